	.target	sm_90a

	.elftype	@"ET_EXEC"


//--------------------- .note.nv.tkinfo           --------------------------
	.section	.note.nv.tkinfo,"",@"SHT_NOTE"
	.sectionflags	@"SHF_NOTE_NV_TKINFO"
	.tkinfo
        /*0018*/ 	.word	0x00000002
        /*0030*/ 	.string	""
        /*0030*/ 	.string	"ptxas"
        /*0030*/ 	.string	"Cuda compilation tools, release 13.0, V13.0.88"
        /*0030*/ 	.string	"Build cuda_13.0.r13.0/compiler.36424714_0"
        /*0030*/ 	.string	"-arch sm_90a -m 64 "



//--------------------- .note.nv.cuinfo           --------------------------
	.section	.note.nv.cuinfo,"",@"SHT_NOTE"
	.sectionflags	@"SHF_NOTE_NV_CUINFO"
        /*0018*/ 	.short	0x0002
        /*001a*/ 	.short	0x005a
        /*001c*/ 	.short	0x0082
	.zero		2


//--------------------- .nv.info                  --------------------------
	.section	.nv.info,"",@"SHT_CUDA_INFO"
	.align	4


	//----- nvinfo : EIATTR_REGCOUNT
	.align		4
        /*0000*/ 	.byte	0x04, 0x2f
        /*0002*/ 	.short	(.L_12 - .L_11)
	.align		4
.L_11:
        /*0004*/ 	.word	index@(_ZN5flash24flash_fwd_splitkv_kernelI23Flash_fwd_kernel_traitsILi256ELi64ELi64ELi4ELb0ELb0EN7cutlass6half_tE19Flash_kernel_traitsILi256ELi64ELi64ELi4ES3_EELb0ELb1ELb1ELb0ELb0ELb1ELb1ELb1EEEvNS_16Flash_fwd_paramsE)
        /*0008*/ 	.word	0x000000ff


	//----- nvinfo : EIATTR_FRAME_SIZE
	.align		4
.L_12:
        /*000c*/ 	.byte	0x04, 0x11
        /*000e*/ 	.short	(.L_14 - .L_13)
	.align		4
.L_13:
        /*0010*/ 	.word	index@($_ZN5flash24flash_fwd_splitkv_kernelI23Flash_fwd_kernel_traitsILi256ELi64ELi64ELi4ELb0ELb0EN7cutlass6half_tE19Flash_kernel_traitsILi256ELi64ELi64ELi4ES3_EELb0ELb1ELb1ELb0ELb0ELb1ELb1ELb1EEEvNS_16Flash_fwd_paramsE$_ZN5flash30compute_attn_1rowblock_splitkvI23Flash_fwd_kernel_traitsILi256ELi64ELi64ELi4ELb0ELb0EN7cutlass6half_tE19Flash_kernel_traitsILi256ELi64ELi64ELi4ES3_EELb0ELb1ELb1ELb0ELb0ELb1ELb1ELb1ENS_16Flash_fwd_paramsEEEvRKT8_iiiii)
        /*0014*/ 	.word	0x00000028


	//----- nvinfo : EIATTR_FRAME_SIZE
	.align		4
.L_14:
        /*0018*/ 	.byte	0x04, 0x11
        /*001a*/ 	.short	(.L_16 - .L_15)
	.align		4
.L_15:
        /*001c*/ 	.word	index@(_ZN5flash24flash_fwd_splitkv_kernelI23Flash_fwd_kernel_traitsILi256ELi64ELi64ELi4ELb0ELb0EN7cutlass6half_tE19Flash_kernel_traitsILi256ELi64ELi64ELi4ES3_EELb0ELb1ELb1ELb0ELb0ELb1ELb1ELb1EEEvNS_16Flash_fwd_paramsE)
        /*0020*/ 	.word	0x00000028


	//----- nvinfo : EIATTR_REGCOUNT
	.align		4
.L_16:
        /*0024*/ 	.byte	0x04, 0x2f
        /*0026*/ 	.short	(.L_18 - .L_17)
	.align		4
.L_17:
        /*0028*/ 	.word	index@(_ZN5flash24flash_fwd_splitkv_kernelI23Flash_fwd_kernel_traitsILi256ELi64ELi64ELi4ELb0ELb0EN7cutlass6half_tE19Flash_kernel_traitsILi256ELi64ELi64ELi4ES3_EELb0ELb1ELb1ELb0ELb0ELb0ELb1ELb1EEEvNS_16Flash_fwd_paramsE)
        /*002c*/ 	.word	0x000000ff


	//----- nvinfo : EIATTR_FRAME_SIZE
	.align		4
.L_18:
        /*0030*/ 	.byte	0x04, 0x11
        /*0032*/ 	.short	(.L_20 - .L_19)
	.align		4
.L_19:
        /*0034*/ 	.word	index@($_ZN5flash24flash_fwd_splitkv_kernelI23Flash_fwd_kernel_traitsILi256ELi64ELi64ELi4ELb0ELb0EN7cutlass6half_tE19Flash_kernel_traitsILi256ELi64ELi64ELi4ES3_EELb0ELb1ELb1ELb0ELb0ELb0ELb1ELb1EEEvNS_16Flash_fwd_paramsE$_ZN5flash30compute_attn_1rowblock_splitkvI23Flash_fwd_kernel_traitsILi256ELi64ELi64ELi4ELb0ELb0EN7cutlass6half_tE19Flash_kernel_traitsILi256ELi64ELi64ELi4ES3_EELb0ELb1ELb1ELb0ELb0ELb0ELb1ELb1ENS_16Flash_fwd_paramsEEEvRKT8_iiiii)
        /*0038*/ 	.word	0x00000020


	//----- nvinfo : EIATTR_FRAME_SIZE
	.align		4
.L_20:
        /*003c*/ 	.byte	0x04, 0x11
        /*003e*/ 	.short	(.L_22 - .L_21)
	.align		4
.L_21:
        /*0040*/ 	.word	index@(_ZN5flash24flash_fwd_splitkv_kernelI23Flash_fwd_kernel_traitsILi256ELi64ELi64ELi4ELb0ELb0EN7cutlass6half_tE19Flash_kernel_traitsILi256ELi64ELi64ELi4ES3_EELb0ELb1ELb1ELb0ELb0ELb0ELb1ELb1EEEvNS_16Flash_fwd_paramsE)
        /*0044*/ 	.word	0x00000020


	//----- nvinfo : EIATTR_REGCOUNT
	.align		4
.L_22:
        /*0048*/ 	.byte	0x04, 0x2f
        /*004a*/ 	.short	(.L_24 - .L_23)
	.align		4
.L_23:
        /*004c*/ 	.word	index@(_ZN5flash24flash_fwd_splitkv_kernelI23Flash_fwd_kernel_traitsILi256ELi64ELi64ELi4ELb0ELb0EN7cutlass6half_tE19Flash_kernel_traitsILi256ELi64ELi64ELi4ES3_EELb0ELb1ELb0ELb0ELb1ELb1ELb1ELb1EEEvNS_16Flash_fwd_paramsE)
        /*0050*/ 	.word	0x000000ff


	//----- nvinfo : EIATTR_FRAME_SIZE
	.align		4
.L_24:
        /*0054*/ 	.byte	0x04, 0x11
        /*0056*/ 	.short	(.L_26 - .L_25)
	.align		4
.L_25:
        /*0058*/ 	.word	index@($_ZN5flash24flash_fwd_splitkv_kernelI23Flash_fwd_kernel_traitsILi256ELi64ELi64ELi4ELb0ELb0EN7cutlass6half_tE19Flash_kernel_traitsILi256ELi64ELi64ELi4ES3_EELb0ELb1ELb0ELb0ELb1ELb1ELb1ELb1EEEvNS_16Flash_fwd_paramsE$_ZN5flash30compute_attn_1rowblock_splitkvI23Flash_fwd_kernel_traitsILi256ELi64ELi64ELi4ELb0ELb0EN7cutlass6half_tE19Flash_kernel_traitsILi256ELi64ELi64ELi4ES3_EELb0ELb1ELb0ELb0ELb1ELb1ELb1ELb1ENS_16Flash_fwd_paramsEEEvRKT8_iiiii)
        /*005c*/ 	.word	0x00000000


	//----- nvinfo : EIATTR_FRAME_SIZE
	.align		4
.L_26:
        /*0060*/ 	.byte	0x04, 0x11
        /*0062*/ 	.short	(.L_28 - .L_27)
	.align		4
.L_27:
        /*0064*/ 	.word	index@(_ZN5flash24flash_fwd_splitkv_kernelI23Flash_fwd_kernel_traitsILi256ELi64ELi64ELi4ELb0ELb0EN7cutlass6half_tE19Flash_kernel_traitsILi256ELi64ELi64ELi4ES3_EELb0ELb1ELb0ELb0ELb1ELb1ELb1ELb1EEEvNS_16Flash_fwd_paramsE)
        /*0068*/ 	.word	0x00000000


	//----- nvinfo : EIATTR_REGCOUNT
	.align		4
.L_28:
        /*006c*/ 	.byte	0x04, 0x2f
        /*006e*/ 	.short	(.L_30 - .L_29)
	.align		4
.L_29:
        /*0070*/ 	.word	index@(_ZN5flash24flash_fwd_splitkv_kernelI23Flash_fwd_kernel_traitsILi256ELi64ELi64ELi4ELb0ELb0EN7cutlass6half_tE19Flash_kernel_traitsILi256ELi64ELi64ELi4ES3_EELb0ELb1ELb0ELb0ELb1ELb0ELb1ELb1EEEvNS_16Flash_fwd_paramsE)
        /*0074*/ 	.word	0x000000ff


	//----- nvinfo : EIATTR_FRAME_SIZE
	.align		4
.L_30:
        /*0078*/ 	.byte	0x04, 0x11
        /*007a*/ 	.short	(.L_32 - .L_31)
	.align		4
.L_31:
        /*007c*/ 	.word	index@($_ZN5flash24flash_fwd_splitkv_kernelI23Flash_fwd_kernel_traitsILi256ELi64ELi64ELi4ELb0ELb0EN7cutlass6half_tE19Flash_kernel_traitsILi256ELi64ELi64ELi4ES3_EELb0ELb1ELb0ELb0ELb1ELb0ELb1ELb1EEEvNS_16Flash_fwd_paramsE$_ZN5flash30compute_attn_1rowblock_splitkvI23Flash_fwd_kernel_traitsILi256ELi64ELi64ELi4ELb0ELb0EN7cutlass6half_tE19Flash_kernel_traitsILi256ELi64ELi64ELi4ES3_EELb0ELb1ELb0ELb0ELb1ELb0ELb1ELb1ENS_16Flash_fwd_paramsEEEvRKT8_iiiii)
        /*0080*/ 	.word	0x00000000


	//----- nvinfo : EIATTR_FRAME_SIZE
	.align		4
.L_32:
        /*0084*/ 	.byte	0x04, 0x11
        /*0086*/ 	.short	(.L_34 - .L_33)
	.align		4
.L_33:
        /*0088*/ 	.word	index@(_ZN5flash24flash_fwd_splitkv_kernelI23Flash_fwd_kernel_traitsILi256ELi64ELi64ELi4ELb0ELb0EN7cutlass6half_tE19Flash_kernel_traitsILi256ELi64ELi64ELi4ES3_EELb0ELb1ELb0ELb0ELb1ELb0ELb1ELb1EEEvNS_16Flash_fwd_paramsE)
        /*008c*/ 	.word	0x00000000


	//----- nvinfo : EIATTR_REGCOUNT
	.align		4
.L_34:
        /*0090*/ 	.byte	0x04, 0x2f
        /*0092*/ 	.short	(.L_36 - .L_35)
	.align		4
.L_35:
        /*0094*/ 	.word	index@(_ZN5flash24flash_fwd_splitkv_kernelI23Flash_fwd_kernel_traitsILi256ELi64ELi64ELi4ELb0ELb0EN7cutlass6half_tE19Flash_kernel_traitsILi256ELi64ELi64ELi4ES3_EELb0ELb1ELb1ELb0ELb0ELb1ELb1ELb0EEEvNS_16Flash_fwd_paramsE)
        /*0098*/ 	.word	0x000000ff


	//----- nvinfo : EIATTR_FRAME_SIZE
	.align		4
.L_36:
        /*009c*/ 	.byte	0x04, 0x11
        /*009e*/ 	.short	(.L_38 - .L_37)
	.align		4
.L_37:
        /*00a0*/ 	.word	index@(_ZN5flash24flash_fwd_splitkv_kernelI23Flash_fwd_kernel_traitsILi256ELi64ELi64ELi4ELb0ELb0EN7cutlass6half_tE19Flash_kernel_traitsILi256ELi64ELi64ELi4ES3_EELb0ELb1ELb1ELb0ELb0ELb1ELb1ELb0EEEvNS_16Flash_fwd_paramsE)
        /*00a4*/ 	.word	0x00000000


	//----- nvinfo : EIATTR_REGCOUNT
	.align		4
.L_38:
        /*00a8*/ 	.byte	0x04, 0x2f
        /*00aa*/ 	.short	(.L_40 - .L_39)
	.align		4
.L_39:
        /*00ac*/ 	.word	index@(_ZN5flash24flash_fwd_splitkv_kernelI23Flash_fwd_kernel_traitsILi256ELi64ELi64ELi4ELb0ELb0EN7cutlass6half_tE19Flash_kernel_traitsILi256ELi64ELi64ELi4ES3_EELb0ELb1ELb1ELb0ELb0ELb0ELb1ELb0EEEvNS_16Flash_fwd_paramsE)
        /*00b0*/ 	.word	0x000000ff


	//----- nvinfo : EIATTR_FRAME_SIZE
	.align		4
.L_40:
        /*00b4*/ 	.byte	0x04, 0x11
        /*00b6*/ 	.short	(.L_42 - .L_41)
	.align		4
.L_41:
        /*00b8*/ 	.word	index@(_ZN5flash24flash_fwd_splitkv_kernelI23Flash_fwd_kernel_traitsILi256ELi64ELi64ELi4ELb0ELb0EN7cutlass6half_tE19Flash_kernel_traitsILi256ELi64ELi64ELi4ES3_EELb0ELb1ELb1ELb0ELb0ELb0ELb1ELb0EEEvNS_16Flash_fwd_paramsE)
        /*00bc*/ 	.word	0x00000000


	//----- nvinfo : EIATTR_REGCOUNT
	.align		4
.L_42:
        /*00c0*/ 	.byte	0x04, 0x2f
        /*00c2*/ 	.short	(.L_44 - .L_43)
	.align		4
.L_43:
        /*00c4*/ 	.word	index@(_ZN5flash24flash_fwd_splitkv_kernelI23Flash_fwd_kernel_traitsILi256ELi64ELi64ELi4ELb0ELb0EN7cutlass6half_tE19Flash_kernel_traitsILi256ELi64ELi64ELi4ES3_EELb0ELb1ELb0ELb0ELb1ELb1ELb1ELb0EEEvNS_16Flash_fwd_paramsE)
        /*00c8*/ 	.word	0x000000ff


	//----- nvinfo : EIATTR_FRAME_SIZE
	.align		4
.L_44:
        /*00cc*/ 	.byte	0x04, 0x11
        /*00ce*/ 	.short	(.L_46 - .L_45)
	.align		4
.L_45:
        /*00d0*/ 	.word	index@(_ZN5flash24flash_fwd_splitkv_kernelI23Flash_fwd_kernel_traitsILi256ELi64ELi64ELi4ELb0ELb0EN7cutlass6half_tE19Flash_kernel_traitsILi256ELi64ELi64ELi4ES3_EELb0ELb1ELb0ELb0ELb1ELb1ELb1ELb0EEEvNS_16Flash_fwd_paramsE)
        /*00d4*/ 	.word	0x00000000


	//----- nvinfo : EIATTR_REGCOUNT
	.align		4
.L_46:
        /*00d8*/ 	.byte	0x04, 0x2f
        /*00da*/ 	.short	(.L_48 - .L_47)
	.align		4
.L_47:
        /*00dc*/ 	.word	index@(_ZN5flash24flash_fwd_splitkv_kernelI23Flash_fwd_kernel_traitsILi256ELi64ELi64ELi4ELb0ELb0EN7cutlass6half_tE19Flash_kernel_traitsILi256ELi64ELi64ELi4ES3_EELb0ELb1ELb0ELb0ELb1ELb0ELb1ELb0EEEvNS_16Flash_fwd_paramsE)
        /*00e0*/ 	.word	0x000000ff


	//----- nvinfo : EIATTR_FRAME_SIZE
	.align		4
.L_48:
        /*00e4*/ 	.byte	0x04, 0x11
        /*00e6*/ 	.short	(.L_50 - .L_49)
	.align		4
.L_49:
        /*00e8*/ 	.word	index@(_ZN5flash24flash_fwd_splitkv_kernelI23Flash_fwd_kernel_traitsILi256ELi64ELi64ELi4ELb0ELb0EN7cutlass6half_tE19Flash_kernel_traitsILi256ELi64ELi64ELi4ES3_EELb0ELb1ELb0ELb0ELb1ELb0ELb1ELb0EEEvNS_16Flash_fwd_paramsE)
        /*00ec*/ 	.word	0x00000000


	//----- nvinfo : EIATTR_REGCOUNT
	.align		4
.L_50:
        /*00f0*/ 	.byte	0x04, 0x2f
        /*00f2*/ 	.short	(.L_52 - .L_51)
	.align		4
.L_51:
        /*00f4*/ 	.word	index@(_ZN5flash24flash_fwd_splitkv_kernelI23Flash_fwd_kernel_traitsILi256ELi64ELi64ELi4ELb0ELb0EN7cutlass6half_tE19Flash_kernel_traitsILi256ELi64ELi64ELi4ES3_EELb0ELb1ELb1ELb0ELb0ELb1ELb0ELb1EEEvNS_16Flash_fwd_paramsE)
        /*00f8*/ 	.word	0x000000ff


	//----- nvinfo : EIATTR_FRAME_SIZE
	.align		4
.L_52:
        /*00fc*/ 	.byte	0x04, 0x11
        /*00fe*/ 	.short	(.L_54 - .L_53)
	.align		4
.L_53:
        /*0100*/ 	.word	index@($_ZN5flash24flash_fwd_splitkv_kernelI23Flash_fwd_kernel_traitsILi256ELi64ELi64ELi4ELb0ELb0EN7cutlass6half_tE19Flash_kernel_traitsILi256ELi64ELi64ELi4ES3_EELb0ELb1ELb1ELb0ELb0ELb1ELb0ELb1EEEvNS_16Flash_fwd_paramsE$_ZN5flash30compute_attn_1rowblock_splitkvI23Flash_fwd_kernel_traitsILi256ELi64ELi64ELi4ELb0ELb0EN7cutlass6half_tE19Flash_kernel_traitsILi256ELi64ELi64ELi4ES3_EELb0ELb1ELb1ELb0ELb0ELb1ELb0ELb1ENS_16Flash_fwd_paramsEEEvRKT8_iiiii)
        /*0104*/ 	.word	0x00000010


	//----- nvinfo : EIATTR_FRAME_SIZE
	.align		4
.L_54:
        /*0108*/ 	.byte	0x04, 0x11
        /*010a*/ 	.short	(.L_56 - .L_55)
	.align		4
.L_55:
        /*010c*/ 	.word	index@(_ZN5flash24flash_fwd_splitkv_kernelI23Flash_fwd_kernel_traitsILi256ELi64ELi64ELi4ELb0ELb0EN7cutlass6half_tE19Flash_kernel_traitsILi256ELi64ELi64ELi4ES3_EELb0ELb1ELb1ELb0ELb0ELb1ELb0ELb1EEEvNS_16Flash_fwd_paramsE)
        /*0110*/ 	.word	0x00000010


	//----- nvinfo : EIATTR_REGCOUNT
	.align		4
.L_56:
        /*0114*/ 	.byte	0x04, 0x2f
        /*0116*/ 	.short	(.L_58 - .L_57)
	.align		4
.L_57:
        /*0118*/ 	.word	index@(_ZN5flash24flash_fwd_splitkv_kernelI23Flash_fwd_kernel_traitsILi256ELi64ELi64ELi4ELb0ELb0EN7cutlass6half_tE19Flash_kernel_traitsILi256ELi64ELi64ELi4ES3_EELb0ELb1ELb1ELb0ELb0ELb0ELb0ELb1EEEvNS_16Flash_fwd_paramsE)
        /*011c*/ 	.word	0x000000ff


	//----- nvinfo : EIATTR_FRAME_SIZE
	.align		4
.L_58:
        /*0120*/ 	.byte	0x04, 0x11
        /*0122*/ 	.short	(.L_60 - .L_59)
	.align		4
.L_59:
        /*0124*/ 	.word	index@($_ZN5flash24flash_fwd_splitkv_kernelI23Flash_fwd_kernel_traitsILi256ELi64ELi64ELi4ELb0ELb0EN7cutlass6half_tE19Flash_kernel_traitsILi256ELi64ELi64ELi4ES3_EELb0ELb1ELb1ELb0ELb0ELb0ELb0ELb1EEEvNS_16Flash_fwd_paramsE$_ZN5flash30compute_attn_1rowblock_splitkvI23Flash_fwd_kernel_traitsILi256ELi64ELi64ELi4ELb0ELb0EN7cutlass6half_tE19Flash_kernel_traitsILi256ELi64ELi64ELi4ES3_EELb0ELb1ELb1ELb0ELb0ELb0ELb0ELb1ENS_16Flash_fwd_paramsEEEvRKT8_iiiii)
        /*0128*/ 	.word	0x00000008


	//----- nvinfo : EIATTR_FRAME_SIZE
	.align		4
.L_60:
        /*012c*/ 	.byte	0x04, 0x11
        /*012e*/ 	.short	(.L_62 - .L_61)
	.align		4
.L_61:
        /*0130*/ 	.word	index@(_ZN5flash24flash_fwd_splitkv_kernelI23Flash_fwd_kernel_traitsILi256ELi64ELi64ELi4ELb0ELb0EN7cutlass6half_tE19Flash_kernel_traitsILi256ELi64ELi64ELi4ES3_EELb0ELb1ELb1ELb0ELb0ELb0ELb0ELb1EEEvNS_16Flash_fwd_paramsE)
        /*0134*/ 	.word	0x00000008


	//----- nvinfo : EIATTR_REGCOUNT
	.align		4
.L_62:
        /*0138*/ 	.byte	0x04, 0x2f
        /*013a*/ 	.short	(.L_64 - .L_63)
	.align		4
.L_63:
        /*013c*/ 	.word	index@(_ZN5flash24flash_fwd_splitkv_kernelI23Flash_fwd_kernel_traitsILi256ELi64ELi64ELi4ELb0ELb0EN7cutlass6half_tE19Flash_kernel_traitsILi256ELi64ELi64ELi4ES3_EELb0ELb1ELb0ELb0ELb1ELb1ELb0ELb1EEEvNS_16Flash_fwd_paramsE)
        /*0140*/ 	.word	0x000000ff


	//----- nvinfo : EIATTR_FRAME_SIZE
	.align		4
.L_64:
        /*0144*/ 	.byte	0x04, 0x11
        /*0146*/ 	.short	(.L_66 - .L_65)
	.align		4
.L_65:
        /*0148*/ 	.word	index@(_ZN5flash24flash_fwd_splitkv_kernelI23Flash_fwd_kernel_traitsILi256ELi64ELi64ELi4ELb0ELb0EN7cutlass6half_tE19Flash_kernel_traitsILi256ELi64ELi64ELi4ES3_EELb0ELb1ELb0ELb0ELb1ELb1ELb0ELb1EEEvNS_16Flash_fwd_paramsE)
        /*014c*/ 	.word	0x00000000


	//----- nvinfo : EIATTR_REGCOUNT
	.align		4
.L_66:
        /*0150*/ 	.byte	0x04, 0x2f
        /*0152*/ 	.short	(.L_68 - .L_67)
	.align		4
.L_67:
        /*0154*/ 	.word	index@(_ZN5flash24flash_fwd_splitkv_kernelI23Flash_fwd_kernel_traitsILi256ELi64ELi64ELi4ELb0ELb0EN7cutlass6half_tE19Flash_kernel_traitsILi256ELi64ELi64ELi4ES3_EELb0ELb1ELb0ELb0ELb1ELb0ELb0ELb1EEEvNS_16Flash_fwd_paramsE)
        /*0158*/ 	.word	0x000000ff


	//----- nvinfo : EIATTR_FRAME_SIZE
	.align		4
.L_68:
        /*015c*/ 	.byte	0x04, 0x11
        /*015e*/ 	.short	(.L_70 - .L_69)
	.align		4
.L_69:
        /*0160*/ 	.word	index@(_ZN5flash24flash_fwd_splitkv_kernelI23Flash_fwd_kernel_traitsILi256ELi64ELi64ELi4ELb0ELb0EN7cutlass6half_tE19Flash_kernel_traitsILi256ELi64ELi64ELi4ES3_EELb0ELb1ELb0ELb0ELb1ELb0ELb0ELb1EEEvNS_16Flash_fwd_paramsE)
        /*0164*/ 	.word	0x00000000


	//----- nvinfo : EIATTR_REGCOUNT
	.align		4
.L_70:
        /*0168*/ 	.byte	0x04, 0x2f
        /*016a*/ 	.short	(.L_72 - .L_71)
	.align		4
.L_71:
        /*016c*/ 	.word	index@(_ZN5flash24flash_fwd_splitkv_kernelI23Flash_fwd_kernel_traitsILi256ELi64ELi64ELi4ELb0ELb0EN7cutlass6half_tE19Flash_kernel_traitsILi256ELi64ELi64ELi4ES3_EELb0ELb1ELb1ELb0ELb0ELb1ELb0ELb0EEEvNS_16Flash_fwd_paramsE)
        /*0170*/ 	.word	0x000000ff


	//----- nvinfo : EIATTR_FRAME_SIZE
	.align		4
.L_72:
        /*0174*/ 	.byte	0x04, 0x11
        /*0176*/ 	.short	(.L_74 - .L_73)
	.align		4
.L_73:
        /*0178*/ 	.word	index@(_ZN5flash24flash_fwd_splitkv_kernelI23Flash_fwd_kernel_traitsILi256ELi64ELi64ELi4ELb0ELb0EN7cutlass6half_tE19Flash_kernel_traitsILi256ELi64ELi64ELi4ES3_EELb0ELb1ELb1ELb0ELb0ELb1ELb0ELb0EEEvNS_16Flash_fwd_paramsE)
        /*017c*/ 	.word	0x00000008


	//----- nvinfo : EIATTR_REGCOUNT
	.align		4
.L_74:
        /*0180*/ 	.byte	0x04, 0x2f
        /*0182*/ 	.short	(.L_76 - .L_75)
	.align		4
.L_75:
        /*0184*/ 	.word	index@(_ZN5flash24flash_fwd_splitkv_kernelI23Flash_fwd_kernel_traitsILi256ELi64ELi64ELi4ELb0ELb0EN7cutlass6half_tE19Flash_kernel_traitsILi256ELi64ELi64ELi4ES3_EELb0ELb1ELb1ELb0ELb0ELb0ELb0ELb0EEEvNS_16Flash_fwd_paramsE)
        /*0188*/ 	.word	0x000000ff


	//----- nvinfo : EIATTR_FRAME_SIZE
	.align		4
.L_76:
        /*018c*/ 	.byte	0x04, 0x11
        /*018e*/ 	.short	(.L_78 - .L_77)
	.align		4
.L_77:
        /*0190*/ 	.word	index@(_ZN5flash24flash_fwd_splitkv_kernelI23Flash_fwd_kernel_traitsILi256ELi64ELi64ELi4ELb0ELb0EN7cutlass6half_tE19Flash_kernel_traitsILi256ELi64ELi64ELi4ES3_EELb0ELb1ELb1ELb0ELb0ELb0ELb0ELb0EEEvNS_16Flash_fwd_paramsE)
        /*0194*/ 	.word	0x00000008


	//----- nvinfo : EIATTR_REGCOUNT
	.align		4
.L_78:
        /*0198*/ 	.byte	0x04, 0x2f
        /*019a*/ 	.short	(.L_80 - .L_79)
	.align		4
.L_79:
        /*019c*/ 	.word	index@(_ZN5flash24flash_fwd_splitkv_kernelI23Flash_fwd_kernel_traitsILi256ELi64ELi64ELi4ELb0ELb0EN7cutlass6half_tE19Flash_kernel_traitsILi256ELi64ELi64ELi4ES3_EELb0ELb1ELb0ELb0ELb1ELb1ELb0ELb0EEEvNS_16Flash_fwd_paramsE)
        /*01a0*/ 	.word	0x000000ff


	//----- nvinfo : EIATTR_FRAME_SIZE
	.align		4
.L_80:
        /*01a4*/ 	.byte	0x04, 0x11
        /*01a6*/ 	.short	(.L_82 - .L_81)
	.align		4
.L_81:
        /*01a8*/ 	.word	index@(_ZN5flash24flash_fwd_splitkv_kernelI23Flash_fwd_kernel_traitsILi256ELi64ELi64ELi4ELb0ELb0EN7cutlass6half_tE19Flash_kernel_traitsILi256ELi64ELi64ELi4ES3_EELb0ELb1ELb0ELb0ELb1ELb1ELb0ELb0EEEvNS_16Flash_fwd_paramsE)
        /*01ac*/ 	.word	0x00000000


	//----- nvinfo : EIATTR_REGCOUNT
	.align		4
.L_82:
        /*01b0*/ 	.byte	0x04, 0x2f
        /*01b2*/ 	.short	(.L_84 - .L_83)
	.align		4
.L_83:
        /*01b4*/ 	.word	index@(_ZN5flash24flash_fwd_splitkv_kernelI23Flash_fwd_kernel_traitsILi256ELi64ELi64ELi4ELb0ELb0EN7cutlass6half_tE19Flash_kernel_traitsILi256ELi64ELi64ELi4ES3_EELb0ELb1ELb0ELb0ELb1ELb0ELb0ELb0EEEvNS_16Flash_fwd_paramsE)
        /*01b8*/ 	.word	0x000000ff


	//----- nvinfo : EIATTR_FRAME_SIZE
	.align		4
.L_84:
        /*01bc*/ 	.byte	0x04, 0x11
        /*01be*/ 	.short	(.L_86 - .L_85)
	.align		4
.L_85:
        /*01c0*/ 	.word	index@(_ZN5flash24flash_fwd_splitkv_kernelI23Flash_fwd_kernel_traitsILi256ELi64ELi64ELi4ELb0ELb0EN7cutlass6half_tE19Flash_kernel_traitsILi256ELi64ELi64ELi4ES3_EELb0ELb1ELb0ELb0ELb1ELb0ELb0ELb0EEEvNS_16Flash_fwd_paramsE)
        /*01c4*/ 	.word	0x00000000


	//----- nvinfo : EIATTR_REGCOUNT
	.align		4
.L_86:
        /*01c8*/ 	.byte	0x04, 0x2f
        /*01ca*/ 	.short	(.L_88 - .L_87)
	.align		4
.L_87:
        /*01cc*/ 	.word	index@(_ZN5flash24flash_fwd_splitkv_kernelI23Flash_fwd_kernel_traitsILi256ELi64ELi64ELi4ELb0ELb0EN7cutlass6half_tE19Flash_kernel_traitsILi256ELi64ELi64ELi4ES3_EELb0ELb0ELb1ELb0ELb0ELb1ELb1ELb1EEEvNS_16Flash_fwd_paramsE)
        /*01d0*/ 	.word	0x000000ff


	//----- nvinfo : EIATTR_FRAME_SIZE
	.align		4
.L_88:
        /*01d4*/ 	.byte	0x04, 0x11
        /*01d6*/ 	.short	(.L_90 - .L_89)
	.align		4
.L_89:
        /*01d8*/ 	.word	index@($_ZN5flash24flash_fwd_splitkv_kernelI23Flash_fwd_kernel_traitsILi256ELi64ELi64ELi4ELb0ELb0EN7cutlass6half_tE19Flash_kernel_traitsILi256ELi64ELi64ELi4ES3_EELb0ELb0ELb1ELb0ELb0ELb1ELb1ELb1EEEvNS_16Flash_fwd_paramsE$_ZN5flash30compute_attn_1rowblock_splitkvI23Flash_fwd_kernel_traitsILi256ELi64ELi64ELi4ELb0ELb0EN7cutlass6half_tE19Flash_kernel_traitsILi256ELi64ELi64ELi4ES3_EELb0ELb0ELb1ELb0ELb0ELb1ELb1ELb1ENS_16Flash_fwd_paramsEEEvRKT8_iiiii)
        /*01dc*/ 	.word	0x00000048


	//----- nvinfo : EIATTR_FRAME_SIZE
	.align		4
.L_90:
        /*01e0*/ 	.byte	0x04, 0x11
        /*01e2*/ 	.short	(.L_92 - .L_91)
	.align		4
.L_91:
        /*01e4*/ 	.word	index@(_ZN5flash24flash_fwd_splitkv_kernelI23Flash_fwd_kernel_traitsILi256ELi64ELi64ELi4ELb0ELb0EN7cutlass6half_tE19Flash_kernel_traitsILi256ELi64ELi64ELi4ES3_EELb0ELb0ELb1ELb0ELb0ELb1ELb1ELb1EEEvNS_16Flash_fwd_paramsE)
        /*01e8*/ 	.word	0x00000048


	//----- nvinfo : EIATTR_REGCOUNT
	.align		4
.L_92:
        /*01ec*/ 	.byte	0x04, 0x2f
        /*01ee*/ 	.short	(.L_94 - .L_93)
	.align		4
.L_93:
        /*01f0*/ 	.word	index@(_ZN5flash24flash_fwd_splitkv_kernelI23Flash_fwd_kernel_traitsILi256ELi64ELi64ELi4ELb0ELb0EN7cutlass6half_tE19Flash_kernel_traitsILi256ELi64ELi64ELi4ES3_EELb0ELb0ELb1ELb0ELb0ELb0ELb1ELb1EEEvNS_16Flash_fwd_paramsE)
        /*01f4*/ 	.word	0x000000ff


	//----- nvinfo : EIATTR_FRAME_SIZE
	.align		4
.L_94:
        /*01f8*/ 	.byte	0x04, 0x11
        /*01fa*/ 	.short	(.L_96 - .L_95)
	.align		4
.L_95:
        /*01fc*/ 	.word	index@($_ZN5flash24flash_fwd_splitkv_kernelI23Flash_fwd_kernel_traitsILi256ELi64ELi64ELi4ELb0ELb0EN7cutlass6half_tE19Flash_kernel_traitsILi256ELi64ELi64ELi4ES3_EELb0ELb0ELb1ELb0ELb0ELb0ELb1ELb1EEEvNS_16Flash_fwd_paramsE$_ZN5flash30compute_attn_1rowblock_splitkvI23Flash_fwd_kernel_traitsILi256ELi64ELi64ELi4ELb0ELb0EN7cutlass6half_tE19Flash_kernel_traitsILi256ELi64ELi64ELi4ES3_EELb0ELb0ELb1ELb0ELb0ELb0ELb1ELb1ENS_16Flash_fwd_paramsEEEvRKT8_iiiii)
        /*0200*/ 	.word	0x00000058


	//----- nvinfo : EIATTR_FRAME_SIZE
	.align		4
.L_96:
        /*0204*/ 	.byte	0x04, 0x11
        /*0206*/ 	.short	(.L_98 - .L_97)
	.align		4
.L_97:
        /*0208*/ 	.word	index@(_ZN5flash24flash_fwd_splitkv_kernelI23Flash_fwd_kernel_traitsILi256ELi64ELi64ELi4ELb0ELb0EN7cutlass6half_tE19Flash_kernel_traitsILi256ELi64ELi64ELi4ES3_EELb0ELb0ELb1ELb0ELb0ELb0ELb1ELb1EEEvNS_16Flash_fwd_paramsE)
        /*020c*/ 	.word	0x00000058


	//----- nvinfo : EIATTR_REGCOUNT
	.align		4
.L_98:
        /*0210*/ 	.byte	0x04, 0x2f
        /*0212*/ 	.short	(.L_100 - .L_99)
	.align		4
.L_99:
        /*0214*/ 	.word	index@(_ZN5flash24flash_fwd_splitkv_kernelI23Flash_fwd_kernel_traitsILi256ELi64ELi64ELi4ELb0ELb0EN7cutlass6half_tE19Flash_kernel_traitsILi256ELi64ELi64ELi4ES3_EELb0ELb0ELb0ELb0ELb1ELb1ELb1ELb1EEEvNS_16Flash_fwd_paramsE)
        /*0218*/ 	.word	0x000000ff


	//----- nvinfo : EIATTR_FRAME_SIZE
	.align		4
.L_100:
        /*021c*/ 	.byte	0x04, 0x11
        /*021e*/ 	.short	(.L_102 - .L_101)
	.align		4
.L_101:
        /*0220*/ 	.word	index@(_ZN5flash24flash_fwd_splitkv_kernelI23Flash_fwd_kernel_traitsILi256ELi64ELi64ELi4ELb0ELb0EN7cutlass6half_tE19Flash_kernel_traitsILi256ELi64ELi64ELi4ES3_EELb0ELb0ELb0ELb0ELb1ELb1ELb1ELb1EEEvNS_16Flash_fwd_paramsE)
        /*0224*/ 	.word	0x00000000


	//----- nvinfo : EIATTR_REGCOUNT
	.align		4
.L_102:
        /*0228*/ 	.byte	0x04, 0x2f
        /*022a*/ 	.short	(.L_104 - .L_103)
	.align		4
.L_103:
        /*022c*/ 	.word	index@(_ZN5flash24flash_fwd_splitkv_kernelI23Flash_fwd_kernel_traitsILi256ELi64ELi64ELi4ELb0ELb0EN7cutlass6half_tE19Flash_kernel_traitsILi256ELi64ELi64ELi4ES3_EELb0ELb0ELb0ELb0ELb1ELb0ELb1ELb1EEEvNS_16Flash_fwd_paramsE)
        /*0230*/ 	.word	0x000000fd


	//----- nvinfo : EIATTR_FRAME_SIZE
	.align		4
.L_104:
        /*0234*/ 	.byte	0x04, 0x11
        /*0236*/ 	.short	(.L_106 - .L_105)
	.align		4
.L_105:
        /*0238*/ 	.word	index@(_ZN5flash24flash_fwd_splitkv_kernelI23Flash_fwd_kernel_traitsILi256ELi64ELi64ELi4ELb0ELb0EN7cutlass6half_tE19Flash_kernel_traitsILi256ELi64ELi64ELi4ES3_EELb0ELb0ELb0ELb0ELb1ELb0ELb1ELb1EEEvNS_16Flash_fwd_paramsE)
        /*023c*/ 	.word	0x00000000


	//----- nvinfo : EIATTR_REGCOUNT
	.align		4
.L_106:
        /*0240*/ 	.byte	0x04, 0x2f
        /*0242*/ 	.short	(.L_108 - .L_107)
	.align		4
.L_107:
        /*0244*/ 	.word	index@(_ZN5flash24flash_fwd_splitkv_kernelI23Flash_fwd_kernel_traitsILi256ELi64ELi64ELi4ELb0ELb0EN7cutlass6half_tE19Flash_kernel_traitsILi256ELi64ELi64ELi4ES3_EELb0ELb0ELb1ELb0ELb0ELb1ELb1ELb0EEEvNS_16Flash_fwd_paramsE)
        /*0248*/ 	.word	0x000000ff


	//----- nvinfo : EIATTR_FRAME_SIZE
	.align		4
.L_108:
        /*024c*/ 	.byte	0x04, 0x11
        /*024e*/ 	.short	(.L_110 - .L_109)
	.align		4
.L_109:
        /*0250*/ 	.word	index@(_ZN5flash24flash_fwd_splitkv_kernelI23Flash_fwd_kernel_traitsILi256ELi64ELi64ELi4ELb0ELb0EN7cutlass6half_tE19Flash_kernel_traitsILi256ELi64ELi64ELi4ES3_EELb0ELb0ELb1ELb0ELb0ELb1ELb1ELb0EEEvNS_16Flash_fwd_paramsE)
        /*0254*/ 	.word	0x00000008


	//----- nvinfo : EIATTR_REGCOUNT
	.align		4
.L_110:
        /*0258*/ 	.byte	0x04, 0x2f
        /*025a*/ 	.short	(.L_112 - .L_111)
	.align		4
.L_111:
        /*025c*/ 	.word	index@(_ZN5flash24flash_fwd_splitkv_kernelI23Flash_fwd_kernel_traitsILi256ELi64ELi64ELi4ELb0ELb0EN7cutlass6half_tE19Flash_kernel_traitsILi256ELi64ELi64ELi4ES3_EELb0ELb0ELb1ELb0ELb0ELb0ELb1ELb0EEEvNS_16Flash_fwd_paramsE)
        /*0260*/ 	.word	0x000000fe


	//----- nvinfo : EIATTR_FRAME_SIZE
	.align		4
.L_112:
        /*0264*/ 	.byte	0x04, 0x11
        /*0266*/ 	.short	(.L_114 - .L_113)
	.align		4
.L_113:
        /*0268*/ 	.word	index@(_ZN5flash24flash_fwd_splitkv_kernelI23Flash_fwd_kernel_traitsILi256ELi64ELi64ELi4ELb0ELb0EN7cutlass6half_tE19Flash_kernel_traitsILi256ELi64ELi64ELi4ES3_EELb0ELb0ELb1ELb0ELb0ELb0ELb1ELb0EEEvNS_16Flash_fwd_paramsE)
        /*026c*/ 	.word	0x00000000


	//----- nvinfo : EIATTR_REGCOUNT
	.align		4
.L_114:
        /*0270*/ 	.byte	0x04, 0x2f
        /*0272*/ 	.short	(.L_116 - .L_115)
	.align		4
.L_115:
        /*0274*/ 	.word	index@(_ZN5flash24flash_fwd_splitkv_kernelI23Flash_fwd_kernel_traitsILi256ELi64ELi64ELi4ELb0ELb0EN7cutlass6half_tE19Flash_kernel_traitsILi256ELi64ELi64ELi4ES3_EELb0ELb0ELb0ELb0ELb1ELb1ELb1ELb0EEEvNS_16Flash_fwd_paramsE)
        /*0278*/ 	.word	0x000000ff


	//----- nvinfo : EIATTR_FRAME_SIZE
	.align		4
.L_116:
        /*027c*/ 	.byte	0x04, 0x11
        /*027e*/ 	.short	(.L_118 - .L_117)
	.align		4
.L_117:
        /*0280*/ 	.word	index@(_ZN5flash24flash_fwd_splitkv_kernelI23Flash_fwd_kernel_traitsILi256ELi64ELi64ELi4ELb0ELb0EN7cutlass6half_tE19Flash_kernel_traitsILi256ELi64ELi64ELi4ES3_EELb0ELb0ELb0ELb0ELb1ELb1ELb1ELb0EEEvNS_16Flash_fwd_paramsE)
        /*0284*/ 	.word	0x00000000


	//----- nvinfo : EIATTR_REGCOUNT
	.align		4
.L_118:
        /*0288*/ 	.byte	0x04, 0x2f
        /*028a*/ 	.short	(.L_120 - .L_119)
	.align		4
.L_119:
        /*028c*/ 	.word	index@(_ZN5flash24flash_fwd_splitkv_kernelI23Flash_fwd_kernel_traitsILi256ELi64ELi64ELi4ELb0ELb0EN7cutlass6half_tE19Flash_kernel_traitsILi256ELi64ELi64ELi4ES3_EELb0ELb0ELb0ELb0ELb1ELb0ELb1ELb0EEEvNS_16Flash_fwd_paramsE)
        /*0290*/ 	.word	0x000000fe


	//----- nvinfo : EIATTR_FRAME_SIZE
	.align		4
.L_120:
        /*0294*/ 	.byte	0x04, 0x11
        /*0296*/ 	.short	(.L_122 - .L_121)
	.align		4
.L_121:
        /*0298*/ 	.word	index@(_ZN5flash24flash_fwd_splitkv_kernelI23Flash_fwd_kernel_traitsILi256ELi64ELi64ELi4ELb0ELb0EN7cutlass6half_tE19Flash_kernel_traitsILi256ELi64ELi64ELi4ES3_EELb0ELb0ELb0ELb0ELb1ELb0ELb1ELb0EEEvNS_16Flash_fwd_paramsE)
        /*029c*/ 	.word	0x00000000


	//----- nvinfo : EIATTR_REGCOUNT
	.align		4
.L_122:
        /*02a0*/ 	.byte	0x04, 0x2f
        /*02a2*/ 	.short	(.L_124 - .L_123)
	.align		4
.L_123:
        /*02a4*/ 	.word	index@(_ZN5flash24flash_fwd_splitkv_kernelI23Flash_fwd_kernel_traitsILi256ELi64ELi64ELi4ELb0ELb0EN7cutlass6half_tE19Flash_kernel_traitsILi256ELi64ELi64ELi4ES3_EELb0ELb0ELb1ELb0ELb0ELb1ELb0ELb1EEEvNS_16Flash_fwd_paramsE)
        /*02a8*/ 	.word	0x000000ff


	//----- nvinfo : EIATTR_FRAME_SIZE
	.align		4
.L_124:
        /*02ac*/ 	.byte	0x04, 0x11
        /*02ae*/ 	.short	(.L_126 - .L_125)
	.align		4
.L_125:
        /*02b0*/ 	.word	index@($_ZN5flash24flash_fwd_splitkv_kernelI23Flash_fwd_kernel_traitsILi256ELi64ELi64ELi4ELb0ELb0EN7cutlass6half_tE19Flash_kernel_traitsILi256ELi64ELi64ELi4ES3_EELb0ELb0ELb1ELb0ELb0ELb1ELb0ELb1EEEvNS_16Flash_fwd_paramsE$_ZN5flash30compute_attn_1rowblock_splitkvI23Flash_fwd_kernel_traitsILi256ELi64ELi64ELi4ELb0ELb0EN7cutlass6half_tE19Flash_kernel_traitsILi256ELi64ELi64ELi4ES3_EELb0ELb0ELb1ELb0ELb0ELb1ELb0ELb1ENS_16Flash_fwd_paramsEEEvRKT8_iiiii)
        /*02b4*/ 	.word	0x00000040


	//----- nvinfo : EIATTR_FRAME_SIZE
	.align		4
.L_126:
        /*02b8*/ 	.byte	0x04, 0x11
        /*02ba*/ 	.short	(.L_128 - .L_127)
	.align		4
.L_127:
        /*02bc*/ 	.word	index@(_ZN5flash24flash_fwd_splitkv_kernelI23Flash_fwd_kernel_traitsILi256ELi64ELi64ELi4ELb0ELb0EN7cutlass6half_tE19Flash_kernel_traitsILi256ELi64ELi64ELi4ES3_EELb0ELb0ELb1ELb0ELb0ELb1ELb0ELb1EEEvNS_16Flash_fwd_paramsE)
        /*02c0*/ 	.word	0x00000040


	//----- nvinfo : EIATTR_REGCOUNT
	.align		4
.L_128:
        /*02c4*/ 	.byte	0x04, 0x2f
        /*02c6*/ 	.short	(.L_130 - .L_129)
	.align		4
.L_129:
        /*02c8*/ 	.word	index@(_ZN5flash24flash_fwd_splitkv_kernelI23Flash_fwd_kernel_traitsILi256ELi64ELi64ELi4ELb0ELb0EN7cutlass6half_tE19Flash_kernel_traitsILi256ELi64ELi64ELi4ES3_EELb0ELb0ELb1ELb0ELb0ELb0ELb0ELb1EEEvNS_16Flash_fwd_paramsE)
        /*02cc*/ 	.word	0x000000ff


	//----- nvinfo : EIATTR_FRAME_SIZE
	.align		4
.L_130:
        /*02d0*/ 	.byte	0x04, 0x11
        /*02d2*/ 	.short	(.L_132 - .L_131)
	.align		4
.L_131:
        /*02d4*/ 	.word	index@($_ZN5flash24flash_fwd_splitkv_kernelI23Flash_fwd_kernel_traitsILi256ELi64ELi64ELi4ELb0ELb0EN7cutlass6half_tE19Flash_kernel_traitsILi256ELi64ELi64ELi4ES3_EELb0ELb0ELb1ELb0ELb0ELb0ELb0ELb1EEEvNS_16Flash_fwd_paramsE$_ZN5flash30compute_attn_1rowblock_splitkvI23Flash_fwd_kernel_traitsILi256ELi64ELi64ELi4ELb0ELb0EN7cutlass6half_tE19Flash_kernel_traitsILi256ELi64ELi64ELi4ES3_EELb0ELb0ELb1ELb0ELb0ELb0ELb0ELb1ENS_16Flash_fwd_paramsEEEvRKT8_iiiii)
        /*02d8*/ 	.word	0x00000048


	//----- nvinfo : EIATTR_FRAME_SIZE
	.align		4
.L_132:
        /*02dc*/ 	.byte	0x04, 0x11
        /*02de*/ 	.short	(.L_134 - .L_133)
	.align		4
.L_133:
        /*02e0*/ 	.word	index@(_ZN5flash24flash_fwd_splitkv_kernelI23Flash_fwd_kernel_traitsILi256ELi64ELi64ELi4ELb0ELb0EN7cutlass6half_tE19Flash_kernel_traitsILi256ELi64ELi64ELi4ES3_EELb0ELb0ELb1ELb0ELb0ELb0ELb0ELb1EEEvNS_16Flash_fwd_paramsE)
        /*02e4*/ 	.word	0x00000048


	//----- nvinfo : EIATTR_REGCOUNT
	.align		4
.L_134:
        /*02e8*/ 	.byte	0x04, 0x2f
        /*02ea*/ 	.short	(.L_136 - .L_135)
	.align		4
.L_135:
        /*02ec*/ 	.word	index@(_ZN5flash24flash_fwd_splitkv_kernelI23Flash_fwd_kernel_traitsILi256ELi64ELi64ELi4ELb0ELb0EN7cutlass6half_tE19Flash_kernel_traitsILi256ELi64ELi64ELi4ES3_EELb0ELb0ELb0ELb0ELb1ELb1ELb0ELb1EEEvNS_16Flash_fwd_paramsE)
        /*02f0*/ 	.word	0x000000ff


	//----- nvinfo : EIATTR_FRAME_SIZE
	.align		4
.L_136:
        /*02f4*/ 	.byte	0x04, 0x11
        /*02f6*/ 	.short	(.L_138 - .L_137)
	.align		4
.L_137:
        /*02f8*/ 	.word	index@(_ZN5flash24flash_fwd_splitkv_kernelI23Flash_fwd_kernel_traitsILi256ELi64ELi64ELi4ELb0ELb0EN7cutlass6half_tE19Flash_kernel_traitsILi256ELi64ELi64ELi4ES3_EELb0ELb0ELb0ELb0ELb1ELb1ELb0ELb1EEEvNS_16Flash_fwd_paramsE)
        /*02fc*/ 	.word	0x00000010


	//----- nvinfo : EIATTR_REGCOUNT
	.align		4
.L_138:
        /*0300*/ 	.byte	0x04, 0x2f
        /*0302*/ 	.short	(.L_140 - .L_139)
	.align		4
.L_139:
        /*0304*/ 	.word	index@(_ZN5flash24flash_fwd_splitkv_kernelI23Flash_fwd_kernel_traitsILi256ELi64ELi64ELi4ELb0ELb0EN7cutlass6half_tE19Flash_kernel_traitsILi256ELi64ELi64ELi4ES3_EELb0ELb0ELb0ELb0ELb1ELb0ELb0ELb1EEEvNS_16Flash_fwd_paramsE)
        /*0308*/ 	.word	0x000000ff


	//----- nvinfo : EIATTR_FRAME_SIZE
	.align		4
.L_140:
        /*030c*/ 	.byte	0x04, 0x11
        /*030e*/ 	.short	(.L_142 - .L_141)
	.align		4
.L_141:
        /*0310*/ 	.word	index@(_ZN5flash24flash_fwd_splitkv_kernelI23Flash_fwd_kernel_traitsILi256ELi64ELi64ELi4ELb0ELb0EN7cutlass6half_tE19Flash_kernel_traitsILi256ELi64ELi64ELi4ES3_EELb0ELb0ELb0ELb0ELb1ELb0ELb0ELb1EEEvNS_16Flash_fwd_paramsE)
        /*0314*/ 	.word	0x00000000


	//----- nvinfo : EIATTR_REGCOUNT
	.align		4
.L_142:
        /*0318*/ 	.byte	0x04, 0x2f
        /*031a*/ 	.short	(.L_144 - .L_143)
	.align		4
.L_143:
        /*031c*/ 	.word	index@(_ZN5flash24flash_fwd_splitkv_kernelI23Flash_fwd_kernel_traitsILi256ELi64ELi64ELi4ELb0ELb0EN7cutlass6half_tE19Flash_kernel_traitsILi256ELi64ELi64ELi4ES3_EELb0ELb0ELb1ELb0ELb0ELb1ELb0ELb0EEEvNS_16Flash_fwd_paramsE)
        /*0320*/ 	.word	0x000000ff


	//----- nvinfo : EIATTR_FRAME_SIZE
	.align		4
.L_144:
        /*0324*/ 	.byte	0x04, 0x11
        /*0326*/ 	.short	(.L_146 - .L_145)
	.align		4
.L_145:
        /*0328*/ 	.word	index@(_ZN5flash24flash_fwd_splitkv_kernelI23Flash_fwd_kernel_traitsILi256ELi64ELi64ELi4ELb0ELb0EN7cutlass6half_tE19Flash_kernel_traitsILi256ELi64ELi64ELi4ES3_EELb0ELb0ELb1ELb0ELb0ELb1ELb0ELb0EEEvNS_16Flash_fwd_paramsE)
        /*032c*/ 	.word	0x00000000


	//----- nvinfo : EIATTR_REGCOUNT
	.align		4
.L_146:
        /*0330*/ 	.byte	0x04, 0x2f
        /*0332*/ 	.short	(.L_148 - .L_147)
	.align		4
.L_147:
        /*0334*/ 	.word	index@(_ZN5flash24flash_fwd_splitkv_kernelI23Flash_fwd_kernel_traitsILi256ELi64ELi64ELi4ELb0ELb0EN7cutlass6half_tE19Flash_kernel_traitsILi256ELi64ELi64ELi4ES3_EELb0ELb0ELb1ELb0ELb0ELb0ELb0ELb0EEEvNS_16Flash_fwd_paramsE)
        /*0338*/ 	.word	0x000000ff


	//----- nvinfo : EIATTR_FRAME_SIZE
	.align		4
.L_148:
        /*033c*/ 	.byte	0x04, 0x11
        /*033e*/ 	.short	(.L_150 - .L_149)
	.align		4
.L_149:
        /*0340*/ 	.word	index@(_ZN5flash24flash_fwd_splitkv_kernelI23Flash_fwd_kernel_traitsILi256ELi64ELi64ELi4ELb0ELb0EN7cutlass6half_tE19Flash_kernel_traitsILi256ELi64ELi64ELi4ES3_EELb0ELb0ELb1ELb0ELb0ELb0ELb0ELb0EEEvNS_16Flash_fwd_paramsE)
        /*0344*/ 	.word	0x00000000


	//----- nvinfo : EIATTR_REGCOUNT
	.align		4
.L_150:
        /*0348*/ 	.byte	0x04, 0x2f
        /*034a*/ 	.short	(.L_152 - .L_151)
	.align		4
.L_151:
        /*034c*/ 	.word	index@(_ZN5flash24flash_fwd_splitkv_kernelI23Flash_fwd_kernel_traitsILi256ELi64ELi64ELi4ELb0ELb0EN7cutlass6half_tE19Flash_kernel_traitsILi256ELi64ELi64ELi4ES3_EELb0ELb0ELb0ELb0ELb1ELb1ELb0ELb0EEEvNS_16Flash_fwd_paramsE)
        /*0350*/ 	.word	0x000000ff


	//----- nvinfo : EIATTR_FRAME_SIZE
	.align		4
.L_152:
        /*0354*/ 	.byte	0x04, 0x11
        /*0356*/ 	.short	(.L_154 - .L_153)
	.align		4
.L_153:
        /*0358*/ 	.word	index@(_ZN5flash24flash_fwd_splitkv_kernelI23Flash_fwd_kernel_traitsILi256ELi64ELi64ELi4ELb0ELb0EN7cutlass6half_tE19Flash_kernel_traitsILi256ELi64ELi64ELi4ES3_EELb0ELb0ELb0ELb0ELb1ELb1ELb0ELb0EEEvNS_16Flash_fwd_paramsE)
        /*035c*/ 	.word	0x00000010


	//----- nvinfo : EIATTR_REGCOUNT
	.align		4
.L_154:
        /*0360*/ 	.byte	0x04, 0x2f
        /*0362*/ 	.short	(.L_156 - .L_155)
	.align		4
.L_155:
        /*0364*/ 	.word	index@(_ZN5flash24flash_fwd_splitkv_kernelI23Flash_fwd_kernel_traitsILi256ELi64ELi64ELi4ELb0ELb0EN7cutlass6half_tE19Flash_kernel_traitsILi256ELi64ELi64ELi4ES3_EELb0ELb0ELb0ELb0ELb1ELb0ELb0ELb0EEEvNS_16Flash_fwd_paramsE)
        /*0368*/ 	.word	0x000000ff


	//----- nvinfo : EIATTR_FRAME_SIZE
	.align		4
.L_156:
        /*036c*/ 	.byte	0x04, 0x11
        /*036e*/ 	.short	(.L_158 - .L_157)
	.align		4
.L_157:
        /*0370*/ 	.word	index@(_ZN5flash24flash_fwd_splitkv_kernelI23Flash_fwd_kernel_traitsILi256ELi64ELi64ELi4ELb0ELb0EN7cutlass6half_tE19Flash_kernel_traitsILi256ELi64ELi64ELi4ES3_EELb0ELb0ELb0ELb0ELb1ELb0ELb0ELb0EEEvNS_16Flash_fwd_paramsE)
        /*0374*/ 	.word	0x00000000


	//----- nvinfo : EIATTR_REGCOUNT
	.align		4
.L_158:
        /*0378*/ 	.byte	0x04, 0x2f
        /*037a*/ 	.short	(.L_160 - .L_159)
	.align		4
.L_159:
        /*037c*/ 	.word	index@(_ZN5flash24flash_fwd_splitkv_kernelI23Flash_fwd_kernel_traitsILi256ELi64ELi64ELi4ELb0ELb0EN7cutlass6half_tE19Flash_kernel_traitsILi256ELi64ELi64ELi4ES3_EELb0ELb1ELb0ELb0ELb0ELb1ELb1ELb1EEEvNS_16Flash_fwd_paramsE)
        /*0380*/ 	.word	0x000000ff


	//----- nvinfo : EIATTR_FRAME_SIZE
	.align		4
.L_160:
        /*0384*/ 	.byte	0x04, 0x11
        /*0386*/ 	.short	(.L_162 - .L_161)
	.align		4
.L_161:
        /*0388*/ 	.word	index@($_ZN5flash24flash_fwd_splitkv_kernelI23Flash_fwd_kernel_traitsILi256ELi64ELi64ELi4ELb0ELb0EN7cutlass6half_tE19Flash_kernel_traitsILi256ELi64ELi64ELi4ES3_EELb0ELb1ELb0ELb0ELb0ELb1ELb1ELb1EEEvNS_16Flash_fwd_paramsE$_ZN5flash30compute_attn_1rowblock_splitkvI23Flash_fwd_kernel_traitsILi256ELi64ELi64ELi4ELb0ELb0EN7cutlass6half_tE19Flash_kernel_traitsILi256ELi64ELi64ELi4ES3_EELb0ELb1ELb0ELb0ELb0ELb1ELb1ELb1ENS_16Flash_fwd_paramsEEEvRKT8_iiiii)
        /*038c*/ 	.word	0x00000020


	//----- nvinfo : EIATTR_FRAME_SIZE
	.align		4
.L_162:
        /*0390*/ 	.byte	0x04, 0x11
        /*0392*/ 	.short	(.L_164 - .L_163)
	.align		4
.L_163:
        /*0394*/ 	.word	index@(_ZN5flash24flash_fwd_splitkv_kernelI23Flash_fwd_kernel_traitsILi256ELi64ELi64ELi4ELb0ELb0EN7cutlass6half_tE19Flash_kernel_traitsILi256ELi64ELi64ELi4ES3_EELb0ELb1ELb0ELb0ELb0ELb1ELb1ELb1EEEvNS_16Flash_fwd_paramsE)
        /*0398*/ 	.word	0x00000020


	//----- nvinfo : EIATTR_REGCOUNT
	.align		4
.L_164:
        /*039c*/ 	.byte	0x04, 0x2f
        /*039e*/ 	.short	(.L_166 - .L_165)
	.align		4
.L_165:
        /*03a0*/ 	.word	index@(_ZN5flash24flash_fwd_splitkv_kernelI23Flash_fwd_kernel_traitsILi256ELi64ELi64ELi4ELb0ELb0EN7cutlass6half_tE19Flash_kernel_traitsILi256ELi64ELi64ELi4ES3_EELb0ELb1ELb0ELb0ELb0ELb0ELb1ELb1EEEvNS_16Flash_fwd_paramsE)
        /*03a4*/ 	.word	0x000000ff


	//----- nvinfo : EIATTR_FRAME_SIZE
	.align		4
.L_166:
        /*03a8*/ 	.byte	0x04, 0x11
        /*03aa*/ 	.short	(.L_168 - .L_167)
	.align		4
.L_167:
        /*03ac*/ 	.word	index@($_ZN5flash24flash_fwd_splitkv_kernelI23Flash_fwd_kernel_traitsILi256ELi64ELi64ELi4ELb0ELb0EN7cutlass6half_tE19Flash_kernel_traitsILi256ELi64ELi64ELi4ES3_EELb0ELb1ELb0ELb0ELb0ELb0ELb1ELb1EEEvNS_16Flash_fwd_paramsE$_ZN5flash30compute_attn_1rowblock_splitkvI23Flash_fwd_kernel_traitsILi256ELi64ELi64ELi4ELb0ELb0EN7cutlass6half_tE19Flash_kernel_traitsILi256ELi64ELi64ELi4ES3_EELb0ELb1ELb0ELb0ELb0ELb0ELb1ELb1ENS_16Flash_fwd_paramsEEEvRKT8_iiiii)
        /*03b0*/ 	.word	0x00000018


	//----- nvinfo : EIATTR_FRAME_SIZE
	.align		4
.L_168:
        /*03b4*/ 	.byte	0x04, 0x11
        /*03b6*/ 	.short	(.L_170 - .L_169)
	.align		4
.L_169:
        /*03b8*/ 	.word	index@(_ZN5flash24flash_fwd_splitkv_kernelI23Flash_fwd_kernel_traitsILi256ELi64ELi64ELi4ELb0ELb0EN7cutlass6half_tE19Flash_kernel_traitsILi256ELi64ELi64ELi4ES3_EELb0ELb1ELb0ELb0ELb0ELb0ELb1ELb1EEEvNS_16Flash_fwd_paramsE)
        /*03bc*/ 	.word	0x00000018


	//----- nvinfo : EIATTR_REGCOUNT
	.align		4
.L_170:
        /*03c0*/ 	.byte	0x04, 0x2f
        /*03c2*/ 	.short	(.L_172 - .L_171)
	.align		4
.L_171:
        /*03c4*/ 	.word	index@(_ZN5flash24flash_fwd_splitkv_kernelI23Flash_fwd_kernel_traitsILi256ELi64ELi64ELi4ELb0ELb0EN7cutlass6half_tE19Flash_kernel_traitsILi256ELi64ELi64ELi4ES3_EELb0ELb1ELb0ELb0ELb0ELb1ELb1ELb0EEEvNS_16Flash_fwd_paramsE)
        /*03c8*/ 	.word	0x000000ff


	//----- nvinfo : EIATTR_FRAME_SIZE
	.align		4
.L_172:
        /*03cc*/ 	.byte	0x04, 0x11
        /*03ce*/ 	.short	(.L_174 - .L_173)
	.align		4
.L_173:
        /*03d0*/ 	.word	index@(_ZN5flash24flash_fwd_splitkv_kernelI23Flash_fwd_kernel_traitsILi256ELi64ELi64ELi4ELb0ELb0EN7cutlass6half_tE19Flash_kernel_traitsILi256ELi64ELi64ELi4ES3_EELb0ELb1ELb0ELb0ELb0ELb1ELb1ELb0EEEvNS_16Flash_fwd_paramsE)
        /*03d4*/ 	.word	0x00000000


	//----- nvinfo : EIATTR_REGCOUNT
	.align		4
.L_174:
        /*03d8*/ 	.byte	0x04, 0x2f
        /*03da*/ 	.short	(.L_176 - .L_175)
	.align		4
.L_175:
        /*03dc*/ 	.word	index@(_ZN5flash24flash_fwd_splitkv_kernelI23Flash_fwd_kernel_traitsILi256ELi64ELi64ELi4ELb0ELb0EN7cutlass6half_tE19Flash_kernel_traitsILi256ELi64ELi64ELi4ES3_EELb0ELb1ELb0ELb0ELb0ELb0ELb1ELb0EEEvNS_16Flash_fwd_paramsE)
        /*03e0*/ 	.word	0x000000ff


	//----- nvinfo : EIATTR_FRAME_SIZE
	.align		4
.L_176:
        /*03e4*/ 	.byte	0x04, 0x11
        /*03e6*/ 	.short	(.L_178 - .L_177)
	.align		4
.L_177:
        /*03e8*/ 	.word	index@(_ZN5flash24flash_fwd_splitkv_kernelI23Flash_fwd_kernel_traitsILi256ELi64ELi64ELi4ELb0ELb0EN7cutlass6half_tE19Flash_kernel_traitsILi256ELi64ELi64ELi4ES3_EELb0ELb1ELb0ELb0ELb0ELb0ELb1ELb0EEEvNS_16Flash_fwd_paramsE)
        /*03ec*/ 	.word	0x00000000


	//----- nvinfo : EIATTR_REGCOUNT
	.align		4
.L_178:
        /*03f0*/ 	.byte	0x04, 0x2f
        /*03f2*/ 	.short	(.L_180 - .L_179)
	.align		4
.L_179:
        /*03f4*/ 	.word	index@(_ZN5flash24flash_fwd_splitkv_kernelI23Flash_fwd_kernel_traitsILi256ELi64ELi64ELi4ELb0ELb0EN7cutlass6half_tE19Flash_kernel_traitsILi256ELi64ELi64ELi4ES3_EELb0ELb1ELb0ELb0ELb0ELb1ELb0ELb1EEEvNS_16Flash_fwd_paramsE)
        /*03f8*/ 	.word	0x000000ff


	//----- nvinfo : EIATTR_FRAME_SIZE
	.align		4
.L_180:
        /*03fc*/ 	.byte	0x04, 0x11
        /*03fe*/ 	.short	(.L_182 - .L_181)
	.align		4
.L_181:
        /*0400*/ 	.word	index@($_ZN5flash24flash_fwd_splitkv_kernelI23Flash_fwd_kernel_traitsILi256ELi64ELi64ELi4ELb0ELb0EN7cutlass6half_tE19Flash_kernel_traitsILi256ELi64ELi64ELi4ES3_EELb0ELb1ELb0ELb0ELb0ELb1ELb0ELb1EEEvNS_16Flash_fwd_paramsE$_ZN5flash30compute_attn_1rowblock_splitkvI23Flash_fwd_kernel_traitsILi256ELi64ELi64ELi4ELb0ELb0EN7cutlass6half_tE19Flash_kernel_traitsILi256ELi64ELi64ELi4ES3_EELb0ELb1ELb0ELb0ELb0ELb1ELb0ELb1ENS_16Flash_fwd_paramsEEEvRKT8_iiiii)
        /*0404*/ 	.word	0x00000010


	//----- nvinfo : EIATTR_FRAME_SIZE
	.align		4
.L_182:
        /*0408*/ 	.byte	0x04, 0x11
        /*040a*/ 	.short	(.L_184 - .L_183)
	.align		4
.L_183:
        /*040c*/ 	.word	index@(_ZN5flash24flash_fwd_splitkv_kernelI23Flash_fwd_kernel_traitsILi256ELi64ELi64ELi4ELb0ELb0EN7cutlass6half_tE19Flash_kernel_traitsILi256ELi64ELi64ELi4ES3_EELb0ELb1ELb0ELb0ELb0ELb1ELb0ELb1EEEvNS_16Flash_fwd_paramsE)
        /*0410*/ 	.word	0x00000010


	//----- nvinfo : EIATTR_REGCOUNT
	.align		4
.L_184:
        /*0414*/ 	.byte	0x04, 0x2f
        /*0416*/ 	.short	(.L_186 - .L_185)
	.align		4
.L_185:
        /*0418*/ 	.word	index@(_ZN5flash24flash_fwd_splitkv_kernelI23Flash_fwd_kernel_traitsILi256ELi64ELi64ELi4ELb0ELb0EN7cutlass6half_tE19Flash_kernel_traitsILi256ELi64ELi64ELi4ES3_EELb0ELb1ELb0ELb0ELb0ELb0ELb0ELb1EEEvNS_16Flash_fwd_paramsE)
        /*041c*/ 	.word	0x000000ff


	//----- nvinfo : EIATTR_FRAME_SIZE
	.align		4
.L_186:
        /*0420*/ 	.byte	0x04, 0x11
        /*0422*/ 	.short	(.L_188 - .L_187)
	.align		4
.L_187:
        /*0424*/ 	.word	index@($_ZN5flash24flash_fwd_splitkv_kernelI23Flash_fwd_kernel_traitsILi256ELi64ELi64ELi4ELb0ELb0EN7cutlass6half_tE19Flash_kernel_traitsILi256ELi64ELi64ELi4ES3_EELb0ELb1ELb0ELb0ELb0ELb0ELb0ELb1EEEvNS_16Flash_fwd_paramsE$_ZN5flash30compute_attn_1rowblock_splitkvI23Flash_fwd_kernel_traitsILi256ELi64ELi64ELi4ELb0ELb0EN7cutlass6half_tE19Flash_kernel_traitsILi256ELi64ELi64ELi4ES3_EELb0ELb1ELb0ELb0ELb0ELb0ELb0ELb1ENS_16Flash_fwd_paramsEEEvRKT8_iiiii)
        /*0428*/ 	.word	0x00000010


	//----- nvinfo : EIATTR_FRAME_SIZE
	.align		4
.L_188:
        /*042c*/ 	.byte	0x04, 0x11
        /*042e*/ 	.short	(.L_190 - .L_189)
	.align		4
.L_189:
        /*0430*/ 	.word	index@(_ZN5flash24flash_fwd_splitkv_kernelI23Flash_fwd_kernel_traitsILi256ELi64ELi64ELi4ELb0ELb0EN7cutlass6half_tE19Flash_kernel_traitsILi256ELi64ELi64ELi4ES3_EELb0ELb1ELb0ELb0ELb0ELb0ELb0ELb1EEEvNS_16Flash_fwd_paramsE)
        /*0434*/ 	.word	0x00000010


	//----- nvinfo : EIATTR_REGCOUNT
	.align		4
.L_190:
        /*0438*/ 	.byte	0x04, 0x2f
        /*043a*/ 	.short	(.L_192 - .L_191)
	.align		4
.L_191:
        /*043c*/ 	.word	index@(_ZN5flash24flash_fwd_splitkv_kernelI23Flash_fwd_kernel_traitsILi256ELi64ELi64ELi4ELb0ELb0EN7cutlass6half_tE19Flash_kernel_traitsILi256ELi64ELi64ELi4ES3_EELb0ELb1ELb0ELb0ELb0ELb1ELb0ELb0EEEvNS_16Flash_fwd_paramsE)
        /*0440*/ 	.word	0x000000ff


	//----- nvinfo : EIATTR_FRAME_SIZE
	.align		4
.L_192:
        /*0444*/ 	.byte	0x04, 0x11
        /*0446*/ 	.short	(.L_194 - .L_193)
	.align		4
.L_193:
        /*0448*/ 	.word	index@(_ZN5flash24flash_fwd_splitkv_kernelI23Flash_fwd_kernel_traitsILi256ELi64ELi64ELi4ELb0ELb0EN7cutlass6half_tE19Flash_kernel_traitsILi256ELi64ELi64ELi4ES3_EELb0ELb1ELb0ELb0ELb0ELb1ELb0ELb0EEEvNS_16Flash_fwd_paramsE)
        /*044c*/ 	.word	0x00000078


	//----- nvinfo : EIATTR_REGCOUNT
	.align		4
.L_194:
        /*0450*/ 	.byte	0x04, 0x2f
        /*0452*/ 	.short	(.L_196 - .L_195)
	.align		4
.L_195:
        /*0454*/ 	.word	index@(_ZN5flash24flash_fwd_splitkv_kernelI23Flash_fwd_kernel_traitsILi256ELi64ELi64ELi4ELb0ELb0EN7cutlass6half_tE19Flash_kernel_traitsILi256ELi64ELi64ELi4ES3_EELb0ELb1ELb0ELb0ELb0ELb0ELb0ELb0EEEvNS_16Flash_fwd_paramsE)
        /*0458*/ 	.word	0x000000ff


	//----- nvinfo : EIATTR_FRAME_SIZE
	.align		4
.L_196:
        /*045c*/ 	.byte	0x04, 0x11
        /*045e*/ 	.short	(.L_198 - .L_197)
	.align		4
.L_197:
        /*0460*/ 	.word	index@(_ZN5flash24flash_fwd_splitkv_kernelI23Flash_fwd_kernel_traitsILi256ELi64ELi64ELi4ELb0ELb0EN7cutlass6half_tE19Flash_kernel_traitsILi256ELi64ELi64ELi4ES3_EELb0ELb1ELb0ELb0ELb0ELb0ELb0ELb0EEEvNS_16Flash_fwd_paramsE)
        /*0464*/ 	.word	0x00000008


	//----- nvinfo : EIATTR_REGCOUNT
	.align		4
.L_198:
        /*0468*/ 	.byte	0x04, 0x2f
        /*046a*/ 	.short	(.L_200 - .L_199)
	.align		4
.L_199:
        /*046c*/ 	.word	index@(_ZN5flash24flash_fwd_splitkv_kernelI23Flash_fwd_kernel_traitsILi256ELi64ELi64ELi4ELb0ELb0EN7cutlass6half_tE19Flash_kernel_traitsILi256ELi64ELi64ELi4ES3_EELb0ELb0ELb0ELb0ELb0ELb1ELb1ELb1EEEvNS_16Flash_fwd_paramsE)
        /*0470*/ 	.word	0x000000ff


	//----- nvinfo : EIATTR_FRAME_SIZE
	.align		4
.L_200:
        /*0474*/ 	.byte	0x04, 0x11
        /*0476*/ 	.short	(.L_202 - .L_201)
	.align		4
.L_201:
        /*0478*/ 	.word	index@($_ZN5flash24flash_fwd_splitkv_kernelI23Flash_fwd_kernel_traitsILi256ELi64ELi64ELi4ELb0ELb0EN7cutlass6half_tE19Flash_kernel_traitsILi256ELi64ELi64ELi4ES3_EELb0ELb0ELb0ELb0ELb0ELb1ELb1ELb1EEEvNS_16Flash_fwd_paramsE$_ZN5flash30compute_attn_1rowblock_splitkvI23Flash_fwd_kernel_traitsILi256ELi64ELi64ELi4ELb0ELb0EN7cutlass6half_tE19Flash_kernel_traitsILi256ELi64ELi64ELi4ES3_EELb0ELb0ELb0ELb0ELb0ELb1ELb1ELb1ENS_16Flash_fwd_paramsEEEvRKT8_iiiii)
        /*047c*/ 	.word	0x00000008


	//----- nvinfo : EIATTR_FRAME_SIZE
	.align		4
.L_202:
        /*0480*/ 	.byte	0x04, 0x11
        /*0482*/ 	.short	(.L_204 - .L_203)
	.align		4
.L_203:
        /*0484*/ 	.word	index@(_ZN5flash24flash_fwd_splitkv_kernelI23Flash_fwd_kernel_traitsILi256ELi64ELi64ELi4ELb0ELb0EN7cutlass6half_tE19Flash_kernel_traitsILi256ELi64ELi64ELi4ES3_EELb0ELb0ELb0ELb0ELb0ELb1ELb1ELb1EEEvNS_16Flash_fwd_paramsE)
        /*0488*/ 	.word	0x00000008


	//----- nvinfo : EIATTR_REGCOUNT
	.align		4
.L_204:
        /*048c*/ 	.byte	0x04, 0x2f
        /*048e*/ 	.short	(.L_206 - .L_205)
	.align		4
.L_205:
        /*0490*/ 	.word	index@(_ZN5flash24flash_fwd_splitkv_kernelI23Flash_fwd_kernel_traitsILi256ELi64ELi64ELi4ELb0ELb0EN7cutlass6half_tE19Flash_kernel_traitsILi256ELi64ELi64ELi4ES3_EELb0ELb0ELb0ELb0ELb0ELb0ELb1ELb1EEEvNS_16Flash_fwd_paramsE)
        /*0494*/ 	.word	0x000000ff


	//----- nvinfo : EIATTR_FRAME_SIZE
	.align		4
.L_206:
        /*0498*/ 	.byte	0x04, 0x11
        /*049a*/ 	.short	(.L_208 - .L_207)
	.align		4
.L_207:
        /*049c*/ 	.word	index@($_ZN5flash24flash_fwd_splitkv_kernelI23Flash_fwd_kernel_traitsILi256ELi64ELi64ELi4ELb0ELb0EN7cutlass6half_tE19Flash_kernel_traitsILi256ELi64ELi64ELi4ES3_EELb0ELb0ELb0ELb0ELb0ELb0ELb1ELb1EEEvNS_16Flash_fwd_paramsE$_ZN5flash30compute_attn_1rowblock_splitkvI23Flash_fwd_kernel_traitsILi256ELi64ELi64ELi4ELb0ELb0EN7cutlass6half_tE19Flash_kernel_traitsILi256ELi64ELi64ELi4ES3_EELb0ELb0ELb0ELb0ELb0ELb0ELb1ELb1ENS_16Flash_fwd_paramsEEEvRKT8_iiiii)
        /*04a0*/ 	.word	0x00000000


	//----- nvinfo : EIATTR_FRAME_SIZE
	.align		4
.L_208:
        /*04a4*/ 	.byte	0x04, 0x11
        /*04a6*/ 	.short	(.L_210 - .L_209)
	.align		4
.L_209:
        /*04a8*/ 	.word	index@(_ZN5flash24flash_fwd_splitkv_kernelI23Flash_fwd_kernel_traitsILi256ELi64ELi64ELi4ELb0ELb0EN7cutlass6half_tE19Flash_kernel_traitsILi256ELi64ELi64ELi4ES3_EELb0ELb0ELb0ELb0ELb0ELb0ELb1ELb1EEEvNS_16Flash_fwd_paramsE)
        /*04ac*/ 	.word	0x00000000


	//----- nvinfo : EIATTR_REGCOUNT
	.align		4
.L_210:
        /*04b0*/ 	.byte	0x04, 0x2f
        /*04b2*/ 	.short	(.L_212 - .L_211)
	.align		4
.L_211:
        /*04b4*/ 	.word	index@(_ZN5flash24flash_fwd_splitkv_kernelI23Flash_fwd_kernel_traitsILi256ELi64ELi64ELi4ELb0ELb0EN7cutlass6half_tE19Flash_kernel_traitsILi256ELi64ELi64ELi4ES3_EELb0ELb0ELb0ELb0ELb0ELb1ELb1ELb0EEEvNS_16Flash_fwd_paramsE)
        /*04b8*/ 	.word	0x000000ff


	//----- nvinfo : EIATTR_FRAME_SIZE
	.align		4
.L_212:
        /*04bc*/ 	.byte	0x04, 0x11
        /*04be*/ 	.short	(.L_214 - .L_213)
	.align		4
.L_213:
        /*04c0*/ 	.word	index@(_ZN5flash24flash_fwd_splitkv_kernelI23Flash_fwd_kernel_traitsILi256ELi64ELi64ELi4ELb0ELb0EN7cutlass6half_tE19Flash_kernel_traitsILi256ELi64ELi64ELi4ES3_EELb0ELb0ELb0ELb0ELb0ELb1ELb1ELb0EEEvNS_16Flash_fwd_paramsE)
        /*04c4*/ 	.word	0x00000000


	//----- nvinfo : EIATTR_REGCOUNT
	.align		4
.L_214:
        /*04c8*/ 	.byte	0x04, 0x2f
        /*04ca*/ 	.short	(.L_216 - .L_215)
	.align		4
.L_215:
        /*04cc*/ 	.word	index@(_ZN5flash24flash_fwd_splitkv_kernelI23Flash_fwd_kernel_traitsILi256ELi64ELi64ELi4ELb0ELb0EN7cutlass6half_tE19Flash_kernel_traitsILi256ELi64ELi64ELi4ES3_EELb0ELb0ELb0ELb0ELb0ELb0ELb1ELb0EEEvNS_16Flash_fwd_paramsE)
        /*04d0*/ 	.word	0x000000fe


	//----- nvinfo : EIATTR_FRAME_SIZE
	.align		4
.L_216:
        /*04d4*/ 	.byte	0x04, 0x11
        /*04d6*/ 	.short	(.L_218 - .L_217)
	.align		4
.L_217:
        /*04d8*/ 	.word	index@(_ZN5flash24flash_fwd_splitkv_kernelI23Flash_fwd_kernel_traitsILi256ELi64ELi64ELi4ELb0ELb0EN7cutlass6half_tE19Flash_kernel_traitsILi256ELi64ELi64ELi4ES3_EELb0ELb0ELb0ELb0ELb0ELb0ELb1ELb0EEEvNS_16Flash_fwd_paramsE)
        /*04dc*/ 	.word	0x00000000


	//----- nvinfo : EIATTR_REGCOUNT
	.align		4
.L_218:
        /*04e0*/ 	.byte	0x04, 0x2f
        /*04e2*/ 	.short	(.L_220 - .L_219)
	.align		4
.L_219:
        /*04e4*/ 	.word	index@(_ZN5flash24flash_fwd_splitkv_kernelI23Flash_fwd_kernel_traitsILi256ELi64ELi64ELi4ELb0ELb0EN7cutlass6half_tE19Flash_kernel_traitsILi256ELi64ELi64ELi4ES3_EELb0ELb0ELb0ELb0ELb0ELb1ELb0ELb1EEEvNS_16Flash_fwd_paramsE)
        /*04e8*/ 	.word	0x000000ff


	//----- nvinfo : EIATTR_FRAME_SIZE
	.align		4
.L_220:
        /*04ec*/ 	.byte	0x04, 0x11
        /*04ee*/ 	.short	(.L_222 - .L_221)
	.align		4
.L_221:
        /*04f0*/ 	.word	index@($_ZN5flash24flash_fwd_splitkv_kernelI23Flash_fwd_kernel_traitsILi256ELi64ELi64ELi4ELb0ELb0EN7cutlass6half_tE19Flash_kernel_traitsILi256ELi64ELi64ELi4ES3_EELb0ELb0ELb0ELb0ELb0ELb1ELb0ELb1EEEvNS_16Flash_fwd_paramsE$_ZN5flash30compute_attn_1rowblock_splitkvI23Flash_fwd_kernel_traitsILi256ELi64ELi64ELi4ELb0ELb0EN7cutlass6half_tE19Flash_kernel_traitsILi256ELi64ELi64ELi4ES3_EELb0ELb0ELb0ELb0ELb0ELb1ELb0ELb1ENS_16Flash_fwd_paramsEEEvRKT8_iiiii)
        /*04f4*/ 	.word	0x00000000


	//----- nvinfo : EIATTR_FRAME_SIZE
	.align		4
.L_222:
        /*04f8*/ 	.byte	0x04, 0x11
        /*04fa*/ 	.short	(.L_224 - .L_223)
	.align		4
.L_223:
        /*04fc*/ 	.word	index@(_ZN5flash24flash_fwd_splitkv_kernelI23Flash_fwd_kernel_traitsILi256ELi64ELi64ELi4ELb0ELb0EN7cutlass6half_tE19Flash_kernel_traitsILi256ELi64ELi64ELi4ES3_EELb0ELb0ELb0ELb0ELb0ELb1ELb0ELb1EEEvNS_16Flash_fwd_paramsE)
        /*0500*/ 	.word	0x00000000


	//----- nvinfo : EIATTR_REGCOUNT
	.align		4
.L_224:
        /*0504*/ 	.byte	0x04, 0x2f
        /*0506*/ 	.short	(.L_226 - .L_225)
	.align		4
.L_225:
        /*0508*/ 	.word	index@(_ZN5flash24flash_fwd_splitkv_kernelI23Flash_fwd_kernel_traitsILi256ELi64ELi64ELi4ELb0ELb0EN7cutlass6half_tE19Flash_kernel_traitsILi256ELi64ELi64ELi4ES3_EELb0ELb0ELb0ELb0ELb0ELb0ELb0ELb1EEEvNS_16Flash_fwd_paramsE)
        /*050c*/ 	.word	0x000000ff


	//----- nvinfo : EIATTR_FRAME_SIZE
	.align		4
.L_226:
        /*0510*/ 	.byte	0x04, 0x11
        /*0512*/ 	.short	(.L_228 - .L_227)
	.align		4
.L_227:
        /*0514*/ 	.word	index@($_ZN5flash24flash_fwd_splitkv_kernelI23Flash_fwd_kernel_traitsILi256ELi64ELi64ELi4ELb0ELb0EN7cutlass6half_tE19Flash_kernel_traitsILi256ELi64ELi64ELi4ES3_EELb0ELb0ELb0ELb0ELb0ELb0ELb0ELb1EEEvNS_16Flash_fwd_paramsE$_ZN5flash30compute_attn_1rowblock_splitkvI23Flash_fwd_kernel_traitsILi256ELi64ELi64ELi4ELb0ELb0EN7cutlass6half_tE19Flash_kernel_traitsILi256ELi64ELi64ELi4ES3_EELb0ELb0ELb0ELb0ELb0ELb0ELb0ELb1ENS_16Flash_fwd_paramsEEEvRKT8_iiiii)
        /*0518*/ 	.word	0x00000000


	//----- nvinfo : EIATTR_FRAME_SIZE
	.align		4
.L_228:
        /*051c*/ 	.byte	0x04, 0x11
        /*051e*/ 	.short	(.L_230 - .L_229)
	.align		4
.L_229:
        /*0520*/ 	.word	index@(_ZN5flash24flash_fwd_splitkv_kernelI23Flash_fwd_kernel_traitsILi256ELi64ELi64ELi4ELb0ELb0EN7cutlass6half_tE19Flash_kernel_traitsILi256ELi64ELi64ELi4ES3_EELb0ELb0ELb0ELb0ELb0ELb0ELb0ELb1EEEvNS_16Flash_fwd_paramsE)
        /*0524*/ 	.word	0x00000000


	//----- nvinfo : EIATTR_REGCOUNT
	.align		4
.L_230:
        /*0528*/ 	.byte	0x04, 0x2f
        /*052a*/ 	.short	(.L_232 - .L_231)
	.align		4
.L_231:
        /*052c*/ 	.word	index@(_ZN5flash24flash_fwd_splitkv_kernelI23Flash_fwd_kernel_traitsILi256ELi64ELi64ELi4ELb0ELb0EN7cutlass6half_tE19Flash_kernel_traitsILi256ELi64ELi64ELi4ES3_EELb0ELb0ELb0ELb0ELb0ELb1ELb0ELb0EEEvNS_16Flash_fwd_paramsE)
        /*0530*/ 	.word	0x000000ff


	//----- nvinfo : EIATTR_FRAME_SIZE
	.align		4
.L_232:
        /*0534*/ 	.byte	0x04, 0x11
        /*0536*/ 	.short	(.L_234 - .L_233)
	.align		4
.L_233:
        /*0538*/ 	.word	index@(_ZN5flash24flash_fwd_splitkv_kernelI23Flash_fwd_kernel_traitsILi256ELi64ELi64ELi4ELb0ELb0EN7cutlass6half_tE19Flash_kernel_traitsILi256ELi64ELi64ELi4ES3_EELb0ELb0ELb0ELb0ELb0ELb1ELb0ELb0EEEvNS_16Flash_fwd_paramsE)
        /*053c*/ 	.word	0x00000000


	//----- nvinfo : EIATTR_REGCOUNT
	.align		4
.L_234:
        /*0540*/ 	.byte	0x04, 0x2f
        /*0542*/ 	.short	(.L_236 - .L_235)
	.align		4
.L_235:
        /*0544*/ 	.word	index@(_ZN5flash24flash_fwd_splitkv_kernelI23Flash_fwd_kernel_traitsILi256ELi64ELi64ELi4ELb0ELb0EN7cutlass6half_tE19Flash_kernel_traitsILi256ELi64ELi64ELi4ES3_EELb0ELb0ELb0ELb0ELb0ELb0ELb0ELb0EEEvNS_16Flash_fwd_paramsE)
        /*0548*/ 	.word	0x000000ff


	//----- nvinfo : EIATTR_FRAME_SIZE
	.align		4
.L_236:
        /*054c*/ 	.byte	0x04, 0x11
        /*054e*/ 	.short	(.L_238 - .L_237)
	.align		4
.L_237:
        /*0550*/ 	.word	index@(_ZN5flash24flash_fwd_splitkv_kernelI23Flash_fwd_kernel_traitsILi256ELi64ELi64ELi4ELb0ELb0EN7cutlass6half_tE19Flash_kernel_traitsILi256ELi64ELi64ELi4ES3_EELb0ELb0ELb0ELb0ELb0ELb0ELb0ELb0EEEvNS_16Flash_fwd_paramsE)
        /*0554*/ 	.word	0x00000000


	//----- nvinfo : EIATTR_REGCOUNT
	.align		4
.L_238:
        /*0558*/ 	.byte	0x04, 0x2f
        /*055a*/ 	.short	(.L_240 - .L_239)
	.align		4
.L_239:
        /*055c*/ 	.word	index@(_ZN5flash32flash_fwd_splitkv_combine_kernelI23Flash_fwd_kernel_traitsILi256ELi64ELi64ELi4ELb0ELb0EN7cutlass6half_tE19Flash_kernel_traitsILi256ELi64ELi64ELi4ES3_EELi4ELi1ELb1EEEvNS_16Flash_fwd_paramsE)
        /*0560*/ 	.word	0x00000038


	//----- nvinfo : EIATTR_FRAME_SIZE
	.align		4
.L_240:
        /*0564*/ 	.byte	0x04, 0x11
        /*0566*/ 	.short	(.L_242 - .L_241)
	.align		4
.L_241:
        /*0568*/ 	.word	index@($__internal_13_$__cuda_sm20_div_s64)
        /*056c*/ 	.word	0x00000000


	//----- nvinfo : EIATTR_FRAME_SIZE
	.align		4
.L_242:
        /*0570*/ 	.byte	0x04, 0x11
        /*0572*/ 	.short	(.L_244 - .L_243)
	.align		4
.L_243:
        /*0574*/ 	.word	index@(_ZN5flash32flash_fwd_splitkv_combine_kernelI23Flash_fwd_kernel_traitsILi256ELi64ELi64ELi4ELb0ELb0EN7cutlass6half_tE19Flash_kernel_traitsILi256ELi64ELi64ELi4ES3_EELi4ELi1ELb1EEEvNS_16Flash_fwd_paramsE)
        /*0578*/ 	.word	0x00000000


	//----- nvinfo : EIATTR_REGCOUNT
	.align		4
.L_244:
        /*057c*/ 	.byte	0x04, 0x2f
        /*057e*/ 	.short	(.L_246 - .L_245)
	.align		4
.L_245:
        /*0580*/ 	.word	index@(_ZN5flash32flash_fwd_splitkv_combine_kernelI23Flash_fwd_kernel_traitsILi256ELi64ELi64ELi4ELb0ELb0EN7cutlass6half_tE19Flash_kernel_traitsILi256ELi64ELi64ELi4ES3_EELi4ELi2ELb1EEEvNS_16Flash_fwd_paramsE)
        /*0584*/ 	.word	0x00000036


	//----- nvinfo : EIATTR_FRAME_SIZE
	.align		4
.L_246:
        /*0588*/ 	.byte	0x04, 0x11
        /*058a*/ 	.short	(.L_248 - .L_247)
	.align		4
.L_247:
        /*058c*/ 	.word	index@($__internal_12_$__cuda_sm20_div_s64)
        /*0590*/ 	.word	0x00000000


	//----- nvinfo : EIATTR_FRAME_SIZE
	.align		4
.L_248:
        /*0594*/ 	.byte	0x04, 0x11
        /*0596*/ 	.short	(.L_250 - .L_249)
	.align		4
.L_249:
        /*0598*/ 	.word	index@(_ZN5flash32flash_fwd_splitkv_combine_kernelI23Flash_fwd_kernel_traitsILi256ELi64ELi64ELi4ELb0ELb0EN7cutlass6half_tE19Flash_kernel_traitsILi256ELi64ELi64ELi4ES3_EELi4ELi2ELb1EEEvNS_16Flash_fwd_paramsE)
        /*059c*/ 	.word	0x00000000


	//----- nvinfo : EIATTR_REGCOUNT
	.align		4
.L_250:
        /*05a0*/ 	.byte	0x04, 0x2f
        /*05a2*/ 	.short	(.L_252 - .L_251)
	.align		4
.L_251:
        /*05a4*/ 	.word	index@(_ZN5flash32flash_fwd_splitkv_combine_kernelI23Flash_fwd_kernel_traitsILi256ELi64ELi64ELi4ELb0ELb0EN7cutlass6half_tE19Flash_kernel_traitsILi256ELi64ELi64ELi4ES3_EELi4ELi3ELb1EEEvNS_16Flash_fwd_paramsE)
        /*05a8*/ 	.word	0x00000036


	//----- nvinfo : EIATTR_FRAME_SIZE
	.align		4
.L_252:
        /*05ac*/ 	.byte	0x04, 0x11
        /*05ae*/ 	.short	(.L_254 - .L_253)
	.align		4
.L_253:
        /*05b0*/ 	.word	index@($__internal_11_$__cuda_sm20_div_s64)
        /*05b4*/ 	.word	0x00000000


	//----- nvinfo : EIATTR_FRAME_SIZE
	.align		4
.L_254:
        /*05b8*/ 	.byte	0x04, 0x11
        /*05ba*/ 	.short	(.L_256 - .L_255)
	.align		4
.L_255:
        /*05bc*/ 	.word	index@(_ZN5flash32flash_fwd_splitkv_combine_kernelI23Flash_fwd_kernel_traitsILi256ELi64ELi64ELi4ELb0ELb0EN7cutlass6half_tE19Flash_kernel_traitsILi256ELi64ELi64ELi4ES3_EELi4ELi3ELb1EEEvNS_16Flash_fwd_paramsE)
        /*05c0*/ 	.word	0x00000000


	//----- nvinfo : EIATTR_REGCOUNT
	.align		4
.L_256:
        /*05c4*/ 	.byte	0x04, 0x2f
        /*05c6*/ 	.short	(.L_258 - .L_257)
	.align		4
.L_257:
        /*05c8*/ 	.word	index@(_ZN5flash32flash_fwd_splitkv_combine_kernelI23Flash_fwd_kernel_traitsILi256ELi64ELi64ELi4ELb0ELb0EN7cutlass6half_tE19Flash_kernel_traitsILi256ELi64ELi64ELi4ES3_EELi4ELi4ELb1EEEvNS_16Flash_fwd_paramsE)
        /*05cc*/ 	.word	0x00000036


	//----- nvinfo : EIATTR_FRAME_SIZE
	.align		4
.L_258:
        /*05d0*/ 	.byte	0x04, 0x11
        /*05d2*/ 	.short	(.L_260 - .L_259)
	.align		4
.L_259:
        /*05d4*/ 	.word	index@($__internal_10_$__cuda_sm20_div_s64)
        /*05d8*/ 	.word	0x00000000


	//----- nvinfo : EIATTR_FRAME_SIZE
	.align		4
.L_260:
        /*05dc*/ 	.byte	0x04, 0x11
        /*05de*/ 	.short	(.L_262 - .L_261)
	.align		4
.L_261:
        /*05e0*/ 	.word	index@(_ZN5flash32flash_fwd_splitkv_combine_kernelI23Flash_fwd_kernel_traitsILi256ELi64ELi64ELi4ELb0ELb0EN7cutlass6half_tE19Flash_kernel_traitsILi256ELi64ELi64ELi4ES3_EELi4ELi4ELb1EEEvNS_16Flash_fwd_paramsE)
        /*05e4*/ 	.word	0x00000000


	//----- nvinfo : EIATTR_REGCOUNT
	.align		4
.L_262:
        /*05e8*/ 	.byte	0x04, 0x2f
        /*05ea*/ 	.short	(.L_264 - .L_263)
	.align		4
.L_263:
        /*05ec*/ 	.word	index@(_ZN5flash32flash_fwd_splitkv_combine_kernelI23Flash_fwd_kernel_traitsILi256ELi64ELi64ELi4ELb0ELb0EN7cutlass6half_tE19Flash_kernel_traitsILi256ELi64ELi64ELi4ES3_EELi4ELi5ELb1EEEvNS_16Flash_fwd_paramsE)
        /*05f0*/ 	.word	0x00000036


	//----- nvinfo : EIATTR_FRAME_SIZE
	.align		4
.L_264:
        /*05f4*/ 	.byte	0x04, 0x11
        /*05f6*/ 	.short	(.L_266 - .L_265)
	.align		4
.L_265:
        /*05f8*/ 	.word	index@($__internal_9_$__cuda_sm20_div_s64)
        /*05fc*/ 	.word	0x00000000


	//----- nvinfo : EIATTR_FRAME_SIZE
	.align		4
.L_266:
        /*0600*/ 	.byte	0x04, 0x11
        /*0602*/ 	.short	(.L_268 - .L_267)
	.align		4
.L_267:
        /*0604*/ 	.word	index@(_ZN5flash32flash_fwd_splitkv_combine_kernelI23Flash_fwd_kernel_traitsILi256ELi64ELi64ELi4ELb0ELb0EN7cutlass6half_tE19Flash_kernel_traitsILi256ELi64ELi64ELi4ES3_EELi4ELi5ELb1EEEvNS_16Flash_fwd_paramsE)
        /*0608*/ 	.word	0x00000000


	//----- nvinfo : EIATTR_REGCOUNT
	.align		4
.L_268:
        /*060c*/ 	.byte	0x04, 0x2f
        /*060e*/ 	.short	(.L_270 - .L_269)
	.align		4
.L_269:
        /*0610*/ 	.word	index@(_ZN5flash32flash_fwd_splitkv_combine_kernelI23Flash_fwd_kernel_traitsILi256ELi64ELi64ELi4ELb0ELb0EN7cutlass6half_tE19Flash_kernel_traitsILi256ELi64ELi64ELi4ES3_EELi4ELi6ELb1EEEvNS_16Flash_fwd_paramsE)
        /*0614*/ 	.word	0x0000003a


	//----- nvinfo : EIATTR_FRAME_SIZE
	.align		4
.L_270:
        /*0618*/ 	.byte	0x04, 0x11
        /*061a*/ 	.short	(.L_272 - .L_271)
	.align		4
.L_271:
        /*061c*/ 	.word	index@($__internal_8_$__cuda_sm20_div_s64)
        /*0620*/ 	.word	0x00000000


	//----- nvinfo : EIATTR_FRAME_SIZE
	.align		4
.L_272:
        /*0624*/ 	.byte	0x04, 0x11
        /*0626*/ 	.short	(.L_274 - .L_273)
	.align		4
.L_273:
        /*0628*/ 	.word	index@(_ZN5flash32flash_fwd_splitkv_combine_kernelI23Flash_fwd_kernel_traitsILi256ELi64ELi64ELi4ELb0ELb0EN7cutlass6half_tE19Flash_kernel_traitsILi256ELi64ELi64ELi4ES3_EELi4ELi6ELb1EEEvNS_16Flash_fwd_paramsE)
        /*062c*/ 	.word	0x00000000


	//----- nvinfo : EIATTR_REGCOUNT
	.align		4
.L_274:
        /*0630*/ 	.byte	0x04, 0x2f
        /*0632*/ 	.short	(.L_276 - .L_275)
	.align		4
.L_275:
        /*0634*/ 	.word	index@(_ZN5flash32flash_fwd_splitkv_combine_kernelI23Flash_fwd_kernel_traitsILi256ELi64ELi64ELi4ELb0ELb0EN7cutlass6half_tE19Flash_kernel_traitsILi256ELi64ELi64ELi4ES3_EELi4ELi7ELb1EEEvNS_16Flash_fwd_paramsE)
        /*0638*/ 	.word	0x0000003c


	//----- nvinfo : EIATTR_FRAME_SIZE
	.align		4
.L_276:
        /*063c*/ 	.byte	0x04, 0x11
        /*063e*/ 	.short	(.L_278 - .L_277)
	.align		4
.L_277:
        /*0640*/ 	.word	index@($__internal_7_$__cuda_sm20_div_s64)
        /*0644*/ 	.word	0x00000000


	//----- nvinfo : EIATTR_FRAME_SIZE
	.align		4
.L_278:
        /*0648*/ 	.byte	0x04, 0x11
        /*064a*/ 	.short	(.L_280 - .L_279)
	.align		4
.L_279:
        /*064c*/ 	.word	index@(_ZN5flash32flash_fwd_splitkv_combine_kernelI23Flash_fwd_kernel_traitsILi256ELi64ELi64ELi4ELb0ELb0EN7cutlass6half_tE19Flash_kernel_traitsILi256ELi64ELi64ELi4ES3_EELi4ELi7ELb1EEEvNS_16Flash_fwd_paramsE)
        /*0650*/ 	.word	0x00000000


	//----- nvinfo : EIATTR_REGCOUNT
	.align		4
.L_280:
        /*0654*/ 	.byte	0x04, 0x2f
        /*0656*/ 	.short	(.L_282 - .L_281)
	.align		4
.L_281:
        /*0658*/ 	.word	index@(_ZN5flash32flash_fwd_splitkv_combine_kernelI23Flash_fwd_kernel_traitsILi256ELi64ELi64ELi4ELb0ELb0EN7cutlass6half_tE19Flash_kernel_traitsILi256ELi64ELi64ELi4ES3_EELi4ELi1ELb0EEEvNS_16Flash_fwd_paramsE)
        /*065c*/ 	.word	0x00000036


	//----- nvinfo : EIATTR_FRAME_SIZE
	.align		4
.L_282:
        /*0660*/ 	.byte	0x04, 0x11
        /*0662*/ 	.short	(.L_284 - .L_283)
	.align		4
.L_283:
        /*0664*/ 	.word	index@($__internal_6_$__cuda_sm20_div_s64)
        /*0668*/ 	.word	0x00000000


	//----- nvinfo : EIATTR_FRAME_SIZE
	.align		4
.L_284:
        /*066c*/ 	.byte	0x04, 0x11
        /*066e*/ 	.short	(.L_286 - .L_285)
	.align		4
.L_285:
        /*0670*/ 	.word	index@(_ZN5flash32flash_fwd_splitkv_combine_kernelI23Flash_fwd_kernel_traitsILi256ELi64ELi64ELi4ELb0ELb0EN7cutlass6half_tE19Flash_kernel_traitsILi256ELi64ELi64ELi4ES3_EELi4ELi1ELb0EEEvNS_16Flash_fwd_paramsE)
        /*0674*/ 	.word	0x00000000


	//----- nvinfo : EIATTR_REGCOUNT
	.align		4
.L_286:
        /*0678*/ 	.byte	0x04, 0x2f
        /*067a*/ 	.short	(.L_288 - .L_287)
	.align		4
.L_287:
        /*067c*/ 	.word	index@(_ZN5flash32flash_fwd_splitkv_combine_kernelI23Flash_fwd_kernel_traitsILi256ELi64ELi64ELi4ELb0ELb0EN7cutlass6half_tE19Flash_kernel_traitsILi256ELi64ELi64ELi4ES3_EELi4ELi2ELb0EEEvNS_16Flash_fwd_paramsE)
        /*0680*/ 	.word	0x00000036


	//----- nvinfo : EIATTR_FRAME_SIZE
	.align		4
.L_288:
        /*0684*/ 	.byte	0x04, 0x11
        /*0686*/ 	.short	(.L_290 - .L_289)
	.align		4
.L_289:
        /*0688*/ 	.word	index@($__internal_5_$__cuda_sm20_div_s64)
        /*068c*/ 	.word	0x00000000


	//----- nvinfo : EIATTR_FRAME_SIZE
	.align		4
.L_290:
        /*0690*/ 	.byte	0x04, 0x11
        /*0692*/ 	.short	(.L_292 - .L_291)
	.align		4
.L_291:
        /*0694*/ 	.word	index@(_ZN5flash32flash_fwd_splitkv_combine_kernelI23Flash_fwd_kernel_traitsILi256ELi64ELi64ELi4ELb0ELb0EN7cutlass6half_tE19Flash_kernel_traitsILi256ELi64ELi64ELi4ES3_EELi4ELi2ELb0EEEvNS_16Flash_fwd_paramsE)
        /*0698*/ 	.word	0x00000000


	//----- nvinfo : EIATTR_REGCOUNT
	.align		4
.L_292:
        /*069c*/ 	.byte	0x04, 0x2f
        /*069e*/ 	.short	(.L_294 - .L_293)
	.align		4
.L_293:
        /*06a0*/ 	.word	index@(_ZN5flash32flash_fwd_splitkv_combine_kernelI23Flash_fwd_kernel_traitsILi256ELi64ELi64ELi4ELb0ELb0EN7cutlass6half_tE19Flash_kernel_traitsILi256ELi64ELi64ELi4ES3_EELi4ELi3ELb0EEEvNS_16Flash_fwd_paramsE)
        /*06a4*/ 	.word	0x00000036


	//----- nvinfo : EIATTR_FRAME_SIZE
	.align		4
.L_294:
        /*06a8*/ 	.byte	0x04, 0x11
        /*06aa*/ 	.short	(.L_296 - .L_295)
	.align		4
.L_295:
        /*06ac*/ 	.word	index@($__internal_4_$__cuda_sm20_div_s64)
        /*06b0*/ 	.word	0x00000000


	//----- nvinfo : EIATTR_FRAME_SIZE
	.align		4
.L_296:
        /*06b4*/ 	.byte	0x04, 0x11
        /*06b6*/ 	.short	(.L_298 - .L_297)
	.align		4
.L_297:
        /*06b8*/ 	.word	index@(_ZN5flash32flash_fwd_splitkv_combine_kernelI23Flash_fwd_kernel_traitsILi256ELi64ELi64ELi4ELb0ELb0EN7cutlass6half_tE19Flash_kernel_traitsILi256ELi64ELi64ELi4ES3_EELi4ELi3ELb0EEEvNS_16Flash_fwd_paramsE)
        /*06bc*/ 	.word	0x00000000


	//----- nvinfo : EIATTR_REGCOUNT
	.align		4
.L_298:
        /*06c0*/ 	.byte	0x04, 0x2f
        /*06c2*/ 	.short	(.L_300 - .L_299)
	.align		4
.L_299:
        /*06c4*/ 	.word	index@(_ZN5flash32flash_fwd_splitkv_combine_kernelI23Flash_fwd_kernel_traitsILi256ELi64ELi64ELi4ELb0ELb0EN7cutlass6half_tE19Flash_kernel_traitsILi256ELi64ELi64ELi4ES3_EELi4ELi4ELb0EEEvNS_16Flash_fwd_paramsE)
        /*06c8*/ 	.word	0x00000036


	//----- nvinfo : EIATTR_FRAME_SIZE
	.align		4
.L_300:
        /*06cc*/ 	.byte	0x04, 0x11
        /*06ce*/ 	.short	(.L_302 - .L_301)
	.align		4
.L_301:
        /*06d0*/ 	.word	index@($__internal_3_$__cuda_sm20_div_s64)
        /*06d4*/ 	.word	0x00000000


	//----- nvinfo : EIATTR_FRAME_SIZE
	.align		4
.L_302:
        /*06d8*/ 	.byte	0x04, 0x11
        /*06da*/ 	.short	(.L_304 - .L_303)
	.align		4
.L_303:
        /*06dc*/ 	.word	index@(_ZN5flash32flash_fwd_splitkv_combine_kernelI23Flash_fwd_kernel_traitsILi256ELi64ELi64ELi4ELb0ELb0EN7cutlass6half_tE19Flash_kernel_traitsILi256ELi64ELi64ELi4ES3_EELi4ELi4ELb0EEEvNS_16Flash_fwd_paramsE)
        /*06e0*/ 	.word	0x00000000


	//----- nvinfo : EIATTR_REGCOUNT
	.align		4
.L_304:
        /*06e4*/ 	.byte	0x04, 0x2f
        /*06e6*/ 	.short	(.L_306 - .L_305)
	.align		4
.L_305:
        /*06e8*/ 	.word	index@(_ZN5flash32flash_fwd_splitkv_combine_kernelI23Flash_fwd_kernel_traitsILi256ELi64ELi64ELi4ELb0ELb0EN7cutlass6half_tE19Flash_kernel_traitsILi256ELi64ELi64ELi4ES3_EELi4ELi5ELb0EEEvNS_16Flash_fwd_paramsE)
        /*06ec*/ 	.word	0x00000036


	//----- nvinfo : EIATTR_FRAME_SIZE
	.align		4
.L_306:
        /*06f0*/ 	.byte	0x04, 0x11
        /*06f2*/ 	.short	(.L_308 - .L_307)
	.align		4
.L_307:
        /*06f4*/ 	.word	index@($__internal_2_$__cuda_sm20_div_s64)
        /*06f8*/ 	.word	0x00000000


	//----- nvinfo : EIATTR_FRAME_SIZE
	.align		4
.L_308:
        /*06fc*/ 	.byte	0x04, 0x11
        /*06fe*/ 	.short	(.L_310 - .L_309)
	.align		4
.L_309:
        /*0700*/ 	.word	index@(_ZN5flash32flash_fwd_splitkv_combine_kernelI23Flash_fwd_kernel_traitsILi256ELi64ELi64ELi4ELb0ELb0EN7cutlass6half_tE19Flash_kernel_traitsILi256ELi64ELi64ELi4ES3_EELi4ELi5ELb0EEEvNS_16Flash_fwd_paramsE)
        /*0704*/ 	.word	0x00000000


	//----- nvinfo : EIATTR_REGCOUNT
	.align		4
.L_310:
        /*0708*/ 	.byte	0x04, 0x2f
        /*070a*/ 	.short	(.L_312 - .L_311)
	.align		4
.L_311:
        /*070c*/ 	.word	index@(_ZN5flash32flash_fwd_splitkv_combine_kernelI23Flash_fwd_kernel_traitsILi256ELi64ELi64ELi4ELb0ELb0EN7cutlass6half_tE19Flash_kernel_traitsILi256ELi64ELi64ELi4ES3_EELi4ELi6ELb0EEEvNS_16Flash_fwd_paramsE)
        /*0710*/ 	.word	0x0000003a


	//----- nvinfo : EIATTR_FRAME_SIZE
	.align		4
.L_312:
        /*0714*/ 	.byte	0x04, 0x11
        /*0716*/ 	.short	(.L_314 - .L_313)
	.align		4
.L_313:
        /*0718*/ 	.word	index@($__internal_1_$__cuda_sm20_div_s64)
        /*071c*/ 	.word	0x00000000


	//----- nvinfo : EIATTR_FRAME_SIZE
	.align		4
.L_314:
        /*0720*/ 	.byte	0x04, 0x11
        /*0722*/ 	.short	(.L_316 - .L_315)
	.align		4
.L_315:
        /*0724*/ 	.word	index@(_ZN5flash32flash_fwd_splitkv_combine_kernelI23Flash_fwd_kernel_traitsILi256ELi64ELi64ELi4ELb0ELb0EN7cutlass6half_tE19Flash_kernel_traitsILi256ELi64ELi64ELi4ES3_EELi4ELi6ELb0EEEvNS_16Flash_fwd_paramsE)
        /*0728*/ 	.word	0x00000000


	//----- nvinfo : EIATTR_REGCOUNT
	.align		4
.L_316:
        /*072c*/ 	.byte	0x04, 0x2f
        /*072e*/ 	.short	(.L_318 - .L_317)
	.align		4
.L_317:
        /*0730*/ 	.word	index@(_ZN5flash32flash_fwd_splitkv_combine_kernelI23Flash_fwd_kernel_traitsILi256ELi64ELi64ELi4ELb0ELb0EN7cutlass6half_tE19Flash_kernel_traitsILi256ELi64ELi64ELi4ES3_EELi4ELi7ELb0EEEvNS_16Flash_fwd_paramsE)
        /*0734*/ 	.word	0x0000003c


	//----- nvinfo : EIATTR_FRAME_SIZE
	.align		4
.L_318:
        /*0738*/ 	.byte	0x04, 0x11
        /*073a*/ 	.short	(.L_320 - .L_319)
	.align		4
.L_319:
        /*073c*/ 	.word	index@($__internal_0_$__cuda_sm20_div_s64)
        /*0740*/ 	.word	0x00000000


	//----- nvinfo : EIATTR_FRAME_SIZE
	.align		4
.L_320:
        /*0744*/ 	.byte	0x04, 0x11
        /*0746*/ 	.short	(.L_322 - .L_321)
	.align		4
.L_321:
        /*0748*/ 	.word	index@(_ZN5flash32flash_fwd_splitkv_combine_kernelI23Flash_fwd_kernel_traitsILi256ELi64ELi64ELi4ELb0ELb0EN7cutlass6half_tE19Flash_kernel_traitsILi256ELi64ELi64ELi4ES3_EELi4ELi7ELb0EEEvNS_16Flash_fwd_paramsE)
        /*074c*/ 	.word	0x00000000


	//----- nvinfo : EIATTR_MIN_STACK_SIZE
	.align		4
.L_322:
        /*0750*/ 	.byte	0x04, 0x12
        /*0752*/ 	.short	(.L_324 - .L_323)
	.align		4
.L_323:
        /*0754*/ 	.word	index@(_ZN5flash32flash_fwd_splitkv_combine_kernelI23Flash_fwd_kernel_traitsILi256ELi64ELi64ELi4ELb0ELb0EN7cutlass6half_tE19Flash_kernel_traitsILi256ELi64ELi64ELi4ES3_EELi4ELi7ELb0EEEvNS_16Flash_fwd_paramsE)
        /*0758*/ 	.word	0x00000000


	//----- nvinfo : EIATTR_MIN_STACK_SIZE
	.align		4
.L_324:
        /*075c*/ 	.byte	0x04, 0x12
        /*075e*/ 	.short	(.L_326 - .L_325)
	.align		4
.L_325:
        /*0760*/ 	.word	index@(_ZN5flash32flash_fwd_splitkv_combine_kernelI23Flash_fwd_kernel_traitsILi256ELi64ELi64ELi4ELb0ELb0EN7cutlass6half_tE19Flash_kernel_traitsILi256ELi64ELi64ELi4ES3_EELi4ELi6ELb0EEEvNS_16Flash_fwd_paramsE)
        /*0764*/ 	.word	0x00000000


	//----- nvinfo : EIATTR_MIN_STACK_SIZE
	.align		4
.L_326:
        /*0768*/ 	.byte	0x04, 0x12
        /*076a*/ 	.short	(.L_328 - .L_327)
	.align		4
.L_327:
        /*076c*/ 	.word	index@(_ZN5flash32flash_fwd_splitkv_combine_kernelI23Flash_fwd_kernel_traitsILi256ELi64ELi64ELi4ELb0ELb0EN7cutlass6half_tE19Flash_kernel_traitsILi256ELi64ELi64ELi4ES3_EELi4ELi5ELb0EEEvNS_16Flash_fwd_paramsE)
        /*0770*/ 	.word	0x00000000


	//----- nvinfo : EIATTR_MIN_STACK_SIZE
	.align		4
.L_328:
        /*0774*/ 	.byte	0x04, 0x12
        /*0776*/ 	.short	(.L_330 - .L_329)
	.align		4
.L_329:
        /*0778*/ 	.word	index@(_ZN5flash32flash_fwd_splitkv_combine_kernelI23Flash_fwd_kernel_traitsILi256ELi64ELi64ELi4ELb0ELb0EN7cutlass6half_tE19Flash_kernel_traitsILi256ELi64ELi64ELi4ES3_EELi4ELi4ELb0EEEvNS_16Flash_fwd_paramsE)
        /*077c*/ 	.word	0x00000000


	//----- nvinfo : EIATTR_MIN_STACK_SIZE
	.align		4
.L_330:
        /*0780*/ 	.byte	0x04, 0x12
        /*0782*/ 	.short	(.L_332 - .L_331)
	.align		4
.L_331:
        /*0784*/ 	.word	index@(_ZN5flash32flash_fwd_splitkv_combine_kernelI23Flash_fwd_kernel_traitsILi256ELi64ELi64ELi4ELb0ELb0EN7cutlass6half_tE19Flash_kernel_traitsILi256ELi64ELi64ELi4ES3_EELi4ELi3ELb0EEEvNS_16Flash_fwd_paramsE)
        /*0788*/ 	.word	0x00000000


	//----- nvinfo : EIATTR_MIN_STACK_SIZE
	.align		4
.L_332:
        /*078c*/ 	.byte	0x04, 0x12
        /*078e*/ 	.short	(.L_334 - .L_333)
	.align		4
.L_333:
        /*0790*/ 	.word	index@(_ZN5flash32flash_fwd_splitkv_combine_kernelI23Flash_fwd_kernel_traitsILi256ELi64ELi64ELi4ELb0ELb0EN7cutlass6half_tE19Flash_kernel_traitsILi256ELi64ELi64ELi4ES3_EELi4ELi2ELb0EEEvNS_16Flash_fwd_paramsE)
        /*0794*/ 	.word	0x00000000


	//----- nvinfo : EIATTR_MIN_STACK_SIZE
	.align		4
.L_334:
        /*0798*/ 	.byte	0x04, 0x12
        /*079a*/ 	.short	(.L_336 - .L_335)
	.align		4
.L_335:
        /*079c*/ 	.word	index@(_ZN5flash32flash_fwd_splitkv_combine_kernelI23Flash_fwd_kernel_traitsILi256ELi64ELi64ELi4ELb0ELb0EN7cutlass6half_tE19Flash_kernel_traitsILi256ELi64ELi64ELi4ES3_EELi4ELi1ELb0EEEvNS_16Flash_fwd_paramsE)
        /*07a0*/ 	.word	0x00000000


	//----- nvinfo : EIATTR_MIN_STACK_SIZE
	.align		4
.L_336:
        /*07a4*/ 	.byte	0x04, 0x12
        /*07a6*/ 	.short	(.L_338 - .L_337)
	.align		4
.L_337:
        /*07a8*/ 	.word	index@(_ZN5flash32flash_fwd_splitkv_combine_kernelI23Flash_fwd_kernel_traitsILi256ELi64ELi64ELi4ELb0ELb0EN7cutlass6half_tE19Flash_kernel_traitsILi256ELi64ELi64ELi4ES3_EELi4ELi7ELb1EEEvNS_16Flash_fwd_paramsE)
        /*07ac*/ 	.word	0x00000000


	//----- nvinfo : EIATTR_MIN_STACK_SIZE
	.align		4
.L_338:
        /*07b0*/ 	.byte	0x04, 0x12
        /*07b2*/ 	.short	(.L_340 - .L_339)
	.align		4
.L_339:
        /*07b4*/ 	.word	index@(_ZN5flash32flash_fwd_splitkv_combine_kernelI23Flash_fwd_kernel_traitsILi256ELi64ELi64ELi4ELb0ELb0EN7cutlass6half_tE19Flash_kernel_traitsILi256ELi64ELi64ELi4ES3_EELi4ELi6ELb1EEEvNS_16Flash_fwd_paramsE)
        /*07b8*/ 	.word	0x00000000


	//----- nvinfo : EIATTR_MIN_STACK_SIZE
	.align		4
.L_340:
        /*07bc*/ 	.byte	0x04, 0x12
        /*07be*/ 	.short	(.L_342 - .L_341)
	.align		4
.L_341:
        /*07c0*/ 	.word	index@(_ZN5flash32flash_fwd_splitkv_combine_kernelI23Flash_fwd_kernel_traitsILi256ELi64ELi64ELi4ELb0ELb0EN7cutlass6half_tE19Flash_kernel_traitsILi256ELi64ELi64ELi4ES3_EELi4ELi5ELb1EEEvNS_16Flash_fwd_paramsE)
        /*07c4*/ 	.word	0x00000000


	//----- nvinfo : EIATTR_MIN_STACK_SIZE
	.align		4
.L_342:
        /*07c8*/ 	.byte	0x04, 0x12
        /*07ca*/ 	.short	(.L_344 - .L_343)
	.align		4
.L_343:
        /*07cc*/ 	.word	index@(_ZN5flash32flash_fwd_splitkv_combine_kernelI23Flash_fwd_kernel_traitsILi256ELi64ELi64ELi4ELb0ELb0EN7cutlass6half_tE19Flash_kernel_traitsILi256ELi64ELi64ELi4ES3_EELi4ELi4ELb1EEEvNS_16Flash_fwd_paramsE)
        /*07d0*/ 	.word	0x00000000


	//----- nvinfo : EIATTR_MIN_STACK_SIZE
	.align		4
.L_344:
        /*07d4*/ 	.byte	0x04, 0x12
        /*07d6*/ 	.short	(.L_346 - .L_345)
	.align		4
.L_345:
        /*07d8*/ 	.word	index@(_ZN5flash32flash_fwd_splitkv_combine_kernelI23Flash_fwd_kernel_traitsILi256ELi64ELi64ELi4ELb0ELb0EN7cutlass6half_tE19Flash_kernel_traitsILi256ELi64ELi64ELi4ES3_EELi4ELi3ELb1EEEvNS_16Flash_fwd_paramsE)
        /*07dc*/ 	.word	0x00000000


	//----- nvinfo : EIATTR_MIN_STACK_SIZE
	.align		4
.L_346:
        /*07e0*/ 	.byte	0x04, 0x12
        /*07e2*/ 	.short	(.L_348 - .L_347)
	.align		4
.L_347:
        /*07e4*/ 	.word	index@(_ZN5flash32flash_fwd_splitkv_combine_kernelI23Flash_fwd_kernel_traitsILi256ELi64ELi64ELi4ELb0ELb0EN7cutlass6half_tE19Flash_kernel_traitsILi256ELi64ELi64ELi4ES3_EELi4ELi2ELb1EEEvNS_16Flash_fwd_paramsE)
        /*07e8*/ 	.word	0x00000000


	//----- nvinfo : EIATTR_MIN_STACK_SIZE
	.align		4
.L_348:
        /*07ec*/ 	.byte	0x04, 0x12
        /*07ee*/ 	.short	(.L_350 - .L_349)
	.align		4
.L_349:
        /*07f0*/ 	.word	index@(_ZN5flash32flash_fwd_splitkv_combine_kernelI23Flash_fwd_kernel_traitsILi256ELi64ELi64ELi4ELb0ELb0EN7cutlass6half_tE19Flash_kernel_traitsILi256ELi64ELi64ELi4ES3_EELi4ELi1ELb1EEEvNS_16Flash_fwd_paramsE)
        /*07f4*/ 	.word	0x00000000


	//----- nvinfo : EIATTR_MIN_STACK_SIZE
	.align		4
.L_350:
        /*07f8*/ 	.byte	0x04, 0x12
        /*07fa*/ 	.short	(.L_352 - .L_351)
	.align		4
.L_351:
        /*07fc*/ 	.word	index@(_ZN5flash24flash_fwd_splitkv_kernelI23Flash_fwd_kernel_traitsILi256ELi64ELi64ELi4ELb0ELb0EN7cutlass6half_tE19Flash_kernel_traitsILi256ELi64ELi64ELi4ES3_EELb0ELb0ELb0ELb0ELb0ELb0ELb0ELb0EEEvNS_16Flash_fwd_paramsE)
        /*0800*/ 	.word	0x00000000


	//----- nvinfo : EIATTR_MIN_STACK_SIZE
	.align		4
.L_352:
        /*0804*/ 	.byte	0x04, 0x12
        /*0806*/ 	.short	(.L_354 - .L_353)
	.align		4
.L_353:
        /*0808*/ 	.word	index@(_ZN5flash24flash_fwd_splitkv_kernelI23Flash_fwd_kernel_traitsILi256ELi64ELi64ELi4ELb0ELb0EN7cutlass6half_tE19Flash_kernel_traitsILi256ELi64ELi64ELi4ES3_EELb0ELb0ELb0ELb0ELb0ELb1ELb0ELb0EEEvNS_16Flash_fwd_paramsE)
        /*080c*/ 	.word	0x00000000


	//----- nvinfo : EIATTR_MIN_STACK_SIZE
	.align		4
.L_354:
        /*0810*/ 	.byte	0x04, 0x12
        /*0812*/ 	.short	(.L_356 - .L_355)
	.align		4
.L_355:
        /*0814*/ 	.word	index@(_ZN5flash24flash_fwd_splitkv_kernelI23Flash_fwd_kernel_traitsILi256ELi64ELi64ELi4ELb0ELb0EN7cutlass6half_tE19Flash_kernel_traitsILi256ELi64ELi64ELi4ES3_EELb0ELb0ELb0ELb0ELb0ELb0ELb0ELb1EEEvNS_16Flash_fwd_paramsE)
        /*0818*/ 	.word	0x00000000


	//----- nvinfo : EIATTR_MIN_STACK_SIZE
	.align		4
.L_356:
        /*081c*/ 	.byte	0x04, 0x12
        /*081e*/ 	.short	(.L_358 - .L_357)
	.align		4
.L_357:
        /*0820*/ 	.word	index@(_ZN5flash24flash_fwd_splitkv_kernelI23Flash_fwd_kernel_traitsILi256ELi64ELi64ELi4ELb0ELb0EN7cutlass6half_tE19Flash_kernel_traitsILi256ELi64ELi64ELi4ES3_EELb0ELb0ELb0ELb0ELb0ELb1ELb0ELb1EEEvNS_16Flash_fwd_paramsE)
        /*0824*/ 	.word	0x00000000


	//----- nvinfo : EIATTR_MIN_STACK_SIZE
	.align		4
.L_358:
        /*0828*/ 	.byte	0x04, 0x12
        /*082a*/ 	.short	(.L_360 - .L_359)
	.align		4
.L_359:
        /*082c*/ 	.word	index@(_ZN5flash24flash_fwd_splitkv_kernelI23Flash_fwd_kernel_traitsILi256ELi64ELi64ELi4ELb0ELb0EN7cutlass6half_tE19Flash_kernel_traitsILi256ELi64ELi64ELi4ES3_EELb0ELb0ELb0ELb0ELb0ELb0ELb1ELb0EEEvNS_16Flash_fwd_paramsE)
        /*0830*/ 	.word	0x00000000


	//----- nvinfo : EIATTR_MIN_STACK_SIZE
	.align		4
.L_360:
        /*0834*/ 	.byte	0x04, 0x12
        /*0836*/ 	.short	(.L_362 - .L_361)
	.align		4
.L_361:
        /*0838*/ 	.word	index@(_ZN5flash24flash_fwd_splitkv_kernelI23Flash_fwd_kernel_traitsILi256ELi64ELi64ELi4ELb0ELb0EN7cutlass6half_tE19Flash_kernel_traitsILi256ELi64ELi64ELi4ES3_EELb0ELb0ELb0ELb0ELb0ELb1ELb1ELb0EEEvNS_16Flash_fwd_paramsE)
        /*083c*/ 	.word	0x00000000


	//----- nvinfo : EIATTR_MIN_STACK_SIZE
	.align		4
.L_362:
        /*0840*/ 	.byte	0x04, 0x12
        /*0842*/ 	.short	(.L_364 - .L_363)
	.align		4
.L_363:
        /*0844*/ 	.word	index@(_ZN5flash24flash_fwd_splitkv_kernelI23Flash_fwd_kernel_traitsILi256ELi64ELi64ELi4ELb0ELb0EN7cutlass6half_tE19Flash_kernel_traitsILi256ELi64ELi64ELi4ES3_EELb0ELb0ELb0ELb0ELb0ELb0ELb1ELb1EEEvNS_16Flash_fwd_paramsE)
        /*0848*/ 	.word	0x00000000


	//----- nvinfo : EIATTR_MIN_STACK_SIZE
	.align		4
.L_364:
        /*084c*/ 	.byte	0x04, 0x12
        /*084e*/ 	.short	(.L_366 - .L_365)
	.align		4
.L_365:
        /*0850*/ 	.word	index@(_ZN5flash24flash_fwd_splitkv_kernelI23Flash_fwd_kernel_traitsILi256ELi64ELi64ELi4ELb0ELb0EN7cutlass6half_tE19Flash_kernel_traitsILi256ELi64ELi64ELi4ES3_EELb0ELb0ELb0ELb0ELb0ELb1ELb1ELb1EEEvNS_16Flash_fwd_paramsE)
        /*0854*/ 	.word	0x00000008


	//----- nvinfo : EIATTR_MIN_STACK_SIZE
	.align		4
.L_366:
        /*0858*/ 	.byte	0x04, 0x12
        /*085a*/ 	.short	(.L_368 - .L_367)
	.align		4
.L_367:
        /*085c*/ 	.word	index@(_ZN5flash24flash_fwd_splitkv_kernelI23Flash_fwd_kernel_traitsILi256ELi64ELi64ELi4ELb0ELb0EN7cutlass6half_tE19Flash_kernel_traitsILi256ELi64ELi64ELi4ES3_EELb0ELb1ELb0ELb0ELb0ELb0ELb0ELb0EEEvNS_16Flash_fwd_paramsE)
        /*0860*/ 	.word	0x00000008


	//----- nvinfo : EIATTR_MIN_STACK_SIZE
	.align		4
.L_368:
        /*0864*/ 	.byte	0x04, 0x12
        /*0866*/ 	.short	(.L_370 - .L_369)
	.align		4
.L_369:
        /*0868*/ 	.word	index@(_ZN5flash24flash_fwd_splitkv_kernelI23Flash_fwd_kernel_traitsILi256ELi64ELi64ELi4ELb0ELb0EN7cutlass6half_tE19Flash_kernel_traitsILi256ELi64ELi64ELi4ES3_EELb0ELb1ELb0ELb0ELb0ELb1ELb0ELb0EEEvNS_16Flash_fwd_paramsE)
        /*086c*/ 	.word	0x00000078


	//----- nvinfo : EIATTR_MIN_STACK_SIZE
	.align		4
.L_370:
        /*0870*/ 	.byte	0x04, 0x12
        /*0872*/ 	.short	(.L_372 - .L_371)
	.align		4
.L_371:
        /*0874*/ 	.word	index@(_ZN5flash24flash_fwd_splitkv_kernelI23Flash_fwd_kernel_traitsILi256ELi64ELi64ELi4ELb0ELb0EN7cutlass6half_tE19Flash_kernel_traitsILi256ELi64ELi64ELi4ES3_EELb0ELb1ELb0ELb0ELb0ELb0ELb0ELb1EEEvNS_16Flash_fwd_paramsE)
        /*0878*/ 	.word	0x00000010


	//----- nvinfo : EIATTR_MIN_STACK_SIZE
	.align		4
.L_372:
        /*087c*/ 	.byte	0x04, 0x12
        /*087e*/ 	.short	(.L_374 - .L_373)
	.align		4
.L_373:
        /*0880*/ 	.word	index@(_ZN5flash24flash_fwd_splitkv_kernelI23Flash_fwd_kernel_traitsILi256ELi64ELi64ELi4ELb0ELb0EN7cutlass6half_tE19Flash_kernel_traitsILi256ELi64ELi64ELi4ES3_EELb0ELb1ELb0ELb0ELb0ELb1ELb0ELb1EEEvNS_16Flash_fwd_paramsE)
        /*0884*/ 	.word	0x00000010


	//----- nvinfo : EIATTR_MIN_STACK_SIZE
	.align		4
.L_374:
        /*0888*/ 	.byte	0x04, 0x12
        /*088a*/ 	.short	(.L_376 - .L_375)
	.align		4
.L_375:
        /*088c*/ 	.word	index@(_ZN5flash24flash_fwd_splitkv_kernelI23Flash_fwd_kernel_traitsILi256ELi64ELi64ELi4ELb0ELb0EN7cutlass6half_tE19Flash_kernel_traitsILi256ELi64ELi64ELi4ES3_EELb0ELb1ELb0ELb0ELb0ELb0ELb1ELb0EEEvNS_16Flash_fwd_paramsE)
        /*0890*/ 	.word	0x00000000


	//----- nvinfo : EIATTR_MIN_STACK_SIZE
	.align		4
.L_376:
        /*0894*/ 	.byte	0x04, 0x12
        /*0896*/ 	.short	(.L_378 - .L_377)
	.align		4
.L_377:
        /*0898*/ 	.word	index@(_ZN5flash24flash_fwd_splitkv_kernelI23Flash_fwd_kernel_traitsILi256ELi64ELi64ELi4ELb0ELb0EN7cutlass6half_tE19Flash_kernel_traitsILi256ELi64ELi64ELi4ES3_EELb0ELb1ELb0ELb0ELb0ELb1ELb1ELb0EEEvNS_16Flash_fwd_paramsE)
        /*089c*/ 	.word	0x00000000


	//----- nvinfo : EIATTR_MIN_STACK_SIZE
	.align		4
.L_378:
        /*08a0*/ 	.byte	0x04, 0x12
        /*08a2*/ 	.short	(.L_380 - .L_379)
	.align		4
.L_379:
        /*08a4*/ 	.word	index@(_ZN5flash24flash_fwd_splitkv_kernelI23Flash_fwd_kernel_traitsILi256ELi64ELi64ELi4ELb0ELb0EN7cutlass6half_tE19Flash_kernel_traitsILi256ELi64ELi64ELi4ES3_EELb0ELb1ELb0ELb0ELb0ELb0ELb1ELb1EEEvNS_16Flash_fwd_paramsE)
        /*08a8*/ 	.word	0x00000018


	//----- nvinfo : EIATTR_MIN_STACK_SIZE
	.align		4
.L_380:
        /*08ac*/ 	.byte	0x04, 0x12
        /*08ae*/ 	.short	(.L_382 - .L_381)
	.align		4
.L_381:
        /*08b0*/ 	.word	index@(_ZN5flash24flash_fwd_splitkv_kernelI23Flash_fwd_kernel_traitsILi256ELi64ELi64ELi4ELb0ELb0EN7cutlass6half_tE19Flash_kernel_traitsILi256ELi64ELi64ELi4ES3_EELb0ELb1ELb0ELb0ELb0ELb1ELb1ELb1EEEvNS_16Flash_fwd_paramsE)
        /*08b4*/ 	.word	0x00000020


	//----- nvinfo : EIATTR_MIN_STACK_SIZE
	.align		4
.L_382:
        /*08b8*/ 	.byte	0x04, 0x12
        /*08ba*/ 	.short	(.L_384 - .L_383)
	.align		4
.L_383:
        /*08bc*/ 	.word	index@(_ZN5flash24flash_fwd_splitkv_kernelI23Flash_fwd_kernel_traitsILi256ELi64ELi64ELi4ELb0ELb0EN7cutlass6half_tE19Flash_kernel_traitsILi256ELi64ELi64ELi4ES3_EELb0ELb0ELb0ELb0ELb1ELb0ELb0ELb0EEEvNS_16Flash_fwd_paramsE)
        /*08c0*/ 	.word	0x00000000


	//----- nvinfo : EIATTR_MIN_STACK_SIZE
	.align		4
.L_384:
        /*08c4*/ 	.byte	0x04, 0x12
        /*08c6*/ 	.short	(.L_386 - .L_385)
	.align		4
.L_385:
        /*08c8*/ 	.word	index@(_ZN5flash24flash_fwd_splitkv_kernelI23Flash_fwd_kernel_traitsILi256ELi64ELi64ELi4ELb0ELb0EN7cutlass6half_tE19Flash_kernel_traitsILi256ELi64ELi64ELi4ES3_EELb0ELb0ELb0ELb0ELb1ELb1ELb0ELb0EEEvNS_16Flash_fwd_paramsE)
        /*08cc*/ 	.word	0x00000010


	//----- nvinfo : EIATTR_MIN_STACK_SIZE
	.align		4
.L_386:
        /*08d0*/ 	.byte	0x04, 0x12
        /*08d2*/ 	.short	(.L_388 - .L_387)
	.align		4
.L_387:
        /*08d4*/ 	.word	index@(_ZN5flash24flash_fwd_splitkv_kernelI23Flash_fwd_kernel_traitsILi256ELi64ELi64ELi4ELb0ELb0EN7cutlass6half_tE19Flash_kernel_traitsILi256ELi64ELi64ELi4ES3_EELb0ELb0ELb1ELb0ELb0ELb0ELb0ELb0EEEvNS_16Flash_fwd_paramsE)
        /*08d8*/ 	.word	0x00000000


	//----- nvinfo : EIATTR_MIN_STACK_SIZE
	.align		4
.L_388:
        /*08dc*/ 	.byte	0x04, 0x12
        /*08de*/ 	.short	(.L_390 - .L_389)
	.align		4
.L_389:
        /*08e0*/ 	.word	index@(_ZN5flash24flash_fwd_splitkv_kernelI23Flash_fwd_kernel_traitsILi256ELi64ELi64ELi4ELb0ELb0EN7cutlass6half_tE19Flash_kernel_traitsILi256ELi64ELi64ELi4ES3_EELb0ELb0ELb1ELb0ELb0ELb1ELb0ELb0EEEvNS_16Flash_fwd_paramsE)
        /*08e4*/ 	.word	0x00000000


	//----- nvinfo : EIATTR_MIN_STACK_SIZE
	.align		4
.L_390:
        /*08e8*/ 	.byte	0x04, 0x12
        /*08ea*/ 	.short	(.L_392 - .L_391)
	.align		4
.L_391:
        /*08ec*/ 	.word	index@(_ZN5flash24flash_fwd_splitkv_kernelI23Flash_fwd_kernel_traitsILi256ELi64ELi64ELi4ELb0ELb0EN7cutlass6half_tE19Flash_kernel_traitsILi256ELi64ELi64ELi4ES3_EELb0ELb0ELb0ELb0ELb1ELb0ELb0ELb1EEEvNS_16Flash_fwd_paramsE)
        /*08f0*/ 	.word	0x00000000


	//----- nvinfo : EIATTR_MIN_STACK_SIZE
	.align		4
.L_392:
        /*08f4*/ 	.byte	0x04, 0x12
        /*08f6*/ 	.short	(.L_394 - .L_393)
	.align		4
.L_393:
        /*08f8*/ 	.word	index@(_ZN5flash24flash_fwd_splitkv_kernelI23Flash_fwd_kernel_traitsILi256ELi64ELi64ELi4ELb0ELb0EN7cutlass6half_tE19Flash_kernel_traitsILi256ELi64ELi64ELi4ES3_EELb0ELb0ELb0ELb0ELb1ELb1ELb0ELb1EEEvNS_16Flash_fwd_paramsE)
        /*08fc*/ 	.word	0x00000010


	//----- nvinfo : EIATTR_MIN_STACK_SIZE
	.align		4
.L_394:
        /*0900*/ 	.byte	0x04, 0x12
        /*0902*/ 	.short	(.L_396 - .L_395)
	.align		4
.L_395:
        /*0904*/ 	.word	index@(_ZN5flash24flash_fwd_splitkv_kernelI23Flash_fwd_kernel_traitsILi256ELi64ELi64ELi4ELb0ELb0EN7cutlass6half_tE19Flash_kernel_traitsILi256ELi64ELi64ELi4ES3_EELb0ELb0ELb1ELb0ELb0ELb0ELb0ELb1EEEvNS_16Flash_fwd_paramsE)
        /*0908*/ 	.word	0x00000048


	//----- nvinfo : EIATTR_MIN_STACK_SIZE
	.align		4
.L_396:
        /*090c*/ 	.byte	0x04, 0x12
        /*090e*/ 	.short	(.L_398 - .L_397)
	.align		4
.L_397:
        /*0910*/ 	.word	index@(_ZN5flash24flash_fwd_splitkv_kernelI23Flash_fwd_kernel_traitsILi256ELi64ELi64ELi4ELb0ELb0EN7cutlass6half_tE19Flash_kernel_traitsILi256ELi64ELi64ELi4ES3_EELb0ELb0ELb1ELb0ELb0ELb1ELb0ELb1EEEvNS_16Flash_fwd_paramsE)
        /*0914*/ 	.word	0x00000040


	//----- nvinfo : EIATTR_MIN_STACK_SIZE
	.align		4
.L_398:
        /*0918*/ 	.byte	0x04, 0x12
        /*091a*/ 	.short	(.L_400 - .L_399)
	.align		4
.L_399:
        /*091c*/ 	.word	index@(_ZN5flash24flash_fwd_splitkv_kernelI23Flash_fwd_kernel_traitsILi256ELi64ELi64ELi4ELb0ELb0EN7cutlass6half_tE19Flash_kernel_traitsILi256ELi64ELi64ELi4ES3_EELb0ELb0ELb0ELb0ELb1ELb0ELb1ELb0EEEvNS_16Flash_fwd_paramsE)
        /*0920*/ 	.word	0x00000000


	//----- nvinfo : EIATTR_MIN_STACK_SIZE
	.align		4
.L_400:
        /*0924*/ 	.byte	0x04, 0x12
        /*0926*/ 	.short	(.L_402 - .L_401)
	.align		4
.L_401:
        /*0928*/ 	.word	index@(_ZN5flash24flash_fwd_splitkv_kernelI23Flash_fwd_kernel_traitsILi256ELi64ELi64ELi4ELb0ELb0EN7cutlass6half_tE19Flash_kernel_traitsILi256ELi64ELi64ELi4ES3_EELb0ELb0ELb0ELb0ELb1ELb1ELb1ELb0EEEvNS_16Flash_fwd_paramsE)
        /*092c*/ 	.word	0x00000000


	//----- nvinfo : EIATTR_MIN_STACK_SIZE
	.align		4
.L_402:
        /*0930*/ 	.byte	0x04, 0x12
        /*0932*/ 	.short	(.L_404 - .L_403)
	.align		4
.L_403:
        /*0934*/ 	.word	index@(_ZN5flash24flash_fwd_splitkv_kernelI23Flash_fwd_kernel_traitsILi256ELi64ELi64ELi4ELb0ELb0EN7cutlass6half_tE19Flash_kernel_traitsILi256ELi64ELi64ELi4ES3_EELb0ELb0ELb1ELb0ELb0ELb0ELb1ELb0EEEvNS_16Flash_fwd_paramsE)
        /*0938*/ 	.word	0x00000000


	//----- nvinfo : EIATTR_MIN_STACK_SIZE
	.align		4
.L_404:
        /*093c*/ 	.byte	0x04, 0x12
        /*093e*/ 	.short	(.L_406 - .L_405)
	.align		4
.L_405:
        /*0940*/ 	.word	index@(_ZN5flash24flash_fwd_splitkv_kernelI23Flash_fwd_kernel_traitsILi256ELi64ELi64ELi4ELb0ELb0EN7cutlass6half_tE19Flash_kernel_traitsILi256ELi64ELi64ELi4ES3_EELb0ELb0ELb1ELb0ELb0ELb1ELb1ELb0EEEvNS_16Flash_fwd_paramsE)
        /*0944*/ 	.word	0x00000008


	//----- nvinfo : EIATTR_MIN_STACK_SIZE
	.align		4
.L_406:
        /*0948*/ 	.byte	0x04, 0x12
        /*094a*/ 	.short	(.L_408 - .L_407)
	.align		4
.L_407:
        /*094c*/ 	.word	index@(_ZN5flash24flash_fwd_splitkv_kernelI23Flash_fwd_kernel_traitsILi256ELi64ELi64ELi4ELb0ELb0EN7cutlass6half_tE19Flash_kernel_traitsILi256ELi64ELi64ELi4ES3_EELb0ELb0ELb0ELb0ELb1ELb0ELb1ELb1EEEvNS_16Flash_fwd_paramsE)
        /*0950*/ 	.word	0x00000000


	//----- nvinfo : EIATTR_MIN_STACK_SIZE
	.align		4
.L_408:
        /*0954*/ 	.byte	0x04, 0x12
        /*0956*/ 	.short	(.L_410 - .L_409)
	.align		4
.L_409:
        /*0958*/ 	.word	index@(_ZN5flash24flash_fwd_splitkv_kernelI23Flash_fwd_kernel_traitsILi256ELi64ELi64ELi4ELb0ELb0EN7cutlass6half_tE19Flash_kernel_traitsILi256ELi64ELi64ELi4ES3_EELb0ELb0ELb0ELb0ELb1ELb1ELb1ELb1EEEvNS_16Flash_fwd_paramsE)
        /*095c*/ 	.word	0x00000000


	//----- nvinfo : EIATTR_MIN_STACK_SIZE
	.align		4
.L_410:
        /*0960*/ 	.byte	0x04, 0x12
        /*0962*/ 	.short	(.L_412 - .L_411)
	.align		4
.L_411:
        /*0964*/ 	.word	index@(_ZN5flash24flash_fwd_splitkv_kernelI23Flash_fwd_kernel_traitsILi256ELi64ELi64ELi4ELb0ELb0EN7cutlass6half_tE19Flash_kernel_traitsILi256ELi64ELi64ELi4ES3_EELb0ELb0ELb1ELb0ELb0ELb0ELb1ELb1EEEvNS_16Flash_fwd_paramsE)
        /*0968*/ 	.word	0x00000058


	//----- nvinfo : EIATTR_MIN_STACK_SIZE
	.align		4
.L_412:
        /*096c*/ 	.byte	0x04, 0x12
        /*096e*/ 	.short	(.L_414 - .L_413)
	.align		4
.L_413:
        /*0970*/ 	.word	index@(_ZN5flash24flash_fwd_splitkv_kernelI23Flash_fwd_kernel_traitsILi256ELi64ELi64ELi4ELb0ELb0EN7cutlass6half_tE19Flash_kernel_traitsILi256ELi64ELi64ELi4ES3_EELb0ELb0ELb1ELb0ELb0ELb1ELb1ELb1EEEvNS_16Flash_fwd_paramsE)
        /*0974*/ 	.word	0x00000048


	//----- nvinfo : EIATTR_MIN_STACK_SIZE
	.align		4
.L_414:
        /*0978*/ 	.byte	0x04, 0x12
        /*097a*/ 	.short	(.L_416 - .L_415)
	.align		4
.L_415:
        /*097c*/ 	.word	index@(_ZN5flash24flash_fwd_splitkv_kernelI23Flash_fwd_kernel_traitsILi256ELi64ELi64ELi4ELb0ELb0EN7cutlass6half_tE19Flash_kernel_traitsILi256ELi64ELi64ELi4ES3_EELb0ELb1ELb0ELb0ELb1ELb0ELb0ELb0EEEvNS_16Flash_fwd_paramsE)
        /*0980*/ 	.word	0x00000000


	//----- nvinfo : EIATTR_MIN_STACK_SIZE
	.align		4
.L_416:
        /*0984*/ 	.byte	0x04, 0x12
        /*0986*/ 	.short	(.L_418 - .L_417)
	.align		4
.L_417:
        /*0988*/ 	.word	index@(_ZN5flash24flash_fwd_splitkv_kernelI23Flash_fwd_kernel_traitsILi256ELi64ELi64ELi4ELb0ELb0EN7cutlass6half_tE19Flash_kernel_traitsILi256ELi64ELi64ELi4ES3_EELb0ELb1ELb0ELb0ELb1ELb1ELb0ELb0EEEvNS_16Flash_fwd_paramsE)
        /*098c*/ 	.word	0x00000000


	//----- nvinfo : EIATTR_MIN_STACK_SIZE
	.align		4
.L_418:
        /*0990*/ 	.byte	0x04, 0x12
        /*0992*/ 	.short	(.L_420 - .L_419)
	.align		4
.L_419:
        /*0994*/ 	.word	index@(_ZN5flash24flash_fwd_splitkv_kernelI23Flash_fwd_kernel_traitsILi256ELi64ELi64ELi4ELb0ELb0EN7cutlass6half_tE19Flash_kernel_traitsILi256ELi64ELi64ELi4ES3_EELb0ELb1ELb1ELb0ELb0ELb0ELb0ELb0EEEvNS_16Flash_fwd_paramsE)
        /*0998*/ 	.word	0x00000008


	//----- nvinfo : EIATTR_MIN_STACK_SIZE
	.align		4
.L_420:
        /*099c*/ 	.byte	0x04, 0x12
        /*099e*/ 	.short	(.L_422 - .L_421)
	.align		4
.L_421:
        /*09a0*/ 	.word	index@(_ZN5flash24flash_fwd_splitkv_kernelI23Flash_fwd_kernel_traitsILi256ELi64ELi64ELi4ELb0ELb0EN7cutlass6half_tE19Flash_kernel_traitsILi256ELi64ELi64ELi4ES3_EELb0ELb1ELb1ELb0ELb0ELb1ELb0ELb0EEEvNS_16Flash_fwd_paramsE)
        /*09a4*/ 	.word	0x00000008


	//----- nvinfo : EIATTR_MIN_STACK_SIZE
	.align		4
.L_422:
        /*09a8*/ 	.byte	0x04, 0x12
        /*09aa*/ 	.short	(.L_424 - .L_423)
	.align		4
.L_423:
        /*09ac*/ 	.word	index@(_ZN5flash24flash_fwd_splitkv_kernelI23Flash_fwd_kernel_traitsILi256ELi64ELi64ELi4ELb0ELb0EN7cutlass6half_tE19Flash_kernel_traitsILi256ELi64ELi64ELi4ES3_EELb0ELb1ELb0ELb0ELb1ELb0ELb0ELb1EEEvNS_16Flash_fwd_paramsE)
        /*09b0*/ 	.word	0x00000000


	//----- nvinfo : EIATTR_MIN_STACK_SIZE
	.align		4
.L_424:
        /*09b4*/ 	.byte	0x04, 0x12
        /*09b6*/ 	.short	(.L_426 - .L_425)
	.align		4
.L_425:
        /*09b8*/ 	.word	index@(_ZN5flash24flash_fwd_splitkv_kernelI23Flash_fwd_kernel_traitsILi256ELi64ELi64ELi4ELb0ELb0EN7cutlass6half_tE19Flash_kernel_traitsILi256ELi64ELi64ELi4ES3_EELb0ELb1ELb0ELb0ELb1ELb1ELb0ELb1EEEvNS_16Flash_fwd_paramsE)
        /*09bc*/ 	.word	0x00000000


	//----- nvinfo : EIATTR_MIN_STACK_SIZE
	.align		4
.L_426:
        /*09c0*/ 	.byte	0x04, 0x12
        /*09c2*/ 	.short	(.L_428 - .L_427)
	.align		4
.L_427:
        /*09c4*/ 	.word	index@(_ZN5flash24flash_fwd_splitkv_kernelI23Flash_fwd_kernel_traitsILi256ELi64ELi64ELi4ELb0ELb0EN7cutlass6half_tE19Flash_kernel_traitsILi256ELi64ELi64ELi4ES3_EELb0ELb1ELb1ELb0ELb0ELb0ELb0ELb1EEEvNS_16Flash_fwd_paramsE)
        /*09c8*/ 	.word	0x00000008


	//----- nvinfo : EIATTR_MIN_STACK_SIZE
	.align		4
.L_428:
        /*09cc*/ 	.byte	0x04, 0x12
        /*09ce*/ 	.short	(.L_430 - .L_429)
	.align		4
.L_429:
        /*09d0*/ 	.word	index@(_ZN5flash24flash_fwd_splitkv_kernelI23Flash_fwd_kernel_traitsILi256ELi64ELi64ELi4ELb0ELb0EN7cutlass6half_tE19Flash_kernel_traitsILi256ELi64ELi64ELi4ES3_EELb0ELb1ELb1ELb0ELb0ELb1ELb0ELb1EEEvNS_16Flash_fwd_paramsE)
        /*09d4*/ 	.word	0x00000010


	//----- nvinfo : EIATTR_MIN_STACK_SIZE
	.align		4
.L_430:
        /*09d8*/ 	.byte	0x04, 0x12
        /*09da*/ 	.short	(.L_432 - .L_431)
	.align		4
.L_431:
        /*09dc*/ 	.word	index@(_ZN5flash24flash_fwd_splitkv_kernelI23Flash_fwd_kernel_traitsILi256ELi64ELi64ELi4ELb0ELb0EN7cutlass6half_tE19Flash_kernel_traitsILi256ELi64ELi64ELi4ES3_EELb0ELb1ELb0ELb0ELb1ELb0ELb1ELb0EEEvNS_16Flash_fwd_paramsE)
        /*09e0*/ 	.word	0x00000000


	//----- nvinfo : EIATTR_MIN_STACK_SIZE
	.align		4
.L_432:
        /*09e4*/ 	.byte	0x04, 0x12
        /*09e6*/ 	.short	(.L_434 - .L_433)
	.align		4
.L_433:
        /*09e8*/ 	.word	index@(_ZN5flash24flash_fwd_splitkv_kernelI23Flash_fwd_kernel_traitsILi256ELi64ELi64ELi4ELb0ELb0EN7cutlass6half_tE19Flash_kernel_traitsILi256ELi64ELi64ELi4ES3_EELb0ELb1ELb0ELb0ELb1ELb1ELb1ELb0EEEvNS_16Flash_fwd_paramsE)
        /*09ec*/ 	.word	0x00000000


	//----- nvinfo : EIATTR_MIN_STACK_SIZE
	.align		4
.L_434:
        /*09f0*/ 	.byte	0x04, 0x12
        /*09f2*/ 	.short	(.L_436 - .L_435)
	.align		4
.L_435:
        /*09f4*/ 	.word	index@(_ZN5flash24flash_fwd_splitkv_kernelI23Flash_fwd_kernel_traitsILi256ELi64ELi64ELi4ELb0ELb0EN7cutlass6half_tE19Flash_kernel_traitsILi256ELi64ELi64ELi4ES3_EELb0ELb1ELb1ELb0ELb0ELb0ELb1ELb0EEEvNS_16Flash_fwd_paramsE)
        /*09f8*/ 	.word	0x00000000


	//----- nvinfo : EIATTR_MIN_STACK_SIZE
	.align		4
.L_436:
        /*09fc*/ 	.byte	0x04, 0x12
        /*09fe*/ 	.short	(.L_438 - .L_437)
	.align		4
.L_437:
        /*0a00*/ 	.word	index@(_ZN5flash24flash_fwd_splitkv_kernelI23Flash_fwd_kernel_traitsILi256ELi64ELi64ELi4ELb0ELb0EN7cutlass6half_tE19Flash_kernel_traitsILi256ELi64ELi64ELi4ES3_EELb0ELb1ELb1ELb0ELb0ELb1ELb1ELb0EEEvNS_16Flash_fwd_paramsE)
        /*0a04*/ 	.word	0x00000000


	//----- nvinfo : EIATTR_MIN_STACK_SIZE
	.align		4
.L_438:
        /*0a08*/ 	.byte	0x04, 0x12
        /*0a0a*/ 	.short	(.L_440 - .L_439)
	.align		4
.L_439:
        /*0a0c*/ 	.word	index@(_ZN5flash24flash_fwd_splitkv_kernelI23Flash_fwd_kernel_traitsILi256ELi64ELi64ELi4ELb0ELb0EN7cutlass6half_tE19Flash_kernel_traitsILi256ELi64ELi64ELi4ES3_EELb0ELb1ELb0ELb0ELb1ELb0ELb1ELb1EEEvNS_16Flash_fwd_paramsE)
        /*0a10*/ 	.word	0x00000000


	//----- nvinfo : EIATTR_MIN_STACK_SIZE
	.align		4
.L_440:
        /*0a14*/ 	.byte	0x04, 0x12
        /*0a16*/ 	.short	(.L_442 - .L_441)
	.align		4
.L_441:
        /*0a18*/ 	.word	index@(_ZN5flash24flash_fwd_splitkv_kernelI23Flash_fwd_kernel_traitsILi256ELi64ELi64ELi4ELb0ELb0EN7cutlass6half_tE19Flash_kernel_traitsILi256ELi64ELi64ELi4ES3_EELb0ELb1ELb0ELb0ELb1ELb1ELb1ELb1EEEvNS_16Flash_fwd_paramsE)
        /*0a1c*/ 	.word	0x00000000


	//----- nvinfo : EIATTR_MIN_STACK_SIZE
	.align		4
.L_442:
        /*0a20*/ 	.byte	0x04, 0x12
        /*0a22*/ 	.short	(.L_444 - .L_443)
	.align		4
.L_443:
        /*0a24*/ 	.word	index@(_ZN5flash24flash_fwd_splitkv_kernelI23Flash_fwd_kernel_traitsILi256ELi64ELi64ELi4ELb0ELb0EN7cutlass6half_tE19Flash_kernel_traitsILi256ELi64ELi64ELi4ES3_EELb0ELb1ELb1ELb0ELb0ELb0ELb1ELb1EEEvNS_16Flash_fwd_paramsE)
        /*0a28*/ 	.word	0x00000020


	//----- nvinfo : EIATTR_MIN_STACK_SIZE
	.align		4
.L_444:
        /*0a2c*/ 	.byte	0x04, 0x12
        /*0a2e*/ 	.short	(.L_446 - .L_445)
	.align		4
.L_445:
        /*0a30*/ 	.word	index@(_ZN5flash24flash_fwd_splitkv_kernelI23Flash_fwd_kernel_traitsILi256ELi64ELi64ELi4ELb0ELb0EN7cutlass6half_tE19Flash_kernel_traitsILi256ELi64ELi64ELi4ES3_EELb0ELb1ELb1ELb0ELb0ELb1ELb1ELb1EEEvNS_16Flash_fwd_paramsE)
        /*0a34*/ 	.word	0x00000028
.L_446:


//--------------------- .nv.compat                --------------------------
	.section	.nv.compat,"",@"SHT_CUDA_COMPAT_INFO"
	.align	4
        /*0000*/ 	.byte	0x02, 0x09, 0x01, 0x00, 0x02, 0x02, 0x01, 0x00, 0x02, 0x05, 0x05, 0x00, 0x03, 0x07, 0x01, 0x01
        /*0010*/ 	.byte	0x02, 0x03, 0x00, 0x00, 0x02, 0x06, 0x01, 0x00, 0x04, 0x0b, 0x08, 0x00, 0x00, 0x00, 0x00, 0x00
        /*0020*/ 	.byte	0x00, 0x00, 0x00, 0x00


//--------------------- .nv.info._ZN5flash32flash_fwd_splitkv_combine_kernelI23Flash_fwd_kernel_traitsILi256ELi64ELi64ELi4ELb0ELb0EN7cutlass6half_tE19Flash_kernel_traitsILi256ELi64ELi64ELi4ES3_EELi4ELi7ELb0EEEvNS_16Flash_fwd_paramsE --------------------------
	.section	.nv.info._ZN5flash32flash_fwd_splitkv_combine_kernelI23Flash_fwd_kernel_traitsILi256ELi64ELi64ELi4ELb0ELb0EN7cutlass6half_tE19Flash_kernel_traitsILi256ELi64ELi64ELi4ES3_EELi4ELi7ELb0EEEvNS_16Flash_fwd_paramsE,"",@"SHT_CUDA_INFO"
	.sectionflags	@""
	.align	4


	//----- nvinfo : EIATTR_CUDA_API_VERSION
	.align		4
        /*0000*/ 	.byte	0x04, 0x37
        /*0002*/ 	.short	(.L_448 - .L_447)
.L_447:
        /*0004*/ 	.word	0x00000082


	//----- nvinfo : EIATTR_KPARAM_INFO
	.align		4
.L_448:
        /*0008*/ 	.byte	0x04, 0x17
        /*000a*/ 	.short	(.L_450 - .L_449)
.L_449:
        /*000c*/ 	.word	0x00000000
        /*0010*/ 	.short	0x0000
        /*0012*/ 	.short	0x0000
        /*0014*/ 	.byte	0x00, 0xf0, 0x41, 0x07


	//----- nvinfo : EIATTR_SPARSE_MMA_MASK
	.align		4
.L_450:
        /*0018*/ 	.byte	0x03, 0x50
        /*001a*/ 	.short	0x0000


	//----- nvinfo : EIATTR_MAXREG_COUNT
	.align		4
        /*001c*/ 	.byte	0x03, 0x1b
        /*001e*/ 	.short	0x00ff


	//----- nvinfo : EIATTR_NUM_BARRIERS
	.align		4
        /*0020*/ 	.byte	0x02, 0x4c
        /*0022*/ 	.byte	0x01
	.zero		1


	//----- nvinfo : EIATTR_MERCURY_ISA_VERSION
	.align		4
        /*0024*/ 	.byte	0x03, 0x5f
        /*0026*/ 	.short	0x0101


	//----- nvinfo : EIATTR_COOP_GROUP_MASK_REGIDS
	.align		4
        /*0028*/ 	.byte	0x04, 0x29
        /*002a*/ 	.short	(.L_452 - .L_451)


	//   ....[0]....
.L_451:
        /*002c*/ 	.word	0xffffffff


	//   ....[1]....
        /*0030*/ 	.word	0xffffffff


	//   ....[2]....
        /*0034*/ 	.word	0xffffffff


	//   ....[3]....
        /*0038*/ 	.word	0xffffffff


	//   ....[4]....
        /*003c*/ 	.word	0xffffffff


	//   ....[5]....
        /*0040*/ 	.word	0xffffffff


	//   ....[6]....
        /*0044*/ 	.word	0xffffffff


	//   ....[7]....
        /*0048*/ 	.word	0xffffffff


	//   ....[8]....
        /*004c*/ 	.word	0xffffffff


	//   ....[9]....
        /*0050*/ 	.word	0xffffffff


	//----- nvinfo : EIATTR_COOP_GROUP_INSTR_OFFSETS
	.align		4
.L_452:
        /*0054*/ 	.byte	0x04, 0x28
        /*0056*/ 	.short	(.L_454 - .L_453)


	//   ....[0]....
.L_453:
        /*0058*/ 	.word	0x00001b70


	//   ....[1]....
        /*005c*/ 	.word	0x00001b90


	//   ....[2]....
        /*0060*/ 	.word	0x00001bb0


	//   ....[3]....
        /*0064*/ 	.word	0x00001bd0


	//   ....[4]....
        /*0068*/ 	.word	0x00001bf0


	//   ....[5]....
        /*006c*/ 	.word	0x00001d90


	//   ....[6]....
        /*0070*/ 	.word	0x00001df0


	//   ....[7]....
        /*0074*/ 	.word	0x00001ed0


	//   ....[8]....
        /*0078*/ 	.word	0x00001fb0


	//   ....[9]....
        /*007c*/ 	.word	0x000020b0


	//----- nvinfo : EIATTR_EXIT_INSTR_OFFSETS
	.align		4
.L_454:
        /*0080*/ 	.byte	0x04, 0x1c
        /*0082*/ 	.short	(.L_456 - .L_455)


	//   ....[0]....
.L_455:
        /*0084*/ 	.word	0x000044d0


	//   ....[1]....
        /*0088*/ 	.word	0x00004a50


	//   ....[2]....
        /*008c*/ 	.word	0x00004ae0


	//----- nvinfo : EIATTR_CRS_STACK_SIZE
	.align		4
.L_456:
        /*0090*/ 	.byte	0x04, 0x1e
        /*0092*/ 	.short	(.L_458 - .L_457)
.L_457:
        /*0094*/ 	.word	0x00000000


	//----- nvinfo : EIATTR_CBANK_PARAM_SIZE
	.align		4
.L_458:
        /*0098*/ 	.byte	0x03, 0x19
        /*009a*/ 	.short	0x01d0


	//----- nvinfo : EIATTR_PARAM_CBANK
	.align		4
        /*009c*/ 	.byte	0x04, 0x0a
        /*009e*/ 	.short	(.L_460 - .L_459)
	.align		4
.L_459:
        /*00a0*/ 	.word	index@(.nv.constant0._ZN5flash32flash_fwd_splitkv_combine_kernelI23Flash_fwd_kernel_traitsILi256ELi64ELi64ELi4ELb0ELb0EN7cutlass6half_tE19Flash_kernel_traitsILi256ELi64ELi64ELi4ES3_EELi4ELi7ELb0EEEvNS_16Flash_fwd_paramsE)
        /*00a4*/ 	.short	0x0210
        /*00a6*/ 	.short	0x01d0


	//----- nvinfo : EIATTR_SW_WAR
	.align		4
.L_460:
        /*00a8*/ 	.byte	0x04, 0x36
        /*00aa*/ 	.short	(.L_462 - .L_461)
.L_461:
        /*00ac*/ 	.word	0x00000008
.L_462:


//--------------------- .nv.info._ZN5flash32flash_fwd_splitkv_combine_kernelI23Flash_fwd_kernel_traitsILi256ELi64ELi64ELi4ELb0ELb0EN7cutlass6half_tE19Flash_kernel_traitsILi256ELi64ELi64ELi4ES3_EELi4ELi6ELb0EEEvNS_16Flash_fwd_paramsE --------------------------
	.section	.nv.info._ZN5flash32flash_fwd_splitkv_combine_kernelI23Flash_fwd_kernel_traitsILi256ELi64ELi64ELi4ELb0ELb0EN7cutlass6half_tE19Flash_kernel_traitsILi256ELi64ELi64ELi4ES3_EELi4ELi6ELb0EEEvNS_16Flash_fwd_paramsE,"",@"SHT_CUDA_INFO"
	.sectionflags	@""
	.align	4


	//----- nvinfo : EIATTR_CUDA_API_VERSION
	.align		4
        /*0000*/ 	.byte	0x04, 0x37
        /*0002*/ 	.short	(.L_464 - .L_463)
.L_463:
        /*0004*/ 	.word	0x00000082


	//----- nvinfo : EIATTR_KPARAM_INFO
	.align		4
.L_464:
        /*0008*/ 	.byte	0x04, 0x17
        /*000a*/ 	.short	(.L_466 - .L_465)
.L_465:
        /*000c*/ 	.word	0x00000000
        /*0010*/ 	.short	0x0000
        /*0012*/ 	.short	0x0000
        /*0014*/ 	.byte	0x00, 0xf0, 0x41, 0x07


	//----- nvinfo : EIATTR_SPARSE_MMA_MASK
	.align		4
.L_466:
        /*0018*/ 	.byte	0x03, 0x50
        /*001a*/ 	.short	0x0000


	//----- nvinfo : EIATTR_MAXREG_COUNT
	.align		4
        /*001c*/ 	.byte	0x03, 0x1b
        /*001e*/ 	.short	0x00ff


	//----- nvinfo : EIATTR_NUM_BARRIERS
	.align		4
        /*0020*/ 	.byte	0x02, 0x4c
        /*0022*/ 	.byte	0x01
	.zero		1


	//----- nvinfo : EIATTR_MERCURY_ISA_VERSION
	.align		4
        /*0024*/ 	.byte	0x03, 0x5f
        /*0026*/ 	.short	0x0101


	//----- nvinfo : EIATTR_COOP_GROUP_MASK_REGIDS
	.align		4
        /*0028*/ 	.byte	0x04, 0x29
        /*002a*/ 	.short	(.L_468 - .L_467)


	//   ....[0]....
.L_467:
        /*002c*/ 	.word	0xffffffff


	//   ....[1]....
        /*0030*/ 	.word	0xffffffff


	//   ....[2]....
        /*0034*/ 	.word	0xffffffff


	//   ....[3]....
        /*0038*/ 	.word	0xffffffff


	//   ....[4]....
        /*003c*/ 	.word	0xffffffff


	//   ....[5]....
        /*0040*/ 	.word	0xffffffff


	//   ....[6]....
        /*0044*/ 	.word	0xffffffff


	//   ....[7]....
        /*0048*/ 	.word	0xffffffff


	//   ....[8]....
        /*004c*/ 	.word	0xffffffff


	//   ....[9]....
        /*0050*/ 	.word	0xffffffff


	//----- nvinfo : EIATTR_COOP_GROUP_INSTR_OFFSETS
	.align		4
.L_468:
        /*0054*/ 	.byte	0x04, 0x28
        /*0056*/ 	.short	(.L_470 - .L_469)


	//   ....[0]....
.L_469:
        /*0058*/ 	.word	0x000016a0


	//   ....[1]....
        /*005c*/ 	.word	0x000016c0


	//   ....[2]....
        /*0060*/ 	.word	0x000016f0


	//   ....[3]....
        /*0064*/ 	.word	0x00001730


	//   ....[4]....
        /*0068*/ 	.word	0x00001770


	//   ....[5]....
        /*006c*/ 	.word	0x00001940


	//   ....[6]....
        /*0070*/ 	.word	0x00001a10


	//   ....[7]....
        /*0074*/ 	.word	0x00001a60


	//   ....[8]....
        /*0078*/ 	.word	0x00001b10


	//   ....[9]....
        /*007c*/ 	.word	0x00001c60


	//----- nvinfo : EIATTR_EXIT_INSTR_OFFSETS
	.align		4
.L_470:
        /*0080*/ 	.byte	0x04, 0x1c
        /*0082*/ 	.short	(.L_472 - .L_471)


	//   ....[0]....
.L_471:
        /*0084*/ 	.word	0x00004140


	//   ....[1]....
        /*0088*/ 	.word	0x000046c0


	//   ....[2]....
        /*008c*/ 	.word	0x00004750


	//----- nvinfo : EIATTR_CRS_STACK_SIZE
	.align		4
.L_472:
        /*0090*/ 	.byte	0x04, 0x1e
        /*0092*/ 	.short	(.L_474 - .L_473)
.L_473:
        /*0094*/ 	.word	0x00000000


	//----- nvinfo : EIATTR_CBANK_PARAM_SIZE
	.align		4
.L_474:
        /*0098*/ 	.byte	0x03, 0x19
        /*009a*/ 	.short	0x01d0


	//----- nvinfo : EIATTR_PARAM_CBANK
	.align		4
        /*009c*/ 	.byte	0x04, 0x0a
        /*009e*/ 	.short	(.L_476 - .L_475)
	.align		4
.L_475:
        /*00a0*/ 	.word	index@(.nv.constant0._ZN5flash32flash_fwd_splitkv_combine_kernelI23Flash_fwd_kernel_traitsILi256ELi64ELi64ELi4ELb0ELb0EN7cutlass6half_tE19Flash_kernel_traitsILi256ELi64ELi64ELi4ES3_EELi4ELi6ELb0EEEvNS_16Flash_fwd_paramsE)
        /*00a4*/ 	.short	0x0210
        /*00a6*/ 	.short	0x01d0


	//----- nvinfo : EIATTR_SW_WAR
	.align		4
.L_476:
        /*00a8*/ 	.byte	0x04, 0x36
        /*00aa*/ 	.short	(.L_478 - .L_477)
.L_477:
        /*00ac*/ 	.word	0x00000008
.L_478:


//--------------------- .nv.info._ZN5flash32flash_fwd_splitkv_combine_kernelI23Flash_fwd_kernel_traitsILi256ELi64ELi64ELi4ELb0ELb0EN7cutlass6half_tE19Flash_kernel_traitsILi256ELi64ELi64ELi4ES3_EELi4ELi5ELb0EEEvNS_16Flash_fwd_paramsE --------------------------
	.section	.nv.info._ZN5flash32flash_fwd_splitkv_combine_kernelI23Flash_fwd_kernel_traitsILi256ELi64ELi64ELi4ELb0ELb0EN7cutlass6half_tE19Flash_kernel_traitsILi256ELi64ELi64ELi4ES3_EELi4ELi5ELb0EEEvNS_16Flash_fwd_paramsE,"",@"SHT_CUDA_INFO"
	.sectionflags	@""
	.align	4


	//----- nvinfo : EIATTR_CUDA_API_VERSION
	.align		4
        /*0000*/ 	.byte	0x04, 0x37
        /*0002*/ 	.short	(.L_480 - .L_479)
.L_479:
        /*0004*/ 	.word	0x00000082


	//----- nvinfo : EIATTR_KPARAM_INFO
	.align		4
.L_480:
        /*0008*/ 	.byte	0x04, 0x17
        /*000a*/ 	.short	(.L_482 - .L_481)
.L_481:
        /*000c*/ 	.word	0x00000000
        /*0010*/ 	.short	0x0000
        /*0012*/ 	.short	0x0000
        /*0014*/ 	.byte	0x00, 0xf0, 0x41, 0x07


	//----- nvinfo : EIATTR_SPARSE_MMA_MASK
	.align		4
.L_482:
        /*0018*/ 	.byte	0x03, 0x50
        /*001a*/ 	.short	0x0000


	//----- nvinfo : EIATTR_MAXREG_COUNT
	.align		4
        /*001c*/ 	.byte	0x03, 0x1b
        /*001e*/ 	.short	0x00ff


	//----- nvinfo : EIATTR_NUM_BARRIERS
	.align		4
        /*0020*/ 	.byte	0x02, 0x4c
        /*0022*/ 	.byte	0x01
	.zero		1


	//----- nvinfo : EIATTR_MERCURY_ISA_VERSION
	.align		4
        /*0024*/ 	.byte	0x03, 0x5f
        /*0026*/ 	.short	0x0101


	//----- nvinfo : EIATTR_COOP_GROUP_MASK_REGIDS
	.align		4
        /*0028*/ 	.byte	0x04, 0x29
        /*002a*/ 	.short	(.L_484 - .L_483)


	//   ....[0]....
.L_483:
        /*002c*/ 	.word	0xffffffff


	//   ....[1]....
        /*0030*/ 	.word	0xffffffff


	//   ....[2]....
        /*0034*/ 	.word	0xffffffff


	//   ....[3]....
        /*0038*/ 	.word	0xffffffff


	//   ....[4]....
        /*003c*/ 	.word	0xffffffff


	//   ....[5]....
        /*0040*/ 	.word	0xffffffff


	//   ....[6]....
        /*0044*/ 	.word	0xffffffff


	//   ....[7]....
        /*0048*/ 	.word	0xffffffff


	//   ....[8]....
        /*004c*/ 	.word	0xffffffff


	//   ....[9]....
        /*0050*/ 	.word	0xffffffff


	//----- nvinfo : EIATTR_COOP_GROUP_INSTR_OFFSETS
	.align		4
.L_484:
        /*0054*/ 	.byte	0x04, 0x28
        /*0056*/ 	.short	(.L_486 - .L_485)


	//   ....[0]....
.L_485:
        /*0058*/ 	.word	0x00001810


	//   ....[1]....
        /*005c*/ 	.word	0x00001870


	//   ....[2]....
        /*0060*/ 	.word	0x000018a0


	//   ....[3]....
        /*0064*/ 	.word	0x000018c0


	//   ....[4]....
        /*0068*/ 	.word	0x000018f0


	//   ....[5]....
        /*006c*/ 	.word	0x00001a20


	//   ....[6]....
        /*0070*/ 	.word	0x00001a80


	//   ....[7]....
        /*0074*/ 	.word	0x00001b10


	//   ....[8]....
        /*0078*/ 	.word	0x00001bb0


	//   ....[9]....
        /*007c*/ 	.word	0x00001ca0


	//----- nvinfo : EIATTR_EXIT_INSTR_OFFSETS
	.align		4
.L_486:
        /*0080*/ 	.byte	0x04, 0x1c
        /*0082*/ 	.short	(.L_488 - .L_487)


	//   ....[0]....
.L_487:
        /*0084*/ 	.word	0x00004130


	//   ....[1]....
        /*0088*/ 	.word	0x000046a0


	//   ....[2]....
        /*008c*/ 	.word	0x00004730


	//----- nvinfo : EIATTR_CRS_STACK_SIZE
	.align		4
.L_488:
        /*0090*/ 	.byte	0x04, 0x1e
        /*0092*/ 	.short	(.L_490 - .L_489)
.L_489:
        /*0094*/ 	.word	0x00000000


	//----- nvinfo : EIATTR_CBANK_PARAM_SIZE
	.align		4
.L_490:
        /*0098*/ 	.byte	0x03, 0x19
        /*009a*/ 	.short	0x01d0


	//----- nvinfo : EIATTR_PARAM_CBANK
	.align		4
        /*009c*/ 	.byte	0x04, 0x0a
        /*009e*/ 	.short	(.L_492 - .L_491)
	.align		4
.L_491:
        /*00a0*/ 	.word	index@(.nv.constant0._ZN5flash32flash_fwd_splitkv_combine_kernelI23Flash_fwd_kernel_traitsILi256ELi64ELi64ELi4ELb0ELb0EN7cutlass6half_tE19Flash_kernel_traitsILi256ELi64ELi64ELi4ES3_EELi4ELi5ELb0EEEvNS_16Flash_fwd_paramsE)
        /*00a4*/ 	.short	0x0210
        /*00a6*/ 	.short	0x01d0


	//----- nvinfo : EIATTR_SW_WAR
	.align		4
.L_492:
        /*00a8*/ 	.byte	0x04, 0x36
        /*00aa*/ 	.short	(.L_494 - .L_493)
.L_493:
        /*00ac*/ 	.word	0x00000008
.L_494:


//--------------------- .nv.info._ZN5flash32flash_fwd_splitkv_combine_kernelI23Flash_fwd_kernel_traitsILi256ELi64ELi64ELi4ELb0ELb0EN7cutlass6half_tE19Flash_kernel_traitsILi256ELi64ELi64ELi4ES3_EELi4ELi4ELb0EEEvNS_16Flash_fwd_paramsE --------------------------
	.section	.nv.info._ZN5flash32flash_fwd_splitkv_combine_kernelI23Flash_fwd_kernel_traitsILi256ELi64ELi64ELi4ELb0ELb0EN7cutlass6half_tE19Flash_kernel_traitsILi256ELi64ELi64ELi4ES3_EELi4ELi4ELb0EEEvNS_16Flash_fwd_paramsE,"",@"SHT_CUDA_INFO"
	.sectionflags	@""
	.align	4


	//----- nvinfo : EIATTR_CUDA_API_VERSION
	.align		4
        /*0000*/ 	.byte	0x04, 0x37
        /*0002*/ 	.short	(.L_496 - .L_495)
.L_495:
        /*0004*/ 	.word	0x00000082


	//----- nvinfo : EIATTR_KPARAM_INFO
	.align		4
.L_496:
        /*0008*/ 	.byte	0x04, 0x17
        /*000a*/ 	.short	(.L_498 - .L_497)
.L_497:
        /*000c*/ 	.word	0x00000000
        /*0010*/ 	.short	0x0000
        /*0012*/ 	.short	0x0000
        /*0014*/ 	.byte	0x00, 0xf0, 0x41, 0x07


	//----- nvinfo : EIATTR_SPARSE_MMA_MASK
	.align		4
.L_498:
        /*0018*/ 	.byte	0x03, 0x50
        /*001a*/ 	.short	0x0000


	//----- nvinfo : EIATTR_MAXREG_COUNT
	.align		4
        /*001c*/ 	.byte	0x03, 0x1b
        /*001e*/ 	.short	0x00ff


	//----- nvinfo : EIATTR_NUM_BARRIERS
	.align		4
        /*0020*/ 	.byte	0x02, 0x4c
        /*0022*/ 	.byte	0x01
	.zero		1


	//----- nvinfo : EIATTR_MERCURY_ISA_VERSION
	.align		4
        /*0024*/ 	.byte	0x03, 0x5f
        /*0026*/ 	.short	0x0101


	//----- nvinfo : EIATTR_COOP_GROUP_MASK_REGIDS
	.align		4
        /*0028*/ 	.byte	0x04, 0x29
        /*002a*/ 	.short	(.L_500 - .L_499)


	//   ....[0]....
.L_499:
        /*002c*/ 	.word	0xffffffff


	//   ....[1]....
        /*0030*/ 	.word	0xffffffff


	//   ....[2]....
        /*0034*/ 	.word	0xffffffff


	//   ....[3]....
        /*0038*/ 	.word	0xffffffff


	//   ....[4]....
        /*003c*/ 	.word	0xffffffff


	//   ....[5]....
        /*0040*/ 	.word	0xffffffff


	//   ....[6]....
        /*0044*/ 	.word	0xffffffff


	//   ....[7]....
        /*0048*/ 	.word	0xffffffff


	//----- nvinfo : EIATTR_COOP_GROUP_INSTR_OFFSETS
	.align		4
.L_500:
        /*004c*/ 	.byte	0x04, 0x28
        /*004e*/ 	.short	(.L_502 - .L_501)


	//   ....[0]....
.L_501:
        /*0050*/ 	.word	0x00001810


	//   ....[1]....
        /*0054*/ 	.word	0x00001880


	//   ....[2]....
        /*0058*/ 	.word	0x000018c0


	//   ....[3]....
        /*005c*/ 	.word	0x000018f0


	//   ....[4]....
        /*0060*/ 	.word	0x00001a20


	//   ....[5]....
        /*0064*/ 	.word	0x00001ad0


	//   ....[6]....
        /*0068*/ 	.word	0x00001b70


	//   ....[7]....
        /*006c*/ 	.word	0x00001c60


	//----- nvinfo : EIATTR_EXIT_INSTR_OFFSETS
	.align		4
.L_502:
        /*0070*/ 	.byte	0x04, 0x1c
        /*0072*/ 	.short	(.L_504 - .L_503)


	//   ....[0]....
.L_503:
        /*0074*/ 	.word	0x00004140


	//   ....[1]....
        /*0078*/ 	.word	0x000046c0


	//   ....[2]....
        /*007c*/ 	.word	0x00004750


	//----- nvinfo : EIATTR_CRS_STACK_SIZE
	.align		4
.L_504:
        /*0080*/ 	.byte	0x04, 0x1e
        /*0082*/ 	.short	(.L_506 - .L_505)
.L_505:
        /*0084*/ 	.word	0x00000000


	//----- nvinfo : EIATTR_CBANK_PARAM_SIZE
	.align		4
.L_506:
        /*0088*/ 	.byte	0x03, 0x19
        /*008a*/ 	.short	0x01d0


	//----- nvinfo : EIATTR_PARAM_CBANK
	.align		4
        /*008c*/ 	.byte	0x04, 0x0a
        /*008e*/ 	.short	(.L_508 - .L_507)
	.align		4
.L_507:
        /*0090*/ 	.word	index@(.nv.constant0._ZN5flash32flash_fwd_splitkv_combine_kernelI23Flash_fwd_kernel_traitsILi256ELi64ELi64ELi4ELb0ELb0EN7cutlass6half_tE19Flash_kernel_traitsILi256ELi64ELi64ELi4ES3_EELi4ELi4ELb0EEEvNS_16Flash_fwd_paramsE)
        /*0094*/ 	.short	0x0210
        /*0096*/ 	.short	0x01d0


	//----- nvinfo : EIATTR_SW_WAR
	.align		4
.L_508:
        /*0098*/ 	.byte	0x04, 0x36
        /*009a*/ 	.short	(.L_510 - .L_509)
.L_509:
        /*009c*/ 	.word	0x00000008
.L_510:


//--------------------- .nv.info._ZN5flash32flash_fwd_splitkv_combine_kernelI23Flash_fwd_kernel_traitsILi256ELi64ELi64ELi4ELb0ELb0EN7cutlass6half_tE19Flash_kernel_traitsILi256ELi64ELi64ELi4ES3_EELi4ELi3ELb0EEEvNS_16Flash_fwd_paramsE --------------------------
	.section	.nv.info._ZN5flash32flash_fwd_splitkv_combine_kernelI23Flash_fwd_kernel_traitsILi256ELi64ELi64ELi4ELb0ELb0EN7cutlass6half_tE19Flash_kernel_traitsILi256ELi64ELi64ELi4ES3_EELi4ELi3ELb0EEEvNS_16Flash_fwd_paramsE,"",@"SHT_CUDA_INFO"
	.sectionflags	@""
	.align	4


	//----- nvinfo : EIATTR_CUDA_API_VERSION
	.align		4
        /*0000*/ 	.byte	0x04, 0x37
        /*0002*/ 	.short	(.L_512 - .L_511)
.L_511:
        /*0004*/ 	.word	0x00000082


	//----- nvinfo : EIATTR_KPARAM_INFO
	.align		4
.L_512:
        /*0008*/ 	.byte	0x04, 0x17
        /*000a*/ 	.short	(.L_514 - .L_513)
.L_513:
        /*000c*/ 	.word	0x00000000
        /*0010*/ 	.short	0x0000
        /*0012*/ 	.short	0x0000
        /*0014*/ 	.byte	0x00, 0xf0, 0x41, 0x07


	//----- nvinfo : EIATTR_SPARSE_MMA_MASK
	.align		4
.L_514:
        /*0018*/ 	.byte	0x03, 0x50
        /*001a*/ 	.short	0x0000


	//----- nvinfo : EIATTR_MAXREG_COUNT
	.align		4
        /*001c*/ 	.byte	0x03, 0x1b
        /*001e*/ 	.short	0x00ff


	//----- nvinfo : EIATTR_NUM_BARRIERS
	.align		4
        /*0020*/ 	.byte	0x02, 0x4c
        /*0022*/ 	.byte	0x01
	.zero		1


	//----- nvinfo : EIATTR_MERCURY_ISA_VERSION
	.align		4
        /*0024*/ 	.byte	0x03, 0x5f
        /*0026*/ 	.short	0x0101


	//----- nvinfo : EIATTR_COOP_GROUP_MASK_REGIDS
	.align		4
        /*0028*/ 	.byte	0x04, 0x29
        /*002a*/ 	.short	(.L_516 - .L_515)


	//   ....[0]....
.L_515:
        /*002c*/ 	.word	0xffffffff


	//   ....[1]....
        /*0030*/ 	.word	0xffffffff


	//   ....[2]....
        /*0034*/ 	.word	0xffffffff


	//   ....[3]....
        /*0038*/ 	.word	0xffffffff


	//   ....[4]....
        /*003c*/ 	.word	0xffffffff


	//   ....[5]....
        /*0040*/ 	.word	0xffffffff


	//----- nvinfo : EIATTR_COOP_GROUP_INSTR_OFFSETS
	.align		4
.L_516:
        /*0044*/ 	.byte	0x04, 0x28
        /*0046*/ 	.short	(.L_518 - .L_517)


	//   ....[0]....
.L_517:
        /*0048*/ 	.word	0x00001810


	//   ....[1]....
        /*004c*/ 	.word	0x000018b0


	//   ....[2]....
        /*0050*/ 	.word	0x00001910


	//   ....[3]....
        /*0054*/ 	.word	0x00001a70


	//   ....[4]....
        /*0058*/ 	.word	0x00001b20


	//   ....[5]....
        /*005c*/ 	.word	0x00001c20


	//----- nvinfo : EIATTR_EXIT_INSTR_OFFSETS
	.align		4
.L_518:
        /*0060*/ 	.byte	0x04, 0x1c
        /*0062*/ 	.short	(.L_520 - .L_519)


	//   ....[0]....
.L_519:
        /*0064*/ 	.word	0x00004100


	//   ....[1]....
        /*0068*/ 	.word	0x00004680


	//   ....[2]....
        /*006c*/ 	.word	0x00004710


	//----- nvinfo : EIATTR_CRS_STACK_SIZE
	.align		4
.L_520:
        /*0070*/ 	.byte	0x04, 0x1e
        /*0072*/ 	.short	(.L_522 - .L_521)
.L_521:
        /*0074*/ 	.word	0x00000000


	//----- nvinfo : EIATTR_CBANK_PARAM_SIZE
	.align		4
.L_522:
        /*0078*/ 	.byte	0x03, 0x19
        /*007a*/ 	.short	0x01d0


	//----- nvinfo : EIATTR_PARAM_CBANK
	.align		4
        /*007c*/ 	.byte	0x04, 0x0a
        /*007e*/ 	.short	(.L_524 - .L_523)
	.align		4
.L_523:
        /*0080*/ 	.word	index@(.nv.constant0._ZN5flash32flash_fwd_splitkv_combine_kernelI23Flash_fwd_kernel_traitsILi256ELi64ELi64ELi4ELb0ELb0EN7cutlass6half_tE19Flash_kernel_traitsILi256ELi64ELi64ELi4ES3_EELi4ELi3ELb0EEEvNS_16Flash_fwd_paramsE)
        /*0084*/ 	.short	0x0210
        /*0086*/ 	.short	0x01d0


	//----- nvinfo : EIATTR_SW_WAR
	.align		4
.L_524:
        /*0088*/ 	.byte	0x04, 0x36
        /*008a*/ 	.short	(.L_526 - .L_525)
.L_525:
        /*008c*/ 	.word	0x00000008
.L_526:


//--------------------- .nv.info._ZN5flash32flash_fwd_splitkv_combine_kernelI23Flash_fwd_kernel_traitsILi256ELi64ELi64ELi4ELb0ELb0EN7cutlass6half_tE19Flash_kernel_traitsILi256ELi64ELi64ELi4ES3_EELi4ELi2ELb0EEEvNS_16Flash_fwd_paramsE --------------------------
	.section	.nv.info._ZN5flash32flash_fwd_splitkv_combine_kernelI23Flash_fwd_kernel_traitsILi256ELi64ELi64ELi4ELb0ELb0EN7cutlass6half_tE19Flash_kernel_traitsILi256ELi64ELi64ELi4ES3_EELi4ELi2ELb0EEEvNS_16Flash_fwd_paramsE,"",@"SHT_CUDA_INFO"
	.sectionflags	@""
	.align	4


	//----- nvinfo : EIATTR_CUDA_API_VERSION
	.align		4
        /*0000*/ 	.byte	0x04, 0x37
        /*0002*/ 	.short	(.L_528 - .L_527)
.L_527:
        /*0004*/ 	.word	0x00000082


	//----- nvinfo : EIATTR_KPARAM_INFO
	.align		4
.L_528:
        /*0008*/ 	.byte	0x04, 0x17
        /*000a*/ 	.short	(.L_530 - .L_529)
.L_529:
        /*000c*/ 	.word	0x00000000
        /*0010*/ 	.short	0x0000
        /*0012*/ 	.short	0x0000
        /*0014*/ 	.byte	0x00, 0xf0, 0x41, 0x07


	//----- nvinfo : EIATTR_SPARSE_MMA_MASK
	.align		4
.L_530:
        /*0018*/ 	.byte	0x03, 0x50
        /*001a*/ 	.short	0x0000


	//----- nvinfo : EIATTR_MAXREG_COUNT
	.align		4
        /*001c*/ 	.byte	0x03, 0x1b
        /*001e*/ 	.short	0x00ff


	//----- nvinfo : EIATTR_NUM_BARRIERS
	.align		4
        /*0020*/ 	.byte	0x02, 0x4c
        /*0022*/ 	.byte	0x01
	.zero		1


	//----- nvinfo : EIATTR_MERCURY_ISA_VERSION
	.align		4
        /*0024*/ 	.byte	0x03, 0x5f
        /*0026*/ 	.short	0x0101


	//----- nvinfo : EIATTR_COOP_GROUP_MASK_REGIDS
	.align		4
        /*0028*/ 	.byte	0x04, 0x29
        /*002a*/ 	.short	(.L_532 - .L_531)


	//   ....[0]....
.L_531:
        /*002c*/ 	.word	0xffffffff


	//   ....[1]....
        /*0030*/ 	.word	0xffffffff


	//   ....[2]....
        /*0034*/ 	.word	0xffffffff


	//   ....[3]....
        /*0038*/ 	.word	0xffffffff


	//----- nvinfo : EIATTR_COOP_GROUP_INSTR_OFFSETS
	.align		4
.L_532:
        /*003c*/ 	.byte	0x04, 0x28
        /*003e*/ 	.short	(.L_534 - .L_533)


	//   ....[0]....
.L_533:
        /*0040*/ 	.word	0x000018a0


	//   ....[1]....
        /*0044*/ 	.word	0x000018d0


	//   ....[2]....
        /*0048*/ 	.word	0x00001a50


	//   ....[3]....
        /*004c*/ 	.word	0x00001b90


	//----- nvinfo : EIATTR_EXIT_INSTR_OFFSETS
	.align		4
.L_534:
        /*0050*/ 	.byte	0x04, 0x1c
        /*0052*/ 	.short	(.L_536 - .L_535)


	//   ....[0]....
.L_535:
        /*0054*/ 	.word	0x00004030


	//   ....[1]....
        /*0058*/ 	.word	0x000045b0


	//   ....[2]....
        /*005c*/ 	.word	0x00004640


	//----- nvinfo : EIATTR_CRS_STACK_SIZE
	.align		4
.L_536:
        /*0060*/ 	.byte	0x04, 0x1e
        /*0062*/ 	.short	(.L_538 - .L_537)
.L_537:
        /*0064*/ 	.word	0x00000000


	//----- nvinfo : EIATTR_CBANK_PARAM_SIZE
	.align		4
.L_538:
        /*0068*/ 	.byte	0x03, 0x19
        /*006a*/ 	.short	0x01d0


	//----- nvinfo : EIATTR_PARAM_CBANK
	.align		4
        /*006c*/ 	.byte	0x04, 0x0a
        /*006e*/ 	.short	(.L_540 - .L_539)
	.align		4
.L_539:
        /*0070*/ 	.word	index@(.nv.constant0._ZN5flash32flash_fwd_splitkv_combine_kernelI23Flash_fwd_kernel_traitsILi256ELi64ELi64ELi4ELb0ELb0EN7cutlass6half_tE19Flash_kernel_traitsILi256ELi64ELi64ELi4ES3_EELi4ELi2ELb0EEEvNS_16Flash_fwd_paramsE)
        /*0074*/ 	.short	0x0210
        /*0076*/ 	.short	0x01d0


	//----- nvinfo : EIATTR_SW_WAR
	.align		4
.L_540:
        /*0078*/ 	.byte	0x04, 0x36
        /*007a*/ 	.short	(.L_542 - .L_541)
.L_541:
        /*007c*/ 	.word	0x00000008
.L_542:


//--------------------- .nv.info._ZN5flash32flash_fwd_splitkv_combine_kernelI23Flash_fwd_kernel_traitsILi256ELi64ELi64ELi4ELb0ELb0EN7cutlass6half_tE19Flash_kernel_traitsILi256ELi64ELi64ELi4ES3_EELi4ELi1ELb0EEEvNS_16Flash_fwd_paramsE --------------------------
	.section	.nv.info._ZN5flash32flash_fwd_splitkv_combine_kernelI23Flash_fwd_kernel_traitsILi256ELi64ELi64ELi4ELb0ELb0EN7cutlass6half_tE19Flash_kernel_traitsILi256ELi64ELi64ELi4ES3_EELi4ELi1ELb0EEEvNS_16Flash_fwd_paramsE,"",@"SHT_CUDA_INFO"
	.sectionflags	@""
	.align	4


	//----- nvinfo : EIATTR_CUDA_API_VERSION
	.align		4
        /*0000*/ 	.byte	0x04, 0x37
        /*0002*/ 	.short	(.L_544 - .L_543)
.L_543:
        /*0004*/ 	.word	0x00000082


	//----- nvinfo : EIATTR_KPARAM_INFO
	.align		4
.L_544:
        /*0008*/ 	.byte	0x04, 0x17
        /*000a*/ 	.short	(.L_546 - .L_545)
.L_545:
        /*000c*/ 	.word	0x00000000
        /*0010*/ 	.short	0x0000
        /*0012*/ 	.short	0x0000
        /*0014*/ 	.byte	0x00, 0xf0, 0x41, 0x07


	//----- nvinfo : EIATTR_SPARSE_MMA_MASK
	.align		4
.L_546:
        /*0018*/ 	.byte	0x03, 0x50
        /*001a*/ 	.short	0x0000


	//----- nvinfo : EIATTR_MAXREG_COUNT
	.align		4
        /*001c*/ 	.byte	0x03, 0x1b
        /*001e*/ 	.short	0x00ff


	//----- nvinfo : EIATTR_NUM_BARRIERS
	.align		4
        /*0020*/ 	.byte	0x02, 0x4c
        /*0022*/ 	.byte	0x01
	.zero		1


	//----- nvinfo : EIATTR_MERCURY_ISA_VERSION
	.align		4
        /*0024*/ 	.byte	0x03, 0x5f
        /*0026*/ 	.short	0x0101


	//----- nvinfo : EIATTR_COOP_GROUP_MASK_REGIDS
	.align		4
        /*0028*/ 	.byte	0x04, 0x29
        /*002a*/ 	.short	(.L_548 - .L_547)


	//   ....[0]....
.L_547:
        /*002c*/ 	.word	0xffffffff


	//   ....[1]....
        /*0030*/ 	.word	0xffffffff


	//----- nvinfo : EIATTR_COOP_GROUP_INSTR_OFFSETS
	.align		4
.L_548:
        /*0034*/ 	.byte	0x04, 0x28
        /*0036*/ 	.short	(.L_550 - .L_549)


	//   ....[0]....
.L_549:
        /*0038*/ 	.word	0x000018a0


	//   ....[1]....
        /*003c*/ 	.word	0x00001b50


	//----- nvinfo : EIATTR_EXIT_INSTR_OFFSETS
	.align		4
.L_550:
        /*0040*/ 	.byte	0x04, 0x1c
        /*0042*/ 	.short	(.L_552 - .L_551)


	//   ....[0]....
.L_551:
        /*0044*/ 	.word	0x00004080


	//   ....[1]....
        /*0048*/ 	.word	0x000045d0


	//   ....[2]....
        /*004c*/ 	.word	0x00004660


	//----- nvinfo : EIATTR_CRS_STACK_SIZE
	.align		4
.L_552:
        /*0050*/ 	.byte	0x04, 0x1e
        /*0052*/ 	.short	(.L_554 - .L_553)
.L_553:
        /*0054*/ 	.word	0x00000000


	//----- nvinfo : EIATTR_CBANK_PARAM_SIZE
	.align		4
.L_554:
        /*0058*/ 	.byte	0x03, 0x19
        /*005a*/ 	.short	0x01d0


	//----- nvinfo : EIATTR_PARAM_CBANK
	.align		4
        /*005c*/ 	.byte	0x04, 0x0a
        /*005e*/ 	.short	(.L_556 - .L_555)
	.align		4
.L_555:
        /*0060*/ 	.word	index@(.nv.constant0._ZN5flash32flash_fwd_splitkv_combine_kernelI23Flash_fwd_kernel_traitsILi256ELi64ELi64ELi4ELb0ELb0EN7cutlass6half_tE19Flash_kernel_traitsILi256ELi64ELi64ELi4ES3_EELi4ELi1ELb0EEEvNS_16Flash_fwd_paramsE)
        /*0064*/ 	.short	0x0210
        /*0066*/ 	.short	0x01d0


	//----- nvinfo : EIATTR_SW_WAR
	.align		4
.L_556:
        /*0068*/ 	.byte	0x04, 0x36
        /*006a*/ 	.short	(.L_558 - .L_557)
.L_557:
        /*006c*/ 	.word	0x00000008
.L_558:


//--------------------- .nv.info._ZN5flash32flash_fwd_splitkv_combine_kernelI23Flash_fwd_kernel_traitsILi256ELi64ELi64ELi4ELb0ELb0EN7cutlass6half_tE19Flash_kernel_traitsILi256ELi64ELi64ELi4ES3_EELi4ELi7ELb1EEEvNS_16Flash_fwd_paramsE --------------------------
	.section	.nv.info._ZN5flash32flash_fwd_splitkv_combine_kernelI23Flash_fwd_kernel_traitsILi256ELi64ELi64ELi4ELb0ELb0EN7cutlass6half_tE19Flash_kernel_traitsILi256ELi64ELi64ELi4ES3_EELi4ELi7ELb1EEEvNS_16Flash_fwd_paramsE,"",@"SHT_CUDA_INFO"
	.sectionflags	@""
	.align	4


	//----- nvinfo : EIATTR_CUDA_API_VERSION
	.align		4
        /*0000*/ 	.byte	0x04, 0x37
        /*0002*/ 	.short	(.L_560 - .L_559)
.L_559:
        /*0004*/ 	.word	0x00000082


	//----- nvinfo : EIATTR_KPARAM_INFO
	.align		4
.L_560:
        /*0008*/ 	.byte	0x04, 0x17
        /*000a*/ 	.short	(.L_562 - .L_561)
.L_561:
        /*000c*/ 	.word	0x00000000
        /*0010*/ 	.short	0x0000
        /*0012*/ 	.short	0x0000
        /*0014*/ 	.byte	0x00, 0xf0, 0x41, 0x07


	//----- nvinfo : EIATTR_SPARSE_MMA_MASK
	.align		4
.L_562:
        /*0018*/ 	.byte	0x03, 0x50
        /*001a*/ 	.short	0x0000


	//----- nvinfo : EIATTR_MAXREG_COUNT
	.align		4
        /*001c*/ 	.byte	0x03, 0x1b
        /*001e*/ 	.short	0x00ff


	//----- nvinfo : EIATTR_NUM_BARRIERS
	.align		4
        /*0020*/ 	.byte	0x02, 0x4c
        /*0022*/ 	.byte	0x01
	.zero		1


	//----- nvinfo : EIATTR_MERCURY_ISA_VERSION
	.align		4
        /*0024*/ 	.byte	0x03, 0x5f
        /*0026*/ 	.short	0x0101


	//----- nvinfo : EIATTR_COOP_GROUP_MASK_REGIDS
	.align		4
        /*0028*/ 	.byte	0x04, 0x29
        /*002a*/ 	.short	(.L_564 - .L_563)


	//   ....[0]....
.L_563:
        /*002c*/ 	.word	0xffffffff


	//   ....[1]....
        /*0030*/ 	.word	0xffffffff


	//   ....[2]....
        /*0034*/ 	.word	0xffffffff


	//   ....[3]....
        /*0038*/ 	.word	0xffffffff


	//   ....[4]....
        /*003c*/ 	.word	0xffffffff


	//   ....[5]....
        /*0040*/ 	.word	0xffffffff


	//   ....[6]....
        /*0044*/ 	.word	0xffffffff


	//   ....[7]....
        /*0048*/ 	.word	0xffffffff


	//   ....[8]....
        /*004c*/ 	.word	0xffffffff


	//   ....[9]....
        /*0050*/ 	.word	0xffffffff


	//----- nvinfo : EIATTR_COOP_GROUP_INSTR_OFFSETS
	.align		4
.L_564:
        /*0054*/ 	.byte	0x04, 0x28
        /*0056*/ 	.short	(.L_566 - .L_565)


	//   ....[0]....
.L_565:
        /*0058*/ 	.word	0x00001b70


	//   ....[1]....
        /*005c*/ 	.word	0x00001b90


	//   ....[2]....
        /*0060*/ 	.word	0x00001bb0


	//   ....[3]....
        /*0064*/ 	.word	0x00001bd0


	//   ....[4]....
        /*0068*/ 	.word	0x00001bf0


	//   ....[5]....
        /*006c*/ 	.word	0x00001d90


	//   ....[6]....
        /*0070*/ 	.word	0x00001df0


	//   ....[7]....
        /*0074*/ 	.word	0x00001ed0


	//   ....[8]....
        /*0078*/ 	.word	0x00001fb0


	//   ....[9]....
        /*007c*/ 	.word	0x000020b0


	//----- nvinfo : EIATTR_EXIT_INSTR_OFFSETS
	.align		4
.L_566:
        /*0080*/ 	.byte	0x04, 0x1c
        /*0082*/ 	.short	(.L_568 - .L_567)


	//   ....[0]....
.L_567:
        /*0084*/ 	.word	0x00004a30


	//   ....[1]....
        /*0088*/ 	.word	0x00004fc0


	//----- nvinfo : EIATTR_CRS_STACK_SIZE
	.align		4
.L_568:
        /*008c*/ 	.byte	0x04, 0x1e
        /*008e*/ 	.short	(.L_570 - .L_569)
.L_569:
        /*0090*/ 	.word	0x00000000


	//----- nvinfo : EIATTR_CBANK_PARAM_SIZE
	.align		4
.L_570:
        /*0094*/ 	.byte	0x03, 0x19
        /*0096*/ 	.short	0x01d0


	//----- nvinfo : EIATTR_PARAM_CBANK
	.align		4
        /*0098*/ 	.byte	0x04, 0x0a
        /*009a*/ 	.short	(.L_572 - .L_571)
	.align		4
.L_571:
        /*009c*/ 	.word	index@(.nv.constant0._ZN5flash32flash_fwd_splitkv_combine_kernelI23Flash_fwd_kernel_traitsILi256ELi64ELi64ELi4ELb0ELb0EN7cutlass6half_tE19Flash_kernel_traitsILi256ELi64ELi64ELi4ES3_EELi4ELi7ELb1EEEvNS_16Flash_fwd_paramsE)
        /*00a0*/ 	.short	0x0210
        /*00a2*/ 	.short	0x01d0


	//----- nvinfo : EIATTR_SW_WAR
	.align		4
.L_572:
        /*00a4*/ 	.byte	0x04, 0x36
        /*00a6*/ 	.short	(.L_574 - .L_573)
.L_573:
        /*00a8*/ 	.word	0x00000008
.L_574:


//--------------------- .nv.info._ZN5flash32flash_fwd_splitkv_combine_kernelI23Flash_fwd_kernel_traitsILi256ELi64ELi64ELi4ELb0ELb0EN7cutlass6half_tE19Flash_kernel_traitsILi256ELi64ELi64ELi4ES3_EELi4ELi6ELb1EEEvNS_16Flash_fwd_paramsE --------------------------
	.section	.nv.info._ZN5flash32flash_fwd_splitkv_combine_kernelI23Flash_fwd_kernel_traitsILi256ELi64ELi64ELi4ELb0ELb0EN7cutlass6half_tE19Flash_kernel_traitsILi256ELi64ELi64ELi4ES3_EELi4ELi6ELb1EEEvNS_16Flash_fwd_paramsE,"",@"SHT_CUDA_INFO"
	.sectionflags	@""
	.align	4


	//----- nvinfo : EIATTR_CUDA_API_VERSION
	.align		4
        /*0000*/ 	.byte	0x04, 0x37
        /*0002*/ 	.short	(.L_576 - .L_575)
.L_575:
        /*0004*/ 	.word	0x00000082


	//----- nvinfo : EIATTR_KPARAM_INFO
	.align		4
.L_576:
        /*0008*/ 	.byte	0x04, 0x17
        /*000a*/ 	.short	(.L_578 - .L_577)
.L_577:
        /*000c*/ 	.word	0x00000000
        /*0010*/ 	.short	0x0000
        /*0012*/ 	.short	0x0000
        /*0014*/ 	.byte	0x00, 0xf0, 0x41, 0x07


	//----- nvinfo : EIATTR_SPARSE_MMA_MASK
	.align		4
.L_578:
        /*0018*/ 	.byte	0x03, 0x50
        /*001a*/ 	.short	0x0000


	//----- nvinfo : EIATTR_MAXREG_COUNT
	.align		4
        /*001c*/ 	.byte	0x03, 0x1b
        /*001e*/ 	.short	0x00ff


	//----- nvinfo : EIATTR_NUM_BARRIERS
	.align		4
        /*0020*/ 	.byte	0x02, 0x4c
        /*0022*/ 	.byte	0x01
	.zero		1


	//----- nvinfo : EIATTR_MERCURY_ISA_VERSION
	.align		4
        /*0024*/ 	.byte	0x03, 0x5f
        /*0026*/ 	.short	0x0101


	//----- nvinfo : EIATTR_COOP_GROUP_MASK_REGIDS
	.align		4
        /*0028*/ 	.byte	0x04, 0x29
        /*002a*/ 	.short	(.L_580 - .L_579)


	//   ....[0]....
.L_579:
        /*002c*/ 	.word	0xffffffff


	//   ....[1]....
        /*0030*/ 	.word	0xffffffff


	//   ....[2]....
        /*0034*/ 	.word	0xffffffff


	//   ....[3]....
        /*0038*/ 	.word	0xffffffff


	//   ....[4]....
        /*003c*/ 	.word	0xffffffff


	//   ....[5]....
        /*0040*/ 	.word	0xffffffff


	//   ....[6]....
        /*0044*/ 	.word	0xffffffff


	//   ....[7]....
        /*0048*/ 	.word	0xffffffff


	//   ....[8]....
        /*004c*/ 	.word	0xffffffff


	//   ....[9]....
        /*0050*/ 	.word	0xffffffff


	//----- nvinfo : EIATTR_COOP_GROUP_INSTR_OFFSETS
	.align		4
.L_580:
        /*0054*/ 	.byte	0x04, 0x28
        /*0056*/ 	.short	(.L_582 - .L_581)


	//   ....[0]....
.L_581:
        /*0058*/ 	.word	0x000016a0


	//   ....[1]....
        /*005c*/ 	.word	0x000016c0


	//   ....[2]....
        /*0060*/ 	.word	0x000016f0


	//   ....[3]....
        /*0064*/ 	.word	0x00001730


	//   ....[4]....
        /*0068*/ 	.word	0x00001770


	//   ....[5]....
        /*006c*/ 	.word	0x00001940


	//   ....[6]....
        /*0070*/ 	.word	0x00001a10


	//   ....[7]....
        /*0074*/ 	.word	0x00001a60


	//   ....[8]....
        /*0078*/ 	.word	0x00001b10


	//   ....[9]....
        /*007c*/ 	.word	0x00001c60


	//----- nvinfo : EIATTR_EXIT_INSTR_OFFSETS
	.align		4
.L_582:
        /*0080*/ 	.byte	0x04, 0x1c
        /*0082*/ 	.short	(.L_584 - .L_583)


	//   ....[0]....
.L_583:
        /*0084*/ 	.word	0x000046a0


	//   ....[1]....
        /*0088*/ 	.word	0x00004c30


	//----- nvinfo : EIATTR_CRS_STACK_SIZE
	.align		4
.L_584:
        /*008c*/ 	.byte	0x04, 0x1e
        /*008e*/ 	.short	(.L_586 - .L_585)
.L_585:
        /*0090*/ 	.word	0x00000000


	//----- nvinfo : EIATTR_CBANK_PARAM_SIZE
	.align		4
.L_586:
        /*0094*/ 	.byte	0x03, 0x19
        /*0096*/ 	.short	0x01d0


	//----- nvinfo : EIATTR_PARAM_CBANK
	.align		4
        /*0098*/ 	.byte	0x04, 0x0a
        /*009a*/ 	.short	(.L_588 - .L_587)
	.align		4
.L_587:
        /*009c*/ 	.word	index@(.nv.constant0._ZN5flash32flash_fwd_splitkv_combine_kernelI23Flash_fwd_kernel_traitsILi256ELi64ELi64ELi4ELb0ELb0EN7cutlass6half_tE19Flash_kernel_traitsILi256ELi64ELi64ELi4ES3_EELi4ELi6ELb1EEEvNS_16Flash_fwd_paramsE)
        /*00a0*/ 	.short	0x0210
        /*00a2*/ 	.short	0x01d0


	//----- nvinfo : EIATTR_SW_WAR
	.align		4
.L_588:
        /*00a4*/ 	.byte	0x04, 0x36
        /*00a6*/ 	.short	(.L_590 - .L_589)
.L_589:
        /*00a8*/ 	.word	0x00000008
.L_590:


//--------------------- .nv.info._ZN5flash32flash_fwd_splitkv_combine_kernelI23Flash_fwd_kernel_traitsILi256ELi64ELi64ELi4ELb0ELb0EN7cutlass6half_tE19Flash_kernel_traitsILi256ELi64ELi64ELi4ES3_EELi4ELi5ELb1EEEvNS_16Flash_fwd_paramsE --------------------------
	.section	.nv.info._ZN5flash32flash_fwd_splitkv_combine_kernelI23Flash_fwd_kernel_traitsILi256ELi64ELi64ELi4ELb0ELb0EN7cutlass6half_tE19Flash_kernel_traitsILi256ELi64ELi64ELi4ES3_EELi4ELi5ELb1EEEvNS_16Flash_fwd_paramsE,"",@"SHT_CUDA_INFO"
	.sectionflags	@""
	.align	4


	//----- nvinfo : EIATTR_CUDA_API_VERSION
	.align		4
        /*0000*/ 	.byte	0x04, 0x37
        /*0002*/ 	.short	(.L_592 - .L_591)
.L_591:
        /*0004*/ 	.word	0x00000082


	//----- nvinfo : EIATTR_KPARAM_INFO
	.align		4
.L_592:
        /*0008*/ 	.byte	0x04, 0x17
        /*000a*/ 	.short	(.L_594 - .L_593)
.L_593:
        /*000c*/ 	.word	0x00000000
        /*0010*/ 	.short	0x0000
        /*0012*/ 	.short	0x0000
        /*0014*/ 	.byte	0x00, 0xf0, 0x41, 0x07


	//----- nvinfo : EIATTR_SPARSE_MMA_MASK
	.align		4
.L_594:
        /*0018*/ 	.byte	0x03, 0x50
        /*001a*/ 	.short	0x0000


	//----- nvinfo : EIATTR_MAXREG_COUNT
	.align		4
        /*001c*/ 	.byte	0x03, 0x1b
        /*001e*/ 	.short	0x00ff


	//----- nvinfo : EIATTR_NUM_BARRIERS
	.align		4
        /*0020*/ 	.byte	0x02, 0x4c
        /*0022*/ 	.byte	0x01
	.zero		1


	//----- nvinfo : EIATTR_MERCURY_ISA_VERSION
	.align		4
        /*0024*/ 	.byte	0x03, 0x5f
        /*0026*/ 	.short	0x0101


	//----- nvinfo : EIATTR_COOP_GROUP_MASK_REGIDS
	.align		4
        /*0028*/ 	.byte	0x04, 0x29
        /*002a*/ 	.short	(.L_596 - .L_595)


	//   ....[0]....
.L_595:
        /*002c*/ 	.word	0xffffffff


	//   ....[1]....
        /*0030*/ 	.word	0xffffffff


	//   ....[2]....
        /*0034*/ 	.word	0xffffffff


	//   ....[3]....
        /*0038*/ 	.word	0xffffffff


	//   ....[4]....
        /*003c*/ 	.word	0xffffffff


	//   ....[5]....
        /*0040*/ 	.word	0xffffffff


	//   ....[6]....
        /*0044*/ 	.word	0xffffffff


	//   ....[7]....
        /*0048*/ 	.word	0xffffffff


	//   ....[8]....
        /*004c*/ 	.word	0xffffffff


	//   ....[9]....
        /*0050*/ 	.word	0xffffffff


	//----- nvinfo : EIATTR_COOP_GROUP_INSTR_OFFSETS
	.align		4
.L_596:
        /*0054*/ 	.byte	0x04, 0x28
        /*0056*/ 	.short	(.L_598 - .L_597)


	//   ....[0]....
.L_597:
        /*0058*/ 	.word	0x00001810


	//   ....[1]....
        /*005c*/ 	.word	0x00001870


	//   ....[2]....
        /*0060*/ 	.word	0x000018a0


	//   ....[3]....
        /*0064*/ 	.word	0x000018c0


	//   ....[4]....
        /*0068*/ 	.word	0x000018f0


	//   ....[5]....
        /*006c*/ 	.word	0x00001a20


	//   ....[6]....
        /*0070*/ 	.word	0x00001a80


	//   ....[7]....
        /*0074*/ 	.word	0x00001b10


	//   ....[8]....
        /*0078*/ 	.word	0x00001bb0


	//   ....[9]....
        /*007c*/ 	.word	0x00001ca0


	//----- nvinfo : EIATTR_EXIT_INSTR_OFFSETS
	.align		4
.L_598:
        /*0080*/ 	.byte	0x04, 0x1c
        /*0082*/ 	.short	(.L_600 - .L_599)


	//   ....[0]....
.L_599:
        /*0084*/ 	.word	0x00004690


	//   ....[1]....
        /*0088*/ 	.word	0x00004c20


	//----- nvinfo : EIATTR_CRS_STACK_SIZE
	.align		4
.L_600:
        /*008c*/ 	.byte	0x04, 0x1e
        /*008e*/ 	.short	(.L_602 - .L_601)
.L_601:
        /*0090*/ 	.word	0x00000000


	//----- nvinfo : EIATTR_CBANK_PARAM_SIZE
	.align		4
.L_602:
        /*0094*/ 	.byte	0x03, 0x19
        /*0096*/ 	.short	0x01d0


	//----- nvinfo : EIATTR_PARAM_CBANK
	.align		4
        /*0098*/ 	.byte	0x04, 0x0a
        /*009a*/ 	.short	(.L_604 - .L_603)
	.align		4
.L_603:
        /*009c*/ 	.word	index@(.nv.constant0._ZN5flash32flash_fwd_splitkv_combine_kernelI23Flash_fwd_kernel_traitsILi256ELi64ELi64ELi4ELb0ELb0EN7cutlass6half_tE19Flash_kernel_traitsILi256ELi64ELi64ELi4ES3_EELi4ELi5ELb1EEEvNS_16Flash_fwd_paramsE)
        /*00a0*/ 	.short	0x0210
        /*00a2*/ 	.short	0x01d0


	//----- nvinfo : EIATTR_SW_WAR
	.align		4
.L_604:
        /*00a4*/ 	.byte	0x04, 0x36
        /*00a6*/ 	.short	(.L_606 - .L_605)
.L_605:
        /*00a8*/ 	.word	0x00000008
.L_606:


//--------------------- .nv.info._ZN5flash32flash_fwd_splitkv_combine_kernelI23Flash_fwd_kernel_traitsILi256ELi64ELi64ELi4ELb0ELb0EN7cutlass6half_tE19Flash_kernel_traitsILi256ELi64ELi64ELi4ES3_EELi4ELi4ELb1EEEvNS_16Flash_fwd_paramsE --------------------------
	.section	.nv.info._ZN5flash32flash_fwd_splitkv_combine_kernelI23Flash_fwd_kernel_traitsILi256ELi64ELi64ELi4ELb0ELb0EN7cutlass6half_tE19Flash_kernel_traitsILi256ELi64ELi64ELi4ES3_EELi4ELi4ELb1EEEvNS_16Flash_fwd_paramsE,"",@"SHT_CUDA_INFO"
	.sectionflags	@""
	.align	4


	//----- nvinfo : EIATTR_CUDA_API_VERSION
	.align		4
        /*0000*/ 	.byte	0x04, 0x37
        /*0002*/ 	.short	(.L_608 - .L_607)
.L_607:
        /*0004*/ 	.word	0x00000082


	//----- nvinfo : EIATTR_KPARAM_INFO
	.align		4
.L_608:
        /*0008*/ 	.byte	0x04, 0x17
        /*000a*/ 	.short	(.L_610 - .L_609)
.L_609:
        /*000c*/ 	.word	0x00000000
        /*0010*/ 	.short	0x0000
        /*0012*/ 	.short	0x0000
        /*0014*/ 	.byte	0x00, 0xf0, 0x41, 0x07


	//----- nvinfo : EIATTR_SPARSE_MMA_MASK
	.align		4
.L_610:
        /*0018*/ 	.byte	0x03, 0x50
        /*001a*/ 	.short	0x0000


	//----- nvinfo : EIATTR_MAXREG_COUNT
	.align		4
        /*001c*/ 	.byte	0x03, 0x1b
        /*001e*/ 	.short	0x00ff


	//----- nvinfo : EIATTR_NUM_BARRIERS
	.align		4
        /*0020*/ 	.byte	0x02, 0x4c
        /*0022*/ 	.byte	0x01
	.zero		1


	//----- nvinfo : EIATTR_MERCURY_ISA_VERSION
	.align		4
        /*0024*/ 	.byte	0x03, 0x5f
        /*0026*/ 	.short	0x0101


	//----- nvinfo : EIATTR_COOP_GROUP_MASK_REGIDS
	.align		4
        /*0028*/ 	.byte	0x04, 0x29
        /*002a*/ 	.short	(.L_612 - .L_611)


	//   ....[0]....
.L_611:
        /*002c*/ 	.word	0xffffffff


	//   ....[1]....
        /*0030*/ 	.word	0xffffffff


	//   ....[2]....
        /*0034*/ 	.word	0xffffffff


	//   ....[3]....
        /*0038*/ 	.word	0xffffffff


	//   ....[4]....
        /*003c*/ 	.word	0xffffffff


	//   ....[5]....
        /*0040*/ 	.word	0xffffffff


	//   ....[6]....
        /*0044*/ 	.word	0xffffffff


	//   ....[7]....
        /*0048*/ 	.word	0xffffffff


	//----- nvinfo : EIATTR_COOP_GROUP_INSTR_OFFSETS
	.align		4
.L_612:
        /*004c*/ 	.byte	0x04, 0x28
        /*004e*/ 	.short	(.L_614 - .L_613)


	//   ....[0]....
.L_613:
        /*0050*/ 	.word	0x00001810


	//   ....[1]....
        /*0054*/ 	.word	0x00001880


	//   ....[2]....
        /*0058*/ 	.word	0x000018c0


	//   ....[3]....
        /*005c*/ 	.word	0x000018f0


	//   ....[4]....
        /*0060*/ 	.word	0x00001a20


	//   ....[5]....
        /*0064*/ 	.word	0x00001ad0


	//   ....[6]....
        /*0068*/ 	.word	0x00001b70


	//   ....[7]....
        /*006c*/ 	.word	0x00001c60


	//----- nvinfo : EIATTR_EXIT_INSTR_OFFSETS
	.align		4
.L_614:
        /*0070*/ 	.byte	0x04, 0x1c
        /*0072*/ 	.short	(.L_616 - .L_615)


	//   ....[0]....
.L_615:
        /*0074*/ 	.word	0x00004680


	//   ....[1]....
        /*0078*/ 	.word	0x00004c10


	//----- nvinfo : EIATTR_CRS_STACK_SIZE
	.align		4
.L_616:
        /*007c*/ 	.byte	0x04, 0x1e
        /*007e*/ 	.short	(.L_618 - .L_617)
.L_617:
        /*0080*/ 	.word	0x00000000


	//----- nvinfo : EIATTR_CBANK_PARAM_SIZE
	.align		4
.L_618:
        /*0084*/ 	.byte	0x03, 0x19
        /*0086*/ 	.short	0x01d0


	//----- nvinfo : EIATTR_PARAM_CBANK
	.align		4
        /*0088*/ 	.byte	0x04, 0x0a
        /*008a*/ 	.short	(.L_620 - .L_619)
	.align		4
.L_619:
        /*008c*/ 	.word	index@(.nv.constant0._ZN5flash32flash_fwd_splitkv_combine_kernelI23Flash_fwd_kernel_traitsILi256ELi64ELi64ELi4ELb0ELb0EN7cutlass6half_tE19Flash_kernel_traitsILi256ELi64ELi64ELi4ES3_EELi4ELi4ELb1EEEvNS_16Flash_fwd_paramsE)
        /*0090*/ 	.short	0x0210
        /*0092*/ 	.short	0x01d0


	//----- nvinfo : EIATTR_SW_WAR
	.align		4
.L_620:
        /*0094*/ 	.byte	0x04, 0x36
        /*0096*/ 	.short	(.L_622 - .L_621)
.L_621:
        /*0098*/ 	.word	0x00000008
.L_622:


//--------------------- .nv.info._ZN5flash32flash_fwd_splitkv_combine_kernelI23Flash_fwd_kernel_traitsILi256ELi64ELi64ELi4ELb0ELb0EN7cutlass6half_tE19Flash_kernel_traitsILi256ELi64ELi64ELi4ES3_EELi4ELi3ELb1EEEvNS_16Flash_fwd_paramsE --------------------------
	.section	.nv.info._ZN5flash32flash_fwd_splitkv_combine_kernelI23Flash_fwd_kernel_traitsILi256ELi64ELi64ELi4ELb0ELb0EN7cutlass6half_tE19Flash_kernel_traitsILi256ELi64ELi64ELi4ES3_EELi4ELi3ELb1EEEvNS_16Flash_fwd_paramsE,"",@"SHT_CUDA_INFO"
	.sectionflags	@""
	.align	4


	//----- nvinfo : EIATTR_CUDA_API_VERSION
	.align		4
        /*0000*/ 	.byte	0x04, 0x37
        /*0002*/ 	.short	(.L_624 - .L_623)
.L_623:
        /*0004*/ 	.word	0x00000082


	//----- nvinfo : EIATTR_KPARAM_INFO
	.align		4
.L_624:
        /*0008*/ 	.byte	0x04, 0x17
        /*000a*/ 	.short	(.L_626 - .L_625)
.L_625:
        /*000c*/ 	.word	0x00000000
        /*0010*/ 	.short	0x0000
        /*0012*/ 	.short	0x0000
        /*0014*/ 	.byte	0x00, 0xf0, 0x41, 0x07


	//----- nvinfo : EIATTR_SPARSE_MMA_MASK
	.align		4
.L_626:
        /*0018*/ 	.byte	0x03, 0x50
        /*001a*/ 	.short	0x0000


	//----- nvinfo : EIATTR_MAXREG_COUNT
	.align		4
        /*001c*/ 	.byte	0x03, 0x1b
        /*001e*/ 	.short	0x00ff


	//----- nvinfo : EIATTR_NUM_BARRIERS
	.align		4
        /*0020*/ 	.byte	0x02, 0x4c
        /*0022*/ 	.byte	0x01
	.zero		1


	//----- nvinfo : EIATTR_MERCURY_ISA_VERSION
	.align		4
        /*0024*/ 	.byte	0x03, 0x5f
        /*0026*/ 	.short	0x0101


	//----- nvinfo : EIATTR_COOP_GROUP_MASK_REGIDS
	.align		4
        /*0028*/ 	.byte	0x04, 0x29
        /*002a*/ 	.short	(.L_628 - .L_627)


	//   ....[0]....
.L_627:
        /*002c*/ 	.word	0xffffffff


	//   ....[1]....
        /*0030*/ 	.word	0xffffffff


	//   ....[2]....
        /*0034*/ 	.word	0xffffffff


	//   ....[3]....
        /*0038*/ 	.word	0xffffffff


	//   ....[4]....
        /*003c*/ 	.word	0xffffffff


	//   ....[5]....
        /*0040*/ 	.word	0xffffffff


	//----- nvinfo : EIATTR_COOP_GROUP_INSTR_OFFSETS
	.align		4
.L_628:
        /*0044*/ 	.byte	0x04, 0x28
        /*0046*/ 	.short	(.L_630 - .L_629)


	//   ....[0]....
.L_629:
        /*0048*/ 	.word	0x00001810


	//   ....[1]....
        /*004c*/ 	.word	0x000018b0


	//   ....[2]....
        /*0050*/ 	.word	0x00001910


	//   ....[3]....
        /*0054*/ 	.word	0x00001a70


	//   ....[4]....
        /*0058*/ 	.word	0x00001b20


	//   ....[5]....
        /*005c*/ 	.word	0x00001c20


	//----- nvinfo : EIATTR_EXIT_INSTR_OFFSETS
	.align		4
.L_630:
        /*0060*/ 	.byte	0x04, 0x1c
        /*0062*/ 	.short	(.L_632 - .L_631)


	//   ....[0]....
.L_631:
        /*0064*/ 	.word	0x00004640


	//   ....[1]....
        /*0068*/ 	.word	0x00004bd0


	//----- nvinfo : EIATTR_CRS_STACK_SIZE
	.align		4
.L_632:
        /*006c*/ 	.byte	0x04, 0x1e
        /*006e*/ 	.short	(.L_634 - .L_633)
.L_633:
        /*0070*/ 	.word	0x00000000


	//----- nvinfo : EIATTR_CBANK_PARAM_SIZE
	.align		4
.L_634:
        /*0074*/ 	.byte	0x03, 0x19
        /*0076*/ 	.short	0x01d0


	//----- nvinfo : EIATTR_PARAM_CBANK
	.align		4
        /*0078*/ 	.byte	0x04, 0x0a
        /*007a*/ 	.short	(.L_636 - .L_635)
	.align		4
.L_635:
        /*007c*/ 	.word	index@(.nv.constant0._ZN5flash32flash_fwd_splitkv_combine_kernelI23Flash_fwd_kernel_traitsILi256ELi64ELi64ELi4ELb0ELb0EN7cutlass6half_tE19Flash_kernel_traitsILi256ELi64ELi64ELi4ES3_EELi4ELi3ELb1EEEvNS_16Flash_fwd_paramsE)
        /*0080*/ 	.short	0x0210
        /*0082*/ 	.short	0x01d0


	//----- nvinfo : EIATTR_SW_WAR
	.align		4
.L_636:
        /*0084*/ 	.byte	0x04, 0x36
        /*0086*/ 	.short	(.L_638 - .L_637)
.L_637:
        /*0088*/ 	.word	0x00000008
.L_638:


//--------------------- .nv.info._ZN5flash32flash_fwd_splitkv_combine_kernelI23Flash_fwd_kernel_traitsILi256ELi64ELi64ELi4ELb0ELb0EN7cutlass6half_tE19Flash_kernel_traitsILi256ELi64ELi64ELi4ES3_EELi4ELi2ELb1EEEvNS_16Flash_fwd_paramsE --------------------------
	.section	.nv.info._ZN5flash32flash_fwd_splitkv_combine_kernelI23Flash_fwd_kernel_traitsILi256ELi64ELi64ELi4ELb0ELb0EN7cutlass6half_tE19Flash_kernel_traitsILi256ELi64ELi64ELi4ES3_EELi4ELi2ELb1EEEvNS_16Flash_fwd_paramsE,"",@"SHT_CUDA_INFO"
	.sectionflags	@""
	.align	4


	//----- nvinfo : EIATTR_CUDA_API_VERSION
	.align		4
        /*0000*/ 	.byte	0x04, 0x37
        /*0002*/ 	.short	(.L_640 - .L_639)
.L_639:
        /*0004*/ 	.word	0x00000082


	//----- nvinfo : EIATTR_KPARAM_INFO
	.align		4
.L_640:
        /*0008*/ 	.byte	0x04, 0x17
        /*000a*/ 	.short	(.L_642 - .L_641)
.L_641:
        /*000c*/ 	.word	0x00000000
        /*0010*/ 	.short	0x0000
        /*0012*/ 	.short	0x0000
        /*0014*/ 	.byte	0x00, 0xf0, 0x41, 0x07


	//----- nvinfo : EIATTR_SPARSE_MMA_MASK
	.align		4
.L_642:
        /*0018*/ 	.byte	0x03, 0x50
        /*001a*/ 	.short	0x0000


	//----- nvinfo : EIATTR_MAXREG_COUNT
	.align		4
        /*001c*/ 	.byte	0x03, 0x1b
        /*001e*/ 	.short	0x00ff


	//----- nvinfo : EIATTR_NUM_BARRIERS
	.align		4
        /*0020*/ 	.byte	0x02, 0x4c
        /*0022*/ 	.byte	0x01
	.zero		1


	//----- nvinfo : EIATTR_MERCURY_ISA_VERSION
	.align		4
        /*0024*/ 	.byte	0x03, 0x5f
        /*0026*/ 	.short	0x0101


	//----- nvinfo : EIATTR_COOP_GROUP_MASK_REGIDS
	.align		4
        /*0028*/ 	.byte	0x04, 0x29
        /*002a*/ 	.short	(.L_644 - .L_643)


	//   ....[0]....
.L_643:
        /*002c*/ 	.word	0xffffffff


	//   ....[1]....
        /*0030*/ 	.word	0xffffffff


	//   ....[2]....
        /*0034*/ 	.word	0xffffffff


	//   ....[3]....
        /*0038*/ 	.word	0xffffffff


	//----- nvinfo : EIATTR_COOP_GROUP_INSTR_OFFSETS
	.align		4
.L_644:
        /*003c*/ 	.byte	0x04, 0x28
        /*003e*/ 	.short	(.L_646 - .L_645)


	//   ....[0]....
.L_645:
        /*0040*/ 	.word	0x000018a0


	//   ....[1]....
        /*0044*/ 	.word	0x000018d0


	//   ....[2]....
        /*0048*/ 	.word	0x00001a50


	//   ....[3]....
        /*004c*/ 	.word	0x00001b90


	//----- nvinfo : EIATTR_EXIT_INSTR_OFFSETS
	.align		4
.L_646:
        /*0050*/ 	.byte	0x04, 0x1c
        /*0052*/ 	.short	(.L_648 - .L_647)


	//   ....[0]....
.L_647:
        /*0054*/ 	.word	0x00004570


	//   ....[1]....
        /*0058*/ 	.word	0x00004b00


	//----- nvinfo : EIATTR_CRS_STACK_SIZE
	.align		4
.L_648:
        /*005c*/ 	.byte	0x04, 0x1e
        /*005e*/ 	.short	(.L_650 - .L_649)
.L_649:
        /*0060*/ 	.word	0x00000000


	//----- nvinfo : EIATTR_CBANK_PARAM_SIZE
	.align		4
.L_650:
        /*0064*/ 	.byte	0x03, 0x19
        /*0066*/ 	.short	0x01d0


	//----- nvinfo : EIATTR_PARAM_CBANK
	.align		4
        /*0068*/ 	.byte	0x04, 0x0a
        /*006a*/ 	.short	(.L_652 - .L_651)
	.align		4
.L_651:
        /*006c*/ 	.word	index@(.nv.constant0._ZN5flash32flash_fwd_splitkv_combine_kernelI23Flash_fwd_kernel_traitsILi256ELi64ELi64ELi4ELb0ELb0EN7cutlass6half_tE19Flash_kernel_traitsILi256ELi64ELi64ELi4ES3_EELi4ELi2ELb1EEEvNS_16Flash_fwd_paramsE)
        /*0070*/ 	.short	0x0210
        /*0072*/ 	.short	0x01d0


	//----- nvinfo : EIATTR_SW_WAR
	.align		4
.L_652:
        /*0074*/ 	.byte	0x04, 0x36
        /*0076*/ 	.short	(.L_654 - .L_653)
.L_653:
        /*0078*/ 	.word	0x00000008
.L_654:


//--------------------- .nv.info._ZN5flash32flash_fwd_splitkv_combine_kernelI23Flash_fwd_kernel_traitsILi256ELi64ELi64ELi4ELb0ELb0EN7cutlass6half_tE19Flash_kernel_traitsILi256ELi64ELi64ELi4ES3_EELi4ELi1ELb1EEEvNS_16Flash_fwd_paramsE --------------------------
	.section	.nv.info._ZN5flash32flash_fwd_splitkv_combine_kernelI23Flash_fwd_kernel_traitsILi256ELi64ELi64ELi4ELb0ELb0EN7cutlass6half_tE19Flash_kernel_traitsILi256ELi64ELi64ELi4ES3_EELi4ELi1ELb1EEEvNS_16Flash_fwd_paramsE,"",@"SHT_CUDA_INFO"
	.sectionflags	@""
	.align	4


	//----- nvinfo : EIATTR_CUDA_API_VERSION
	.align		4
        /*0000*/ 	.byte	0x04, 0x37
        /*0002*/ 	.short	(.L_656 - .L_655)
.L_655:
        /*0004*/ 	.word	0x00000082


	//----- nvinfo : EIATTR_KPARAM_INFO
	.align		4
.L_656:
        /*0008*/ 	.byte	0x04, 0x17
        /*000a*/ 	.short	(.L_658 - .L_657)
.L_657:
        /*000c*/ 	.word	0x00000000
        /*0010*/ 	.short	0x0000
        /*0012*/ 	.short	0x0000
        /*0014*/ 	.byte	0x00, 0xf0, 0x41, 0x07


	//----- nvinfo : EIATTR_SPARSE_MMA_MASK
	.align		4
.L_658:
        /*0018*/ 	.byte	0x03, 0x50
        /*001a*/ 	.short	0x0000


	//----- nvinfo : EIATTR_MAXREG_COUNT
	.align		4
        /*001c*/ 	.byte	0x03, 0x1b
        /*001e*/ 	.short	0x00ff


	//----- nvinfo : EIATTR_NUM_BARRIERS
	.align		4
        /*0020*/ 	.byte	0x02, 0x4c
        /*0022*/ 	.byte	0x01
	.zero		1


	//----- nvinfo : EIATTR_MERCURY_ISA_VERSION
	.align		4
        /*0024*/ 	.byte	0x03, 0x5f
        /*0026*/ 	.short	0x0101


	//----- nvinfo : EIATTR_COOP_GROUP_MASK_REGIDS
	.align		4
        /*0028*/ 	.byte	0x04, 0x29
        /*002a*/ 	.short	(.L_660 - .L_659)


	//   ....[0]....
.L_659:
        /*002c*/ 	.word	0xffffffff


	//   ....[1]....
        /*0030*/ 	.word	0xffffffff


	//----- nvinfo : EIATTR_COOP_GROUP_INSTR_OFFSETS
	.align		4
.L_660:
        /*0034*/ 	.byte	0x04, 0x28
        /*0036*/ 	.short	(.L_662 - .L_661)


	//   ....[0]....
.L_661:
        /*0038*/ 	.word	0x000018a0


	//   ....[1]....
        /*003c*/ 	.word	0x00001b00


	//----- nvinfo : EIATTR_EXIT_INSTR_OFFSETS
	.align		4
.L_662:
        /*0040*/ 	.byte	0x04, 0x1c
        /*0042*/ 	.short	(.L_664 - .L_663)


	//   ....[0]....
.L_663:
        /*0044*/ 	.word	0x00004620


	//   ....[1]....
        /*0048*/ 	.word	0x00004b90


	//----- nvinfo : EIATTR_CRS_STACK_SIZE
	.align		4
.L_664:
        /*004c*/ 	.byte	0x04, 0x1e
        /*004e*/ 	.short	(.L_666 - .L_665)
.L_665:
        /*0050*/ 	.word	0x00000000


	//----- nvinfo : EIATTR_CBANK_PARAM_SIZE
	.align		4
.L_666:
        /*0054*/ 	.byte	0x03, 0x19
        /*0056*/ 	.short	0x01d0


	//----- nvinfo : EIATTR_PARAM_CBANK
	.align		4
        /*0058*/ 	.byte	0x04, 0x0a
        /*005a*/ 	.short	(.L_668 - .L_667)
	.align		4
.L_667:
        /*005c*/ 	.word	index@(.nv.constant0._ZN5flash32flash_fwd_splitkv_combine_kernelI23Flash_fwd_kernel_traitsILi256ELi64ELi64ELi4ELb0ELb0EN7cutlass6half_tE19Flash_kernel_traitsILi256ELi64ELi64ELi4ES3_EELi4ELi1ELb1EEEvNS_16Flash_fwd_paramsE)
        /*0060*/ 	.short	0x0210
        /*0062*/ 	.short	0x01d0


	//----- nvinfo : EIATTR_SW_WAR
	.align		4
.L_668:
        /*0064*/ 	.byte	0x04, 0x36
        /*0066*/ 	.short	(.L_670 - .L_669)
.L_669:
        /*0068*/ 	.word	0x00000008
.L_670:


//--------------------- .nv.info._ZN5flash24flash_fwd_splitkv_kernelI23Flash_fwd_kernel_traitsILi256ELi64ELi64ELi4ELb0ELb0EN7cutlass6half_tE19Flash_kernel_traitsILi256ELi64ELi64ELi4ES3_EELb0ELb0ELb0ELb0ELb0ELb0ELb0ELb0EEEvNS_16Flash_fwd_paramsE --------------------------
	.section	.nv.info._ZN5flash24flash_fwd_splitkv_kernelI23Flash_fwd_kernel_traitsILi256ELi64ELi64ELi4ELb0ELb0EN7cutlass6half_tE19Flash_kernel_traitsILi256ELi64ELi64ELi4ES3_EELb0ELb0ELb0ELb0ELb0ELb0ELb0ELb0EEEvNS_16Flash_fwd_paramsE,"",@"SHT_CUDA_INFO"
	.sectionflags	@""
	.align	4


	//----- nvinfo : EIATTR_CUDA_API_VERSION
	.align		4
        /*0000*/ 	.byte	0x04, 0x37
        /*0002*/ 	.short	(.L_672 - .L_671)
.L_671:
        /*0004*/ 	.word	0x00000082


	//----- nvinfo : EIATTR_KPARAM_INFO
	.align		4
.L_672:
        /*0008*/ 	.byte	0x04, 0x17
        /*000a*/ 	.short	(.L_674 - .L_673)
.L_673:
        /*000c*/ 	.word	0x00000000
        /*0010*/ 	.short	0x0000
        /*0012*/ 	.short	0x0000
        /*0014*/ 	.byte	0x00, 0xf0, 0x41, 0x07


	//----- nvinfo : EIATTR_SPARSE_MMA_MASK
	.align		4
.L_674:
        /*0018*/ 	.byte	0x03, 0x50
        /*001a*/ 	.short	0x0000


	//----- nvinfo : EIATTR_MAXREG_COUNT
	.align		4
        /*001c*/ 	.byte	0x03, 0x1b
        /*001e*/ 	.short	0x00ff


	//----- nvinfo : EIATTR_NUM_BARRIERS
	.align		4
        /*0020*/ 	.byte	0x02, 0x4c
        /*0022*/ 	.byte	0x01
	.zero		1


	//----- nvinfo : EIATTR_MERCURY_ISA_VERSION
	.align		4
        /*0024*/ 	.byte	0x03, 0x5f
        /*0026*/ 	.short	0x0101


	//----- nvinfo : EIATTR_INT_WARP_WIDE_INSTR_OFFSETS
	.align		4
        /*0028*/ 	.byte	0x04, 0x31
        /*002a*/ 	.short	(.L_676 - .L_675)


	//   ....[0]....
.L_675:
        /*002c*/ 	.word	0x00004490


	//----- nvinfo : EIATTR_COOP_GROUP_MASK_REGIDS
	.align		4
.L_676:
        /*0030*/ 	.byte	0x04, 0x29
        /*0032*/ 	.short	(.L_678 - .L_677)


	//   ....[0]....
.L_677:
        /*0034*/ 	.word	0xffffffff


	//   ....[1]....
        /*0038*/ 	.word	0xffffffff


	//   ....[2]....
        /*003c*/ 	.word	0xffffffff


	//   ....[3]....
        /*0040*/ 	.word	0xffffffff


	//   ....[4]....
        /*0044*/ 	.word	0xffffffff


	//   ....[5]....
        /*0048*/ 	.word	0xffffffff


	//   ....[6]....
        /*004c*/ 	.word	0xffffffff


	//   ....[7]....
        /*0050*/ 	.word	0xffffffff


	//   ....[8]....
        /*0054*/ 	.word	0xffffffff


	//   ....[9]....
        /*0058*/ 	.word	0xffffffff


	//   ....[10]....
        /*005c*/ 	.word	0xffffffff


	//   ....[11]....
        /*0060*/ 	.word	0xffffffff


	//----- nvinfo : EIATTR_COOP_GROUP_INSTR_OFFSETS
	.align		4
.L_678:
        /*0064*/ 	.byte	0x04, 0x28
        /*0066*/ 	.short	(.L_680 - .L_679)


	//   ....[0]....
.L_679:
        /*0068*/ 	.word	0x00006b10


	//   ....[1]....
        /*006c*/ 	.word	0x00006b30


	//   ....[2]....
        /*0070*/ 	.word	0x00006bd0


	//   ....[3]....
        /*0074*/ 	.word	0x00006be0


	//   ....[4]....
        /*0078*/ 	.word	0x0000a7b0


	//   ....[5]....
        /*007c*/ 	.word	0x0000a7d0


	//   ....[6]....
        /*0080*/ 	.word	0x0000a800


	//   ....[7]....
        /*0084*/ 	.word	0x0000a810


	//   ....[8]....
        /*0088*/ 	.word	0x0000c410


	//   ....[9]....
        /*008c*/ 	.word	0x0000c450


	//   ....[10]....
        /*0090*/ 	.word	0x0000c4b0


	//   ....[11]....
        /*0094*/ 	.word	0x0000c4e0


	//----- nvinfo : EIATTR_EXIT_INSTR_OFFSETS
	.align		4
.L_680:
        /*0098*/ 	.byte	0x04, 0x1c
        /*009a*/ 	.short	(.L_682 - .L_681)


	//   ....[0]....
.L_681:
        /*009c*/ 	.word	0x000004b0


	//   ....[1]....
        /*00a0*/ 	.word	0x00000f40


	//   ....[2]....
        /*00a4*/ 	.word	0x00000f70


	//   ....[3]....
        /*00a8*/ 	.word	0x0000e270


	//   ....[4]....
        /*00ac*/ 	.word	0x0000e3a0


	//   ....[5]....
        /*00b0*/ 	.word	0x0000e3c0


	//----- nvinfo : EIATTR_CRS_STACK_SIZE
	.align		4
.L_682:
        /*00b4*/ 	.byte	0x04, 0x1e
        /*00b6*/ 	.short	(.L_684 - .L_683)
.L_683:
        /*00b8*/ 	.word	0x00000000


	//----- nvinfo : EIATTR_CBANK_PARAM_SIZE
	.align		4
.L_684:
        /*00bc*/ 	.byte	0x03, 0x19
        /*00be*/ 	.short	0x01d0


	//----- nvinfo : EIATTR_PARAM_CBANK
	.align		4
        /*00c0*/ 	.byte	0x04, 0x0a
        /*00c2*/ 	.short	(.L_686 - .L_685)
	.align		4
.L_685:
        /*00c4*/ 	.word	index@(.nv.constant0._ZN5flash24flash_fwd_splitkv_kernelI23Flash_fwd_kernel_traitsILi256ELi64ELi64ELi4ELb0ELb0EN7cutlass6half_tE19Flash_kernel_traitsILi256ELi64ELi64ELi4ES3_EELb0ELb0ELb0ELb0ELb0ELb0ELb0ELb0EEEvNS_16Flash_fwd_paramsE)
        /*00c8*/ 	.short	0x0210
        /*00ca*/ 	.short	0x01d0


	//----- nvinfo : EIATTR_SW_WAR
	.align		4
.L_686:
        /*00cc*/ 	.byte	0x04, 0x36
        /*00ce*/ 	.short	(.L_688 - .L_687)
.L_687:
        /*00d0*/ 	.word	0x00000008
.L_688:


//--------------------- .nv.info._ZN5flash24flash_fwd_splitkv_kernelI23Flash_fwd_kernel_traitsILi256ELi64ELi64ELi4ELb0ELb0EN7cutlass6half_tE19Flash_kernel_traitsILi256ELi64ELi64ELi4ES3_EELb0ELb0ELb0ELb0ELb0ELb1ELb0ELb0EEEvNS_16Flash_fwd_paramsE --------------------------
	.section	.nv.info._ZN5flash24flash_fwd_splitkv_kernelI23Flash_fwd_kernel_traitsILi256ELi64ELi64ELi4ELb0ELb0EN7cutlass6half_tE19Flash_kernel_traitsILi256ELi64ELi64ELi4ES3_EELb0ELb0ELb0ELb0ELb0ELb1ELb0ELb0EEEvNS_16Flash_fwd_paramsE,"",@"SHT_CUDA_INFO"
	.sectionflags	@""
	.align	4


	//----- nvinfo : EIATTR_CUDA_API_VERSION
	.align		4
        /*0000*/ 	.byte	0x04, 0x37
        /*0002*/ 	.short	(.L_690 - .L_689)
.L_689:
        /*0004*/ 	.word	0x00000082


	//----- nvinfo : EIATTR_KPARAM_INFO
	.align		4
.L_690:
        /*0008*/ 	.byte	0x04, 0x17
        /*000a*/ 	.short	(.L_692 - .L_691)
.L_691:
        /*000c*/ 	.word	0x00000000
        /*0010*/ 	.short	0x0000
        /*0012*/ 	.short	0x0000
        /*0014*/ 	.byte	0x00, 0xf0, 0x41, 0x07


	//----- nvinfo : EIATTR_SPARSE_MMA_MASK
	.align		4
.L_692:
        /*0018*/ 	.byte	0x03, 0x50
        /*001a*/ 	.short	0x0000


	//----- nvinfo : EIATTR_MAXREG_COUNT
	.align		4
        /*001c*/ 	.byte	0x03, 0x1b
        /*001e*/ 	.short	0x00ff


	//----- nvinfo : EIATTR_NUM_BARRIERS
	.align		4
        /*0020*/ 	.byte	0x02, 0x4c
        /*0022*/ 	.byte	0x01
	.zero		1


	//----- nvinfo : EIATTR_MERCURY_ISA_VERSION
	.align		4
        /*0024*/ 	.byte	0x03, 0x5f
        /*0026*/ 	.short	0x0101


	//----- nvinfo : EIATTR_INT_WARP_WIDE_INSTR_OFFSETS
	.align		4
        /*0028*/ 	.byte	0x04, 0x31
        /*002a*/ 	.short	(.L_694 - .L_693)


	//   ....[0]....
.L_693:
        /*002c*/ 	.word	0x00004490


	//----- nvinfo : EIATTR_COOP_GROUP_MASK_REGIDS
	.align		4
.L_694:
        /*0030*/ 	.byte	0x04, 0x29
        /*0032*/ 	.short	(.L_696 - .L_695)


	//   ....[0]....
.L_695:
        /*0034*/ 	.word	0xffffffff


	//   ....[1]....
        /*0038*/ 	.word	0xffffffff


	//   ....[2]....
        /*003c*/ 	.word	0xffffffff


	//   ....[3]....
        /*0040*/ 	.word	0xffffffff


	//   ....[4]....
        /*0044*/ 	.word	0xffffffff


	//   ....[5]....
        /*0048*/ 	.word	0xffffffff


	//   ....[6]....
        /*004c*/ 	.word	0xffffffff


	//   ....[7]....
        /*0050*/ 	.word	0xffffffff


	//   ....[8]....
        /*0054*/ 	.word	0xffffffff


	//   ....[9]....
        /*0058*/ 	.word	0xffffffff


	//   ....[10]....
        /*005c*/ 	.word	0xffffffff


	//   ....[11]....
        /*0060*/ 	.word	0xffffffff


	//----- nvinfo : EIATTR_COOP_GROUP_INSTR_OFFSETS
	.align		4
.L_696:
        /*0064*/ 	.byte	0x04, 0x28
        /*0066*/ 	.short	(.L_698 - .L_697)


	//   ....[0]....
.L_697:
        /*0068*/ 	.word	0x00006f10


	//   ....[1]....
        /*006c*/ 	.word	0x00006f30


	//   ....[2]....
        /*0070*/ 	.word	0x00006fd0


	//   ....[3]....
        /*0074*/ 	.word	0x00006fe0


	//   ....[4]....
        /*0078*/ 	.word	0x0000af60


	//   ....[5]....
        /*007c*/ 	.word	0x0000af80


	//   ....[6]....
        /*0080*/ 	.word	0x0000afb0


	//   ....[7]....
        /*0084*/ 	.word	0x0000afc0


	//   ....[8]....
        /*0088*/ 	.word	0x0000cbf0


	//   ....[9]....
        /*008c*/ 	.word	0x0000cc30


	//   ....[10]....
        /*0090*/ 	.word	0x0000cc90


	//   ....[11]....
        /*0094*/ 	.word	0x0000ccc0


	//----- nvinfo : EIATTR_EXIT_INSTR_OFFSETS
	.align		4
.L_698:
        /*0098*/ 	.byte	0x04, 0x1c
        /*009a*/ 	.short	(.L_700 - .L_699)


	//   ....[0]....
.L_699:
        /*009c*/ 	.word	0x000004b0


	//   ....[1]....
        /*00a0*/ 	.word	0x00000f40


	//   ....[2]....
        /*00a4*/ 	.word	0x00000f70


	//   ....[3]....
        /*00a8*/ 	.word	0x0000ea50


	//   ....[4]....
        /*00ac*/ 	.word	0x0000eb80


	//   ....[5]....
        /*00b0*/ 	.word	0x0000eba0


	//----- nvinfo : EIATTR_CRS_STACK_SIZE
	.align		4
.L_700:
        /*00b4*/ 	.byte	0x04, 0x1e
        /*00b6*/ 	.short	(.L_702 - .L_701)
.L_701:
        /*00b8*/ 	.word	0x00000000


	//----- nvinfo : EIATTR_CBANK_PARAM_SIZE
	.align		4
.L_702:
        /*00bc*/ 	.byte	0x03, 0x19
        /*00be*/ 	.short	0x01d0


	//----- nvinfo : EIATTR_PARAM_CBANK
	.align		4
        /*00c0*/ 	.byte	0x04, 0x0a
        /*00c2*/ 	.short	(.L_704 - .L_703)
	.align		4
.L_703:
        /*00c4*/ 	.word	index@(.nv.constant0._ZN5flash24flash_fwd_splitkv_kernelI23Flash_fwd_kernel_traitsILi256ELi64ELi64ELi4ELb0ELb0EN7cutlass6half_tE19Flash_kernel_traitsILi256ELi64ELi64ELi4ES3_EELb0ELb0ELb0ELb0ELb0ELb1ELb0ELb0EEEvNS_16Flash_fwd_paramsE)
        /*00c8*/ 	.short	0x0210
        /*00ca*/ 	.short	0x01d0


	//----- nvinfo : EIATTR_SW_WAR
	.align		4
.L_704:
        /*00cc*/ 	.byte	0x04, 0x36
        /*00ce*/ 	.short	(.L_706 - .L_705)
.L_705:
        /*00d0*/ 	.word	0x00000008
.L_706:


//--------------------- .nv.info._ZN5flash24flash_fwd_splitkv_kernelI23Flash_fwd_kernel_traitsILi256ELi64ELi64ELi4ELb0ELb0EN7cutlass6half_tE19Flash_kernel_traitsILi256ELi64ELi64ELi4ES3_EELb0ELb0ELb0ELb0ELb0ELb0ELb0ELb1EEEvNS_16Flash_fwd_paramsE --------------------------
	.section	.nv.info._ZN5flash24flash_fwd_splitkv_kernelI23Flash_fwd_kernel_traitsILi256ELi64ELi64ELi4ELb0ELb0EN7cutlass6half_tE19Flash_kernel_traitsILi256ELi64ELi64ELi4ES3_EELb0ELb0ELb0ELb0ELb0ELb0ELb0ELb1EEEvNS_16Flash_fwd_paramsE,"",@"SHT_CUDA_INFO"
	.sectionflags	@""
	.align	4


	//----- nvinfo : EIATTR_CUDA_API_VERSION
	.align		4
        /*0000*/ 	.byte	0x04, 0x37
        /*0002*/ 	.short	(.L_708 - .L_707)
.L_707:
        /*0004*/ 	.word	0x00000082


	//----- nvinfo : EIATTR_KPARAM_INFO
	.align		4
.L_708:
        /*0008*/ 	.byte	0x04, 0x17
        /*000a*/ 	.short	(.L_710 - .L_709)
.L_709:
        /*000c*/ 	.word	0x00000000
        /*0010*/ 	.short	0x0000
        /*0012*/ 	.short	0x0000
        /*0014*/ 	.byte	0x00, 0xf0, 0x41, 0x07


	//----- nvinfo : EIATTR_SPARSE_MMA_MASK
	.align		4
.L_710:
        /*0018*/ 	.byte	0x03, 0x50
        /*001a*/ 	.short	0x0000


	//----- nvinfo : EIATTR_MAXREG_COUNT
	.align		4
        /*001c*/ 	.byte	0x03, 0x1b
        /*001e*/ 	.short	0x00ff


	//----- nvinfo : EIATTR_NUM_BARRIERS
	.align		4
        /*0020*/ 	.byte	0x02, 0x4c
        /*0022*/ 	.byte	0x01
	.zero		1


	//----- nvinfo : EIATTR_MERCURY_ISA_VERSION
	.align		4
        /*0024*/ 	.byte	0x03, 0x5f
        /*0026*/ 	.short	0x0101


	//----- nvinfo : EIATTR_COOP_GROUP_MASK_REGIDS
	.align		4
        /*0028*/ 	.byte	0x04, 0x29
        /*002a*/ 	.short	(.L_712 - .L_711)


	//   ....[0]....
.L_711:
        /*002c*/ 	.word	0xffffffff


	//   ....[1]....
        /*0030*/ 	.word	0xffffffff


	//   ....[2]....
        /*0034*/ 	.word	0xffffffff


	//   ....[3]....
        /*0038*/ 	.word	0xffffffff


	//   ....[4]....
        /*003c*/ 	.word	0xffffffff


	//   ....[5]....
        /*0040*/ 	.word	0xffffffff


	//   ....[6]....
        /*0044*/ 	.word	0xffffffff


	//   ....[7]....
        /*0048*/ 	.word	0xffffffff


	//   ....[8]....
        /*004c*/ 	.word	0xffffffff


	//   ....[9]....
        /*0050*/ 	.word	0xffffffff


	//   ....[10]....
        /*0054*/ 	.word	0xffffffff


	//   ....[11]....
        /*0058*/ 	.word	0xffffffff


	//   ....[12]....
        /*005c*/ 	.word	0x05000004


	//   ....[13]....
        /*0060*/ 	.word	0x05000004


	//   ....[14]....
        /*0064*/ 	.word	0x05000004


	//   ....[15]....
        /*0068*/ 	.word	0x05000004


	//----- nvinfo : EIATTR_COOP_GROUP_INSTR_OFFSETS
	.align		4
.L_712:
        /*006c*/ 	.byte	0x04, 0x28
        /*006e*/ 	.short	(.L_714 - .L_713)


	//   ....[0]....
.L_713:
        /*0070*/ 	.word	0x0001c930


	//   ....[1]....
        /*0074*/ 	.word	0x0001c950


	//   ....[2]....
        /*0078*/ 	.word	0x0001c9f0


	//   ....[3]....
        /*007c*/ 	.word	0x0001ca00


	//   ....[4]....
        /*0080*/ 	.word	0x000208a0


	//   ....[5]....
        /*0084*/ 	.word	0x00020940


	//   ....[6]....
        /*0088*/ 	.word	0x00020960


	//   ....[7]....
        /*008c*/ 	.word	0x00020980


	//   ....[8]....
        /*0090*/ 	.word	0x00022620


	//   ....[9]....
        /*0094*/ 	.word	0x00022630


	//   ....[10]....
        /*0098*/ 	.word	0x00022660


	//   ....[11]....
        /*009c*/ 	.word	0x00022670


	//   ....[12]....
        /*00a0*/ 	.word	0x00024a00


	//   ....[13]....
        /*00a4*/ 	.word	0x00024a80


	//   ....[14]....
        /*00a8*/ 	.word	0x00024b00


	//   ....[15]....
        /*00ac*/ 	.word	0x00024b70


	//----- nvinfo : EIATTR_EXIT_INSTR_OFFSETS
	.align		4
.L_714:
        /*00b0*/ 	.byte	0x04, 0x1c
        /*00b2*/ 	.short	(.L_716 - .L_715)


	//   ....[0]....
.L_715:
        /*00b4*/ 	.word	0x00000090


	//----- nvinfo : EIATTR_CRS_STACK_SIZE
	.align		4
.L_716:
        /*00b8*/ 	.byte	0x04, 0x1e
        /*00ba*/ 	.short	(.L_718 - .L_717)
.L_717:
        /*00bc*/ 	.word	0x00000000


	//----- nvinfo : EIATTR_CBANK_PARAM_SIZE
	.align		4
.L_718:
        /*00c0*/ 	.byte	0x03, 0x19
        /*00c2*/ 	.short	0x01d0


	//----- nvinfo : EIATTR_PARAM_CBANK
	.align		4
        /*00c4*/ 	.byte	0x04, 0x0a
        /*00c6*/ 	.short	(.L_720 - .L_719)
	.align		4
.L_719:
        /*00c8*/ 	.word	index@(.nv.constant0._ZN5flash24flash_fwd_splitkv_kernelI23Flash_fwd_kernel_traitsILi256ELi64ELi64ELi4ELb0ELb0EN7cutlass6half_tE19Flash_kernel_traitsILi256ELi64ELi64ELi4ES3_EELb0ELb0ELb0ELb0ELb0ELb0ELb0ELb1EEEvNS_16Flash_fwd_paramsE)
        /*00cc*/ 	.short	0x0210
        /*00ce*/ 	.short	0x01d0


	//----- nvinfo : EIATTR_SW_WAR
	.align		4
.L_720:
        /*00d0*/ 	.byte	0x04, 0x36
        /*00d2*/ 	.short	(.L_722 - .L_721)
.L_721:
        /*00d4*/ 	.word	0x00000008
.L_722:


//--------------------- .nv.info._ZN5flash24flash_fwd_splitkv_kernelI23Flash_fwd_kernel_traitsILi256ELi64ELi64ELi4ELb0ELb0EN7cutlass6half_tE19Flash_kernel_traitsILi256ELi64ELi64ELi4ES3_EELb0ELb0ELb0ELb0ELb0ELb1ELb0ELb1EEEvNS_16Flash_fwd_paramsE --------------------------
	.section	.nv.info._ZN5flash24flash_fwd_splitkv_kernelI23Flash_fwd_kernel_traitsILi256ELi64ELi64ELi4ELb0ELb0EN7cutlass6half_tE19Flash_kernel_traitsILi256ELi64ELi64ELi4ES3_EELb0ELb0ELb0ELb0ELb0ELb1ELb0ELb1EEEvNS_16Flash_fwd_paramsE,"",@"SHT_CUDA_INFO"
	.sectionflags	@""
	.align	4


	//----- nvinfo : EIATTR_CUDA_API_VERSION
	.align		4
        /*0000*/ 	.byte	0x04, 0x37
        /*0002*/ 	.short	(.L_724 - .L_723)
.L_723:
        /*0004*/ 	.word	0x00000082


	//----- nvinfo : EIATTR_KPARAM_INFO
	.align		4
.L_724:
        /*0008*/ 	.byte	0x04, 0x17
        /*000a*/ 	.short	(.L_726 - .L_725)
.L_725:
        /*000c*/ 	.word	0x00000000
        /*0010*/ 	.short	0x0000
        /*0012*/ 	.short	0x0000
        /*0014*/ 	.byte	0x00, 0xf0, 0x41, 0x07


	//----- nvinfo : EIATTR_SPARSE_MMA_MASK
	.align		4
.L_726:
        /*0018*/ 	.byte	0x03, 0x50
        /*001a*/ 	.short	0x0000


	//----- nvinfo : EIATTR_MAXREG_COUNT
	.align		4
        /*001c*/ 	.byte	0x03, 0x1b
        /*001e*/ 	.short	0x00ff


	//----- nvinfo : EIATTR_NUM_BARRIERS
	.align		4
        /*0020*/ 	.byte	0x02, 0x4c
        /*0022*/ 	.byte	0x01
	.zero		1


	//----- nvinfo : EIATTR_MERCURY_ISA_VERSION
	.align		4
        /*0024*/ 	.byte	0x03, 0x5f
        /*0026*/ 	.short	0x0101


	//----- nvinfo : EIATTR_COOP_GROUP_MASK_REGIDS
	.align		4
        /*0028*/ 	.byte	0x04, 0x29
        /*002a*/ 	.short	(.L_728 - .L_727)


	//   ....[0]....
.L_727:
        /*002c*/ 	.word	0xffffffff


	//   ....[1]....
        /*0030*/ 	.word	0xffffffff


	//   ....[2]....
        /*0034*/ 	.word	0xffffffff


	//   ....[3]....
        /*0038*/ 	.word	0xffffffff


	//   ....[4]....
        /*003c*/ 	.word	0xffffffff


	//   ....[5]....
        /*0040*/ 	.word	0xffffffff


	//   ....[6]....
        /*0044*/ 	.word	0xffffffff


	//   ....[7]....
        /*0048*/ 	.word	0xffffffff


	//   ....[8]....
        /*004c*/ 	.word	0xffffffff


	//   ....[9]....
        /*0050*/ 	.word	0xffffffff


	//   ....[10]....
        /*0054*/ 	.word	0xffffffff


	//   ....[11]....
        /*0058*/ 	.word	0xffffffff


	//   ....[12]....
        /*005c*/ 	.word	0x05000002


	//   ....[13]....
        /*0060*/ 	.word	0x05000002


	//   ....[14]....
        /*0064*/ 	.word	0x05000002


	//   ....[15]....
        /*0068*/ 	.word	0x05000002


	//----- nvinfo : EIATTR_COOP_GROUP_INSTR_OFFSETS
	.align		4
.L_728:
        /*006c*/ 	.byte	0x04, 0x28
        /*006e*/ 	.short	(.L_730 - .L_729)


	//   ....[0]....
.L_729:
        /*0070*/ 	.word	0x0001b840


	//   ....[1]....
        /*0074*/ 	.word	0x0001b890


	//   ....[2]....
        /*0078*/ 	.word	0x0001b8e0


	//   ....[3]....
        /*007c*/ 	.word	0x0001b920


	//   ....[4]....
        /*0080*/ 	.word	0x0001fc00


	//   ....[5]....
        /*0084*/ 	.word	0x0001fc30


	//   ....[6]....
        /*0088*/ 	.word	0x0001fc50


	//   ....[7]....
        /*008c*/ 	.word	0x0001fc70


	//   ....[8]....
        /*0090*/ 	.word	0x00021ac0


	//   ....[9]....
        /*0094*/ 	.word	0x00021ad0


	//   ....[10]....
        /*0098*/ 	.word	0x00021b00


	//   ....[11]....
        /*009c*/ 	.word	0x00021b10


	//   ....[12]....
        /*00a0*/ 	.word	0x00023e60


	//   ....[13]....
        /*00a4*/ 	.word	0x00023ed0


	//   ....[14]....
        /*00a8*/ 	.word	0x00023f30


	//   ....[15]....
        /*00ac*/ 	.word	0x00023fa0


	//----- nvinfo : EIATTR_EXIT_INSTR_OFFSETS
	.align		4
.L_730:
        /*00b0*/ 	.byte	0x04, 0x1c
        /*00b2*/ 	.short	(.L_732 - .L_731)


	//   ....[0]....
.L_731:
        /*00b4*/ 	.word	0x00000090


	//----- nvinfo : EIATTR_CRS_STACK_SIZE
	.align		4
.L_732:
        /*00b8*/ 	.byte	0x04, 0x1e
        /*00ba*/ 	.short	(.L_734 - .L_733)
.L_733:
        /*00bc*/ 	.word	0x00000000


	//----- nvinfo : EIATTR_CBANK_PARAM_SIZE
	.align		4
.L_734:
        /*00c0*/ 	.byte	0x03, 0x19
        /*00c2*/ 	.short	0x01d0


	//----- nvinfo : EIATTR_PARAM_CBANK
	.align		4
        /*00c4*/ 	.byte	0x04, 0x0a
        /*00c6*/ 	.short	(.L_736 - .L_735)
	.align		4
.L_735:
        /*00c8*/ 	.word	index@(.nv.constant0._ZN5flash24flash_fwd_splitkv_kernelI23Flash_fwd_kernel_traitsILi256ELi64ELi64ELi4ELb0ELb0EN7cutlass6half_tE19Flash_kernel_traitsILi256ELi64ELi64ELi4ES3_EELb0ELb0ELb0ELb0ELb0ELb1ELb0ELb1EEEvNS_16Flash_fwd_paramsE)
        /*00cc*/ 	.short	0x0210
        /*00ce*/ 	.short	0x01d0


	//----- nvinfo : EIATTR_SW_WAR
	.align		4
.L_736:
        /*00d0*/ 	.byte	0x04, 0x36
        /*00d2*/ 	.short	(.L_738 - .L_737)
.L_737:
        /*00d4*/ 	.word	0x00000008
.L_738:


//--------------------- .nv.info._ZN5flash24flash_fwd_splitkv_kernelI23Flash_fwd_kernel_traitsILi256ELi64ELi64ELi4ELb0ELb0EN7cutlass6half_tE19Flash_kernel_traitsILi256ELi64ELi64ELi4ES3_EELb0ELb0ELb0ELb0ELb0ELb0ELb1ELb0EEEvNS_16Flash_fwd_paramsE --------------------------
	.section	.nv.info._ZN5flash24flash_fwd_splitkv_kernelI23Flash_fwd_kernel_traitsILi256ELi64ELi64ELi4ELb0ELb0EN7cutlass6half_tE19Flash_kernel_traitsILi256ELi64ELi64ELi4ES3_EELb0ELb0ELb0ELb0ELb0ELb0ELb1ELb0EEEvNS_16Flash_fwd_paramsE,"",@"SHT_CUDA_INFO"
	.sectionflags	@""
	.align	4


	//----- nvinfo : EIATTR_CUDA_API_VERSION
	.align		4
        /*0000*/ 	.byte	0x04, 0x37
        /*0002*/ 	.short	(.L_740 - .L_739)
.L_739:
        /*0004*/ 	.word	0x00000082


	//----- nvinfo : EIATTR_KPARAM_INFO
	.align		4
.L_740:
        /*0008*/ 	.byte	0x04, 0x17
        /*000a*/ 	.short	(.L_742 - .L_741)
.L_741:
        /*000c*/ 	.word	0x00000000
        /*0010*/ 	.short	0x0000
        /*0012*/ 	.short	0x0000
        /*0014*/ 	.byte	0x00, 0xf0, 0x41, 0x07


	//----- nvinfo : EIATTR_SPARSE_MMA_MASK
	.align		4
.L_742:
        /*0018*/ 	.byte	0x03, 0x50
        /*001a*/ 	.short	0x0000


	//----- nvinfo : EIATTR_MAXREG_COUNT
	.align		4
        /*001c*/ 	.byte	0x03, 0x1b
        /*001e*/ 	.short	0x00ff


	//----- nvinfo : EIATTR_NUM_BARRIERS
	.align		4
        /*0020*/ 	.byte	0x02, 0x4c
        /*0022*/ 	.byte	0x01
	.zero		1


	//----- nvinfo : EIATTR_MERCURY_ISA_VERSION
	.align		4
        /*0024*/ 	.byte	0x03, 0x5f
        /*0026*/ 	.short	0x0101


	//----- nvinfo : EIATTR_INT_WARP_WIDE_INSTR_OFFSETS
	.align		4
        /*0028*/ 	.byte	0x04, 0x31
        /*002a*/ 	.short	(.L_744 - .L_743)


	//   ....[0]....
.L_743:
        /*002c*/ 	.word	0x000048f0


	//----- nvinfo : EIATTR_COOP_GROUP_MASK_REGIDS
	.align		4
.L_744:
        /*0030*/ 	.byte	0x04, 0x29
        /*0032*/ 	.short	(.L_746 - .L_745)


	//   ....[0]....
.L_745:
        /*0034*/ 	.word	0xffffffff


	//   ....[1]....
        /*0038*/ 	.word	0xffffffff


	//   ....[2]....
        /*003c*/ 	.word	0xffffffff


	//   ....[3]....
        /*0040*/ 	.word	0xffffffff


	//   ....[4]....
        /*0044*/ 	.word	0xffffffff


	//   ....[5]....
        /*0048*/ 	.word	0xffffffff


	//   ....[6]....
        /*004c*/ 	.word	0xffffffff


	//   ....[7]....
        /*0050*/ 	.word	0xffffffff


	//   ....[8]....
        /*0054*/ 	.word	0xffffffff


	//   ....[9]....
        /*0058*/ 	.word	0xffffffff


	//   ....[10]....
        /*005c*/ 	.word	0xffffffff


	//   ....[11]....
        /*0060*/ 	.word	0xffffffff


	//----- nvinfo : EIATTR_COOP_GROUP_INSTR_OFFSETS
	.align		4
.L_746:
        /*0064*/ 	.byte	0x04, 0x28
        /*0066*/ 	.short	(.L_748 - .L_747)


	//   ....[0]....
.L_747:
        /*0068*/ 	.word	0x00006f50


	//   ....[1]....
        /*006c*/ 	.word	0x00006f70


	//   ....[2]....
        /*0070*/ 	.word	0x00007010


	//   ....[3]....
        /*0074*/ 	.word	0x00007020


	//   ....[4]....
        /*0078*/ 	.word	0x0000ac40


	//   ....[5]....
        /*007c*/ 	.word	0x0000ac60


	//   ....[6]....
        /*0080*/ 	.word	0x0000ac90


	//   ....[7]....
        /*0084*/ 	.word	0x0000aca0


	//   ....[8]....
        /*0088*/ 	.word	0x0000c890


	//   ....[9]....
        /*008c*/ 	.word	0x0000c8d0


	//   ....[10]....
        /*0090*/ 	.word	0x0000c980


	//   ....[11]....
        /*0094*/ 	.word	0x0000c990


	//----- nvinfo : EIATTR_EXIT_INSTR_OFFSETS
	.align		4
.L_748:
        /*0098*/ 	.byte	0x04, 0x1c
        /*009a*/ 	.short	(.L_750 - .L_749)


	//   ....[0]....
.L_749:
        /*009c*/ 	.word	0x000005a0


	//   ....[1]....
        /*00a0*/ 	.word	0x000013a0


	//   ....[2]....
        /*00a4*/ 	.word	0x000013d0


	//   ....[3]....
        /*00a8*/ 	.word	0x0000e5a0


	//   ....[4]....
        /*00ac*/ 	.word	0x0000e650


	//   ....[5]....
        /*00b0*/ 	.word	0x0000e670


	//----- nvinfo : EIATTR_CRS_STACK_SIZE
	.align		4
.L_750:
        /*00b4*/ 	.byte	0x04, 0x1e
        /*00b6*/ 	.short	(.L_752 - .L_751)
.L_751:
        /*00b8*/ 	.word	0x00000000


	//----- nvinfo : EIATTR_CBANK_PARAM_SIZE
	.align		4
.L_752:
        /*00bc*/ 	.byte	0x03, 0x19
        /*00be*/ 	.short	0x01d0


	//----- nvinfo : EIATTR_PARAM_CBANK
	.align		4
        /*00c0*/ 	.byte	0x04, 0x0a
        /*00c2*/ 	.short	(.L_754 - .L_753)
	.align		4
.L_753:
        /*00c4*/ 	.word	index@(.nv.constant0._ZN5flash24flash_fwd_splitkv_kernelI23Flash_fwd_kernel_traitsILi256ELi64ELi64ELi4ELb0ELb0EN7cutlass6half_tE19Flash_kernel_traitsILi256ELi64ELi64ELi4ES3_EELb0ELb0ELb0ELb0ELb0ELb0ELb1ELb0EEEvNS_16Flash_fwd_paramsE)
        /*00c8*/ 	.short	0x0210
        /*00ca*/ 	.short	0x01d0


	//----- nvinfo : EIATTR_SW_WAR
	.align		4
.L_754:
        /*00cc*/ 	.byte	0x04, 0x36
        /*00ce*/ 	.short	(.L_756 - .L_755)
.L_755:
        /*00d0*/ 	.word	0x00000008
.L_756:


//--------------------- .nv.info._ZN5flash24flash_fwd_splitkv_kernelI23Flash_fwd_kernel_traitsILi256ELi64ELi64ELi4ELb0ELb0EN7cutlass6half_tE19Flash_kernel_traitsILi256ELi64ELi64ELi4ES3_EELb0ELb0ELb0ELb0ELb0ELb1ELb1ELb0EEEvNS_16Flash_fwd_paramsE --------------------------
	.section	.nv.info._ZN5flash24flash_fwd_splitkv_kernelI23Flash_fwd_kernel_traitsILi256ELi64ELi64ELi4ELb0ELb0EN7cutlass6half_tE19Flash_kernel_traitsILi256ELi64ELi64ELi4ES3_EELb0ELb0ELb0ELb0ELb0ELb1ELb1ELb0EEEvNS_16Flash_fwd_paramsE,"",@"SHT_CUDA_INFO"
	.sectionflags	@""
	.align	4


	//----- nvinfo : EIATTR_CUDA_API_VERSION
	.align		4
        /*0000*/ 	.byte	0x04, 0x37
        /*0002*/ 	.short	(.L_758 - .L_757)
.L_757:
        /*0004*/ 	.word	0x00000082


	//----- nvinfo : EIATTR_KPARAM_INFO
	.align		4
.L_758:
        /*0008*/ 	.byte	0x04, 0x17
        /*000a*/ 	.short	(.L_760 - .L_759)
.L_759:
        /*000c*/ 	.word	0x00000000
        /*0010*/ 	.short	0x0000
        /*0012*/ 	.short	0x0000
        /*0014*/ 	.byte	0x00, 0xf0, 0x41, 0x07


	//----- nvinfo : EIATTR_SPARSE_MMA_MASK
	.align		4
.L_760:
        /*0018*/ 	.byte	0x03, 0x50
        /*001a*/ 	.short	0x0000


	//----- nvinfo : EIATTR_MAXREG_COUNT
	.align		4
        /*001c*/ 	.byte	0x03, 0x1b
        /*001e*/ 	.short	0x00ff


	//----- nvinfo : EIATTR_NUM_BARRIERS
	.align		4
        /*0020*/ 	.byte	0x02, 0x4c
        /*0022*/ 	.byte	0x01
	.zero		1


	//----- nvinfo : EIATTR_MERCURY_ISA_VERSION
	.align		4
        /*0024*/ 	.byte	0x03, 0x5f
        /*0026*/ 	.short	0x0101


	//----- nvinfo : EIATTR_INT_WARP_WIDE_INSTR_OFFSETS
	.align		4
        /*0028*/ 	.byte	0x04, 0x31
        /*002a*/ 	.short	(.L_762 - .L_761)


	//   ....[0]....
.L_761:
        /*002c*/ 	.word	0x000048f0


	//----- nvinfo : EIATTR_COOP_GROUP_MASK_REGIDS
	.align		4
.L_762:
        /*0030*/ 	.byte	0x04, 0x29
        /*0032*/ 	.short	(.L_764 - .L_763)


	//   ....[0]....
.L_763:
        /*0034*/ 	.word	0xffffffff


	//   ....[1]....
        /*0038*/ 	.word	0xffffffff


	//   ....[2]....
        /*003c*/ 	.word	0xffffffff


	//   ....[3]....
        /*0040*/ 	.word	0xffffffff


	//   ....[4]....
        /*0044*/ 	.word	0xffffffff


	//   ....[5]....
        /*0048*/ 	.word	0xffffffff


	//   ....[6]....
        /*004c*/ 	.word	0xffffffff


	//   ....[7]....
        /*0050*/ 	.word	0xffffffff


	//   ....[8]....
        /*0054*/ 	.word	0xffffffff


	//   ....[9]....
        /*0058*/ 	.word	0xffffffff


	//   ....[10]....
        /*005c*/ 	.word	0xffffffff


	//   ....[11]....
        /*0060*/ 	.word	0xffffffff


	//----- nvinfo : EIATTR_COOP_GROUP_INSTR_OFFSETS
	.align		4
.L_764:
        /*0064*/ 	.byte	0x04, 0x28
        /*0066*/ 	.short	(.L_766 - .L_765)


	//   ....[0]....
.L_765:
        /*0068*/ 	.word	0x00007360


	//   ....[1]....
        /*006c*/ 	.word	0x00007380


	//   ....[2]....
        /*0070*/ 	.word	0x00007420


	//   ....[3]....
        /*0074*/ 	.word	0x00007430


	//   ....[4]....
        /*0078*/ 	.word	0x0000b400


	//   ....[5]....
        /*007c*/ 	.word	0x0000b420


	//   ....[6]....
        /*0080*/ 	.word	0x0000b450


	//   ....[7]....
        /*0084*/ 	.word	0x0000b460


	//   ....[8]....
        /*0088*/ 	.word	0x0000d0c0


	//   ....[9]....
        /*008c*/ 	.word	0x0000d100


	//   ....[10]....
        /*0090*/ 	.word	0x0000d1b0


	//   ....[11]....
        /*0094*/ 	.word	0x0000d1c0


	//----- nvinfo : EIATTR_EXIT_INSTR_OFFSETS
	.align		4
.L_766:
        /*0098*/ 	.byte	0x04, 0x1c
        /*009a*/ 	.short	(.L_768 - .L_767)


	//   ....[0]....
.L_767:
        /*009c*/ 	.word	0x000005a0


	//   ....[1]....
        /*00a0*/ 	.word	0x000013a0


	//   ....[2]....
        /*00a4*/ 	.word	0x000013d0


	//   ....[3]....
        /*00a8*/ 	.word	0x0000edd0


	//   ....[4]....
        /*00ac*/ 	.word	0x0000ee80


	//   ....[5]....
        /*00b0*/ 	.word	0x0000eea0


	//----- nvinfo : EIATTR_CRS_STACK_SIZE
	.align		4
.L_768:
        /*00b4*/ 	.byte	0x04, 0x1e
        /*00b6*/ 	.short	(.L_770 - .L_769)
.L_769:
        /*00b8*/ 	.word	0x00000000


	//----- nvinfo : EIATTR_CBANK_PARAM_SIZE
	.align		4
.L_770:
        /*00bc*/ 	.byte	0x03, 0x19
        /*00be*/ 	.short	0x01d0


	//----- nvinfo : EIATTR_PARAM_CBANK
	.align		4
        /*00c0*/ 	.byte	0x04, 0x0a
        /*00c2*/ 	.short	(.L_772 - .L_771)
	.align		4
.L_771:
        /*00c4*/ 	.word	index@(.nv.constant0._ZN5flash24flash_fwd_splitkv_kernelI23Flash_fwd_kernel_traitsILi256ELi64ELi64ELi4ELb0ELb0EN7cutlass6half_tE19Flash_kernel_traitsILi256ELi64ELi64ELi4ES3_EELb0ELb0ELb0ELb0ELb0ELb1ELb1ELb0EEEvNS_16Flash_fwd_paramsE)
        /*00c8*/ 	.short	0x0210
        /*00ca*/ 	.short	0x01d0


	//----- nvinfo : EIATTR_SW_WAR
	.align		4
.L_772:
        /*00cc*/ 	.byte	0x04, 0x36
        /*00ce*/ 	.short	(.L_774 - .L_773)
.L_773:
        /*00d0*/ 	.word	0x00000008
.L_774:


//--------------------- .nv.info._ZN5flash24flash_fwd_splitkv_kernelI23Flash_fwd_kernel_traitsILi256ELi64ELi64ELi4ELb0ELb0EN7cutlass6half_tE19Flash_kernel_traitsILi256ELi64ELi64ELi4ES3_EELb0ELb0ELb0ELb0ELb0ELb0ELb1ELb1EEEvNS_16Flash_fwd_paramsE --------------------------
	.section	.nv.info._ZN5flash24flash_fwd_splitkv_kernelI23Flash_fwd_kernel_traitsILi256ELi64ELi64ELi4ELb0ELb0EN7cutlass6half_tE19Flash_kernel_traitsILi256ELi64ELi64ELi4ES3_EELb0ELb0ELb0ELb0ELb0ELb0ELb1ELb1EEEvNS_16Flash_fwd_paramsE,"",@"SHT_CUDA_INFO"
	.sectionflags	@""
	.align	4


	//----- nvinfo : EIATTR_CUDA_API_VERSION
	.align		4
        /*0000*/ 	.byte	0x04, 0x37
        /*0002*/ 	.short	(.L_776 - .L_775)
.L_775:
        /*0004*/ 	.word	0x00000082


	//----- nvinfo : EIATTR_KPARAM_INFO
	.align		4
.L_776:
        /*0008*/ 	.byte	0x04, 0x17
        /*000a*/ 	.short	(.L_778 - .L_777)
.L_777:
        /*000c*/ 	.word	0x00000000
        /*0010*/ 	.short	0x0000
        /*0012*/ 	.short	0x0000
        /*0014*/ 	.byte	0x00, 0xf0, 0x41, 0x07


	//----- nvinfo : EIATTR_SPARSE_MMA_MASK
	.align		4
.L_778:
        /*0018*/ 	.byte	0x03, 0x50
        /*001a*/ 	.short	0x0000


	//----- nvinfo : EIATTR_MAXREG_COUNT
	.align		4
        /*001c*/ 	.byte	0x03, 0x1b
        /*001e*/ 	.short	0x00ff


	//----- nvinfo : EIATTR_NUM_BARRIERS
	.align		4
        /*0020*/ 	.byte	0x02, 0x4c
        /*0022*/ 	.byte	0x01
	.zero		1


	//----- nvinfo : EIATTR_MERCURY_ISA_VERSION
	.align		4
        /*0024*/ 	.byte	0x03, 0x5f
        /*0026*/ 	.short	0x0101


	//----- nvinfo : EIATTR_COOP_GROUP_MASK_REGIDS
	.align		4
        /*0028*/ 	.byte	0x04, 0x29
        /*002a*/ 	.short	(.L_780 - .L_779)


	//   ....[0]....
.L_779:
        /*002c*/ 	.word	0xffffffff


	//   ....[1]....
        /*0030*/ 	.word	0xffffffff


	//   ....[2]....
        /*0034*/ 	.word	0xffffffff


	//   ....[3]....
        /*0038*/ 	.word	0xffffffff


	//   ....[4]....
        /*003c*/ 	.word	0xffffffff


	//   ....[5]....
        /*0040*/ 	.word	0xffffffff


	//   ....[6]....
        /*0044*/ 	.word	0xffffffff


	//   ....[7]....
        /*0048*/ 	.word	0xffffffff


	//   ....[8]....
        /*004c*/ 	.word	0xffffffff


	//   ....[9]....
        /*0050*/ 	.word	0xffffffff


	//   ....[10]....
        /*0054*/ 	.word	0xffffffff


	//   ....[11]....
        /*0058*/ 	.word	0xffffffff


	//   ....[12]....
        /*005c*/ 	.word	0x0500000a


	//   ....[13]....
        /*0060*/ 	.word	0x0500000a


	//   ....[14]....
        /*0064*/ 	.word	0x0500000a


	//   ....[15]....
        /*0068*/ 	.word	0x0500000a


	//----- nvinfo : EIATTR_COOP_GROUP_INSTR_OFFSETS
	.align		4
.L_780:
        /*006c*/ 	.byte	0x04, 0x28
        /*006e*/ 	.short	(.L_782 - .L_781)


	//   ....[0]....
.L_781:
        /*0070*/ 	.word	0x0001b780


	//   ....[1]....
        /*0074*/ 	.word	0x0001b7d0


	//   ....[2]....
        /*0078*/ 	.word	0x0001b820


	//   ....[3]....
        /*007c*/ 	.word	0x0001b860


	//   ....[4]....
        /*0080*/ 	.word	0x0001f720


	//   ....[5]....
        /*0084*/ 	.word	0x0001f740


	//   ....[6]....
        /*0088*/ 	.word	0x0001f760


	//   ....[7]....
        /*008c*/ 	.word	0x0001f780


	//   ....[8]....
        /*0090*/ 	.word	0x00021470


	//   ....[9]....
        /*0094*/ 	.word	0x00021480


	//   ....[10]....
        /*0098*/ 	.word	0x000214b0


	//   ....[11]....
        /*009c*/ 	.word	0x000214c0


	//   ....[12]....
        /*00a0*/ 	.word	0x00023690


	//   ....[13]....
        /*00a4*/ 	.word	0x00023700


	//   ....[14]....
        /*00a8*/ 	.word	0x00023760


	//   ....[15]....
        /*00ac*/ 	.word	0x000237d0


	//----- nvinfo : EIATTR_EXIT_INSTR_OFFSETS
	.align		4
.L_782:
        /*00b0*/ 	.byte	0x04, 0x1c
        /*00b2*/ 	.short	(.L_784 - .L_783)


	//   ....[0]....
.L_783:
        /*00b4*/ 	.word	0x000001f0


	//----- nvinfo : EIATTR_CRS_STACK_SIZE
	.align		4
.L_784:
        /*00b8*/ 	.byte	0x04, 0x1e
        /*00ba*/ 	.short	(.L_786 - .L_785)
.L_785:
        /*00bc*/ 	.word	0x00000000


	//----- nvinfo : EIATTR_CBANK_PARAM_SIZE
	.align		4
.L_786:
        /*00c0*/ 	.byte	0x03, 0x19
        /*00c2*/ 	.short	0x01d0


	//----- nvinfo : EIATTR_PARAM_CBANK
	.align		4
        /*00c4*/ 	.byte	0x04, 0x0a
        /*00c6*/ 	.short	(.L_788 - .L_787)
	.align		4
.L_787:
        /*00c8*/ 	.word	index@(.nv.constant0._ZN5flash24flash_fwd_splitkv_kernelI23Flash_fwd_kernel_traitsILi256ELi64ELi64ELi4ELb0ELb0EN7cutlass6half_tE19Flash_kernel_traitsILi256ELi64ELi64ELi4ES3_EELb0ELb0ELb0ELb0ELb0ELb0ELb1ELb1EEEvNS_16Flash_fwd_paramsE)
        /*00cc*/ 	.short	0x0210
        /*00ce*/ 	.short	0x01d0


	//----- nvinfo : EIATTR_SW_WAR
	.align		4
.L_788:
        /*00d0*/ 	.byte	0x04, 0x36
        /*00d2*/ 	.short	(.L_790 - .L_789)
.L_789:
        /*00d4*/ 	.word	0x00000008
.L_790:


//--------------------- .nv.info._ZN5flash24flash_fwd_splitkv_kernelI23Flash_fwd_kernel_traitsILi256ELi64ELi64ELi4ELb0ELb0EN7cutlass6half_tE19Flash_kernel_traitsILi256ELi64ELi64ELi4ES3_EELb0ELb0ELb0ELb0ELb0ELb1ELb1ELb1EEEvNS_16Flash_fwd_paramsE --------------------------
	.section	.nv.info._ZN5flash24flash_fwd_splitkv_kernelI23Flash_fwd_kernel_traitsILi256ELi64ELi64ELi4ELb0ELb0EN7cutlass6half_tE19Flash_kernel_traitsILi256ELi64ELi64ELi4ES3_EELb0ELb0ELb0ELb0ELb0ELb1ELb1ELb1EEEvNS_16Flash_fwd_paramsE,"",@"SHT_CUDA_INFO"
	.sectionflags	@""
	.align	4


	//----- nvinfo : EIATTR_CUDA_API_VERSION
	.align		4
        /*0000*/ 	.byte	0x04, 0x37
        /*0002*/ 	.short	(.L_792 - .L_791)
.L_791:
        /*0004*/ 	.word	0x00000082


	//----- nvinfo : EIATTR_KPARAM_INFO
	.align		4
.L_792:
        /*0008*/ 	.byte	0x04, 0x17
        /*000a*/ 	.short	(.L_794 - .L_793)
.L_793:
        /*000c*/ 	.word	0x00000000
        /*0010*/ 	.short	0x0000
        /*0012*/ 	.short	0x0000
        /*0014*/ 	.byte	0x00, 0xf0, 0x41, 0x07


	//----- nvinfo : EIATTR_SPARSE_MMA_MASK
	.align		4
.L_794:
        /*0018*/ 	.byte	0x03, 0x50
        /*001a*/ 	.short	0x0000


	//----- nvinfo : EIATTR_MAXREG_COUNT
	.align		4
        /*001c*/ 	.byte	0x03, 0x1b
        /*001e*/ 	.short	0x00ff


	//----- nvinfo : EIATTR_NUM_BARRIERS
	.align		4
        /*0020*/ 	.byte	0x02, 0x4c
        /*0022*/ 	.byte	0x01
	.zero		1


	//----- nvinfo : EIATTR_ANNOTATIONS
	.align		4
        /*0024*/ 	.byte	0x04, 0x55
        /*0026*/ 	.short	(.L_796 - .L_795)


	//   ....[0]....
.L_795:
        /*0028*/ 	.word	0x00000001
        /*002c*/ 	.byte	0x60, 0xd5, 0x01, 0x00, 0x01, 0x00, 0x00, 0x00, 0x50, 0xee, 0x01, 0x00


	//----- nvinfo : EIATTR_MERCURY_ISA_VERSION
	.align		4
.L_796:
        /*0038*/ 	.byte	0x03, 0x5f
        /*003a*/ 	.short	0x0101


	//----- nvinfo : EIATTR_COOP_GROUP_MASK_REGIDS
	.align		4
        /*003c*/ 	.byte	0x04, 0x29
        /*003e*/ 	.short	(.L_798 - .L_797)


	//   ....[0]....
.L_797:
        /*0040*/ 	.word	0xffffffff


	//   ....[1]....
        /*0044*/ 	.word	0xffffffff


	//   ....[2]....
        /*0048*/ 	.word	0xffffffff


	//   ....[3]....
        /*004c*/ 	.word	0xffffffff


	//   ....[4]....
        /*0050*/ 	.word	0xffffffff


	//   ....[5]....
        /*0054*/ 	.word	0xffffffff


	//   ....[6]....
        /*0058*/ 	.word	0xffffffff


	//   ....[7]....
        /*005c*/ 	.word	0xffffffff


	//   ....[8]....
        /*0060*/ 	.word	0xffffffff


	//   ....[9]....
        /*0064*/ 	.word	0xffffffff


	//   ....[10]....
        /*0068*/ 	.word	0xffffffff


	//   ....[11]....
        /*006c*/ 	.word	0xffffffff


	//   ....[12]....
        /*0070*/ 	.word	0x0500000a


	//   ....[13]....
        /*0074*/ 	.word	0x0500000a


	//   ....[14]....
        /*0078*/ 	.word	0x0500000a


	//   ....[15]....
        /*007c*/ 	.word	0x0500000a


	//----- nvinfo : EIATTR_COOP_GROUP_INSTR_OFFSETS
	.align		4
.L_798:
        /*0080*/ 	.byte	0x04, 0x28
        /*0082*/ 	.short	(.L_800 - .L_799)


	//   ....[0]....
.L_799:
        /*0084*/ 	.word	0x0001bbf0


	//   ....[1]....
        /*0088*/ 	.word	0x0001bc40


	//   ....[2]....
        /*008c*/ 	.word	0x0001bc90


	//   ....[3]....
        /*0090*/ 	.word	0x0001bcd0


	//   ....[4]....
        /*0094*/ 	.word	0x00020010


	//   ....[5]....
        /*0098*/ 	.word	0x00020040


	//   ....[6]....
        /*009c*/ 	.word	0x00020060


	//   ....[7]....
        /*00a0*/ 	.word	0x00020080


	//   ....[8]....
        /*00a4*/ 	.word	0x00021f00


	//   ....[9]....
        /*00a8*/ 	.word	0x00021f10


	//   ....[10]....
        /*00ac*/ 	.word	0x00021f40


	//   ....[11]....
        /*00b0*/ 	.word	0x00021f50


	//   ....[12]....
        /*00b4*/ 	.word	0x00024120


	//   ....[13]....
        /*00b8*/ 	.word	0x00024190


	//   ....[14]....
        /*00bc*/ 	.word	0x000241f0


	//   ....[15]....
        /*00c0*/ 	.word	0x00024260


	//----- nvinfo : EIATTR_EXIT_INSTR_OFFSETS
	.align		4
.L_800:
        /*00c4*/ 	.byte	0x04, 0x1c
        /*00c6*/ 	.short	(.L_802 - .L_801)


	//   ....[0]....
.L_801:
        /*00c8*/ 	.word	0x00000200


	//----- nvinfo : EIATTR_CRS_STACK_SIZE
	.align		4
.L_802:
        /*00cc*/ 	.byte	0x04, 0x1e
        /*00ce*/ 	.short	(.L_804 - .L_803)
.L_803:
        /*00d0*/ 	.word	0x00000000


	//----- nvinfo : EIATTR_CBANK_PARAM_SIZE
	.align		4
.L_804:
        /*00d4*/ 	.byte	0x03, 0x19
        /*00d6*/ 	.short	0x01d0


	//----- nvinfo : EIATTR_PARAM_CBANK
	.align		4
        /*00d8*/ 	.byte	0x04, 0x0a
        /*00da*/ 	.short	(.L_806 - .L_805)
	.align		4
.L_805:
        /*00dc*/ 	.word	index@(.nv.constant0._ZN5flash24flash_fwd_splitkv_kernelI23Flash_fwd_kernel_traitsILi256ELi64ELi64ELi4ELb0ELb0EN7cutlass6half_tE19Flash_kernel_traitsILi256ELi64ELi64ELi4ES3_EELb0ELb0ELb0ELb0ELb0ELb1ELb1ELb1EEEvNS_16Flash_fwd_paramsE)
        /*00e0*/ 	.short	0x0210
        /*00e2*/ 	.short	0x01d0


	//----- nvinfo : EIATTR_SW_WAR
	.align		4
.L_806:
        /*00e4*/ 	.byte	0x04, 0x36
        /*00e6*/ 	.short	(.L_808 - .L_807)
.L_807:
        /*00e8*/ 	.word	0x00000008
.L_808:


//--------------------- .nv.info._ZN5flash24flash_fwd_splitkv_kernelI23Flash_fwd_kernel_traitsILi256ELi64ELi64ELi4ELb0ELb0EN7cutlass6half_tE19Flash_kernel_traitsILi256ELi64ELi64ELi4ES3_EELb0ELb1ELb0ELb0ELb0ELb0ELb0ELb0EEEvNS_16Flash_fwd_paramsE --------------------------
	.section	.nv.info._ZN5flash24flash_fwd_splitkv_kernelI23Flash_fwd_kernel_traitsILi256ELi64ELi64ELi4ELb0ELb0EN7cutlass6half_tE19Flash_kernel_traitsILi256ELi64ELi64ELi4ES3_EELb0ELb1ELb0ELb0ELb0ELb0ELb0ELb0EEEvNS_16Flash_fwd_paramsE,"",@"SHT_CUDA_INFO"
	.sectionflags	@""
	.align	4


	//----- nvinfo : EIATTR_CUDA_API_VERSION
	.align		4
        /*0000*/ 	.byte	0x04, 0x37
        /*0002*/ 	.short	(.L_810 - .L_809)
.L_809:
        /*0004*/ 	.word	0x00000082


	//----- nvinfo : EIATTR_KPARAM_INFO
	.align		4
.L_810:
        /*0008*/ 	.byte	0x04, 0x17
        /*000a*/ 	.short	(.L_812 - .L_811)
.L_811:
        /*000c*/ 	.word	0x00000000
        /*0010*/ 	.short	0x0000
        /*0012*/ 	.short	0x0000
        /*0014*/ 	.byte	0x00, 0xf0, 0x41, 0x07


	//----- nvinfo : EIATTR_SPARSE_MMA_MASK
	.align		4
.L_812:
        /*0018*/ 	.byte	0x03, 0x50
        /*001a*/ 	.short	0x0000


	//----- nvinfo : EIATTR_MAXREG_COUNT
	.align		4
        /*001c*/ 	.byte	0x03, 0x1b
        /*001e*/ 	.short	0x00ff


	//----- nvinfo : EIATTR_NUM_BARRIERS
	.align		4
        /*0020*/ 	.byte	0x02, 0x4c
        /*0022*/ 	.byte	0x01
	.zero		1


	//----- nvinfo : EIATTR_ANNOTATIONS
	.align		4
        /*0024*/ 	.byte	0x04, 0x55
        /*0026*/ 	.short	(.L_814 - .L_813)


	//   ....[0]....
.L_813:
        /*0028*/ 	.word	0x00000001
        /*002c*/ 	.byte	0x50, 0x00, 0x01, 0x00, 0x01, 0x00, 0x00, 0x00, 0x10, 0x25, 0x01, 0x00


	//----- nvinfo : EIATTR_MERCURY_ISA_VERSION
	.align		4
.L_814:
        /*0038*/ 	.byte	0x03, 0x5f
        /*003a*/ 	.short	0x0101


	//----- nvinfo : EIATTR_INT_WARP_WIDE_INSTR_OFFSETS
	.align		4
        /*003c*/ 	.byte	0x04, 0x31
        /*003e*/ 	.short	(.L_816 - .L_815)


	//   ....[0]....
.L_815:
        /*0040*/ 	.word	0x00004680


	//   ....[1]....
        /*0044*/ 	.word	0x000046a0


	//   ....[2]....
        /*0048*/ 	.word	0x000046c0


	//   ....[3]....
        /*004c*/ 	.word	0x0000af50


	//----- nvinfo : EIATTR_COOP_GROUP_MASK_REGIDS
	.align		4
.L_816:
        /*0050*/ 	.byte	0x04, 0x29
        /*0052*/ 	.short	(.L_818 - .L_817)


	//   ....[0]....
.L_817:
        /*0054*/ 	.word	0xffffffff


	//   ....[1]....
        /*0058*/ 	.word	0xffffffff


	//   ....[2]....
        /*005c*/ 	.word	0xffffffff


	//   ....[3]....
        /*0060*/ 	.word	0xffffffff


	//   ....[4]....
        /*0064*/ 	.word	0xffffffff


	//   ....[5]....
        /*0068*/ 	.word	0xffffffff


	//   ....[6]....
        /*006c*/ 	.word	0xffffffff


	//   ....[7]....
        /*0070*/ 	.word	0xffffffff


	//   ....[8]....
        /*0074*/ 	.word	0xffffffff


	//   ....[9]....
        /*0078*/ 	.word	0xffffffff


	//   ....[10]....
        /*007c*/ 	.word	0xffffffff


	//   ....[11]....
        /*0080*/ 	.word	0xffffffff


	//   ....[12]....
        /*0084*/ 	.word	0xffffffff


	//   ....[13]....
        /*0088*/ 	.word	0xffffffff


	//   ....[14]....
        /*008c*/ 	.word	0xffffffff


	//   ....[15]....
        /*0090*/ 	.word	0xffffffff


	//----- nvinfo : EIATTR_COOP_GROUP_INSTR_OFFSETS
	.align		4
.L_818:
        /*0094*/ 	.byte	0x04, 0x28
        /*0096*/ 	.short	(.L_820 - .L_819)


	//   ....[0]....
.L_819:
        /*0098*/ 	.word	0x000073f0


	//   ....[1]....
        /*009c*/ 	.word	0x00007420


	//   ....[2]....
        /*00a0*/ 	.word	0x00007440


	//   ....[3]....
        /*00a4*/ 	.word	0x00007460


	//   ....[4]....
        /*00a8*/ 	.word	0x0000bb00


	//   ....[5]....
        /*00ac*/ 	.word	0x0000bb10


	//   ....[6]....
        /*00b0*/ 	.word	0x0000bb40


	//   ....[7]....
        /*00b4*/ 	.word	0x0000bb50


	//   ....[8]....
        /*00b8*/ 	.word	0x000109a0


	//   ....[9]....
        /*00bc*/ 	.word	0x000109d0


	//   ....[10]....
        /*00c0*/ 	.word	0x000109f0


	//   ....[11]....
        /*00c4*/ 	.word	0x00010a10


	//   ....[12]....
        /*00c8*/ 	.word	0x00012920


	//   ....[13]....
        /*00cc*/ 	.word	0x00012960


	//   ....[14]....
        /*00d0*/ 	.word	0x000129d0


	//   ....[15]....
        /*00d4*/ 	.word	0x00012a00


	//----- nvinfo : EIATTR_EXIT_INSTR_OFFSETS
	.align		4
.L_820:
        /*00d8*/ 	.byte	0x04, 0x1c
        /*00da*/ 	.short	(.L_822 - .L_821)


	//   ....[0]....
.L_821:
        /*00dc*/ 	.word	0x000004b0


	//   ....[1]....
        /*00e0*/ 	.word	0x00001060


	//   ....[2]....
        /*00e4*/ 	.word	0x00001090


	//   ....[3]....
        /*00e8*/ 	.word	0x000147b0


	//   ....[4]....
        /*00ec*/ 	.word	0x000148e0


	//   ....[5]....
        /*00f0*/ 	.word	0x00014900


	//----- nvinfo : EIATTR_CRS_STACK_SIZE
	.align		4
.L_822:
        /*00f4*/ 	.byte	0x04, 0x1e
        /*00f6*/ 	.short	(.L_824 - .L_823)
.L_823:
        /*00f8*/ 	.word	0x00000000


	//----- nvinfo : EIATTR_CBANK_PARAM_SIZE
	.align		4
.L_824:
        /*00fc*/ 	.byte	0x03, 0x19
        /*00fe*/ 	.short	0x01d0


	//----- nvinfo : EIATTR_PARAM_CBANK
	.align		4
        /*0100*/ 	.byte	0x04, 0x0a
        /*0102*/ 	.short	(.L_826 - .L_825)
	.align		4
.L_825:
        /*0104*/ 	.word	index@(.nv.constant0._ZN5flash24flash_fwd_splitkv_kernelI23Flash_fwd_kernel_traitsILi256ELi64ELi64ELi4ELb0ELb0EN7cutlass6half_tE19Flash_kernel_traitsILi256ELi64ELi64ELi4ES3_EELb0ELb1ELb0ELb0ELb0ELb0ELb0ELb0EEEvNS_16Flash_fwd_paramsE)
        /*0108*/ 	.short	0x0210
        /*010a*/ 	.short	0x01d0


	//----- nvinfo : EIATTR_SW_WAR
	.align		4
.L_826:
        /*010c*/ 	.byte	0x04, 0x36
        /*010e*/ 	.short	(.L_828 - .L_827)
.L_827:
        /*0110*/ 	.word	0x00000008
.L_828:


//--------------------- .nv.info._ZN5flash24flash_fwd_splitkv_kernelI23Flash_fwd_kernel_traitsILi256ELi64ELi64ELi4ELb0ELb0EN7cutlass6half_tE19Flash_kernel_traitsILi256ELi64ELi64ELi4ES3_EELb0ELb1ELb0ELb0ELb0ELb1ELb0ELb0EEEvNS_16Flash_fwd_paramsE --------------------------
	.section	.nv.info._ZN5flash24flash_fwd_splitkv_kernelI23Flash_fwd_kernel_traitsILi256ELi64ELi64ELi4ELb0ELb0EN7cutlass6half_tE19Flash_kernel_traitsILi256ELi64ELi64ELi4ES3_EELb0ELb1ELb0ELb0ELb0ELb1ELb0ELb0EEEvNS_16Flash_fwd_paramsE,"",@"SHT_CUDA_INFO"
	.sectionflags	@""
	.align	4


	//----- nvinfo : EIATTR_CUDA_API_VERSION
	.align		4
        /*0000*/ 	.byte	0x04, 0x37
        /*0002*/ 	.short	(.L_830 - .L_829)
.L_829:
        /*0004*/ 	.word	0x00000082


	//----- nvinfo : EIATTR_KPARAM_INFO
	.align		4
.L_830:
        /*0008*/ 	.byte	0x04, 0x17
        /*000a*/ 	.short	(.L_832 - .L_831)
.L_831:
        /*000c*/ 	.word	0x00000000
        /*0010*/ 	.short	0x0000
        /*0012*/ 	.short	0x0000
        /*0014*/ 	.byte	0x00, 0xf0, 0x41, 0x07


	//----- nvinfo : EIATTR_SPARSE_MMA_MASK
	.align		4
.L_832:
        /*0018*/ 	.byte	0x03, 0x50
        /*001a*/ 	.short	0x0000


	//----- nvinfo : EIATTR_MAXREG_COUNT
	.align		4
        /*001c*/ 	.byte	0x03, 0x1b
        /*001e*/ 	.short	0x00ff


	//----- nvinfo : EIATTR_NUM_BARRIERS
	.align		4
        /*0020*/ 	.byte	0x02, 0x4c
        /*0022*/ 	.byte	0x01
	.zero		1


	//----- nvinfo : EIATTR_ANNOTATIONS
	.align		4
        /*0024*/ 	.byte	0x04, 0x55
        /*0026*/ 	.short	(.L_834 - .L_833)


	//   ....[0]....
.L_833:
        /*0028*/ 	.word	0x00000001
        /*002c*/ 	.byte	0x80, 0x20, 0x00, 0x00, 0x01, 0x00, 0x00, 0x00, 0xc0, 0x20, 0x00, 0x00, 0x01, 0x00, 0x00, 0x00
        /* <DEDUP_REMOVED lines=39> */
        /*02ac*/ 	.byte	0x50, 0x6e, 0x01, 0x00, 0x01, 0x00, 0x00, 0x00, 0xf0, 0x6f, 0x01, 0x00


	//----- nvinfo : EIATTR_MERCURY_ISA_VERSION
	.align		4
.L_834:
        /*02b8*/ 	.byte	0x03, 0x5f
        /*02ba*/ 	.short	0x0101


	//----- nvinfo : EIATTR_INT_WARP_WIDE_INSTR_OFFSETS
	.align		4
        /*02bc*/ 	.byte	0x04, 0x31
        /*02be*/ 	.short	(.L_836 - .L_835)


	//   ....[0]....
.L_835:
        /*02c0*/ 	.word	0x00004720


	//   ....[1]....
        /*02c4*/ 	.word	0x00004730


	//   ....[2]....
        /*02c8*/ 	.word	0x00004740


	//   ....[3]....
        /*02cc*/ 	.word	0x0000cc70


	//----- nvinfo : EIATTR_COOP_GROUP_MASK_REGIDS
	.align		4
.L_836:
        /*02d0*/ 	.byte	0x04, 0x29
        /*02d2*/ 	.short	(.L_838 - .L_837)


	//   ....[0]....
.L_837:
        /*02d4*/ 	.word	0xffffffff


	//   ....[1]....
        /*02d8*/ 	.word	0xffffffff


	//   ....[2]....
        /*02dc*/ 	.word	0xffffffff


	//   ....[3]....
        /*02e0*/ 	.word	0xffffffff


	//   ....[4]....
        /*02e4*/ 	.word	0xffffffff


	//   ....[5]....
        /*02e8*/ 	.word	0xffffffff


	//   ....[6]....
        /*02ec*/ 	.word	0xffffffff


	//   ....[7]....
        /*02f0*/ 	.word	0xffffffff


	//   ....[8]....
        /*02f4*/ 	.word	0xffffffff


	//   ....[9]....
        /*02f8*/ 	.word	0xffffffff


	//   ....[10]....
        /*02fc*/ 	.word	0xffffffff


	//   ....[11]....
        /*0300*/ 	.word	0xffffffff


	//   ....[12]....
        /*0304*/ 	.word	0xffffffff


	//   ....[13]....
        /*0308*/ 	.word	0xffffffff


	//   ....[14]....
        /*030c*/ 	.word	0xffffffff


	//   ....[15]....
        /*0310*/ 	.word	0xffffffff


	//----- nvinfo : EIATTR_COOP_GROUP_INSTR_OFFSETS
	.align		4
.L_838:
        /*0314*/ 	.byte	0x04, 0x28
        /*0316*/ 	.short	(.L_840 - .L_839)


	//   ....[0]....
.L_839:
        /*0318*/ 	.word	0x00007850


	//   ....[1]....
        /*031c*/ 	.word	0x00007950


	//   ....[2]....
        /*0320*/ 	.word	0x00007960


	//   ....[3]....
        /*0324*/ 	.word	0x00007990


	//   ....[4]....
        /*0328*/ 	.word	0x0000d7f0


	//   ....[5]....
        /*032c*/ 	.word	0x0000d810


	//   ....[6]....
        /*0330*/ 	.word	0x0000d990


	//   ....[7]....
        /*0334*/ 	.word	0x0000d9b0


	//   ....[8]....
        /*0338*/ 	.word	0x00013900


	//   ....[9]....
        /*033c*/ 	.word	0x00013930


	//   ....[10]....
        /*0340*/ 	.word	0x00013950


	//   ....[11]....
        /*0344*/ 	.word	0x00013970


	//   ....[12]....
        /*0348*/ 	.word	0x000156e0


	//   ....[13]....
        /*034c*/ 	.word	0x000156f0


	//   ....[14]....
        /*0350*/ 	.word	0x00015720


	//   ....[15]....
        /*0354*/ 	.word	0x00015730


	//----- nvinfo : EIATTR_EXIT_INSTR_OFFSETS
	.align		4
.L_840:
        /*0358*/ 	.byte	0x04, 0x1c
        /*035a*/ 	.short	(.L_842 - .L_841)


	//   ....[0]....
.L_841:
        /*035c*/ 	.word	0x000004b0


	//   ....[1]....
        /*0360*/ 	.word	0x00001070


	//   ....[2]....
        /*0364*/ 	.word	0x000010a0


	//   ....[3]....
        /*0368*/ 	.word	0x000175a0


	//   ....[4]....
        /*036c*/ 	.word	0x000176e0


	//   ....[5]....
        /*0370*/ 	.word	0x00017700


	//----- nvinfo : EIATTR_CRS_STACK_SIZE
	.align		4
.L_842:
        /*0374*/ 	.byte	0x04, 0x1e
        /*0376*/ 	.short	(.L_844 - .L_843)
.L_843:
        /*0378*/ 	.word	0x00000000


	//----- nvinfo : EIATTR_CBANK_PARAM_SIZE
	.align		4
.L_844:
        /*037c*/ 	.byte	0x03, 0x19
        /*037e*/ 	.short	0x01d0


	//----- nvinfo : EIATTR_PARAM_CBANK
	.align		4
        /*0380*/ 	.byte	0x04, 0x0a
        /*0382*/ 	.short	(.L_846 - .L_845)
	.align		4
.L_845:
        /*0384*/ 	.word	index@(.nv.constant0._ZN5flash24flash_fwd_splitkv_kernelI23Flash_fwd_kernel_traitsILi256ELi64ELi64ELi4ELb0ELb0EN7cutlass6half_tE19Flash_kernel_traitsILi256ELi64ELi64ELi4ES3_EELb0ELb1ELb0ELb0ELb0ELb1ELb0ELb0EEEvNS_16Flash_fwd_paramsE)
        /*0388*/ 	.short	0x0210
        /*038a*/ 	.short	0x01d0


	//----- nvinfo : EIATTR_SW_WAR
	.align		4
.L_846:
        /*038c*/ 	.byte	0x04, 0x36
        /*038e*/ 	.short	(.L_848 - .L_847)
.L_847:
        /*0390*/ 	.word	0x00000008
.L_848:


//--------------------- .nv.info._ZN5flash24flash_fwd_splitkv_kernelI23Flash_fwd_kernel_traitsILi256ELi64ELi64ELi4ELb0ELb0EN7cutlass6half_tE19Flash_kernel_traitsILi256ELi64ELi64ELi4ES3_EELb0ELb1ELb0ELb0ELb0ELb0ELb0ELb1EEEvNS_16Flash_fwd_paramsE --------------------------
	.section	.nv.info._ZN5flash24flash_fwd_splitkv_kernelI23Flash_fwd_kernel_traitsILi256ELi64ELi64ELi4ELb0ELb0EN7cutlass6half_tE19Flash_kernel_traitsILi256ELi64ELi64ELi4ES3_EELb0ELb1ELb0ELb0ELb0ELb0ELb0ELb1EEEvNS_16Flash_fwd_paramsE,"",@"SHT_CUDA_INFO"
	.sectionflags	@""
	.align	4


	//----- nvinfo : EIATTR_CUDA_API_VERSION
	.align		4
        /*0000*/ 	.byte	0x04, 0x37
        /*0002*/ 	.short	(.L_850 - .L_849)
.L_849:
        /*0004*/ 	.word	0x00000082


	//----- nvinfo : EIATTR_KPARAM_INFO
	.align		4
.L_850:
        /*0008*/ 	.byte	0x04, 0x17
        /*000a*/ 	.short	(.L_852 - .L_851)
.L_851:
        /*000c*/ 	.word	0x00000000
        /*0010*/ 	.short	0x0000
        /*0012*/ 	.short	0x0000
        /*0014*/ 	.byte	0x00, 0xf0, 0x41, 0x07


	//----- nvinfo : EIATTR_SPARSE_MMA_MASK
	.align		4
.L_852:
        /*0018*/ 	.byte	0x03, 0x50
        /*001a*/ 	.short	0x0000


	//----- nvinfo : EIATTR_MAXREG_COUNT
	.align		4
        /*001c*/ 	.byte	0x03, 0x1b
        /*001e*/ 	.short	0x00ff


	//----- nvinfo : EIATTR_NUM_BARRIERS
	.align		4
        /*0020*/ 	.byte	0x02, 0x4c
        /*0022*/ 	.byte	0x01
	.zero		1


	//----- nvinfo : EIATTR_ANNOTATIONS
	.align		4
        /*0024*/ 	.byte	0x04, 0x55
        /*0026*/ 	.short	(.L_854 - .L_853)


	//   ....[0]....
.L_853:
        /*0028*/ 	.word	0x00000001
        /*002c*/ 	.byte	0xc0, 0x0e, 0x02, 0x00, 0x01, 0x00, 0x00, 0x00, 0x40, 0x11, 0x02, 0x00, 0x01, 0x00, 0x00, 0x00
        /*003c*/ 	.byte	0xf0, 0x11, 0x02, 0x00, 0x01, 0x00, 0x00, 0x00, 0x00, 0x12, 0x02, 0x00, 0x01, 0x00, 0x00, 0x00
        /*004c*/ 	.byte	0x60, 0x3d, 0x02, 0x00, 0x01, 0x00, 0x00, 0x00, 0x20, 0x51, 0x02, 0x00


	//----- nvinfo : EIATTR_MERCURY_ISA_VERSION
	.align		4
.L_854:
        /*0058*/ 	.byte	0x03, 0x5f
        /*005a*/ 	.short	0x0101


	//----- nvinfo : EIATTR_COOP_GROUP_MASK_REGIDS
	.align		4
        /*005c*/ 	.byte	0x04, 0x29
        /*005e*/ 	.short	(.L_856 - .L_855)


	//   ....[0]....
.L_855:
        /*0060*/ 	.word	0xffffffff


	//   ....[1]....
        /*0064*/ 	.word	0xffffffff


	//   ....[2]....
        /*0068*/ 	.word	0xffffffff


	//   ....[3]....
        /*006c*/ 	.word	0xffffffff


	//   ....[4]....
        /*0070*/ 	.word	0xffffffff


	//   ....[5]....
        /*0074*/ 	.word	0xffffffff


	//   ....[6]....
        /*0078*/ 	.word	0xffffffff


	//   ....[7]....
        /*007c*/ 	.word	0xffffffff


	//   ....[8]....
        /*0080*/ 	.word	0xffffffff


	//   ....[9]....
        /*0084*/ 	.word	0xffffffff


	//   ....[10]....
        /*0088*/ 	.word	0xffffffff


	//   ....[11]....
        /*008c*/ 	.word	0xffffffff


	//   ....[12]....
        /*0090*/ 	.word	0xffffffff


	//   ....[13]....
        /*0094*/ 	.word	0xffffffff


	//   ....[14]....
        /*0098*/ 	.word	0xffffffff


	//   ....[15]....
        /*009c*/ 	.word	0xffffffff


	//   ....[16]....
        /*00a0*/ 	.word	0x05000004


	//   ....[17]....
        /*00a4*/ 	.word	0x05000004


	//   ....[18]....
        /*00a8*/ 	.word	0x05000004


	//   ....[19]....
        /*00ac*/ 	.word	0x05000004


	//----- nvinfo : EIATTR_COOP_GROUP_INSTR_OFFSETS
	.align		4
.L_856:
        /*00b0*/ 	.byte	0x04, 0x28
        /*00b2*/ 	.short	(.L_858 - .L_857)


	//   ....[0]....
.L_857:
        /*00b4*/ 	.word	0x0001d430


	//   ....[1]....
        /*00b8*/ 	.word	0x0001d460


	//   ....[2]....
        /*00bc*/ 	.word	0x0001d480


	//   ....[3]....
        /*00c0*/ 	.word	0x0001d4a0


	//   ....[4]....
        /*00c4*/ 	.word	0x00021b30


	//   ....[5]....
        /*00c8*/ 	.word	0x00021b40


	//   ....[6]....
        /*00cc*/ 	.word	0x00021b70


	//   ....[7]....
        /*00d0*/ 	.word	0x00021b80


	//   ....[8]....
        /*00d4*/ 	.word	0x00026c30


	//   ....[9]....
        /*00d8*/ 	.word	0x00026c50


	//   ....[10]....
        /*00dc*/ 	.word	0x00026c70


	//   ....[11]....
        /*00e0*/ 	.word	0x00026c90


	//   ....[12]....
        /*00e4*/ 	.word	0x00028cb0


	//   ....[13]....
        /*00e8*/ 	.word	0x00028cc0


	//   ....[14]....
        /*00ec*/ 	.word	0x00028cf0


	//   ....[15]....
        /*00f0*/ 	.word	0x00028d00


	//   ....[16]....
        /*00f4*/ 	.word	0x0002b0b0


	//   ....[17]....
        /*00f8*/ 	.word	0x0002b130


	//   ....[18]....
        /*00fc*/ 	.word	0x0002b1b0


	//   ....[19]....
        /*0100*/ 	.word	0x0002b220


	//----- nvinfo : EIATTR_EXIT_INSTR_OFFSETS
	.align		4
.L_858:
        /*0104*/ 	.byte	0x04, 0x1c
        /*0106*/ 	.short	(.L_860 - .L_859)


	//   ....[0]....
.L_859:
        /*0108*/ 	.word	0x000000a0


	//----- nvinfo : EIATTR_CRS_STACK_SIZE
	.align		4
.L_860:
        /*010c*/ 	.byte	0x04, 0x1e
        /*010e*/ 	.short	(.L_862 - .L_861)
.L_861:
        /*0110*/ 	.word	0x00000000


	//----- nvinfo : EIATTR_CBANK_PARAM_SIZE
	.align		4
.L_862:
        /*0114*/ 	.byte	0x03, 0x19
        /*0116*/ 	.short	0x01d0


	//----- nvinfo : EIATTR_PARAM_CBANK
	.align		4
        /*0118*/ 	.byte	0x04, 0x0a
        /*011a*/ 	.short	(.L_864 - .L_863)
	.align		4
.L_863:
        /*011c*/ 	.word	index@(.nv.constant0._ZN5flash24flash_fwd_splitkv_kernelI23Flash_fwd_kernel_traitsILi256ELi64ELi64ELi4ELb0ELb0EN7cutlass6half_tE19Flash_kernel_traitsILi256ELi64ELi64ELi4ES3_EELb0ELb1ELb0ELb0ELb0ELb0ELb0ELb1EEEvNS_16Flash_fwd_paramsE)
        /*0120*/ 	.short	0x0210
        /*0122*/ 	.short	0x01d0


	//----- nvinfo : EIATTR_SW_WAR
	.align		4
.L_864:
        /*0124*/ 	.byte	0x04, 0x36
        /*0126*/ 	.short	(.L_866 - .L_865)
.L_865:
        /*0128*/ 	.word	0x00000008
.L_866:


//--------------------- .nv.info._ZN5flash24flash_fwd_splitkv_kernelI23Flash_fwd_kernel_traitsILi256ELi64ELi64ELi4ELb0ELb0EN7cutlass6half_tE19Flash_kernel_traitsILi256ELi64ELi64ELi4ES3_EELb0ELb1ELb0ELb0ELb0ELb1ELb0ELb1EEEvNS_16Flash_fwd_paramsE --------------------------
	.section	.nv.info._ZN5flash24flash_fwd_splitkv_kernelI23Flash_fwd_kernel_traitsILi256ELi64ELi64ELi4ELb0ELb0EN7cutlass6half_tE19Flash_kernel_traitsILi256ELi64ELi64ELi4ES3_EELb0ELb1ELb0ELb0ELb0ELb1ELb0ELb1EEEvNS_16Flash_fwd_paramsE,"",@"SHT_CUDA_INFO"
	.sectionflags	@""
	.align	4


	//----- nvinfo : EIATTR_CUDA_API_VERSION
	.align		4
        /*0000*/ 	.byte	0x04, 0x37
        /*0002*/ 	.short	(.L_868 - .L_867)
.L_867:
        /*0004*/ 	.word	0x00000082


	//----- nvinfo : EIATTR_KPARAM_INFO
	.align		4
.L_868:
        /*0008*/ 	.byte	0x04, 0x17
        /*000a*/ 	.short	(.L_870 - .L_869)
.L_869:
        /*000c*/ 	.word	0x00000000
        /*0010*/ 	.short	0x0000
        /*0012*/ 	.short	0x0000
        /*0014*/ 	.byte	0x00, 0xf0, 0x41, 0x07


	//----- nvinfo : EIATTR_SPARSE_MMA_MASK
	.align		4
.L_870:
        /*0018*/ 	.byte	0x03, 0x50
        /*001a*/ 	.short	0x0000


	//----- nvinfo : EIATTR_MAXREG_COUNT
	.align		4
        /*001c*/ 	.byte	0x03, 0x1b
        /*001e*/ 	.short	0x00ff


	//----- nvinfo : EIATTR_NUM_BARRIERS
	.align		4
        /*0020*/ 	.byte	0x02, 0x4c
        /*0022*/ 	.byte	0x01
	.zero		1


	//----- nvinfo : EIATTR_ANNOTATIONS
	.align		4
        /*0024*/ 	.byte	0x04, 0x55
        /*0026*/ 	.short	(.L_872 - .L_871)


	//   ....[0]....
.L_871:
        /*0028*/ 	.word	0x00000001
        /*002c*/ 	.byte	0x80, 0x16, 0x02, 0x00, 0x01, 0x00, 0x00, 0x00, 0x40, 0x19, 0x02, 0x00, 0x01, 0x00, 0x00, 0x00
        /*003c*/ 	.byte	0x60, 0x19, 0x02, 0x00, 0x01, 0x00, 0x00, 0x00, 0x70, 0x19, 0x02, 0x00, 0x01, 0x00, 0x00, 0x00
        /*004c*/ 	.byte	0x40, 0x45, 0x02, 0x00, 0x01, 0x00, 0x00, 0x00, 0x40, 0x5b, 0x02, 0x00


	//----- nvinfo : EIATTR_MERCURY_ISA_VERSION
	.align		4
.L_872:
        /*0058*/ 	.byte	0x03, 0x5f
        /*005a*/ 	.short	0x0101


	//----- nvinfo : EIATTR_COOP_GROUP_MASK_REGIDS
	.align		4
        /*005c*/ 	.byte	0x04, 0x29
        /*005e*/ 	.short	(.L_874 - .L_873)


	//   ....[0]....
.L_873:
        /*0060*/ 	.word	0xffffffff


	//   ....[1]....
        /*0064*/ 	.word	0xffffffff


	//   ....[2]....
        /*0068*/ 	.word	0xffffffff


	//   ....[3]....
        /*006c*/ 	.word	0xffffffff


	//   ....[4]....
        /*0070*/ 	.word	0xffffffff


	//   ....[5]....
        /*0074*/ 	.word	0xffffffff


	//   ....[6]....
        /*0078*/ 	.word	0xffffffff


	//   ....[7]....
        /*007c*/ 	.word	0xffffffff


	//   ....[8]....
        /*0080*/ 	.word	0xffffffff


	//   ....[9]....
        /*0084*/ 	.word	0xffffffff


	//   ....[10]....
        /*0088*/ 	.word	0xffffffff


	//   ....[11]....
        /*008c*/ 	.word	0xffffffff


	//   ....[12]....
        /*0090*/ 	.word	0xffffffff


	//   ....[13]....
        /*0094*/ 	.word	0xffffffff


	//   ....[14]....
        /*0098*/ 	.word	0xffffffff


	//   ....[15]....
        /*009c*/ 	.word	0xffffffff


	//   ....[16]....
        /*00a0*/ 	.word	0x05000004


	//   ....[17]....
        /*00a4*/ 	.word	0x05000004


	//   ....[18]....
        /*00a8*/ 	.word	0x05000004


	//   ....[19]....
        /*00ac*/ 	.word	0x05000004


	//----- nvinfo : EIATTR_COOP_GROUP_INSTR_OFFSETS
	.align		4
.L_874:
        /*00b0*/ 	.byte	0x04, 0x28
        /*00b2*/ 	.short	(.L_876 - .L_875)


	//   ....[0]....
.L_875:
        /*00b4*/ 	.word	0x0001d7b0


	//   ....[1]....
        /*00b8*/ 	.word	0x0001d7d0


	//   ....[2]....
        /*00bc*/ 	.word	0x0001d800


	//   ....[3]....
        /*00c0*/ 	.word	0x0001d820


	//   ....[4]....
        /*00c4*/ 	.word	0x00022310


	//   ....[5]....
        /*00c8*/ 	.word	0x00022320


	//   ....[6]....
        /*00cc*/ 	.word	0x00022350


	//   ....[7]....
        /*00d0*/ 	.word	0x00022360


	//   ....[8]....
        /*00d4*/ 	.word	0x00027720


	//   ....[9]....
        /*00d8*/ 	.word	0x00027730


	//   ....[10]....
        /*00dc*/ 	.word	0x00027760


	//   ....[11]....
        /*00e0*/ 	.word	0x00027770


	//   ....[12]....
        /*00e4*/ 	.word	0x00029790


	//   ....[13]....
        /*00e8*/ 	.word	0x000297a0


	//   ....[14]....
        /*00ec*/ 	.word	0x000297d0


	//   ....[15]....
        /*00f0*/ 	.word	0x000297e0


	//   ....[16]....
        /*00f4*/ 	.word	0x0002bb90


	//   ....[17]....
        /*00f8*/ 	.word	0x0002bc10


	//   ....[18]....
        /*00fc*/ 	.word	0x0002bc90


	//   ....[19]....
        /*0100*/ 	.word	0x0002bd00


	//----- nvinfo : EIATTR_EXIT_INSTR_OFFSETS
	.align		4
.L_876:
        /*0104*/ 	.byte	0x04, 0x1c
        /*0106*/ 	.short	(.L_878 - .L_877)


	//   ....[0]....
.L_877:
        /*0108*/ 	.word	0x000000a0


	//----- nvinfo : EIATTR_CRS_STACK_SIZE
	.align		4
.L_878:
        /*010c*/ 	.byte	0x04, 0x1e
        /*010e*/ 	.short	(.L_880 - .L_879)
.L_879:
        /*0110*/ 	.word	0x00000000


	//----- nvinfo : EIATTR_CBANK_PARAM_SIZE
	.align		4
.L_880:
        /*0114*/ 	.byte	0x03, 0x19
        /*0116*/ 	.short	0x01d0


	//----- nvinfo : EIATTR_PARAM_CBANK
	.align		4
        /*0118*/ 	.byte	0x04, 0x0a
        /*011a*/ 	.short	(.L_882 - .L_881)
	.align		4
.L_881:
        /*011c*/ 	.word	index@(.nv.constant0._ZN5flash24flash_fwd_splitkv_kernelI23Flash_fwd_kernel_traitsILi256ELi64ELi64ELi4ELb0ELb0EN7cutlass6half_tE19Flash_kernel_traitsILi256ELi64ELi64ELi4ES3_EELb0ELb1ELb0ELb0ELb0ELb1ELb0ELb1EEEvNS_16Flash_fwd_paramsE)
        /*0120*/ 	.short	0x0210
        /*0122*/ 	.short	0x01d0


	//----- nvinfo : EIATTR_SW_WAR
	.align		4
.L_882:
        /*0124*/ 	.byte	0x04, 0x36
        /*0126*/ 	.short	(.L_884 - .L_883)
.L_883:
        /*0128*/ 	.word	0x00000008
.L_884:


//--------------------- .nv.info._ZN5flash24flash_fwd_splitkv_kernelI23Flash_fwd_kernel_traitsILi256ELi64ELi64ELi4ELb0ELb0EN7cutlass6half_tE19Flash_kernel_traitsILi256ELi64ELi64ELi4ES3_EELb0ELb1ELb0ELb0ELb0ELb0ELb1ELb0EEEvNS_16Flash_fwd_paramsE --------------------------
	.section	.nv.info._ZN5flash24flash_fwd_splitkv_kernelI23Flash_fwd_kernel_traitsILi256ELi64ELi64ELi4ELb0ELb0EN7cutlass6half_tE19Flash_kernel_traitsILi256ELi64ELi64ELi4ES3_EELb0ELb1ELb0ELb0ELb0ELb0ELb1ELb0EEEvNS_16Flash_fwd_paramsE,"",@"SHT_CUDA_INFO"
	.sectionflags	@""
	.align	4


	//----- nvinfo : EIATTR_CUDA_API_VERSION
	.align		4
        /*0000*/ 	.byte	0x04, 0x37
        /*0002*/ 	.short	(.L_886 - .L_885)
.L_885:
        /*0004*/ 	.word	0x00000082


	//----- nvinfo : EIATTR_KPARAM_INFO
	.align		4
.L_886:
        /*0008*/ 	.byte	0x04, 0x17
        /*000a*/ 	.short	(.L_888 - .L_887)
.L_887:
        /*000c*/ 	.word	0x00000000
        /*0010*/ 	.short	0x0000
        /*0012*/ 	.short	0x0000
        /*0014*/ 	.byte	0x00, 0xf0, 0x41, 0x07


	//----- nvinfo : EIATTR_SPARSE_MMA_MASK
	.align		4
.L_888:
        /*0018*/ 	.byte	0x03, 0x50
        /*001a*/ 	.short	0x0000


	//----- nvinfo : EIATTR_MAXREG_COUNT
	.align		4
        /*001c*/ 	.byte	0x03, 0x1b
        /*001e*/ 	.short	0x00ff


	//----- nvinfo : EIATTR_NUM_BARRIERS
	.align		4
        /*0020*/ 	.byte	0x02, 0x4c
        /*0022*/ 	.byte	0x01
	.zero		1


	//----- nvinfo : EIATTR_MERCURY_ISA_VERSION
	.align		4
        /*0024*/ 	.byte	0x03, 0x5f
        /*0026*/ 	.short	0x0101


	//----- nvinfo : EIATTR_INT_WARP_WIDE_INSTR_OFFSETS
	.align		4
        /*0028*/ 	.byte	0x04, 0x31
        /*002a*/ 	.short	(.L_890 - .L_889)


	//   ....[0]....
.L_889:
        /*002c*/ 	.word	0x00004a60


	//   ....[1]....
        /*0030*/ 	.word	0x00004a70


	//   ....[2]....
        /*0034*/ 	.word	0x00004a90


	//   ....[3]....
        /*0038*/ 	.word	0x0000b2f0


	//----- nvinfo : EIATTR_COOP_GROUP_MASK_REGIDS
	.align		4
.L_890:
        /*003c*/ 	.byte	0x04, 0x29
        /*003e*/ 	.short	(.L_892 - .L_891)


	//   ....[0]....
.L_891:
        /*0040*/ 	.word	0xffffffff


	//   ....[1]....
        /*0044*/ 	.word	0xffffffff


	//   ....[2]....
        /*0048*/ 	.word	0xffffffff


	//   ....[3]....
        /*004c*/ 	.word	0xffffffff


	//   ....[4]....
        /*0050*/ 	.word	0xffffffff


	//   ....[5]....
        /*0054*/ 	.word	0xffffffff


	//   ....[6]....
        /*0058*/ 	.word	0xffffffff


	//   ....[7]....
        /*005c*/ 	.word	0xffffffff


	//   ....[8]....
        /*0060*/ 	.word	0xffffffff


	//   ....[9]....
        /*0064*/ 	.word	0xffffffff


	//   ....[10]....
        /*0068*/ 	.word	0xffffffff


	//   ....[11]....
        /*006c*/ 	.word	0xffffffff


	//   ....[12]....
        /*0070*/ 	.word	0xffffffff


	//   ....[13]....
        /*0074*/ 	.word	0xffffffff


	//   ....[14]....
        /*0078*/ 	.word	0xffffffff


	//   ....[15]....
        /*007c*/ 	.word	0xffffffff


	//----- nvinfo : EIATTR_COOP_GROUP_INSTR_OFFSETS
	.align		4
.L_892:
        /*0080*/ 	.byte	0x04, 0x28
        /*0082*/ 	.short	(.L_894 - .L_893)


	//   ....[0]....
.L_893:
        /*0084*/ 	.word	0x000076d0


	//   ....[1]....
        /*0088*/ 	.word	0x000077a0


	//   ....[2]....
        /*008c*/ 	.word	0x000077b0


	//   ....[3]....
        /*0090*/ 	.word	0x000077f0


	//   ....[4]....
        /*0094*/ 	.word	0x0000bef0


	//   ....[5]....
        /*0098*/ 	.word	0x0000bf00


	//   ....[6]....
        /*009c*/ 	.word	0x0000bf30


	//   ....[7]....
        /*00a0*/ 	.word	0x0000bf40


	//   ....[8]....
        /*00a4*/ 	.word	0x00010d30


	//   ....[9]....
        /*00a8*/ 	.word	0x00010dd0


	//   ....[10]....
        /*00ac*/ 	.word	0x00010df0


	//   ....[11]....
        /*00b0*/ 	.word	0x00010e10


	//   ....[12]....
        /*00b4*/ 	.word	0x00012b50


	//   ....[13]....
        /*00b8*/ 	.word	0x00012b90


	//   ....[14]....
        /*00bc*/ 	.word	0x00012c30


	//   ....[15]....
        /*00c0*/ 	.word	0x00012c40


	//----- nvinfo : EIATTR_EXIT_INSTR_OFFSETS
	.align		4
.L_894:
        /*00c4*/ 	.byte	0x04, 0x1c
        /*00c6*/ 	.short	(.L_896 - .L_895)


	//   ....[0]....
.L_895:
        /*00c8*/ 	.word	0x000005a0


	//   ....[1]....
        /*00cc*/ 	.word	0x000014a0


	//   ....[2]....
        /*00d0*/ 	.word	0x000014d0


	//   ....[3]....
        /*00d4*/ 	.word	0x00014890


	//   ....[4]....
        /*00d8*/ 	.word	0x00014940


	//   ....[5]....
        /*00dc*/ 	.word	0x00014960


	//----- nvinfo : EIATTR_CRS_STACK_SIZE
	.align		4
.L_896:
        /*00e0*/ 	.byte	0x04, 0x1e
        /*00e2*/ 	.short	(.L_898 - .L_897)
.L_897:
        /*00e4*/ 	.word	0x00000000


	//----- nvinfo : EIATTR_CBANK_PARAM_SIZE
	.align		4
.L_898:
        /*00e8*/ 	.byte	0x03, 0x19
        /*00ea*/ 	.short	0x01d0


	//----- nvinfo : EIATTR_PARAM_CBANK
	.align		4
        /*00ec*/ 	.byte	0x04, 0x0a
        /*00ee*/ 	.short	(.L_900 - .L_899)
	.align		4
.L_899:
        /*00f0*/ 	.word	index@(.nv.constant0._ZN5flash24flash_fwd_splitkv_kernelI23Flash_fwd_kernel_traitsILi256ELi64ELi64ELi4ELb0ELb0EN7cutlass6half_tE19Flash_kernel_traitsILi256ELi64ELi64ELi4ES3_EELb0ELb1ELb0ELb0ELb0ELb0ELb1ELb0EEEvNS_16Flash_fwd_paramsE)
        /*00f4*/ 	.short	0x0210
        /*00f6*/ 	.short	0x01d0


	//----- nvinfo : EIATTR_SW_WAR
	.align		4
.L_900:
        /*00f8*/ 	.byte	0x04, 0x36
        /*00fa*/ 	.short	(.L_902 - .L_901)
.L_901:
        /*00fc*/ 	.word	0x00000008
.L_902:


//--------------------- .nv.info._ZN5flash24flash_fwd_splitkv_kernelI23Flash_fwd_kernel_traitsILi256ELi64ELi64ELi4ELb0ELb0EN7cutlass6half_tE19Flash_kernel_traitsILi256ELi64ELi64ELi4ES3_EELb0ELb1ELb0ELb0ELb0ELb1ELb1ELb0EEEvNS_16Flash_fwd_paramsE --------------------------
	.section	.nv.info._ZN5flash24flash_fwd_splitkv_kernelI23Flash_fwd_kernel_traitsILi256ELi64ELi64ELi4ELb0ELb0EN7cutlass6half_tE19Flash_kernel_traitsILi256ELi64ELi64ELi4ES3_EELb0ELb1ELb0ELb0ELb0ELb1ELb1ELb0EEEvNS_16Flash_fwd_paramsE,"",@"SHT_CUDA_INFO"
	.sectionflags	@""
	.align	4


	//----- nvinfo : EIATTR_CUDA_API_VERSION
	.align		4
        /*0000*/ 	.byte	0x04, 0x37
        /*0002*/ 	.short	(.L_904 - .L_903)
.L_903:
        /*0004*/ 	.word	0x00000082


	//----- nvinfo : EIATTR_KPARAM_INFO
	.align		4
.L_904:
        /*0008*/ 	.byte	0x04, 0x17
        /*000a*/ 	.short	(.L_906 - .L_905)
.L_905:
        /*000c*/ 	.word	0x00000000
        /*0010*/ 	.short	0x0000
        /*0012*/ 	.short	0x0000
        /*0014*/ 	.byte	0x00, 0xf0, 0x41, 0x07


	//----- nvinfo : EIATTR_SPARSE_MMA_MASK
	.align		4
.L_906:
        /*0018*/ 	.byte	0x03, 0x50
        /*001a*/ 	.short	0x0000


	//----- nvinfo : EIATTR_MAXREG_COUNT
	.align		4
        /*001c*/ 	.byte	0x03, 0x1b
        /*001e*/ 	.short	0x00ff


	//----- nvinfo : EIATTR_NUM_BARRIERS
	.align		4
        /*0020*/ 	.byte	0x02, 0x4c
        /*0022*/ 	.byte	0x01
	.zero		1


	//----- nvinfo : EIATTR_MERCURY_ISA_VERSION
	.align		4
        /*0024*/ 	.byte	0x03, 0x5f
        /*0026*/ 	.short	0x0101


	//----- nvinfo : EIATTR_INT_WARP_WIDE_INSTR_OFFSETS
	.align		4
        /*0028*/ 	.byte	0x04, 0x31
        /*002a*/ 	.short	(.L_908 - .L_907)


	//   ....[0]....
.L_907:
        /*002c*/ 	.word	0x00004ac0


	//   ....[1]....
        /*0030*/ 	.word	0x00004ae0


	//   ....[2]....
        /*0034*/ 	.word	0x00004b00


	//   ....[3]....
        /*0038*/ 	.word	0x0000bb80


	//----- nvinfo : EIATTR_COOP_GROUP_MASK_REGIDS
	.align		4
.L_908:
        /*003c*/ 	.byte	0x04, 0x29
        /*003e*/ 	.short	(.L_910 - .L_909)


	//   ....[0]....
.L_909:
        /*0040*/ 	.word	0xffffffff


	//   ....[1]....
        /*0044*/ 	.word	0xffffffff


	//   ....[2]....
        /*0048*/ 	.word	0xffffffff


	//   ....[3]....
        /*004c*/ 	.word	0xffffffff


	//   ....[4]....
        /*0050*/ 	.word	0xffffffff


	//   ....[5]....
        /*0054*/ 	.word	0xffffffff


	//   ....[6]....
        /*0058*/ 	.word	0xffffffff


	//   ....[7]....
        /*005c*/ 	.word	0xffffffff


	//   ....[8]....
        /*0060*/ 	.word	0xffffffff


	//   ....[9]....
        /*0064*/ 	.word	0xffffffff


	//   ....[10]....
        /*0068*/ 	.word	0xffffffff


	//   ....[11]....
        /*006c*/ 	.word	0xffffffff


	//   ....[12]....
        /*0070*/ 	.word	0xffffffff


	//   ....[13]....
        /*0074*/ 	.word	0xffffffff


	//   ....[14]....
        /*0078*/ 	.word	0xffffffff


	//   ....[15]....
        /*007c*/ 	.word	0xffffffff


	//----- nvinfo : EIATTR_COOP_GROUP_INSTR_OFFSETS
	.align		4
.L_910:
        /*0080*/ 	.byte	0x04, 0x28
        /*0082*/ 	.short	(.L_912 - .L_911)


	//   ....[0]....
.L_911:
        /*0084*/ 	.word	0x00007bd0


	//   ....[1]....
        /*0088*/ 	.word	0x00007c60


	//   ....[2]....
        /*008c*/ 	.word	0x00007c80


	//   ....[3]....
        /*0090*/ 	.word	0x00007ca0


	//   ....[4]....
        /*0094*/ 	.word	0x0000c770


	//   ....[5]....
        /*0098*/ 	.word	0x0000c780


	//   ....[6]....
        /*009c*/ 	.word	0x0000c7b0


	//   ....[7]....
        /*00a0*/ 	.word	0x0000c7c0


	//   ....[8]....
        /*00a4*/ 	.word	0x00011a50


	//   ....[9]....
        /*00a8*/ 	.word	0x00011a70


	//   ....[10]....
        /*00ac*/ 	.word	0x00011aa0


	//   ....[11]....
        /*00b0*/ 	.word	0x00011ab0


	//   ....[12]....
        /*00b4*/ 	.word	0x00013810


	//   ....[13]....
        /*00b8*/ 	.word	0x00013850


	//   ....[14]....
        /*00bc*/ 	.word	0x000138e0


	//   ....[15]....
        /*00c0*/ 	.word	0x000138f0


	//----- nvinfo : EIATTR_EXIT_INSTR_OFFSETS
	.align		4
.L_912:
        /*00c4*/ 	.byte	0x04, 0x1c
        /*00c6*/ 	.short	(.L_914 - .L_913)


	//   ....[0]....
.L_913:
        /*00c8*/ 	.word	0x000005a0


	//   ....[1]....
        /*00cc*/ 	.word	0x000014a0


	//   ....[2]....
        /*00d0*/ 	.word	0x000014d0


	//   ....[3]....
        /*00d4*/ 	.word	0x00015550


	//   ....[4]....
        /*00d8*/ 	.word	0x00015600


	//   ....[5]....
        /*00dc*/ 	.word	0x00015620


	//----- nvinfo : EIATTR_CRS_STACK_SIZE
	.align		4
.L_914:
        /*00e0*/ 	.byte	0x04, 0x1e
        /*00e2*/ 	.short	(.L_916 - .L_915)
.L_915:
        /*00e4*/ 	.word	0x00000000


	//----- nvinfo : EIATTR_CBANK_PARAM_SIZE
	.align		4
.L_916:
        /*00e8*/ 	.byte	0x03, 0x19
        /*00ea*/ 	.short	0x01d0


	//----- nvinfo : EIATTR_PARAM_CBANK
	.align		4
        /*00ec*/ 	.byte	0x04, 0x0a
        /*00ee*/ 	.short	(.L_918 - .L_917)
	.align		4
.L_917:
        /*00f0*/ 	.word	index@(.nv.constant0._ZN5flash24flash_fwd_splitkv_kernelI23Flash_fwd_kernel_traitsILi256ELi64ELi64ELi4ELb0ELb0EN7cutlass6half_tE19Flash_kernel_traitsILi256ELi64ELi64ELi4ES3_EELb0ELb1ELb0ELb0ELb0ELb1ELb1ELb0EEEvNS_16Flash_fwd_paramsE)
        /*00f4*/ 	.short	0x0210
        /*00f6*/ 	.short	0x01d0


	//----- nvinfo : EIATTR_SW_WAR
	.align		4
.L_918:
        /*00f8*/ 	.byte	0x04, 0x36
        /*00fa*/ 	.short	(.L_920 - .L_919)
.L_919:
        /*00fc*/ 	.word	0x00000008
.L_920:


//--------------------- .nv.info._ZN5flash24flash_fwd_splitkv_kernelI23Flash_fwd_kernel_traitsILi256ELi64ELi64ELi4ELb0ELb0EN7cutlass6half_tE19Flash_kernel_traitsILi256ELi64ELi64ELi4ES3_EELb0ELb1ELb0ELb0ELb0ELb0ELb1ELb1EEEvNS_16Flash_fwd_paramsE --------------------------
	.section	.nv.info._ZN5flash24flash_fwd_splitkv_kernelI23Flash_fwd_kernel_traitsILi256ELi64ELi64ELi4ELb0ELb0EN7cutlass6half_tE19Flash_kernel_traitsILi256ELi64ELi64ELi4ES3_EELb0ELb1ELb0ELb0ELb0ELb0ELb1ELb1EEEvNS_16Flash_fwd_paramsE,"",@"SHT_CUDA_INFO"
	.sectionflags	@""
	.align	4


	//----- nvinfo : EIATTR_CUDA_API_VERSION
	.align		4
        /*0000*/ 	.byte	0x04, 0x37
        /*0002*/ 	.short	(.L_922 - .L_921)
.L_921:
        /*0004*/ 	.word	0x00000082


	//----- nvinfo : EIATTR_KPARAM_INFO
	.align		4
.L_922:
        /*0008*/ 	.byte	0x04, 0x17
        /*000a*/ 	.short	(.L_924 - .L_923)
.L_923:
        /*000c*/ 	.word	0x00000000
        /*0010*/ 	.short	0x0000
        /*0012*/ 	.short	0x0000
        /*0014*/ 	.byte	0x00, 0xf0, 0x41, 0x07


	//----- nvinfo : EIATTR_SPARSE_MMA_MASK
	.align		4
.L_924:
        /*0018*/ 	.byte	0x03, 0x50
        /*001a*/ 	.short	0x0000


	//----- nvinfo : EIATTR_MAXREG_COUNT
	.align		4
        /*001c*/ 	.byte	0x03, 0x1b
        /*001e*/ 	.short	0x00ff


	//----- nvinfo : EIATTR_NUM_BARRIERS
	.align		4
        /*0020*/ 	.byte	0x02, 0x4c
        /*0022*/ 	.byte	0x01
	.zero		1


	//----- nvinfo : EIATTR_ANNOTATIONS
	.align		4
        /*0024*/ 	.byte	0x04, 0x55
        /*0026*/ 	.short	(.L_926 - .L_925)


	//   ....[0]....
.L_925:
        /*0028*/ 	.word	0x00000001
        /*002c*/ 	.byte	0x70, 0x12, 0x02, 0x00, 0x01, 0x00, 0x00, 0x00, 0xc0, 0x12, 0x02, 0x00, 0x01, 0x00, 0x00, 0x00
        /*003c*/ 	.byte	0x40, 0x15, 0x02, 0x00, 0x01, 0x00, 0x00, 0x00, 0x60, 0x15, 0x02, 0x00, 0x01, 0x00, 0x00, 0x00
        /*004c*/ 	.byte	0x70, 0x15, 0x02, 0x00, 0x01, 0x00, 0x00, 0x00, 0xa0, 0x15, 0x02, 0x00


	//----- nvinfo : EIATTR_MERCURY_ISA_VERSION
	.align		4
.L_926:
        /*0058*/ 	.byte	0x03, 0x5f
        /*005a*/ 	.short	0x0101


	//----- nvinfo : EIATTR_COOP_GROUP_MASK_REGIDS
	.align		4
        /*005c*/ 	.byte	0x04, 0x29
        /*005e*/ 	.short	(.L_928 - .L_927)


	//   ....[0]....
.L_927:
        /*0060*/ 	.word	0xffffffff


	//   ....[1]....
        /*0064*/ 	.word	0xffffffff


	//   ....[2]....
        /*0068*/ 	.word	0xffffffff


	//   ....[3]....
        /*006c*/ 	.word	0xffffffff


	//   ....[4]....
        /*0070*/ 	.word	0xffffffff


	//   ....[5]....
        /*0074*/ 	.word	0xffffffff


	//   ....[6]....
        /*0078*/ 	.word	0xffffffff


	//   ....[7]....
        /*007c*/ 	.word	0xffffffff


	//   ....[8]....
        /*0080*/ 	.word	0xffffffff


	//   ....[9]....
        /*0084*/ 	.word	0xffffffff


	//   ....[10]....
        /*0088*/ 	.word	0xffffffff


	//   ....[11]....
        /*008c*/ 	.word	0xffffffff


	//   ....[12]....
        /*0090*/ 	.word	0xffffffff


	//   ....[13]....
        /*0094*/ 	.word	0xffffffff


	//   ....[14]....
        /*0098*/ 	.word	0xffffffff


	//   ....[15]....
        /*009c*/ 	.word	0xffffffff


	//   ....[16]....
        /*00a0*/ 	.word	0x0500000b


	//   ....[17]....
        /*00a4*/ 	.word	0x0500000b


	//   ....[18]....
        /*00a8*/ 	.word	0x0500000b


	//   ....[19]....
        /*00ac*/ 	.word	0x0500000b


	//----- nvinfo : EIATTR_COOP_GROUP_INSTR_OFFSETS
	.align		4
.L_928:
        /*00b0*/ 	.byte	0x04, 0x28
        /*00b2*/ 	.short	(.L_930 - .L_929)


	//   ....[0]....
.L_929:
        /*00b4*/ 	.word	0x0001d810


	//   ....[1]....
        /*00b8*/ 	.word	0x0001d840


	//   ....[2]....
        /*00bc*/ 	.word	0x0001d860


	//   ....[3]....
        /*00c0*/ 	.word	0x0001d880


	//   ....[4]....
        /*00c4*/ 	.word	0x00021f80


	//   ....[5]....
        /*00c8*/ 	.word	0x00021f90


	//   ....[6]....
        /*00cc*/ 	.word	0x00021fc0


	//   ....[7]....
        /*00d0*/ 	.word	0x00021fd0


	//   ....[8]....
        /*00d4*/ 	.word	0x00026ec0


	//   ....[9]....
        /*00d8*/ 	.word	0x00026ee0


	//   ....[10]....
        /*00dc*/ 	.word	0x00026f00


	//   ....[11]....
        /*00e0*/ 	.word	0x00026f20


	//   ....[12]....
        /*00e4*/ 	.word	0x00028f40


	//   ....[13]....
        /*00e8*/ 	.word	0x00028f50


	//   ....[14]....
        /*00ec*/ 	.word	0x00028f80


	//   ....[15]....
        /*00f0*/ 	.word	0x00028f90


	//   ....[16]....
        /*00f4*/ 	.word	0x0002b160


	//   ....[17]....
        /*00f8*/ 	.word	0x0002b1e0


	//   ....[18]....
        /*00fc*/ 	.word	0x0002b250


	//   ....[19]....
        /*0100*/ 	.word	0x0002b2c0


	//----- nvinfo : EIATTR_EXIT_INSTR_OFFSETS
	.align		4
.L_930:
        /*0104*/ 	.byte	0x04, 0x1c
        /*0106*/ 	.short	(.L_932 - .L_931)


	//   ....[0]....
.L_931:
        /*0108*/ 	.word	0x00000200


	//----- nvinfo : EIATTR_CRS_STACK_SIZE
	.align		4
.L_932:
        /*010c*/ 	.byte	0x04, 0x1e
        /*010e*/ 	.short	(.L_934 - .L_933)
.L_933:
        /*0110*/ 	.word	0x00000000


	//----- nvinfo : EIATTR_CBANK_PARAM_SIZE
	.align		4
.L_934:
        /*0114*/ 	.byte	0x03, 0x19
        /*0116*/ 	.short	0x01d0


	//----- nvinfo : EIATTR_PARAM_CBANK
	.align		4
        /*0118*/ 	.byte	0x04, 0x0a
        /*011a*/ 	.short	(.L_936 - .L_935)
	.align		4
.L_935:
        /*011c*/ 	.word	index@(.nv.constant0._ZN5flash24flash_fwd_splitkv_kernelI23Flash_fwd_kernel_traitsILi256ELi64ELi64ELi4ELb0ELb0EN7cutlass6half_tE19Flash_kernel_traitsILi256ELi64ELi64ELi4ES3_EELb0ELb1ELb0ELb0ELb0ELb0ELb1ELb1EEEvNS_16Flash_fwd_paramsE)
        /*0120*/ 	.short	0x0210
        /*0122*/ 	.short	0x01d0


	//----- nvinfo : EIATTR_SW_WAR
	.align		4
.L_936:
        /*0124*/ 	.byte	0x04, 0x36
        /*0126*/ 	.short	(.L_938 - .L_937)
.L_937:
        /*0128*/ 	.word	0x00000008
.L_938:


//--------------------- .nv.info._ZN5flash24flash_fwd_splitkv_kernelI23Flash_fwd_kernel_traitsILi256ELi64ELi64ELi4ELb0ELb0EN7cutlass6half_tE19Flash_kernel_traitsILi256ELi64ELi64ELi4ES3_EELb0ELb1ELb0ELb0ELb0ELb1ELb1ELb1EEEvNS_16Flash_fwd_paramsE --------------------------
	.section	.nv.info._ZN5flash24flash_fwd_splitkv_kernelI23Flash_fwd_kernel_traitsILi256ELi64ELi64ELi4ELb0ELb0EN7cutlass6half_tE19Flash_kernel_traitsILi256ELi64ELi64ELi4ES3_EELb0ELb1ELb0ELb0ELb0ELb1ELb1ELb1EEEvNS_16Flash_fwd_paramsE,"",@"SHT_CUDA_INFO"
	.sectionflags	@""
	.align	4


	//----- nvinfo : EIATTR_CUDA_API_VERSION
	.align		4
        /*0000*/ 	.byte	0x04, 0x37
        /*0002*/ 	.short	(.L_940 - .L_939)
.L_939:
        /*0004*/ 	.word	0x00000082


	//----- nvinfo : EIATTR_KPARAM_INFO
	.align		4
.L_940:
        /*0008*/ 	.byte	0x04, 0x17
        /*000a*/ 	.short	(.L_942 - .L_941)
.L_941:
        /*000c*/ 	.word	0x00000000
        /*0010*/ 	.short	0x0000
        /*0012*/ 	.short	0x0000
        /*0014*/ 	.byte	0x00, 0xf0, 0x41, 0x07


	//----- nvinfo : EIATTR_SPARSE_MMA_MASK
	.align		4
.L_942:
        /*0018*/ 	.byte	0x03, 0x50
        /*001a*/ 	.short	0x0000


	//----- nvinfo : EIATTR_MAXREG_COUNT
	.align		4
        /*001c*/ 	.byte	0x03, 0x1b
        /*001e*/ 	.short	0x00ff


	//----- nvinfo : EIATTR_NUM_BARRIERS
	.align		4
        /*0020*/ 	.byte	0x02, 0x4c
        /*0022*/ 	.byte	0x01
	.zero		1


	//----- nvinfo : EIATTR_ANNOTATIONS
	.align		4
        /*0024*/ 	.byte	0x04, 0x55
        /*0026*/ 	.short	(.L_944 - .L_943)


	//   ....[0]....
.L_943:
        /*0028*/ 	.word	0x00000001
        /*002c*/ 	.byte	0x40, 0x1a, 0x02, 0x00, 0x01, 0x00, 0x00, 0x00, 0x90, 0x1a, 0x02, 0x00, 0x01, 0x00, 0x00, 0x00
        /*003c*/ 	.byte	0xc0, 0x1a, 0x02, 0x00, 0x01, 0x00, 0x00, 0x00, 0x10, 0x1b, 0x02, 0x00, 0x01, 0x00, 0x00, 0x00
        /*004c*/ 	.byte	0x90, 0x1e, 0x02, 0x00, 0x01, 0x00, 0x00, 0x00, 0xa0, 0x1e, 0x02, 0x00, 0x01, 0x00, 0x00, 0x00
        /*005c*/ 	.byte	0xf0, 0x1f, 0x02, 0x00, 0x01, 0x00, 0x00, 0x00, 0x00, 0x20, 0x02, 0x00


	//----- nvinfo : EIATTR_MERCURY_ISA_VERSION
	.align		4
.L_944:
        /*0068*/ 	.byte	0x03, 0x5f
        /*006a*/ 	.short	0x0101


	//----- nvinfo : EIATTR_COOP_GROUP_MASK_REGIDS
	.align		4
        /*006c*/ 	.byte	0x04, 0x29
        /*006e*/ 	.short	(.L_946 - .L_945)


	//   ....[0]....
.L_945:
        /*0070*/ 	.word	0xffffffff


	//   ....[1]....
        /*0074*/ 	.word	0xffffffff


	//   ....[2]....
        /*0078*/ 	.word	0xffffffff


	//   ....[3]....
        /*007c*/ 	.word	0xffffffff


	//   ....[4]....
        /*0080*/ 	.word	0xffffffff


	//   ....[5]....
        /*0084*/ 	.word	0xffffffff


	//   ....[6]....
        /*0088*/ 	.word	0xffffffff


	//   ....[7]....
        /*008c*/ 	.word	0xffffffff


	//   ....[8]....
        /*0090*/ 	.word	0xffffffff


	//   ....[9]....
        /*0094*/ 	.word	0xffffffff


	//   ....[10]....
        /*0098*/ 	.word	0xffffffff


	//   ....[11]....
        /*009c*/ 	.word	0xffffffff


	//   ....[12]....
        /*00a0*/ 	.word	0xffffffff


	//   ....[13]....
        /*00a4*/ 	.word	0xffffffff


	//   ....[14]....
        /*00a8*/ 	.word	0xffffffff


	//   ....[15]....
        /*00ac*/ 	.word	0xffffffff


	//   ....[16]....
        /*00b0*/ 	.word	0x0500000b


	//   ....[17]....
        /*00b4*/ 	.word	0x0500000b


	//   ....[18]....
        /*00b8*/ 	.word	0x0500000b


	//   ....[19]....
        /*00bc*/ 	.word	0x0500000b


	//----- nvinfo : EIATTR_COOP_GROUP_INSTR_OFFSETS
	.align		4
.L_946:
        /*00c0*/ 	.byte	0x04, 0x28
        /*00c2*/ 	.short	(.L_948 - .L_947)


	//   ....[0]....
.L_947:
        /*00c4*/ 	.word	0x0001db40


	//   ....[1]....
        /*00c8*/ 	.word	0x0001dbc0


	//   ....[2]....
        /*00cc*/ 	.word	0x0001dbe0


	//   ....[3]....
        /*00d0*/ 	.word	0x0001dc00


	//   ....[4]....
        /*00d4*/ 	.word	0x00022790


	//   ....[5]....
        /*00d8*/ 	.word	0x000227a0


	//   ....[6]....
        /*00dc*/ 	.word	0x000227d0


	//   ....[7]....
        /*00e0*/ 	.word	0x000227e0


	//   ....[8]....
        /*00e4*/ 	.word	0x00027b10


	//   ....[9]....
        /*00e8*/ 	.word	0x00027b20


	//   ....[10]....
        /*00ec*/ 	.word	0x00027b50


	//   ....[11]....
        /*00f0*/ 	.word	0x00027b60


	//   ....[12]....
        /*00f4*/ 	.word	0x00029b80


	//   ....[13]....
        /*00f8*/ 	.word	0x00029b90


	//   ....[14]....
        /*00fc*/ 	.word	0x00029bc0


	//   ....[15]....
        /*0100*/ 	.word	0x00029bd0


	//   ....[16]....
        /*0104*/ 	.word	0x0002bda0


	//   ....[17]....
        /*0108*/ 	.word	0x0002be20


	//   ....[18]....
        /*010c*/ 	.word	0x0002be90


	//   ....[19]....
        /*0110*/ 	.word	0x0002bf00


	//----- nvinfo : EIATTR_EXIT_INSTR_OFFSETS
	.align		4
.L_948:
        /*0114*/ 	.byte	0x04, 0x1c
        /*0116*/ 	.short	(.L_950 - .L_949)


	//   ....[0]....
.L_949:
        /*0118*/ 	.word	0x00000200


	//----- nvinfo : EIATTR_CRS_STACK_SIZE
	.align		4
.L_950:
        /*011c*/ 	.byte	0x04, 0x1e
        /*011e*/ 	.short	(.L_952 - .L_951)
.L_951:
        /*0120*/ 	.word	0x00000000


	//----- nvinfo : EIATTR_CBANK_PARAM_SIZE
	.align		4
.L_952:
        /*0124*/ 	.byte	0x03, 0x19
        /*0126*/ 	.short	0x01d0


	//----- nvinfo : EIATTR_PARAM_CBANK
	.align		4
        /*0128*/ 	.byte	0x04, 0x0a
        /*012a*/ 	.short	(.L_954 - .L_953)
	.align		4
.L_953:
        /*012c*/ 	.word	index@(.nv.constant0._ZN5flash24flash_fwd_splitkv_kernelI23Flash_fwd_kernel_traitsILi256ELi64ELi64ELi4ELb0ELb0EN7cutlass6half_tE19Flash_kernel_traitsILi256ELi64ELi64ELi4ES3_EELb0ELb1ELb0ELb0ELb0ELb1ELb1ELb1EEEvNS_16Flash_fwd_paramsE)
        /*0130*/ 	.short	0x0210
        /*0132*/ 	.short	0x01d0


	//----- nvinfo : EIATTR_SW_WAR
	.align		4
.L_954:
        /*0134*/ 	.byte	0x04, 0x36
        /*0136*/ 	.short	(.L_956 - .L_955)
.L_955:
        /*0138*/ 	.word	0x00000008
.L_956:


//--------------------- .nv.info._ZN5flash24flash_fwd_splitkv_kernelI23Flash_fwd_kernel_traitsILi256ELi64ELi64ELi4ELb0ELb0EN7cutlass6half_tE19Flash_kernel_traitsILi256ELi64ELi64ELi4ES3_EELb0ELb0ELb0ELb0ELb1ELb0ELb0ELb0EEEvNS_16Flash_fwd_paramsE --------------------------
	.section	.nv.info._ZN5flash24flash_fwd_splitkv_kernelI23Flash_fwd_kernel_traitsILi256ELi64ELi64ELi4ELb0ELb0EN7cutlass6half_tE19Flash_kernel_traitsILi256ELi64ELi64ELi4ES3_EELb0ELb0ELb0ELb0ELb1ELb0ELb0ELb0EEEvNS_16Flash_fwd_paramsE,"",@"SHT_CUDA_INFO"
	.sectionflags	@""
	.align	4


	//----- nvinfo : EIATTR_CUDA_API_VERSION
	.align		4
        /*0000*/ 	.byte	0x04, 0x37
        /*0002*/ 	.short	(.L_958 - .L_957)
.L_957:
        /*0004*/ 	.word	0x00000082


	//----- nvinfo : EIATTR_KPARAM_INFO
	.align		4
.L_958:
        /*0008*/ 	.byte	0x04, 0x17
        /*000a*/ 	.short	(.L_960 - .L_959)
.L_959:
        /*000c*/ 	.word	0x00000000
        /*0010*/ 	.short	0x0000
        /*0012*/ 	.short	0x0000
        /*0014*/ 	.byte	0x00, 0xf0, 0x41, 0x07


	//----- nvinfo : EIATTR_SPARSE_MMA_MASK
	.align		4
.L_960:
        /*0018*/ 	.byte	0x03, 0x50
        /*001a*/ 	.short	0x0000


	//----- nvinfo : EIATTR_MAXREG_COUNT
	.align		4
        /*001c*/ 	.byte	0x03, 0x1b
        /*001e*/ 	.short	0x00ff


	//----- nvinfo : EIATTR_NUM_BARRIERS
	.align		4
        /*0020*/ 	.byte	0x02, 0x4c
        /*0022*/ 	.byte	0x01
	.zero		1


	//----- nvinfo : EIATTR_MERCURY_ISA_VERSION
	.align		4
        /*0024*/ 	.byte	0x03, 0x5f
        /*0026*/ 	.short	0x0101


	//----- nvinfo : EIATTR_COOP_GROUP_MASK_REGIDS
	.align		4
        /*0028*/ 	.byte	0x04, 0x29
        /*002a*/ 	.short	(.L_962 - .L_961)


	//   ....[0]....
.L_961:
        /*002c*/ 	.word	0xffffffff


	//   ....[1]....
        /*0030*/ 	.word	0xffffffff


	//   ....[2]....
        /*0034*/ 	.word	0xffffffff


	//   ....[3]....
        /*0038*/ 	.word	0xffffffff


	//   ....[4]....
        /*003c*/ 	.word	0xffffffff


	//   ....[5]....
        /*0040*/ 	.word	0xffffffff


	//   ....[6]....
        /*0044*/ 	.word	0xffffffff


	//   ....[7]....
        /*0048*/ 	.word	0xffffffff


	//   ....[8]....
        /*004c*/ 	.word	0xffffffff


	//   ....[9]....
        /*0050*/ 	.word	0xffffffff


	//   ....[10]....
        /*0054*/ 	.word	0xffffffff


	//   ....[11]....
        /*0058*/ 	.word	0xffffffff


	//----- nvinfo : EIATTR_COOP_GROUP_INSTR_OFFSETS
	.align		4
.L_962:
        /*005c*/ 	.byte	0x04, 0x28
        /*005e*/ 	.short	(.L_964 - .L_963)


	//   ....[0]....
.L_963:
        /*0060*/ 	.word	0x000045f0


	//   ....[1]....
        /*0064*/ 	.word	0x00004610


	//   ....[2]....
        /*0068*/ 	.word	0x000046b0


	//   ....[3]....
        /*006c*/ 	.word	0x000046c0


	//   ....[4]....
        /*0070*/ 	.word	0x00007650


	//   ....[5]....
        /*0074*/ 	.word	0x00007670


	//   ....[6]....
        /*0078*/ 	.word	0x000076a0


	//   ....[7]....
        /*007c*/ 	.word	0x000076b0


	//   ....[8]....
        /*0080*/ 	.word	0x000092c0


	//   ....[9]....
        /*0084*/ 	.word	0x00009300


	//   ....[10]....
        /*0088*/ 	.word	0x00009350


	//   ....[11]....
        /*008c*/ 	.word	0x00009360


	//----- nvinfo : EIATTR_EXIT_INSTR_OFFSETS
	.align		4
.L_964:
        /*0090*/ 	.byte	0x04, 0x1c
        /*0092*/ 	.short	(.L_966 - .L_965)


	//   ....[0]....
.L_965:
        /*0094*/ 	.word	0x00000360


	//   ....[1]....
        /*0098*/ 	.word	0x00000c30


	//   ....[2]....
        /*009c*/ 	.word	0x00000c60


	//   ....[3]....
        /*00a0*/ 	.word	0x0000b020


	//   ....[4]....
        /*00a4*/ 	.word	0x0000b120


	//----- nvinfo : EIATTR_CRS_STACK_SIZE
	.align		4
.L_966:
        /*00a8*/ 	.byte	0x04, 0x1e
        /*00aa*/ 	.short	(.L_968 - .L_967)
.L_967:
        /*00ac*/ 	.word	0x00000000


	//----- nvinfo : EIATTR_CBANK_PARAM_SIZE
	.align		4
.L_968:
        /*00b0*/ 	.byte	0x03, 0x19
        /*00b2*/ 	.short	0x01d0


	//----- nvinfo : EIATTR_PARAM_CBANK
	.align		4
        /*00b4*/ 	.byte	0x04, 0x0a
        /*00b6*/ 	.short	(.L_970 - .L_969)
	.align		4
.L_969:
        /*00b8*/ 	.word	index@(.nv.constant0._ZN5flash24flash_fwd_splitkv_kernelI23Flash_fwd_kernel_traitsILi256ELi64ELi64ELi4ELb0ELb0EN7cutlass6half_tE19Flash_kernel_traitsILi256ELi64ELi64ELi4ES3_EELb0ELb0ELb0ELb0ELb1ELb0ELb0ELb0EEEvNS_16Flash_fwd_paramsE)
        /*00bc*/ 	.short	0x0210
        /*00be*/ 	.short	0x01d0


	//----- nvinfo : EIATTR_SW_WAR
	.align		4
.L_970:
        /*00c0*/ 	.byte	0x04, 0x36
        /*00c2*/ 	.short	(.L_972 - .L_971)
.L_971:
        /*00c4*/ 	.word	0x00000008
.L_972:


//--------------------- .nv.info._ZN5flash24flash_fwd_splitkv_kernelI23Flash_fwd_kernel_traitsILi256ELi64ELi64ELi4ELb0ELb0EN7cutlass6half_tE19Flash_kernel_traitsILi256ELi64ELi64ELi4ES3_EELb0ELb0ELb0ELb0ELb1ELb1ELb0ELb0EEEvNS_16Flash_fwd_paramsE --------------------------
	.section	.nv.info._ZN5flash24flash_fwd_splitkv_kernelI23Flash_fwd_kernel_traitsILi256ELi64ELi64ELi4ELb0ELb0EN7cutlass6half_tE19Flash_kernel_traitsILi256ELi64ELi64ELi4ES3_EELb0ELb0ELb0ELb0ELb1ELb1ELb0ELb0EEEvNS_16Flash_fwd_paramsE,"",@"SHT_CUDA_INFO"
	.sectionflags	@""
	.align	4


	//----- nvinfo : EIATTR_CUDA_API_VERSION
	.align		4
        /*0000*/ 	.byte	0x04, 0x37
        /*0002*/ 	.short	(.L_974 - .L_973)
.L_973:
        /*0004*/ 	.word	0x00000082


	//----- nvinfo : EIATTR_KPARAM_INFO
	.align		4
.L_974:
        /*0008*/ 	.byte	0x04, 0x17
        /*000a*/ 	.short	(.L_976 - .L_975)
.L_975:
        /*000c*/ 	.word	0x00000000
        /*0010*/ 	.short	0x0000
        /*0012*/ 	.short	0x0000
        /*0014*/ 	.byte	0x00, 0xf0, 0x41, 0x07


	//----- nvinfo : EIATTR_SPARSE_MMA_MASK
	.align		4
.L_976:
        /*0018*/ 	.byte	0x03, 0x50
        /*001a*/ 	.short	0x0000


	//----- nvinfo : EIATTR_MAXREG_COUNT
	.align		4
        /*001c*/ 	.byte	0x03, 0x1b
        /*001e*/ 	.short	0x00ff


	//----- nvinfo : EIATTR_NUM_BARRIERS
	.align		4
        /*0020*/ 	.byte	0x02, 0x4c
        /*0022*/ 	.byte	0x01
	.zero		1


	//----- nvinfo : EIATTR_ANNOTATIONS
	.align		4
        /*0024*/ 	.byte	0x04, 0x55
        /*0026*/ 	.short	(.L_978 - .L_977)


	//   ....[0]....
.L_977:
        /*0028*/ 	.word	0x00000001
        /*002c*/ 	.byte	0xa0, 0x5b, 0x00, 0x00, 0x01, 0x00, 0x00, 0x00, 0x10, 0x5e, 0x00, 0x00, 0x01, 0x00, 0x00, 0x00
        /*003c*/ 	.byte	0x80, 0x5e, 0x00, 0x00, 0x01, 0x00, 0x00, 0x00, 0xc0, 0x5e, 0x00, 0x00, 0x01, 0x00, 0x00, 0x00
        /*004c*/ 	.byte	0x30, 0x5f, 0x00, 0x00, 0x01, 0x00, 0x00, 0x00, 0x50, 0x5f, 0x00, 0x00, 0x01, 0x00, 0x00, 0x00
        /*005c*/ 	.byte	0x20, 0x97, 0x00, 0x00, 0x01, 0x00, 0x00, 0x00, 0x40, 0x97, 0x00, 0x00, 0x01, 0x00, 0x00, 0x00
        /*006c*/ 	.byte	0x30, 0x9b, 0x00, 0x00, 0x01, 0x00, 0x00, 0x00, 0x40, 0x9b, 0x00, 0x00, 0x01, 0x00, 0x00, 0x00
        /*007c*/ 	.byte	0x50, 0x9b, 0x00, 0x00, 0x01, 0x00, 0x00, 0x00, 0x80, 0x9b, 0x00, 0x00, 0x01, 0x00, 0x00, 0x00
        /*008c*/ 	.byte	0x90, 0x9b, 0x00, 0x00


	//----- nvinfo : EIATTR_MERCURY_ISA_VERSION
	.align		4
.L_978:
        /*0090*/ 	.byte	0x03, 0x5f
        /*0092*/ 	.short	0x0101


	//----- nvinfo : EIATTR_COOP_GROUP_MASK_REGIDS
	.align		4
        /*0094*/ 	.byte	0x04, 0x29
        /*0096*/ 	.short	(.L_980 - .L_979)


	//   ....[0]....
.L_979:
        /*0098*/ 	.word	0xffffffff


	//   ....[1]....
        /*009c*/ 	.word	0xffffffff


	//   ....[2]....
        /*00a0*/ 	.word	0xffffffff


	//   ....[3]....
        /*00a4*/ 	.word	0xffffffff


	//   ....[4]....
        /*00a8*/ 	.word	0xffffffff


	//   ....[5]....
        /*00ac*/ 	.word	0xffffffff


	//   ....[6]....
        /*00b0*/ 	.word	0xffffffff


	//   ....[7]....
        /*00b4*/ 	.word	0xffffffff


	//   ....[8]....
        /*00b8*/ 	.word	0xffffffff


	//   ....[9]....
        /*00bc*/ 	.word	0xffffffff


	//   ....[10]....
        /*00c0*/ 	.word	0xffffffff


	//   ....[11]....
        /*00c4*/ 	.word	0xffffffff


	//----- nvinfo : EIATTR_COOP_GROUP_INSTR_OFFSETS
	.align		4
.L_980:
        /*00c8*/ 	.byte	0x04, 0x28
        /*00ca*/ 	.short	(.L_982 - .L_981)


	//   ....[0]....
.L_981:
        /*00cc*/ 	.word	0x00004a00


	//   ....[1]....
        /*00d0*/ 	.word	0x00004a20


	//   ....[2]....
        /*00d4*/ 	.word	0x00004ac0


	//   ....[3]....
        /*00d8*/ 	.word	0x00004ad0


	//   ....[4]....
        /*00dc*/ 	.word	0x00007e80


	//   ....[5]....
        /*00e0*/ 	.word	0x00007ea0


	//   ....[6]....
        /*00e4*/ 	.word	0x00007ed0


	//   ....[7]....
        /*00e8*/ 	.word	0x00007ee0


	//   ....[8]....
        /*00ec*/ 	.word	0x00009be0


	//   ....[9]....
        /*00f0*/ 	.word	0x00009bf0


	//   ....[10]....
        /*00f4*/ 	.word	0x00009c20


	//   ....[11]....
        /*00f8*/ 	.word	0x00009c40


	//----- nvinfo : EIATTR_EXIT_INSTR_OFFSETS
	.align		4
.L_982:
        /*00fc*/ 	.byte	0x04, 0x1c
        /*00fe*/ 	.short	(.L_984 - .L_983)


	//   ....[0]....
.L_983:
        /*0100*/ 	.word	0x00000370


	//   ....[1]....
        /*0104*/ 	.word	0x00000c40


	//   ....[2]....
        /*0108*/ 	.word	0x00000c70


	//   ....[3]....
        /*010c*/ 	.word	0x0000b900


	//   ....[4]....
        /*0110*/ 	.word	0x0000ba00


	//----- nvinfo : EIATTR_CRS_STACK_SIZE
	.align		4
.L_984:
        /*0114*/ 	.byte	0x04, 0x1e
        /*0116*/ 	.short	(.L_986 - .L_985)
.L_985:
        /*0118*/ 	.word	0x00000000


	//----- nvinfo : EIATTR_CBANK_PARAM_SIZE
	.align		4
.L_986:
        /*011c*/ 	.byte	0x03, 0x19
        /*011e*/ 	.short	0x01d0


	//----- nvinfo : EIATTR_PARAM_CBANK
	.align		4
        /*0120*/ 	.byte	0x04, 0x0a
        /*0122*/ 	.short	(.L_988 - .L_987)
	.align		4
.L_987:
        /*0124*/ 	.word	index@(.nv.constant0._ZN5flash24flash_fwd_splitkv_kernelI23Flash_fwd_kernel_traitsILi256ELi64ELi64ELi4ELb0ELb0EN7cutlass6half_tE19Flash_kernel_traitsILi256ELi64ELi64ELi4ES3_EELb0ELb0ELb0ELb0ELb1ELb1ELb0ELb0EEEvNS_16Flash_fwd_paramsE)
        /*0128*/ 	.short	0x0210
        /*012a*/ 	.short	0x01d0


	//----- nvinfo : EIATTR_SW_WAR
	.align		4
.L_988:
        /*012c*/ 	.byte	0x04, 0x36
        /*012e*/ 	.short	(.L_990 - .L_989)
.L_989:
        /*0130*/ 	.word	0x00000008
.L_990:


//--------------------- .nv.info._ZN5flash24flash_fwd_splitkv_kernelI23Flash_fwd_kernel_traitsILi256ELi64ELi64ELi4ELb0ELb0EN7cutlass6half_tE19Flash_kernel_traitsILi256ELi64ELi64ELi4ES3_EELb0ELb0ELb1ELb0ELb0ELb0ELb0ELb0EEEvNS_16Flash_fwd_paramsE --------------------------
	.section	.nv.info._ZN5flash24flash_fwd_splitkv_kernelI23Flash_fwd_kernel_traitsILi256ELi64ELi64ELi4ELb0ELb0EN7cutlass6half_tE19Flash_kernel_traitsILi256ELi64ELi64ELi4ES3_EELb0ELb0ELb1ELb0ELb0ELb0ELb0ELb0EEEvNS_16Flash_fwd_paramsE,"",@"SHT_CUDA_INFO"
	.sectionflags	@""
	.align	4


	//----- nvinfo : EIATTR_CUDA_API_VERSION
	.align		4
        /*0000*/ 	.byte	0x04, 0x37
        /*0002*/ 	.short	(.L_992 - .L_991)
.L_991:
        /*0004*/ 	.word	0x00000082


	//----- nvinfo : EIATTR_KPARAM_INFO
	.align		4
.L_992:
        /*0008*/ 	.byte	0x04, 0x17
        /*000a*/ 	.short	(.L_994 - .L_993)
.L_993:
        /*000c*/ 	.word	0x00000000
        /*0010*/ 	.short	0x0000
        /*0012*/ 	.short	0x0000
        /*0014*/ 	.byte	0x00, 0xf0, 0x41, 0x07


	//----- nvinfo : EIATTR_SPARSE_MMA_MASK
	.align		4
.L_994:
        /*0018*/ 	.byte	0x03, 0x50
        /*001a*/ 	.short	0x0000


	//----- nvinfo : EIATTR_MAXREG_COUNT
	.align		4
        /*001c*/ 	.byte	0x03, 0x1b
        /*001e*/ 	.short	0x00ff


	//----- nvinfo : EIATTR_NUM_BARRIERS
	.align		4
        /*0020*/ 	.byte	0x02, 0x4c
        /*0022*/ 	.byte	0x01
	.zero		1


	//----- nvinfo : EIATTR_MERCURY_ISA_VERSION
	.align		4
        /*0024*/ 	.byte	0x03, 0x5f
        /*0026*/ 	.short	0x0101


	//----- nvinfo : EIATTR_INT_WARP_WIDE_INSTR_OFFSETS
	.align		4
        /*0028*/ 	.byte	0x04, 0x31
        /*002a*/ 	.short	(.L_996 - .L_995)


	//   ....[0]....
.L_995:
        /*002c*/ 	.word	0x000045d0


	//----- nvinfo : EIATTR_COOP_GROUP_MASK_REGIDS
	.align		4
.L_996:
        /*0030*/ 	.byte	0x04, 0x29
        /*0032*/ 	.short	(.L_998 - .L_997)


	//   ....[0]....
.L_997:
        /*0034*/ 	.word	0xffffffff


	//   ....[1]....
        /*0038*/ 	.word	0xffffffff


	//   ....[2]....
        /*003c*/ 	.word	0xffffffff


	//   ....[3]....
        /*0040*/ 	.word	0xffffffff


	//   ....[4]....
        /*0044*/ 	.word	0xffffffff


	//   ....[5]....
        /*0048*/ 	.word	0xffffffff


	//   ....[6]....
        /*004c*/ 	.word	0xffffffff


	//   ....[7]....
        /*0050*/ 	.word	0xffffffff


	//   ....[8]....
        /*0054*/ 	.word	0xffffffff


	//   ....[9]....
        /*0058*/ 	.word	0xffffffff


	//   ....[10]....
        /*005c*/ 	.word	0xffffffff


	//   ....[11]....
        /*0060*/ 	.word	0xffffffff


	//----- nvinfo : EIATTR_COOP_GROUP_INSTR_OFFSETS
	.align		4
.L_998:
        /*0064*/ 	.byte	0x04, 0x28
        /*0066*/ 	.short	(.L_1000 - .L_999)


	//   ....[0]....
.L_999:
        /*0068*/ 	.word	0x00007530


	//   ....[1]....
        /*006c*/ 	.word	0x00007550


	//   ....[2]....
        /*0070*/ 	.word	0x000075f0


	//   ....[3]....
        /*0074*/ 	.word	0x00007600


	//   ....[4]....
        /*0078*/ 	.word	0x0000b8a0


	//   ....[5]....
        /*007c*/ 	.word	0x0000b8b0


	//   ....[6]....
        /*0080*/ 	.word	0x0000b8e0


	//   ....[7]....
        /*0084*/ 	.word	0x0000b8f0


	//   ....[8]....
        /*0088*/ 	.word	0x0000d500


	//   ....[9]....
        /*008c*/ 	.word	0x0000d540


	//   ....[10]....
        /*0090*/ 	.word	0x0000d590


	//   ....[11]....
        /*0094*/ 	.word	0x0000d5a0


	//----- nvinfo : EIATTR_EXIT_INSTR_OFFSETS
	.align		4
.L_1000:
        /*0098*/ 	.byte	0x04, 0x1c
        /*009a*/ 	.short	(.L_1002 - .L_1001)


	//   ....[0]....
.L_1001:
        /*009c*/ 	.word	0x000004b0


	//   ....[1]....
        /*00a0*/ 	.word	0x00000f40


	//   ....[2]....
        /*00a4*/ 	.word	0x00000f70


	//   ....[3]....
        /*00a8*/ 	.word	0x0000f3a0


	//   ....[4]....
        /*00ac*/ 	.word	0x0000f4e0


	//   ....[5]....
        /*00b0*/ 	.word	0x0000f500


	//----- nvinfo : EIATTR_CRS_STACK_SIZE
	.align		4
.L_1002:
        /*00b4*/ 	.byte	0x04, 0x1e
        /*00b6*/ 	.short	(.L_1004 - .L_1003)
.L_1003:
        /*00b8*/ 	.word	0x00000000


	//----- nvinfo : EIATTR_CBANK_PARAM_SIZE
	.align		4
.L_1004:
        /*00bc*/ 	.byte	0x03, 0x19
        /*00be*/ 	.short	0x01d0


	//----- nvinfo : EIATTR_PARAM_CBANK
	.align		4
        /*00c0*/ 	.byte	0x04, 0x0a
        /*00c2*/ 	.short	(.L_1006 - .L_1005)
	.align		4
.L_1005:
        /*00c4*/ 	.word	index@(.nv.constant0._ZN5flash24flash_fwd_splitkv_kernelI23Flash_fwd_kernel_traitsILi256ELi64ELi64ELi4ELb0ELb0EN7cutlass6half_tE19Flash_kernel_traitsILi256ELi64ELi64ELi4ES3_EELb0ELb0ELb1ELb0ELb0ELb0ELb0ELb0EEEvNS_16Flash_fwd_paramsE)
        /*00c8*/ 	.short	0x0210
        /*00ca*/ 	.short	0x01d0


	//----- nvinfo : EIATTR_SW_WAR
	.align		4
.L_1006:
        /*00cc*/ 	.byte	0x04, 0x36
        /*00ce*/ 	.short	(.L_1008 - .L_1007)
.L_1007:
        /*00d0*/ 	.word	0x00000008
.L_1008:


//--------------------- .nv.info._ZN5flash24flash_fwd_splitkv_kernelI23Flash_fwd_kernel_traitsILi256ELi64ELi64ELi4ELb0ELb0EN7cutlass6half_tE19Flash_kernel_traitsILi256ELi64ELi64ELi4ES3_EELb0ELb0ELb1ELb0ELb0ELb1ELb0ELb0EEEvNS_16Flash_fwd_paramsE --------------------------
	.section	.nv.info._ZN5flash24flash_fwd_splitkv_kernelI23Flash_fwd_kernel_traitsILi256ELi64ELi64ELi4ELb0ELb0EN7cutlass6half_tE19Flash_kernel_traitsILi256ELi64ELi64ELi4ES3_EELb0ELb0ELb1ELb0ELb0ELb1ELb0ELb0EEEvNS_16Flash_fwd_paramsE,"",@"SHT_CUDA_INFO"
	.sectionflags	@""
	.align	4


	//----- nvinfo : EIATTR_CUDA_API_VERSION
	.align		4
        /*0000*/ 	.byte	0x04, 0x37
        /*0002*/ 	.short	(.L_1010 - .L_1009)
.L_1009:
        /*0004*/ 	.word	0x00000082


	//----- nvinfo : EIATTR_KPARAM_INFO
	.align		4
.L_1010:
        /*0008*/ 	.byte	0x04, 0x17
        /*000a*/ 	.short	(.L_1012 - .L_1011)
.L_1011:
        /*000c*/ 	.word	0x00000000
        /*0010*/ 	.short	0x0000
        /*0012*/ 	.short	0x0000
        /*0014*/ 	.byte	0x00, 0xf0, 0x41, 0x07


	//----- nvinfo : EIATTR_SPARSE_MMA_MASK
	.align		4
.L_1012:
        /*0018*/ 	.byte	0x03, 0x50
        /*001a*/ 	.short	0x0000


	//----- nvinfo : EIATTR_MAXREG_COUNT
	.align		4
        /*001c*/ 	.byte	0x03, 0x1b
        /*001e*/ 	.short	0x00ff


	//----- nvinfo : EIATTR_NUM_BARRIERS
	.align		4
        /*0020*/ 	.byte	0x02, 0x4c
        /*0022*/ 	.byte	0x01
	.zero		1


	//----- nvinfo : EIATTR_MERCURY_ISA_VERSION
	.align		4
        /*0024*/ 	.byte	0x03, 0x5f
        /*0026*/ 	.short	0x0101


	//----- nvinfo : EIATTR_INT_WARP_WIDE_INSTR_OFFSETS
	.align		4
        /*0028*/ 	.byte	0x04, 0x31
        /*002a*/ 	.short	(.L_1014 - .L_1013)


	//   ....[0]....
.L_1013:
        /*002c*/ 	.word	0x00004650


	//----- nvinfo : EIATTR_COOP_GROUP_MASK_REGIDS
	.align		4
.L_1014:
        /*0030*/ 	.byte	0x04, 0x29
        /*0032*/ 	.short	(.L_1016 - .L_1015)


	//   ....[0]....
.L_1015:
        /*0034*/ 	.word	0xffffffff


	//   ....[1]....
        /*0038*/ 	.word	0xffffffff


	//   ....[2]....
        /*003c*/ 	.word	0xffffffff


	//   ....[3]....
        /*0040*/ 	.word	0xffffffff


	//   ....[4]....
        /*0044*/ 	.word	0xffffffff


	//   ....[5]....
        /*0048*/ 	.word	0xffffffff


	//   ....[6]....
        /*004c*/ 	.word	0xffffffff


	//   ....[7]....
        /*0050*/ 	.word	0xffffffff


	//   ....[8]....
        /*0054*/ 	.word	0xffffffff


	//   ....[9]....
        /*0058*/ 	.word	0xffffffff


	//   ....[10]....
        /*005c*/ 	.word	0xffffffff


	//   ....[11]....
        /*0060*/ 	.word	0xffffffff


	//----- nvinfo : EIATTR_COOP_GROUP_INSTR_OFFSETS
	.align		4
.L_1016:
        /*0064*/ 	.byte	0x04, 0x28
        /*0066*/ 	.short	(.L_1018 - .L_1017)


	//   ....[0]....
.L_1017:
        /*0068*/ 	.word	0x00007a30


	//   ....[1]....
        /*006c*/ 	.word	0x00007a50


	//   ....[2]....
        /*0070*/ 	.word	0x00007af0


	//   ....[3]....
        /*0074*/ 	.word	0x00007b00


	//   ....[4]....
        /*0078*/ 	.word	0x0000c160


	//   ....[5]....
        /*007c*/ 	.word	0x0000c190


	//   ....[6]....
        /*0080*/ 	.word	0x0000c1c0


	//   ....[7]....
        /*0084*/ 	.word	0x0000c1d0


	//   ....[8]....
        /*0088*/ 	.word	0x0000de00


	//   ....[9]....
        /*008c*/ 	.word	0x0000de40


	//   ....[10]....
        /*0090*/ 	.word	0x0000dea0


	//   ....[11]....
        /*0094*/ 	.word	0x0000deb0


	//----- nvinfo : EIATTR_EXIT_INSTR_OFFSETS
	.align		4
.L_1018:
        /*0098*/ 	.byte	0x04, 0x1c
        /*009a*/ 	.short	(.L_1020 - .L_1019)


	//   ....[0]....
.L_1019:
        /*009c*/ 	.word	0x000004b0


	//   ....[1]....
        /*00a0*/ 	.word	0x00000f40


	//   ....[2]....
        /*00a4*/ 	.word	0x00000f70


	//   ....[3]....
        /*00a8*/ 	.word	0x0000fca0


	//   ....[4]....
        /*00ac*/ 	.word	0x0000fde0


	//   ....[5]....
        /*00b0*/ 	.word	0x0000fe00


	//----- nvinfo : EIATTR_CRS_STACK_SIZE
	.align		4
.L_1020:
        /*00b4*/ 	.byte	0x04, 0x1e
        /*00b6*/ 	.short	(.L_1022 - .L_1021)
.L_1021:
        /*00b8*/ 	.word	0x00000000


	//----- nvinfo : EIATTR_CBANK_PARAM_SIZE
	.align		4
.L_1022:
        /*00bc*/ 	.byte	0x03, 0x19
        /*00be*/ 	.short	0x01d0


	//----- nvinfo : EIATTR_PARAM_CBANK
	.align		4
        /*00c0*/ 	.byte	0x04, 0x0a
        /*00c2*/ 	.short	(.L_1024 - .L_1023)
	.align		4
.L_1023:
        /*00c4*/ 	.word	index@(.nv.constant0._ZN5flash24flash_fwd_splitkv_kernelI23Flash_fwd_kernel_traitsILi256ELi64ELi64ELi4ELb0ELb0EN7cutlass6half_tE19Flash_kernel_traitsILi256ELi64ELi64ELi4ES3_EELb0ELb0ELb1ELb0ELb0ELb1ELb0ELb0EEEvNS_16Flash_fwd_paramsE)
        /*00c8*/ 	.short	0x0210
        /*00ca*/ 	.short	0x01d0


	//----- nvinfo : EIATTR_SW_WAR
	.align		4
.L_1024:
        /*00cc*/ 	.byte	0x04, 0x36
        /*00ce*/ 	.short	(.L_1026 - .L_1025)
.L_1025:
        /*00d0*/ 	.word	0x00000008
.L_1026:


//--------------------- .nv.info._ZN5flash24flash_fwd_splitkv_kernelI23Flash_fwd_kernel_traitsILi256ELi64ELi64ELi4ELb0ELb0EN7cutlass6half_tE19Flash_kernel_traitsILi256ELi64ELi64ELi4ES3_EELb0ELb0ELb0ELb0ELb1ELb0ELb0ELb1EEEvNS_16Flash_fwd_paramsE --------------------------
	.section	.nv.info._ZN5flash24flash_fwd_splitkv_kernelI23Flash_fwd_kernel_traitsILi256ELi64ELi64ELi4ELb0ELb0EN7cutlass6half_tE19Flash_kernel_traitsILi256ELi64ELi64ELi4ES3_EELb0ELb0ELb0ELb0ELb1ELb0ELb0ELb1EEEvNS_16Flash_fwd_paramsE,"",@"SHT_CUDA_INFO"
	.sectionflags	@""
	.align	4


	//----- nvinfo : EIATTR_CUDA_API_VERSION
	.align		4
        /*0000*/ 	.byte	0x04, 0x37
        /*0002*/ 	.short	(.L_1028 - .L_1027)
.L_1027:
        /*0004*/ 	.word	0x00000082


	//----- nvinfo : EIATTR_KPARAM_INFO
	.align		4
.L_1028:
        /*0008*/ 	.byte	0x04, 0x17
        /*000a*/ 	.short	(.L_1030 - .L_1029)
.L_1029:
        /*000c*/ 	.word	0x00000000
        /*0010*/ 	.short	0x0000
        /*0012*/ 	.short	0x0000
        /*0014*/ 	.byte	0x00, 0xf0, 0x41, 0x07


	//----- nvinfo : EIATTR_SPARSE_MMA_MASK
	.align		4
.L_1030:
        /*0018*/ 	.byte	0x03, 0x50
        /*001a*/ 	.short	0x0000


	//----- nvinfo : EIATTR_MAXREG_COUNT
	.align		4
        /*001c*/ 	.byte	0x03, 0x1b
        /*001e*/ 	.short	0x00ff


	//----- nvinfo : EIATTR_NUM_BARRIERS
	.align		4
        /*0020*/ 	.byte	0x02, 0x4c
        /*0022*/ 	.byte	0x01
	.zero		1


	//----- nvinfo : EIATTR_MERCURY_ISA_VERSION
	.align		4
        /*0024*/ 	.byte	0x03, 0x5f
        /*0026*/ 	.short	0x0101


	//----- nvinfo : EIATTR_COOP_GROUP_MASK_REGIDS
	.align		4
        /*0028*/ 	.byte	0x04, 0x29
        /*002a*/ 	.short	(.L_1032 - .L_1031)


	//   ....[0]....
.L_1031:
        /*002c*/ 	.word	0xffffffff


	//   ....[1]....
        /*0030*/ 	.word	0xffffffff


	//   ....[2]....
        /*0034*/ 	.word	0xffffffff


	//   ....[3]....
        /*0038*/ 	.word	0xffffffff


	//   ....[4]....
        /*003c*/ 	.word	0xffffffff


	//   ....[5]....
        /*0040*/ 	.word	0xffffffff


	//   ....[6]....
        /*0044*/ 	.word	0xffffffff


	//   ....[7]....
        /*0048*/ 	.word	0xffffffff


	//   ....[8]....
        /*004c*/ 	.word	0xffffffff


	//   ....[9]....
        /*0050*/ 	.word	0xffffffff


	//   ....[10]....
        /*0054*/ 	.word	0xffffffff


	//   ....[11]....
        /*0058*/ 	.word	0xffffffff


	//----- nvinfo : EIATTR_COOP_GROUP_INSTR_OFFSETS
	.align		4
.L_1032:
        /*005c*/ 	.byte	0x04, 0x28
        /*005e*/ 	.short	(.L_1034 - .L_1033)


	//   ....[0]....
.L_1033:
        /*0060*/ 	.word	0x00018240


	//   ....[1]....
        /*0064*/ 	.word	0x00018260


	//   ....[2]....
        /*0068*/ 	.word	0x00018310


	//   ....[3]....
        /*006c*/ 	.word	0x00018320


	//   ....[4]....
        /*0070*/ 	.word	0x0001b2f0


	//   ....[5]....
        /*0074*/ 	.word	0x0001b310


	//   ....[6]....
        /*0078*/ 	.word	0x0001b340


	//   ....[7]....
        /*007c*/ 	.word	0x0001b350


	//   ....[8]....
        /*0080*/ 	.word	0x0001cf60


	//   ....[9]....
        /*0084*/ 	.word	0x0001cfa0


	//   ....[10]....
        /*0088*/ 	.word	0x0001cff0


	//   ....[11]....
        /*008c*/ 	.word	0x0001d000


	//----- nvinfo : EIATTR_EXIT_INSTR_OFFSETS
	.align		4
.L_1034:
        /*0090*/ 	.byte	0x04, 0x1c
        /*0092*/ 	.short	(.L_1036 - .L_1035)


	//   ....[0]....
.L_1035:
        /*0094*/ 	.word	0x00000390


	//   ....[1]....
        /*0098*/ 	.word	0x00000c50


	//   ....[2]....
        /*009c*/ 	.word	0x00000c80


	//   ....[3]....
        /*00a0*/ 	.word	0x0001ed00


	//   ....[4]....
        /*00a4*/ 	.word	0x0001ee00


	//----- nvinfo : EIATTR_CRS_STACK_SIZE
	.align		4
.L_1036:
        /*00a8*/ 	.byte	0x04, 0x1e
        /*00aa*/ 	.short	(.L_1038 - .L_1037)
.L_1037:
        /*00ac*/ 	.word	0x00000000


	//----- nvinfo : EIATTR_CBANK_PARAM_SIZE
	.align		4
.L_1038:
        /*00b0*/ 	.byte	0x03, 0x19
        /*00b2*/ 	.short	0x01d0


	//----- nvinfo : EIATTR_PARAM_CBANK
	.align		4
        /*00b4*/ 	.byte	0x04, 0x0a
        /*00b6*/ 	.short	(.L_1040 - .L_1039)
	.align		4
.L_1039:
        /*00b8*/ 	.word	index@(.nv.constant0._ZN5flash24flash_fwd_splitkv_kernelI23Flash_fwd_kernel_traitsILi256ELi64ELi64ELi4ELb0ELb0EN7cutlass6half_tE19Flash_kernel_traitsILi256ELi64ELi64ELi4ES3_EELb0ELb0ELb0ELb0ELb1ELb0ELb0ELb1EEEvNS_16Flash_fwd_paramsE)
        /*00bc*/ 	.short	0x0210
        /*00be*/ 	.short	0x01d0


	//----- nvinfo : EIATTR_SW_WAR
	.align		4
.L_1040:
        /*00c0*/ 	.byte	0x04, 0x36
        /*00c2*/ 	.short	(.L_1042 - .L_1041)
.L_1041:
        /*00c4*/ 	.word	0x00000008
.L_1042:


//--------------------- .nv.info._ZN5flash24flash_fwd_splitkv_kernelI23Flash_fwd_kernel_traitsILi256ELi64ELi64ELi4ELb0ELb0EN7cutlass6half_tE19Flash_kernel_traitsILi256ELi64ELi64ELi4ES3_EELb0ELb0ELb0ELb0ELb1ELb1ELb0ELb1EEEvNS_16Flash_fwd_paramsE --------------------------
	.section	.nv.info._ZN5flash24flash_fwd_splitkv_kernelI23Flash_fwd_kernel_traitsILi256ELi64ELi64ELi4ELb0ELb0EN7cutlass6half_tE19Flash_kernel_traitsILi256ELi64ELi64ELi4ES3_EELb0ELb0ELb0ELb0ELb1ELb1ELb0ELb1EEEvNS_16Flash_fwd_paramsE,"",@"SHT_CUDA_INFO"
	.sectionflags	@""
	.align	4


	//----- nvinfo : EIATTR_CUDA_API_VERSION
	.align		4
        /*0000*/ 	.byte	0x04, 0x37
        /*0002*/ 	.short	(.L_1044 - .L_1043)
.L_1043:
        /*0004*/ 	.word	0x00000082


	//----- nvinfo : EIATTR_KPARAM_INFO
	.align		4
.L_1044:
        /*0008*/ 	.byte	0x04, 0x17
        /*000a*/ 	.short	(.L_1046 - .L_1045)
.L_1045:
        /*000c*/ 	.word	0x00000000
        /*0010*/ 	.short	0x0000
        /*0012*/ 	.short	0x0000
        /*0014*/ 	.byte	0x00, 0xf0, 0x41, 0x07


	//----- nvinfo : EIATTR_SPARSE_MMA_MASK
	.align		4
.L_1046:
        /*0018*/ 	.byte	0x03, 0x50
        /*001a*/ 	.short	0x0000


	//----- nvinfo : EIATTR_MAXREG_COUNT
	.align		4
        /*001c*/ 	.byte	0x03, 0x1b
        /*001e*/ 	.short	0x00ff


	//----- nvinfo : EIATTR_NUM_BARRIERS
	.align		4
        /*0020*/ 	.byte	0x02, 0x4c
        /*0022*/ 	.byte	0x01
	.zero		1


	//----- nvinfo : EIATTR_ANNOTATIONS
	.align		4
        /*0024*/ 	.byte	0x04, 0x55
        /*0026*/ 	.short	(.L_1048 - .L_1047)


	//   ....[0]....
.L_1047:
        /*0028*/ 	.word	0x00000001
        /*002c*/ 	.byte	0x20, 0x98, 0x01, 0x00, 0x01, 0x00, 0x00, 0x00, 0x40, 0x98, 0x01, 0x00, 0x01, 0x00, 0x00, 0x00
        /*003c*/ 	.byte	0x20, 0x9b, 0x01, 0x00, 0x01, 0x00, 0x00, 0x00, 0xe0, 0x9b, 0x01, 0x00, 0x01, 0x00, 0x00, 0x00
        /*004c*/ 	.byte	0x00, 0xd4, 0x01, 0x00, 0x01, 0x00, 0x00, 0x00, 0x30, 0xd4, 0x01, 0x00, 0x01, 0x00, 0x00, 0x00
        /*005c*/ 	.byte	0x40, 0xd8, 0x01, 0x00, 0x01, 0x00, 0x00, 0x00, 0x50, 0xd8, 0x01, 0x00, 0x01, 0x00, 0x00, 0x00
        /*006c*/ 	.byte	0x60, 0xd8, 0x01, 0x00, 0x01, 0x00, 0x00, 0x00, 0x90, 0xd8, 0x01, 0x00, 0x01, 0x00, 0x00, 0x00
        /*007c*/ 	.byte	0xa0, 0xd8, 0x01, 0x00


	//----- nvinfo : EIATTR_MERCURY_ISA_VERSION
	.align		4
.L_1048:
        /*0080*/ 	.byte	0x03, 0x5f
        /*0082*/ 	.short	0x0101


	//----- nvinfo : EIATTR_COOP_GROUP_MASK_REGIDS
	.align		4
        /*0084*/ 	.byte	0x04, 0x29
        /*0086*/ 	.short	(.L_1050 - .L_1049)


	//   ....[0]....
.L_1049:
        /*0088*/ 	.word	0xffffffff


	//   ....[1]....
        /*008c*/ 	.word	0xffffffff


	//   ....[2]....
        /*0090*/ 	.word	0xffffffff


	//   ....[3]....
        /*0094*/ 	.word	0xffffffff


	//   ....[4]....
        /*0098*/ 	.word	0xffffffff


	//   ....[5]....
        /*009c*/ 	.word	0xffffffff


	//   ....[6]....
        /*00a0*/ 	.word	0xffffffff


	//   ....[7]....
        /*00a4*/ 	.word	0xffffffff


	//   ....[8]....
        /*00a8*/ 	.word	0xffffffff


	//   ....[9]....
        /*00ac*/ 	.word	0xffffffff


	//   ....[10]....
        /*00b0*/ 	.word	0xffffffff


	//   ....[11]....
        /*00b4*/ 	.word	0xffffffff


	//----- nvinfo : EIATTR_COOP_GROUP_INSTR_OFFSETS
	.align		4
.L_1050:
        /*00b8*/ 	.byte	0x04, 0x28
        /*00ba*/ 	.short	(.L_1052 - .L_1051)


	//   ....[0]....
.L_1051:
        /*00bc*/ 	.word	0x00018670


	//   ....[1]....
        /*00c0*/ 	.word	0x00018690


	//   ....[2]....
        /*00c4*/ 	.word	0x00018740


	//   ....[3]....
        /*00c8*/ 	.word	0x00018750


	//   ....[4]....
        /*00cc*/ 	.word	0x0001bba0


	//   ....[5]....
        /*00d0*/ 	.word	0x0001bbc0


	//   ....[6]....
        /*00d4*/ 	.word	0x0001bbf0


	//   ....[7]....
        /*00d8*/ 	.word	0x0001bc00


	//   ....[8]....
        /*00dc*/ 	.word	0x0001d8f0


	//   ....[9]....
        /*00e0*/ 	.word	0x0001d900


	//   ....[10]....
        /*00e4*/ 	.word	0x0001d930


	//   ....[11]....
        /*00e8*/ 	.word	0x0001d950


	//----- nvinfo : EIATTR_EXIT_INSTR_OFFSETS
	.align		4
.L_1052:
        /*00ec*/ 	.byte	0x04, 0x1c
        /*00ee*/ 	.short	(.L_1054 - .L_1053)


	//   ....[0]....
.L_1053:
        /*00f0*/ 	.word	0x000003a0


	//   ....[1]....
        /*00f4*/ 	.word	0x00000c60


	//   ....[2]....
        /*00f8*/ 	.word	0x00000c90


	//   ....[3]....
        /*00fc*/ 	.word	0x0001f650


	//   ....[4]....
        /*0100*/ 	.word	0x0001f750


	//----- nvinfo : EIATTR_CRS_STACK_SIZE
	.align		4
.L_1054:
        /*0104*/ 	.byte	0x04, 0x1e
        /*0106*/ 	.short	(.L_1056 - .L_1055)
.L_1055:
        /*0108*/ 	.word	0x00000000


	//----- nvinfo : EIATTR_CBANK_PARAM_SIZE
	.align		4
.L_1056:
        /*010c*/ 	.byte	0x03, 0x19
        /*010e*/ 	.short	0x01d0


	//----- nvinfo : EIATTR_PARAM_CBANK
	.align		4
        /*0110*/ 	.byte	0x04, 0x0a
        /*0112*/ 	.short	(.L_1058 - .L_1057)
	.align		4
.L_1057:
        /*0114*/ 	.word	index@(.nv.constant0._ZN5flash24flash_fwd_splitkv_kernelI23Flash_fwd_kernel_traitsILi256ELi64ELi64ELi4ELb0ELb0EN7cutlass6half_tE19Flash_kernel_traitsILi256ELi64ELi64ELi4ES3_EELb0ELb0ELb0ELb0ELb1ELb1ELb0ELb1EEEvNS_16Flash_fwd_paramsE)
        /*0118*/ 	.short	0x0210
        /*011a*/ 	.short	0x01d0


	//----- nvinfo : EIATTR_SW_WAR
	.align		4
.L_1058:
        /*011c*/ 	.byte	0x04, 0x36
        /*011e*/ 	.short	(.L_1060 - .L_1059)
.L_1059:
        /*0120*/ 	.word	0x00000008
.L_1060:


//--------------------- .nv.info._ZN5flash24flash_fwd_splitkv_kernelI23Flash_fwd_kernel_traitsILi256ELi64ELi64ELi4ELb0ELb0EN7cutlass6half_tE19Flash_kernel_traitsILi256ELi64ELi64ELi4ES3_EELb0ELb0ELb1ELb0ELb0ELb0ELb0ELb1EEEvNS_16Flash_fwd_paramsE --------------------------
	.section	.nv.info._ZN5flash24flash_fwd_splitkv_kernelI23Flash_fwd_kernel_traitsILi256ELi64ELi64ELi4ELb0ELb0EN7cutlass6half_tE19Flash_kernel_traitsILi256ELi64ELi64ELi4ES3_EELb0ELb0ELb1ELb0ELb0ELb0ELb0ELb1EEEvNS_16Flash_fwd_paramsE,"",@"SHT_CUDA_INFO"
	.sectionflags	@""
	.align	4


	//----- nvinfo : EIATTR_CUDA_API_VERSION
	.align		4
        /*0000*/ 	.byte	0x04, 0x37
        /*0002*/ 	.short	(.L_1062 - .L_1061)
.L_1061:
        /*0004*/ 	.word	0x00000082


	//----- nvinfo : EIATTR_KPARAM_INFO
	.align		4
.L_1062:
        /*0008*/ 	.byte	0x04, 0x17
        /*000a*/ 	.short	(.L_1064 - .L_1063)
.L_1063:
        /*000c*/ 	.word	0x00000000
        /*0010*/ 	.short	0x0000
        /*0012*/ 	.short	0x0000
        /*0014*/ 	.byte	0x00, 0xf0, 0x41, 0x07


	//----- nvinfo : EIATTR_SPARSE_MMA_MASK
	.align		4
.L_1064:
        /*0018*/ 	.byte	0x03, 0x50
        /*001a*/ 	.short	0x0000


	//----- nvinfo : EIATTR_MAXREG_COUNT
	.align		4
        /*001c*/ 	.byte	0x03, 0x1b
        /*001e*/ 	.short	0x00ff


	//----- nvinfo : EIATTR_NUM_BARRIERS
	.align		4
        /*0020*/ 	.byte	0x02, 0x4c
        /*0022*/ 	.byte	0x01
	.zero		1


	//----- nvinfo : EIATTR_ANNOTATIONS
	.align		4
        /*0024*/ 	.byte	0x04, 0x55
        /*0026*/ 	.short	(.L_1066 - .L_1065)


	//   ....[0]....
.L_1065:
        /* <DEDUP_REMOVED lines=21> */


	//----- nvinfo : EIATTR_MERCURY_ISA_VERSION
	.align		4
.L_1066:
        /*0168*/ 	.byte	0x03, 0x5f
        /*016a*/ 	.short	0x0101


	//----- nvinfo : EIATTR_COOP_GROUP_MASK_REGIDS
	.align		4
        /*016c*/ 	.byte	0x04, 0x29
        /*016e*/ 	.short	(.L_1068 - .L_1067)


	//   ....[0]....
.L_1067:
        /*0170*/ 	.word	0xffffffff


	//   ....[1]....
        /*0174*/ 	.word	0xffffffff


	//   ....[2]....
        /*0178*/ 	.word	0xffffffff


	//   ....[3]....
        /*017c*/ 	.word	0xffffffff


	//   ....[4]....
        /*0180*/ 	.word	0xffffffff


	//   ....[5]....
        /*0184*/ 	.word	0xffffffff


	//   ....[6]....
        /*0188*/ 	.word	0xffffffff


	//   ....[7]....
        /*018c*/ 	.word	0xffffffff


	//   ....[8]....
        /*0190*/ 	.word	0xffffffff


	//   ....[9]....
        /*0194*/ 	.word	0xffffffff


	//   ....[10]....
        /*0198*/ 	.word	0xffffffff


	//   ....[11]....
        /*019c*/ 	.word	0xffffffff


	//   ....[12]....
        /*01a0*/ 	.word	0x05000004


	//   ....[13]....
        /*01a4*/ 	.word	0x05000004


	//   ....[14]....
        /*01a8*/ 	.word	0x05000004


	//   ....[15]....
        /*01ac*/ 	.word	0x05000004


	//----- nvinfo : EIATTR_COOP_GROUP_INSTR_OFFSETS
	.align		4
.L_1068:
        /*01b0*/ 	.byte	0x04, 0x28
        /*01b2*/ 	.short	(.L_1070 - .L_1069)


	//   ....[0]....
.L_1069:
        /*01b4*/ 	.word	0x0001d1b0


	//   ....[1]....
        /*01b8*/ 	.word	0x0001d1d0


	//   ....[2]....
        /*01bc*/ 	.word	0x0001d240


	//   ....[3]....
        /*01c0*/ 	.word	0x0001d260


	//   ....[4]....
        /*01c4*/ 	.word	0x00022a20


	//   ....[5]....
        /*01c8*/ 	.word	0x00022a40


	//   ....[6]....
        /*01cc*/ 	.word	0x00022a60


	//   ....[7]....
        /*01d0*/ 	.word	0x00022a80


	//   ....[8]....
        /*01d4*/ 	.word	0x00024720


	//   ....[9]....
        /*01d8*/ 	.word	0x00024730


	//   ....[10]....
        /*01dc*/ 	.word	0x00024760


	//   ....[11]....
        /*01e0*/ 	.word	0x00024770


	//   ....[12]....
        /*01e4*/ 	.word	0x00026bb0


	//   ....[13]....
        /*01e8*/ 	.word	0x00026c20


	//   ....[14]....
        /*01ec*/ 	.word	0x00026c90


	//   ....[15]....
        /*01f0*/ 	.word	0x00026cf0


	//----- nvinfo : EIATTR_EXIT_INSTR_OFFSETS
	.align		4
.L_1070:
        /*01f4*/ 	.byte	0x04, 0x1c
        /*01f6*/ 	.short	(.L_1072 - .L_1071)


	//   ....[0]....
.L_1071:
        /*01f8*/ 	.word	0x00000060


	//----- nvinfo : EIATTR_CRS_STACK_SIZE
	.align		4
.L_1072:
        /*01fc*/ 	.byte	0x04, 0x1e
        /*01fe*/ 	.short	(.L_1074 - .L_1073)
.L_1073:
        /*0200*/ 	.word	0x00000000


	//----- nvinfo : EIATTR_CBANK_PARAM_SIZE
	.align		4
.L_1074:
        /*0204*/ 	.byte	0x03, 0x19
        /*0206*/ 	.short	0x01d0


	//----- nvinfo : EIATTR_PARAM_CBANK
	.align		4
        /*0208*/ 	.byte	0x04, 0x0a
        /*020a*/ 	.short	(.L_1076 - .L_1075)
	.align		4
.L_1075:
        /*020c*/ 	.word	index@(.nv.constant0._ZN5flash24flash_fwd_splitkv_kernelI23Flash_fwd_kernel_traitsILi256ELi64ELi64ELi4ELb0ELb0EN7cutlass6half_tE19Flash_kernel_traitsILi256ELi64ELi64ELi4ES3_EELb0ELb0ELb1ELb0ELb0ELb0ELb0ELb1EEEvNS_16Flash_fwd_paramsE)
        /*0210*/ 	.short	0x0210
        /*0212*/ 	.short	0x01d0


	//----- nvinfo : EIATTR_SW_WAR
	.align		4
.L_1076:
        /*0214*/ 	.byte	0x04, 0x36
        /*0216*/ 	.short	(.L_1078 - .L_1077)
.L_1077:
        /*0218*/ 	.word	0x00000008
.L_1078:


//--------------------- .nv.info._ZN5flash24flash_fwd_splitkv_kernelI23Flash_fwd_kernel_traitsILi256ELi64ELi64ELi4ELb0ELb0EN7cutlass6half_tE19Flash_kernel_traitsILi256ELi64ELi64ELi4ES3_EELb0ELb0ELb1ELb0ELb0ELb1ELb0ELb1EEEvNS_16Flash_fwd_paramsE --------------------------
	.section	.nv.info._ZN5flash24flash_fwd_splitkv_kernelI23Flash_fwd_kernel_traitsILi256ELi64ELi64ELi4ELb0ELb0EN7cutlass6half_tE19Flash_kernel_traitsILi256ELi64ELi64ELi4ES3_EELb0ELb0ELb1ELb0ELb0ELb1ELb0ELb1EEEvNS_16Flash_fwd_paramsE,"",@"SHT_CUDA_INFO"
	.sectionflags	@""
	.align	4


	//----- nvinfo : EIATTR_CUDA_API_VERSION
	.align		4
        /*0000*/ 	.byte	0x04, 0x37
        /*0002*/ 	.short	(.L_1080 - .L_1079)
.L_1079:
        /*0004*/ 	.word	0x00000082


	//----- nvinfo : EIATTR_KPARAM_INFO
	.align		4
.L_1080:
        /*0008*/ 	.byte	0x04, 0x17
        /*000a*/ 	.short	(.L_1082 - .L_1081)
.L_1081:
        /*000c*/ 	.word	0x00000000
        /*0010*/ 	.short	0x0000
        /*0012*/ 	.short	0x0000
        /*0014*/ 	.byte	0x00, 0xf0, 0x41, 0x07


	//----- nvinfo : EIATTR_SPARSE_MMA_MASK
	.align		4
.L_1082:
        /*0018*/ 	.byte	0x03, 0x50
        /*001a*/ 	.short	0x0000


	//----- nvinfo : EIATTR_MAXREG_COUNT
	.align		4
        /*001c*/ 	.byte	0x03, 0x1b
        /*001e*/ 	.short	0x00ff


	//----- nvinfo : EIATTR_NUM_BARRIERS
	.align		4
        /*0020*/ 	.byte	0x02, 0x4c
        /*0022*/ 	.byte	0x01
	.zero		1


	//----- nvinfo : EIATTR_ANNOTATIONS
	.align		4
        /*0024*/ 	.byte	0x04, 0x55
        /*0026*/ 	.short	(.L_1084 - .L_1083)


	//   ....[0]....
.L_1083:
        /* <DEDUP_REMOVED lines=21> */


	//----- nvinfo : EIATTR_MERCURY_ISA_VERSION
	.align		4
.L_1084:
        /*0168*/ 	.byte	0x03, 0x5f
        /*016a*/ 	.short	0x0101


	//----- nvinfo : EIATTR_COOP_GROUP_MASK_REGIDS
	.align		4
        /*016c*/ 	.byte	0x04, 0x29
        /*016e*/ 	.short	(.L_1086 - .L_1085)


	//   ....[0]....
.L_1085:
        /*0170*/ 	.word	0xffffffff


	//   ....[1]....
        /*0174*/ 	.word	0xffffffff


	//   ....[2]....
        /*0178*/ 	.word	0xffffffff


	//   ....[3]....
        /*017c*/ 	.word	0xffffffff


	//   ....[4]....
        /*0180*/ 	.word	0xffffffff


	//   ....[5]....
        /*0184*/ 	.word	0xffffffff


	//   ....[6]....
        /*0188*/ 	.word	0xffffffff


	//   ....[7]....
        /*018c*/ 	.word	0xffffffff


	//   ....[8]....
        /*0190*/ 	.word	0xffffffff


	//   ....[9]....
        /*0194*/ 	.word	0xffffffff


	//   ....[10]....
        /*0198*/ 	.word	0xffffffff


	//   ....[11]....
        /*019c*/ 	.word	0xffffffff


	//   ....[12]....
        /*01a0*/ 	.word	0x05000004


	//   ....[13]....
        /*01a4*/ 	.word	0x05000004


	//   ....[14]....
        /*01a8*/ 	.word	0x05000004


	//   ....[15]....
        /*01ac*/ 	.word	0x05000004


	//----- nvinfo : EIATTR_COOP_GROUP_INSTR_OFFSETS
	.align		4
.L_1086:
        /*01b0*/ 	.byte	0x04, 0x28
        /*01b2*/ 	.short	(.L_1088 - .L_1087)


	//   ....[0]....
.L_1087:
        /*01b4*/ 	.word	0x0001d580


	//   ....[1]....
        /*01b8*/ 	.word	0x0001d5c0


	//   ....[2]....
        /*01bc*/ 	.word	0x0001d5e0


	//   ....[3]....
        /*01c0*/ 	.word	0x0001d600


	//   ....[4]....
        /*01c4*/ 	.word	0x000234e0


	//   ....[5]....
        /*01c8*/ 	.word	0x00023500


	//   ....[6]....
        /*01cc*/ 	.word	0x00023520


	//   ....[7]....
        /*01d0*/ 	.word	0x00023540


	//   ....[8]....
        /*01d4*/ 	.word	0x000251f0


	//   ....[9]....
        /*01d8*/ 	.word	0x00025200


	//   ....[10]....
        /*01dc*/ 	.word	0x00025230


	//   ....[11]....
        /*01e0*/ 	.word	0x00025240


	//   ....[12]....
        /*01e4*/ 	.word	0x00027680


	//   ....[13]....
        /*01e8*/ 	.word	0x000276f0


	//   ....[14]....
        /*01ec*/ 	.word	0x00027760


	//   ....[15]....
        /*01f0*/ 	.word	0x000277c0


	//----- nvinfo : EIATTR_EXIT_INSTR_OFFSETS
	.align		4
.L_1088:
        /*01f4*/ 	.byte	0x04, 0x1c
        /*01f6*/ 	.short	(.L_1090 - .L_1089)


	//   ....[0]....
.L_1089:
        /*01f8*/ 	.word	0x00000060


	//----- nvinfo : EIATTR_CRS_STACK_SIZE
	.align		4
.L_1090:
        /*01fc*/ 	.byte	0x04, 0x1e
        /*01fe*/ 	.short	(.L_1092 - .L_1091)
.L_1091:
        /*0200*/ 	.word	0x00000000


	//----- nvinfo : EIATTR_CBANK_PARAM_SIZE
	.align		4
.L_1092:
        /*0204*/ 	.byte	0x03, 0x19
        /*0206*/ 	.short	0x01d0


	//----- nvinfo : EIATTR_PARAM_CBANK
	.align		4
        /*0208*/ 	.byte	0x04, 0x0a
        /*020a*/ 	.short	(.L_1094 - .L_1093)
	.align		4
.L_1093:
        /*020c*/ 	.word	index@(.nv.constant0._ZN5flash24flash_fwd_splitkv_kernelI23Flash_fwd_kernel_traitsILi256ELi64ELi64ELi4ELb0ELb0EN7cutlass6half_tE19Flash_kernel_traitsILi256ELi64ELi64ELi4ES3_EELb0ELb0ELb1ELb0ELb0ELb1ELb0ELb1EEEvNS_16Flash_fwd_paramsE)
        /*0210*/ 	.short	0x0210
        /*0212*/ 	.short	0x01d0


	//----- nvinfo : EIATTR_SW_WAR
	.align		4
.L_1094:
        /*0214*/ 	.byte	0x04, 0x36
        /*0216*/ 	.short	(.L_1096 - .L_1095)
.L_1095:
        /*0218*/ 	.word	0x00000008
.L_1096:


//--------------------- .nv.info._ZN5flash24flash_fwd_splitkv_kernelI23Flash_fwd_kernel_traitsILi256ELi64ELi64ELi4ELb0ELb0EN7cutlass6half_tE19Flash_kernel_traitsILi256ELi64ELi64ELi4ES3_EELb0ELb0ELb0ELb0ELb1ELb0ELb1ELb0EEEvNS_16Flash_fwd_paramsE --------------------------
	.section	.nv.info._ZN5flash24flash_fwd_splitkv_kernelI23Flash_fwd_kernel_traitsILi256ELi64ELi64ELi4ELb0ELb0EN7cutlass6half_tE19Flash_kernel_traitsILi256ELi64ELi64ELi4ES3_EELb0ELb0ELb0ELb0ELb1ELb0ELb1ELb0EEEvNS_16Flash_fwd_paramsE,"",@"SHT_CUDA_INFO"
	.sectionflags	@""
	.align	4


	//----- nvinfo : EIATTR_CUDA_API_VERSION
	.align		4
        /*0000*/ 	.byte	0x04, 0x37
        /*0002*/ 	.short	(.L_1098 - .L_1097)
.L_1097:
        /*0004*/ 	.word	0x00000082


	//----- nvinfo : EIATTR_KPARAM_INFO
	.align		4
.L_1098:
        /*0008*/ 	.byte	0x04, 0x17
        /*000a*/ 	.short	(.L_1100 - .L_1099)
.L_1099:
        /*000c*/ 	.word	0x00000000
        /*0010*/ 	.short	0x0000
        /*0012*/ 	.short	0x0000
        /*0014*/ 	.byte	0x00, 0xf0, 0x41, 0x07


	//----- nvinfo : EIATTR_SPARSE_MMA_MASK
	.align		4
.L_1100:
        /*0018*/ 	.byte	0x03, 0x50
        /*001a*/ 	.short	0x0000


	//----- nvinfo : EIATTR_MAXREG_COUNT
	.align		4
        /*001c*/ 	.byte	0x03, 0x1b
        /*001e*/ 	.short	0x00ff


	//----- nvinfo : EIATTR_NUM_BARRIERS
	.align		4
        /*0020*/ 	.byte	0x02, 0x4c
        /*0022*/ 	.byte	0x01
	.zero		1


	//----- nvinfo : EIATTR_MERCURY_ISA_VERSION
	.align		4
        /*0024*/ 	.byte	0x03, 0x5f
        /*0026*/ 	.short	0x0101


	//----- nvinfo : EIATTR_COOP_GROUP_MASK_REGIDS
	.align		4
        /*0028*/ 	.byte	0x04, 0x29
        /*002a*/ 	.short	(.L_1102 - .L_1101)


	//   ....[0]....
.L_1101:
        /*002c*/ 	.word	0xffffffff


	//   ....[1]....
        /*0030*/ 	.word	0xffffffff


	//   ....[2]....
        /*0034*/ 	.word	0xffffffff


	//   ....[3]....
        /*0038*/ 	.word	0xffffffff


	//   ....[4]....
        /*003c*/ 	.word	0xffffffff


	//   ....[5]....
        /*0040*/ 	.word	0xffffffff


	//   ....[6]....
        /*0044*/ 	.word	0xffffffff


	//   ....[7]....
        /*0048*/ 	.word	0xffffffff


	//   ....[8]....
        /*004c*/ 	.word	0xffffffff


	//   ....[9]....
        /*0050*/ 	.word	0xffffffff


	//   ....[10]....
        /*0054*/ 	.word	0xffffffff


	//   ....[11]....
        /*0058*/ 	.word	0xffffffff


	//----- nvinfo : EIATTR_COOP_GROUP_INSTR_OFFSETS
	.align		4
.L_1102:
        /*005c*/ 	.byte	0x04, 0x28
        /*005e*/ 	.short	(.L_1104 - .L_1103)


	//   ....[0]....
.L_1103:
        /*0060*/ 	.word	0x00004710


	//   ....[1]....
        /*0064*/ 	.word	0x00004730


	//   ....[2]....
        /*0068*/ 	.word	0x000047d0


	//   ....[3]....
        /*006c*/ 	.word	0x000047e0


	//   ....[4]....
        /*0070*/ 	.word	0x00007770


	//   ....[5]....
        /*0074*/ 	.word	0x00007790


	//   ....[6]....
        /*0078*/ 	.word	0x000077c0


	//   ....[7]....
        /*007c*/ 	.word	0x000077d0


	//   ....[8]....
        /*0080*/ 	.word	0x000093e0


	//   ....[9]....
        /*0084*/ 	.word	0x00009420


	//   ....[10]....
        /*0088*/ 	.word	0x000094d0


	//   ....[11]....
        /*008c*/ 	.word	0x000094e0


	//----- nvinfo : EIATTR_EXIT_INSTR_OFFSETS
	.align		4
.L_1104:
        /*0090*/ 	.byte	0x04, 0x1c
        /*0092*/ 	.short	(.L_1106 - .L_1105)


	//   ....[0]....
.L_1105:
        /*0094*/ 	.word	0x00000450


	//   ....[1]....
        /*0098*/ 	.word	0x00000d40


	//   ....[2]....
        /*009c*/ 	.word	0x00000d70


	//   ....[3]....
        /*00a0*/ 	.word	0x0000ac70


	//   ....[4]....
        /*00a4*/ 	.word	0x0000acc0


	//----- nvinfo : EIATTR_CRS_STACK_SIZE
	.align		4
.L_1106:
        /*00a8*/ 	.byte	0x04, 0x1e
        /*00aa*/ 	.short	(.L_1108 - .L_1107)
.L_1107:
        /*00ac*/ 	.word	0x00000000


	//----- nvinfo : EIATTR_CBANK_PARAM_SIZE
	.align		4
.L_1108:
        /*00b0*/ 	.byte	0x03, 0x19
        /*00b2*/ 	.short	0x01d0


	//----- nvinfo : EIATTR_PARAM_CBANK
	.align		4
        /*00b4*/ 	.byte	0x04, 0x0a
        /*00b6*/ 	.short	(.L_1110 - .L_1109)
	.align		4
.L_1109:
        /*00b8*/ 	.word	index@(.nv.constant0._ZN5flash24flash_fwd_splitkv_kernelI23Flash_fwd_kernel_traitsILi256ELi64ELi64ELi4ELb0ELb0EN7cutlass6half_tE19Flash_kernel_traitsILi256ELi64ELi64ELi4ES3_EELb0ELb0ELb0ELb0ELb1ELb0ELb1ELb0EEEvNS_16Flash_fwd_paramsE)
        /*00bc*/ 	.short	0x0210
        /*00be*/ 	.short	0x01d0


	//----- nvinfo : EIATTR_SW_WAR
	.align		4
.L_1110:
        /*00c0*/ 	.byte	0x04, 0x36
        /*00c2*/ 	.short	(.L_1112 - .L_1111)
.L_1111:
        /*00c4*/ 	.word	0x00000008
.L_1112:


//--------------------- .nv.info._ZN5flash24flash_fwd_splitkv_kernelI23Flash_fwd_kernel_traitsILi256ELi64ELi64ELi4ELb0ELb0EN7cutlass6half_tE19Flash_kernel_traitsILi256ELi64ELi64ELi4ES3_EELb0ELb0ELb0ELb0ELb1ELb1ELb1ELb0EEEvNS_16Flash_fwd_paramsE --------------------------
	.section	.nv.info._ZN5flash24flash_fwd_splitkv_kernelI23Flash_fwd_kernel_traitsILi256ELi64ELi64ELi4ELb0ELb0EN7cutlass6half_tE19Flash_kernel_traitsILi256ELi64ELi64ELi4ES3_EELb0ELb0ELb0ELb0ELb1ELb1ELb1ELb0EEEvNS_16Flash_fwd_paramsE,"",@"SHT_CUDA_INFO"
	.sectionflags	@""
	.align	4


	//----- nvinfo : EIATTR_CUDA_API_VERSION
	.align		4
        /*0000*/ 	.byte	0x04, 0x37
        /*0002*/ 	.short	(.L_1114 - .L_1113)
.L_1113:
        /*0004*/ 	.word	0x00000082


	//----- nvinfo : EIATTR_KPARAM_INFO
	.align		4
.L_1114:
        /*0008*/ 	.byte	0x04, 0x17
        /*000a*/ 	.short	(.L_1116 - .L_1115)
.L_1115:
        /*000c*/ 	.word	0x00000000
        /*0010*/ 	.short	0x0000
        /*0012*/ 	.short	0x0000
        /*0014*/ 	.byte	0x00, 0xf0, 0x41, 0x07


	//----- nvinfo : EIATTR_SPARSE_MMA_MASK
	.align		4
.L_1116:
        /*0018*/ 	.byte	0x03, 0x50
        /*001a*/ 	.short	0x0000


	//----- nvinfo : EIATTR_MAXREG_COUNT
	.align		4
        /*001c*/ 	.byte	0x03, 0x1b
        /*001e*/ 	.short	0x00ff


	//----- nvinfo : EIATTR_NUM_BARRIERS
	.align		4
        /*0020*/ 	.byte	0x02, 0x4c
        /*0022*/ 	.byte	0x01
	.zero		1


	//----- nvinfo : EIATTR_MERCURY_ISA_VERSION
	.align		4
        /*0024*/ 	.byte	0x03, 0x5f
        /*0026*/ 	.short	0x0101


	//----- nvinfo : EIATTR_COOP_GROUP_MASK_REGIDS
	.align		4
        /*0028*/ 	.byte	0x04, 0x29
        /*002a*/ 	.short	(.L_1118 - .L_1117)


	//   ....[0]....
.L_1117:
        /*002c*/ 	.word	0xffffffff


	//   ....[1]....
        /*0030*/ 	.word	0xffffffff


	//   ....[2]....
        /*0034*/ 	.word	0xffffffff


	//   ....[3]....
        /*0038*/ 	.word	0xffffffff


	//   ....[4]....
        /*003c*/ 	.word	0xffffffff


	//   ....[5]....
        /*0040*/ 	.word	0xffffffff


	//   ....[6]....
        /*0044*/ 	.word	0xffffffff


	//   ....[7]....
        /*0048*/ 	.word	0xffffffff


	//   ....[8]....
        /*004c*/ 	.word	0xffffffff


	//   ....[9]....
        /*0050*/ 	.word	0xffffffff


	//   ....[10]....
        /*0054*/ 	.word	0xffffffff


	//   ....[11]....
        /*0058*/ 	.word	0xffffffff


	//----- nvinfo : EIATTR_COOP_GROUP_INSTR_OFFSETS
	.align		4
.L_1118:
        /*005c*/ 	.byte	0x04, 0x28
        /*005e*/ 	.short	(.L_1120 - .L_1119)


	//   ....[0]....
.L_1119:
        /*0060*/ 	.word	0x00004b90


	//   ....[1]....
        /*0064*/ 	.word	0x00004bb0


	//   ....[2]....
        /*0068*/ 	.word	0x00004c50


	//   ....[3]....
        /*006c*/ 	.word	0x00004c60


	//   ....[4]....
        /*0070*/ 	.word	0x00007fd0


	//   ....[5]....
        /*0074*/ 	.word	0x00007fe0


	//   ....[6]....
        /*0078*/ 	.word	0x00008010


	//   ....[7]....
        /*007c*/ 	.word	0x00008020


	//   ....[8]....
        /*0080*/ 	.word	0x00009d80


	//   ....[9]....
        /*0084*/ 	.word	0x00009dc0


	//   ....[10]....
        /*0088*/ 	.word	0x00009e80


	//   ....[11]....
        /*008c*/ 	.word	0x00009e90


	//----- nvinfo : EIATTR_EXIT_INSTR_OFFSETS
	.align		4
.L_1120:
        /*0090*/ 	.byte	0x04, 0x1c
        /*0092*/ 	.short	(.L_1122 - .L_1121)


	//   ....[0]....
.L_1121:
        /*0094*/ 	.word	0x00000450


	//   ....[1]....
        /*0098*/ 	.word	0x00000d40


	//   ....[2]....
        /*009c*/ 	.word	0x00000d70


	//   ....[3]....
        /*00a0*/ 	.word	0x0000b610


	//   ....[4]....
        /*00a4*/ 	.word	0x0000b660


	//----- nvinfo : EIATTR_CRS_STACK_SIZE
	.align		4
.L_1122:
        /*00a8*/ 	.byte	0x04, 0x1e
        /*00aa*/ 	.short	(.L_1124 - .L_1123)
.L_1123:
        /*00ac*/ 	.word	0x00000000


	//----- nvinfo : EIATTR_CBANK_PARAM_SIZE
	.align		4
.L_1124:
        /*00b0*/ 	.byte	0x03, 0x19
        /*00b2*/ 	.short	0x01d0


	//----- nvinfo : EIATTR_PARAM_CBANK
	.align		4
        /*00b4*/ 	.byte	0x04, 0x0a
        /*00b6*/ 	.short	(.L_1126 - .L_1125)
	.align		4
.L_1125:
        /*00b8*/ 	.word	index@(.nv.constant0._ZN5flash24flash_fwd_splitkv_kernelI23Flash_fwd_kernel_traitsILi256ELi64ELi64ELi4ELb0ELb0EN7cutlass6half_tE19Flash_kernel_traitsILi256ELi64ELi64ELi4ES3_EELb0ELb0ELb0ELb0ELb1ELb1ELb1ELb0EEEvNS_16Flash_fwd_paramsE)
        /*00bc*/ 	.short	0x0210
        /*00be*/ 	.short	0x01d0


	//----- nvinfo : EIATTR_SW_WAR
	.align		4
.L_1126:
        /*00c0*/ 	.byte	0x04, 0x36
        /*00c2*/ 	.short	(.L_1128 - .L_1127)
.L_1127:
        /*00c4*/ 	.word	0x00000008
.L_1128:


//--------------------- .nv.info._ZN5flash24flash_fwd_splitkv_kernelI23Flash_fwd_kernel_traitsILi256ELi64ELi64ELi4ELb0ELb0EN7cutlass6half_tE19Flash_kernel_traitsILi256ELi64ELi64ELi4ES3_EELb0ELb0ELb1ELb0ELb0ELb0ELb1ELb0EEEvNS_16Flash_fwd_paramsE --------------------------
	.section	.nv.info._ZN5flash24flash_fwd_splitkv_kernelI23Flash_fwd_kernel_traitsILi256ELi64ELi64ELi4ELb0ELb0EN7cutlass6half_tE19Flash_kernel_traitsILi256ELi64ELi64ELi4ES3_EELb0ELb0ELb1ELb0ELb0ELb0ELb1ELb0EEEvNS_16Flash_fwd_paramsE,"",@"SHT_CUDA_INFO"
	.sectionflags	@""
	.align	4


	//----- nvinfo : EIATTR_CUDA_API_VERSION
	.align		4
        /*0000*/ 	.byte	0x04, 0x37
        /*0002*/ 	.short	(.L_1130 - .L_1129)
.L_1129:
        /*0004*/ 	.word	0x00000082


	//----- nvinfo : EIATTR_KPARAM_INFO
	.align		4
.L_1130:
        /*0008*/ 	.byte	0x04, 0x17
        /*000a*/ 	.short	(.L_1132 - .L_1131)
.L_1131:
        /*000c*/ 	.word	0x00000000
        /*0010*/ 	.short	0x0000
        /*0012*/ 	.short	0x0000
        /*0014*/ 	.byte	0x00, 0xf0, 0x41, 0x07


	//----- nvinfo : EIATTR_SPARSE_MMA_MASK
	.align		4
.L_1132:
        /*0018*/ 	.byte	0x03, 0x50
        /*001a*/ 	.short	0x0000


	//----- nvinfo : EIATTR_MAXREG_COUNT
	.align		4
        /*001c*/ 	.byte	0x03, 0x1b
        /*001e*/ 	.short	0x00ff


	//----- nvinfo : EIATTR_NUM_BARRIERS
	.align		4
        /*0020*/ 	.byte	0x02, 0x4c
        /*0022*/ 	.byte	0x01
	.zero		1


	//----- nvinfo : EIATTR_MERCURY_ISA_VERSION
	.align		4
        /*0024*/ 	.byte	0x03, 0x5f
        /*0026*/ 	.short	0x0101


	//----- nvinfo : EIATTR_INT_WARP_WIDE_INSTR_OFFSETS
	.align		4
        /*0028*/ 	.byte	0x04, 0x31
        /*002a*/ 	.short	(.L_1134 - .L_1133)


	//   ....[0]....
.L_1133:
        /*002c*/ 	.word	0x00004a10


	//----- nvinfo : EIATTR_COOP_GROUP_MASK_REGIDS
	.align		4
.L_1134:
        /*0030*/ 	.byte	0x04, 0x29
        /*0032*/ 	.short	(.L_1136 - .L_1135)


	//   ....[0]....
.L_1135:
        /*0034*/ 	.word	0xffffffff


	//   ....[1]....
        /*0038*/ 	.word	0xffffffff


	//   ....[2]....
        /*003c*/ 	.word	0xffffffff


	//   ....[3]....
        /*0040*/ 	.word	0xffffffff


	//   ....[4]....
        /*0044*/ 	.word	0xffffffff


	//   ....[5]....
        /*0048*/ 	.word	0xffffffff


	//   ....[6]....
        /*004c*/ 	.word	0xffffffff


	//   ....[7]....
        /*0050*/ 	.word	0xffffffff


	//   ....[8]....
        /*0054*/ 	.word	0xffffffff


	//   ....[9]....
        /*0058*/ 	.word	0xffffffff


	//   ....[10]....
        /*005c*/ 	.word	0xffffffff


	//   ....[11]....
        /*0060*/ 	.word	0xffffffff


	//----- nvinfo : EIATTR_COOP_GROUP_INSTR_OFFSETS
	.align		4
.L_1136:
        /*0064*/ 	.byte	0x04, 0x28
        /*0066*/ 	.short	(.L_1138 - .L_1137)


	//   ....[0]....
.L_1137:
        /*0068*/ 	.word	0x00007940


	//   ....[1]....
        /*006c*/ 	.word	0x00007960


	//   ....[2]....
        /*0070*/ 	.word	0x00007a00


	//   ....[3]....
        /*0074*/ 	.word	0x00007a10


	//   ....[4]....
        /*0078*/ 	.word	0x0000bd00


	//   ....[5]....
        /*007c*/ 	.word	0x0000bd10


	//   ....[6]....
        /*0080*/ 	.word	0x0000bd40


	//   ....[7]....
        /*0084*/ 	.word	0x0000bd50


	//   ....[8]....
        /*0088*/ 	.word	0x0000d930


	//   ....[9]....
        /*008c*/ 	.word	0x0000d970


	//   ....[10]....
        /*0090*/ 	.word	0x0000da10


	//   ....[11]....
        /*0094*/ 	.word	0x0000da20


	//----- nvinfo : EIATTR_EXIT_INSTR_OFFSETS
	.align		4
.L_1138:
        /*0098*/ 	.byte	0x04, 0x1c
        /*009a*/ 	.short	(.L_1140 - .L_1139)


	//   ....[0]....
.L_1139:
        /*009c*/ 	.word	0x000005a0


	//   ....[1]....
        /*00a0*/ 	.word	0x000013a0


	//   ....[2]....
        /*00a4*/ 	.word	0x000013d0


	//   ....[3]....
        /*00a8*/ 	.word	0x0000f670


	//   ....[4]....
        /*00ac*/ 	.word	0x0000f720


	//   ....[5]....
        /*00b0*/ 	.word	0x0000f740


	//----- nvinfo : EIATTR_CRS_STACK_SIZE
	.align		4
.L_1140:
        /*00b4*/ 	.byte	0x04, 0x1e
        /*00b6*/ 	.short	(.L_1142 - .L_1141)
.L_1141:
        /*00b8*/ 	.word	0x00000000


	//----- nvinfo : EIATTR_CBANK_PARAM_SIZE
	.align		4
.L_1142:
        /*00bc*/ 	.byte	0x03, 0x19
        /*00be*/ 	.short	0x01d0


	//----- nvinfo : EIATTR_PARAM_CBANK
	.align		4
        /*00c0*/ 	.byte	0x04, 0x0a
        /*00c2*/ 	.short	(.L_1144 - .L_1143)
	.align		4
.L_1143:
        /*00c4*/ 	.word	index@(.nv.constant0._ZN5flash24flash_fwd_splitkv_kernelI23Flash_fwd_kernel_traitsILi256ELi64ELi64ELi4ELb0ELb0EN7cutlass6half_tE19Flash_kernel_traitsILi256ELi64ELi64ELi4ES3_EELb0ELb0ELb1ELb0ELb0ELb0ELb1ELb0EEEvNS_16Flash_fwd_paramsE)
        /*00c8*/ 	.short	0x0210
        /*00ca*/ 	.short	0x01d0


	//----- nvinfo : EIATTR_SW_WAR
	.align		4
.L_1144:
        /*00cc*/ 	.byte	0x04, 0x36
        /*00ce*/ 	.short	(.L_1146 - .L_1145)
.L_1145:
        /*00d0*/ 	.word	0x00000008
.L_1146:


//--------------------- .nv.info._ZN5flash24flash_fwd_splitkv_kernelI23Flash_fwd_kernel_traitsILi256ELi64ELi64ELi4ELb0ELb0EN7cutlass6half_tE19Flash_kernel_traitsILi256ELi64ELi64ELi4ES3_EELb0ELb0ELb1ELb0ELb0ELb1ELb1ELb0EEEvNS_16Flash_fwd_paramsE --------------------------
	.section	.nv.info._ZN5flash24flash_fwd_splitkv_kernelI23Flash_fwd_kernel_traitsILi256ELi64ELi64ELi4ELb0ELb0EN7cutlass6half_tE19Flash_kernel_traitsILi256ELi64ELi64ELi4ES3_EELb0ELb0ELb1ELb0ELb0ELb1ELb1ELb0EEEvNS_16Flash_fwd_paramsE,"",@"SHT_CUDA_INFO"
	.sectionflags	@""
	.align	4


	//----- nvinfo : EIATTR_CUDA_API_VERSION
	.align		4
        /*0000*/ 	.byte	0x04, 0x37
        /*0002*/ 	.short	(.L_1148 - .L_1147)
.L_1147:
        /*0004*/ 	.word	0x00000082


	//----- nvinfo : EIATTR_KPARAM_INFO
	.align		4
.L_1148:
        /*0008*/ 	.byte	0x04, 0x17
        /*000a*/ 	.short	(.L_1150 - .L_1149)
.L_1149:
        /*000c*/ 	.word	0x00000000
        /*0010*/ 	.short	0x0000
        /*0012*/ 	.short	0x0000
        /*0014*/ 	.byte	0x00, 0xf0, 0x41, 0x07


	//----- nvinfo : EIATTR_SPARSE_MMA_MASK
	.align		4
.L_1150:
        /*0018*/ 	.byte	0x03, 0x50
        /*001a*/ 	.short	0x0000


	//----- nvinfo : EIATTR_MAXREG_COUNT
	.align		4
        /*001c*/ 	.byte	0x03, 0x1b
        /*001e*/ 	.short	0x00ff


	//----- nvinfo : EIATTR_NUM_BARRIERS
	.align		4
        /*0020*/ 	.byte	0x02, 0x4c
        /*0022*/ 	.byte	0x01
	.zero		1


	//----- nvinfo : EIATTR_ANNOTATIONS
	.align		4
        /*0024*/ 	.byte	0x04, 0x55
        /*0026*/ 	.short	(.L_1152 - .L_1151)


	//   ....[0]....
.L_1151:
        /*0028*/ 	.word	0x00000001
        /*002c*/ 	.byte	0x20, 0x8f, 0x00, 0x00, 0x01, 0x00, 0x00, 0x00, 0xe0, 0xde, 0x00, 0x00, 0x01, 0x00, 0x00, 0x00
        /*003c*/ 	.byte	0x40, 0xe2, 0x00, 0x00, 0x01, 0x00, 0x00, 0x00, 0x70, 0xe2, 0x00, 0x00


	//----- nvinfo : EIATTR_MERCURY_ISA_VERSION
	.align		4
.L_1152:
        /*0048*/ 	.byte	0x03, 0x5f
        /*004a*/ 	.short	0x0101


	//----- nvinfo : EIATTR_INT_WARP_WIDE_INSTR_OFFSETS
	.align		4
        /*004c*/ 	.byte	0x04, 0x31
        /*004e*/ 	.short	(.L_1154 - .L_1153)


	//   ....[0]....
.L_1153:
        /*0050*/ 	.word	0x000049e0


	//----- nvinfo : EIATTR_COOP_GROUP_MASK_REGIDS
	.align		4
.L_1154:
        /*0054*/ 	.byte	0x04, 0x29
        /*0056*/ 	.short	(.L_1156 - .L_1155)


	//   ....[0]....
.L_1155:
        /*0058*/ 	.word	0xffffffff


	//   ....[1]....
        /*005c*/ 	.word	0xffffffff


	//   ....[2]....
        /*0060*/ 	.word	0xffffffff


	//   ....[3]....
        /*0064*/ 	.word	0xffffffff


	//   ....[4]....
        /*0068*/ 	.word	0xffffffff


	//   ....[5]....
        /*006c*/ 	.word	0xffffffff


	//   ....[6]....
        /*0070*/ 	.word	0xffffffff


	//   ....[7]....
        /*0074*/ 	.word	0xffffffff


	//   ....[8]....
        /*0078*/ 	.word	0xffffffff


	//   ....[9]....
        /*007c*/ 	.word	0xffffffff


	//   ....[10]....
        /*0080*/ 	.word	0xffffffff


	//   ....[11]....
        /*0084*/ 	.word	0xffffffff


	//----- nvinfo : EIATTR_COOP_GROUP_INSTR_OFFSETS
	.align		4
.L_1156:
        /*0088*/ 	.byte	0x04, 0x28
        /*008a*/ 	.short	(.L_1158 - .L_1157)


	//   ....[0]....
.L_1157:
        /*008c*/ 	.word	0x00007d50


	//   ....[1]....
        /*0090*/ 	.word	0x00007d70


	//   ....[2]....
        /*0094*/ 	.word	0x00007e10


	//   ....[3]....
        /*0098*/ 	.word	0x00007e20


	//   ....[4]....
        /*009c*/ 	.word	0x0000c4d0


	//   ....[5]....
        /*00a0*/ 	.word	0x0000c4f0


	//   ....[6]....
        /*00a4*/ 	.word	0x0000c520


	//   ....[7]....
        /*00a8*/ 	.word	0x0000c530


	//   ....[8]....
        /*00ac*/ 	.word	0x0000e2b0


	//   ....[9]....
        /*00b0*/ 	.word	0x0000e410


	//   ....[10]....
        /*00b4*/ 	.word	0x0000e430


	//   ....[11]....
        /*00b8*/ 	.word	0x0000e440


	//----- nvinfo : EIATTR_EXIT_INSTR_OFFSETS
	.align		4
.L_1158:
        /*00bc*/ 	.byte	0x04, 0x1c
        /*00be*/ 	.short	(.L_1160 - .L_1159)


	//   ....[0]....
.L_1159:
        /*00c0*/ 	.word	0x000005b0


	//   ....[1]....
        /*00c4*/ 	.word	0x000013b0


	//   ....[2]....
        /*00c8*/ 	.word	0x000013e0


	//   ....[3]....
        /*00cc*/ 	.word	0x0000ffc0


	//   ....[4]....
        /*00d0*/ 	.word	0x00010070


	//   ....[5]....
        /*00d4*/ 	.word	0x00010090


	//----- nvinfo : EIATTR_CRS_STACK_SIZE
	.align		4
.L_1160:
        /*00d8*/ 	.byte	0x04, 0x1e
        /*00da*/ 	.short	(.L_1162 - .L_1161)
.L_1161:
        /*00dc*/ 	.word	0x00000000


	//----- nvinfo : EIATTR_CBANK_PARAM_SIZE
	.align		4
.L_1162:
        /*00e0*/ 	.byte	0x03, 0x19
        /*00e2*/ 	.short	0x01d0


	//----- nvinfo : EIATTR_PARAM_CBANK
	.align		4
        /*00e4*/ 	.byte	0x04, 0x0a
        /*00e6*/ 	.short	(.L_1164 - .L_1163)
	.align		4
.L_1163:
        /*00e8*/ 	.word	index@(.nv.constant0._ZN5flash24flash_fwd_splitkv_kernelI23Flash_fwd_kernel_traitsILi256ELi64ELi64ELi4ELb0ELb0EN7cutlass6half_tE19Flash_kernel_traitsILi256ELi64ELi64ELi4ES3_EELb0ELb0ELb1ELb0ELb0ELb1ELb1ELb0EEEvNS_16Flash_fwd_paramsE)
        /*00ec*/ 	.short	0x0210
        /*00ee*/ 	.short	0x01d0


	//----- nvinfo : EIATTR_SW_WAR
	.align		4
.L_1164:
        /*00f0*/ 	.byte	0x04, 0x36
        /*00f2*/ 	.short	(.L_1166 - .L_1165)
.L_1165:
        /*00f4*/ 	.word	0x00000008
.L_1166:


//--------------------- .nv.info._ZN5flash24flash_fwd_splitkv_kernelI23Flash_fwd_kernel_traitsILi256ELi64ELi64ELi4ELb0ELb0EN7cutlass6half_tE19Flash_kernel_traitsILi256ELi64ELi64ELi4ES3_EELb0ELb0ELb0ELb0ELb1ELb0ELb1ELb1EEEvNS_16Flash_fwd_paramsE --------------------------
	.section	.nv.info._ZN5flash24flash_fwd_splitkv_kernelI23Flash_fwd_kernel_traitsILi256ELi64ELi64ELi4ELb0ELb0EN7cutlass6half_tE19Flash_kernel_traitsILi256ELi64ELi64ELi4ES3_EELb0ELb0ELb0ELb0ELb1ELb0ELb1ELb1EEEvNS_16Flash_fwd_paramsE,"",@"SHT_CUDA_INFO"
	.sectionflags	@""
	.align	4


	//----- nvinfo : EIATTR_CUDA_API_VERSION
	.align		4
        /*0000*/ 	.byte	0x04, 0x37
        /*0002*/ 	.short	(.L_1168 - .L_1167)
.L_1167:
        /*0004*/ 	.word	0x00000082


	//----- nvinfo : EIATTR_KPARAM_INFO
	.align		4
.L_1168:
        /*0008*/ 	.byte	0x04, 0x17
        /*000a*/ 	.short	(.L_1170 - .L_1169)
.L_1169:
        /*000c*/ 	.word	0x00000000
        /*0010*/ 	.short	0x0000
        /*0012*/ 	.short	0x0000
        /*0014*/ 	.byte	0x00, 0xf0, 0x41, 0x07


	//----- nvinfo : EIATTR_SPARSE_MMA_MASK
	.align		4
.L_1170:
        /*0018*/ 	.byte	0x03, 0x50
        /*001a*/ 	.short	0x0000


	//----- nvinfo : EIATTR_MAXREG_COUNT
	.align		4
        /*001c*/ 	.byte	0x03, 0x1b
        /*001e*/ 	.short	0x00ff


	//----- nvinfo : EIATTR_NUM_BARRIERS
	.align		4
        /*0020*/ 	.byte	0x02, 0x4c
        /*0022*/ 	.byte	0x01
	.zero		1


	//----- nvinfo : EIATTR_MERCURY_ISA_VERSION
	.align		4
        /*0024*/ 	.byte	0x03, 0x5f
        /*0026*/ 	.short	0x0101


	//----- nvinfo : EIATTR_COOP_GROUP_MASK_REGIDS
	.align		4
        /*0028*/ 	.byte	0x04, 0x29
        /*002a*/ 	.short	(.L_1172 - .L_1171)


	//   ....[0]....
.L_1171:
        /*002c*/ 	.word	0xffffffff


	//   ....[1]....
        /*0030*/ 	.word	0xffffffff


	//   ....[2]....
        /*0034*/ 	.word	0xffffffff


	//   ....[3]....
        /*0038*/ 	.word	0xffffffff


	//   ....[4]....
        /*003c*/ 	.word	0xffffffff


	//   ....[5]....
        /*0040*/ 	.word	0xffffffff


	//   ....[6]....
        /*0044*/ 	.word	0xffffffff


	//   ....[7]....
        /*0048*/ 	.word	0xffffffff


	//   ....[8]....
        /*004c*/ 	.word	0xffffffff


	//   ....[9]....
        /*0050*/ 	.word	0xffffffff


	//   ....[10]....
        /*0054*/ 	.word	0xffffffff


	//   ....[11]....
        /*0058*/ 	.word	0xffffffff


	//----- nvinfo : EIATTR_COOP_GROUP_INSTR_OFFSETS
	.align		4
.L_1172:
        /*005c*/ 	.byte	0x04, 0x28
        /*005e*/ 	.short	(.L_1174 - .L_1173)


	//   ....[0]....
.L_1173:
        /*0060*/ 	.word	0x00018340


	//   ....[1]....
        /*0064*/ 	.word	0x00018360


	//   ....[2]....
        /*0068*/ 	.word	0x00018400


	//   ....[3]....
        /*006c*/ 	.word	0x00018410


	//   ....[4]....
        /*0070*/ 	.word	0x0001b3d0


	//   ....[5]....
        /*0074*/ 	.word	0x0001b3f0


	//   ....[6]....
        /*0078*/ 	.word	0x0001b420


	//   ....[7]....
        /*007c*/ 	.word	0x0001b430


	//   ....[8]....
        /*0080*/ 	.word	0x0001d040


	//   ....[9]....
        /*0084*/ 	.word	0x0001d080


	//   ....[10]....
        /*0088*/ 	.word	0x0001d140


	//   ....[11]....
        /*008c*/ 	.word	0x0001d150


	//----- nvinfo : EIATTR_EXIT_INSTR_OFFSETS
	.align		4
.L_1174:
        /*0090*/ 	.byte	0x04, 0x1c
        /*0092*/ 	.short	(.L_1176 - .L_1175)


	//   ....[0]....
.L_1175:
        /*0094*/ 	.word	0x00000450


	//   ....[1]....
        /*0098*/ 	.word	0x00000d50


	//   ....[2]....
        /*009c*/ 	.word	0x00000d80


	//   ....[3]....
        /*00a0*/ 	.word	0x0001e900


	//   ....[4]....
        /*00a4*/ 	.word	0x0001e950


	//----- nvinfo : EIATTR_CRS_STACK_SIZE
	.align		4
.L_1176:
        /*00a8*/ 	.byte	0x04, 0x1e
        /*00aa*/ 	.short	(.L_1178 - .L_1177)
.L_1177:
        /*00ac*/ 	.word	0x00000000


	//----- nvinfo : EIATTR_CBANK_PARAM_SIZE
	.align		4
.L_1178:
        /*00b0*/ 	.byte	0x03, 0x19
        /*00b2*/ 	.short	0x01d0


	//----- nvinfo : EIATTR_PARAM_CBANK
	.align		4
        /*00b4*/ 	.byte	0x04, 0x0a
        /*00b6*/ 	.short	(.L_1180 - .L_1179)
	.align		4
.L_1179:
        /*00b8*/ 	.word	index@(.nv.constant0._ZN5flash24flash_fwd_splitkv_kernelI23Flash_fwd_kernel_traitsILi256ELi64ELi64ELi4ELb0ELb0EN7cutlass6half_tE19Flash_kernel_traitsILi256ELi64ELi64ELi4ES3_EELb0ELb0ELb0ELb0ELb1ELb0ELb1ELb1EEEvNS_16Flash_fwd_paramsE)
        /*00bc*/ 	.short	0x0210
        /*00be*/ 	.short	0x01d0


	//----- nvinfo : EIATTR_SW_WAR
	.align		4
.L_1180:
        /*00c0*/ 	.byte	0x04, 0x36
        /*00c2*/ 	.short	(.L_1182 - .L_1181)
.L_1181:
        /*00c4*/ 	.word	0x00000008
.L_1182:


//--------------------- .nv.info._ZN5flash24flash_fwd_splitkv_kernelI23Flash_fwd_kernel_traitsILi256ELi64ELi64ELi4ELb0ELb0EN7cutlass6half_tE19Flash_kernel_traitsILi256ELi64ELi64ELi4ES3_EELb0ELb0ELb0ELb0ELb1ELb1ELb1ELb1EEEvNS_16Flash_fwd_paramsE --------------------------
	.section	.nv.info._ZN5flash24flash_fwd_splitkv_kernelI23Flash_fwd_kernel_traitsILi256ELi64ELi64ELi4ELb0ELb0EN7cutlass6half_tE19Flash_kernel_traitsILi256ELi64ELi64ELi4ES3_EELb0ELb0ELb0ELb0ELb1ELb1ELb1ELb1EEEvNS_16Flash_fwd_paramsE,"",@"SHT_CUDA_INFO"
	.sectionflags	@""
	.align	4


	//----- nvinfo : EIATTR_CUDA_API_VERSION
	.align		4
        /*0000*/ 	.byte	0x04, 0x37
        /*0002*/ 	.short	(.L_1184 - .L_1183)
.L_1183:
        /*0004*/ 	.word	0x00000082


	//----- nvinfo : EIATTR_KPARAM_INFO
	.align		4
.L_1184:
        /*0008*/ 	.byte	0x04, 0x17
        /*000a*/ 	.short	(.L_1186 - .L_1185)
.L_1185:
        /*000c*/ 	.word	0x00000000
        /*0010*/ 	.short	0x0000
        /*0012*/ 	.short	0x0000
        /*0014*/ 	.byte	0x00, 0xf0, 0x41, 0x07


	//----- nvinfo : EIATTR_SPARSE_MMA_MASK
	.align		4
.L_1186:
        /*0018*/ 	.byte	0x03, 0x50
        /*001a*/ 	.short	0x0000


	//----- nvinfo : EIATTR_MAXREG_COUNT
	.align		4
        /*001c*/ 	.byte	0x03, 0x1b
        /*001e*/ 	.short	0x00ff


	//----- nvinfo : EIATTR_NUM_BARRIERS
	.align		4
        /*0020*/ 	.byte	0x02, 0x4c
        /*0022*/ 	.byte	0x01
	.zero		1


	//----- nvinfo : EIATTR_MERCURY_ISA_VERSION
	.align		4
        /*0024*/ 	.byte	0x03, 0x5f
        /*0026*/ 	.short	0x0101


	//----- nvinfo : EIATTR_COOP_GROUP_MASK_REGIDS
	.align		4
        /*0028*/ 	.byte	0x04, 0x29
        /*002a*/ 	.short	(.L_1188 - .L_1187)


	//   ....[0]....
.L_1187:
        /*002c*/ 	.word	0xffffffff


	//   ....[1]....
        /*0030*/ 	.word	0xffffffff


	//   ....[2]....
        /*0034*/ 	.word	0xffffffff


	//   ....[3]....
        /*0038*/ 	.word	0xffffffff


	//   ....[4]....
        /*003c*/ 	.word	0xffffffff


	//   ....[5]....
        /*0040*/ 	.word	0xffffffff


	//   ....[6]....
        /*0044*/ 	.word	0xffffffff


	//   ....[7]....
        /*0048*/ 	.word	0xffffffff


	//   ....[8]....
        /*004c*/ 	.word	0xffffffff


	//   ....[9]....
        /*0050*/ 	.word	0xffffffff


	//   ....[10]....
        /*0054*/ 	.word	0xffffffff


	//   ....[11]....
        /*0058*/ 	.word	0xffffffff


	//----- nvinfo : EIATTR_COOP_GROUP_INSTR_OFFSETS
	.align		4
.L_1188:
        /*005c*/ 	.byte	0x04, 0x28
        /*005e*/ 	.short	(.L_1190 - .L_1189)


	//   ....[0]....
.L_1189:
        /*0060*/ 	.word	0x00019a40


	//   ....[1]....
        /*0064*/ 	.word	0x00019a60


	//   ....[2]....
        /*0068*/ 	.word	0x00019b00


	//   ....[3]....
        /*006c*/ 	.word	0x00019b10


	//   ....[4]....
        /*0070*/ 	.word	0x0001cec0


	//   ....[5]....
        /*0074*/ 	.word	0x0001ced0


	//   ....[6]....
        /*0078*/ 	.word	0x0001cf00


	//   ....[7]....
        /*007c*/ 	.word	0x0001cf10


	//   ....[8]....
        /*0080*/ 	.word	0x0001ec70


	//   ....[9]....
        /*0084*/ 	.word	0x0001ecb0


	//   ....[10]....
        /*0088*/ 	.word	0x0001ed80


	//   ....[11]....
        /*008c*/ 	.word	0x0001ed90


	//----- nvinfo : EIATTR_EXIT_INSTR_OFFSETS
	.align		4
.L_1190:
        /*0090*/ 	.byte	0x04, 0x1c
        /*0092*/ 	.short	(.L_1192 - .L_1191)


	//   ....[0]....
.L_1191:
        /*0094*/ 	.word	0x00000450


	//   ....[1]....
        /*0098*/ 	.word	0x00000d50


	//   ....[2]....
        /*009c*/ 	.word	0x00000d80


	//   ....[3]....
        /*00a0*/ 	.word	0x00020530


	//   ....[4]....
        /*00a4*/ 	.word	0x00020580


	//----- nvinfo : EIATTR_CRS_STACK_SIZE
	.align		4
.L_1192:
        /*00a8*/ 	.byte	0x04, 0x1e
        /*00aa*/ 	.short	(.L_1194 - .L_1193)
.L_1193:
        /*00ac*/ 	.word	0x00000000


	//----- nvinfo : EIATTR_CBANK_PARAM_SIZE
	.align		4
.L_1194:
        /*00b0*/ 	.byte	0x03, 0x19
        /*00b2*/ 	.short	0x01d0


	//----- nvinfo : EIATTR_PARAM_CBANK
	.align		4
        /*00b4*/ 	.byte	0x04, 0x0a
        /*00b6*/ 	.short	(.L_1196 - .L_1195)
	.align		4
.L_1195:
        /*00b8*/ 	.word	index@(.nv.constant0._ZN5flash24flash_fwd_splitkv_kernelI23Flash_fwd_kernel_traitsILi256ELi64ELi64ELi4ELb0ELb0EN7cutlass6half_tE19Flash_kernel_traitsILi256ELi64ELi64ELi4ES3_EELb0ELb0ELb0ELb0ELb1ELb1ELb1ELb1EEEvNS_16Flash_fwd_paramsE)
        /*00bc*/ 	.short	0x0210
        /*00be*/ 	.short	0x01d0


	//----- nvinfo : EIATTR_SW_WAR
	.align		4
.L_1196:
        /*00c0*/ 	.byte	0x04, 0x36
        /*00c2*/ 	.short	(.L_1198 - .L_1197)
.L_1197:
        /*00c4*/ 	.word	0x00000008
.L_1198:


//--------------------- .nv.info._ZN5flash24flash_fwd_splitkv_kernelI23Flash_fwd_kernel_traitsILi256ELi64ELi64ELi4ELb0ELb0EN7cutlass6half_tE19Flash_kernel_traitsILi256ELi64ELi64ELi4ES3_EELb0ELb0ELb1ELb0ELb0ELb0ELb1ELb1EEEvNS_16Flash_fwd_paramsE --------------------------
	.section	.nv.info._ZN5flash24flash_fwd_splitkv_kernelI23Flash_fwd_kernel_traitsILi256ELi64ELi64ELi4ELb0ELb0EN7cutlass6half_tE19Flash_kernel_traitsILi256ELi64ELi64ELi4ES3_EELb0ELb0ELb1ELb0ELb0ELb0ELb1ELb1EEEvNS_16Flash_fwd_paramsE,"",@"SHT_CUDA_INFO"
	.sectionflags	@""
	.align	4


	//----- nvinfo : EIATTR_CUDA_API_VERSION
	.align		4
        /*0000*/ 	.byte	0x04, 0x37
        /*0002*/ 	.short	(.L_1200 - .L_1199)
.L_1199:
        /*0004*/ 	.word	0x00000082


	//----- nvinfo : EIATTR_KPARAM_INFO
	.align		4
.L_1200:
        /*0008*/ 	.byte	0x04, 0x17
        /*000a*/ 	.short	(.L_1202 - .L_1201)
.L_1201:
        /*000c*/ 	.word	0x00000000
        /*0010*/ 	.short	0x0000
        /*0012*/ 	.short	0x0000
        /*0014*/ 	.byte	0x00, 0xf0, 0x41, 0x07


	//----- nvinfo : EIATTR_SPARSE_MMA_MASK
	.align		4
.L_1202:
        /*0018*/ 	.byte	0x03, 0x50
        /*001a*/ 	.short	0x0000


	//----- nvinfo : EIATTR_MAXREG_COUNT
	.align		4
        /*001c*/ 	.byte	0x03, 0x1b
        /*001e*/ 	.short	0x00ff


	//----- nvinfo : EIATTR_NUM_BARRIERS
	.align		4
        /*0020*/ 	.byte	0x02, 0x4c
        /*0022*/ 	.byte	0x01
	.zero		1


	//----- nvinfo : EIATTR_ANNOTATIONS
	.align		4
        /*0024*/ 	.byte	0x04, 0x55
        /*0026*/ 	.short	(.L_1204 - .L_1203)


	//   ....[0]....
.L_1203:
        /* <DEDUP_REMOVED lines=27> */
        /*01cc*/ 	.byte	0x00, 0x5c, 0x02, 0x00


	//----- nvinfo : EIATTR_MERCURY_ISA_VERSION
	.align		4
.L_1204:
        /*01d0*/ 	.byte	0x03, 0x5f
        /*01d2*/ 	.short	0x0101


	//----- nvinfo : EIATTR_COOP_GROUP_MASK_REGIDS
	.align		4
        /*01d4*/ 	.byte	0x04, 0x29
        /*01d6*/ 	.short	(.L_1206 - .L_1205)


	//   ....[0]....
.L_1205:
        /*01d8*/ 	.word	0xffffffff


	//   ....[1]....
        /*01dc*/ 	.word	0xffffffff


	//   ....[2]....
        /*01e0*/ 	.word	0xffffffff


	//   ....[3]....
        /*01e4*/ 	.word	0xffffffff


	//   ....[4]....
        /*01e8*/ 	.word	0xffffffff


	//   ....[5]....
        /*01ec*/ 	.word	0xffffffff


	//   ....[6]....
        /*01f0*/ 	.word	0xffffffff


	//   ....[7]....
        /*01f4*/ 	.word	0xffffffff


	//   ....[8]....
        /*01f8*/ 	.word	0xffffffff


	//   ....[9]....
        /*01fc*/ 	.word	0xffffffff


	//   ....[10]....
        /*0200*/ 	.word	0xffffffff


	//   ....[11]....
        /*0204*/ 	.word	0xffffffff


	//   ....[12]....
        /*0208*/ 	.word	0x05000004


	//   ....[13]....
        /*020c*/ 	.word	0x05000004


	//   ....[14]....
        /*0210*/ 	.word	0x05000004


	//   ....[15]....
        /*0214*/ 	.word	0x05000004


	//----- nvinfo : EIATTR_COOP_GROUP_INSTR_OFFSETS
	.align		4
.L_1206:
        /*0218*/ 	.byte	0x04, 0x28
        /*021a*/ 	.short	(.L_1208 - .L_1207)


	//   ....[0]....
.L_1207:
        /*021c*/ 	.word	0x0001d650


	//   ....[1]....
        /*0220*/ 	.word	0x0001d680


	//   ....[2]....
        /*0224*/ 	.word	0x0001d6a0


	//   ....[3]....
        /*0228*/ 	.word	0x0001d6c0


	//   ....[4]....
        /*022c*/ 	.word	0x00022d50


	//   ....[5]....
        /*0230*/ 	.word	0x00022d70


	//   ....[6]....
        /*0234*/ 	.word	0x00022d90


	//   ....[7]....
        /*0238*/ 	.word	0x00022db0


	//   ....[8]....
        /*023c*/ 	.word	0x00024b00


	//   ....[9]....
        /*0240*/ 	.word	0x00024b10


	//   ....[10]....
        /*0244*/ 	.word	0x00024b40


	//   ....[11]....
        /*0248*/ 	.word	0x00024b50


	//   ....[12]....
        /*024c*/ 	.word	0x00026d80


	//   ....[13]....
        /*0250*/ 	.word	0x00026df0


	//   ....[14]....
        /*0254*/ 	.word	0x00026e60


	//   ....[15]....
        /*0258*/ 	.word	0x00026ec0


	//----- nvinfo : EIATTR_EXIT_INSTR_OFFSETS
	.align		4
.L_1208:
        /*025c*/ 	.byte	0x04, 0x1c
        /*025e*/ 	.short	(.L_1210 - .L_1209)


	//   ....[0]....
.L_1209:
        /*0260*/ 	.word	0x00000200


	//----- nvinfo : EIATTR_CRS_STACK_SIZE
	.align		4
.L_1210:
        /*0264*/ 	.byte	0x04, 0x1e
        /*0266*/ 	.short	(.L_1212 - .L_1211)
.L_1211:
        /*0268*/ 	.word	0x00000000


	//----- nvinfo : EIATTR_CBANK_PARAM_SIZE
	.align		4
.L_1212:
        /*026c*/ 	.byte	0x03, 0x19
        /*026e*/ 	.short	0x01d0


	//----- nvinfo : EIATTR_PARAM_CBANK
	.align		4
        /*0270*/ 	.byte	0x04, 0x0a
        /*0272*/ 	.short	(.L_1214 - .L_1213)
	.align		4
.L_1213:
        /*0274*/ 	.word	index@(.nv.constant0._ZN5flash24flash_fwd_splitkv_kernelI23Flash_fwd_kernel_traitsILi256ELi64ELi64ELi4ELb0ELb0EN7cutlass6half_tE19Flash_kernel_traitsILi256ELi64ELi64ELi4ES3_EELb0ELb0ELb1ELb0ELb0ELb0ELb1ELb1EEEvNS_16Flash_fwd_paramsE)
        /*0278*/ 	.short	0x0210
        /*027a*/ 	.short	0x01d0


	//----- nvinfo : EIATTR_SW_WAR
	.align		4
.L_1214:
        /*027c*/ 	.byte	0x04, 0x36
        /*027e*/ 	.short	(.L_1216 - .L_1215)
.L_1215:
        /*0280*/ 	.word	0x00000008
.L_1216:


//--------------------- .nv.info._ZN5flash24flash_fwd_splitkv_kernelI23Flash_fwd_kernel_traitsILi256ELi64ELi64ELi4ELb0ELb0EN7cutlass6half_tE19Flash_kernel_traitsILi256ELi64ELi64ELi4ES3_EELb0ELb0ELb1ELb0ELb0ELb1ELb1ELb1EEEvNS_16Flash_fwd_paramsE --------------------------
	.section	.nv.info._ZN5flash24flash_fwd_splitkv_kernelI23Flash_fwd_kernel_traitsILi256ELi64ELi64ELi4ELb0ELb0EN7cutlass6half_tE19Flash_kernel_traitsILi256ELi64ELi64ELi4ES3_EELb0ELb0ELb1ELb0ELb0ELb1ELb1ELb1EEEvNS_16Flash_fwd_paramsE,"",@"SHT_CUDA_INFO"
	.sectionflags	@""
	.align	4


	//----- nvinfo : EIATTR_CUDA_API_VERSION
	.align		4
        /*0000*/ 	.byte	0x04, 0x37
        /*0002*/ 	.short	(.L_1218 - .L_1217)
.L_1217:
        /*0004*/ 	.word	0x00000082


	//----- nvinfo : EIATTR_KPARAM_INFO
	.align		4
.L_1218:
        /*0008*/ 	.byte	0x04, 0x17
        /*000a*/ 	.short	(.L_1220 - .L_1219)
.L_1219:
        /*000c*/ 	.word	0x00000000
        /*0010*/ 	.short	0x0000
        /*0012*/ 	.short	0x0000
        /*0014*/ 	.byte	0x00, 0xf0, 0x41, 0x07


	//----- nvinfo : EIATTR_SPARSE_MMA_MASK
	.align		4
.L_1220:
        /*0018*/ 	.byte	0x03, 0x50
        /*001a*/ 	.short	0x0000


	//----- nvinfo : EIATTR_MAXREG_COUNT
	.align		4
        /*001c*/ 	.byte	0x03, 0x1b
        /*001e*/ 	.short	0x00ff


	//----- nvinfo : EIATTR_NUM_BARRIERS
	.align		4
        /*0020*/ 	.byte	0x02, 0x4c
        /*0022*/ 	.byte	0x01
	.zero		1


	//----- nvinfo : EIATTR_ANNOTATIONS
	.align		4
        /*0024*/ 	.byte	0x04, 0x55
        /*0026*/ 	.short	(.L_1222 - .L_1221)


	//   ....[0]....
.L_1221:
        /* <DEDUP_REMOVED lines=26> */


	//----- nvinfo : EIATTR_MERCURY_ISA_VERSION
	.align		4
.L_1222:
        /*01b0*/ 	.byte	0x03, 0x5f
        /*01b2*/ 	.short	0x0101


	//----- nvinfo : EIATTR_COOP_GROUP_MASK_REGIDS
	.align		4
        /*01b4*/ 	.byte	0x04, 0x29
        /*01b6*/ 	.short	(.L_1224 - .L_1223)


	//   ....[0]....
.L_1223:
        /*01b8*/ 	.word	0xffffffff


	//   ....[1]....
        /*01bc*/ 	.word	0xffffffff


	//   ....[2]....
        /*01c0*/ 	.word	0xffffffff


	//   ....[3]....
        /*01c4*/ 	.word	0xffffffff


	//   ....[4]....
        /*01c8*/ 	.word	0xffffffff


	//   ....[5]....
        /*01cc*/ 	.word	0xffffffff


	//   ....[6]....
        /*01d0*/ 	.word	0xffffffff


	//   ....[7]....
        /*01d4*/ 	.word	0xffffffff


	//   ....[8]....
        /*01d8*/ 	.word	0xffffffff


	//   ....[9]....
        /*01dc*/ 	.word	0xffffffff


	//   ....[10]....
        /*01e0*/ 	.word	0xffffffff


	//   ....[11]....
        /*01e4*/ 	.word	0xffffffff


	//   ....[12]....
        /*01e8*/ 	.word	0x05000004


	//   ....[13]....
        /*01ec*/ 	.word	0x05000004


	//   ....[14]....
        /*01f0*/ 	.word	0x05000004


	//   ....[15]....
        /*01f4*/ 	.word	0x05000004


	//----- nvinfo : EIATTR_COOP_GROUP_INSTR_OFFSETS
	.align		4
.L_1224:
        /*01f8*/ 	.byte	0x04, 0x28
        /*01fa*/ 	.short	(.L_1226 - .L_1225)


	//   ....[0]....
.L_1225:
        /*01fc*/ 	.word	0x0001d980


	//   ....[1]....
        /*0200*/ 	.word	0x0001d9c0


	//   ....[2]....
        /*0204*/ 	.word	0x0001d9e0


	//   ....[3]....
        /*0208*/ 	.word	0x0001da00


	//   ....[4]....
        /*020c*/ 	.word	0x000239d0


	//   ....[5]....
        /*0210*/ 	.word	0x000239f0


	//   ....[6]....
        /*0214*/ 	.word	0x00023a10


	//   ....[7]....
        /*0218*/ 	.word	0x00023a30


	//   ....[8]....
        /*021c*/ 	.word	0x000257b0


	//   ....[9]....
        /*0220*/ 	.word	0x000257c0


	//   ....[10]....
        /*0224*/ 	.word	0x000257f0


	//   ....[11]....
        /*0228*/ 	.word	0x00025800


	//   ....[12]....
        /*022c*/ 	.word	0x00027a30


	//   ....[13]....
        /*0230*/ 	.word	0x00027aa0


	//   ....[14]....
        /*0234*/ 	.word	0x00027b10


	//   ....[15]....
        /*0238*/ 	.word	0x00027b70


	//----- nvinfo : EIATTR_EXIT_INSTR_OFFSETS
	.align		4
.L_1226:
        /*023c*/ 	.byte	0x04, 0x1c
        /*023e*/ 	.short	(.L_1228 - .L_1227)


	//   ....[0]....
.L_1227:
        /*0240*/ 	.word	0x00000200


	//----- nvinfo : EIATTR_CRS_STACK_SIZE
	.align		4
.L_1228:
        /*0244*/ 	.byte	0x04, 0x1e
        /*0246*/ 	.short	(.L_1230 - .L_1229)
.L_1229:
        /*0248*/ 	.word	0x00000000


	//----- nvinfo : EIATTR_CBANK_PARAM_SIZE
	.align		4
.L_1230:
        /*024c*/ 	.byte	0x03, 0x19
        /*024e*/ 	.short	0x01d0


	//----- nvinfo : EIATTR_PARAM_CBANK
	.align		4
        /*0250*/ 	.byte	0x04, 0x0a
        /*0252*/ 	.short	(.L_1232 - .L_1231)
	.align		4
.L_1231:
        /*0254*/ 	.word	index@(.nv.constant0._ZN5flash24flash_fwd_splitkv_kernelI23Flash_fwd_kernel_traitsILi256ELi64ELi64ELi4ELb0ELb0EN7cutlass6half_tE19Flash_kernel_traitsILi256ELi64ELi64ELi4ES3_EELb0ELb0ELb1ELb0ELb0ELb1ELb1ELb1EEEvNS_16Flash_fwd_paramsE)
        /*0258*/ 	.short	0x0210
        /*025a*/ 	.short	0x01d0


	//----- nvinfo : EIATTR_SW_WAR
	.align		4
.L_1232:
        /*025c*/ 	.byte	0x04, 0x36
        /*025e*/ 	.short	(.L_1234 - .L_1233)
.L_1233:
        /*0260*/ 	.word	0x00000008
.L_1234:


//--------------------- .nv.info._ZN5flash24flash_fwd_splitkv_kernelI23Flash_fwd_kernel_traitsILi256ELi64ELi64ELi4ELb0ELb0EN7cutlass6half_tE19Flash_kernel_traitsILi256ELi64ELi64ELi4ES3_EELb0ELb1ELb0ELb0ELb1ELb0ELb0ELb0EEEvNS_16Flash_fwd_paramsE --------------------------
	.section	.nv.info._ZN5flash24flash_fwd_splitkv_kernelI23Flash_fwd_kernel_traitsILi256ELi64ELi64ELi4ELb0ELb0EN7cutlass6half_tE19Flash_kernel_traitsILi256ELi64ELi64ELi4ES3_EELb0ELb1ELb0ELb0ELb1ELb0ELb0ELb0EEEvNS_16Flash_fwd_paramsE,"",@"SHT_CUDA_INFO"
	.sectionflags	@""
	.align	4


	//----- nvinfo : EIATTR_CUDA_API_VERSION
	.align		4
        /*0000*/ 	.byte	0x04, 0x37
        /*0002*/ 	.short	(.L_1236 - .L_1235)
.L_1235:
        /*0004*/ 	.word	0x00000082


	//----- nvinfo : EIATTR_KPARAM_INFO
	.align		4
.L_1236:
        /*0008*/ 	.byte	0x04, 0x17
        /*000a*/ 	.short	(.L_1238 - .L_1237)
.L_1237:
        /*000c*/ 	.word	0x00000000
        /*0010*/ 	.short	0x0000
        /*0012*/ 	.short	0x0000
        /*0014*/ 	.byte	0x00, 0xf0, 0x41, 0x07


	//----- nvinfo : EIATTR_SPARSE_MMA_MASK
	.align		4
.L_1238:
        /*0018*/ 	.byte	0x03, 0x50
        /*001a*/ 	.short	0x0000


	//----- nvinfo : EIATTR_MAXREG_COUNT
	.align		4
        /*001c*/ 	.byte	0x03, 0x1b
        /*001e*/ 	.short	0x00ff


	//----- nvinfo : EIATTR_NUM_BARRIERS
	.align		4
        /*0020*/ 	.byte	0x02, 0x4c
        /*0022*/ 	.byte	0x01
	.zero		1


	//----- nvinfo : EIATTR_MERCURY_ISA_VERSION
	.align		4
        /*0024*/ 	.byte	0x03, 0x5f
        /*0026*/ 	.short	0x0101


	//----- nvinfo : EIATTR_INT_WARP_WIDE_INSTR_OFFSETS
	.align		4
        /*0028*/ 	.byte	0x04, 0x31
        /*002a*/ 	.short	(.L_1240 - .L_1239)


	//   ....[0]....
.L_1239:
        /*002c*/ 	.word	0x00002560


	//   ....[1]....
        /*0030*/ 	.word	0x000027b0


	//----- nvinfo : EIATTR_COOP_GROUP_MASK_REGIDS
	.align		4
.L_1240:
        /*0034*/ 	.byte	0x04, 0x29
        /*0036*/ 	.short	(.L_1242 - .L_1241)


	//   ....[0]....
.L_1241:
        /*0038*/ 	.word	0xffffffff


	//   ....[1]....
        /*003c*/ 	.word	0xffffffff


	//   ....[2]....
        /*0040*/ 	.word	0xffffffff


	//   ....[3]....
        /*0044*/ 	.word	0xffffffff


	//   ....[4]....
        /*0048*/ 	.word	0xffffffff


	//   ....[5]....
        /*004c*/ 	.word	0xffffffff


	//   ....[6]....
        /*0050*/ 	.word	0xffffffff


	//   ....[7]....
        /*0054*/ 	.word	0xffffffff


	//   ....[8]....
        /*0058*/ 	.word	0xffffffff


	//   ....[9]....
        /*005c*/ 	.word	0xffffffff


	//   ....[10]....
        /*0060*/ 	.word	0xffffffff


	//   ....[11]....
        /*0064*/ 	.word	0xffffffff


	//   ....[12]....
        /*0068*/ 	.word	0xffffffff


	//   ....[13]....
        /*006c*/ 	.word	0xffffffff


	//   ....[14]....
        /*0070*/ 	.word	0xffffffff


	//   ....[15]....
        /*0074*/ 	.word	0xffffffff


	//----- nvinfo : EIATTR_COOP_GROUP_INSTR_OFFSETS
	.align		4
.L_1242:
        /*0078*/ 	.byte	0x04, 0x28
        /*007a*/ 	.short	(.L_1244 - .L_1243)


	//   ....[0]....
.L_1243:
        /*007c*/ 	.word	0x00004f20


	//   ....[1]....
        /*0080*/ 	.word	0x00004f50


	//   ....[2]....
        /*0084*/ 	.word	0x00004ff0


	//   ....[3]....
        /*0088*/ 	.word	0x00005000


	//   ....[4]....
        /*008c*/ 	.word	0x000087c0


	//   ....[5]....
        /*0090*/ 	.word	0x000087d0


	//   ....[6]....
        /*0094*/ 	.word	0x00008800


	//   ....[7]....
        /*0098*/ 	.word	0x00008810


	//   ....[8]....
        /*009c*/ 	.word	0x0000c740


	//   ....[9]....
        /*00a0*/ 	.word	0x0000c7e0


	//   ....[10]....
        /*00a4*/ 	.word	0x0000c800


	//   ....[11]....
        /*00a8*/ 	.word	0x0000c820


	//   ....[12]....
        /*00ac*/ 	.word	0x0000e5b0


	//   ....[13]....
        /*00b0*/ 	.word	0x0000e5f0


	//   ....[14]....
        /*00b4*/ 	.word	0x0000e660


	//   ....[15]....
        /*00b8*/ 	.word	0x0000e670


	//----- nvinfo : EIATTR_EXIT_INSTR_OFFSETS
	.align		4
.L_1244:
        /*00bc*/ 	.byte	0x04, 0x1c
        /*00be*/ 	.short	(.L_1246 - .L_1245)


	//   ....[0]....
.L_1245:
        /*00c0*/ 	.word	0x000004b0


	//   ....[1]....
        /*00c4*/ 	.word	0x00000ee0


	//   ....[2]....
        /*00c8*/ 	.word	0x00000f10


	//   ....[3]....
        /*00cc*/ 	.word	0x00010350


	//   ....[4]....
        /*00d0*/ 	.word	0x00010450


	//----- nvinfo : EIATTR_CRS_STACK_SIZE
	.align		4
.L_1246:
        /*00d4*/ 	.byte	0x04, 0x1e
        /*00d6*/ 	.short	(.L_1248 - .L_1247)
.L_1247:
        /*00d8*/ 	.word	0x00000000


	//----- nvinfo : EIATTR_CBANK_PARAM_SIZE
	.align		4
.L_1248:
        /*00dc*/ 	.byte	0x03, 0x19
        /*00de*/ 	.short	0x01d0


	//----- nvinfo : EIATTR_PARAM_CBANK
	.align		4
        /*00e0*/ 	.byte	0x04, 0x0a
        /*00e2*/ 	.short	(.L_1250 - .L_1249)
	.align		4
.L_1249:
        /*00e4*/ 	.word	index@(.nv.constant0._ZN5flash24flash_fwd_splitkv_kernelI23Flash_fwd_kernel_traitsILi256ELi64ELi64ELi4ELb0ELb0EN7cutlass6half_tE19Flash_kernel_traitsILi256ELi64ELi64ELi4ES3_EELb0ELb1ELb0ELb0ELb1ELb0ELb0ELb0EEEvNS_16Flash_fwd_paramsE)
        /*00e8*/ 	.short	0x0210
        /*00ea*/ 	.short	0x01d0


	//----- nvinfo : EIATTR_SW_WAR
	.align		4
.L_1250:
        /*00ec*/ 	.byte	0x04, 0x36
        /*00ee*/ 	.short	(.L_1252 - .L_1251)
.L_1251:
        /*00f0*/ 	.word	0x00000008
.L_1252:


//--------------------- .nv.info._ZN5flash24flash_fwd_splitkv_kernelI23Flash_fwd_kernel_traitsILi256ELi64ELi64ELi4ELb0ELb0EN7cutlass6half_tE19Flash_kernel_traitsILi256ELi64ELi64ELi4ES3_EELb0ELb1ELb0ELb0ELb1ELb1ELb0ELb0EEEvNS_16Flash_fwd_paramsE --------------------------
	.section	.nv.info._ZN5flash24flash_fwd_splitkv_kernelI23Flash_fwd_kernel_traitsILi256ELi64ELi64ELi4ELb0ELb0EN7cutlass6half_tE19Flash_kernel_traitsILi256ELi64ELi64ELi4ES3_EELb0ELb1ELb0ELb0ELb1ELb1ELb0ELb0EEEvNS_16Flash_fwd_paramsE,"",@"SHT_CUDA_INFO"
	.sectionflags	@""
	.align	4


	//----- nvinfo : EIATTR_CUDA_API_VERSION
	.align		4
        /*0000*/ 	.byte	0x04, 0x37
        /*0002*/ 	.short	(.L_1254 - .L_1253)
.L_1253:
        /*0004*/ 	.word	0x00000082


	//----- nvinfo : EIATTR_KPARAM_INFO
	.align		4
.L_1254:
        /*0008*/ 	.byte	0x04, 0x17
        /*000a*/ 	.short	(.L_1256 - .L_1255)
.L_1255:
        /*000c*/ 	.word	0x00000000
        /*0010*/ 	.short	0x0000
        /*0012*/ 	.short	0x0000
        /*0014*/ 	.byte	0x00, 0xf0, 0x41, 0x07


	//----- nvinfo : EIATTR_SPARSE_MMA_MASK
	.align		4
.L_1256:
        /*0018*/ 	.byte	0x03, 0x50
        /*001a*/ 	.short	0x0000


	//----- nvinfo : EIATTR_MAXREG_COUNT
	.align		4
        /*001c*/ 	.byte	0x03, 0x1b
        /*001e*/ 	.short	0x00ff


	//----- nvinfo : EIATTR_NUM_BARRIERS
	.align		4
        /*0020*/ 	.byte	0x02, 0x4c
        /*0022*/ 	.byte	0x01
	.zero		1


	//----- nvinfo : EIATTR_MERCURY_ISA_VERSION
	.align		4
        /*0024*/ 	.byte	0x03, 0x5f
        /*0026*/ 	.short	0x0101


	//----- nvinfo : EIATTR_INT_WARP_WIDE_INSTR_OFFSETS
	.align		4
        /*0028*/ 	.byte	0x04, 0x31
        /*002a*/ 	.short	(.L_1258 - .L_1257)


	//   ....[0]....
.L_1257:
        /*002c*/ 	.word	0x00002600


	//   ....[1]....
        /*0030*/ 	.word	0x00002870


	//----- nvinfo : EIATTR_COOP_GROUP_MASK_REGIDS
	.align		4
.L_1258:
        /*0034*/ 	.byte	0x04, 0x29
        /*0036*/ 	.short	(.L_1260 - .L_1259)


	//   ....[0]....
.L_1259:
        /*0038*/ 	.word	0xffffffff


	//   ....[1]....
        /*003c*/ 	.word	0xffffffff


	//   ....[2]....
        /*0040*/ 	.word	0xffffffff


	//   ....[3]....
        /*0044*/ 	.word	0xffffffff


	//   ....[4]....
        /*0048*/ 	.word	0xffffffff


	//   ....[5]....
        /*004c*/ 	.word	0xffffffff


	//   ....[6]....
        /*0050*/ 	.word	0xffffffff


	//   ....[7]....
        /*0054*/ 	.word	0xffffffff


	//   ....[8]....
        /*0058*/ 	.word	0xffffffff


	//   ....[9]....
        /*005c*/ 	.word	0xffffffff


	//   ....[10]....
        /*0060*/ 	.word	0xffffffff


	//   ....[11]....
        /*0064*/ 	.word	0xffffffff


	//   ....[12]....
        /*0068*/ 	.word	0xffffffff


	//   ....[13]....
        /*006c*/ 	.word	0xffffffff


	//   ....[14]....
        /*0070*/ 	.word	0xffffffff


	//   ....[15]....
        /*0074*/ 	.word	0xffffffff


	//----- nvinfo : EIATTR_COOP_GROUP_INSTR_OFFSETS
	.align		4
.L_1260:
        /*0078*/ 	.byte	0x04, 0x28
        /*007a*/ 	.short	(.L_1262 - .L_1261)


	//   ....[0]....
.L_1261:
        /*007c*/ 	.word	0x00005360


	//   ....[1]....
        /*0080*/ 	.word	0x00005390


	//   ....[2]....
        /*0084*/ 	.word	0x00005430


	//   ....[3]....
        /*0088*/ 	.word	0x00005440


	//   ....[4]....
        /*008c*/ 	.word	0x00008ff0


	//   ....[5]....
        /*0090*/ 	.word	0x00009000


	//   ....[6]....
        /*0094*/ 	.word	0x00009030


	//   ....[7]....
        /*0098*/ 	.word	0x00009040


	//   ....[8]....
        /*009c*/ 	.word	0x0000d3e0


	//   ....[9]....
        /*00a0*/ 	.word	0x0000d3f0


	//   ....[10]....
        /*00a4*/ 	.word	0x0000d420


	//   ....[11]....
        /*00a8*/ 	.word	0x0000d430


	//   ....[12]....
        /*00ac*/ 	.word	0x0000f1d0


	//   ....[13]....
        /*00b0*/ 	.word	0x0000f210


	//   ....[14]....
        /*00b4*/ 	.word	0x0000f280


	//   ....[15]....
        /*00b8*/ 	.word	0x0000f290


	//----- nvinfo : EIATTR_EXIT_INSTR_OFFSETS
	.align		4
.L_1262:
        /*00bc*/ 	.byte	0x04, 0x1c
        /*00be*/ 	.short	(.L_1264 - .L_1263)


	//   ....[0]....
.L_1263:
        /*00c0*/ 	.word	0x000004b0


	//   ....[1]....
        /*00c4*/ 	.word	0x00000ee0


	//   ....[2]....
        /*00c8*/ 	.word	0x00000f10


	//   ....[3]....
        /*00cc*/ 	.word	0x00010f70


	//   ....[4]....
        /*00d0*/ 	.word	0x00011070


	//----- nvinfo : EIATTR_CRS_STACK_SIZE
	.align		4
.L_1264:
        /*00d4*/ 	.byte	0x04, 0x1e
        /*00d6*/ 	.short	(.L_1266 - .L_1265)
.L_1265:
        /*00d8*/ 	.word	0x00000000


	//----- nvinfo : EIATTR_CBANK_PARAM_SIZE
	.align		4
.L_1266:
        /*00dc*/ 	.byte	0x03, 0x19
        /*00de*/ 	.short	0x01d0


	//----- nvinfo : EIATTR_PARAM_CBANK
	.align		4
        /*00e0*/ 	.byte	0x04, 0x0a
        /*00e2*/ 	.short	(.L_1268 - .L_1267)
	.align		4
.L_1267:
        /*00e4*/ 	.word	index@(.nv.constant0._ZN5flash24flash_fwd_splitkv_kernelI23Flash_fwd_kernel_traitsILi256ELi64ELi64ELi4ELb0ELb0EN7cutlass6half_tE19Flash_kernel_traitsILi256ELi64ELi64ELi4ES3_EELb0ELb1ELb0ELb0ELb1ELb1ELb0ELb0EEEvNS_16Flash_fwd_paramsE)
        /*00e8*/ 	.short	0x0210
        /*00ea*/ 	.short	0x01d0


	//----- nvinfo : EIATTR_SW_WAR
	.align		4
.L_1268:
        /*00ec*/ 	.byte	0x04, 0x36
        /*00ee*/ 	.short	(.L_1270 - .L_1269)
.L_1269:
        /*00f0*/ 	.word	0x00000008
.L_1270:


//--------------------- .nv.info._ZN5flash24flash_fwd_splitkv_kernelI23Flash_fwd_kernel_traitsILi256ELi64ELi64ELi4ELb0ELb0EN7cutlass6half_tE19Flash_kernel_traitsILi256ELi64ELi64ELi4ES3_EELb0ELb1ELb1ELb0ELb0ELb0ELb0ELb0EEEvNS_16Flash_fwd_paramsE --------------------------
	.section	.nv.info._ZN5flash24flash_fwd_splitkv_kernelI23Flash_fwd_kernel_traitsILi256ELi64ELi64ELi4ELb0ELb0EN7cutlass6half_tE19Flash_kernel_traitsILi256ELi64ELi64ELi4ES3_EELb0ELb1ELb1ELb0ELb0ELb0ELb0ELb0EEEvNS_16Flash_fwd_paramsE,"",@"SHT_CUDA_INFO"
	.sectionflags	@""
	.align	4


	//----- nvinfo : EIATTR_CUDA_API_VERSION
	.align		4
        /*0000*/ 	.byte	0x04, 0x37
        /*0002*/ 	.short	(.L_1272 - .L_1271)
.L_1271:
        /*0004*/ 	.word	0x00000082


	//----- nvinfo : EIATTR_KPARAM_INFO
	.align		4
.L_1272:
        /*0008*/ 	.byte	0x04, 0x17
        /*000a*/ 	.short	(.L_1274 - .L_1273)
.L_1273:
        /*000c*/ 	.word	0x00000000
        /*0010*/ 	.short	0x0000
        /*0012*/ 	.short	0x0000
        /*0014*/ 	.byte	0x00, 0xf0, 0x41, 0x07


	//----- nvinfo : EIATTR_SPARSE_MMA_MASK
	.align		4
.L_1274:
        /*0018*/ 	.byte	0x03, 0x50
        /*001a*/ 	.short	0x0000


	//----- nvinfo : EIATTR_MAXREG_COUNT
	.align		4
        /*001c*/ 	.byte	0x03, 0x1b
        /*001e*/ 	.short	0x00ff


	//----- nvinfo : EIATTR_NUM_BARRIERS
	.align		4
        /*0020*/ 	.byte	0x02, 0x4c
        /*0022*/ 	.byte	0x01
	.zero		1


	//----- nvinfo : EIATTR_ANNOTATIONS
	.align		4
        /*0024*/ 	.byte	0x04, 0x55
        /*0026*/ 	.short	(.L_1276 - .L_1275)


	//   ....[0]....
.L_1275:
        /*0028*/ 	.word	0x00000001
        /*002c*/ 	.byte	0xd0, 0x11, 0x01, 0x00, 0x01, 0x00, 0x00, 0x00, 0xf0, 0x3e, 0x01, 0x00


	//----- nvinfo : EIATTR_MERCURY_ISA_VERSION
	.align		4
.L_1276:
        /*0038*/ 	.byte	0x03, 0x5f
        /*003a*/ 	.short	0x0101


	//----- nvinfo : EIATTR_INT_WARP_WIDE_INSTR_OFFSETS
	.align		4
        /*003c*/ 	.byte	0x04, 0x31
        /*003e*/ 	.short	(.L_1278 - .L_1277)


	//   ....[0]....
.L_1277:
        /*0040*/ 	.word	0x000047b0


	//   ....[1]....
        /*0044*/ 	.word	0x000047d0


	//   ....[2]....
        /*0048*/ 	.word	0x000047f0


	//   ....[3]....
        /*004c*/ 	.word	0x0000c0f0


	//----- nvinfo : EIATTR_COOP_GROUP_MASK_REGIDS
	.align		4
.L_1278:
        /*0050*/ 	.byte	0x04, 0x29
        /*0052*/ 	.short	(.L_1280 - .L_1279)


	//   ....[0]....
.L_1279:
        /*0054*/ 	.word	0xffffffff


	//   ....[1]....
        /*0058*/ 	.word	0xffffffff


	//   ....[2]....
        /*005c*/ 	.word	0xffffffff


	//   ....[3]....
        /*0060*/ 	.word	0xffffffff


	//   ....[4]....
        /*0064*/ 	.word	0xffffffff


	//   ....[5]....
        /*0068*/ 	.word	0xffffffff


	//   ....[6]....
        /*006c*/ 	.word	0xffffffff


	//   ....[7]....
        /*0070*/ 	.word	0xffffffff


	//   ....[8]....
        /*0074*/ 	.word	0xffffffff


	//   ....[9]....
        /*0078*/ 	.word	0xffffffff


	//   ....[10]....
        /*007c*/ 	.word	0xffffffff


	//   ....[11]....
        /*0080*/ 	.word	0xffffffff


	//   ....[12]....
        /*0084*/ 	.word	0xffffffff


	//   ....[13]....
        /*0088*/ 	.word	0xffffffff


	//   ....[14]....
        /*008c*/ 	.word	0xffffffff


	//   ....[15]....
        /*0090*/ 	.word	0xffffffff


	//----- nvinfo : EIATTR_COOP_GROUP_INSTR_OFFSETS
	.align		4
.L_1280:
        /*0094*/ 	.byte	0x04, 0x28
        /*0096*/ 	.short	(.L_1282 - .L_1281)


	//   ....[0]....
.L_1281:
        /*0098*/ 	.word	0x00007d30


	//   ....[1]....
        /*009c*/ 	.word	0x00007d90


	//   ....[2]....
        /*00a0*/ 	.word	0x00007db0


	//   ....[3]....
        /*00a4*/ 	.word	0x00007dd0


	//   ....[4]....
        /*00a8*/ 	.word	0x0000cc90


	//   ....[5]....
        /*00ac*/ 	.word	0x0000cca0


	//   ....[6]....
        /*00b0*/ 	.word	0x0000ccd0


	//   ....[7]....
        /*00b4*/ 	.word	0x0000cce0


	//   ....[8]....
        /*00b8*/ 	.word	0x00012320


	//   ....[9]....
        /*00bc*/ 	.word	0x00012350


	//   ....[10]....
        /*00c0*/ 	.word	0x00012370


	//   ....[11]....
        /*00c4*/ 	.word	0x00012390


	//   ....[12]....
        /*00c8*/ 	.word	0x00014230


	//   ....[13]....
        /*00cc*/ 	.word	0x00014270


	//   ....[14]....
        /*00d0*/ 	.word	0x000142d0


	//   ....[15]....
        /*00d4*/ 	.word	0x000142e0


	//----- nvinfo : EIATTR_EXIT_INSTR_OFFSETS
	.align		4
.L_1282:
        /*00d8*/ 	.byte	0x04, 0x1c
        /*00da*/ 	.short	(.L_1284 - .L_1283)


	//   ....[0]....
.L_1283:
        /*00dc*/ 	.word	0x000004b0


	//   ....[1]....
        /*00e0*/ 	.word	0x00001060


	//   ....[2]....
        /*00e4*/ 	.word	0x00001090


	//   ....[3]....
        /*00e8*/ 	.word	0x000160d0


	//   ....[4]....
        /*00ec*/ 	.word	0x00016210


	//   ....[5]....
        /*00f0*/ 	.word	0x00016230


	//----- nvinfo : EIATTR_CRS_STACK_SIZE
	.align		4
.L_1284:
        /*00f4*/ 	.byte	0x04, 0x1e
        /*00f6*/ 	.short	(.L_1286 - .L_1285)
.L_1285:
        /*00f8*/ 	.word	0x00000000


	//----- nvinfo : EIATTR_CBANK_PARAM_SIZE
	.align		4
.L_1286:
        /*00fc*/ 	.byte	0x03, 0x19
        /*00fe*/ 	.short	0x01d0


	//----- nvinfo : EIATTR_PARAM_CBANK
	.align		4
        /*0100*/ 	.byte	0x04, 0x0a
        /*0102*/ 	.short	(.L_1288 - .L_1287)
	.align		4
.L_1287:
        /*0104*/ 	.word	index@(.nv.constant0._ZN5flash24flash_fwd_splitkv_kernelI23Flash_fwd_kernel_traitsILi256ELi64ELi64ELi4ELb0ELb0EN7cutlass6half_tE19Flash_kernel_traitsILi256ELi64ELi64ELi4ES3_EELb0ELb1ELb1ELb0ELb0ELb0ELb0ELb0EEEvNS_16Flash_fwd_paramsE)
        /*0108*/ 	.short	0x0210
        /*010a*/ 	.short	0x01d0


	//----- nvinfo : EIATTR_SW_WAR
	.align		4
.L_1288:
        /*010c*/ 	.byte	0x04, 0x36
        /*010e*/ 	.short	(.L_1290 - .L_1289)
.L_1289:
        /*0110*/ 	.word	0x00000008
.L_1290:


//--------------------- .nv.info._ZN5flash24flash_fwd_splitkv_kernelI23Flash_fwd_kernel_traitsILi256ELi64ELi64ELi4ELb0ELb0EN7cutlass6half_tE19Flash_kernel_traitsILi256ELi64ELi64ELi4ES3_EELb0ELb1ELb1ELb0ELb0ELb1ELb0ELb0EEEvNS_16Flash_fwd_paramsE --------------------------
	.section	.nv.info._ZN5flash24flash_fwd_splitkv_kernelI23Flash_fwd_kernel_traitsILi256ELi64ELi64ELi4ELb0ELb0EN7cutlass6half_tE19Flash_kernel_traitsILi256ELi64ELi64ELi4ES3_EELb0ELb1ELb1ELb0ELb0ELb1ELb0ELb0EEEvNS_16Flash_fwd_paramsE,"",@"SHT_CUDA_INFO"
	.sectionflags	@""
	.align	4


	//----- nvinfo : EIATTR_CUDA_API_VERSION
	.align		4
        /*0000*/ 	.byte	0x04, 0x37
        /*0002*/ 	.short	(.L_1292 - .L_1291)
.L_1291:
        /*0004*/ 	.word	0x00000082


	//----- nvinfo : EIATTR_KPARAM_INFO
	.align		4
.L_1292:
        /*0008*/ 	.byte	0x04, 0x17
        /*000a*/ 	.short	(.L_1294 - .L_1293)
.L_1293:
        /*000c*/ 	.word	0x00000000
        /*0010*/ 	.short	0x0000
        /*0012*/ 	.short	0x0000
        /*0014*/ 	.byte	0x00, 0xf0, 0x41, 0x07


	//----- nvinfo : EIATTR_SPARSE_MMA_MASK
	.align		4
.L_1294:
        /*0018*/ 	.byte	0x03, 0x50
        /*001a*/ 	.short	0x0000


	//----- nvinfo : EIATTR_MAXREG_COUNT
	.align		4
        /*001c*/ 	.byte	0x03, 0x1b
        /*001e*/ 	.short	0x00ff


	//----- nvinfo : EIATTR_NUM_BARRIERS
	.align		4
        /*0020*/ 	.byte	0x02, 0x4c
        /*0022*/ 	.byte	0x01
	.zero		1


	//----- nvinfo : EIATTR_ANNOTATIONS
	.align		4
        /*0024*/ 	.byte	0x04, 0x55
        /*0026*/ 	.short	(.L_1296 - .L_1295)


	//   ....[0]....
.L_1295:
        /*0028*/ 	.word	0x00000001
        /*002c*/ 	.byte	0xf0, 0x1d, 0x01, 0x00, 0x01, 0x00, 0x00, 0x00, 0x20, 0x4b, 0x01, 0x00


	//----- nvinfo : EIATTR_MERCURY_ISA_VERSION
	.align		4
.L_1296:
        /*0038*/ 	.byte	0x03, 0x5f
        /*003a*/ 	.short	0x0101


	//----- nvinfo : EIATTR_INT_WARP_WIDE_INSTR_OFFSETS
	.align		4
        /*003c*/ 	.byte	0x04, 0x31
        /*003e*/ 	.short	(.L_1298 - .L_1297)


	//   ....[0]....
.L_1297:
        /*0040*/ 	.word	0x000047b0


	//   ....[1]....
        /*0044*/ 	.word	0x000047d0


	//   ....[2]....
        /*0048*/ 	.word	0x000047f0


	//   ....[3]....
        /*004c*/ 	.word	0x0000c910


	//----- nvinfo : EIATTR_COOP_GROUP_MASK_REGIDS
	.align		4
.L_1298:
        /*0050*/ 	.byte	0x04, 0x29
        /*0052*/ 	.short	(.L_1300 - .L_1299)


	//   ....[0]....
.L_1299:
        /*0054*/ 	.word	0xffffffff


	//   ....[1]....
        /*0058*/ 	.word	0xffffffff


	//   ....[2]....
        /*005c*/ 	.word	0xffffffff


	//   ....[3]....
        /*0060*/ 	.word	0xffffffff


	//   ....[4]....
        /*0064*/ 	.word	0xffffffff


	//   ....[5]....
        /*0068*/ 	.word	0xffffffff


	//   ....[6]....
        /*006c*/ 	.word	0xffffffff


	//   ....[7]....
        /*0070*/ 	.word	0xffffffff


	//   ....[8]....
        /*0074*/ 	.word	0xffffffff


	//   ....[9]....
        /*0078*/ 	.word	0xffffffff


	//   ....[10]....
        /*007c*/ 	.word	0xffffffff


	//   ....[11]....
        /*0080*/ 	.word	0xffffffff


	//   ....[12]....
        /*0084*/ 	.word	0xffffffff


	//   ....[13]....
        /*0088*/ 	.word	0xffffffff


	//   ....[14]....
        /*008c*/ 	.word	0xffffffff


	//   ....[15]....
        /*0090*/ 	.word	0xffffffff


	//----- nvinfo : EIATTR_COOP_GROUP_INSTR_OFFSETS
	.align		4
.L_1300:
        /*0094*/ 	.byte	0x04, 0x28
        /*0096*/ 	.short	(.L_1302 - .L_1301)


	//   ....[0]....
.L_1301:
        /*0098*/ 	.word	0x00008130


	//   ....[1]....
        /*009c*/ 	.word	0x00008160


	//   ....[2]....
        /*00a0*/ 	.word	0x00008180


	//   ....[3]....
        /*00a4*/ 	.word	0x000081a0


	//   ....[4]....
        /*00a8*/ 	.word	0x0000d4a0


	//   ....[5]....
        /*00ac*/ 	.word	0x0000d4b0


	//   ....[6]....
        /*00b0*/ 	.word	0x0000d4e0


	//   ....[7]....
        /*00b4*/ 	.word	0x0000d4f0


	//   ....[8]....
        /*00b8*/ 	.word	0x00012f50


	//   ....[9]....
        /*00bc*/ 	.word	0x00012f70


	//   ....[10]....
        /*00c0*/ 	.word	0x00012fa0


	//   ....[11]....
        /*00c4*/ 	.word	0x00012fb0


	//   ....[12]....
        /*00c8*/ 	.word	0x00014e60


	//   ....[13]....
        /*00cc*/ 	.word	0x00014ea0


	//   ....[14]....
        /*00d0*/ 	.word	0x00014f00


	//   ....[15]....
        /*00d4*/ 	.word	0x00014f10


	//----- nvinfo : EIATTR_EXIT_INSTR_OFFSETS
	.align		4
.L_1302:
        /*00d8*/ 	.byte	0x04, 0x1c
        /*00da*/ 	.short	(.L_1304 - .L_1303)


	//   ....[0]....
.L_1303:
        /*00dc*/ 	.word	0x000004b0


	//   ....[1]....
        /*00e0*/ 	.word	0x00001060


	//   ....[2]....
        /*00e4*/ 	.word	0x00001090


	//   ....[3]....
        /*00e8*/ 	.word	0x00016d00


	//   ....[4]....
        /*00ec*/ 	.word	0x00016e40


	//   ....[5]....
        /*00f0*/ 	.word	0x00016e60


	//----- nvinfo : EIATTR_CRS_STACK_SIZE
	.align		4
.L_1304:
        /*00f4*/ 	.byte	0x04, 0x1e
        /*00f6*/ 	.short	(.L_1306 - .L_1305)
.L_1305:
        /*00f8*/ 	.word	0x00000000


	//----- nvinfo : EIATTR_CBANK_PARAM_SIZE
	.align		4
.L_1306:
        /*00fc*/ 	.byte	0x03, 0x19
        /*00fe*/ 	.short	0x01d0


	//----- nvinfo : EIATTR_PARAM_CBANK
	.align		4
        /*0100*/ 	.byte	0x04, 0x0a
        /*0102*/ 	.short	(.L_1308 - .L_1307)
	.align		4
.L_1307:
        /*0104*/ 	.word	index@(.nv.constant0._ZN5flash24flash_fwd_splitkv_kernelI23Flash_fwd_kernel_traitsILi256ELi64ELi64ELi4ELb0ELb0EN7cutlass6half_tE19Flash_kernel_traitsILi256ELi64ELi64ELi4ES3_EELb0ELb1ELb1ELb0ELb0ELb1ELb0ELb0EEEvNS_16Flash_fwd_paramsE)
        /*0108*/ 	.short	0x0210
        /*010a*/ 	.short	0x01d0


	//----- nvinfo : EIATTR_SW_WAR
	.align		4
.L_1308:
        /*010c*/ 	.byte	0x04, 0x36
        /*010e*/ 	.short	(.L_1310 - .L_1309)
.L_1309:
        /*0110*/ 	.word	0x00000008
.L_1310:


//--------------------- .nv.info._ZN5flash24flash_fwd_splitkv_kernelI23Flash_fwd_kernel_traitsILi256ELi64ELi64ELi4ELb0ELb0EN7cutlass6half_tE19Flash_kernel_traitsILi256ELi64ELi64ELi4ES3_EELb0ELb1ELb0ELb0ELb1ELb0ELb0ELb1EEEvNS_16Flash_fwd_paramsE --------------------------
	.section	.nv.info._ZN5flash24flash_fwd_splitkv_kernelI23Flash_fwd_kernel_traitsILi256ELi64ELi64ELi4ELb0ELb0EN7cutlass6half_tE19Flash_kernel_traitsILi256ELi64ELi64ELi4ES3_EELb0ELb1ELb0ELb0ELb1ELb0ELb0ELb1EEEvNS_16Flash_fwd_paramsE,"",@"SHT_CUDA_INFO"
	.sectionflags	@""
	.align	4


	//----- nvinfo : EIATTR_CUDA_API_VERSION
	.align		4
        /*0000*/ 	.byte	0x04, 0x37
        /*0002*/ 	.short	(.L_1312 - .L_1311)
.L_1311:
        /*0004*/ 	.word	0x00000082


	//----- nvinfo : EIATTR_KPARAM_INFO
	.align		4
.L_1312:
        /*0008*/ 	.byte	0x04, 0x17
        /*000a*/ 	.short	(.L_1314 - .L_1313)
.L_1313:
        /*000c*/ 	.word	0x00000000
        /*0010*/ 	.short	0x0000
        /*0012*/ 	.short	0x0000
        /*0014*/ 	.byte	0x00, 0xf0, 0x41, 0x07


	//----- nvinfo : EIATTR_SPARSE_MMA_MASK
	.align		4
.L_1314:
        /*0018*/ 	.byte	0x03, 0x50
        /*001a*/ 	.short	0x0000


	//----- nvinfo : EIATTR_MAXREG_COUNT
	.align		4
        /*001c*/ 	.byte	0x03, 0x1b
        /*001e*/ 	.short	0x00ff


	//----- nvinfo : EIATTR_NUM_BARRIERS
	.align		4
        /*0020*/ 	.byte	0x02, 0x4c
        /*0022*/ 	.byte	0x01
	.zero		1


	//----- nvinfo : EIATTR_MERCURY_ISA_VERSION
	.align		4
        /*0024*/ 	.byte	0x03, 0x5f
        /*0026*/ 	.short	0x0101


	//----- nvinfo : EIATTR_COOP_GROUP_MASK_REGIDS
	.align		4
        /*0028*/ 	.byte	0x04, 0x29
        /*002a*/ 	.short	(.L_1316 - .L_1315)


	//   ....[0]....
.L_1315:
        /*002c*/ 	.word	0xffffffff


	//   ....[1]....
        /*0030*/ 	.word	0xffffffff


	//   ....[2]....
        /*0034*/ 	.word	0xffffffff


	//   ....[3]....
        /*0038*/ 	.word	0xffffffff


	//   ....[4]....
        /*003c*/ 	.word	0xffffffff


	//   ....[5]....
        /*0040*/ 	.word	0xffffffff


	//   ....[6]....
        /*0044*/ 	.word	0xffffffff


	//   ....[7]....
        /*0048*/ 	.word	0xffffffff


	//   ....[8]....
        /*004c*/ 	.word	0xffffffff


	//   ....[9]....
        /*0050*/ 	.word	0xffffffff


	//   ....[10]....
        /*0054*/ 	.word	0xffffffff


	//   ....[11]....
        /*0058*/ 	.word	0xffffffff


	//   ....[12]....
        /*005c*/ 	.word	0xffffffff


	//   ....[13]....
        /*0060*/ 	.word	0xffffffff


	//   ....[14]....
        /*0064*/ 	.word	0xffffffff


	//   ....[15]....
        /*0068*/ 	.word	0xffffffff


	//----- nvinfo : EIATTR_COOP_GROUP_INSTR_OFFSETS
	.align		4
.L_1316:
        /*006c*/ 	.byte	0x04, 0x28
        /*006e*/ 	.short	(.L_1318 - .L_1317)


	//   ....[0]....
.L_1317:
        /*0070*/ 	.word	0x00018a30


	//   ....[1]....
        /*0074*/ 	.word	0x00018a70


	//   ....[2]....
        /*0078*/ 	.word	0x00018ad0


	//   ....[3]....
        /*007c*/ 	.word	0x00018b00


	//   ....[4]....
        /*0080*/ 	.word	0x0001c190


	//   ....[5]....
        /*0084*/ 	.word	0x0001c1a0


	//   ....[6]....
        /*0088*/ 	.word	0x0001c1d0


	//   ....[7]....
        /*008c*/ 	.word	0x0001c1e0


	//   ....[8]....
        /*0090*/ 	.word	0x00020180


	//   ....[9]....
        /*0094*/ 	.word	0x000201b0


	//   ....[10]....
        /*0098*/ 	.word	0x000201d0


	//   ....[11]....
        /*009c*/ 	.word	0x000201f0


	//   ....[12]....
        /*00a0*/ 	.word	0x00021f40


	//   ....[13]....
        /*00a4*/ 	.word	0x00021f80


	//   ....[14]....
        /*00a8*/ 	.word	0x00021fd0


	//   ....[15]....
        /*00ac*/ 	.word	0x00021fe0


	//----- nvinfo : EIATTR_EXIT_INSTR_OFFSETS
	.align		4
.L_1318:
        /*00b0*/ 	.byte	0x04, 0x1c
        /*00b2*/ 	.short	(.L_1320 - .L_1319)


	//   ....[0]....
.L_1319:
        /*00b4*/ 	.word	0x00000340


	//   ....[1]....
        /*00b8*/ 	.word	0x00000d20


	//   ....[2]....
        /*00bc*/ 	.word	0x00000d50


	//   ....[3]....
        /*00c0*/ 	.word	0x00023d20


	//   ....[4]....
        /*00c4*/ 	.word	0x00023e20


	//----- nvinfo : EIATTR_CRS_STACK_SIZE
	.align		4
.L_1320:
        /*00c8*/ 	.byte	0x04, 0x1e
        /*00ca*/ 	.short	(.L_1322 - .L_1321)
.L_1321:
        /*00cc*/ 	.word	0x00000000


	//----- nvinfo : EIATTR_CBANK_PARAM_SIZE
	.align		4
.L_1322:
        /*00d0*/ 	.byte	0x03, 0x19
        /*00d2*/ 	.short	0x01d0


	//----- nvinfo : EIATTR_PARAM_CBANK
	.align		4
        /*00d4*/ 	.byte	0x04, 0x0a
        /*00d6*/ 	.short	(.L_1324 - .L_1323)
	.align		4
.L_1323:
        /*00d8*/ 	.word	index@(.nv.constant0._ZN5flash24flash_fwd_splitkv_kernelI23Flash_fwd_kernel_traitsILi256ELi64ELi64ELi4ELb0ELb0EN7cutlass6half_tE19Flash_kernel_traitsILi256ELi64ELi64ELi4ES3_EELb0ELb1ELb0ELb0ELb1ELb0ELb0ELb1EEEvNS_16Flash_fwd_paramsE)
        /*00dc*/ 	.short	0x0210
        /*00de*/ 	.short	0x01d0


	//----- nvinfo : EIATTR_SW_WAR
	.align		4
.L_1324:
        /*00e0*/ 	.byte	0x04, 0x36
        /*00e2*/ 	.short	(.L_1326 - .L_1325)
.L_1325:
        /*00e4*/ 	.word	0x00000008
.L_1326:


//--------------------- .nv.info._ZN5flash24flash_fwd_splitkv_kernelI23Flash_fwd_kernel_traitsILi256ELi64ELi64ELi4ELb0ELb0EN7cutlass6half_tE19Flash_kernel_traitsILi256ELi64ELi64ELi4ES3_EELb0ELb1ELb0ELb0ELb1ELb1ELb0ELb1EEEvNS_16Flash_fwd_paramsE --------------------------
	.section	.nv.info._ZN5flash24flash_fwd_splitkv_kernelI23Flash_fwd_kernel_traitsILi256ELi64ELi64ELi4ELb0ELb0EN7cutlass6half_tE19Flash_kernel_traitsILi256ELi64ELi64ELi4ES3_EELb0ELb1ELb0ELb0ELb1ELb1ELb0ELb1EEEvNS_16Flash_fwd_paramsE,"",@"SHT_CUDA_INFO"
	.sectionflags	@""
	.align	4


	//----- nvinfo : EIATTR_CUDA_API_VERSION
	.align		4
        /*0000*/ 	.byte	0x04, 0x37
        /*0002*/ 	.short	(.L_1328 - .L_1327)
.L_1327:
        /*0004*/ 	.word	0x00000082


	//----- nvinfo : EIATTR_KPARAM_INFO
	.align		4
.L_1328:
        /*0008*/ 	.byte	0x04, 0x17
        /*000a*/ 	.short	(.L_1330 - .L_1329)
.L_1329:
        /*000c*/ 	.word	0x00000000
        /*0010*/ 	.short	0x0000
        /*0012*/ 	.short	0x0000
        /*0014*/ 	.byte	0x00, 0xf0, 0x41, 0x07


	//----- nvinfo : EIATTR_SPARSE_MMA_MASK
	.align		4
.L_1330:
        /*0018*/ 	.byte	0x03, 0x50
        /*001a*/ 	.short	0x0000


	//----- nvinfo : EIATTR_MAXREG_COUNT
	.align		4
        /*001c*/ 	.byte	0x03, 0x1b
        /*001e*/ 	.short	0x00ff


	//----- nvinfo : EIATTR_NUM_BARRIERS
	.align		4
        /*0020*/ 	.byte	0x02, 0x4c
        /*0022*/ 	.byte	0x01
	.zero		1


	//----- nvinfo : EIATTR_MERCURY_ISA_VERSION
	.align		4
        /*0024*/ 	.byte	0x03, 0x5f
        /*0026*/ 	.short	0x0101


	//----- nvinfo : EIATTR_COOP_GROUP_MASK_REGIDS
	.align		4
        /*0028*/ 	.byte	0x04, 0x29
        /*002a*/ 	.short	(.L_1332 - .L_1331)


	//   ....[0]....
.L_1331:
        /*002c*/ 	.word	0xffffffff


	//   ....[1]....
        /*0030*/ 	.word	0xffffffff


	//   ....[2]....
        /*0034*/ 	.word	0xffffffff


	//   ....[3]....
        /*0038*/ 	.word	0xffffffff


	//   ....[4]....
        /*003c*/ 	.word	0xffffffff


	//   ....[5]....
        /*0040*/ 	.word	0xffffffff


	//   ....[6]....
        /*0044*/ 	.word	0xffffffff


	//   ....[7]....
        /*0048*/ 	.word	0xffffffff


	//   ....[8]....
        /*004c*/ 	.word	0xffffffff


	//   ....[9]....
        /*0050*/ 	.word	0xffffffff


	//   ....[10]....
        /*0054*/ 	.word	0xffffffff


	//   ....[11]....
        /*0058*/ 	.word	0xffffffff


	//   ....[12]....
        /*005c*/ 	.word	0xffffffff


	//   ....[13]....
        /*0060*/ 	.word	0xffffffff


	//   ....[14]....
        /*0064*/ 	.word	0xffffffff


	//   ....[15]....
        /*0068*/ 	.word	0xffffffff


	//----- nvinfo : EIATTR_COOP_GROUP_INSTR_OFFSETS
	.align		4
.L_1332:
        /*006c*/ 	.byte	0x04, 0x28
        /*006e*/ 	.short	(.L_1334 - .L_1333)


	//   ....[0]....
.L_1333:
        /*0070*/ 	.word	0x00018e20


	//   ....[1]....
        /*0074*/ 	.word	0x00018e60


	//   ....[2]....
        /*0078*/ 	.word	0x00018ec0


	//   ....[3]....
        /*007c*/ 	.word	0x00018ef0


	//   ....[4]....
        /*0080*/ 	.word	0x0001c980


	//   ....[5]....
        /*0084*/ 	.word	0x0001c990


	//   ....[6]....
        /*0088*/ 	.word	0x0001c9c0


	//   ....[7]....
        /*008c*/ 	.word	0x0001c9d0


	//   ....[8]....
        /*0090*/ 	.word	0x00020d40


	//   ....[9]....
        /*0094*/ 	.word	0x00020d90


	//   ....[10]....
        /*0098*/ 	.word	0x00020dc0


	//   ....[11]....
        /*009c*/ 	.word	0x00020dd0


	//   ....[12]....
        /*00a0*/ 	.word	0x00022b30


	//   ....[13]....
        /*00a4*/ 	.word	0x00022b70


	//   ....[14]....
        /*00a8*/ 	.word	0x00022bc0


	//   ....[15]....
        /*00ac*/ 	.word	0x00022bd0


	//----- nvinfo : EIATTR_EXIT_INSTR_OFFSETS
	.align		4
.L_1334:
        /*00b0*/ 	.byte	0x04, 0x1c
        /*00b2*/ 	.short	(.L_1336 - .L_1335)


	//   ....[0]....
.L_1335:
        /*00b4*/ 	.word	0x00000340


	//   ....[1]....
        /*00b8*/ 	.word	0x00000d20


	//   ....[2]....
        /*00bc*/ 	.word	0x00000d50


	//   ....[3]....
        /*00c0*/ 	.word	0x00024910


	//   ....[4]....
        /*00c4*/ 	.word	0x00024a10


	//----- nvinfo : EIATTR_CRS_STACK_SIZE
	.align		4
.L_1336:
        /*00c8*/ 	.byte	0x04, 0x1e
        /*00ca*/ 	.short	(.L_1338 - .L_1337)
.L_1337:
        /*00cc*/ 	.word	0x00000000


	//----- nvinfo : EIATTR_CBANK_PARAM_SIZE
	.align		4
.L_1338:
        /*00d0*/ 	.byte	0x03, 0x19
        /*00d2*/ 	.short	0x01d0


	//----- nvinfo : EIATTR_PARAM_CBANK
	.align		4
        /*00d4*/ 	.byte	0x04, 0x0a
        /*00d6*/ 	.short	(.L_1340 - .L_1339)
	.align		4
.L_1339:
        /*00d8*/ 	.word	index@(.nv.constant0._ZN5flash24flash_fwd_splitkv_kernelI23Flash_fwd_kernel_traitsILi256ELi64ELi64ELi4ELb0ELb0EN7cutlass6half_tE19Flash_kernel_traitsILi256ELi64ELi64ELi4ES3_EELb0ELb1ELb0ELb0ELb1ELb1ELb0ELb1EEEvNS_16Flash_fwd_paramsE)
        /*00dc*/ 	.short	0x0210
        /*00de*/ 	.short	0x01d0


	//----- nvinfo : EIATTR_SW_WAR
	.align		4
.L_1340:
        /*00e0*/ 	.byte	0x04, 0x36
        /*00e2*/ 	.short	(.L_1342 - .L_1341)
.L_1341:
        /*00e4*/ 	.word	0x00000008
.L_1342:


//--------------------- .nv.info._ZN5flash24flash_fwd_splitkv_kernelI23Flash_fwd_kernel_traitsILi256ELi64ELi64ELi4ELb0ELb0EN7cutlass6half_tE19Flash_kernel_traitsILi256ELi64ELi64ELi4ES3_EELb0ELb1ELb1ELb0ELb0ELb0ELb0ELb1EEEvNS_16Flash_fwd_paramsE --------------------------
	.section	.nv.info._ZN5flash24flash_fwd_splitkv_kernelI23Flash_fwd_kernel_traitsILi256ELi64ELi64ELi4ELb0ELb0EN7cutlass6half_tE19Flash_kernel_traitsILi256ELi64ELi64ELi4ES3_EELb0ELb1ELb1ELb0ELb0ELb0ELb0ELb1EEEvNS_16Flash_fwd_paramsE,"",@"SHT_CUDA_INFO"
	.sectionflags	@""
	.align	4


	//----- nvinfo : EIATTR_CUDA_API_VERSION
	.align		4
        /*0000*/ 	.byte	0x04, 0x37
        /*0002*/ 	.short	(.L_1344 - .L_1343)
.L_1343:
        /*0004*/ 	.word	0x00000082


	//----- nvinfo : EIATTR_KPARAM_INFO
	.align		4
.L_1344:
        /*0008*/ 	.byte	0x04, 0x17
        /*000a*/ 	.short	(.L_1346 - .L_1345)
.L_1345:
        /*000c*/ 	.word	0x00000000
        /*0010*/ 	.short	0x0000
        /*0012*/ 	.short	0x0000
        /*0014*/ 	.byte	0x00, 0xf0, 0x41, 0x07


	//----- nvinfo : EIATTR_SPARSE_MMA_MASK
	.align		4
.L_1346:
        /*0018*/ 	.byte	0x03, 0x50
        /*001a*/ 	.short	0x0000


	//----- nvinfo : EIATTR_MAXREG_COUNT
	.align		4
        /*001c*/ 	.byte	0x03, 0x1b
        /*001e*/ 	.short	0x00ff


	//----- nvinfo : EIATTR_NUM_BARRIERS
	.align		4
        /*0020*/ 	.byte	0x02, 0x4c
        /*0022*/ 	.byte	0x01
	.zero		1


	//----- nvinfo : EIATTR_ANNOTATIONS
	.align		4
        /*0024*/ 	.byte	0x04, 0x55
        /*0026*/ 	.short	(.L_1348 - .L_1347)


	//   ....[0]....
.L_1347:
        /*0028*/ 	.word	0x00000001
        /*002c*/ 	.byte	0xc0, 0x4e, 0x02, 0x00, 0x01, 0x00, 0x00, 0x00, 0x80, 0x62, 0x02, 0x00


	//----- nvinfo : EIATTR_MERCURY_ISA_VERSION
	.align		4
.L_1348:
        /*0038*/ 	.byte	0x03, 0x5f
        /*003a*/ 	.short	0x0101


	//----- nvinfo : EIATTR_COOP_GROUP_MASK_REGIDS
	.align		4
        /*003c*/ 	.byte	0x04, 0x29
        /*003e*/ 	.short	(.L_1350 - .L_1349)


	//   ....[0]....
.L_1349:
        /*0040*/ 	.word	0xffffffff


	//   ....[1]....
        /*0044*/ 	.word	0xffffffff


	//   ....[2]....
        /*0048*/ 	.word	0xffffffff


	//   ....[3]....
        /*004c*/ 	.word	0xffffffff


	//   ....[4]....
        /*0050*/ 	.word	0xffffffff


	//   ....[5]....
        /*0054*/ 	.word	0xffffffff


	//   ....[6]....
        /*0058*/ 	.word	0xffffffff


	//   ....[7]....
        /*005c*/ 	.word	0xffffffff


	//   ....[8]....
        /*0060*/ 	.word	0xffffffff


	//   ....[9]....
        /*0064*/ 	.word	0xffffffff


	//   ....[10]....
        /*0068*/ 	.word	0xffffffff


	//   ....[11]....
        /*006c*/ 	.word	0xffffffff


	//   ....[12]....
        /*0070*/ 	.word	0xffffffff


	//   ....[13]....
        /*0074*/ 	.word	0xffffffff


	//   ....[14]....
        /*0078*/ 	.word	0xffffffff


	//   ....[15]....
        /*007c*/ 	.word	0xffffffff


	//   ....[16]....
        /*0080*/ 	.word	0x05000004


	//   ....[17]....
        /*0084*/ 	.word	0x05000004


	//   ....[18]....
        /*0088*/ 	.word	0x05000004


	//   ....[19]....
        /*008c*/ 	.word	0x05000004


	//----- nvinfo : EIATTR_COOP_GROUP_INSTR_OFFSETS
	.align		4
.L_1350:
        /*0090*/ 	.byte	0x04, 0x28
        /*0092*/ 	.short	(.L_1352 - .L_1351)


	//   ....[0]....
.L_1351:
        /*0094*/ 	.word	0x0001d9a0


	//   ....[1]....
        /*0098*/ 	.word	0x0001db90


	//   ....[2]....
        /*009c*/ 	.word	0x0001dbd0


	//   ....[3]....
        /*00a0*/ 	.word	0x0001dc40


	//   ....[4]....
        /*00a4*/ 	.word	0x00022cb0


	//   ....[5]....
        /*00a8*/ 	.word	0x00022cc0


	//   ....[6]....
        /*00ac*/ 	.word	0x00022cf0


	//   ....[7]....
        /*00b0*/ 	.word	0x00022d00


	//   ....[8]....
        /*00b4*/ 	.word	0x00028610


	//   ....[9]....
        /*00b8*/ 	.word	0x00028630


	//   ....[10]....
        /*00bc*/ 	.word	0x00028660


	//   ....[11]....
        /*00c0*/ 	.word	0x00028670


	//   ....[12]....
        /*00c4*/ 	.word	0x0002a690


	//   ....[13]....
        /*00c8*/ 	.word	0x0002a6a0


	//   ....[14]....
        /*00cc*/ 	.word	0x0002a6d0


	//   ....[15]....
        /*00d0*/ 	.word	0x0002a6e0


	//   ....[16]....
        /*00d4*/ 	.word	0x0002caa0


	//   ....[17]....
        /*00d8*/ 	.word	0x0002cb20


	//   ....[18]....
        /*00dc*/ 	.word	0x0002cba0


	//   ....[19]....
        /*00e0*/ 	.word	0x0002cc10


	//----- nvinfo : EIATTR_EXIT_INSTR_OFFSETS
	.align		4
.L_1352:
        /*00e4*/ 	.byte	0x04, 0x1c
        /*00e6*/ 	.short	(.L_1354 - .L_1353)


	//   ....[0]....
.L_1353:
        /*00e8*/ 	.word	0x000000a0


	//----- nvinfo : EIATTR_CRS_STACK_SIZE
	.align		4
.L_1354:
        /*00ec*/ 	.byte	0x04, 0x1e
        /*00ee*/ 	.short	(.L_1356 - .L_1355)
.L_1355:
        /*00f0*/ 	.word	0x00000000


	//----- nvinfo : EIATTR_CBANK_PARAM_SIZE
	.align		4
.L_1356:
        /*00f4*/ 	.byte	0x03, 0x19
        /*00f6*/ 	.short	0x01d0


	//----- nvinfo : EIATTR_PARAM_CBANK
	.align		4
        /*00f8*/ 	.byte	0x04, 0x0a
        /*00fa*/ 	.short	(.L_1358 - .L_1357)
	.align		4
.L_1357:
        /*00fc*/ 	.word	index@(.nv.constant0._ZN5flash24flash_fwd_splitkv_kernelI23Flash_fwd_kernel_traitsILi256ELi64ELi64ELi4ELb0ELb0EN7cutlass6half_tE19Flash_kernel_traitsILi256ELi64ELi64ELi4ES3_EELb0ELb1ELb1ELb0ELb0ELb0ELb0ELb1EEEvNS_16Flash_fwd_paramsE)
        /*0100*/ 	.short	0x0210
        /*0102*/ 	.short	0x01d0


	//----- nvinfo : EIATTR_SW_WAR
	.align		4
.L_1358:
        /*0104*/ 	.byte	0x04, 0x36
        /*0106*/ 	.short	(.L_1360 - .L_1359)
.L_1359:
        /*0108*/ 	.word	0x00000008
.L_1360:


//--------------------- .nv.info._ZN5flash24flash_fwd_splitkv_kernelI23Flash_fwd_kernel_traitsILi256ELi64ELi64ELi4ELb0ELb0EN7cutlass6half_tE19Flash_kernel_traitsILi256ELi64ELi64ELi4ES3_EELb0ELb1ELb1ELb0ELb0ELb1ELb0ELb1EEEvNS_16Flash_fwd_paramsE --------------------------
	.section	.nv.info._ZN5flash24flash_fwd_splitkv_kernelI23Flash_fwd_kernel_traitsILi256ELi64ELi64ELi4ELb0ELb0EN7cutlass6half_tE19Flash_kernel_traitsILi256ELi64ELi64ELi4ES3_EELb0ELb1ELb1ELb0ELb0ELb1ELb0ELb1EEEvNS_16Flash_fwd_paramsE,"",@"SHT_CUDA_INFO"
	.sectionflags	@""
	.align	4


	//----- nvinfo : EIATTR_CUDA_API_VERSION
	.align		4
        /*0000*/ 	.byte	0x04, 0x37
        /*0002*/ 	.short	(.L_1362 - .L_1361)
.L_1361:
        /*0004*/ 	.word	0x00000082


	//----- nvinfo : EIATTR_KPARAM_INFO
	.align		4
.L_1362:
        /*0008*/ 	.byte	0x04, 0x17
        /*000a*/ 	.short	(.L_1364 - .L_1363)
.L_1363:
        /*000c*/ 	.word	0x00000000
        /*0010*/ 	.short	0x0000
        /*0012*/ 	.short	0x0000
        /*0014*/ 	.byte	0x00, 0xf0, 0x41, 0x07


	//----- nvinfo : EIATTR_SPARSE_MMA_MASK
	.align		4
.L_1364:
        /*0018*/ 	.byte	0x03, 0x50
        /*001a*/ 	.short	0x0000


	//----- nvinfo : EIATTR_MAXREG_COUNT
	.align		4
        /*001c*/ 	.byte	0x03, 0x1b
        /*001e*/ 	.short	0x00ff


	//----- nvinfo : EIATTR_NUM_BARRIERS
	.align		4
        /*0020*/ 	.byte	0x02, 0x4c
        /*0022*/ 	.byte	0x01
	.zero		1


	//----- nvinfo : EIATTR_ANNOTATIONS
	.align		4
        /*0024*/ 	.byte	0x04, 0x55
        /*0026*/ 	.short	(.L_1366 - .L_1365)


	//   ....[0]....
.L_1365:
        /*0028*/ 	.word	0x00000001
        /*002c*/ 	.byte	0xa0, 0x28, 0x02, 0x00, 0x01, 0x00, 0x00, 0x00, 0x60, 0x2b, 0x02, 0x00, 0x01, 0x00, 0x00, 0x00
        /*003c*/ 	.byte	0x80, 0x2b, 0x02, 0x00, 0x01, 0x00, 0x00, 0x00, 0x90, 0x2b, 0x02, 0x00, 0x01, 0x00, 0x00, 0x00
        /*004c*/ 	.byte	0x40, 0x77, 0x02, 0x00, 0x01, 0x00, 0x00, 0x00, 0x90, 0x79, 0x02, 0x00


	//----- nvinfo : EIATTR_MERCURY_ISA_VERSION
	.align		4
.L_1366:
        /*0058*/ 	.byte	0x03, 0x5f
        /*005a*/ 	.short	0x0101


	//----- nvinfo : EIATTR_COOP_GROUP_MASK_REGIDS
	.align		4
        /*005c*/ 	.byte	0x04, 0x29
        /*005e*/ 	.short	(.L_1368 - .L_1367)


	//   ....[0]....
.L_1367:
        /*0060*/ 	.word	0xffffffff


	//   ....[1]....
        /*0064*/ 	.word	0xffffffff


	//   ....[2]....
        /*0068*/ 	.word	0xffffffff


	//   ....[3]....
        /*006c*/ 	.word	0xffffffff


	//   ....[4]....
        /*0070*/ 	.word	0xffffffff


	//   ....[5]....
        /*0074*/ 	.word	0xffffffff


	//   ....[6]....
        /*0078*/ 	.word	0xffffffff


	//   ....[7]....
        /*007c*/ 	.word	0xffffffff


	//   ....[8]....
        /*0080*/ 	.word	0xffffffff


	//   ....[9]....
        /*0084*/ 	.word	0xffffffff


	//   ....[10]....
        /*0088*/ 	.word	0xffffffff


	//   ....[11]....
        /*008c*/ 	.word	0xffffffff


	//   ....[12]....
        /*0090*/ 	.word	0xffffffff


	//   ....[13]....
        /*0094*/ 	.word	0xffffffff


	//   ....[14]....
        /*0098*/ 	.word	0xffffffff


	//   ....[15]....
        /*009c*/ 	.word	0xffffffff


	//   ....[16]....
        /*00a0*/ 	.word	0x05000004


	//   ....[17]....
        /*00a4*/ 	.word	0x05000004


	//   ....[18]....
        /*00a8*/ 	.word	0x05000004


	//   ....[19]....
        /*00ac*/ 	.word	0x05000004


	//----- nvinfo : EIATTR_COOP_GROUP_INSTR_OFFSETS
	.align		4
.L_1368:
        /*00b0*/ 	.byte	0x04, 0x28
        /*00b2*/ 	.short	(.L_1370 - .L_1369)


	//   ....[0]....
.L_1369:
        /*00b4*/ 	.word	0x0001dee0


	//   ....[1]....
        /*00b8*/ 	.word	0x0001df90


	//   ....[2]....
        /*00bc*/ 	.word	0x0001dfb0


	//   ....[3]....
        /*00c0*/ 	.word	0x0001dfd0


	//   ....[4]....
        /*00c4*/ 	.word	0x00023530


	//   ....[5]....
        /*00c8*/ 	.word	0x00023540


	//   ....[6]....
        /*00cc*/ 	.word	0x00023570


	//   ....[7]....
        /*00d0*/ 	.word	0x00023580


	//   ....[8]....
        /*00d4*/ 	.word	0x00029170


	//   ....[9]....
        /*00d8*/ 	.word	0x00029180


	//   ....[10]....
        /*00dc*/ 	.word	0x000291b0


	//   ....[11]....
        /*00e0*/ 	.word	0x000291c0


	//   ....[12]....
        /*00e4*/ 	.word	0x0002b200


	//   ....[13]....
        /*00e8*/ 	.word	0x0002b210


	//   ....[14]....
        /*00ec*/ 	.word	0x0002b240


	//   ....[15]....
        /*00f0*/ 	.word	0x0002b250


	//   ....[16]....
        /*00f4*/ 	.word	0x0002d600


	//   ....[17]....
        /*00f8*/ 	.word	0x0002d680


	//   ....[18]....
        /*00fc*/ 	.word	0x0002d700


	//   ....[19]....
        /*0100*/ 	.word	0x0002d770


	//----- nvinfo : EIATTR_EXIT_INSTR_OFFSETS
	.align		4
.L_1370:
        /*0104*/ 	.byte	0x04, 0x1c
        /*0106*/ 	.short	(.L_1372 - .L_1371)


	//   ....[0]....
.L_1371:
        /*0108*/ 	.word	0x000000a0


	//----- nvinfo : EIATTR_CRS_STACK_SIZE
	.align		4
.L_1372:
        /*010c*/ 	.byte	0x04, 0x1e
        /*010e*/ 	.short	(.L_1374 - .L_1373)
.L_1373:
        /*0110*/ 	.word	0x00000000


	//----- nvinfo : EIATTR_CBANK_PARAM_SIZE
	.align		4
.L_1374:
        /*0114*/ 	.byte	0x03, 0x19
        /*0116*/ 	.short	0x01d0


	//----- nvinfo : EIATTR_PARAM_CBANK
	.align		4
        /*0118*/ 	.byte	0x04, 0x0a
        /*011a*/ 	.short	(.L_1376 - .L_1375)
	.align		4
.L_1375:
        /*011c*/ 	.word	index@(.nv.constant0._ZN5flash24flash_fwd_splitkv_kernelI23Flash_fwd_kernel_traitsILi256ELi64ELi64ELi4ELb0ELb0EN7cutlass6half_tE19Flash_kernel_traitsILi256ELi64ELi64ELi4ES3_EELb0ELb1ELb1ELb0ELb0ELb1ELb0ELb1EEEvNS_16Flash_fwd_paramsE)
        /*0120*/ 	.short	0x0210
        /*0122*/ 	.short	0x01d0


	//----- nvinfo : EIATTR_SW_WAR
	.align		4
.L_1376:
        /*0124*/ 	.byte	0x04, 0x36
        /*0126*/ 	.short	(.L_1378 - .L_1377)
.L_1377:
        /*0128*/ 	.word	0x00000008
.L_1378:


//--------------------- .nv.info._ZN5flash24flash_fwd_splitkv_kernelI23Flash_fwd_kernel_traitsILi256ELi64ELi64ELi4ELb0ELb0EN7cutlass6half_tE19Flash_kernel_traitsILi256ELi64ELi64ELi4ES3_EELb0ELb1ELb0ELb0ELb1ELb0ELb1ELb0EEEvNS_16Flash_fwd_paramsE --------------------------
	.section	.nv.info._ZN5flash24flash_fwd_splitkv_kernelI23Flash_fwd_kernel_traitsILi256ELi64ELi64ELi4ELb0ELb0EN7cutlass6half_tE19Flash_kernel_traitsILi256ELi64ELi64ELi4ES3_EELb0ELb1ELb0ELb0ELb1ELb0ELb1ELb0EEEvNS_16Flash_fwd_paramsE,"",@"SHT_CUDA_INFO"
	.sectionflags	@""
	.align	4


	//----- nvinfo : EIATTR_CUDA_API_VERSION
	.align		4
        /*0000*/ 	.byte	0x04, 0x37
        /*0002*/ 	.short	(.L_1380 - .L_1379)
.L_1379:
        /*0004*/ 	.word	0x00000082


	//----- nvinfo : EIATTR_KPARAM_INFO
	.align		4
.L_1380:
        /*0008*/ 	.byte	0x04, 0x17
        /*000a*/ 	.short	(.L_1382 - .L_1381)
.L_1381:
        /*000c*/ 	.word	0x00000000
        /*0010*/ 	.short	0x0000
        /*0012*/ 	.short	0x0000
        /*0014*/ 	.byte	0x00, 0xf0, 0x41, 0x07


	//----- nvinfo : EIATTR_SPARSE_MMA_MASK
	.align		4
.L_1382:
        /*0018*/ 	.byte	0x03, 0x50
        /*001a*/ 	.short	0x0000


	//----- nvinfo : EIATTR_MAXREG_COUNT
	.align		4
        /*001c*/ 	.byte	0x03, 0x1b
        /*001e*/ 	.short	0x00ff


	//----- nvinfo : EIATTR_NUM_BARRIERS
	.align		4
        /*0020*/ 	.byte	0x02, 0x4c
        /*0022*/ 	.byte	0x01
	.zero		1


	//----- nvinfo : EIATTR_MERCURY_ISA_VERSION
	.align		4
        /*0024*/ 	.byte	0x03, 0x5f
        /*0026*/ 	.short	0x0101


	//----- nvinfo : EIATTR_INT_WARP_WIDE_INSTR_OFFSETS
	.align		4
        /*0028*/ 	.byte	0x04, 0x31
        /*002a*/ 	.short	(.L_1384 - .L_1383)


	//   ....[0]....
.L_1383:
        /*002c*/ 	.word	0x000026a0


	//   ....[1]....
        /*0030*/ 	.word	0x000029b0


	//----- nvinfo : EIATTR_COOP_GROUP_MASK_REGIDS
	.align		4
.L_1384:
        /*0034*/ 	.byte	0x04, 0x29
        /*0036*/ 	.short	(.L_1386 - .L_1385)


	//   ....[0]....
.L_1385:
        /*0038*/ 	.word	0xffffffff


	//   ....[1]....
        /*003c*/ 	.word	0xffffffff


	//   ....[2]....
        /*0040*/ 	.word	0xffffffff


	//   ....[3]....
        /*0044*/ 	.word	0xffffffff


	//   ....[4]....
        /*0048*/ 	.word	0xffffffff


	//   ....[5]....
        /*004c*/ 	.word	0xffffffff


	//   ....[6]....
        /*0050*/ 	.word	0xffffffff


	//   ....[7]....
        /*0054*/ 	.word	0xffffffff


	//   ....[8]....
        /*0058*/ 	.word	0xffffffff


	//   ....[9]....
        /*005c*/ 	.word	0xffffffff


	//   ....[10]....
        /*0060*/ 	.word	0xffffffff


	//   ....[11]....
        /*0064*/ 	.word	0xffffffff


	//   ....[12]....
        /*0068*/ 	.word	0xffffffff


	//   ....[13]....
        /*006c*/ 	.word	0xffffffff


	//   ....[14]....
        /*0070*/ 	.word	0xffffffff


	//   ....[15]....
        /*0074*/ 	.word	0xffffffff


	//----- nvinfo : EIATTR_COOP_GROUP_INSTR_OFFSETS
	.align		4
.L_1386:
        /*0078*/ 	.byte	0x04, 0x28
        /*007a*/ 	.short	(.L_1388 - .L_1387)


	//   ....[0]....
.L_1387:
        /*007c*/ 	.word	0x000050d0


	//   ....[1]....
        /*0080*/ 	.word	0x00005100


	//   ....[2]....
        /*0084*/ 	.word	0x000051a0


	//   ....[3]....
        /*0088*/ 	.word	0x000051b0


	//   ....[4]....
        /*008c*/ 	.word	0x00008970


	//   ....[5]....
        /*0090*/ 	.word	0x00008980


	//   ....[6]....
        /*0094*/ 	.word	0x000089b0


	//   ....[7]....
        /*0098*/ 	.word	0x000089c0


	//   ....[8]....
        /*009c*/ 	.word	0x0000c8f0


	//   ....[9]....
        /*00a0*/ 	.word	0x0000c990


	//   ....[10]....
        /*00a4*/ 	.word	0x0000c9b0


	//   ....[11]....
        /*00a8*/ 	.word	0x0000c9d0


	//   ....[12]....
        /*00ac*/ 	.word	0x0000e760


	//   ....[13]....
        /*00b0*/ 	.word	0x0000e7a0


	//   ....[14]....
        /*00b4*/ 	.word	0x0000e850


	//   ....[15]....
        /*00b8*/ 	.word	0x0000e860


	//----- nvinfo : EIATTR_EXIT_INSTR_OFFSETS
	.align		4
.L_1388:
        /*00bc*/ 	.byte	0x04, 0x1c
        /*00be*/ 	.short	(.L_1390 - .L_1389)


	//   ....[0]....
.L_1389:
        /*00c0*/ 	.word	0x00000620


	//   ....[1]....
        /*00c4*/ 	.word	0x00001080


	//   ....[2]....
        /*00c8*/ 	.word	0x000010b0


	//   ....[3]....
        /*00cc*/ 	.word	0x00010020


	//   ....[4]....
        /*00d0*/ 	.word	0x00010070


	//----- nvinfo : EIATTR_CRS_STACK_SIZE
	.align		4
.L_1390:
        /*00d4*/ 	.byte	0x04, 0x1e
        /*00d6*/ 	.short	(.L_1392 - .L_1391)
.L_1391:
        /*00d8*/ 	.word	0x00000000


	//----- nvinfo : EIATTR_CBANK_PARAM_SIZE
	.align		4
.L_1392:
        /*00dc*/ 	.byte	0x03, 0x19
        /*00de*/ 	.short	0x01d0


	//----- nvinfo : EIATTR_PARAM_CBANK
	.align		4
        /*00e0*/ 	.byte	0x04, 0x0a
        /*00e2*/ 	.short	(.L_1394 - .L_1393)
	.align		4
.L_1393:
        /*00e4*/ 	.word	index@(.nv.constant0._ZN5flash24flash_fwd_splitkv_kernelI23Flash_fwd_kernel_traitsILi256ELi64ELi64ELi4ELb0ELb0EN7cutlass6half_tE19Flash_kernel_traitsILi256ELi64ELi64ELi4ES3_EELb0ELb1ELb0ELb0ELb1ELb0ELb1ELb0EEEvNS_16Flash_fwd_paramsE)
        /*00e8*/ 	.short	0x0210
        /*00ea*/ 	.short	0x01d0


	//----- nvinfo : EIATTR_SW_WAR
	.align		4
.L_1394:
        /*00ec*/ 	.byte	0x04, 0x36
        /*00ee*/ 	.short	(.L_1396 - .L_1395)
.L_1395:
        /*00f0*/ 	.word	0x00000008
.L_1396:


//--------------------- .nv.info._ZN5flash24flash_fwd_splitkv_kernelI23Flash_fwd_kernel_traitsILi256ELi64ELi64ELi4ELb0ELb0EN7cutlass6half_tE19Flash_kernel_traitsILi256ELi64ELi64ELi4ES3_EELb0ELb1ELb0ELb0ELb1ELb1ELb1ELb0EEEvNS_16Flash_fwd_paramsE --------------------------
	.section	.nv.info._ZN5flash24flash_fwd_splitkv_kernelI23Flash_fwd_kernel_traitsILi256ELi64ELi64ELi4ELb0ELb0EN7cutlass6half_tE19Flash_kernel_traitsILi256ELi64ELi64ELi4ES3_EELb0ELb1ELb0ELb0ELb1ELb1ELb1ELb0EEEvNS_16Flash_fwd_paramsE,"",@"SHT_CUDA_INFO"
	.sectionflags	@""
	.align	4


	//----- nvinfo : EIATTR_CUDA_API_VERSION
	.align		4
        /*0000*/ 	.byte	0x04, 0x37
        /*0002*/ 	.short	(.L_1398 - .L_1397)
.L_1397:
        /*0004*/ 	.word	0x00000082


	//----- nvinfo : EIATTR_KPARAM_INFO
	.align		4
.L_1398:
        /*0008*/ 	.byte	0x04, 0x17
        /*000a*/ 	.short	(.L_1400 - .L_1399)
.L_1399:
        /*000c*/ 	.word	0x00000000
        /*0010*/ 	.short	0x0000
        /*0012*/ 	.short	0x0000
        /*0014*/ 	.byte	0x00, 0xf0, 0x41, 0x07


	//----- nvinfo : EIATTR_SPARSE_MMA_MASK
	.align		4
.L_1400:
        /*0018*/ 	.byte	0x03, 0x50
        /*001a*/ 	.short	0x0000


	//----- nvinfo : EIATTR_MAXREG_COUNT
	.align		4
        /*001c*/ 	.byte	0x03, 0x1b
        /*001e*/ 	.short	0x00ff


	//----- nvinfo : EIATTR_NUM_BARRIERS
	.align		4
        /*0020*/ 	.byte	0x02, 0x4c
        /*0022*/ 	.byte	0x01
	.zero		1


	//----- nvinfo : EIATTR_MERCURY_ISA_VERSION
	.align		4
        /*0024*/ 	.byte	0x03, 0x5f
        /*0026*/ 	.short	0x0101


	//----- nvinfo : EIATTR_INT_WARP_WIDE_INSTR_OFFSETS
	.align		4
        /*0028*/ 	.byte	0x04, 0x31
        /*002a*/ 	.short	(.L_1402 - .L_1401)


	//   ....[0]....
.L_1401:
        /*002c*/ 	.word	0x00002760


	//   ....[1]....
        /*0030*/ 	.word	0x00002a00


	//----- nvinfo : EIATTR_COOP_GROUP_MASK_REGIDS
	.align		4
.L_1402:
        /*0034*/ 	.byte	0x04, 0x29
        /*0036*/ 	.short	(.L_1404 - .L_1403)


	//   ....[0]....
.L_1403:
        /*0038*/ 	.word	0xffffffff


	//   ....[1]....
        /*003c*/ 	.word	0xffffffff


	//   ....[2]....
        /*0040*/ 	.word	0xffffffff


	//   ....[3]....
        /*0044*/ 	.word	0xffffffff


	//   ....[4]....
        /*0048*/ 	.word	0xffffffff


	//   ....[5]....
        /*004c*/ 	.word	0xffffffff


	//   ....[6]....
        /*0050*/ 	.word	0xffffffff


	//   ....[7]....
        /*0054*/ 	.word	0xffffffff


	//   ....[8]....
        /*0058*/ 	.word	0xffffffff


	//   ....[9]....
        /*005c*/ 	.word	0xffffffff


	//   ....[10]....
        /*0060*/ 	.word	0xffffffff


	//   ....[11]....
        /*0064*/ 	.word	0xffffffff


	//   ....[12]....
        /*0068*/ 	.word	0xffffffff


	//   ....[13]....
        /*006c*/ 	.word	0xffffffff


	//   ....[14]....
        /*0070*/ 	.word	0xffffffff


	//   ....[15]....
        /*0074*/ 	.word	0xffffffff


	//----- nvinfo : EIATTR_COOP_GROUP_INSTR_OFFSETS
	.align		4
.L_1404:
        /*0078*/ 	.byte	0x04, 0x28
        /*007a*/ 	.short	(.L_1406 - .L_1405)


	//   ....[0]....
.L_1405:
        /*007c*/ 	.word	0x000054f0


	//   ....[1]....
        /*0080*/ 	.word	0x00005520


	//   ....[2]....
        /*0084*/ 	.word	0x000055c0


	//   ....[3]....
        /*0088*/ 	.word	0x000055d0


	//   ....[4]....
        /*008c*/ 	.word	0x00009180


	//   ....[5]....
        /*0090*/ 	.word	0x00009190


	//   ....[6]....
        /*0094*/ 	.word	0x000091c0


	//   ....[7]....
        /*0098*/ 	.word	0x000091d0


	//   ....[8]....
        /*009c*/ 	.word	0x0000d570


	//   ....[9]....
        /*00a0*/ 	.word	0x0000d580


	//   ....[10]....
        /*00a4*/ 	.word	0x0000d5b0


	//   ....[11]....
        /*00a8*/ 	.word	0x0000d5c0


	//   ....[12]....
        /*00ac*/ 	.word	0x0000f360


	//   ....[13]....
        /*00b0*/ 	.word	0x0000f3a0


	//   ....[14]....
        /*00b4*/ 	.word	0x0000f450


	//   ....[15]....
        /*00b8*/ 	.word	0x0000f460


	//----- nvinfo : EIATTR_EXIT_INSTR_OFFSETS
	.align		4
.L_1406:
        /*00bc*/ 	.byte	0x04, 0x1c
        /*00be*/ 	.short	(.L_1408 - .L_1407)


	//   ....[0]....
.L_1407:
        /*00c0*/ 	.word	0x00000620


	//   ....[1]....
        /*00c4*/ 	.word	0x00001080


	//   ....[2]....
        /*00c8*/ 	.word	0x000010b0


	//   ....[3]....
        /*00cc*/ 	.word	0x00010c20


	//   ....[4]....
        /*00d0*/ 	.word	0x00010c70


	//----- nvinfo : EIATTR_CRS_STACK_SIZE
	.align		4
.L_1408:
        /*00d4*/ 	.byte	0x04, 0x1e
        /*00d6*/ 	.short	(.L_1410 - .L_1409)
.L_1409:
        /*00d8*/ 	.word	0x00000000


	//----- nvinfo : EIATTR_CBANK_PARAM_SIZE
	.align		4
.L_1410:
        /*00dc*/ 	.byte	0x03, 0x19
        /*00de*/ 	.short	0x01d0


	//----- nvinfo : EIATTR_PARAM_CBANK
	.align		4
        /*00e0*/ 	.byte	0x04, 0x0a
        /*00e2*/ 	.short	(.L_1412 - .L_1411)
	.align		4
.L_1411:
        /*00e4*/ 	.word	index@(.nv.constant0._ZN5flash24flash_fwd_splitkv_kernelI23Flash_fwd_kernel_traitsILi256ELi64ELi64ELi4ELb0ELb0EN7cutlass6half_tE19Flash_kernel_traitsILi256ELi64ELi64ELi4ES3_EELb0ELb1ELb0ELb0ELb1ELb1ELb1ELb0EEEvNS_16Flash_fwd_paramsE)
        /*00e8*/ 	.short	0x0210
        /*00ea*/ 	.short	0x01d0


	//----- nvinfo : EIATTR_SW_WAR
	.align		4
.L_1412:
        /*00ec*/ 	.byte	0x04, 0x36
        /*00ee*/ 	.short	(.L_1414 - .L_1413)
.L_1413:
        /*00f0*/ 	.word	0x00000008
.L_1414:


//--------------------- .nv.info._ZN5flash24flash_fwd_splitkv_kernelI23Flash_fwd_kernel_traitsILi256ELi64ELi64ELi4ELb0ELb0EN7cutlass6half_tE19Flash_kernel_traitsILi256ELi64ELi64ELi4ES3_EELb0ELb1ELb1ELb0ELb0ELb0ELb1ELb0EEEvNS_16Flash_fwd_paramsE --------------------------
	.section	.nv.info._ZN5flash24flash_fwd_splitkv_kernelI23Flash_fwd_kernel_traitsILi256ELi64ELi64ELi4ELb0ELb0EN7cutlass6half_tE19Flash_kernel_traitsILi256ELi64ELi64ELi4ES3_EELb0ELb1ELb1ELb0ELb0ELb0ELb1ELb0EEEvNS_16Flash_fwd_paramsE,"",@"SHT_CUDA_INFO"
	.sectionflags	@""
	.align	4


	//----- nvinfo : EIATTR_CUDA_API_VERSION
	.align		4
        /*0000*/ 	.byte	0x04, 0x37
        /*0002*/ 	.short	(.L_1416 - .L_1415)
.L_1415:
        /*0004*/ 	.word	0x00000082


	//----- nvinfo : EIATTR_KPARAM_INFO
	.align		4
.L_1416:
        /*0008*/ 	.byte	0x04, 0x17
        /*000a*/ 	.short	(.L_1418 - .L_1417)
.L_1417:
        /*000c*/ 	.word	0x00000000
        /*0010*/ 	.short	0x0000
        /*0012*/ 	.short	0x0000
        /*0014*/ 	.byte	0x00, 0xf0, 0x41, 0x07


	//----- nvinfo : EIATTR_SPARSE_MMA_MASK
	.align		4
.L_1418:
        /*0018*/ 	.byte	0x03, 0x50
        /*001a*/ 	.short	0x0000


	//----- nvinfo : EIATTR_MAXREG_COUNT
	.align		4
        /*001c*/ 	.byte	0x03, 0x1b
        /*001e*/ 	.short	0x00ff


	//----- nvinfo : EIATTR_NUM_BARRIERS
	.align		4
        /*0020*/ 	.byte	0x02, 0x4c
        /*0022*/ 	.byte	0x01
	.zero		1


	//----- nvinfo : EIATTR_MERCURY_ISA_VERSION
	.align		4
        /*0024*/ 	.byte	0x03, 0x5f
        /*0026*/ 	.short	0x0101


	//----- nvinfo : EIATTR_INT_WARP_WIDE_INSTR_OFFSETS
	.align		4
        /*0028*/ 	.byte	0x04, 0x31
        /*002a*/ 	.short	(.L_1420 - .L_1419)


	//   ....[0]....
.L_1419:
        /*002c*/ 	.word	0x00004b80


	//   ....[1]....
        /*0030*/ 	.word	0x00004b90


	//   ....[2]....
        /*0034*/ 	.word	0x00004bb0


	//   ....[3]....
        /*0038*/ 	.word	0x0000c4c0


	//----- nvinfo : EIATTR_COOP_GROUP_MASK_REGIDS
	.align		4
.L_1420:
        /*003c*/ 	.byte	0x04, 0x29
        /*003e*/ 	.short	(.L_1422 - .L_1421)


	//   ....[0]....
.L_1421:
        /*0040*/ 	.word	0xffffffff


	//   ....[1]....
        /*0044*/ 	.word	0xffffffff


	//   ....[2]....
        /*0048*/ 	.word	0xffffffff


	//   ....[3]....
        /*004c*/ 	.word	0xffffffff


	//   ....[4]....
        /*0050*/ 	.word	0xffffffff


	//   ....[5]....
        /*0054*/ 	.word	0xffffffff


	//   ....[6]....
        /*0058*/ 	.word	0xffffffff


	//   ....[7]....
        /*005c*/ 	.word	0xffffffff


	//   ....[8]....
        /*0060*/ 	.word	0xffffffff


	//   ....[9]....
        /*0064*/ 	.word	0xffffffff


	//   ....[10]....
        /*0068*/ 	.word	0xffffffff


	//   ....[11]....
        /*006c*/ 	.word	0xffffffff


	//   ....[12]....
        /*0070*/ 	.word	0xffffffff


	//   ....[13]....
        /*0074*/ 	.word	0xffffffff


	//   ....[14]....
        /*0078*/ 	.word	0xffffffff


	//   ....[15]....
        /*007c*/ 	.word	0xffffffff


	//----- nvinfo : EIATTR_COOP_GROUP_INSTR_OFFSETS
	.align		4
.L_1422:
        /*0080*/ 	.byte	0x04, 0x28
        /*0082*/ 	.short	(.L_1424 - .L_1423)


	//   ....[0]....
.L_1423:
        /*0084*/ 	.word	0x00007ff0


	//   ....[1]....
        /*0088*/ 	.word	0x000080e0


	//   ....[2]....
        /*008c*/ 	.word	0x000080f0


	//   ....[3]....
        /*0090*/ 	.word	0x00008120


	//   ....[4]....
        /*0094*/ 	.word	0x0000d060


	//   ....[5]....
        /*0098*/ 	.word	0x0000d070


	//   ....[6]....
        /*009c*/ 	.word	0x0000d0a0


	//   ....[7]....
        /*00a0*/ 	.word	0x0000d0b0


	//   ....[8]....
        /*00a4*/ 	.word	0x000126e0


	//   ....[9]....
        /*00a8*/ 	.word	0x00012710


	//   ....[10]....
        /*00ac*/ 	.word	0x00012730


	//   ....[11]....
        /*00b0*/ 	.word	0x00012750


	//   ....[12]....
        /*00b4*/ 	.word	0x000145f0


	//   ....[13]....
        /*00b8*/ 	.word	0x00014630


	//   ....[14]....
        /*00bc*/ 	.word	0x000146d0


	//   ....[15]....
        /*00c0*/ 	.word	0x000146e0


	//----- nvinfo : EIATTR_EXIT_INSTR_OFFSETS
	.align		4
.L_1424:
        /*00c4*/ 	.byte	0x04, 0x1c
        /*00c6*/ 	.short	(.L_1426 - .L_1425)


	//   ....[0]....
.L_1425:
        /*00c8*/ 	.word	0x00000590


	//   ....[1]....
        /*00cc*/ 	.word	0x000014a0


	//   ....[2]....
        /*00d0*/ 	.word	0x000014d0


	//   ....[3]....
        /*00d4*/ 	.word	0x00016330


	//   ....[4]....
        /*00d8*/ 	.word	0x000163e0


	//   ....[5]....
        /*00dc*/ 	.word	0x00016400


	//----- nvinfo : EIATTR_CRS_STACK_SIZE
	.align		4
.L_1426:
        /*00e0*/ 	.byte	0x04, 0x1e
        /*00e2*/ 	.short	(.L_1428 - .L_1427)
.L_1427:
        /*00e4*/ 	.word	0x00000000


	//----- nvinfo : EIATTR_CBANK_PARAM_SIZE
	.align		4
.L_1428:
        /*00e8*/ 	.byte	0x03, 0x19
        /*00ea*/ 	.short	0x01d0


	//----- nvinfo : EIATTR_PARAM_CBANK
	.align		4
        /*00ec*/ 	.byte	0x04, 0x0a
        /*00ee*/ 	.short	(.L_1430 - .L_1429)
	.align		4
.L_1429:
        /*00f0*/ 	.word	index@(.nv.constant0._ZN5flash24flash_fwd_splitkv_kernelI23Flash_fwd_kernel_traitsILi256ELi64ELi64ELi4ELb0ELb0EN7cutlass6half_tE19Flash_kernel_traitsILi256ELi64ELi64ELi4ES3_EELb0ELb1ELb1ELb0ELb0ELb0ELb1ELb0EEEvNS_16Flash_fwd_paramsE)
        /*00f4*/ 	.short	0x0210
        /*00f6*/ 	.short	0x01d0


	//----- nvinfo : EIATTR_SW_WAR
	.align		4
.L_1430:
        /*00f8*/ 	.byte	0x04, 0x36
        /*00fa*/ 	.short	(.L_1432 - .L_1431)
.L_1431:
        /*00fc*/ 	.word	0x00000008
.L_1432:


//--------------------- .nv.info._ZN5flash24flash_fwd_splitkv_kernelI23Flash_fwd_kernel_traitsILi256ELi64ELi64ELi4ELb0ELb0EN7cutlass6half_tE19Flash_kernel_traitsILi256ELi64ELi64ELi4ES3_EELb0ELb1ELb1ELb0ELb0ELb1ELb1ELb0EEEvNS_16Flash_fwd_paramsE --------------------------
	.section	.nv.info._ZN5flash24flash_fwd_splitkv_kernelI23Flash_fwd_kernel_traitsILi256ELi64ELi64ELi4ELb0ELb0EN7cutlass6half_tE19Flash_kernel_traitsILi256ELi64ELi64ELi4ES3_EELb0ELb1ELb1ELb0ELb0ELb1ELb1ELb0EEEvNS_16Flash_fwd_paramsE,"",@"SHT_CUDA_INFO"
	.sectionflags	@""
	.align	4


	//----- nvinfo : EIATTR_CUDA_API_VERSION
	.align		4
        /*0000*/ 	.byte	0x04, 0x37
        /*0002*/ 	.short	(.L_1434 - .L_1433)
.L_1433:
        /*0004*/ 	.word	0x00000082


	//----- nvinfo : EIATTR_KPARAM_INFO
	.align		4
.L_1434:
        /*0008*/ 	.byte	0x04, 0x17
        /*000a*/ 	.short	(.L_1436 - .L_1435)
.L_1435:
        /*000c*/ 	.word	0x00000000
        /*0010*/ 	.short	0x0000
        /*0012*/ 	.short	0x0000
        /*0014*/ 	.byte	0x00, 0xf0, 0x41, 0x07


	//----- nvinfo : EIATTR_SPARSE_MMA_MASK
	.align		4
.L_1436:
        /*0018*/ 	.byte	0x03, 0x50
        /*001a*/ 	.short	0x0000


	//----- nvinfo : EIATTR_MAXREG_COUNT
	.align		4
        /*001c*/ 	.byte	0x03, 0x1b
        /*001e*/ 	.short	0x00ff


	//----- nvinfo : EIATTR_NUM_BARRIERS
	.align		4
        /*0020*/ 	.byte	0x02, 0x4c
        /*0022*/ 	.byte	0x01
	.zero		1


	//----- nvinfo : EIATTR_MERCURY_ISA_VERSION
	.align		4
        /*0024*/ 	.byte	0x03, 0x5f
        /*0026*/ 	.short	0x0101


	//----- nvinfo : EIATTR_INT_WARP_WIDE_INSTR_OFFSETS
	.align		4
        /*0028*/ 	.byte	0x04, 0x31
        /*002a*/ 	.short	(.L_1438 - .L_1437)


	//   ....[0]....
.L_1437:
        /*002c*/ 	.word	0x00004be0


	//   ....[1]....
        /*0030*/ 	.word	0x00004c00


	//   ....[2]....
        /*0034*/ 	.word	0x00004c20


	//   ....[3]....
        /*0038*/ 	.word	0x0000cd50


	//----- nvinfo : EIATTR_COOP_GROUP_MASK_REGIDS
	.align		4
.L_1438:
        /*003c*/ 	.byte	0x04, 0x29
        /*003e*/ 	.short	(.L_1440 - .L_1439)


	//   ....[0]....
.L_1439:
        /*0040*/ 	.word	0xffffffff


	//   ....[1]....
        /*0044*/ 	.word	0xffffffff


	//   ....[2]....
        /*0048*/ 	.word	0xffffffff


	//   ....[3]....
        /*004c*/ 	.word	0xffffffff


	//   ....[4]....
        /*0050*/ 	.word	0xffffffff


	//   ....[5]....
        /*0054*/ 	.word	0xffffffff


	//   ....[6]....
        /*0058*/ 	.word	0xffffffff


	//   ....[7]....
        /*005c*/ 	.word	0xffffffff


	//   ....[8]....
        /*0060*/ 	.word	0xffffffff


	//   ....[9]....
        /*0064*/ 	.word	0xffffffff


	//   ....[10]....
        /*0068*/ 	.word	0xffffffff


	//   ....[11]....
        /*006c*/ 	.word	0xffffffff


	//   ....[12]....
        /*0070*/ 	.word	0xffffffff


	//   ....[13]....
        /*0074*/ 	.word	0xffffffff


	//   ....[14]....
        /*0078*/ 	.word	0xffffffff


	//   ....[15]....
        /*007c*/ 	.word	0xffffffff


	//----- nvinfo : EIATTR_COOP_GROUP_INSTR_OFFSETS
	.align		4
.L_1440:
        /*0080*/ 	.byte	0x04, 0x28
        /*0082*/ 	.short	(.L_1442 - .L_1441)


	//   ....[0]....
.L_1441:
        /*0084*/ 	.word	0x00008580


	//   ....[1]....
        /*0088*/ 	.word	0x000085b0


	//   ....[2]....
        /*008c*/ 	.word	0x000085d0


	//   ....[3]....
        /*0090*/ 	.word	0x000085f0


	//   ....[4]....
        /*0094*/ 	.word	0x0000d8e0


	//   ....[5]....
        /*0098*/ 	.word	0x0000d8f0


	//   ....[6]....
        /*009c*/ 	.word	0x0000d920


	//   ....[7]....
        /*00a0*/ 	.word	0x0000d930


	//   ....[8]....
        /*00a4*/ 	.word	0x000133a0


	//   ....[9]....
        /*00a8*/ 	.word	0x000133c0


	//   ....[10]....
        /*00ac*/ 	.word	0x000133f0


	//   ....[11]....
        /*00b0*/ 	.word	0x00013400


	//   ....[12]....
        /*00b4*/ 	.word	0x00015290


	//   ....[13]....
        /*00b8*/ 	.word	0x000152d0


	//   ....[14]....
        /*00bc*/ 	.word	0x00015360


	//   ....[15]....
        /*00c0*/ 	.word	0x00015370


	//----- nvinfo : EIATTR_EXIT_INSTR_OFFSETS
	.align		4
.L_1442:
        /*00c4*/ 	.byte	0x04, 0x1c
        /*00c6*/ 	.short	(.L_1444 - .L_1443)


	//   ....[0]....
.L_1443:
        /*00c8*/ 	.word	0x00000590


	//   ....[1]....
        /*00cc*/ 	.word	0x000014a0


	//   ....[2]....
        /*00d0*/ 	.word	0x000014d0


	//   ....[3]....
        /*00d4*/ 	.word	0x00016fd0


	//   ....[4]....
        /*00d8*/ 	.word	0x00017080


	//   ....[5]....
        /*00dc*/ 	.word	0x000170a0


	//----- nvinfo : EIATTR_CRS_STACK_SIZE
	.align		4
.L_1444:
        /*00e0*/ 	.byte	0x04, 0x1e
        /*00e2*/ 	.short	(.L_1446 - .L_1445)
.L_1445:
        /*00e4*/ 	.word	0x00000000


	//----- nvinfo : EIATTR_CBANK_PARAM_SIZE
	.align		4
.L_1446:
        /*00e8*/ 	.byte	0x03, 0x19
        /*00ea*/ 	.short	0x01d0


	//----- nvinfo : EIATTR_PARAM_CBANK
	.align		4
        /*00ec*/ 	.byte	0x04, 0x0a
        /*00ee*/ 	.short	(.L_1448 - .L_1447)
	.align		4
.L_1447:
        /*00f0*/ 	.word	index@(.nv.constant0._ZN5flash24flash_fwd_splitkv_kernelI23Flash_fwd_kernel_traitsILi256ELi64ELi64ELi4ELb0ELb0EN7cutlass6half_tE19Flash_kernel_traitsILi256ELi64ELi64ELi4ES3_EELb0ELb1ELb1ELb0ELb0ELb1ELb1ELb0EEEvNS_16Flash_fwd_paramsE)
        /*00f4*/ 	.short	0x0210
        /*00f6*/ 	.short	0x01d0


	//----- nvinfo : EIATTR_SW_WAR
	.align		4
.L_1448:
        /*00f8*/ 	.byte	0x04, 0x36
        /*00fa*/ 	.short	(.L_1450 - .L_1449)
.L_1449:
        /*00fc*/ 	.word	0x00000008
.L_1450:


//--------------------- .nv.info._ZN5flash24flash_fwd_splitkv_kernelI23Flash_fwd_kernel_traitsILi256ELi64ELi64ELi4ELb0ELb0EN7cutlass6half_tE19Flash_kernel_traitsILi256ELi64ELi64ELi4ES3_EELb0ELb1ELb0ELb0ELb1ELb0ELb1ELb1EEEvNS_16Flash_fwd_paramsE --------------------------
	.section	.nv.info._ZN5flash24flash_fwd_splitkv_kernelI23Flash_fwd_kernel_traitsILi256ELi64ELi64ELi4ELb0ELb0EN7cutlass6half_tE19Flash_kernel_traitsILi256ELi64ELi64ELi4ES3_EELb0ELb1ELb0ELb0ELb1ELb0ELb1ELb1EEEvNS_16Flash_fwd_paramsE,"",@"SHT_CUDA_INFO"
	.sectionflags	@""
	.align	4


	//----- nvinfo : EIATTR_CUDA_API_VERSION
	.align		4
        /*0000*/ 	.byte	0x04, 0x37
        /*0002*/ 	.short	(.L_1452 - .L_1451)
.L_1451:
        /*0004*/ 	.word	0x00000082


	//----- nvinfo : EIATTR_KPARAM_INFO
	.align		4
.L_1452:
        /*0008*/ 	.byte	0x04, 0x17
        /*000a*/ 	.short	(.L_1454 - .L_1453)
.L_1453:
        /*000c*/ 	.word	0x00000000
        /*0010*/ 	.short	0x0000
        /*0012*/ 	.short	0x0000
        /*0014*/ 	.byte	0x00, 0xf0, 0x41, 0x07


	//----- nvinfo : EIATTR_SPARSE_MMA_MASK
	.align		4
.L_1454:
        /*0018*/ 	.byte	0x03, 0x50
        /*001a*/ 	.short	0x0000


	//----- nvinfo : EIATTR_MAXREG_COUNT
	.align		4
        /*001c*/ 	.byte	0x03, 0x1b
        /*001e*/ 	.short	0x00ff


	//----- nvinfo : EIATTR_NUM_BARRIERS
	.align		4
        /*0020*/ 	.byte	0x02, 0x4c
        /*0022*/ 	.byte	0x01
	.zero		1


	//----- nvinfo : EIATTR_MERCURY_ISA_VERSION
	.align		4
        /*0024*/ 	.byte	0x03, 0x5f
        /*0026*/ 	.short	0x0101


	//----- nvinfo : EIATTR_COOP_GROUP_MASK_REGIDS
	.align		4
        /*0028*/ 	.byte	0x04, 0x29
        /*002a*/ 	.short	(.L_1456 - .L_1455)


	//   ....[0]....
.L_1455:
        /*002c*/ 	.word	0xffffffff


	//   ....[1]....
        /*0030*/ 	.word	0xffffffff


	//   ....[2]....
        /*0034*/ 	.word	0xffffffff


	//   ....[3]....
        /*0038*/ 	.word	0xffffffff


	//   ....[4]....
        /*003c*/ 	.word	0xffffffff


	//   ....[5]....
        /*0040*/ 	.word	0xffffffff


	//   ....[6]....
        /*0044*/ 	.word	0xffffffff


	//   ....[7]....
        /*0048*/ 	.word	0xffffffff


	//   ....[8]....
        /*004c*/ 	.word	0xffffffff


	//   ....[9]....
        /*0050*/ 	.word	0xffffffff


	//   ....[10]....
        /*0054*/ 	.word	0xffffffff


	//   ....[11]....
        /*0058*/ 	.word	0xffffffff


	//   ....[12]....
        /*005c*/ 	.word	0xffffffff


	//   ....[13]....
        /*0060*/ 	.word	0xffffffff


	//   ....[14]....
        /*0064*/ 	.word	0xffffffff


	//   ....[15]....
        /*0068*/ 	.word	0xffffffff


	//   ....[16]....
        /*006c*/ 	.word	0x0500000c


	//   ....[17]....
        /*0070*/ 	.word	0x0500000c


	//   ....[18]....
        /*0074*/ 	.word	0x0500000c


	//   ....[19]....
        /*0078*/ 	.word	0x0500000c


	//----- nvinfo : EIATTR_COOP_GROUP_INSTR_OFFSETS
	.align		4
.L_1456:
        /*007c*/ 	.byte	0x04, 0x28
        /*007e*/ 	.short	(.L_1458 - .L_1457)


	//   ....[0]....
.L_1457:
        /*0080*/ 	.word	0x000188f0


	//   ....[1]....
        /*0084*/ 	.word	0x00018910


	//   ....[2]....
        /*0088*/ 	.word	0x000189b0


	//   ....[3]....
        /*008c*/ 	.word	0x000189c0


	//   ....[4]....
        /*0090*/ 	.word	0x0001c580


	//   ....[5]....
        /*0094*/ 	.word	0x0001c590


	//   ....[6]....
        /*0098*/ 	.word	0x0001c5c0


	//   ....[7]....
        /*009c*/ 	.word	0x0001c5d0


	//   ....[8]....
        /*00a0*/ 	.word	0x00020dd0


	//   ....[9]....
        /*00a4*/ 	.word	0x00020e40


	//   ....[10]....
        /*00a8*/ 	.word	0x00020e60


	//   ....[11]....
        /*00ac*/ 	.word	0x00020e80


	//   ....[12]....
        /*00b0*/ 	.word	0x00022d90


	//   ....[13]....
        /*00b4*/ 	.word	0x00022da0


	//   ....[14]....
        /*00b8*/ 	.word	0x00022dd0


	//   ....[15]....
        /*00bc*/ 	.word	0x00022de0


	//   ....[16]....
        /*00c0*/ 	.word	0x00024a80


	//   ....[17]....
        /*00c4*/ 	.word	0x00024af0


	//   ....[18]....
        /*00c8*/ 	.word	0x00024b50


	//   ....[19]....
        /*00cc*/ 	.word	0x00024bc0


	//----- nvinfo : EIATTR_EXIT_INSTR_OFFSETS
	.align		4
.L_1458:
        /*00d0*/ 	.byte	0x04, 0x1c
        /*00d2*/ 	.short	(.L_1460 - .L_1459)


	//   ....[0]....
.L_1459:
        /*00d4*/ 	.word	0x000001f0


	//----- nvinfo : EIATTR_CRS_STACK_SIZE
	.align		4
.L_1460:
        /*00d8*/ 	.byte	0x04, 0x1e
        /*00da*/ 	.short	(.L_1462 - .L_1461)
.L_1461:
        /*00dc*/ 	.word	0x00000000


	//----- nvinfo : EIATTR_CBANK_PARAM_SIZE
	.align		4
.L_1462:
        /*00e0*/ 	.byte	0x03, 0x19
        /*00e2*/ 	.short	0x01d0


	//----- nvinfo : EIATTR_PARAM_CBANK
	.align		4
        /*00e4*/ 	.byte	0x04, 0x0a
        /*00e6*/ 	.short	(.L_1464 - .L_1463)
	.align		4
.L_1463:
        /*00e8*/ 	.word	index@(.nv.constant0._ZN5flash24flash_fwd_splitkv_kernelI23Flash_fwd_kernel_traitsILi256ELi64ELi64ELi4ELb0ELb0EN7cutlass6half_tE19Flash_kernel_traitsILi256ELi64ELi64ELi4ES3_EELb0ELb1ELb0ELb0ELb1ELb0ELb1ELb1EEEvNS_16Flash_fwd_paramsE)
        /*00ec*/ 	.short	0x0210
        /*00ee*/ 	.short	0x01d0


	//----- nvinfo : EIATTR_SW_WAR
	.align		4
.L_1464:
        /*00f0*/ 	.byte	0x04, 0x36
        /*00f2*/ 	.short	(.L_1466 - .L_1465)
.L_1465:
        /*00f4*/ 	.word	0x00000008
.L_1466:


//--------------------- .nv.info._ZN5flash24flash_fwd_splitkv_kernelI23Flash_fwd_kernel_traitsILi256ELi64ELi64ELi4ELb0ELb0EN7cutlass6half_tE19Flash_kernel_traitsILi256ELi64ELi64ELi4ES3_EELb0ELb1ELb0ELb0ELb1ELb1ELb1ELb1EEEvNS_16Flash_fwd_paramsE --------------------------
	.section	.nv.info._ZN5flash24flash_fwd_splitkv_kernelI23Flash_fwd_kernel_traitsILi256ELi64ELi64ELi4ELb0ELb0EN7cutlass6half_tE19Flash_kernel_traitsILi256ELi64ELi64ELi4ES3_EELb0ELb1ELb0ELb0ELb1ELb1ELb1ELb1EEEvNS_16Flash_fwd_paramsE,"",@"SHT_CUDA_INFO"
	.sectionflags	@""
	.align	4


	//----- nvinfo : EIATTR_CUDA_API_VERSION
	.align		4
        /*0000*/ 	.byte	0x04, 0x37
        /*0002*/ 	.short	(.L_1468 - .L_1467)
.L_1467:
        /*0004*/ 	.word	0x00000082


	//----- nvinfo : EIATTR_KPARAM_INFO
	.align		4
.L_1468:
        /*0008*/ 	.byte	0x04, 0x17
        /*000a*/ 	.short	(.L_1470 - .L_1469)
.L_1469:
        /*000c*/ 	.word	0x00000000
        /*0010*/ 	.short	0x0000
        /*0012*/ 	.short	0x0000
        /*0014*/ 	.byte	0x00, 0xf0, 0x41, 0x07


	//----- nvinfo : EIATTR_SPARSE_MMA_MASK
	.align		4
.L_1470:
        /*0018*/ 	.byte	0x03, 0x50
        /*001a*/ 	.short	0x0000


	//----- nvinfo : EIATTR_MAXREG_COUNT
	.align		4
        /*001c*/ 	.byte	0x03, 0x1b
        /*001e*/ 	.short	0x00ff


	//----- nvinfo : EIATTR_NUM_BARRIERS
	.align		4
        /*0020*/ 	.byte	0x02, 0x4c
        /*0022*/ 	.byte	0x01
	.zero		1


	//----- nvinfo : EIATTR_MERCURY_ISA_VERSION
	.align		4
        /*0024*/ 	.byte	0x03, 0x5f
        /*0026*/ 	.short	0x0101


	//----- nvinfo : EIATTR_COOP_GROUP_MASK_REGIDS
	.align		4
        /*0028*/ 	.byte	0x04, 0x29
        /*002a*/ 	.short	(.L_1472 - .L_1471)


	//   ....[0]....
.L_1471:
        /*002c*/ 	.word	0xffffffff


	//   ....[1]....
        /*0030*/ 	.word	0xffffffff


	//   ....[2]....
        /*0034*/ 	.word	0xffffffff


	//   ....[3]....
        /*0038*/ 	.word	0xffffffff


	//   ....[4]....
        /*003c*/ 	.word	0xffffffff


	//   ....[5]....
        /*0040*/ 	.word	0xffffffff


	//   ....[6]....
        /*0044*/ 	.word	0xffffffff


	//   ....[7]....
        /*0048*/ 	.word	0xffffffff


	//   ....[8]....
        /*004c*/ 	.word	0xffffffff


	//   ....[9]....
        /*0050*/ 	.word	0xffffffff


	//   ....[10]....
        /*0054*/ 	.word	0xffffffff


	//   ....[11]....
        /*0058*/ 	.word	0xffffffff


	//   ....[12]....
        /*005c*/ 	.word	0xffffffff


	//   ....[13]....
        /*0060*/ 	.word	0xffffffff


	//   ....[14]....
        /*0064*/ 	.word	0xffffffff


	//   ....[15]....
        /*0068*/ 	.word	0xffffffff


	//   ....[16]....
        /*006c*/ 	.word	0x0500000c


	//   ....[17]....
        /*0070*/ 	.word	0x0500000c


	//   ....[18]....
        /*0074*/ 	.word	0x0500000c


	//   ....[19]....
        /*0078*/ 	.word	0x0500000c


	//----- nvinfo : EIATTR_COOP_GROUP_INSTR_OFFSETS
	.align		4
.L_1472:
        /*007c*/ 	.byte	0x04, 0x28
        /*007e*/ 	.short	(.L_1474 - .L_1473)


	//   ....[0]....
.L_1473:
        /*0080*/ 	.word	0x00018cf0


	//   ....[1]....
        /*0084*/ 	.word	0x00018d10


	//   ....[2]....
        /*0088*/ 	.word	0x00018db0


	//   ....[3]....
        /*008c*/ 	.word	0x00018dc0


	//   ....[4]....
        /*0090*/ 	.word	0x0001cd10


	//   ....[5]....
        /*0094*/ 	.word	0x0001cd50


	//   ....[6]....
        /*0098*/ 	.word	0x0001cd70


	//   ....[7]....
        /*009c*/ 	.word	0x0001cd90


	//   ....[8]....
        /*00a0*/ 	.word	0x000219c0


	//   ....[9]....
        /*00a4*/ 	.word	0x00021a40


	//   ....[10]....
        /*00a8*/ 	.word	0x00021a60


	//   ....[11]....
        /*00ac*/ 	.word	0x00021a80


	//   ....[12]....
        /*00b0*/ 	.word	0x000239a0


	//   ....[13]....
        /*00b4*/ 	.word	0x000239b0


	//   ....[14]....
        /*00b8*/ 	.word	0x000239e0


	//   ....[15]....
        /*00bc*/ 	.word	0x000239f0


	//   ....[16]....
        /*00c0*/ 	.word	0x00025690


	//   ....[17]....
        /*00c4*/ 	.word	0x00025700


	//   ....[18]....
        /*00c8*/ 	.word	0x00025760


	//   ....[19]....
        /*00cc*/ 	.word	0x000257d0


	//----- nvinfo : EIATTR_EXIT_INSTR_OFFSETS
	.align		4
.L_1474:
        /*00d0*/ 	.byte	0x04, 0x1c
        /*00d2*/ 	.short	(.L_1476 - .L_1475)


	//   ....[0]....
.L_1475:
        /*00d4*/ 	.word	0x000001f0


	//----- nvinfo : EIATTR_CRS_STACK_SIZE
	.align		4
.L_1476:
        /*00d8*/ 	.byte	0x04, 0x1e
        /*00da*/ 	.short	(.L_1478 - .L_1477)
.L_1477:
        /*00dc*/ 	.word	0x00000000


	//----- nvinfo : EIATTR_CBANK_PARAM_SIZE
	.align		4
.L_1478:
        /*00e0*/ 	.byte	0x03, 0x19
        /*00e2*/ 	.short	0x01d0


	//----- nvinfo : EIATTR_PARAM_CBANK
	.align		4
        /*00e4*/ 	.byte	0x04, 0x0a
        /*00e6*/ 	.short	(.L_1480 - .L_1479)
	.align		4
.L_1479:
        /*00e8*/ 	.word	index@(.nv.constant0._ZN5flash24flash_fwd_splitkv_kernelI23Flash_fwd_kernel_traitsILi256ELi64ELi64ELi4ELb0ELb0EN7cutlass6half_tE19Flash_kernel_traitsILi256ELi64ELi64ELi4ES3_EELb0ELb1ELb0ELb0ELb1ELb1ELb1ELb1EEEvNS_16Flash_fwd_paramsE)
        /*00ec*/ 	.short	0x0210
        /*00ee*/ 	.short	0x01d0


	//----- nvinfo : EIATTR_SW_WAR
	.align		4
.L_1480:
        /*00f0*/ 	.byte	0x04, 0x36
        /*00f2*/ 	.short	(.L_1482 - .L_1481)
.L_1481:
        /*00f4*/ 	.word	0x00000008
.L_1482:


//--------------------- .nv.info._ZN5flash24flash_fwd_splitkv_kernelI23Flash_fwd_kernel_traitsILi256ELi64ELi64ELi4ELb0ELb0EN7cutlass6half_tE19Flash_kernel_traitsILi256ELi64ELi64ELi4ES3_EELb0ELb1ELb1ELb0ELb0ELb0ELb1ELb1EEEvNS_16Flash_fwd_paramsE --------------------------
	.section	.nv.info._ZN5flash24flash_fwd_splitkv_kernelI23Flash_fwd_kernel_traitsILi256ELi64ELi64ELi4ELb0ELb0EN7cutlass6half_tE19Flash_kernel_traitsILi256ELi64ELi64ELi4ES3_EELb0ELb1ELb1ELb0ELb0ELb0ELb1ELb1EEEvNS_16Flash_fwd_paramsE,"",@"SHT_CUDA_INFO"
	.sectionflags	@""
	.align	4


	//----- nvinfo : EIATTR_CUDA_API_VERSION
	.align		4
        /*0000*/ 	.byte	0x04, 0x37
        /*0002*/ 	.short	(.L_1484 - .L_1483)
.L_1483:
        /*0004*/ 	.word	0x00000082


	//----- nvinfo : EIATTR_KPARAM_INFO
	.align		4
.L_1484:
        /*0008*/ 	.byte	0x04, 0x17
        /*000a*/ 	.short	(.L_1486 - .L_1485)
.L_1485:
        /*000c*/ 	.word	0x00000000
        /*0010*/ 	.short	0x0000
        /*0012*/ 	.short	0x0000
        /*0014*/ 	.byte	0x00, 0xf0, 0x41, 0x07


	//----- nvinfo : EIATTR_SPARSE_MMA_MASK
	.align		4
.L_1486:
        /*0018*/ 	.byte	0x03, 0x50
        /*001a*/ 	.short	0x0000


	//----- nvinfo : EIATTR_MAXREG_COUNT
	.align		4
        /*001c*/ 	.byte	0x03, 0x1b
        /*001e*/ 	.short	0x00ff


	//----- nvinfo : EIATTR_NUM_BARRIERS
	.align		4
        /*0020*/ 	.byte	0x02, 0x4c
        /*0022*/ 	.byte	0x01
	.zero		1


	//----- nvinfo : EIATTR_ANNOTATIONS
	.align		4
        /*0024*/ 	.byte	0x04, 0x55
        /*0026*/ 	.short	(.L_1488 - .L_1487)


	//   ....[0]....
.L_1487:
        /*0028*/ 	.word	0x00000001
        /*002c*/ 	.byte	0x90, 0xf8, 0x01, 0x00, 0x01, 0x00, 0x00, 0x00, 0xc0, 0xf8, 0x01, 0x00, 0x01, 0x00, 0x00, 0x00
        /*003c*/ 	.byte	0x90, 0x0c, 0x02, 0x00, 0x01, 0x00, 0x00, 0x00, 0xd0, 0x0c, 0x02, 0x00, 0x01, 0x00, 0x00, 0x00
        /*004c*/ 	.byte	0x50, 0x12, 0x02, 0x00, 0x01, 0x00, 0x00, 0x00, 0x70, 0x12, 0x02, 0x00, 0x01, 0x00, 0x00, 0x00
        /*005c*/ 	.byte	0x10, 0x13, 0x02, 0x00, 0x01, 0x00, 0x00, 0x00, 0x30, 0x2e, 0x02, 0x00, 0x01, 0x00, 0x00, 0x00
        /*006c*/ 	.byte	0x40, 0x2e, 0x02, 0x00, 0x01, 0x00, 0x00, 0x00, 0x50, 0x2e, 0x02, 0x00


	//----- nvinfo : EIATTR_MERCURY_ISA_VERSION
	.align		4
.L_1488:
        /*0078*/ 	.byte	0x03, 0x5f
        /*007a*/ 	.short	0x0101


	//----- nvinfo : EIATTR_COOP_GROUP_MASK_REGIDS
	.align		4
        /*007c*/ 	.byte	0x04, 0x29
        /*007e*/ 	.short	(.L_1490 - .L_1489)


	//   ....[0]....
.L_1489:
        /*0080*/ 	.word	0xffffffff


	//   ....[1]....
        /*0084*/ 	.word	0xffffffff


	//   ....[2]....
        /*0088*/ 	.word	0xffffffff


	//   ....[3]....
        /*008c*/ 	.word	0xffffffff


	//   ....[4]....
        /*0090*/ 	.word	0xffffffff


	//   ....[5]....
        /*0094*/ 	.word	0xffffffff


	//   ....[6]....
        /*0098*/ 	.word	0xffffffff


	//   ....[7]....
        /*009c*/ 	.word	0xffffffff


	//   ....[8]....
        /*00a0*/ 	.word	0xffffffff


	//   ....[9]....
        /*00a4*/ 	.word	0xffffffff


	//   ....[10]....
        /*00a8*/ 	.word	0xffffffff


	//   ....[11]....
        /*00ac*/ 	.word	0xffffffff


	//   ....[12]....
        /*00b0*/ 	.word	0xffffffff


	//   ....[13]....
        /*00b4*/ 	.word	0xffffffff


	//   ....[14]....
        /*00b8*/ 	.word	0xffffffff


	//   ....[15]....
        /*00bc*/ 	.word	0xffffffff


	//   ....[16]....
        /*00c0*/ 	.word	0x0500000b


	//   ....[17]....
        /*00c4*/ 	.word	0x0500000b


	//   ....[18]....
        /*00c8*/ 	.word	0x0500000b


	//   ....[19]....
        /*00cc*/ 	.word	0x0500000b


	//----- nvinfo : EIATTR_COOP_GROUP_INSTR_OFFSETS
	.align		4
.L_1490:
        /*00d0*/ 	.byte	0x04, 0x28
        /*00d2*/ 	.short	(.L_1492 - .L_1491)


	//   ....[0]....
.L_1491:
        /*00d4*/ 	.word	0x0001deb0


	//   ....[1]....
        /*00d8*/ 	.word	0x0001df50


	//   ....[2]....
        /*00dc*/ 	.word	0x0001df70


	//   ....[3]....
        /*00e0*/ 	.word	0x0001df90


	//   ....[4]....
        /*00e4*/ 	.word	0x000230d0


	//   ....[5]....
        /*00e8*/ 	.word	0x000230f0


	//   ....[6]....
        /*00ec*/ 	.word	0x00023110


	//   ....[7]....
        /*00f0*/ 	.word	0x00023130


	//   ....[8]....
        /*00f4*/ 	.word	0x00028870


	//   ....[9]....
        /*00f8*/ 	.word	0x00028890


	//   ....[10]....
        /*00fc*/ 	.word	0x000288b0


	//   ....[11]....
        /*0100*/ 	.word	0x000288d0


	//   ....[12]....
        /*0104*/ 	.word	0x0002a900


	//   ....[13]....
        /*0108*/ 	.word	0x0002a910


	//   ....[14]....
        /*010c*/ 	.word	0x0002a940


	//   ....[15]....
        /*0110*/ 	.word	0x0002a950


	//   ....[16]....
        /*0114*/ 	.word	0x0002cb20


	//   ....[17]....
        /*0118*/ 	.word	0x0002cba0


	//   ....[18]....
        /*011c*/ 	.word	0x0002cc10


	//   ....[19]....
        /*0120*/ 	.word	0x0002cc80


	//----- nvinfo : EIATTR_EXIT_INSTR_OFFSETS
	.align		4
.L_1492:
        /*0124*/ 	.byte	0x04, 0x1c
        /*0126*/ 	.short	(.L_1494 - .L_1493)


	//   ....[0]....
.L_1493:
        /*0128*/ 	.word	0x00000200


	//----- nvinfo : EIATTR_CRS_STACK_SIZE
	.align		4
.L_1494:
        /*012c*/ 	.byte	0x04, 0x1e
        /*012e*/ 	.short	(.L_1496 - .L_1495)
.L_1495:
        /*0130*/ 	.word	0x00000000


	//----- nvinfo : EIATTR_CBANK_PARAM_SIZE
	.align		4
.L_1496:
        /*0134*/ 	.byte	0x03, 0x19
        /*0136*/ 	.short	0x01d0


	//----- nvinfo : EIATTR_PARAM_CBANK
	.align		4
        /*0138*/ 	.byte	0x04, 0x0a
        /*013a*/ 	.short	(.L_1498 - .L_1497)
	.align		4
.L_1497:
        /*013c*/ 	.word	index@(.nv.constant0._ZN5flash24flash_fwd_splitkv_kernelI23Flash_fwd_kernel_traitsILi256ELi64ELi64ELi4ELb0ELb0EN7cutlass6half_tE19Flash_kernel_traitsILi256ELi64ELi64ELi4ES3_EELb0ELb1ELb1ELb0ELb0ELb0ELb1ELb1EEEvNS_16Flash_fwd_paramsE)
        /*0140*/ 	.short	0x0210
        /*0142*/ 	.short	0x01d0


	//----- nvinfo : EIATTR_SW_WAR
	.align		4
.L_1498:
        /*0144*/ 	.byte	0x04, 0x36
        /*0146*/ 	.short	(.L_1500 - .L_1499)
.L_1499:
        /*0148*/ 	.word	0x00000008
.L_1500:


//--------------------- .nv.info._ZN5flash24flash_fwd_splitkv_kernelI23Flash_fwd_kernel_traitsILi256ELi64ELi64ELi4ELb0ELb0EN7cutlass6half_tE19Flash_kernel_traitsILi256ELi64ELi64ELi4ES3_EELb0ELb1ELb1ELb0ELb0ELb1ELb1ELb1EEEvNS_16Flash_fwd_paramsE --------------------------
	.section	.nv.info._ZN5flash24flash_fwd_splitkv_kernelI23Flash_fwd_kernel_traitsILi256ELi64ELi64ELi4ELb0ELb0EN7cutlass6half_tE19Flash_kernel_traitsILi256ELi64ELi64ELi4ES3_EELb0ELb1ELb1ELb0ELb0ELb1ELb1ELb1EEEvNS_16Flash_fwd_paramsE,"",@"SHT_CUDA_INFO"
	.sectionflags	@""
	.align	4


	//----- nvinfo : EIATTR_CUDA_API_VERSION
	.align		4
        /*0000*/ 	.byte	0x04, 0x37
        /*0002*/ 	.short	(.L_1502 - .L_1501)
.L_1501:
        /*0004*/ 	.word	0x00000082


	//----- nvinfo : EIATTR_KPARAM_INFO
	.align		4
.L_1502:
        /*0008*/ 	.byte	0x04, 0x17
        /*000a*/ 	.short	(.L_1504 - .L_1503)
.L_1503:
        /*000c*/ 	.word	0x00000000
        /*0010*/ 	.short	0x0000
        /*0012*/ 	.short	0x0000
        /*0014*/ 	.byte	0x00, 0xf0, 0x41, 0x07


	//----- nvinfo : EIATTR_SPARSE_MMA_MASK
	.align		4
.L_1504:
        /*0018*/ 	.byte	0x03, 0x50
        /*001a*/ 	.short	0x0000


	//----- nvinfo : EIATTR_MAXREG_COUNT
	.align		4
        /*001c*/ 	.byte	0x03, 0x1b
        /*001e*/ 	.short	0x00ff


	//----- nvinfo : EIATTR_NUM_BARRIERS
	.align		4
        /*0020*/ 	.byte	0x02, 0x4c
        /*0022*/ 	.byte	0x01
	.zero		1


	//----- nvinfo : EIATTR_ANNOTATIONS
	.align		4
        /*0024*/ 	.byte	0x04, 0x55
        /*0026*/ 	.short	(.L_1506 - .L_1505)


	//   ....[0]....
.L_1505:
        /* <DEDUP_REMOVED lines=11> */


	//----- nvinfo : EIATTR_MERCURY_ISA_VERSION
	.align		4
.L_1506:
        /*00c8*/ 	.byte	0x03, 0x5f
        /*00ca*/ 	.short	0x0101


	//----- nvinfo : EIATTR_COOP_GROUP_MASK_REGIDS
	.align		4
        /*00cc*/ 	.byte	0x04, 0x29
        /*00ce*/ 	.short	(.L_1508 - .L_1507)


	//   ....[0]....
.L_1507:
        /*00d0*/ 	.word	0xffffffff


	//   ....[1]....
        /*00d4*/ 	.word	0xffffffff


	//   ....[2]....
        /*00d8*/ 	.word	0xffffffff


	//   ....[3]....
        /*00dc*/ 	.word	0xffffffff


	//   ....[4]....
        /*00e0*/ 	.word	0xffffffff


	//   ....[5]....
        /*00e4*/ 	.word	0xffffffff


	//   ....[6]....
        /*00e8*/ 	.word	0xffffffff


	//   ....[7]....
        /*00ec*/ 	.word	0xffffffff


	//   ....[8]....
        /*00f0*/ 	.word	0xffffffff


	//   ....[9]....
        /*00f4*/ 	.word	0xffffffff


	//   ....[10]....
        /*00f8*/ 	.word	0xffffffff


	//   ....[11]....
        /*00fc*/ 	.word	0xffffffff


	//   ....[12]....
        /*0100*/ 	.word	0xffffffff


	//   ....[13]....
        /*0104*/ 	.word	0xffffffff


	//   ....[14]....
        /*0108*/ 	.word	0xffffffff


	//   ....[15]....
        /*010c*/ 	.word	0xffffffff


	//   ....[16]....
        /*0110*/ 	.word	0x0500000b


	//   ....[17]....
        /*0114*/ 	.word	0x0500000b


	//   ....[18]....
        /*0118*/ 	.word	0x0500000b


	//   ....[19]....
        /*011c*/ 	.word	0x0500000b


	//----- nvinfo : EIATTR_COOP_GROUP_INSTR_OFFSETS
	.align		4
.L_1508:
        /*0120*/ 	.byte	0x04, 0x28
        /*0122*/ 	.short	(.L_1510 - .L_1509)


	//   ....[0]....
.L_1509:
        /*0124*/ 	.word	0x0001e390


	//   ....[1]....
        /*0128*/ 	.word	0x0001e3b0


	//   ....[2]....
        /*012c*/ 	.word	0x0001e3d0


	//   ....[3]....
        /*0130*/ 	.word	0x0001e3f0


	//   ....[4]....
        /*0134*/ 	.word	0x000239f0


	//   ....[5]....
        /*0138*/ 	.word	0x00023a00


	//   ....[6]....
        /*013c*/ 	.word	0x00023a30


	//   ....[7]....
        /*0140*/ 	.word	0x00023a40


	//   ....[8]....
        /*0144*/ 	.word	0x00029640


	//   ....[9]....
        /*0148*/ 	.word	0x00029650


	//   ....[10]....
        /*014c*/ 	.word	0x00029680


	//   ....[11]....
        /*0150*/ 	.word	0x00029690


	//   ....[12]....
        /*0154*/ 	.word	0x0002b6e0


	//   ....[13]....
        /*0158*/ 	.word	0x0002b6f0


	//   ....[14]....
        /*015c*/ 	.word	0x0002b720


	//   ....[15]....
        /*0160*/ 	.word	0x0002b730


	//   ....[16]....
        /*0164*/ 	.word	0x0002d900


	//   ....[17]....
        /*0168*/ 	.word	0x0002d980


	//   ....[18]....
        /*016c*/ 	.word	0x0002d9f0


	//   ....[19]....
        /*0170*/ 	.word	0x0002da60


	//----- nvinfo : EIATTR_EXIT_INSTR_OFFSETS
	.align		4
.L_1510:
        /*0174*/ 	.byte	0x04, 0x1c
        /*0176*/ 	.short	(.L_1512 - .L_1511)


	//   ....[0]....
.L_1511:
        /*0178*/ 	.word	0x00000200


	//----- nvinfo : EIATTR_CRS_STACK_SIZE
	.align		4
.L_1512:
        /*017c*/ 	.byte	0x04, 0x1e
        /*017e*/ 	.short	(.L_1514 - .L_1513)
.L_1513:
        /*0180*/ 	.word	0x00000000


	//----- nvinfo : EIATTR_CBANK_PARAM_SIZE
	.align		4
.L_1514:
        /*0184*/ 	.byte	0x03, 0x19
        /*0186*/ 	.short	0x01d0


	//----- nvinfo : EIATTR_PARAM_CBANK
	.align		4
        /*0188*/ 	.byte	0x04, 0x0a
        /*018a*/ 	.short	(.L_1516 - .L_1515)
	.align		4
.L_1515:
        /*018c*/ 	.word	index@(.nv.constant0._ZN5flash24flash_fwd_splitkv_kernelI23Flash_fwd_kernel_traitsILi256ELi64ELi64ELi4ELb0ELb0EN7cutlass6half_tE19Flash_kernel_traitsILi256ELi64ELi64ELi4ES3_EELb0ELb1ELb1ELb0ELb0ELb1ELb1ELb1EEEvNS_16Flash_fwd_paramsE)
        /*0190*/ 	.short	0x0210
        /*0192*/ 	.short	0x01d0


	//----- nvinfo : EIATTR_SW_WAR
	.align		4
.L_1516:
        /*0194*/ 	.byte	0x04, 0x36
        /*0196*/ 	.short	(.L_1518 - .L_1517)
.L_1517:
        /*0198*/ 	.word	0x00000008
.L_1518:


//--------------------- .nv.callgraph             --------------------------
	.section	.nv.callgraph,"",@"SHT_CUDA_CALLGRAPH"
	.align	4
	.sectionentsize	8
	.align		4
        /*0000*/ 	.word	0x00000000
	.align		4
        /*0004*/ 	.word	0xffffffff
	.align		4
        /*0008*/ 	.word	0x00000000
	.align		4
        /*000c*/ 	.word	0xfffffffe
	.align		4
        /*0010*/ 	.word	0x00000000
	.align		4
        /*0014*/ 	.word	0xfffffffd
	.align		4
        /*0018*/ 	.word	0x00000000
	.align		4
        /*001c*/ 	.word	0xfffffffc


//--------------------- .nv.constant4             --------------------------
	.section	.nv.constant4,"a",@progbits
	.align	8
	.align		8
.nv.constant4:
        /*0000*/ 	.dword	_ZN72_INTERNAL_4026b63c_36_flash_fwd_split_hdim256_fp16_sm80_cu_8761d306_37834cuda3std3__45__cpo5beginE
	.align		8
        /*0008*/ 	.dword	_ZN72_INTERNAL_4026b63c_36_flash_fwd_split_hdim256_fp16_sm80_cu_8761d306_37834cuda3std3__45__cpo3endE
	.align		8
        /*0010*/ 	.dword	_ZN72_INTERNAL_4026b63c_36_flash_fwd_split_hdim256_fp16_sm80_cu_8761d306_37834cuda3std3__45__cpo6cbeginE
	.align		8
        /*0018*/ 	.dword	_ZN72_INTERNAL_4026b63c_36_flash_fwd_split_hdim256_fp16_sm80_cu_8761d306_37834cuda3std3__45__cpo4cendE
	.align		8
        /*0020*/ 	.dword	_ZN72_INTERNAL_4026b63c_36_flash_fwd_split_hdim256_fp16_sm80_cu_8761d306_37834cuda3std3__474_GLOBAL__N__4026b63c_36_flash_fwd_split_hdim256_fp16_sm80_cu_8761d306_37836ignoreE
	.align		8
        /*0028*/ 	.dword	_ZN72_INTERNAL_4026b63c_36_flash_fwd_split_hdim256_fp16_sm80_cu_8761d306_37834cuda3std3__419piecewise_constructE
	.align		8
        /*0030*/ 	.dword	_ZN72_INTERNAL_4026b63c_36_flash_fwd_split_hdim256_fp16_sm80_cu_8761d306_37834cuda3std3__48in_placeE
	.align		8
        /*0038*/ 	.dword	_ZN72_INTERNAL_4026b63c_36_flash_fwd_split_hdim256_fp16_sm80_cu_8761d306_37834cuda3std6ranges3__45__cpo4swapE
	.align		8
        /*0040*/ 	.dword	_ZN72_INTERNAL_4026b63c_36_flash_fwd_split_hdim256_fp16_sm80_cu_8761d306_37834cuda3std6ranges3__45__cpo9iter_moveE
	.align		8
        /*0048*/ 	.dword	_ZN72_INTERNAL_4026b63c_36_flash_fwd_split_hdim256_fp16_sm80_cu_8761d306_37834cute7productE
	.align		8
        /*0050*/ 	.dword	_ZN72_INTERNAL_4026b63c_36_flash_fwd_split_hdim256_fp16_sm80_cu_8761d306_37834cute1_E


//--------------------- .text._ZN5flash32flash_fwd_splitkv_combine_kernelI23Flash_fwd_kernel_traitsILi256ELi64ELi64ELi4ELb0ELb0EN7cutlass6half_tE19Flash_kernel_traitsILi256ELi64ELi64ELi4ES3_EELi4ELi7ELb0EEEvNS_16Flash_fwd_paramsE --------------------------
	.section	.text._ZN5flash32flash_fwd_splitkv_combine_kernelI23Flash_fwd_kernel_traitsILi256ELi64ELi64ELi4ELb0ELb0EN7cutlass6half_tE19Flash_kernel_traitsILi256ELi64ELi64ELi4ES3_EELi4ELi7ELb0EEEvNS_16Flash_fwd_paramsE,"ax",@progbits
	.align	128
        .global         _ZN5flash32flash_fwd_splitkv_combine_kernelI23Flash_fwd_kernel_traitsILi256ELi64ELi64ELi4ELb0ELb0EN7cutlass6half_tE19Flash_kernel_traitsILi256ELi64ELi64ELi4ES3_EELi4ELi7ELb0EEEvNS_16Flash_fwd_paramsE
        .type           _ZN5flash32flash_fwd_splitkv_combine_kernelI23Flash_fwd_kernel_traitsILi256ELi64ELi64ELi4ELb0ELb0EN7cutlass6half_tE19Flash_kernel_traitsILi256ELi64ELi64ELi4ES3_EELi4ELi7ELb0EEEvNS_16Flash_fwd_paramsE,@function
        .size           _ZN5flash32flash_fwd_splitkv_combine_kernelI23Flash_fwd_kernel_traitsILi256ELi64ELi64ELi4ELb0ELb0EN7cutlass6half_tE19Flash_kernel_traitsILi256ELi64ELi64ELi4ES3_EELi4ELi7ELb0EEEvNS_16Flash_fwd_paramsE,(.L_x_8838 - _ZN5flash32flash_fwd_splitkv_combine_kernelI23Flash_fwd_kernel_traitsILi256ELi64ELi64ELi4ELb0ELb0EN7cutlass6half_tE19Flash_kernel_traitsILi256ELi64ELi64ELi4ES3_EELi4ELi7ELb0EEEvNS_16Flash_fwd_paramsE)
        .other          _ZN5flash32flash_fwd_splitkv_combine_kernelI23Flash_fwd_kernel_traitsILi256ELi64ELi64ELi4ELb0ELb0EN7cutlass6half_tE19Flash_kernel_traitsILi256ELi64ELi64ELi4ES3_EELi4ELi7ELb0EEEvNS_16Flash_fwd_paramsE,@"STO_CUDA_ENTRY STV_DEFAULT"
_ZN5flash32flash_fwd_splitkv_combine_kernelI23Flash_fwd_kernel_traitsILi256ELi64ELi64ELi4ELb0ELb0EN7cutlass6half_tE19Flash_kernel_traitsILi256ELi64ELi64ELi4ES3_EELi4ELi7ELb0EEEvNS_16Flash_fwd_paramsE:
.text._ZN5flash32flash_fwd_splitkv_combine_kernelI23Flash_fwd_kernel_traitsILi256ELi64ELi64ELi4ELb0ELb0EN7cutlass6half_tE19Flash_kernel_traitsILi256ELi64ELi64ELi4ES3_EELi4ELi7ELb0EEEvNS_16Flash_fwd_paramsE:
[----:B------:R-:W-:Y:S08]  /*0000*/  LDC R1, c[0x0][0x28] ;  /* 0x00000a00ff017b82 */ /* 0x000ff00000000800 */
[----:B------:R-:W0:Y:S01]  /*0010*/  LDC.64 R26, c[0x0][0x2c0] ;  /* 0x0000b000ff1a7b82 */ /* 0x000e220000000a00 */
[----:B------:R-:W-:-:S07]  /*0020*/  ULDC UR5, c[0x0][0x270] ;  /* 0x00009c0000057ab9 */ /* 0x000fce0000000800 */
[----:B------:R-:W1:Y:S01]  /*0030*/  S2UR UR7, SR_CTAID.X ;  /* 0x00000000000779c3 */ /* 0x000e620000002500 */
[----:B0-----:R-:W-:Y:S01]  /*0040*/  IMAD R20, R26, UR5, RZ ;  /* 0x000000051a147c24 */ /* 0x001fe2000f8e02ff */
[----:B------:R-:W-:Y:S01]  /*0050*/  SHF.R.S32.HI R0, RZ, 0x1f, R27 ;  /* 0x0000001fff007819 */ /* 0x000fe2000001141b */
[----:B------:R-:W-:Y:S02]  /*0060*/  USHF.R.S32.HI UR5, URZ, 0x1f, UR5 ;  /* 0x0000001f3f057899 */ /* 0x000fe40008011405 */
[----:B------:R-:W-:Y:S01]  /*0070*/  IMAD R20, R20, R27, RZ ;  /* 0x0000001b14147224 */ /* 0x000fe200078e02ff */
[----:B-1----:R-:W-:-:S04]  /*0080*/  USHF.L.U32 UR7, UR7, 0x2, URZ ;  /* 0x0000000207077899 */ /* 0x002fc8000800063f */
[----:B------:R-:W-:Y:S02]  /*0090*/  ISETP.LT.U32.AND P0, PT, R20, R27, PT ;  /* 0x0000001b1400720c */ /* 0x000fe40003f01070 */
[----:B------:R-:W-:Y:S01]  /*00a0*/  SHF.R.S32.HI R5, RZ, 0x1f, R20 ;  /* 0x0000001fff057819 */ /* 0x000fe20000011414 */
[----:B------:R-:W-:-:S03]  /*00b0*/  USHF.R.S32.HI UR6, URZ, 0x1f, UR7 ;  /* 0x0000001f3f067899 */ /* 0x000fc60008011407 */
[----:B------:R-:W-:-:S04]  /*00c0*/  ISETP.LT.AND.EX P0, PT, R5, R0, PT, P0 ;  /* 0x000000000500720c */ /* 0x000fc80003f01300 */
[C---:B------:R-:W-:Y:S02]  /*00d0*/  SEL R0, R5.reuse, R0, P0 ;  /* 0x0000000005007207 */ /* 0x040fe40000000000 */
[----:B------:R-:W-:Y:S02]  /*00e0*/  SEL R27, R20, R27, P0 ;  /* 0x0000001b141b7207 */ /* 0x000fe40000000000 */
[----:B------:R-:W-:-:S04]  /*00f0*/  LOP3.LUT R2, R5, R0, RZ, 0xfc, !PT ;  /* 0x0000000005027212 */ /* 0x000fc800078efcff */
[----:B------:R-:W-:-:S13]  /*0100*/  ISETP.NE.U32.AND P1, PT, R2, RZ, PT ;  /* 0x000000ff0200720c */ /* 0x000fda0003f25070 */
[----:B------:R-:W-:Y:S05]  /*0110*/  @!P1 BRA `(.L_x_0) ;  /* 0x00000000001c9947 */ /* 0x000fea0003800000 */
[----:B------:R-:W-:Y:S01]  /*0120*/  IMAD.MOV.U32 R18, RZ, RZ, R20 ;  /* 0x000000ffff127224 */ /* 0x000fe200078e0014 */
[----:B------:R-:W-:Y:S01]  /*0130*/  MOV R26, R27 ;  /* 0x0000001b001a7202 */ /* 0x000fe20000000f00 */
[----:B------:R-:W-:Y:S01]  /*0140*/  IMAD.MOV.U32 R17, RZ, RZ, R5 ;  /* 0x000000ffff117224 */ /* 0x000fe200078e0005 */
[----:B------:R-:W-:Y:S02]  /*0150*/  MOV R25, R0 ;  /* 0x0000000000197202 */ /* 0x000fe40000000f00 */
[----:B------:R-:W-:Y:S02]  /*0160*/  MOV R24, 0x180 ;  /* 0x0000018000187802 */ /* 0x000fe40000000f00 */
[----:B------:R-:W-:Y:S05]  /*0170*/  CALL.REL.NOINC `($__internal_0_$__cuda_sm20_div_s64) ;  /* 0x00000048005c7944 */ /* 0x000fea0003c00000 */
[----:B------:R-:W-:Y:S05]  /*0180*/  BRA `(.L_x_1) ;  /* 0x00000000004c7947 */ /* 0x000fea0003800000 */
.L_x_0:
[----:B------:R-:W0:Y:S01]  /*0190*/  I2F.U32.RP R4, R27 ;  /* 0x0000001b00047306 */ /* 0x000e220000209000 */
[----:B------:R-:W-:Y:S02]  /*01a0*/  ISETP.NE.U32.AND P0, PT, R27, RZ, PT ;  /* 0x000000ff1b00720c */ /* 0x000fe40003f05070 */
[----:B------:R-:W-:-:S05]  /*01b0*/  MOV R23, RZ ;  /* 0x000000ff00177202 */ /* 0x000fca0000000f00 */
[----:B0-----:R-:W0:Y:S02]  /*01c0*/  MUFU.RCP R3, R4 ;  /* 0x0000000400037308 */ /* 0x001e240000001000 */
[----:B0-----:R-:W-:-:S06]  /*01d0*/  VIADD R3, R3, 0xffffffe ;  /* 0x0ffffffe03037836 */ /* 0x001fcc0000000000 */
[----:B------:R-:W0:Y:S02]  /*01e0*/  F2I.FTZ.U32.TRUNC.NTZ R3, R3 ;  /* 0x0000000300037305 */ /* 0x000e24000021f000 */
[----:B0-----:R-:W-:-:S04]  /*01f0*/  IMAD.MOV R2, RZ, RZ, -R3 ;  /* 0x000000ffff027224 */ /* 0x001fc800078e0a03 */
[----:B------:R-:W-:Y:S01]  /*0200*/  IMAD R7, R2, R27, RZ ;  /* 0x0000001b02077224 */ /* 0x000fe200078e02ff */
[----:B------:R-:W-:-:S10]  /*0210*/  HFMA2.MMA R2, -RZ, RZ, 0, 0 ;  /* 0x00000000ff027435 */ /* 0x000fd400000001ff */
[----:B------:R-:W-:-:S06]  /*0220*/  IMAD.HI.U32 R7, R3, R7, R2 ;  /* 0x0000000703077227 */ /* 0x000fcc00078e0002 */
[----:B------:R-:W-:-:S04]  /*0230*/  IMAD.HI.U32 R22, R7, R20, RZ ;  /* 0x0000001407167227 */ /* 0x000fc800078e00ff */
[----:B------:R-:W-:-:S04]  /*0240*/  IMAD.MOV R2, RZ, RZ, -R22 ;  /* 0x000000ffff027224 */ /* 0x000fc800078e0a16 */
[----:B------:R-:W-:-:S05]  /*0250*/  IMAD R2, R27, R2, R20 ;  /* 0x000000021b027224 */ /* 0x000fca00078e0214 */
[----:B------:R-:W-:-:S13]  /*0260*/  ISETP.GE.U32.AND P2, PT, R2, R27, PT ;  /* 0x0000001b0200720c */ /* 0x000fda0003f46070 */
[----:B------:R-:W-:Y:S01]  /*0270*/  @P2 IADD3 R2, R2, -R27, RZ ;  /* 0x8000001b02022210 */ /* 0x000fe20007ffe0ff */
[----:B------:R-:W-:-:S03]  /*0280*/  @P2 VIADD R22, R22, 0x1 ;  /* 0x0000000116162836 */ /* 0x000fc60000000000 */
[----:B------:R-:W-:-:S13]  /*0290*/  ISETP.GE.U32.AND P1, PT, R2, R27, PT ;  /* 0x0000001b0200720c */ /* 0x000fda0003f26070 */
[----:B------:R-:W-:Y:S02]  /*02a0*/  @P1 IADD3 R22, R22, 0x1, RZ ;  /* 0x0000000116161810 */ /* 0x000fe40007ffe0ff */
[----:B------:R-:W-:-:S07]  /*02b0*/  @!P0 LOP3.LUT R22, RZ, R27, RZ, 0x33, !PT ;  /* 0x0000001bff168212 */ /* 0x000fce00078e33ff */
.L_x_1:
[----:B------:R-:W-:Y:S01]  /*02c0*/  ULDC UR4, c[0x0][0x270] ;  /* 0x00009c0000047ab9 */ /* 0x000fe20000000800 */
[----:B------:R-:W-:Y:S01]  /*02d0*/  BSSY B0, `(.L_x_2) ;  /* 0x0000023000007945 */ /* 0x000fe20003800000 */
[----:B------:R-:W-:-:S04]  /*02e0*/  ISETP.LT.U32.AND P0, PT, R22, UR4, PT ;  /* 0x0000000416007c0c */ /* 0x000fc8000bf01070 */
[----:B------:R-:W-:-:S04]  /*02f0*/  ISETP.LT.AND.EX P0, PT, R23, UR5, PT, P0 ;  /* 0x0000000517007c0c */ /* 0x000fc8000bf01300 */
[C---:B------:R-:W-:Y:S02]  /*0300*/  SEL R25, R23.reuse, UR5, P0 ;  /* 0x0000000517197c07 */ /* 0x040fe40008000000 */
[----:B------:R-:W-:Y:S02]  /*0310*/  SEL R9, R22, UR4, P0 ;  /* 0x0000000416097c07 */ /* 0x000fe40008000000 */
[----:B------:R-:W-:-:S04]  /*0320*/  LOP3.LUT R2, R23, R25, RZ, 0xfc, !PT ;  /* 0x0000001917027212 */ /* 0x000fc800078efcff */
[----:B------:R-:W-:-:S13]  /*0330*/  ISETP.NE.U32.AND P1, PT, R2, RZ, PT ;  /* 0x000000ff0200720c */ /* 0x000fda0003f25070 */
[----:B------:R-:W-:Y:S05]  /*0340*/  @!P1 BRA `(.L_x_3) ;  /* 0x0000000000209947 */ /* 0x000fea0003800000 */
[----:B------:R-:W-:Y:S01]  /*0350*/  IMAD.MOV.U32 R18, RZ, RZ, R22 ;  /* 0x000000ffff127224 */ /* 0x000fe200078e0016 */
[----:B------:R-:W-:Y:S01]  /*0360*/  MOV R17, R23 ;  /* 0x0000001700117202 */ /* 0x000fe20000000f00 */
[----:B------:R-:W-:Y:S01]  /*0370*/  IMAD.MOV.U32 R26, RZ, RZ, R9 ;  /* 0x000000ffff1a7224 */ /* 0x000fe200078e0009 */
[----:B------:R-:W-:Y:S02]  /*0380*/  MOV R24, 0x3a0 ;  /* 0x000003a000187802 */ /* 0x000fe40000000f00 */
[----:B------:R-:W-:Y:S05]  /*0390*/  CALL.REL.NOINC `($__internal_0_$__cuda_sm20_div_s64) ;  /* 0x0000004400d47944 */ /* 0x000fea0003c00000 */
[----:B------:R-:W-:Y:S02]  /*03a0*/  MOV R6, R22 ;  /* 0x0000001600067202 */ /* 0x000fe40000000f00 */
[----:B------:R-:W-:Y:S01]  /*03b0*/  MOV R7, R23 ;  /* 0x0000001700077202 */ /* 0x000fe20000000f00 */
[----:B------:R-:W-:Y:S05]  /*03c0*/  BRA `(.L_x_4) ;  /* 0x00000000004c7947 */ /* 0x000fea0003800000 */
.L_x_3:
[----:B------:R-:W0:Y:S01]  /*03d0*/  I2F.U32.RP R4, R9 ;  /* 0x0000000900047306 */ /* 0x000e220000209000 */
[----:B------:R-:W-:-:S07]  /*03e0*/  ISETP.NE.U32.AND P0, PT, R9, RZ, PT ;  /* 0x000000ff0900720c */ /* 0x000fce0003f05070 */
[----:B0-----:R-:W0:Y:S02]  /*03f0*/  MUFU.RCP R3, R4 ;  /* 0x0000000400037308 */ /* 0x001e240000001000 */
[----:B0-----:R-:W-:-:S06]  /*0400*/  VIADD R3, R3, 0xffffffe ;  /* 0x0ffffffe03037836 */ /* 0x001fcc0000000000 */
[----:B------:R-:W0:Y:S02]  /*0410*/  F2I.FTZ.U32.TRUNC.NTZ R3, R3 ;  /* 0x0000000300037305 */ /* 0x000e24000021f000 */
[----:B0-----:R-:W-:-:S04]  /*0420*/  IMAD.MOV R2, RZ, RZ, -R3 ;  /* 0x000000ffff027224 */ /* 0x001fc800078e0a03 */
[----:B------:R-:W-:Y:S01]  /*0430*/  IMAD R7, R2, R9, RZ ;  /* 0x0000000902077224 */ /* 0x000fe200078e02ff */
[----:B------:R-:W-:-:S10]  /*0440*/  HFMA2.MMA R2, -RZ, RZ, 0, 0 ;  /* 0x00000000ff027435 */ /* 0x000fd400000001ff */
[----:B------:R-:W-:-:S06]  /*0450*/  IMAD.HI.U32 R7, R3, R7, R2 ;  /* 0x0000000703077227 */ /* 0x000fcc00078e0002 */
[----:B------:R-:W-:Y:S01]  /*0460*/  IMAD.HI.U32 R6, R7, R22, RZ ;  /* 0x0000001607067227 */ /* 0x000fe200078e00ff */
[----:B------:R-:W-:-:S03]  /*0470*/  MOV R7, RZ ;  /* 0x000000ff00077202 */ /* 0x000fc60000000f00 */
[----:B------:R-:W-:-:S04]  /*0480*/  IMAD.MOV R2, RZ, RZ, -R6 ;  /* 0x000000ffff027224 */ /* 0x000fc800078e0a06 */
[----:B------:R-:W-:-:S05]  /*0490*/  IMAD R2, R9, R2, R22 ;  /* 0x0000000209027224 */ /* 0x000fca00078e0216 */
[----:B------:R-:W-:-:S13]  /*04a0*/  ISETP.GE.U32.AND P2, PT, R2, R9, PT ;  /* 0x000000090200720c */ /* 0x000fda0003f46070 */
[----:B------:R-:W-:Y:S01]  /*04b0*/  @P2 IADD3 R2, R2, -R9, RZ ;  /* 0x8000000902022210 */ /* 0x000fe20007ffe0ff */
[----:B------:R-:W-:-:S03]  /*04c0*/  @P2 VIADD R6, R6, 0x1 ;  /* 0x0000000106062836 */ /* 0x000fc60000000000 */
[----:B------:R-:W-:-:S13]  /*04d0*/  ISETP.GE.U32.AND P1, PT, R2, R9, PT ;  /* 0x000000090200720c */ /* 0x000fda0003f26070 */
[----:B------:R-:W-:Y:S02]  /*04e0*/  @P1 IADD3 R6, R6, 0x1, RZ ;  /* 0x0000000106061810 */ /* 0x000fe40007ffe0ff */
[----:B------:R-:W-:Y:S02]  /*04f0*/  @!P0 LOP3.LUT R6, RZ, R9, RZ, 0x33, !PT ;  /* 0x00000009ff068212 */ /* 0x000fe400078e33ff */
.L_x_4:
[----:B------:R-:W-:Y:S05]  /*0500*/  BSYNC B0 ;  /* 0x0000000000007941 */ /* 0x000fea0003800000 */
.L_x_2:
[----:B------:R-:W0:Y:S01]  /*0510*/  LDC R3, c[0x0][0x2c4] ;  /* 0x0000b100ff037b82 */ /* 0x000e220000000800 */
[----:B------:R-:W-:Y:S01]  /*0520*/  IMAD.MOV.U32 R12, RZ, RZ, RZ ;  /* 0x000000ffff0c7224 */ /* 0x000fe200078e00ff */
[----:B------:R-:W-:Y:S01]  /*0530*/  BSSY B0, `(.L_x_5) ;  /* 0x000004a000007945 */ /* 0x000fe20003800000 */
[----:B0-----:R-:W-:Y:S01]  /*0540*/  IABS R11, R3 ;  /* 0x00000003000b7213 */ /* 0x001fe20000000000 */
[C---:B------:R-:W-:Y:S01]  /*0550*/  VIADD R2, R3.reuse, 0xffffffff ;  /* 0xffffffff03027836 */ /* 0x040fe20000000000 */
[----:B------:R-:W-:Y:S02]  /*0560*/  ISETP.NE.AND P3, PT, R3, RZ, PT ;  /* 0x000000ff0300720c */ /* 0x000fe40003f65270 */
[----:B------:R-:W0:Y:S01]  /*0570*/  I2F.RP R15, R11 ;  /* 0x0000000b000f7306 */ /* 0x000e220000209400 */
[----:B------:R-:W-:-:S05]  /*0580*/  IMAD.IADD R4, R2, 0x1, R11 ;  /* 0x0000000102047824 */ /* 0x000fca00078e020b */
[----:B------:R-:W-:Y:S02]  /*0590*/  IABS R8, R4 ;  /* 0x0000000400087213 */ /* 0x000fe40000000000 */
[----:B0-----:R-:W0:Y:S02]  /*05a0*/  MUFU.RCP R14, R15 ;  /* 0x0000000f000e7308 */ /* 0x001e240000001000 */
[----:B0-----:R-:W-:-:S06]  /*05b0*/  VIADD R14, R14, 0xffffffe ;  /* 0x0ffffffe0e0e7836 */ /* 0x001fcc0000000000 */
[----:B------:R-:W0:Y:S02]  /*05c0*/  F2I.FTZ.U32.TRUNC.NTZ R13, R14 ;  /* 0x0000000e000d7305 */ /* 0x000e24000021f000 */
[----:B0-----:R-:W-:-:S04]  /*05d0*/  IMAD.MOV R10, RZ, RZ, -R13 ;  /* 0x000000ffff0a7224 */ /* 0x001fc800078e0a0d */
[----:B------:R-:W-:-:S04]  /*05e0*/  IMAD R10, R10, R11, RZ ;  /* 0x0000000b0a0a7224 */ /* 0x000fc800078e02ff */
[----:B------:R-:W-:-:S04]  /*05f0*/  IMAD.HI.U32 R13, R13, R10, R12 ;  /* 0x0000000a0d0d7227 */ /* 0x000fc800078e000c */
[----:B------:R-:W-:-:S04]  /*0600*/  IMAD.MOV.U32 R12, RZ, RZ, R8 ;  /* 0x000000ffff0c7224 */ /* 0x000fc800078e0008 */
[----:B------:R-:W-:-:S04]  /*0610*/  IMAD.HI.U32 R8, R13, R12, RZ ;  /* 0x0000000c0d087227 */ /* 0x000fc800078e00ff */
[----:B------:R-:W-:-:S04]  /*0620*/  IMAD.MOV R10, RZ, RZ, -R8 ;  /* 0x000000ffff0a7224 */ /* 0x000fc800078e0a08 */
[----:B------:R-:W-:-:S05]  /*0630*/  IMAD R10, R11, R10, R12 ;  /* 0x0000000a0b0a7224 */ /* 0x000fca00078e020c */
[----:B------:R-:W-:-:S13]  /*0640*/  ISETP.GT.U32.AND P1, PT, R11, R10, PT ;  /* 0x0000000a0b00720c */ /* 0x000fda0003f24070 */
[----:B------:R-:W-:Y:S02]  /*0650*/  @!P1 IMAD.IADD R10, R10, 0x1, -R11 ;  /* 0x000000010a0a9824 */ /* 0x000fe400078e0a0b */
[----:B------:R-:W-:Y:S01]  /*0660*/  @!P1 VIADD R8, R8, 0x1 ;  /* 0x0000000108089836 */ /* 0x000fe20000000000 */
[----:B------:R-:W-:Y:S02]  /*0670*/  ISETP.NE.AND P1, PT, R3, RZ, PT ;  /* 0x000000ff0300720c */ /* 0x000fe40003f25270 */
[-C--:B------:R-:W-:Y:S02]  /*0680*/  ISETP.GE.U32.AND P2, PT, R10, R11.reuse, PT ;  /* 0x0000000b0a00720c */ /* 0x080fe40003f46070 */
[C---:B------:R-:W-:Y:S02]  /*0690*/  LOP3.LUT R10, R4.reuse, R11, RZ, 0x3c, !PT ;  /* 0x0000000b040a7212 */ /* 0x040fe400078e3cff */
[----:B------:R-:W-:Y:S02]  /*06a0*/  LOP3.LUT R4, R4, R3, RZ, 0x3c, !PT ;  /* 0x0000000304047212 */ /* 0x000fe400078e3cff */
[----:B------:R-:W-:-:S02]  /*06b0*/  ISETP.GE.AND P0, PT, R10, RZ, PT ;  /* 0x000000ff0a00720c */ /* 0x000fc40003f06270 */
[----:B------:R-:W-:-:S05]  /*06c0*/  SHF.R.S32.HI R10, RZ, 0x1f, R3 ;  /* 0x0000001fff0a7819 */ /* 0x000fca0000011403 */
[----:B------:R-:W-:Y:S01]  /*06d0*/  @P2 VIADD R8, R8, 0x1 ;  /* 0x0000000108082836 */ /* 0x000fe20000000000 */
[----:B------:R-:W-:-:S03]  /*06e0*/  ISETP.GT.AND P2, PT, R3, RZ, PT ;  /* 0x000000ff0300720c */ /* 0x000fc60003f44270 */
[----:B------:R-:W-:-:S04]  /*06f0*/  IMAD.MOV.U32 R16, RZ, RZ, R8 ;  /* 0x000000ffff107224 */ /* 0x000fc800078e0008 */
[----:B------:R-:W-:Y:S01]  /*0700*/  @!P0 IMAD.MOV R16, RZ, RZ, -R16 ;  /* 0x000000ffff108224 */ /* 0x000fe200078e0a10 */
[----:B------:R-:W-:Y:S01]  /*0710*/  @!P1 LOP3.LUT R16, RZ, R11, RZ, 0x33, !PT ;  /* 0x0000000bff109212 */ /* 0x000fe200078e33ff */
[----:B------:R-:W-:Y:S01]  /*0720*/  IMAD.MOV.U32 R11, RZ, RZ, R8 ;  /* 0x000000ffff0b7224 */ /* 0x000fe200078e0008 */
[----:B------:R-:W-:Y:S02]  /*0730*/  ISETP.GE.AND P1, PT, R4, RZ, PT ;  /* 0x000000ff0400720c */ /* 0x000fe40003f26270 */
[----:B------:R-:W-:Y:S02]  /*0740*/  ISETP.LT.U32.AND P0, PT, R9, R16, PT ;  /* 0x000000100900720c */ /* 0x000fe40003f01070 */
[----:B------:R-:W-:Y:S02]  /*0750*/  SHF.R.S32.HI R4, RZ, 0x1f, R16 ;  /* 0x0000001fff047819 */ /* 0x000fe40000011410 */
[----:B------:R-:W-:Y:S01]  /*0760*/  LEA.HI.SX32 R8, R3, 0x1, 0x1 ;  /* 0x0000000103087811 */ /* 0x000fe200078f0aff */
[----:B------:R-:W-:Y:S01]  /*0770*/  @!P2 IMAD.MOV R8, RZ, RZ, R10 ;  /* 0x000000ffff08a224 */ /* 0x000fe200078e020a */
[----:B------:R-:W-:-:S04]  /*0780*/  ISETP.LT.AND.EX P0, PT, R25, R4, PT, P0 ;  /* 0x000000041900720c */ /* 0x000fc80003f01300 */
[C---:B------:R-:W-:Y:S01]  /*0790*/  SEL R15, R25.reuse, R4, P0 ;  /* 0x00000004190f7207 */ /* 0x040fe20000000000 */
[----:B------:R-:W-:Y:S01]  /*07a0*/  @!P1 IMAD.MOV R11, RZ, RZ, -R11 ;  /* 0x000000ffff0b9224 */ /* 0x000fe200078e0a0b */
[----:B------:R-:W-:Y:S02]  /*07b0*/  @!P3 LOP3.LUT R11, RZ, R3, RZ, 0x33, !PT ;  /* 0x00000003ff0bb212 */ /* 0x000fe400078e33ff */
[----:B------:R-:W-:Y:S02]  /*07c0*/  LOP3.LUT R4, R25, R15, RZ, 0xfc, !PT ;  /* 0x0000000f19047212 */ /* 0x000fe400078efcff */
[----:B------:R-:W-:Y:S01]  /*07d0*/  SEL R16, R9, R16, P0 ;  /* 0x0000001009107207 */ /* 0x000fe20000000000 */
[----:B------:R-:W-:Y:S01]  /*07e0*/  IMAD R3, R11, R8, RZ ;  /* 0x000000080b037224 */ /* 0x000fe200078e02ff */
        /* <DEDUP_REMOVED lines=8> */
[----:B------:R-:W-:Y:S02]  /*0870*/  MOV R36, R22 ;  /* 0x0000001600247202 */ /* 0x000fe40000000f00 */
[----:B------:R-:W-:Y:S01]  /*0880*/  MOV R37, R23 ;  /* 0x0000001700257202 */ /* 0x000fe20000000f00 */
[----:B------:R-:W-:Y:S05]  /*0890*/  BRA `(.L_x_7) ;  /* 0x00000000004c7947 */ /* 0x000fea0003800000 */
.L_x_6:
[----:B------:R-:W0:Y:S01]  /*08a0*/  I2F.U32.RP R8, R16 ;  /* 0x0000001000087306 */ /* 0x000e220000209000 */
[----:B------:R-:W-:Y:S01]  /*08b0*/  HFMA2.MMA R10, -RZ, RZ, 0, 0 ;  /* 0x00000000ff0a7435 */ /* 0x000fe200000001ff */
[----:B------:R-:W-:Y:S02]  /*08c0*/  ISETP.NE.U32.AND P0, PT, R16, RZ, PT ;  /* 0x000000ff1000720c */ /* 0x000fe40003f05070 */
[----:B------:R-:W-:-:S04]  /*08d0*/  MOV R37, RZ ;  /* 0x000000ff00257202 */ /* 0x000fc80000000f00 */
[----:B0-----:R-:W0:Y:S02]  /*08e0*/  MUFU.RCP R11, R8 ;  /* 0x00000008000b7308 */ /* 0x001e240000001000 */
[----:B0-----:R-:W-:-:S06]  /*08f0*/  VIADD R11, R11, 0xffffffe ;  /* 0x0ffffffe0b0b7836 */ /* 0x001fcc0000000000 */
[----:B------:R-:W0:Y:S02]  /*0900*/  F2I.FTZ.U32.TRUNC.NTZ R11, R11 ;  /* 0x0000000b000b7305 */ /* 0x000e24000021f000 */
[----:B0-----:R-:W-:-:S04]  /*0910*/  IMAD.MOV R4, RZ, RZ, -R11 ;  /* 0x000000ffff047224 */ /* 0x001fc800078e0a0b */
[----:B------:R-:W-:-:S04]  /*0920*/  IMAD R13, R4, R16, RZ ;  /* 0x00000010040d7224 */ /* 0x000fc800078e02ff */
        /* <DEDUP_REMOVED lines=10> */
.L_x_7:
[----:B------:R-:W-:Y:S05]  /*09d0*/  BSYNC B0 ;  /* 0x0000000000007941 */ /* 0x000fea0003800000 */
.L_x_5:
[----:B------:R-:W0:Y:S01]  /*09e0*/  LDC R8, c[0x0][0x2c4] ;  /* 0x0000b100ff087b82 */ /* 0x000e220000000800 */
[----:B------:R-:W-:Y:S01]  /*09f0*/  ULDC UR4, c[0x0][0x270] ;  /* 0x00009c0000047ab9 */ /* 0x000fe20000000800 */
[----:B------:R-:W-:Y:S01]  /*0a00*/  IABS R11, R3 ;  /* 0x00000003000b7213 */ /* 0x000fe20000000000 */
[----:B------:R-:W-:Y:S01]  /*0a10*/  IMAD.MOV.U32 R18, RZ, RZ, RZ ;  /* 0x000000ffff127224 */ /* 0x000fe200078e00ff */
[----:B------:R-:W1:Y:S01]  /*0a20*/  S2R R35, SR_TID.X ;  /* 0x0000000000237919 */ /* 0x000e620000002100 */
[----:B------:R-:W-:Y:S01]  /*0a30*/  BSSY B0, `(.L_x_8) ;  /* 0x0000078000007945 */ /* 0x000fe20003800000 */
[----:B------:R-:W2:Y:S08]  /*0a40*/  I2F.RP R14, R11 ;  /* 0x0000000b000e7306 */ /* 0x000eb00000209400 */
[----:B--2---:R-:W2:Y:S01]  /*0a50*/  MUFU.RCP R4, R14 ;  /* 0x0000000e00047308 */ /* 0x004ea20000001000 */
[----:B0-----:R-:W-:Y:S01]  /*0a60*/  IMAD R9, R8, UR4, RZ ;  /* 0x0000000408097c24 */ /* 0x001fe2000f8e02ff */
[----:B------:R-:W-:Y:S01]  /*0a70*/  IABS R10, R8 ;  /* 0x00000008000a7213 */ /* 0x000fe20000000000 */
[----:B------:R-:W-:-:S03]  /*0a80*/  UIADD3 UR4, UR4, -0x1, URZ ;  /* 0xffffffff04047890 */ /* 0x000fc6000fffe03f */
[----:B------:R-:W-:Y:S02]  /*0a90*/  IABS R13, R9 ;  /* 0x00000009000d7213 */ /* 0x000fe40000000000 */
[----:B------:R-:W0:Y:S01]  /*0aa0*/  I2F.RP R17, R10 ;  /* 0x0000000a00117306 */ /* 0x000e220000209400 */
[----:B------:R-:W-:Y:S02]  /*0ab0*/  ISETP.NE.AND P5, PT, R9, RZ, PT ;  /* 0x000000ff0900720c */ /* 0x000fe40003fa5270 */
[----:B------:R-:W-:Y:S01]  /*0ac0*/  IMAD.IADD R22, R2, 0x1, R13 ;  /* 0x0000000102167824 */ /* 0x000fe200078e020d */
[----:B------:R-:W-:-:S04]  /*0ad0*/  IABS R2, R3 ;  /* 0x0000000300027213 */ /* 0x000fc80000000000 */
[----:B------:R-:W3:Y:S01]  /*0ae0*/  I2F.RP R21, R13 ;  /* 0x0000000d00157306 */ /* 0x000ee20000209400 */
[----:B--2---:R-:W-:Y:S02]  /*0af0*/  VIADD R4, R4, 0xffffffe ;  /* 0x0ffffffe04047836 */ /* 0x004fe40000000000 */
[----:B------:R-:W-:-:S05]  /*0b00*/  IMAD.MOV R2, RZ, RZ, -R2 ;  /* 0x000000ffff027224 */ /* 0x000fca00078e0a02 */
[----:B0-----:R-:W0:Y:S08]  /*0b10*/  MUFU.RCP R24, R17 ;  /* 0x0000001100187308 */ /* 0x001e300000001000 */
[----:B---3--:R-:W2:Y:S08]  /*0b20*/  MUFU.RCP R28, R21 ;  /* 0x00000015001c7308 */ /* 0x008eb00000001000 */
[----:B------:R-:W3:Y:S01]  /*0b30*/  F2I.FTZ.U32.TRUNC.NTZ R19, R4 ;  /* 0x0000000400137305 */ /* 0x000ee2000021f000 */
[----:B0-----:R-:W-:-:S07]  /*0b40*/  VIADD R24, R24, 0xffffffe ;  /* 0x0ffffffe18187836 */ /* 0x001fce0000000000 */
[----:B------:R-:W0:Y:S01]  /*0b50*/  F2I.FTZ.U32.TRUNC.NTZ R25, R24 ;  /* 0x0000001800197305 */ /* 0x000e22000021f000 */
[----:B--2---:R-:W-:Y:S02]  /*0b60*/  VIADD R28, R28, 0xffffffe ;  /* 0x0ffffffe1c1c7836 */ /* 0x004fe40000000000 */
[----:B---3--:R-:W-:-:S05]  /*0b70*/  IMAD.MOV R12, RZ, RZ, -R19 ;  /* 0x000000ffff0c7224 */ /* 0x008fca00078e0a13 */
[----:B------:R-:W2:Y:S01]  /*0b80*/  F2I.FTZ.U32.TRUNC.NTZ R29, R28 ;  /* 0x0000001c001d7305 */ /* 0x000ea2000021f000 */
[----:B------:R-:W-:Y:S02]  /*0b90*/  VIADD R4, R11, UR4 ;  /* 0x000000040b047c36 */ /* 0x000fe40008000000 */
[----:B------:R-:W-:-:S04]  /*0ba0*/  IMAD R12, R12, R11, RZ ;  /* 0x0000000b0c0c7224 */ /* 0x000fc800078e02ff */
[----:B------:R-:W-:Y:S01]  /*0bb0*/  IMAD.HI.U32 R12, R19, R12, R18 ;  /* 0x0000000c130c7227 */ /* 0x000fe200078e0012 */
[----:B------:R-:W-:Y:S02]  /*0bc0*/  IABS R18, R9 ;  /* 0x0000000900127213 */ /* 0x000fe40000000000 */
[----:B------:R-:W-:Y:S01]  /*0bd0*/  IABS R19, R22 ;  /* 0x0000001600137213 */ /* 0x000fe20000000000 */
[----:B0-----:R-:W-:Y:S02]  /*0be0*/  IMAD.MOV R17, RZ, RZ, -R25 ;  /* 0x000000ffff117224 */ /* 0x001fe400078e0a19 */
[----:B------:R-:W-:Y:S02]  /*0bf0*/  IMAD.MOV R18, RZ, RZ, -R18 ;  /* 0x000000ffff127224 */ /* 0x000fe400078e0a12 */
[----:B--2---:R-:W-:Y:S02]  /*0c00*/  IMAD.MOV R14, RZ, RZ, -R29 ;  /* 0x000000ffff0e7224 */ /* 0x004fe400078e0a1d */
[----:B------:R-:W-:-:S02]  /*0c10*/  IMAD.MOV.U32 R28, RZ, RZ, RZ ;  /* 0x000000ffff1c7224 */ /* 0x000fc400078e00ff */
[----:B------:R-:W-:Y:S02]  /*0c20*/  IMAD R14, R14, R13, RZ ;  /* 0x0000000d0e0e7224 */ /* 0x000fe400078e02ff */
[----:B------:R-:W-:Y:S02]  /*0c30*/  IMAD R17, R17, R10, RZ ;  /* 0x0000000a11117224 */ /* 0x000fe400078e02ff */
[----:B------:R-:W-:-:S04]  /*0c40*/  IMAD.HI.U32 R14, R29, R14, R28 ;  /* 0x0000000e1d0e7227 */ /* 0x000fc800078e001c */
[----:B------:R-:W-:Y:S02]  /*0c50*/  IMAD.MOV.U32 R24, RZ, RZ, RZ ;  /* 0x000000ffff187224 */ /* 0x000fe400078e00ff */
[----:B------:R-:W-:Y:S01]  /*0c60*/  IMAD.HI.U32 R21, R14, R19, RZ ;  /* 0x000000130e157227 */ /* 0x000fe200078e00ff */
[----:B------:R-:W-:-:S03]  /*0c70*/  IABS R14, R4 ;  /* 0x00000004000e7213 */ /* 0x000fc60000000000 */
[----:B------:R-:W-:Y:S02]  /*0c80*/  IMAD R18, R21, R18, R19 ;  /* 0x0000001215127224 */ /* 0x000fe400078e0213 */
[----:B------:R-:W-:-:S03]  /*0c90*/  IMAD.HI.U32 R24, R25, R17, R24 ;  /* 0x0000001119187227 */ /* 0x000fc600078e0018 */
[----:B------:R-:W-:Y:S01]  /*0ca0*/  ISETP.GT.U32.AND P4, PT, R13, R18, PT ;  /* 0x000000120d00720c */ /* 0x000fe20003f84070 */
[----:B------:R-:W-:-:S04]  /*0cb0*/  IMAD.HI.U32 R17, R12, R14, RZ ;  /* 0x0000000e0c117227 */ /* 0x000fc800078e00ff */
[----:B------:R-:W-:-:S04]  /*0cc0*/  IMAD.HI.U32 R24, R24, R19, RZ ;  /* 0x0000001318187227 */ /* 0x000fc800078e00ff */
[----:B------:R-:W-:Y:S01]  /*0cd0*/  IMAD R14, R17, R2, R14 ;  /* 0x00000002110e7224 */ /* 0x000fe200078e020e */
[----:B------:R-:W-:-:S03]  /*0ce0*/  IADD3 R2, -R24, RZ, RZ ;  /* 0x000000ff18027210 */ /* 0x000fc60007ffe1ff */
[----:B------:R-:W-:Y:S01]  /*0cf0*/  @!P4 IMAD.IADD R18, R18, 0x1, -R13 ;  /* 0x000000011212c824 */ /* 0x000fe200078e0a0d */
[----:B------:R-:W-:Y:S01]  /*0d00*/  ISETP.GT.U32.AND P3, PT, R11, R14, PT ;  /* 0x0000000e0b00720c */ /* 0x000fe20003f64070 */
[----:B------:R-:W-:Y:S01]  /*0d10*/  IMAD R19, R10, R2, R19 ;  /* 0x000000020a137224 */ /* 0x000fe200078e0213 */
[-C--:B------:R-:W-:Y:S01]  /*0d20*/  LOP3.LUT R2, R22, R13.reuse, RZ, 0x3c, !PT ;  /* 0x0000000d16027212 */ /* 0x080fe200078e3cff */
[----:B------:R-:W-:Y:S01]  /*0d30*/  @!P4 VIADD R21, R21, 0x1 ;  /* 0x000000011515c836 */ /* 0x000fe20000000000 */
[----:B------:R-:W-:Y:S02]  /*0d40*/  ISETP.GE.U32.AND P2, PT, R18, R13, PT ;  /* 0x0000000d1200720c */ /* 0x000fe40003f46070 */
[----:B------:R-:W-:Y:S02]  /*0d50*/  ISETP.GT.U32.AND P0, PT, R10, R19, PT ;  /* 0x000000130a00720c */ /* 0x000fe40003f04070 */
[----:B------:R-:W-:Y:S02]  /*0d60*/  ISETP.GE.AND P1, PT, R2, RZ, PT ;  /* 0x000000ff0200720c */ /* 0x000fe40003f26270 */
[----:B------:R-:W-:-:S02]  /*0d70*/  LOP3.LUT R2, R4, R11, RZ, 0x3c, !PT ;  /* 0x0000000b04027212 */ /* 0x000fc400078e3cff */
[----:B------:R-:W-:Y:S01]  /*0d80*/  LOP3.LUT R22, R22, R8, RZ, 0x3c, !PT ;  /* 0x0000000816167212 */ /* 0x000fe200078e3cff */
[----:B------:R-:W-:Y:S02]  /*0d90*/  @!P3 IMAD.IADD R14, R14, 0x1, -R11 ;  /* 0x000000010e0eb824 */ /* 0x000fe400078e0a0b */
[----:B------:R-:W-:Y:S01]  /*0da0*/  @!P3 VIADD R17, R17, 0x1 ;  /* 0x000000011111b836 */ /* 0x000fe20000000000 */
[----:B------:R-:W-:Y:S01]  /*0db0*/  ISETP.NE.AND P3, PT, R3, RZ, PT ;  /* 0x000000ff0300720c */ /* 0x000fe20003f65270 */
[----:B------:R-:W-:Y:S01]  /*0dc0*/  @P2 VIADD R21, R21, 0x1 ;  /* 0x0000000115152836 */ /* 0x000fe20000000000 */
[----:B------:R-:W-:Y:S01]  /*0dd0*/  ISETP.GE.U32.AND P6, PT, R14, R11, PT ;  /* 0x0000000b0e00720c */ /* 0x000fe20003fc6070 */
[----:B------:R-:W-:Y:S01]  /*0de0*/  @!P0 IMAD.IADD R19, R19, 0x1, -R10 ;  /* 0x0000000113138824 */ /* 0x000fe200078e0a0a */
[----:B------:R-:W-:Y:S01]  /*0df0*/  ISETP.GE.AND P2, PT, R2, RZ, PT ;  /* 0x000000ff0200720c */ /* 0x000fe20003f46270 */
[----:B------:R-:W-:Y:S01]  /*0e00*/  @!P1 IMAD.MOV R21, RZ, RZ, -R21 ;  /* 0x000000ffff159224 */ /* 0x000fe200078e0a15 */
[----:B------:R-:W-:Y:S01]  /*0e10*/  @!P5 LOP3.LUT R21, RZ, R13, RZ, 0x33, !PT ;  /* 0x0000000dff15d212 */ /* 0x000fe200078e33ff */
[----:B------:R-:W-:Y:S01]  /*0e20*/  @!P0 VIADD R24, R24, 0x1 ;  /* 0x0000000118188836 */ /* 0x000fe20000000000 */
[----:B------:R-:W-:-:S02]  /*0e30*/  ISETP.GE.U32.AND P4, PT, R19, R10, PT ;  /* 0x0000000a1300720c */ /* 0x000fc40003f86070 */
[----:B------:R-:W-:Y:S02]  /*0e40*/  ISETP.LT.U32.AND P0, PT, R6, R21, PT ;  /* 0x000000150600720c */ /* 0x000fe40003f01070 */
[----:B------:R-:W-:Y:S02]  /*0e50*/  SHF.R.S32.HI R13, RZ, 0x1f, R21 ;  /* 0x0000001fff0d7819 */ /* 0x000fe40000011415 */
[----:B------:R-:W-:Y:S02]  /*0e60*/  ISETP.GE.AND P1, PT, R22, RZ, PT ;  /* 0x000000ff1600720c */ /* 0x000fe40003f26270 */
[----:B------:R-:W-:Y:S02]  /*0e70*/  @P6 IADD3 R17, R17, 0x1, RZ ;  /* 0x0000000111116810 */ /* 0x000fe40007ffe0ff */
[-C--:B------:R-:W-:Y:S02]  /*0e80*/  ISETP.LT.AND.EX P0, PT, R7, R13.reuse, PT, P0 ;  /* 0x0000000d0700720c */ /* 0x080fe40003f01300 */
[----:B------:R-:W-:Y:S01]  /*0e90*/  ISETP.GT.AND P5, PT, R9, RZ, PT ;  /* 0x000000ff0900720c */ /* 0x000fe20003fa4270 */
[----:B------:R-:W-:Y:S01]  /*0ea0*/  @!P2 IMAD.MOV R17, RZ, RZ, -R17 ;  /* 0x000000ffff11a224 */ /* 0x000fe200078e0a11 */
[----:B------:R-:W-:Y:S01]  /*0eb0*/  SEL R10, R7, R13, P0 ;  /* 0x0000000d070a7207 */ /* 0x000fe20000000000 */
[----:B------:R-:W-:Y:S01]  /*0ec0*/  @P4 VIADD R24, R24, 0x1 ;  /* 0x0000000118184836 */ /* 0x000fe20000000000 */
[----:B------:R-:W-:-:S02]  /*0ed0*/  @!P3 LOP3.LUT R17, RZ, R11, RZ, 0x33, !PT ;  /* 0x0000000bff11b212 */ /* 0x000fc400078e33ff */
[----:B------:R-:W-:Y:S01]  /*0ee0*/  SHF.R.S32.HI R2, RZ, 0x1f, R9 ;  /* 0x0000001fff027819 */ /* 0x000fe20000011409 */
[----:B------:R-:W-:Y:S01]  /*0ef0*/  @!P1 IMAD.MOV R24, RZ, RZ, -R24 ;  /* 0x000000ffff189224 */ /* 0x000fe200078e0a18 */
[----:B------:R-:W-:Y:S02]  /*0f00*/  LEA.HI.SX32 R11, R9, 0x1, 0x1 ;  /* 0x00000001090b7811 */ /* 0x000fe400078f0aff */
[----:B------:R-:W-:Y:S02]  /*0f10*/  LOP3.LUT R9, R7, R10, RZ, 0xfc, !PT ;  /* 0x0000000a07097212 */ /* 0x000fe400078efcff */
[----:B------:R-:W-:Y:S01]  /*0f20*/  ISETP.NE.AND P2, PT, R8, RZ, PT ;  /* 0x000000ff0800720c */ /* 0x000fe20003f45270 */
[----:B------:R-:W-:Y:S01]  /*0f30*/  @!P5 IMAD.MOV R11, RZ, RZ, R2 ;  /* 0x000000ffff0bd224 */ /* 0x000fe200078e0202 */
[----:B------:R-:W-:Y:S02]  /*0f40*/  ISETP.NE.U32.AND P1, PT, R9, RZ, PT ;  /* 0x000000ff0900720c */ /* 0x000fe40003f25070 */
[----:B------:R-:W-:-:S02]  /*0f50*/  ISETP.LT.U32.AND P3, PT, R36, R17, PT ;  /* 0x000000112400720c */ /* 0x000fc40003f61070 */
[----:B------:R-:W-:Y:S02]  /*0f60*/  SHF.R.S32.HI R13, RZ, 0x1f, R17 ;  /* 0x0000001fff0d7819 */ /* 0x000fe40000011411 */
[----:B------:R-:W-:Y:S02]  /*0f70*/  SEL R12, R6, R21, P0 ;  /* 0x00000015060c7207 */ /* 0x000fe40000000000 */
[----:B------:R-:W-:-:S03]  /*0f80*/  ISETP.LT.AND.EX P3, PT, R37, R13, PT, P3 ;  /* 0x0000000d2500720c */ /* 0x000fc60003f61330 */
[----:B------:R-:W-:Y:S02]  /*0f90*/  @!P2 LOP3.LUT R24, RZ, R8, RZ, 0x33, !PT ;  /* 0x00000008ff18a212 */ /* 0x000fe400078e33ff */
[----:B------:R-:W-:Y:S02]  /*0fa0*/  SEL R14, R36, R17, P3 ;  /* 0x00000011240e7207 */ /* 0x000fe40001800000 */
[----:B------:R-:W-:Y:S01]  /*0fb0*/  SEL R13, R37, R13, P3 ;  /* 0x0000000d250d7207 */ /* 0x000fe20001800000 */
[----:B------:R-:W-:Y:S01]  /*0fc0*/  IMAD R2, R24, R11, RZ ;  /* 0x0000000b18027224 */ /* 0x000fe200078e02ff */
[----:B-1----:R-:W-:Y:S06]  /*0fd0*/  @!P1 BRA `(.L_x_9) ;  /* 0x0000000000249947 */ /* 0x002fec0003800000 */
        /* <DEDUP_REMOVED lines=9> */
.L_x_9:
[----:B------:R-:W0:Y:S01]  /*1070*/  I2F.U32.RP R11, R12 ;  /* 0x0000000c000b7306 */ /* 0x000e220000209000 */
[----:B------:R-:W-:Y:S01]  /*1080*/  IMAD.MOV.U32 R8, RZ, RZ, RZ ;  /* 0x000000ffff087224 */ /* 0x000fe200078e00ff */
[----:B------:R-:W-:-:S06]  /*1090*/  ISETP.NE.U32.AND P0, PT, R12, RZ, PT ;  /* 0x000000ff0c00720c */ /* 0x000fcc0003f05070 */
[----:B0-----:R-:W0:Y:S02]  /*10a0*/  MUFU.RCP R9, R11 ;  /* 0x0000000b00097308 */ /* 0x001e240000001000 */
[----:B0-----:R-:W-:-:S06]  /*10b0*/  IADD3 R9, R9, 0xffffffe, RZ ;  /* 0x0ffffffe09097810 */ /* 0x001fcc0007ffe0ff */
[----:B------:R-:W0:Y:S02]  /*10c0*/  F2I.FTZ.U32.TRUNC.NTZ R9, R9 ;  /* 0x0000000900097305 */ /* 0x000e24000021f000 */
[----:B0-----:R-:W-:-:S05]  /*10d0*/  IADD3 R7, RZ, -R9, RZ ;  /* 0x80000009ff077210 */ /* 0x001fca0007ffe0ff */
[----:B------:R-:W-:-:S04]  /*10e0*/  IMAD R7, R7, R12, RZ ;  /* 0x0000000c07077224 */ /* 0x000fc800078e02ff */
[----:B------:R-:W-:-:S06]  /*10f0*/  IMAD.HI.U32 R7, R9, R7, R8 ;  /* 0x0000000709077227 */ /* 0x000fcc00078e0008 */
[----:B------:R-:W-:-:S05]  /*1100*/  IMAD.HI.U32 R8, R7, R6, RZ ;  /* 0x0000000607087227 */ /* 0x000fca00078e00ff */
[----:B------:R-:W-:-:S05]  /*1110*/  IADD3 R7, -R8, RZ, RZ ;  /* 0x000000ff08077210 */ /* 0x000fca0007ffe1ff */
[----:B------:R-:W-:-:S05]  /*1120*/  IMAD R7, R12, R7, R6 ;  /* 0x000000070c077224 */ /* 0x000fca00078e0206 */
[----:B------:R-:W-:-:S13]  /*1130*/  ISETP.GE.U32.AND P2, PT, R7, R12, PT ;  /* 0x0000000c0700720c */ /* 0x000fda0003f46070 */
[----:B------:R-:W-:Y:S01]  /*1140*/  @P2 IMAD.IADD R7, R7, 0x1, -R12 ;  /* 0x0000000107072824 */ /* 0x000fe200078e0a0c */
[----:B------:R-:W-:-:S04]  /*1150*/  @P2 IADD3 R8, R8, 0x1, RZ ;  /* 0x0000000108082810 */ /* 0x000fc80007ffe0ff */
[----:B------:R-:W-:Y:S01]  /*1160*/  ISETP.GE.U32.AND P1, PT, R7, R12, PT ;  /* 0x0000000c0700720c */ /* 0x000fe20003f26070 */
[----:B------:R-:W-:-:S12]  /*1170*/  IMAD.MOV.U32 R7, RZ, RZ, RZ ;  /* 0x000000ffff077224 */ /* 0x000fd800078e00ff */
[----:B------:R-:W-:Y:S01]  /*1180*/  @P1 VIADD R8, R8, 0x1 ;  /* 0x0000000108081836 */ /* 0x000fe20000000000 */
[----:B------:R-:W-:-:S04]  /*1190*/  @!P0 LOP3.LUT R8, RZ, R12, RZ, 0x33, !PT ;  /* 0x0000000cff088212 */ /* 0x000fc800078e33ff */
[----:B------:R-:W-:Y:S02]  /*11a0*/  MOV R6, R8 ;  /* 0x0000000800067202 */ /* 0x000fe40000000f00 */
.L_x_10:
[----:B------:R-:W-:Y:S05]  /*11b0*/  BSYNC B0 ;  /* 0x0000000000007941 */ /* 0x000fea0003800000 */
.L_x_8:
[----:B------:R-:W-:Y:S01]  /*11c0*/  SHF.R.S32.HI R32, RZ, 0x1f, R35 ;  /* 0x0000001fff207819 */ /* 0x000fe20000011423 */
[----:B------:R-:W-:Y:S01]  /*11d0*/  ULDC UR5, c[0x0][0x3c4] ;  /* 0x0000f10000057ab9 */ /* 0x000fe20000000800 */
[----:B------:R-:W-:Y:S01]  /*11e0*/  IADD3 R8, P0, R20, -UR7, RZ ;  /* 0x8000000714087c10 */ /* 0x000fe2000ff1e0ff */
[----:B------:R-:W-:Y:S01]  /*11f0*/  ULDC.64 UR8, c[0x0][0x208] ;  /* 0x0000820000087ab9 */ /* 0x000fe20000000a00 */
[----:B------:R-:W-:Y:S02]  /*1200*/  LEA.HI R11, R32, R35, RZ, 0x2 ;  /* 0x00000023200b7211 */ /* 0x000fe400078f10ff */
[----:B------:R-:W-:Y:S02]  /*1210*/  IADD3.X R9, R5, ~UR6, RZ, P0, !PT ;  /* 0x8000000605097c10 */ /* 0x000fe400087fe4ff */
[----:B------:R-:W-:Y:S02]  /*1220*/  LOP3.LUT R18, R11, 0xfffffffc, RZ, 0xc0, !PT ;  /* 0xfffffffc0b127812 */ /* 0x000fe400078ec0ff */
[----:B------:R-:W-:-:S03]  /*1230*/  SHF.R.S32.HI R11, RZ, 0x2, R11 ;  /* 0x00000002ff0b7819 */ /* 0x000fc6000001140b */
[----:B------:R-:W-:Y:S02]  /*1240*/  IMAD.IADD R17, R35, 0x1, -R18 ;  /* 0x0000000123117824 */ /* 0x000fe400078e0a12 */
[C---:B------:R-:W-:Y:S02]  /*1250*/  VIADD R21, R11.reuse, 0x20 ;  /* 0x000000200b157836 */ /* 0x040fe40000000000 */
[C---:B------:R-:W-:Y:S01]  /*1260*/  VIADD R31, R11.reuse, 0x40 ;  /* 0x000000400b1f7836 */ /* 0x040fe20000000000 */
[----:B------:R-:W-:Y:S01]  /*1270*/  ISETP.GT.U32.AND P3, PT, R8, R17, PT ;  /* 0x000000110800720c */ /* 0x000fe20003f64070 */
[----:B------:R-:W-:Y:S01]  /*1280*/  VIADD R30, R11, 0x60 ;  /* 0x000000600b1e7836 */ /* 0x000fe20000000000 */
[----:B------:R-:W-:Y:S02]  /*1290*/  SHF.R.S32.HI R8, RZ, 0x1f, R17 ;  /* 0x0000001fff087819 */ /* 0x000fe40000011411 */
[----:B------:R-:W-:Y:S02]  /*12a0*/  IADD3 R40, P0, R17, UR7, RZ ;  /* 0x0000000711287c10 */ /* 0x000fe4000ff1e0ff */
[----:B------:R-:W-:-:S02]  /*12b0*/  ISETP.GT.AND.EX P3, PT, R9, R8, PT, P3 ;  /* 0x000000080900720c */ /* 0x000fc40003f64330 */
[----:B------:R-:W-:Y:S02]  /*12c0*/  IADD3.X R41, R8, UR6, RZ, P0, !PT ;  /* 0x0000000608297c10 */ /* 0x000fe400087fe4ff */
[----:B------:R-:W-:Y:S02]  /*12d0*/  ISETP.GE.OR P1, PT, R11, UR5, !P3 ;  /* 0x000000050b007c0c */ /* 0x000fe4000df26670 */
[----:B------:R-:W-:Y:S02]  /*12e0*/  ISETP.GE.OR P5, PT, R21, UR5, !P3 ;  /* 0x0000000515007c0c */ /* 0x000fe4000dfa6670 */
[----:B------:R-:W-:Y:S02]  /*12f0*/  ISETP.GE.OR P4, PT, R31, UR5, !P3 ;  /* 0x000000051f007c0c */ /* 0x000fe4000df86670 */
[----:B------:R-:W-:-:S07]  /*1300*/  ISETP.GE.OR P3, PT, R30, UR5, !P3 ;  /* 0x000000051e007c0c */ /* 0x000fce000df66670 */
[----:B------:R-:W0:Y:S01]  /*1310*/  @!P1 LDC.64 R24, c[0x0][0x2b8] ;  /* 0x0000ae00ff189b82 */ /* 0x000e220000000a00 */
[----:B------:R-:W-:Y:S01]  /*1320*/  @!P1 SHF.R.S32.HI R39, RZ, 0x1f, R11 ;  /* 0x0000001fff279819 */ /* 0x000fe2000001140b */
[----:B------:R-:W-:Y:S01]  /*1330*/  @!P1 IMAD.WIDE.U32 R42, R20, R11, R40 ;  /* 0x0000000b142a9225 */ /* 0x000fe200078e0028 */
[----:B------:R-:W-:Y:S02]  /*1340*/  @!P5 SHF.R.S32.HI R29, RZ, 0x1f, R21 ;  /* 0x0000001fff1dd819 */ /* 0x000fe40000011415 */
[----:B------:R-:W-:Y:S01]  /*1350*/  @!P4 SHF.R.S32.HI R33, RZ, 0x1f, R31 ;  /* 0x0000001fff21c819 */ /* 0x000fe2000001141f */
[-C--:B------:R-:W-:Y:S02]  /*1360*/  @!P1 IMAD R28, R39, R20.reuse, RZ ;  /* 0x00000014271c9224 */ /* 0x080fe400078e02ff */
[----:B------:R-:W1:Y:S01]  /*1370*/  @!P3 LDC.64 R8, c[0x0][0x2b8] ;  /* 0x0000ae00ff08bb82 */ /* 0x000e620000000a00 */
[----:B------:R-:W-:Y:S01]  /*1380*/  @!P5 IMAD R26, R29, R20, RZ ;  /* 0x000000141d1ad224 */ /* 0x000fe200078e02ff */
[----:B------:R-:W-:Y:S01]  /*1390*/  @!P3 SHF.R.S32.HI R29, RZ, 0x1f, R30 ;  /* 0x0000001fff1db819 */ /* 0x000fe2000001141e */
[----:B------:R-:W-:-:S02]  /*13a0*/  @!P1 IMAD R28, R11, R5, R28 ;  /* 0x000000050b1c9224 */ /* 0x000fc400078e021c */
[----:B------:R-:W-:-:S03]  /*13b0*/  @!P5 IMAD.WIDE.U32 R38, R20, R21, R40 ;  /* 0x000000151426d225 */ /* 0x000fc600078e0028 */
[----:B------:R-:W2:Y:S01]  /*13c0*/  @!P5 LDC.64 R22, c[0x0][0x2b8] ;  /* 0x0000ae00ff16db82 */ /* 0x000ea20000000a00 */
[----:B------:R-:W-:Y:S02]  /*13d0*/  @!P1 IMAD.IADD R28, R43, 0x1, R28 ;  /* 0x000000012b1c9824 */ /* 0x000fe400078e021c */
[----:B------:R-:W-:Y:S02]  /*13e0*/  @!P3 IMAD R29, R29, R20, RZ ;  /* 0x000000141d1db224 */ /* 0x000fe400078e02ff */
[--C-:B------:R-:W-:Y:S02]  /*13f0*/  @!P4 IMAD.MOV.U32 R44, RZ, RZ, R40.reuse ;  /* 0x000000ffff2cc224 */ /* 0x100fe400078e0028 */
[--C-:B------:R-:W-:Y:S01]  /*1400*/  @!P4 IMAD.MOV.U32 R45, RZ, RZ, R41.reuse ;  /* 0x000000ffff2dc224 */ /* 0x100fe200078e0029 */
[----:B------:R-:W3:Y:S01]  /*1410*/  @!P4 LDC.64 R18, c[0x0][0x2b8] ;  /* 0x0000ae00ff12cb82 */ /* 0x000ee20000000a00 */
[----:B0-----:R-:W-:Y:S01]  /*1420*/  @!P1 LEA R24, P0, R42, R24, 0x2 ;  /* 0x000000182a189211 */ /* 0x001fe200078010ff */
[----:B------:R-:W-:-:S03]  /*1430*/  @!P3 IMAD.WIDE.U32 R40, R20, R30, R40 ;  /* 0x0000001e1428b225 */ /* 0x000fc600078e0028 */
[----:B------:R-:W-:Y:S01]  /*1440*/  @!P1 LEA.HI.X R25, R42, R25, R28, 0x2, P0 ;  /* 0x000000192a199211 */ /* 0x000fe200000f141c */
[-C--:B------:R-:W-:Y:S02]  /*1450*/  @!P3 IMAD R29, R30, R5.reuse, R29 ;  /* 0x000000051e1db224 */ /* 0x080fe400078e021d */
[----:B------:R-:W-:Y:S02]  /*1460*/  @!P5 IMAD R21, R21, R5, R26 ;  /* 0x000000051515d224 */ /* 0x000fe400078e021a */
[----:B------:R-:W-:Y:S02]  /*1470*/  IMAD.MOV.U32 R28, RZ, RZ, -0x800000 ;  /* 0xff800000ff1c7424 */ /* 0x000fe400078e00ff */
[----:B------:R-:W-:Y:S01]  /*1480*/  @!P4 IMAD R26, R33, R20, RZ ;  /* 0x00000014211ac224 */ /* 0x000fe200078e02ff */
[----:B-1----:R-:W-:Y:S01]  /*1490*/  @!P3 LEA R8, P0, R40, R8, 0x2 ;  /* 0x000000082808b211 */ /* 0x002fe200078010ff */
[----:B------:R-:W-:Y:S02]  /*14a0*/  @!P3 IMAD.IADD R29, R41, 0x1, R29 ;  /* 0x00000001291db824 */ /* 0x000fe400078e021d */
[----:B------:R-:W-:Y:S01]  /*14b0*/  @!P4 IMAD.WIDE.U32 R44, R20, R31, R44 ;  /* 0x0000001f142cc225 */ /* 0x000fe200078e002c */
[----:B------:R0:W4:Y:S01]  /*14c0*/  @!P1 LDG.E R28, desc[UR8][R24.64] ;  /* 0x00000008181c9981 */ /* 0x000122000c1e1900 */
[----:B--2---:R-:W-:-:S02]  /*14d0*/  @!P5 LEA R22, P2, R38, R22, 0x2 ;  /* 0x000000162616d211 */ /* 0x004fc400078410ff */
[----:B------:R-:W-:Y:S02]  /*14e0*/  @!P4 IMAD R26, R31, R5, R26 ;  /* 0x000000051f1ac224 */ /* 0x000fe400078e021a */
[----:B------:R-:W-:Y:S01]  /*14f0*/  @!P5 IMAD.IADD R21, R39, 0x1, R21 ;  /* 0x000000012715d824 */ /* 0x000fe200078e0215 */
[----:B------:R-:W-:Y:S01]  /*1500*/  @!P3 LEA.HI.X R9, R40, R9, R29, 0x2, P0 ;  /* 0x000000092809b211 */ /* 0x000fe200000f141d */
[----:B------:R-:W-:Y:S01]  /*1510*/  @!P4 IMAD.IADD R26, R45, 0x1, R26 ;  /* 0x000000012d1ac824 */ /* 0x000fe200078e021a */
[----:B---3--:R-:W-:Y:S01]  /*1520*/  @!P4 LEA R18, P1, R44, R18, 0x2 ;  /* 0x000000122c12c211 */ /* 0x008fe200078210ff */
[----:B------:R-:W1:Y:S01]  /*1530*/  LDC R29, c[0x0][0x270] ;  /* 0x00009c00ff1d7b82 */ /* 0x000e620000000800 */
[----:B------:R-:W-:Y:S01]  /*1540*/  @!P5 LEA.HI.X R23, R38, R23, R21, 0x2, P2 ;  /* 0x000000172617d211 */ /* 0x000fe200010f1415 */
[----:B------:R-:W-:Y:S01]  /*1550*/  IMAD.MOV.U32 R21, RZ, RZ, -0x800000 ;  /* 0xff800000ff157424 */ /* 0x000fe200078e00ff */
[----:B------:R-:W-:-:S05]  /*1560*/  @!P4 LEA.HI.X R19, R44, R19, R26, 0x2, P1 ;  /* 0x000000132c13c211 */ /* 0x000fca00008f141a */
[----:B------:R2:W3:Y:S01]  /*1570*/  @!P5 LDG.E R21, desc[UR8][R22.64] ;  /* 0x000000081615d981 */ /* 0x0004e2000c1e1900 */
[----:B0-----:R-:W-:Y:S02]  /*1580*/  IMAD.MOV.U32 R24, RZ, RZ, -0x800000 ;  /* 0xff800000ff187424 */ /* 0x001fe400078e00ff */
[----:B------:R-:W-:-:S04]  /*1590*/  IMAD.MOV.U32 R25, RZ, RZ, -0x800000 ;  /* 0xff800000ff197424 */ /* 0x000fc800078e00ff */
[----:B------:R0:W5:Y:S04]  /*15a0*/  @!P3 LDG.E R24, desc[UR8][R8.64] ;  /* 0x000000080818b981 */ /* 0x000168000c1e1900 */
[----:B------:R0:W5:Y:S01]  /*15b0*/  @!P4 LDG.E R25, desc[UR8][R18.64] ;  /* 0x000000081219c981 */ /* 0x000162000c1e1900 */
[----:B-1----:R-:W-:-:S04]  /*15c0*/  IABS R26, R29 ;  /* 0x0000001d001a7213 */ /* 0x002fc80000000000 */
[----:B------:R-:W1:Y:S08]  /*15d0*/  I2F.U32.RP R33, R26 ;  /* 0x0000001a00217306 */ /* 0x000e700000209000 */
[----:B-1----:R-:W1:Y:S02]  /*15e0*/  MUFU.RCP R31, R33 ;  /* 0x00000021001f7308 */ /* 0x002e640000001000 */
[----:B-1----:R-:W-:-:S06]  /*15f0*/  VIADD R31, R31, 0xffffffe ;  /* 0x0ffffffe1f1f7836 */ /* 0x002fcc0000000000 */
[----:B------:R-:W1:Y:S01]  /*1600*/  F2I.FTZ.U32.TRUNC.NTZ R31, R31 ;  /* 0x0000001f001f7305 */ /* 0x000e62000021f000 */
[----:B--2---:R-:W2:Y:S01]  /*1610*/  S2R R22, SR_CgaCtaId ;  /* 0x0000000000167919 */ /* 0x004ea20000008800 */
[----:B0-----:R-:W-:Y:S02]  /*1620*/  IABS R8, R4 ;  /* 0x0000000400087213 */ /* 0x001fe40000000000 */
[----:B------:R-:W-:Y:S01]  /*1630*/  IABS R18, R29 ;  /* 0x0000001d00127213 */ /* 0x000fe20000000000 */
[----:B-1----:R-:W-:-:S04]  /*1640*/  IMAD.MOV R30, RZ, RZ, -R31 ;  /* 0x000000ffff1e7224 */ /* 0x002fc800078e0a1f */
[----:B------:R-:W-:Y:S02]  /*1650*/  IMAD R9, R30, R26, RZ ;  /* 0x0000001a1e097224 */ /* 0x000fe400078e02ff */
[----:B------:R-:W-:-:S04]  /*1660*/  IMAD.MOV.U32 R30, RZ, RZ, RZ ;  /* 0x000000ffff1e7224 */ /* 0x000fc800078e00ff */
[----:B------:R-:W-:-:S04]  /*1670*/  IMAD.HI.U32 R9, R31, R9, R30 ;  /* 0x000000091f097227 */ /* 0x000fc800078e001e */
[----:B------:R-:W-:Y:S02]  /*1680*/  IMAD.MOV R18, RZ, RZ, -R18 ;  /* 0x000000ffff127224 */ /* 0x000fe400078e0a12 */
[----:B------:R-:W-:-:S04]  /*1690*/  IMAD.HI.U32 R9, R9, R8, RZ ;  /* 0x0000000809097227 */ /* 0x000fc800078e00ff */
[----:B------:R-:W-:Y:S01]  /*16a0*/  IMAD R19, R9, R18, R8 ;  /* 0x0000001209137224 */ /* 0x000fe200078e0208 */
[----:B------:R-:W-:-:S04]  /*16b0*/  MOV R23, 0x400 ;  /* 0x0000040000177802 */ /* 0x000fc80000000f00 */
[----:B------:R-:W-:Y:S02]  /*16c0*/  ISETP.GT.U32.AND P3, PT, R26, R19, PT ;  /* 0x000000131a00720c */ /* 0x000fe40003f64070 */
[----:B--2---:R-:W-:Y:S02]  /*16d0*/  LEA R8, R22, R23, 0x18 ;  /* 0x0000001716087211 */ /* 0x004fe400078ec0ff */
[C---:B------:R-:W-:Y:S02]  /*16e0*/  ISETP.GT.AND P6, PT, R35.reuse, 0x7f, PT ;  /* 0x0000007f2300780c */ /* 0x040fe40003fc4270 */
[----:B------:R-:W-:Y:S01]  /*16f0*/  ISETP.GT.AND P1, PT, R35, 0x17f, PT ;  /* 0x0000017f2300780c */ /* 0x000fe20003f24270 */
[----:B------:R-:W-:Y:S01]  /*1700*/  IMAD R18, R11, 0x14, R8 ;  /* 0x000000140b127824 */ /* 0x000fe200078e0208 */
[C---:B------:R-:W-:Y:S02]  /*1710*/  ISETP.GT.AND P2, PT, R35.reuse, 0x1ff, PT ;  /* 0x000001ff2300780c */ /* 0x040fe40003f44270 */
[----:B------:R-:W-:Y:S01]  /*1720*/  ISETP.GT.AND P0, PT, R35, 0xff, PT ;  /* 0x000000ff2300780c */ /* 0x000fe20003f04270 */
[----:B------:R-:W-:-:S02]  /*1730*/  IMAD R18, R17, 0x4, R18 ;  /* 0x0000000411127824 */ /* 0x000fc400078e0212 */
[----:B------:R-:W-:Y:S01]  /*1740*/  @!P3 IMAD.IADD R19, R19, 0x1, -R26 ;  /* 0x000000011313b824 */ /* 0x000fe200078e0a1a */
[----:B------:R-:W-:-:S04]  /*1750*/  LOP3.LUT R11, R37, R13, RZ, 0xfc, !PT ;  /* 0x0000000d250b7212 */ /* 0x000fc800078efcff */
[----:B------:R-:W-:Y:S02]  /*1760*/  ISETP.GE.U32.AND P4, PT, R19, R26, PT ;  /* 0x0000001a1300720c */ /* 0x000fe40003f86070 */
[----:B------:R-:W-:Y:S01]  /*1770*/  LOP3.LUT R4, R4, R29, RZ, 0x3c, !PT ;  /* 0x0000001d04047212 */ /* 0x000fe200078e3cff */
[----:B------:R-:W-:Y:S01]  /*1780*/  @!P3 VIADD R9, R9, 0x1 ;  /* 0x000000010909b836 */ /* 0x000fe20000000000 */
[----:B------:R-:W-:Y:S09]  /*1790*/  BSSY B0, `(.L_x_11) ;  /* 0x0000029000007945 */ /* 0x000ff20003800000 */
[----:B------:R-:W-:Y:S01]  /*17a0*/  @P4 VIADD R9, R9, 0x1 ;  /* 0x0000000109094836 */ /* 0x000fe20000000000 */
[----:B----4-:R0:W-:Y:S01]  /*17b0*/  @!P2 STS [R18], R28 ;  /* 0x0000001c1200a388 */ /* 0x0101e20000000800 */
[----:B------:R-:W-:-:S02]  /*17c0*/  ISETP.GE.AND P2, PT, R4, RZ, PT ;  /* 0x000000ff0400720c */ /* 0x000fc40003f46270 */
[----:B------:R-:W-:Y:S01]  /*17d0*/  IMAD.MOV.U32 R4, RZ, RZ, R9 ;  /* 0x000000ffff047224 */ /* 0x000fe200078e0009 */
[----:B---3--:R0:W-:Y:S01]  /*17e0*/  @!P1 STS [R18+0x280], R21 ;  /* 0x0002801512009388 */ /* 0x0081e20000000800 */
[----:B------:R-:W-:-:S03]  /*17f0*/  ISETP.NE.U32.AND P1, PT, R11, RZ, PT ;  /* 0x000000ff0b00720c */ /* 0x000fc60003f25070 */
[----:B-----5:R0:W-:Y:S04]  /*1800*/  @!P6 STS [R18+0x780], R24 ;  /* 0x000780181200e388 */ /* 0x0201e80000000800 */
[----:B------:R0:W-:Y:S01]  /*1810*/  @!P0 STS [R18+0x500], R25 ;  /* 0x0005001912008388 */ /* 0x0001e20000000800 */
[----:B------:R-:W-:Y:S01]  /*1820*/  ISETP.NE.AND P0, PT, R29, RZ, PT ;  /* 0x000000ff1d00720c */ /* 0x000fe20003f05270 */
[----:B------:R-:W-:-:S12]  /*1830*/  @!P2 IMAD.MOV R4, RZ, RZ, -R4 ;  /* 0x000000ffff04a224 */ /* 0x000fd800078e0a04 */
[----:B------:R-:W-:Y:S01]  /*1840*/  @!P0 LOP3.LUT R4, RZ, R29, RZ, 0x33, !PT ;  /* 0x0000001dff048212 */ /* 0x000fe200078e33ff */
[----:B------:R-:W-:Y:S06]  /*1850*/  @!P1 BRA `(.L_x_12) ;  /* 0x0000000000249947 */ /* 0x000fec0003800000 */
[----:B0-----:R-:W-:Y:S01]  /*1860*/  IMAD.MOV.U32 R18, RZ, RZ, R36 ;  /* 0x000000ffff127224 */ /* 0x001fe200078e0024 */
        /* <DEDUP_REMOVED lines=8> */
.L_x_12:
[----:B------:R-:W0:Y:S01]  /*18f0*/  I2F.U32.RP R11, R14 ;  /* 0x0000000e000b7306 */ /* 0x000e220000209000 */
[----:B------:R-:W-:Y:S02]  /*1900*/  ISETP.NE.U32.AND P0, PT, R14, RZ, PT ;  /* 0x000000ff0e00720c */ /* 0x000fe40003f05070 */
[----:B------:R-:W-:-:S05]  /*1910*/  MOV R41, RZ ;  /* 0x000000ff00297202 */ /* 0x000fca0000000f00 */
[----:B0-----:R-:W0:Y:S02]  /*1920*/  MUFU.RCP R18, R11 ;  /* 0x0000000b00127308 */ /* 0x001e240000001000 */
[----:B0-----:R-:W-:-:S06]  /*1930*/  VIADD R18, R18, 0xffffffe ;  /* 0x0ffffffe12127836 */ /* 0x001fcc0000000000 */
[----:B------:R0:W1:Y:S02]  /*1940*/  F2I.FTZ.U32.TRUNC.NTZ R19, R18 ;  /* 0x0000001200137305 */ /* 0x000064000021f000 */
[----:B0-----:R-:W-:Y:S01]  /*1950*/  HFMA2.MMA R18, -RZ, RZ, 0, 0 ;  /* 0x00000000ff127435 */ /* 0x001fe200000001ff */
[----:B-1----:R-:W-:-:S04]  /*1960*/  IMAD.MOV R9, RZ, RZ, -R19 ;  /* 0x000000ffff097224 */ /* 0x002fc800078e0a13 */
[----:B------:R-:W-:-:S05]  /*1970*/  IMAD R9, R9, R14, RZ ;  /* 0x0000000e09097224 */ /* 0x000fca00078e02ff */
        /* <DEDUP_REMOVED lines=10> */
.L_x_13:
[----:B------:R-:W-:Y:S05]  /*1a20*/  BSYNC B0 ;  /* 0x0000000000007941 */ /* 0x000fea0003800000 */
.L_x_11:
[----:B------:R-:W-:Y:S01]  /*1a30*/  BAR.SYNC.DEFER_BLOCKING 0x0 ;  /* 0x0000000000007b1d */ /* 0x000fe20000010000 */
[----:B------:R-:W-:Y:S01]  /*1a40*/  LEA.HI R11, R32, R35, RZ, 0x5 ;  /* 0x00000023200b7211 */ /* 0x000fe200078f28ff */
[----:B------:R-:W-:Y:S01]  /*1a50*/  IMAD.MOV.U32 R36, RZ, RZ, -0x800000 ;  /* 0xff800000ff247424 */ /* 0x000fe200078e00ff */
[----:B------:R-:W-:Y:S01]  /*1a60*/  MOV R31, 0xff800000 ;  /* 0xff800000001f7802 */ /* 0x000fe20000000f00 */
[----:B------:R-:W-:Y:S01]  /*1a70*/  IMAD.MOV.U32 R32, RZ, RZ, -0x800000 ;  /* 0xff800000ff207424 */ /* 0x000fe200078e00ff */
[----:B------:R-:W-:Y:S01]  /*1a80*/  LOP3.LUT R18, R11, 0xffffffe0, RZ, 0xc0, !PT ;  /* 0xffffffe00b127812 */ /* 0x000fe200078ec0ff */
[----:B------:R-:W-:Y:S01]  /*1a90*/  IMAD.MOV.U32 R34, RZ, RZ, -0x800000 ;  /* 0xff800000ff227424 */ /* 0x000fe200078e00ff */
[----:B------:R-:W-:Y:S01]  /*1aa0*/  SHF.R.S32.HI R11, RZ, 0x5, R11 ;  /* 0x00000005ff0b7819 */ /* 0x000fe2000001140b */
[----:B------:R-:W-:Y:S01]  /*1ab0*/  HFMA2.MMA R42, -RZ, RZ, 0, 0 ;  /* 0x00000000ff2a7435 */ /* 0x000fe200000001ff */
[----:B------:R-:W-:Y:S01]  /*1ac0*/  BSSY B1, `(.L_x_14) ;  /* 0x0000246000017945 */ /* 0x000fe20003800000 */
[----:B------:R-:W-:-:S04]  /*1ad0*/  IMAD.IADD R35, R35, 0x1, -R18 ;  /* 0x0000000123237824 */ /* 0x000fc800078e0a12 */
[----:B------:R-:W-:-:S04]  /*1ae0*/  IMAD R8, R35, 0x14, R8 ;  /* 0x0000001423087824 */ /* 0x000fc800078e0208 */
[----:B------:R-:W-:-:S05]  /*1af0*/  IMAD R33, R11, 0x4, R8 ;  /* 0x000000040b217824 */ /* 0x000fca00078e0208 */
[----:B------:R-:W-:Y:S04]  /*1b00*/  @!P6 LDS R36, [R33] ;  /* 0x000000002124e984 */ /* 0x000fe80000000800 */
[----:B------:R-:W0:Y:S04]  /*1b10*/  @!P6 LDS R31, [R33+0x280] ;  /* 0x00028000211fe984 */ /* 0x000e280000000800 */
[----:B------:R-:W1:Y:S04]  /*1b20*/  @!P6 LDS R32, [R33+0x500] ;  /* 0x000500002120e984 */ /* 0x000e680000000800 */
[----:B------:R-:W2:Y:S01]  /*1b30*/  @!P6 LDS R34, [R33+0x780] ;  /* 0x000780002122e984 */ /* 0x000ea20000000800 */
[----:B0-----:R-:W-:-:S04]  /*1b40*/  FMNMX.FTZ R17, R36, R31, !PT ;  /* 0x0000001f24117209 */ /* 0x001fc80007810000 */
[----:B-1----:R-:W-:-:S04]  /*1b50*/  FMNMX.FTZ R17, R17, R32, !PT ;  /* 0x0000002011117209 */ /* 0x002fc80007810000 */
[----:B--2---:R-:W-:-:S05]  /*1b60*/  FMNMX.FTZ R17, R17, R34, !PT ;  /* 0x0000002211117209 */ /* 0x004fca0007810000 */
[----:B------:R-:W0:Y:S02]  /*1b70*/  SHFL.BFLY PT, R18, R17, 0x10, 0x1f ;  /* 0x0e001f0011127f89 */ /* 0x000e2400000e0000 */
[----:B0-----:R-:W-:-:S05]  /*1b80*/  FMNMX.FTZ R18, R17, R18, !PT ;  /* 0x0000001211127209 */ /* 0x001fca0007810000 */
[----:B------:R-:W0:Y:S02]  /*1b90*/  SHFL.BFLY PT, R9, R18, 0x8, 0x1f ;  /* 0x0d001f0012097f89 */ /* 0x000e2400000e0000 */
[----:B0-----:R-:W-:-:S05]  /*1ba0*/  FMNMX.FTZ R9, R18, R9, !PT ;  /* 0x0000000912097209 */ /* 0x001fca0007810000 */
[----:B------:R-:W0:Y:S02]  /*1bb0*/  SHFL.BFLY PT, R22, R9, 0x4, 0x1f ;  /* 0x0c801f0009167f89 */ /* 0x000e2400000e0000 */
[----:B0-----:R-:W-:-:S05]  /*1bc0*/  FMNMX.FTZ R22, R9, R22, !PT ;  /* 0x0000001609167209 */ /* 0x001fca0007810000 */
[----:B------:R-:W0:Y:S02]  /*1bd0*/  SHFL.BFLY PT, R23, R22, 0x2, 0x1f ;  /* 0x0c401f0016177f89 */ /* 0x000e2400000e0000 */
[----:B0-----:R-:W-:-:S05]  /*1be0*/  FMNMX.FTZ R23, R22, R23, !PT ;  /* 0x0000001716177209 */ /* 0x001fca0007810000 */
[----:B------:R-:W0:Y:S02]  /*1bf0*/  SHFL.BFLY PT, R8, R23, 0x1, 0x1f ;  /* 0x0c201f0017087f89 */ /* 0x000e2400000e0000 */
[----:B0-----:R-:W-:Y:S02]  /*1c00*/  FMNMX.FTZ R8, R23, R8, !PT ;  /* 0x0000000817087209 */ /* 0x001fe40007810000 */
[----:B------:R-:W-:Y:S02]  /*1c10*/  IABS R23, R2 ;  /* 0x0000000200177213 */ /* 0x000fe40000000000 */
[----:B------:R-:W-:-:S04]  /*1c20*/  FSETP.NEU.FTZ.AND P0, PT, R8, -INF , PT ;  /* 0xff8000000800780b */ /* 0x000fc80003f1d000 */
[----:B------:R-:W-:Y:S02]  /*1c30*/  FSEL R19, R8, RZ, P0 ;  /* 0x000000ff08137208 */ /* 0x000fe40000000000 */
[----:B------:R-:W-:-:S03]  /*1c40*/  ISETP.GT.AND P0, PT, R2, RZ, PT ;  /* 0x000000ff0200720c */ /* 0x000fc60003f04270 */
[C---:B------:R-:W-:Y:S01]  /*1c50*/  FADD.FTZ R17, -R19.reuse, R36 ;  /* 0x0000002413117221 */ /* 0x040fe20000010100 */
[C---:B------:R-:W-:Y:S01]  /*1c60*/  FADD.FTZ R21, -R19.reuse, R31 ;  /* 0x0000001f13157221 */ /* 0x040fe20000010100 */
[C---:B------:R-:W-:Y:S01]  /*1c70*/  FADD.FTZ R8, -R19.reuse, R32 ;  /* 0x0000002013087221 */ /* 0x040fe20000010100 */
[----:B------:R-:W-:Y:S01]  /*1c80*/  FADD.FTZ R24, -R19, R34 ;  /* 0x0000002213187221 */ /* 0x000fe20000010100 */
[----:B------:R-:W-:Y:S01]  /*1c90*/  FMUL.FTZ R17, R17, 1.4426950216293334961 ;  /* 0x3fb8aa3b11117820 */ /* 0x000fe20000410000 */
[----:B------:R-:W-:Y:S01]  /*1ca0*/  FMUL.FTZ R21, R21, 1.4426950216293334961 ;  /* 0x3fb8aa3b15157820 */ /* 0x000fe20000410000 */
[----:B------:R-:W-:Y:S01]  /*1cb0*/  FMUL.FTZ R8, R8, 1.4426950216293334961 ;  /* 0x3fb8aa3b08087820 */ /* 0x000fe20000410000 */
[----:B------:R-:W-:Y:S01]  /*1cc0*/  FMUL.FTZ R24, R24, 1.4426950216293334961 ;  /* 0x3fb8aa3b18187820 */ /* 0x000fe20000410000 */
[----:B------:R0:W-:Y:S08]  /*1cd0*/  MUFU.EX2 R18, R17 ;  /* 0x0000001100127308 */ /* 0x0001f00000000800 */
[----:B------:R-:W1:Y:S08]  /*1ce0*/  MUFU.EX2 R9, R21 ;  /* 0x0000001500097308 */ /* 0x000e700000000800 */
[----:B------:R-:W2:Y:S01]  /*1cf0*/  MUFU.EX2 R8, R8 ;  /* 0x0000000800087308 */ /* 0x000ea20000000800 */
[----:B0-----:R-:W0:Y:S07]  /*1d00*/  LDC R17, c[0x0][0x270] ;  /* 0x00009c00ff117b82 */ /* 0x001e2e0000000800 */
[----:B------:R-:W3:Y:S01]  /*1d10*/  MUFU.EX2 R25, R24 ;  /* 0x0000001800197308 */ /* 0x000ee20000000800 */
[----:B-1----:R-:W-:-:S07]  /*1d20*/  FADD.FTZ R9, R18, R9 ;  /* 0x0000000912097221 */ /* 0x002fce0000010000 */
[----:B------:R-:W1:Y:S01]  /*1d30*/  I2F.RP R21, R23 ;  /* 0x0000001700157306 */ /* 0x000e620000209400 */
[----:B--2---:R-:W-:-:S04]  /*1d40*/  FADD.FTZ R18, R9, R8 ;  /* 0x0000000809127221 */ /* 0x004fc80000010000 */
[----:B---3--:R-:W-:Y:S01]  /*1d50*/  FADD.FTZ R25, R18, R25 ;  /* 0x0000001912197221 */ /* 0x008fe20000010000 */
[----:B0-----:R-:W-:Y:S01]  /*1d60*/  IABS R22, R17 ;  /* 0x0000001100167213 */ /* 0x001fe20000000000 */
[----:B------:R-:W-:Y:S01]  /*1d70*/  VIADD R24, R23, UR4 ;  /* 0x0000000417187c36 */ /* 0x000fe20008000000 */
[----:B------:R-:W-:Y:S02]  /*1d80*/  ULDC.U8 UR4, c[0x0][0x3d9] ;  /* 0x0000f64000047ab9 */ /* 0x000fe40000000000 */
[----:B------:R-:W0:Y:S01]  /*1d90*/  SHFL.BFLY PT, R18, R25, 0x10, 0x1f ;  /* 0x0e001f0019127f89 */ /* 0x000e2200000e0000 */
[----:B------:R-:W2:Y:S08]  /*1da0*/  I2F.U32.RP R9, R22 ;  /* 0x0000001600097306 */ /* 0x000eb00000209000 */
[----:B-1----:R-:W1:Y:S08]  /*1db0*/  MUFU.RCP R8, R21 ;  /* 0x0000001500087308 */ /* 0x002e700000001000 */
[----:B--2---:R-:W2:Y:S01]  /*1dc0*/  MUFU.RCP R38, R9 ;  /* 0x0000000900267308 */ /* 0x004ea20000001000 */
[----:B0-----:R-:W-:Y:S01]  /*1dd0*/  FADD.FTZ R18, R25, R18 ;  /* 0x0000001219127221 */ /* 0x001fe20000010000 */
[----:B-1----:R-:W-:-:S04]  /*1de0*/  VIADD R8, R8, 0xffffffe ;  /* 0x0ffffffe08087836 */ /* 0x002fc80000000000 */
[----:B------:R-:W0:Y:S02]  /*1df0*/  SHFL.BFLY PT, R29, R18, 0x8, 0x1f ;  /* 0x0d001f00121d7f89 */ /* 0x000e2400000e0000 */
[----:B------:R-:W1:Y:S01]  /*1e00*/  F2I.FTZ.U32.TRUNC.NTZ R43, R8 ;  /* 0x00000008002b7305 */ /* 0x000e62000021f000 */
[----:B--2---:R-:W-:Y:S02]  /*1e10*/  IADD3 R38, R38, 0xffffffe, RZ ;  /* 0x0ffffffe26267810 */ /* 0x004fe40007ffe0ff */
[----:B------:R-:W-:-:S05]  /*1e20*/  IABS R9, R2 ;  /* 0x0000000200097213 */ /* 0x000fca0000000000 */
[----:B------:R-:W2:Y:S01]  /*1e30*/  F2I.FTZ.U32.TRUNC.NTZ R39, R38 ;  /* 0x0000002600277305 */ /* 0x000ea2000021f000 */
[----:B------:R-:W-:Y:S02]  /*1e40*/  IMAD.MOV R9, RZ, RZ, -R9 ;  /* 0x000000ffff097224 */ /* 0x000fe400078e0a09 */
[----:B-1----:R-:W-:Y:S01]  /*1e50*/  IMAD.MOV R28, RZ, RZ, -R43 ;  /* 0x000000ffff1c7224 */ /* 0x002fe200078e0a2b */
[----:B------:R-:W-:-:S03]  /*1e60*/  IABS R8, R17 ;  /* 0x0000001100087213 */ /* 0x000fc60000000000 */
[----:B------:R-:W-:Y:S02]  /*1e70*/  IMAD R28, R28, R23, RZ ;  /* 0x000000171c1c7224 */ /* 0x000fe400078e02ff */
[----:B------:R-:W-:Y:S02]  /*1e80*/  IMAD.MOV R8, RZ, RZ, -R8 ;  /* 0x000000ffff087224 */ /* 0x000fe400078e0a08 */
[----:B0-----:R-:W-:Y:S01]  /*1e90*/  FADD.FTZ R29, R18, R29 ;  /* 0x0000001d121d7221 */ /* 0x001fe20000010000 */
[----:B--2---:R-:W-:Y:S01]  /*1ea0*/  IMAD.MOV R21, RZ, RZ, -R39 ;  /* 0x000000ffff157224 */ /* 0x004fe200078e0a27 */
[----:B------:R-:W-:Y:S01]  /*1eb0*/  IABS R18, R24 ;  /* 0x0000001800127213 */ /* 0x000fe20000000000 */
[----:B------:R-:W-:Y:S02]  /*1ec0*/  IMAD.MOV.U32 R38, RZ, RZ, RZ ;  /* 0x000000ffff267224 */ /* 0x000fe400078e00ff */
[----:B------:R-:W0:Y:S01]  /*1ed0*/  SHFL.BFLY PT, R26, R29, 0x4, 0x1f ;  /* 0x0c801f001d1a7f89 */ /* 0x000e2200000e0000 */
[----:B------:R-:W-:-:S02]  /*1ee0*/  IMAD R21, R21, R22, RZ ;  /* 0x0000001615157224 */ /* 0x000fc400078e02ff */
[----:B------:R-:W-:-:S04]  /*1ef0*/  IMAD.HI.U32 R28, R43, R28, R42 ;  /* 0x0000001c2b1c7227 */ /* 0x000fc800078e002a */
[----:B------:R-:W-:-:S04]  /*1f00*/  IMAD.HI.U32 R21, R39, R21, R38 ;  /* 0x0000001527157227 */ /* 0x000fc800078e0026 */
[----:B------:R-:W-:-:S04]  /*1f10*/  IMAD.HI.U32 R28, R28, R18, RZ ;  /* 0x000000121c1c7227 */ /* 0x000fc800078e00ff */
[----:B------:R-:W-:-:S04]  /*1f20*/  IMAD.HI.U32 R21, R21, R18, RZ ;  /* 0x0000001215157227 */ /* 0x000fc800078e00ff */
[--C-:B------:R-:W-:Y:S02]  /*1f30*/  IMAD R30, R28, R9, R18.reuse ;  /* 0x000000091c1e7224 */ /* 0x100fe400078e0212 */
[----:B------:R-:W-:Y:S01]  /*1f40*/  IMAD R9, R21, R8, R18 ;  /* 0x0000000815097224 */ /* 0x000fe200078e0212 */
[----:B------:R-:W-:Y:S01]  /*1f50*/  LOP3.LUT R18, R24, R23, RZ, 0x3c, !PT ;  /* 0x0000001718127212 */ /* 0x000fe200078e3cff */
[----:B------:R-:W1:Y:S01]  /*1f60*/  S2R R8, SR_TID.X ;  /* 0x0000000000087919 */ /* 0x000e620000002100 */
[----:B0-----:R-:W-:Y:S01]  /*1f70*/  FADD.FTZ R26, R29, R26 ;  /* 0x0000001a1d1a7221 */ /* 0x001fe20000010000 */
[----:B------:R-:W-:Y:S01]  /*1f80*/  ISETP.GT.U32.AND P4, PT, R23, R30, PT ;  /* 0x0000001e1700720c */ /* 0x000fe20003f84070 */
[----:B------:R-:W-:Y:S01]  /*1f90*/  IMAD.MOV.U32 R29, RZ, RZ, 0x7f800000 ;  /* 0x7f800000ff1d7424 */ /* 0x000fe200078e00ff */
[----:B------:R-:W-:Y:S02]  /*1fa0*/  ISETP.GT.U32.AND P1, PT, R22, R9, PT ;  /* 0x000000091600720c */ /* 0x000fe40003f24070 */
[----:B------:R-:W0:Y:S01]  /*1fb0*/  SHFL.BFLY PT, R25, R26, 0x2, 0x1f ;  /* 0x0c401f001a197f89 */ /* 0x000e2200000e0000 */
[----:B------:R-:W-:-:S02]  /*1fc0*/  LOP3.LUT R24, R24, R17, RZ, 0x3c, !PT ;  /* 0x0000001118187212 */ /* 0x000fc400078e3cff */
[----:B------:R-:W-:Y:S02]  /*1fd0*/  ISETP.GE.AND P3, PT, R18, RZ, PT ;  /* 0x000000ff1200720c */ /* 0x000fe40003f66270 */
[----:B------:R-:W-:-:S04]  /*1fe0*/  LEA.HI.SX32 R18, R2, 0x1, 0x1 ;  /* 0x0000000102127811 */ /* 0x000fc800078f0aff */
[-C--:B------:R-:W-:Y:S01]  /*1ff0*/  @!P4 IADD3 R30, R30, -R23.reuse, RZ ;  /* 0x800000171e1ec210 */ /* 0x080fe20007ffe0ff */
[----:B------:R-:W-:Y:S01]  /*2000*/  @!P4 VIADD R28, R28, 0x1 ;  /* 0x000000011c1cc836 */ /* 0x000fe20000000000 */
[----:B------:R-:W-:Y:S01]  /*2010*/  ISETP.GT.AND P4, PT, R3, RZ, PT ;  /* 0x000000ff0300720c */ /* 0x000fe20003f84270 */
[----:B------:R-:W-:Y:S01]  /*2020*/  @!P1 IMAD.IADD R9, R9, 0x1, -R22 ;  /* 0x0000000109099824 */ /* 0x000fe200078e0a16 */
[----:B------:R-:W-:Y:S01]  /*2030*/  ISETP.GE.U32.AND P2, PT, R30, R23, PT ;  /* 0x000000171e00720c */ /* 0x000fe20003f46070 */
[----:B------:R-:W-:-:S03]  /*2040*/  @!P1 VIADD R21, R21, 0x1 ;  /* 0x0000000115159836 */ /* 0x000fc60000000000 */
[----:B------:R-:W-:Y:S02]  /*2050*/  ISETP.GE.U32.AND P5, PT, R9, R22, PT ;  /* 0x000000160900720c */ /* 0x000fe40003fa6070 */
[----:B------:R-:W2:Y:S01]  /*2060*/  LDC R9, c[0x0][0x2c4] ;  /* 0x0000b100ff097b82 */ /* 0x000ea20000000800 */
[----:B------:R-:W-:Y:S01]  /*2070*/  LEA.HI.SX32 R22, R3, 0x1, 0x1 ;  /* 0x0000000103167811 */ /* 0x000fe200078f0aff */
[----:B0-----:R-:W-:-:S05]  /*2080*/  FADD.FTZ R26, R26, R25 ;  /* 0x000000191a1a7221 */ /* 0x001fca0000010000 */
[----:B------:R-:W-:Y:S02]  /*2090*/  @P2 IADD3 R28, R28, 0x1, RZ ;  /* 0x000000011c1c2810 */ /* 0x000fe40007ffe0ff */
[----:B------:R-:W-:Y:S01]  /*20a0*/  ISETP.GE.AND P2, PT, R24, RZ, PT ;  /* 0x000000ff1800720c */ /* 0x000fe20003f46270 */
[----:B------:R-:W0:Y:S01]  /*20b0*/  SHFL.BFLY PT, R25, R26, 0x1, 0x1f ;  /* 0x0c201f001a197f89 */ /* 0x000e2200000e0000 */
[----:B------:R-:W-:Y:S01]  /*20c0*/  @P5 VIADD R21, R21, 0x1 ;  /* 0x0000000115155836 */ /* 0x000fe20000000000 */
[----:B------:R-:W-:Y:S01]  /*20d0*/  ISETP.NE.AND P5, PT, R2, RZ, PT ;  /* 0x000000ff0200720c */ /* 0x000fe20003fa5270 */
[----:B------:R-:W-:Y:S01]  /*20e0*/  @!P3 IMAD.MOV R28, RZ, RZ, -R28 ;  /* 0x000000ffff1cb224 */ /* 0x000fe200078e0a1c */
[----:B------:R-:W-:Y:S02]  /*20f0*/  SHF.R.S32.HI R24, RZ, 0x1f, R3 ;  /* 0x0000001fff187819 */ /* 0x000fe40000011403 */
[----:B------:R-:W-:Y:S02]  /*2100*/  ISETP.NE.AND P3, PT, RZ, UR4, PT ;  /* 0x00000004ff007c0c */ /* 0x000fe4000bf65270 */
[----:B------:R-:W-:-:S02]  /*2110*/  @!P4 IADD3 R22, R24, RZ, RZ ;  /* 0x000000ff1816c210 */ /* 0x000fc40007ffe0ff */
[----:B-1----:R-:W-:-:S04]  /*2120*/  LOP3.LUT P4, RZ, R8, 0x1f, RZ, 0xc0, !PT ;  /* 0x0000001f08ff7812 */ /* 0x002fc8000788c0ff */
[----:B------:R-:W-:Y:S02]  /*2130*/  ISETP.GT.OR P4, PT, R8, 0x7f, P4 ;  /* 0x0000007f0800780c */ /* 0x000fe40002784670 */
[----:B------:R-:W-:Y:S02]  /*2140*/  @!P5 LOP3.LUT R28, RZ, R23, RZ, 0x33, !PT ;  /* 0x00000017ff1cd212 */ /* 0x000fe400078e33ff */
[----:B--2---:R-:W-:-:S05]  /*2150*/  SEL R9, R9, 0x1, !P3 ;  /* 0x0000000109097807 */ /* 0x004fca0005800000 */
[----:B------:R-:W-:Y:S02]  /*2160*/  IMAD R23, R4, R9, RZ ;  /* 0x0000000904177224 */ /* 0x000fe400078e02ff */
[----:B0-----:R-:W-:Y:S01]  /*2170*/  FADD.FTZ R25, R26, R25 ;  /* 0x000000191a197221 */ /* 0x001fe20000010000 */
[----:B------:R-:W-:-:S04]  /*2180*/  SHF.R.S32.HI R26, RZ, 0x1f, R2 ;  /* 0x0000001fff1a7819 */ /* 0x000fc80000011402 */
[----:B------:R-:W-:Y:S01]  /*2190*/  FSETP.NE.FTZ.AND P1, PT, R25, RZ, PT ;  /* 0x000000ff1900720b */ /* 0x000fe20003f35000 */
[----:B------:R-:W-:Y:S01]  /*21a0*/  @!P0 IMAD.MOV R18, RZ, RZ, R26 ;  /* 0x000000ffff128224 */ /* 0x000fe200078e021a */
[----:B------:R-:W-:Y:S01]  /*21b0*/  ISETP.NE.AND P0, PT, R17, RZ, PT ;  /* 0x000000ff1100720c */ /* 0x000fe20003f05270 */
[----:B------:R-:W-:Y:S01]  /*21c0*/  IMAD.MOV.U32 R26, RZ, RZ, R21 ;  /* 0x000000ffff1a7224 */ /* 0x000fe200078e0015 */
[----:B------:R-:W-:-:S04]  /*21d0*/  SHF.R.S32.HI R21, RZ, 0x1f, R28 ;  /* 0x0000001fff157819 */ /* 0x000fc8000001141c */
[----:B------:R-:W-:Y:S02]  /*21e0*/  @!P2 IADD3 R26, -R26, RZ, RZ ;  /* 0x000000ff1a1aa210 */ /* 0x000fe40007ffe1ff */
[----:B------:R-:W-:-:S03]  /*21f0*/  ISETP.LT.U32.AND P2, PT, R6, R28, PT ;  /* 0x0000001c0600720c */ /* 0x000fc60003f41070 */
[----:B------:R0:W1:Y:S01]  /*2200*/  @P1 MUFU.LG2 R24, R25 ;  /* 0x0000001900181308 */ /* 0x0000620000000c00 */
[C---:B------:R-:W-:Y:S02]  /*2210*/  ISETP.LT.AND.EX P2, PT, R7.reuse, R21, PT, P2 ;  /* 0x000000150700720c */ /* 0x040fe40003f41320 */
[----:B------:R-:W-:Y:S02]  /*2220*/  @!P0 LOP3.LUT R26, RZ, R17, RZ, 0x33, !PT ;  /* 0x00000011ff1a8212 */ /* 0x000fe400078e33ff */
[----:B------:R-:W-:-:S03]  /*2230*/  SEL R8, R7, R21, P2 ;  /* 0x0000001507087207 */ /* 0x000fc60001000000 */
[----:B0-----:R-:W-:Y:S01]  /*2240*/  IMAD R25, R26, R9, RZ ;  /* 0x000000091a197224 */ /* 0x001fe200078e02ff */
[----:B------:R-:W-:Y:S01]  /*2250*/  SEL R9, R6, R28, P2 ;  /* 0x0000001c06097207 */ /* 0x000fe20001000000 */
[----:B-1----:R-:W-:Y:S01]  /*2260*/  @P1 FFMA.FTZ R29, R24, 0.69314718246459960938, R19 ;  /* 0x3f317218181d1823 */ /* 0x002fe20000010013 */
[----:B------:R-:W-:Y:S02]  /*2270*/  IMAD R6, R23, R22, RZ ;  /* 0x0000001617067224 */ /* 0x000fe400078e02ff */
[----:B------:R-:W-:Y:S01]  /*2280*/  IMAD R7, R18, R25, RZ ;  /* 0x0000001912077224 */ /* 0x000fe200078e02ff */
[----:B------:R-:W-:Y:S06]  /*2290*/  @P4 BRA `(.L_x_15) ;  /* 0x0000001c00204947 */ /* 0x000fec0003800000 */
[----:B------:R-:W-:Y:S01]  /*22a0*/  ULDC.U8 UR4, c[0x0][0x3d8] ;  /* 0x0000f60000047ab9 */ /* 0x000fe20000000000 */
[C---:B------:R-:W-:Y:S02]  /*22b0*/  IADD3 R38, P0, R11.reuse, UR7, RZ ;  /* 0x000000070b267c10 */ /* 0x040fe4000ff1e0ff */
[----:B------:R-:W-:Y:S02]  /*22c0*/  ISETP.NE.AND P1, PT, RZ, UR4, PT ;  /* 0x00000004ff007c0c */ /* 0x000fe4000bf25270 */
[----:B------:R-:W-:-:S11]  /*22d0*/  LEA.HI.X.SX32 R39, R11, UR6, 0x1, P0 ;  /* 0x000000060b277c11 */ /* 0x000fd600080f0eff */
[----:B------:R-:W-:Y:S05]  /*22e0*/  @!P1 BRA `(.L_x_16) ;  /* 0x0000001800fc9947 */ /* 0x000fea0003800000 */
[----:B------:R-:W-:Y:S02]  /*22f0*/  ISETP.GE.U32.AND P1, PT, R38, R20, PT ;  /* 0x000000142600720c */ /* 0x000fe40003f26070 */
[----:B------:R-:W-:Y:S02]  /*2300*/  ISETP.LT.U32.AND P0, PT, R17, 0x1, PT ;  /* 0x000000011100780c */ /* 0x000fe40003f01070 */
[----:B------:R-:W-:Y:S02]  /*2310*/  ISETP.GE.AND.EX P1, PT, R39, R5, PT, P1 ;  /* 0x000000052700720c */ /* 0x000fe40003f26310 */
[----:B------:R-:W-:-:S04]  /*2320*/  SHF.R.S32.HI R4, RZ, 0x1f, R17 ;  /* 0x0000001fff047819 */ /* 0x000fc80000011411 */
[----:B------:R-:W-:-:S04]  /*2330*/  ISETP.LT.AND.EX P0, PT, R4, RZ, PT, P0 ;  /* 0x000000ff0400720c */ /* 0x000fc80003f01300 */
[----:B------:R-:W-:Y:S02]  /*2340*/  SEL R5, R17, 0x1, P0 ;  /* 0x0000000111057807 */ /* 0x000fe40000000000 */
[----:B------:R-:W-:Y:S01]  /*2350*/  SEL R4, R4, RZ, P0 ;  /* 0x000000ff04047207 */ /* 0x000fe20000000000 */
[----:B------:R-:W-:Y:S06]  /*2360*/  @P1 BRA `(.L_x_15) ;  /* 0x0000001800ec1947 */ /* 0x000fec0003800000 */
[----:B------:R-:W-:Y:S01]  /*2370*/  IADD3 R17, P1, R5, 0x1, RZ ;  /* 0x0000000105117810 */ /* 0x000fe20007f3e0ff */
[----:B------:R-:W-:Y:S03]  /*2380*/  BSSY B0, `(.L_x_17) ;  /* 0x0000036000007945 */ /* 0x000fe60003800000 */
[----:B------:R-:W-:Y:S01]  /*2390*/  ISETP.GE.U32.AND P0, PT, R17, 0x3, PT ;  /* 0x000000031100780c */ /* 0x000fe20003f06070 */
[----:B------:R-:W-:-:S05]  /*23a0*/  IMAD.X R17, RZ, RZ, R4, P1 ;  /* 0x000000ffff117224 */ /* 0x000fca00008e0604 */
[----:B------:R-:W-:-:S04]  /*23b0*/  ISETP.GE.U32.AND.EX P0, PT, R17, RZ, PT, P0 ;  /* 0x000000ff1100720c */ /* 0x000fc80003f06100 */
[----:B------:R-:W-:Y:S02]  /*23c0*/  SEL R22, R4, RZ, !P0 ;  /* 0x000000ff04167207 */ /* 0x000fe40004000000 */
[----:B------:R-:W-:-:S03]  /*23d0*/  SEL R18, R5, RZ, !P0 ;  /* 0x000000ff05127207 */ /* 0x000fc60004000000 */
[-C--:B------:R-:W-:Y:S02]  /*23e0*/  IMAD R17, R22, R27.reuse, RZ ;  /* 0x0000001b16117224 */ /* 0x080fe400078e02ff */
[----:B------:R-:W-:-:S04]  /*23f0*/  IMAD.WIDE.U32 R22, R18, R27, RZ ;  /* 0x0000001b12167225 */ /* 0x000fc800078e00ff */
[----:B------:R-:W-:Y:S02]  /*2400*/  IMAD R17, R18, R0, R17 ;  /* 0x0000000012117224 */ /* 0x000fe400078e0211 */
[----:B------:R-:W-:-:S03]  /*2410*/  IMAD.WIDE.U32 R42, R22, R5, RZ ;  /* 0x00000005162a7225 */ /* 0x000fc600078e00ff */
[----:B------:R-:W-:-:S05]  /*2420*/  IADD3 R18, R23, R17, RZ ;  /* 0x0000001117127210 */ /* 0x000fca0007ffe0ff */
[----:B------:R-:W-:-:S04]  /*2430*/  IMAD R25, R18, R5, RZ ;  /* 0x0000000512197224 */ /* 0x000fc800078e02ff */
[----:B------:R-:W-:-:S04]  /*2440*/  IMAD R25, R4, R22, R25 ;  /* 0x0000001604197224 */ /* 0x000fc800078e0219 */
[----:B------:R-:W-:-:S05]  /*2450*/  IMAD.IADD R25, R43, 0x1, R25 ;  /* 0x000000012b197824 */ /* 0x000fca00078e0219 */
        /* <DEDUP_REMOVED lines=8> */
[-C--:B------:R-:W-:Y:S02]  /*24e0*/  IADD3 R19, P0, RZ, -R22.reuse, RZ ;  /* 0x80000016ff137210 */ /* 0x080fe40007f1e0ff */
[----:B------:R-:W-:Y:S02]  /*24f0*/  MOV R48, R22 ;  /* 0x0000001600307202 */ /* 0x000fe40000000f00 */
[----:B------:R-:W-:Y:S01]  /*2500*/  IADD3.X R17, RZ, ~R23, RZ, P0, !PT ;  /* 0x80000017ff117210 */ /* 0x000fe200007fe4ff */
[----:B------:R-:W-:Y:S01]  /*2510*/  IMAD.WIDE.U32 R38, R42, R19, R38 ;  /* 0x000000132a267225 */ /* 0x000fe200078e0026 */
[----:B------:R-:W-:-:S03]  /*2520*/  MOV R49, R23 ;  /* 0x0000001700317202 */ /* 0x000fc60000000f00 */
[----:B------:R-:W-:-:S04]  /*2530*/  IMAD R18, R17, R42, RZ ;  /* 0x0000002a11127224 */ /* 0x000fc800078e02ff */
[----:B------:R-:W-:Y:S01]  /*2540*/  IMAD R17, R25, R19, R18 ;  /* 0x0000001319117224 */ /* 0x000fe200078e0212 */
[----:B------:R-:W-:-:S04]  /*2550*/  MOV R18, R38 ;  /* 0x0000002600127202 */ /* 0x000fc80000000f00 */
[----:B------:R-:W-:Y:S01]  /*2560*/  IADD3 R17, R39, R17, RZ ;  /* 0x0000001127117210 */ /* 0x000fe20007ffe0ff */
[----:B------:R-:W-:Y:S05]  /*2570*/  BRA `(.L_x_19) ;  /* 0x0000000000587947 */ /* 0x000fea0003800000 */
.L_x_18:
[----:B------:R-:W0:Y:S01]  /*2580*/  I2F.U32.RP R21, R42 ;  /* 0x0000002a00157306 */ /* 0x000e220000209000 */
[----:B------:R-:W-:Y:S01]  /*2590*/  ISETP.NE.U32.AND P0, PT, R42, RZ, PT ;  /* 0x000000ff2a00720c */ /* 0x000fe20003f05070 */
[----:B------:R-:W-:-:S06]  /*25a0*/  HFMA2.MMA R49, -RZ, RZ, 0, 0 ;  /* 0x00000000ff317435 */ /* 0x000fcc00000001ff */
[----:B0-----:R-:W0:Y:S02]  /*25b0*/  MUFU.RCP R18, R21 ;  /* 0x0000001500127308 */ /* 0x001e240000001000 */
[----:B0-----:R-:W-:-:S06]  /*25c0*/  IADD3 R18, R18, 0xffffffe, RZ ;  /* 0x0ffffffe12127810 */ /* 0x001fcc0007ffe0ff */
        /* <DEDUP_REMOVED lines=11> */
[----:B------:R-:W-:Y:S02]  /*2680*/  ISETP.GE.U32.AND P1, PT, R17, R42, PT ;  /* 0x0000002a1100720c */ /* 0x000fe40003f26070 */
[----:B------:R-:W-:-:S11]  /*2690*/  MOV R17, RZ ;  /* 0x000000ff00117202 */ /* 0x000fd60000000f00 */
[----:B------:R-:W-:Y:S02]  /*26a0*/  @P1 IADD3 R48, R48, 0x1, RZ ;  /* 0x0000000130301810 */ /* 0x000fe40007ffe0ff */
[----:B------:R-:W-:-:S05]  /*26b0*/  @!P0 LOP3.LUT R48, RZ, R42, RZ, 0x33, !PT ;  /* 0x0000002aff308212 */ /* 0x000fca00078e33ff */
[----:B------:R-:W-:-:S04]  /*26c0*/  IMAD.MOV R19, RZ, RZ, -R48 ;  /* 0x000000ffff137224 */ /* 0x000fc800078e0a30 */
[----:B------:R-:W-:Y:S02]  /*26d0*/  IMAD R18, R42, R19, R38 ;  /* 0x000000132a127224 */ /* 0x000fe400078e0226 */
.L_x_19:
[----:B------:R-:W-:Y:S05]  /*26e0*/  BSYNC B0 ;  /* 0x0000000000007941 */ /* 0x000fea0003800000 */
.L_x_17:
[----:B------:R-:W-:Y:S01]  /*26f0*/  LOP3.LUT R19, R17, R0, RZ, 0xfc, !PT ;  /* 0x0000000011137212 */ /* 0x000fe200078efcff */
[----:B------:R-:W-:Y:S03]  /*2700*/  BSSY B0, `(.L_x_20) ;  /* 0x0000028000007945 */ /* 0x000fe60003800000 */
[----:B------:R-:W-:-:S13]  /*2710*/  ISETP.NE.U32.AND P0, PT, R19, RZ, PT ;  /* 0x000000ff1300720c */ /* 0x000fda0003f05070 */
[----:B------:R-:W-:Y:S05]  /*2720*/  @!P0 BRA `(.L_x_21) ;  /* 0x00000000003c8947 */ /* 0x000fea0003800000 */
[----:B------:R-:W-:Y:S01]  /*2730*/  IMAD.MOV.U32 R26, RZ, RZ, R27 ;  /* 0x000000ffff1a7224 */ /* 0x000fe200078e001b */
[----:B------:R-:W-:Y:S02]  /*2740*/  MOV R25, R0 ;  /* 0x0000000000197202 */ /* 0x000fe40000000f00 */
[----:B------:R-:W-:Y:S02]  /*2750*/  MOV R24, 0x2770 ;  /* 0x0000277000187802 */ /* 0x000fe40000000f00 */
[----:B------:R-:W-:Y:S05]  /*2760*/  CALL.REL.NOINC `($__internal_0_$__cuda_sm20_div_s64) ;  /* 0x0000002000e07944 */ /* 0x000fea0003c00000 */
[----:B------:R-:W-:Y:S01]  /*2770*/  IADD3 R19, P0, RZ, -R22, RZ ;  /* 0x80000016ff137210 */ /* 0x000fe20007f1e0ff */
[----:B------:R-:W-:Y:S01]  /*2780*/  IMAD.MOV.U32 R43, RZ, RZ, R23 ;  /* 0x000000ffff2b7224 */ /* 0x000fe200078e0017 */
[----:B------:R-:W-:Y:S02]  /*2790*/  MOV R38, R18 ;  /* 0x0000001200267202 */ /* 0x000fe40000000f00 */
[----:B------:R-:W-:Y:S02]  /*27a0*/  IADD3.X R24, RZ, ~R23, RZ, P0, !PT ;  /* 0x80000017ff187210 */ /* 0x000fe400007fe4ff */
[----:B------:R-:W-:Y:S02]  /*27b0*/  MOV R39, R17 ;  /* 0x0000001100277202 */ /* 0x000fe40000000f00 */
[----:B------:R-:W-:Y:S01]  /*27c0*/  MOV R42, R22 ;  /* 0x00000016002a7202 */ /* 0x000fe20000000f00 */
[----:B------:R-:W-:Y:S02]  /*27d0*/  IMAD R24, R24, R27, RZ ;  /* 0x0000001b18187224 */ /* 0x000fe400078e02ff */
[----:B------:R-:W-:-:S04]  /*27e0*/  IMAD.WIDE.U32 R38, R27, R19, R38 ;  /* 0x000000131b267225 */ /* 0x000fc800078e0026 */
[----:B------:R-:W-:-:S04]  /*27f0*/  IMAD R0, R0, R19, R24 ;  /* 0x0000001300007224 */ /* 0x000fc800078e0218 */
[----:B------:R-:W-:Y:S01]  /*2800*/  IMAD.IADD R0, R39, 0x1, R0 ;  /* 0x0000000127007824 */ /* 0x000fe200078e0200 */
[----:B------:R-:W-:Y:S05]  /*2810*/  BRA `(.L_x_22) ;  /* 0x0000000000587947 */ /* 0x000fea0003800000 */
.L_x_21:
        /* <DEDUP_REMOVED lines=22> */
.L_x_22:
[----:B------:R-:W-:Y:S05]  /*2980*/  BSYNC B0 ;  /* 0x0000000000007941 */ /* 0x000fea0003800000 */
.L_x_20:
[----:B------:R-:W0:Y:S01]  /*2990*/  LDC R27, c[0x0][0x2c0] ;  /* 0x0000b000ff1b7b82 */ /* 0x000e220000000800 */
[----:B------:R-:W-:Y:S01]  /*29a0*/  LOP3.LUT R17, R43, R4, RZ, 0xfc, !PT ;  /* 0x000000042b117212 */ /* 0x000fe200078efcff */
[----:B------:R-:W-:Y:S03]  /*29b0*/  BSSY B0, `(.L_x_23) ;  /* 0x0000027000007945 */ /* 0x000fe60003800000 */
[----:B------:R-:W-:Y:S02]  /*29c0*/  ISETP.NE.U32.AND P0, PT, R17, RZ, PT ;  /* 0x000000ff1100720c */ /* 0x000fe40003f05070 */
[----:B0-----:R-:W-:-:S11]  /*29d0*/  SEL R27, R27, 0x1, P3 ;  /* 0x000000011b1b7807 */ /* 0x001fd60001800000 */
[----:B------:R-:W-:Y:S05]  /*29e0*/  @!P0 BRA `(.L_x_24) ;  /* 0x0000000000348947 */ /* 0x000fea0003800000 */
[----:B------:R-:W-:Y:S01]  /*29f0*/  IMAD.MOV.U32 R18, RZ, RZ, R42 ;  /* 0x000000ffff127224 */ /* 0x000fe200078e002a */
[----:B------:R-:W-:Y:S01]  /*2a00*/  MOV R26, R5 ;  /* 0x00000005001a7202 */ /* 0x000fe20000000f00 */
[----:B------:R-:W-:Y:S01]  /*2a10*/  IMAD.MOV.U32 R17, RZ, RZ, R43 ;  /* 0x000000ffff117224 */ /* 0x000fe200078e002b */
[----:B------:R-:W-:Y:S02]  /*2a20*/  MOV R25, R4 ;  /* 0x0000000400197202 */ /* 0x000fe40000000f00 */
[----:B------:R-:W-:Y:S02]  /*2a30*/  MOV R24, 0x2a50 ;  /* 0x00002a5000187802 */ /* 0x000fe40000000f00 */
[----:B------:R-:W-:Y:S05]  /*2a40*/  CALL.REL.NOINC `($__internal_0_$__cuda_sm20_div_s64) ;  /* 0x0000002000287944 */ /* 0x000fea0003c00000 */
[----:B------:R-:W-:-:S04]  /*2a50*/  IADD3 R17, P0, RZ, -R22, RZ ;  /* 0x80000016ff117210 */ /* 0x000fc80007f1e0ff */
[----:B------:R-:W-:Y:S01]  /*2a60*/  IADD3.X R18, RZ, ~R23, RZ, P0, !PT ;  /* 0x80000017ff127210 */ /* 0x000fe200007fe4ff */
[----:B------:R-:W-:-:S04]  /*2a70*/  IMAD.WIDE.U32 R42, R5, R17, R42 ;  /* 0x00000011052a7225 */ /* 0x000fc800078e002a */
[----:B------:R-:W-:-:S04]  /*2a80*/  IMAD R18, R18, R5, RZ ;  /* 0x0000000512127224 */ /* 0x000fc800078e02ff */
[----:B------:R-:W-:-:S05]  /*2a90*/  IMAD R4, R4, R17, R18 ;  /* 0x0000001104047224 */ /* 0x000fca00078e0212 */
[----:B------:R-:W-:Y:S01]  /*2aa0*/  IADD3 R4, R43, R4, RZ ;  /* 0x000000042b047210 */ /* 0x000fe20007ffe0ff */
[----:B------:R-:W-:Y:S05]  /*2ab0*/  BRA `(.L_x_25) ;  /* 0x0000000000587947 */ /* 0x000fea0003800000 */
.L_x_24:
        /* <DEDUP_REMOVED lines=22> */
.L_x_25:
[----:B------:R-:W-:Y:S05]  /*2c20*/  BSYNC B0 ;  /* 0x0000000000007941 */ /* 0x000fea0003800000 */
.L_x_23:
[-C--:B------:R-:W-:Y:S01]  /*2c30*/  IMAD R5, R41, R16.reuse, RZ ;  /* 0x0000001029057224 */ /* 0x080fe200078e02ff */
[----:B------:R-:W-:Y:S01]  /*2c40*/  SHF.R.S32.HI R17, RZ, 0x1f, R27 ;  /* 0x0000001fff117819 */ /* 0x000fe2000001141b */
[C---:B------:R-:W-:Y:S01]  /*2c50*/  IMAD.WIDE.U32 R46, R40.reuse, R16, RZ ;  /* 0x00000010282e7225 */ /* 0x040fe200078e00ff */
[----:B------:R-:W-:Y:S01]  /*2c60*/  ULDC.U8 UR10, c[0x0][0x3d9] ;  /* 0x0000f640000a7ab9 */ /* 0x000fe20000000000 */
[----:B------:R-:W-:Y:S01]  /*2c70*/  ULDC.64 UR4, c[0x0][0x2c0] ;  /* 0x0000b00000047ab9 */ /* 0x000fe20000000a00 */
[----:B------:R-:W-:Y:S01]  /*2c80*/  UISETP.NE.AND UP0, UPT, UR10, URZ, UPT ;  /* 0x0000003f0a00728c */ /* 0x000fe2000bf05270 */
[----:B------:R-:W-:Y:S01]  /*2c90*/  IMAD R5, R40, R15, R5 ;  /* 0x0000000f28057224 */ /* 0x000fe200078e0205 */
[----:B------:R-:W-:Y:S01]  /*2ca0*/  UIMAD UR4, UR4, UR5, URZ ;  /* 0x00000005040472a4 */ /* 0x000fe2000f8e023f */
[----:B------:R-:W-:Y:S01]  /*2cb0*/  IMAD R0, R0, R27, RZ ;  /* 0x0000001b00007224 */ /* 0x000fe200078e02ff */
[----:B------:R-:W-:Y:S01]  /*2cc0*/  USEL UR5, UR5, 0x1, !UP0 ;  /* 0x0000000105057887 */ /* 0x000fe2000c000000 */
[----:B------:R-:W-:Y:S01]  /*2cd0*/  BSSY B0, `(.L_x_26) ;  /* 0x0000040000007945 */ /* 0x000fe20003800000 */
[----:B------:R-:W-:Y:S01]  /*2ce0*/  IADD3 R5, R47, R5, RZ ;  /* 0x000000052f057210 */ /* 0x000fe20007ffe0ff */
[----:B------:R-:W-:Y:S01]  /*2cf0*/  IMAD R17, R17, R38, R0 ;  /* 0x0000002611117224 */ /* 0x000fe200078e0200 */
[----:B------:R-:W-:Y:S01]  /*2d00*/  USHF.R.S32.HI UR11, URZ, 0x1f, UR4 ;  /* 0x0000001f3f0b7899 */ /* 0x000fe20008011404 */
[----:B------:R-:W-:Y:S01]  /*2d10*/  IMAD R19, R4, UR4, RZ ;  /* 0x0000000404137c24 */ /* 0x000fe2000f8e02ff */
[----:B------:R-:W-:Y:S01]  /*2d20*/  USHF.R.S32.HI UR10, URZ, 0x1f, UR5 ;  /* 0x0000001f3f0a7899 */ /* 0x000fe20008011405 */
[----:B------:R-:W-:-:S02]  /*2d30*/  IMAD R18, R5, R14, RZ ;  /* 0x0000000e05127224 */ /* 0x000fc400078e02ff */
[----:B------:R-:W-:Y:S02]  /*2d40*/  IMAD R5, R23, UR5, RZ ;  /* 0x0000000517057c24 */ /* 0x000fe4000f8e02ff */
[----:B------:R-:W-:Y:S02]  /*2d50*/  IMAD R25, R13, R46, R18 ;  /* 0x0000002e0d197224 */ /* 0x000fe400078e0212 */
[----:B------:R-:W-:-:S04]  /*2d60*/  IMAD.WIDE.U32 R46, R46, R14, RZ ;  /* 0x0000000e2e2e7225 */ /* 0x000fc800078e00ff */
[----:B------:R-:W-:Y:S01]  /*2d70*/  IMAD R19, R42, UR11, R19 ;  /* 0x0000000b2a137c24 */ /* 0x000fe2000f8e0213 */
[----:B------:R-:W-:Y:S01]  /*2d80*/  IADD3 R25, R47, R25, RZ ;  /* 0x000000192f197210 */ /* 0x000fe20007ffe0ff */
[----:B------:R-:W-:-:S03]  /*2d90*/  IMAD.WIDE.U32 R38, R38, R27, RZ ;  /* 0x0000001b26267225 */ /* 0x000fc600078e00ff */
[----:B------:R-:W-:Y:S01]  /*2da0*/  LOP3.LUT R0, R49, R25, RZ, 0xfc, !PT ;  /* 0x0000001931007212 */ /* 0x000fe200078efcff */
[----:B------:R-:W-:-:S03]  /*2db0*/  IMAD.WIDE.U32 R42, R42, UR4, RZ ;  /* 0x000000042a2a7c25 */ /* 0x000fc6000f8e00ff */
[----:B------:R-:W-:Y:S01]  /*2dc0*/  ISETP.NE.U32.AND P0, PT, R0, RZ, PT ;  /* 0x000000ff0000720c */ /* 0x000fe20003f05070 */
[C---:B------:R-:W-:Y:S01]  /*2dd0*/  IMAD R5, R22.reuse, UR10, R5 ;  /* 0x0000000a16057c24 */ /* 0x040fe2000f8e0205 */
[----:B------:R-:W-:Y:S01]  /*2de0*/  IADD3 R0, R39, R17, RZ ;  /* 0x0000001127007210 */ /* 0x000fe20007ffe0ff */
[----:B------:R-:W-:Y:S01]  /*2df0*/  IMAD.WIDE.U32 R40, R22, UR5, RZ ;  /* 0x0000000516287c25 */ /* 0x000fe2000f8e00ff */
[----:B------:R-:W-:-:S03]  /*2e00*/  IADD3 R4, R43, R19, RZ ;  /* 0x000000132b047210 */ /* 0x000fc60007ffe0ff */
[----:B------:R-:W-:Y:S01]  /*2e10*/  IMAD R3, R3, UR4, RZ ;  /* 0x0000000403037c24 */ /* 0x000fe2000f8e02ff */
[----:B------:R-:W-:Y:S01]  /*2e20*/  IADD3 R5, R41, R5, RZ ;  /* 0x0000000529057210 */ /* 0x000fe20007ffe0ff */
[----:B------:R-:W-:-:S04]  /*2e30*/  IMAD R2, R2, UR4, RZ ;  /* 0x0000000402027c24 */ /* 0x000fc8000f8e02ff */
[----:B------:R-:W-:Y:S05]  /*2e40*/  @!P0 BRA `(.L_x_27) ;  /* 0x0000000000448947 */ /* 0x000fea0003800000 */
[----:B------:R-:W-:Y:S01]  /*2e50*/  IMAD.MOV.U32 R18, RZ, RZ, R48 ;  /* 0x000000ffff127224 */ /* 0x000fe200078e0030 */
[----:B------:R-:W-:Y:S01]  /*2e60*/  MOV R17, R49 ;  /* 0x0000003100117202 */ /* 0x000fe20000000f00 */
[----:B------:R-:W-:Y:S01]  /*2e70*/  IMAD.MOV.U32 R26, RZ, RZ, R46 ;  /* 0x000000ffff1a7224 */ /* 0x000fe200078e002e */
[----:B------:R-:W-:Y:S02]  /*2e80*/  MOV R24, 0x2ea0 ;  /* 0x00002ea000187802 */ /* 0x000fe40000000f00 */
[----:B------:R-:W-:Y:S05]  /*2e90*/  CALL.REL.NOINC `($__internal_0_$__cuda_sm20_div_s64) ;  /* 0x0000001c00147944 */ /* 0x000fea0003c00000 */
[----:B------:R-:W-:Y:S01]  /*2ea0*/  IADD3 R18, P0, RZ, -R22, RZ ;  /* 0x80000016ff127210 */ /* 0x000fe20007f1e0ff */
[----:B------:R-:W-:Y:S01]  /*2eb0*/  IMAD.MOV.U32 R45, RZ, RZ, R49 ;  /* 0x000000ffff2d7224 */ /* 0x000fe200078e0031 */
[----:B------:R-:W-:Y:S02]  /*2ec0*/  MOV R44, R48 ;  /* 0x00000030002c7202 */ /* 0x000fe40000000f00 */
[----:B------:R-:W-:-:S05]  /*2ed0*/  IADD3.X R17, RZ, ~R23, RZ, P0, !PT ;  /* 0x80000017ff117210 */ /* 0x000fca00007fe4ff */
[-C--:B------:R-:W-:Y:S02]  /*2ee0*/  IMAD R17, R17, R46.reuse, RZ ;  /* 0x0000002e11117224 */ /* 0x080fe400078e02ff */
[----:B------:R-:W-:-:S04]  /*2ef0*/  IMAD.WIDE.U32 R46, R18, R46, R44 ;  /* 0x0000002e122e7225 */ /* 0x000fc800078e002c */
[----:B------:R-:W-:Y:S01]  /*2f00*/  IMAD R17, R25, R18, R17 ;  /* 0x0000001219117224 */ /* 0x000fe200078e0211 */
[----:B------:R-:W-:Y:S02]  /*2f10*/  MOV R18, R46 ;  /* 0x0000002e00127202 */ /* 0x000fe40000000f00 */
[----:B------:R-:W-:Y:S01]  /*2f20*/  MOV R46, R22 ;  /* 0x00000016002e7202 */ /* 0x000fe20000000f00 */
[----:B------:R-:W-:Y:S01]  /*2f30*/  IMAD.IADD R17, R47, 0x1, R17 ;  /* 0x000000012f117824 */ /* 0x000fe200078e0211 */
[----:B------:R-:W-:Y:S01]  /*2f40*/  MOV R47, R23 ;  /* 0x00000017002f7202 */ /* 0x000fe20000000f00 */
[----:B------:R-:W-:Y:S05]  /*2f50*/  BRA `(.L_x_28) ;  /* 0x00000000005c7947 */ /* 0x000fea0003800000 */
.L_x_27:
[----:B------:R-:W0:Y:S01]  /*2f60*/  I2F.U32.RP R21, R46 ;  /* 0x0000002e00157306 */ /* 0x000e220000209000 */
[----:B------:R-:W-:Y:S01]  /*2f70*/  ISETP.NE.U32.AND P0, PT, R46, RZ, PT ;  /* 0x000000ff2e00720c */ /* 0x000fe20003f05070 */
[----:B------:R-:W-:-:S06]  /*2f80*/  IMAD.MOV.U32 R47, RZ, RZ, RZ ;  /* 0x000000ffff2f7224 */ /* 0x000fcc00078e00ff */
[----:B0-----:R-:W0:Y:S02]  /*2f90*/  MUFU.RCP R18, R21 ;  /* 0x0000001500127308 */ /* 0x001e240000001000 */
[----:B0-----:R-:W-:-:S06]  /*2fa0*/  IADD3 R18, R18, 0xffffffe, RZ ;  /* 0x0ffffffe12127810 */ /* 0x001fcc0007ffe0ff */
[----:B------:R-:W0:Y:S02]  /*2fb0*/  F2I.FTZ.U32.TRUNC.NTZ R19, R18 ;  /* 0x0000001200137305 */ /* 0x000e24000021f000 */
[----:B0-----:R-:W-:Y:S01]  /*2fc0*/  IADD3 R17, RZ, -R19, RZ ;  /* 0x80000013ff117210 */ /* 0x001fe20007ffe0ff */
[----:B------:R-:W-:-:S04]  /*2fd0*/  IMAD.MOV.U32 R18, RZ, RZ, RZ ;  /* 0x000000ffff127224 */ /* 0x000fc800078e00ff */
        /* <DEDUP_REMOVED lines=12> */
[----:B------:R-:W-:-:S05]  /*30a0*/  IADD3 R21, -R19, RZ, RZ ;  /* 0x000000ff13157210 */ /* 0x000fca0007ffe1ff */
[----:B------:R-:W-:Y:S01]  /*30b0*/  IMAD R18, R46, R21, R48 ;  /* 0x000000152e127224 */ /* 0x000fe200078e0230 */
[----:B------:R-:W-:Y:S02]  /*30c0*/  MOV R46, R19 ;  /* 0x00000013002e7202 */ /* 0x000fe40000000f00 */
.L_x_28:
[----:B------:R-:W-:Y:S05]  /*30d0*/  BSYNC B0 ;  /* 0x0000000000007941 */ /* 0x000fea0003800000 */
.L_x_26:
        /* <DEDUP_REMOVED lines=8> */
[-C--:B------:R-:W-:Y:S02]  /*3160*/  IADD3 R21, P0, RZ, -R22.reuse, RZ ;  /* 0x80000016ff157210 */ /* 0x080fe40007f1e0ff */
[----:B------:R-:W-:Y:S02]  /*3170*/  MOV R48, R22 ;  /* 0x0000001600307202 */ /* 0x000fe40000000f00 */
[-C--:B------:R-:W-:Y:S02]  /*3180*/  IADD3.X R19, RZ, ~R23.reuse, RZ, P0, !PT ;  /* 0x80000017ff137210 */ /* 0x080fe400007fe4ff */
[----:B------:R-:W-:-:S03]  /*3190*/  MOV R49, R23 ;  /* 0x0000001700317202 */ /* 0x000fc60000000f00 */
[----:B------:R-:W-:Y:S01]  /*31a0*/  IMAD R24, R19, R16, RZ ;  /* 0x0000001013187224 */ /* 0x000fe200078e02ff */
[----:B------:R-:W-:-:S03]  /*31b0*/  MOV R19, R17 ;  /* 0x0000001100137202 */ /* 0x000fc60000000f00 */
[-C--:B------:R-:W-:Y:S02]  /*31c0*/  IMAD R15, R15, R21.reuse, R24 ;  /* 0x000000150f0f7224 */ /* 0x080fe400078e0218 */
[----:B------:R-:W-:-:S05]  /*31d0*/  IMAD.WIDE.U32 R16, R16, R21, R18 ;  /* 0x0000001510107225 */ /* 0x000fca00078e0012 */
[----:B------:R-:W-:Y:S01]  /*31e0*/  IADD3 R15, R17, R15, RZ ;  /* 0x0000000f110f7210 */ /* 0x000fe20007ffe0ff */
[----:B------:R-:W-:Y:S05]  /*31f0*/  BRA `(.L_x_31) ;  /* 0x0000000000587947 */ /* 0x000fea0003800000 */
.L_x_30:
[----:B------:R-:W0:Y:S01]  /*3200*/  I2F.U32.RP R19, R16 ;  /* 0x0000001000137306 */ /* 0x000e220000209000 */
[----:B------:R-:W-:Y:S01]  /*3210*/  HFMA2.MMA R22, -RZ, RZ, 0, 0 ;  /* 0x00000000ff167435 */ /* 0x000fe200000001ff */
[----:B------:R-:W-:Y:S01]  /*3220*/  ISETP.NE.U32.AND P0, PT, R16, RZ, PT ;  /* 0x000000ff1000720c */ /* 0x000fe20003f05070 */
[----:B------:R-:W-:-:S05]  /*3230*/  HFMA2.MMA R49, -RZ, RZ, 0, 0 ;  /* 0x00000000ff317435 */ /* 0x000fca00000001ff */
[----:B0-----:R-:W0:Y:S02]  /*3240*/  MUFU.RCP R17, R19 ;  /* 0x0000001300117308 */ /* 0x001e240000001000 */
[----:B0-----:R-:W-:-:S06]  /*3250*/  IADD3 R17, R17, 0xffffffe, RZ ;  /* 0x0ffffffe11117810 */ /* 0x001fcc0007ffe0ff */
        /* <DEDUP_REMOVED lines=16> */
.L_x_31:
[----:B------:R-:W-:Y:S05]  /*3360*/  BSYNC B0 ;  /* 0x0000000000007941 */ /* 0x000fea0003800000 */
.L_x_29:
[----:B------:R-:W-:Y:S01]  /*3370*/  LOP3.LUT R17, R49, R13, RZ, 0xfc, !PT ;  /* 0x0000000d31117212 */ /* 0x000fe200078efcff */
[----:B------:R-:W-:Y:S03]  /*3380*/  BSSY B0, `(.L_x_32) ;  /* 0x000002c000007945 */ /* 0x000fe60003800000 */
        /* <DEDUP_REMOVED lines=8> */
[----:B------:R-:W-:Y:S01]  /*3410*/  IADD3 R18, P0, RZ, -R22, RZ ;  /* 0x80000016ff127210 */ /* 0x000fe20007f1e0ff */
[----:B------:R-:W-:Y:S01]  /*3420*/  IMAD.MOV.U32 R25, RZ, RZ, R49 ;  /* 0x000000ffff197224 */ /* 0x000fe200078e0031 */
[----:B------:R-:W-:Y:S02]  /*3430*/  MOV R24, R48 ;  /* 0x0000003000187202 */ /* 0x000fe40000000f00 */
[----:B------:R-:W-:-:S03]  /*3440*/  IADD3.X R17, RZ, ~R23, RZ, P0, !PT ;  /* 0x80000017ff117210 */ /* 0x000fc600007fe4ff */
[----:B------:R-:W-:-:S04]  /*3450*/  IMAD.WIDE.U32 R24, R14, R18, R24 ;  /* 0x000000120e187225 */ /* 0x000fc800078e0018 */
[----:B------:R-:W-:Y:S01]  /*3460*/  IMAD R17, R17, R14, RZ ;  /* 0x0000000e11117224 */ /* 0x000fe200078e02ff */
[----:B------:R-:W-:Y:S02]  /*3470*/  MOV R14, R24 ;  /* 0x00000018000e7202 */ /* 0x000fe40000000f00 */
[----:B------:R-:W-:Y:S01]  /*3480*/  MOV R24, R22 ;  /* 0x0000001600187202 */ /* 0x000fe20000000f00 */
[----:B------:R-:W-:-:S04]  /*3490*/  IMAD R17, R13, R18, R17 ;  /* 0x000000120d117224 */ /* 0x000fc800078e0211 */
[----:B------:R-:W-:Y:S01]  /*34a0*/  IMAD.IADD R18, R25, 0x1, R17 ;  /* 0x0000000119127824 */ /* 0x000fe200078e0211 */
[----:B------:R-:W-:Y:S01]  /*34b0*/  MOV R25, R23 ;  /* 0x0000001700197202 */ /* 0x000fe20000000f00 */
[----:B------:R-:W-:Y:S05]  /*34c0*/  BRA `(.L_x_34) ;  /* 0x00000000005c7947 */ /* 0x000fea0003800000 */
.L_x_33:
[----:B------:R-:W0:Y:S01]  /*34d0*/  I2F.U32.RP R18, R14 ;  /* 0x0000000e00127306 */ /* 0x000e220000209000 */
[----:B------:R-:W-:Y:S01]  /*34e0*/  IMAD.MOV.U32 R22, RZ, RZ, RZ ;  /* 0x000000ffff167224 */ /* 0x000fe200078e00ff */
[----:B------:R-:W-:Y:S01]  /*34f0*/  ISETP.NE.U32.AND P0, PT, R14, RZ, PT ;  /* 0x000000ff0e00720c */ /* 0x000fe20003f05070 */
[----:B------:R-:W-:-:S05]  /*3500*/  IMAD.MOV.U32 R25, RZ, RZ, RZ ;  /* 0x000000ffff197224 */ /* 0x000fca00078e00ff */
[----:B0-----:R-:W0:Y:S02]  /*3510*/  MUFU.RCP R17, R18 ;  /* 0x0000001200117308 */ /* 0x001e240000001000 */
[----:B0-----:R-:W-:Y:S01]  /*3520*/  IADD3 R17, R17, 0xffffffe, RZ ;  /* 0x0ffffffe11117810 */ /* 0x001fe20007ffe0ff */
[----:B------:R-:W-:-:S05]  /*3530*/  IMAD.MOV.U32 R18, RZ, RZ, RZ ;  /* 0x000000ffff127224 */ /* 0x000fca00078e00ff */
        /* <DEDUP_REMOVED lines=10> */
[----:B------:R-:W-:-:S13]  /*35e0*/  ISETP.GE.U32.AND P1, PT, R13, R14, PT ;  /* 0x0000000e0d00720c */ /* 0x000fda0003f26070 */
[----:B------:R-:W-:Y:S01]  /*35f0*/  @P1 VIADD R22, R22, 0x1 ;  /* 0x0000000116161836 */ /* 0x000fe20000000000 */
[----:B------:R-:W-:-:S04]  /*3600*/  @!P0 LOP3.LUT R22, RZ, R14, RZ, 0x33, !PT ;  /* 0x0000000eff168212 */ /* 0x000fc800078e33ff */
[----:B------:R-:W-:Y:S02]  /*3610*/  IADD3 R13, -R22, RZ, RZ ;  /* 0x000000ff160d7210 */ /* 0x000fe40007ffe1ff */
[----:B------:R-:W-:-:S03]  /*3620*/  MOV R24, R22 ;  /* 0x0000001600187202 */ /* 0x000fc60000000f00 */
[----:B------:R-:W-:Y:S02]  /*3630*/  IMAD R14, R14, R13, R48 ;  /* 0x0000000d0e0e7224 */ /* 0x000fe400078e0230 */
.L_x_34:
[----:B------:R-:W-:Y:S05]  /*3640*/  BSYNC B0 ;  /* 0x0000000000007941 */ /* 0x000fea0003800000 */
.L_x_32:
[----:B------:R-:W-:Y:S01]  /*3650*/  IMAD R21, R18, R3, RZ ;  /* 0x0000000312157224 */ /* 0x000fe200078e02ff */
[----:B------:R-:W-:Y:S01]  /*3660*/  LOP3.LUT R18, R47, R10, RZ, 0xfc, !PT ;  /* 0x0000000a2f127212 */ /* 0x000fe200078efcff */
[----:B------:R-:W-:Y:S01]  /*3670*/  ULDC UR4, c[0x0][0x2c4] ;  /* 0x0000b10000047ab9 */ /* 0x000fe20000000800 */
[----:B------:R-:W-:Y:S01]  /*3680*/  SHF.R.S32.HI R13, RZ, 0x1f, R3 ;  /* 0x0000001fff0d7819 */ /* 0x000fe20000011403 */
[----:B------:R-:W-:Y:S01]  /*3690*/  IMAD R50, R27, UR4, RZ ;  /* 0x000000041b327c24 */ /* 0x000fe2000f8e02ff */
[----:B------:R-:W-:Y:S01]  /*36a0*/  ISETP.NE.U32.AND P0, PT, R18, RZ, PT ;  /* 0x000000ff1200720c */ /* 0x000fe20003f05070 */
[-C--:B------:R-:W-:Y:S01]  /*36b0*/  IMAD R17, R25, R6.reuse, RZ ;  /* 0x0000000619117224 */ /* 0x080fe200078e02ff */
[----:B------:R-:W-:Y:S01]  /*36c0*/  SHF.R.S32.HI R22, RZ, 0x1f, R6 ;  /* 0x0000001fff167819 */ /* 0x000fe20000011406 */
[----:B------:R-:W-:Y:S01]  /*36d0*/  IMAD.WIDE.U32 R48, R24, R6, RZ ;  /* 0x0000000618307225 */ /* 0x000fe200078e00ff */
[----:B------:R-:W-:Y:S01]  /*36e0*/  SHF.R.S32.HI R19, RZ, 0x1f, R50 ;  /* 0x0000001fff137819 */ /* 0x000fe20000011432 */
[----:B------:R-:W-:Y:S02]  /*36f0*/  BSSY B0, `(.L_x_35) ;  /* 0x0000034000007945 */ /* 0x000fe40003800000 */
[----:B------:R-:W-:-:S02]  /*3700*/  IMAD R6, R15, R50, RZ ;  /* 0x000000320f067224 */ /* 0x000fc400078e02ff */
[----:B------:R-:W-:Y:S02]  /*3710*/  IMAD R13, R13, R14, R21 ;  /* 0x0000000e0d0d7224 */ /* 0x000fe400078e0215 */
[----:B------:R-:W-:-:S04]  /*3720*/  IMAD.WIDE.U32 R14, R14, R3, RZ ;  /* 0x000000030e0e7225 */ /* 0x000fc800078e00ff */
[----:B------:R-:W-:Y:S01]  /*3730*/  IMAD R17, R22, R24, R17 ;  /* 0x0000001816117224 */ /* 0x000fe200078e0211 */
[----:B------:R-:W-:Y:S01]  /*3740*/  IADD3 R13, R15, R13, RZ ;  /* 0x0000000d0f0d7210 */ /* 0x000fe20007ffe0ff */
[----:B------:R-:W-:Y:S02]  /*3750*/  IMAD R3, R19, R16, R6 ;  /* 0x0000001013037224 */ /* 0x000fe400078e0206 */
[----:B------:R-:W-:Y:S01]  /*3760*/  IMAD.WIDE.U32 R50, R16, R50, RZ ;  /* 0x0000003210327225 */ /* 0x000fe200078e00ff */
[----:B------:R-:W-:-:S04]  /*3770*/  IADD3 R6, R49, R17, RZ ;  /* 0x0000001131067210 */ /* 0x000fc80007ffe0ff */
[----:B------:R-:W-:Y:S01]  /*3780*/  IADD3 R3, R51, R3, RZ ;  /* 0x0000000333037210 */ /* 0x000fe20007ffe0ff */
[----:B------:R-:W-:Y:S06]  /*3790*/  @!P0 BRA `(.L_x_36) ;  /* 0x0000000000488947 */ /* 0x000fec0003800000 */
        /* <DEDUP_REMOVED lines=10> */
[----:B------:R-:W-:Y:S01]  /*3840*/  MOV R46, R22 ;  /* 0x00000016002e7202 */ /* 0x000fe20000000f00 */
[----:B------:R-:W-:Y:S01]  /*3850*/  IMAD.WIDE.U32 R24, R12, R19, R24 ;  /* 0x000000130c187225 */ /* 0x000fe200078e0018 */
[----:B------:R-:W-:-:S03]  /*3860*/  MOV R47, R23 ;  /* 0x00000017002f7202 */ /* 0x000fc60000000f00 */
[----:B------:R-:W-:Y:S01]  /*3870*/  IMAD R17, R17, R12, RZ ;  /* 0x0000000c11117224 */ /* 0x000fe200078e02ff */
[----:B------:R-:W-:-:S03]  /*3880*/  MOV R12, R24 ;  /* 0x00000018000c7202 */ /* 0x000fc60000000f00 */
[----:B------:R-:W-:-:S04]  /*3890*/  IMAD R10, R10, R19, R17 ;  /* 0x000000130a0a7224 */ /* 0x000fc800078e0211 */
[----:B------:R-:W-:Y:S01]  /*38a0*/  IMAD.IADD R10, R25, 0x1, R10 ;  /* 0x00000001190a7824 */ /* 0x000fe200078e020a */
[----:B------:R-:W-:Y:S05]  /*38b0*/  BRA `(.L_x_37) ;  /* 0x00000000005c7947 */ /* 0x000fea0003800000 */
.L_x_36:
[----:B------:R-:W0:Y:S01]  /*38c0*/  I2F.U32.RP R19, R12 ;  /* 0x0000000c00137306 */ /* 0x000e220000209000 */
[----:B------:R-:W-:Y:S01]  /*38d0*/  IMAD.MOV.U32 R16, RZ, RZ, RZ ;  /* 0x000000ffff107224 */ /* 0x000fe200078e00ff */
[----:B------:R-:W-:Y:S01]  /*38e0*/  ISETP.NE.U32.AND P0, PT, R12, RZ, PT ;  /* 0x000000ff0c00720c */ /* 0x000fe20003f05070 */
[----:B------:R-:W-:-:S05]  /*38f0*/  IMAD.MOV.U32 R47, RZ, RZ, RZ ;  /* 0x000000ffff2f7224 */ /* 0x000fca00078e00ff */
[----:B0-----:R-:W0:Y:S02]  /*3900*/  MUFU.RCP R18, R19 ;  /* 0x0000001300127308 */ /* 0x001e240000001000 */
[----:B0-----:R-:W-:-:S06]  /*3910*/  IADD3 R18, R18, 0xffffffe, RZ ;  /* 0x0ffffffe12127810 */ /* 0x001fcc0007ffe0ff */
[----:B------:R-:W0:Y:S02]  /*3920*/  F2I.FTZ.U32.TRUNC.NTZ R17, R18 ;  /* 0x0000001200117305 */ /* 0x000e24000021f000 */
[----:B0-----:R-:W-:-:S05]  /*3930*/  IADD3 R10, RZ, -R17, RZ ;  /* 0x80000011ff0a7210 */ /* 0x001fca0007ffe0ff */
[----:B------:R-:W-:-:S04]  /*3940*/  IMAD R10, R10, R12, RZ ;  /* 0x0000000c0a0a7224 */ /* 0x000fc800078e02ff */
[----:B------:R-:W-:-:S04]  /*3950*/  IMAD.HI.U32 R17, R17, R10, R16 ;  /* 0x0000000a11117227 */ /* 0x000fc800078e0010 */
[----:B------:R-:W-:Y:S02]  /*3960*/  IMAD.MOV.U32 R10, RZ, RZ, RZ ;  /* 0x000000ffff0a7224 */ /* 0x000fe400078e00ff */
        /* <DEDUP_REMOVED lines=9> */
[----:B------:R-:W-:-:S05]  /*3a00*/  IADD3 R17, -R16, RZ, RZ ;  /* 0x000000ff10117210 */ /* 0x000fca0007ffe1ff */
[----:B------:R-:W-:Y:S01]  /*3a10*/  IMAD R12, R12, R17, R46 ;  /* 0x000000110c0c7224 */ /* 0x000fe200078e022e */
[----:B------:R-:W-:Y:S02]  /*3a20*/  MOV R46, R16 ;  /* 0x00000010002e7202 */ /* 0x000fe40000000f00 */
.L_x_37:
[----:B------:R-:W-:Y:S05]  /*3a30*/  BSYNC B0 ;  /* 0x0000000000007941 */ /* 0x000fea0003800000 */
.L_x_35:
[----:B------:R-:W-:Y:S01]  /*3a40*/  ULDC UR5, c[0x0][0x270] ;  /* 0x00009c0000057ab9 */ /* 0x000fe20000000800 */
[----:B------:R-:W-:Y:S01]  /*3a50*/  ULDC UR4, c[0x0][0x2c4] ;  /* 0x0000b10000047ab9 */ /* 0x000fe20000000800 */
[----:B------:R-:W-:Y:S01]  /*3a60*/  LOP3.LUT R16, R47, R8, RZ, 0xfc, !PT ;  /* 0x000000082f107212 */ /* 0x000fe200078efcff */
[----:B------:R-:W-:Y:S01]  /*3a70*/  UIMAD UR4, UR5, UR4, URZ ;  /* 0x00000004050472a4 */ /* 0x000fe2000f8e023f */
[----:B------:R-:W-:Y:S02]  /*3a80*/  BSSY B0, `(.L_x_38) ;  /* 0x0000030000007945 */ /* 0x000fe40003800000 */
[----:B------:R-:W-:-:S03]  /*3a90*/  ISETP.NE.U32.AND P0, PT, R16, RZ, PT ;  /* 0x000000ff1000720c */ /* 0x000fc60003f05070 */
[----:B------:R-:W-:-:S04]  /*3aa0*/  IMAD R27, R27, UR4, RZ ;  /* 0x000000041b1b7c24 */ /* 0x000fc8000f8e02ff */
[-C--:B------:R-:W-:Y:S01]  /*3ab0*/  IMAD R10, R10, R27.reuse, RZ ;  /* 0x0000001b0a0a7224 */ /* 0x080fe200078e02ff */
[----:B------:R-:W-:Y:S01]  /*3ac0*/  SHF.R.S32.HI R17, RZ, 0x1f, R27 ;  /* 0x0000001fff117819 */ /* 0x000fe2000001141b */
[----:B------:R-:W-:-:S04]  /*3ad0*/  IMAD.WIDE.U32 R52, R12, R27, RZ ;  /* 0x0000001b0c347225 */ /* 0x000fc800078e00ff */
[----:B------:R-:W-:-:S05]  /*3ae0*/  IMAD R17, R17, R12, R10 ;  /* 0x0000000c11117224 */ /* 0x000fca00078e020a */
        /* <DEDUP_REMOVED lines=8> */
[----:B------:R-:W-:Y:S02]  /*3b70*/  IADD3 R16, P0, RZ, -R22, RZ ;  /* 0x80000016ff107210 */ /* 0x000fe40007f1e0ff */
[----:B------:R-:W-:Y:S02]  /*3b80*/  MOV R18, R46 ;  /* 0x0000002e00127202 */ /* 0x000fe40000000f00 */
[----:B------:R-:W-:Y:S02]  /*3b90*/  IADD3.X R12, RZ, ~R23, RZ, P0, !PT ;  /* 0x80000017ff0c7210 */ /* 0x000fe400007fe4ff */
[----:B------:R-:W-:-:S03]  /*3ba0*/  MOV R19, R47 ;  /* 0x0000002f00137202 */ /* 0x000fc60000000f00 */
[----:B------:R-:W-:Y:S02]  /*3bb0*/  IMAD R17, R12, R9, RZ ;  /* 0x000000090c117224 */ /* 0x000fe400078e02ff */
[----:B------:R-:W-:-:S04]  /*3bc0*/  IMAD.WIDE.U32 R18, R9, R16, R18 ;  /* 0x0000001009127225 */ /* 0x000fc800078e0012 */
[----:B------:R-:W-:Y:S01]  /*3bd0*/  IMAD R17, R8, R16, R17 ;  /* 0x0000001008117224 */ /* 0x000fe200078e0211 */
[----:B------:R-:W-:-:S04]  /*3be0*/  MOV R8, R18 ;  /* 0x0000001200087202 */ /* 0x000fc80000000f00 */
[----:B------:R-:W-:Y:S01]  /*3bf0*/  IADD3 R17, R19, R17, RZ ;  /* 0x0000001113117210 */ /* 0x000fe20007ffe0ff */
[----:B------:R-:W-:Y:S05]  /*3c00*/  BRA `(.L_x_40) ;  /* 0x00000000005c7947 */ /* 0x000fea0003800000 */
.L_x_39:
        /* <DEDUP_REMOVED lines=10> */
[----:B------:R-:W-:-:S04]  /*3cb0*/  IMAD.HI.U32 R12, R17, R46, RZ ;  /* 0x0000002e110c7227 */ /* 0x000fc800078e00ff */
[----:B------:R-:W-:Y:S01]  /*3cc0*/  IMAD.MOV.U32 R17, RZ, RZ, RZ ;  /* 0x000000ffff117224 */ /* 0x000fe200078e00ff */
        /* <DEDUP_REMOVED lines=11> */
.L_x_40:
[----:B------:R-:W-:Y:S05]  /*3d80*/  BSYNC B0 ;  /* 0x0000000000007941 */ /* 0x000fea0003800000 */
.L_x_38:
[----:B------:R-:W-:Y:S01]  /*3d90*/  IADD3 R39, P1, P0, R42, R40, R38 ;  /* 0x000000282a277210 */ /* 0x000fe2000783e026 */
[----:B------:R-:W-:Y:S01]  /*3da0*/  IMAD R17, R17, R2, RZ ;  /* 0x0000000211117224 */ /* 0x000fe200078e02ff */
[----:B------:R-:W-:Y:S02]  /*3db0*/  ULDC.64 UR4, c[0x0][0x2b0] ;  /* 0x0000ac0000047ab9 */ /* 0x000fe40000000a00 */
[----:B------:R-:W-:Y:S02]  /*3dc0*/  IADD3 R39, P3, P2, R48, R39, R50 ;  /* 0x0000002730277210 */ /* 0x000fe40007a7e032 */
[----:B------:R-:W-:Y:S02]  /*3dd0*/  IADD3.X R0, R4, R5, R0, P1, P0 ;  /* 0x0000000504007210 */ /* 0x000fe40000fe0400 */
[----:B------:R-:W-:Y:S02]  /*3de0*/  IADD3 R14, P1, P0, R52, R39, R14 ;  /* 0x00000027340e7210 */ /* 0x000fe4000783e00e */
[----:B------:R-:W-:Y:S01]  /*3df0*/  IADD3.X R0, R6, R0, R3, P3, P2 ;  /* 0x0000000006007210 */ /* 0x000fe20001fe4403 */
[----:B------:R-:W-:Y:S01]  /*3e00*/  IMAD R3, R23, R7, RZ ;  /* 0x0000000717037224 */ /* 0x000fe200078e02ff */
[----:B------:R-:W-:-:S02]  /*3e10*/  SHF.R.S32.HI R4, RZ, 0x1f, R7 ;  /* 0x0000001fff047819 */ /* 0x000fc40000011407 */
[----:B------:R-:W-:Y:S02]  /*3e20*/  IADD3.X R15, R10, R0, R13, P1, P0 ;  /* 0x000000000a0f7210 */ /* 0x000fe40000fe040d */
[----:B------:R-:W-:Y:S01]  /*3e30*/  SHF.R.S32.HI R0, RZ, 0x1f, R2 ;  /* 0x0000001fff007819 */ /* 0x000fe20000011402 */
[-C--:B------:R-:W-:Y:S02]  /*3e40*/  IMAD R3, R4, R22.reuse, R3 ;  /* 0x0000001604037224 */ /* 0x080fe400078e0203 */
[----:B------:R-:W-:-:S04]  /*3e50*/  IMAD.WIDE.U32 R14, R7, R22, R14 ;  /* 0x00000016070e7225 */ /* 0x000fc800078e000e */
[----:B------:R-:W-:Y:S02]  /*3e60*/  IMAD.IADD R15, R15, 0x1, R3 ;  /* 0x000000010f0f7824 */ /* 0x000fe400078e0203 */
[-C--:B------:R-:W-:Y:S02]  /*3e70*/  IMAD R0, R0, R8.reuse, R17 ;  /* 0x0000000800007224 */ /* 0x080fe400078e0211 */
[----:B------:R-:W-:-:S04]  /*3e80*/  IMAD.WIDE.U32 R2, R2, R8, R14 ;  /* 0x0000000802027225 */ /* 0x000fc800078e000e */
[----:B------:R-:W-:Y:S01]  /*3e90*/  IMAD.IADD R3, R3, 0x1, R0 ;  /* 0x0000000103037824 */ /* 0x000fe200078e0200 */
[----:B------:R-:W-:-:S04]  /*3ea0*/  LEA R4, P0, R2, UR4, 0x2 ;  /* 0x0000000402047c11 */ /* 0x000fc8000f8010ff */
[----:B------:R-:W-:-:S05]  /*3eb0*/  LEA.HI.X R5, R2, UR5, R3, 0x2, P0 ;  /* 0x0000000502057c11 */ /* 0x000fca00080f1403 */
[----:B------:R1:W-:Y:S01]  /*3ec0*/  STG.E desc[UR8][R4.64], R29 ;  /* 0x0000001d04007986 */ /* 0x0003e2000c101908 */
[----:B------:R-:W-:Y:S05]  /*3ed0*/  BRA `(.L_x_15) ;  /* 0x0000000000107947 */ /* 0x000fea0003800000 */
.L_x_16:
[----:B------:R-:W-:Y:S02]  /*3ee0*/  ULDC.64 UR4, c[0x0][0x2b0] ;  /* 0x0000ac0000047ab9 */ /* 0x000fe40000000a00 */
[----:B------:R-:W-:-:S04]  /*3ef0*/  LEA R2, P0, R38, UR4, 0x2 ;  /* 0x0000000426027c11 */ /* 0x000fc8000f8010ff */
[----:B------:R-:W-:-:S05]  /*3f00*/  LEA.HI.X R3, R38, UR5, R39, 0x2, P0 ;  /* 0x0000000526037c11 */ /* 0x000fca00080f1427 */
[----:B------:R0:W-:Y:S04]  /*3f10*/  STG.E desc[UR8][R2.64], R29 ;  /* 0x0000001d02007986 */ /* 0x0001e8000c101908 */
.L_x_15:
[----:B------:R-:W-:Y:S05]  /*3f20*/  BSYNC B1 ;  /* 0x0000000000017941 */ /* 0x000fea0003800000 */
.L_x_14:
[----:B------:R-:W2:Y:S01]  /*3f30*/  LDC R0, c[0x0][0x3c4] ;  /* 0x0000f100ff007b82 */ /* 0x000ea20000000800 */
[C---:B0-----:R-:W-:Y:S02]  /*3f40*/  IADD3 R3, R35.reuse, 0x20, RZ ;  /* 0x0000002023037810 */ /* 0x041fe40007ffe0ff */
[----:B------:R-:W-:Y:S02]  /*3f50*/  CS2R R6, SRZ ;  /* 0x0000000000067805 */ /* 0x000fe4000001ff00 */
[----:B------:R-:W-:Y:S01]  /*3f60*/  SHF.L.U32 R26, R35, 0x2, RZ ;  /* 0x00000002231a7819 */ /* 0x000fe200000006ff */
[----:B------:R-:W-:Y:S01]  /*3f70*/  IMAD.MOV.U32 R9, RZ, RZ, RZ ;  /* 0x000000ffff097224 */ /* 0x000fe200078e00ff */
[----:B-1----:R-:W-:-:S03]  /*3f80*/  CS2R R4, SRZ ;  /* 0x0000000000047805 */ /* 0x002fc6000001ff00 */
[----:B------:R-:W-:Y:S01]  /*3f90*/  VIADD R25, R26, 0x80 ;  /* 0x000000801a197836 */ /* 0x000fe20000000000 */
[-C--:B--2---:R-:W-:Y:S02]  /*3fa0*/  ISETP.GE.OR P1, PT, R3, R0.reuse, P6 ;  /* 0x000000000300720c */ /* 0x084fe40003726670 */
[C---:B------:R-:W-:Y:S02]  /*3fb0*/  IADD3 R3, R35.reuse, 0x40, RZ ;  /* 0x0000004023037810 */ /* 0x040fe40007ffe0ff */
[-C--:B------:R-:W-:Y:S02]  /*3fc0*/  ISETP.GE.OR P2, PT, R35, R0.reuse, P6 ;  /* 0x000000002300720c */ /* 0x080fe40003746670 */
[----:B------:R-:W-:Y:S01]  /*3fd0*/  ISETP.GE.OR P0, PT, R3, R0, P6 ;  /* 0x000000000300720c */ /* 0x000fe20003706670 */
[----:B------:R-:W-:-:S05]  /*3fe0*/  VIADD R3, R35, 0x60 ;  /* 0x0000006023037836 */ /* 0x000fca0000000000 */
[----:B------:R-:W-:Y:S01]  /*3ff0*/  ISETP.GE.OR P6, PT, R3, R0, P6 ;  /* 0x000000000300720c */ /* 0x000fe200037c6670 */
[----:B------:R-:W-:Y:S01]  /*4000*/  @!P1 FADD.FTZ R31, -R29, R31 ;  /* 0x0000001f1d1f9221 */ /* 0x000fe20000010100 */
[----:B------:R-:W-:-:S03]  /*4010*/  CS2R R2, SRZ ;  /* 0x0000000000027805 */ /* 0x000fc6000001ff00 */
[----:B------:R-:W-:Y:S01]  /*4020*/  @!P2 FADD.FTZ R36, -R29, R36 ;  /* 0x000000241d24a221 */ /* 0x000fe20000010100 */
[----:B------:R-:W-:Y:S01]  /*4030*/  @!P1 FMUL.FTZ R31, R31, 1.4426950216293334961 ;  /* 0x3fb8aa3b1f1f9820 */ /* 0x000fe20000410000 */
[C---:B------:R-:W-:Y:S02]  /*4040*/  @!P0 FADD.FTZ R32, -R29.reuse, R32 ;  /* 0x000000201d208221 */ /* 0x040fe40000010100 */
[----:B------:R-:W-:Y:S01]  /*4050*/  @!P2 FMUL.FTZ R36, R36, 1.4426950216293334961 ;  /* 0x3fb8aa3b2424a820 */ /* 0x000fe20000410000 */
[----:B------:R-:W0:Y:S01]  /*4060*/  @!P1 MUFU.EX2 R8, R31 ;  /* 0x0000001f00089308 */ /* 0x000e220000000800 */
[----:B------:R-:W-:Y:S02]  /*4070*/  @!P0 FMUL.FTZ R32, R32, 1.4426950216293334961 ;  /* 0x3fb8aa3b20208820 */ /* 0x000fe40000410000 */
[----:B------:R-:W-:-:S04]  /*4080*/  @!P6 FADD.FTZ R29, -R29, R34 ;  /* 0x000000221d1de221 */ /* 0x000fc80000010100 */
[----:B------:R-:W-:Y:S01]  /*4090*/  @!P6 FMUL.FTZ R10, R29, 1.4426950216293334961 ;  /* 0x3fb8aa3b1d0ae820 */ /* 0x000fe20000410000 */
[----:B------:R-:W1:Y:S08]  /*40a0*/  @!P0 MUFU.EX2 R32, R32 ;  /* 0x0000002000208308 */ /* 0x000e700000000800 */
[----:B------:R-:W2:Y:S01]  /*40b0*/  @!P2 MUFU.EX2 R36, R36 ;  /* 0x000000240024a308 */ /* 0x000ea20000000800 */
[----:B0-----:R0:W-:Y:S07]  /*40c0*/  @!P1 STS [R33+0x280], R8 ;  /* 0x0002800821009388 */ /* 0x0011ee0000000800 */
[----:B------:R-:W3:Y:S01]  /*40d0*/  @!P6 MUFU.EX2 R10, R10 ;  /* 0x0000000a000ae308 */ /* 0x000ee20000000800 */
[----:B-1----:R0:W-:Y:S01]  /*40e0*/  @!P0 STS [R33+0x500], R32 ;  /* 0x0005002021008388 */ /* 0x0021e20000000800 */
[----:B------:R-:W-:Y:S01]  /*40f0*/  ISETP.GE.AND P0, PT, R0, 0x1, PT ;  /* 0x000000010000780c */ /* 0x000fe20003f06270 */
[----:B------:R-:W-:-:S02]  /*4100*/  HFMA2.MMA R0, -RZ, RZ, 0, 0 ;  /* 0x00000000ff007435 */ /* 0x000fc400000001ff */
[----:B--2---:R0:W-:Y:S04]  /*4110*/  @!P2 STS [R33], R36 ;  /* 0x000000242100a388 */ /* 0x0041e80000000800 */
[----:B---3--:R0:W-:Y:S01]  /*4120*/  @!P6 STS [R33+0x780], R10 ;  /* 0x0007800a2100e388 */ /* 0x0081e20000000800 */
[----:B------:R-:W-:Y:S06]  /*4130*/  BAR.SYNC.DEFER_BLOCKING 0x0 ;  /* 0x0000000000007b1d */ /* 0x000fec0000010000 */
[----:B------:R-:W-:Y:S05]  /*4140*/  @!P0 BRA `(.L_x_41) ;  /* 0x0000000000d88947 */ /* 0x000fea0003800000 */
[----:B------:R-:W1:Y:S01]  /*4150*/  S2UR UR6, SR_CgaCtaId ;  /* 0x00000000000679c3 */ /* 0x000e620000008800 */
[----:B------:R-:W-:Y:S01]  /*4160*/  ULDC UR10, c[0x0][0x2dc] ;  /* 0x0000b700000a7ab9 */ /* 0x000fe20000000800 */
[----:B------:R-:W-:Y:S01]  /*4170*/  IMAD R23, R11, 0x100, R26 ;  /* 0x000001000b177824 */ /* 0x000fe200078e021a */
[----:B------:R-:W-:Y:S01]  /*4180*/  UIMAD UR4, UR7, UR10, URZ ;  /* 0x0000000a070472a4 */ /* 0x000fe2000f8e023f */
[C---:B0-----:R-:W-:Y:S01]  /*4190*/  VIADD R8, R20.reuse, -UR7 ;  /* 0x8000000714087c36 */ /* 0x041fe20008000000 */
[----:B------:R-:W-:Y:S01]  /*41a0*/  CS2R R12, SRZ ;  /* 0x00000000000c7805 */ /* 0x000fe2000001ff00 */
[----:B------:R-:W-:Y:S01]  /*41b0*/  IMAD R28, R20, UR10, RZ ;  /* 0x0000000a141c7c24 */ /* 0x000fe2000f8e02ff */
[----:B------:R-:W-:Y:S01]  /*41c0*/  USHF.R.S32.HI UR11, URZ, 0x1f, UR4 ;  /* 0x0000001f3f0b7899 */ /* 0x000fe20008011404 */
[----:B------:R-:W-:Y:S02]  /*41d0*/  CS2R R14, SRZ ;  /* 0x00000000000e7805 */ /* 0x000fe4000001ff00 */
[----:B------:R-:W-:Y:S01]  /*41e0*/  IADD3 R6, P0, R23, UR4, RZ ;  /* 0x0000000417067c10 */ /* 0x000fe2000ff1e0ff */
[----:B------:R-:W-:Y:S01]  /*41f0*/  ULDC.64 UR4, c[0x0][0x288] ;  /* 0x0000a20000047ab9 */ /* 0x000fe20000000a00 */
[----:B------:R-:W-:-:S02]  /*4200*/  ISETP.GE.AND P3, PT, R11, R8, PT ;  /* 0x000000080b00720c */ /* 0x000fc40003f66270 */
[----:B------:R-:W-:Y:S02]  /*4210*/  CS2R R16, SRZ ;  /* 0x0000000000107805 */ /* 0x000fe4000001ff00 */
[----:B------:R-:W-:Y:S02]  /*4220*/  LEA.HI.X.SX32 R23, R23, UR11, 0x1, P0 ;  /* 0x0000000b17177c11 */ /* 0x000fe400080f0eff */
[----:B------:R-:W-:Y:S02]  /*4230*/  CS2R R18, SRZ ;  /* 0x0000000000127805 */ /* 0x000fe4000001ff00 */
[----:B------:R-:W-:Y:S01]  /*4240*/  LEA R24, P0, R6, UR4, 0x2 ;  /* 0x0000000406187c11 */ /* 0x000fe2000f8010ff */
[----:B------:R-:W-:Y:S01]  /*4250*/  UMOV UR4, 0x400 ;  /* 0x0000040000047882 */ /* 0x000fe20000000000 */
[----:B------:R-:W-:Y:S02]  /*4260*/  IMAD.WIDE R28, R28, 0x4, RZ ;  /* 0x000000041c1c7825 */ /* 0x000fe400078e02ff */
[----:B------:R-:W-:Y:S01]  /*4270*/  LEA.HI.X R23, R6, UR5, R23, 0x2, P0 ;  /* 0x0000000506177c11 */ /* 0x000fe200080f1417 */
[----:B------:R-:W-:Y:S01]  /*4280*/  UMOV UR5, URZ ;  /* 0x0000003f00057c82 */ /* 0x000fe20008000000 */
[----:B------:R-:W-:Y:S01]  /*4290*/  IADD3 R24, P0, R24, 0x200, RZ ;  /* 0x0000020018187810 */ /* 0x000fe20007f1e0ff */
[----:B------:R-:W-:Y:S01]  /*42a0*/  IMAD.MOV.U32 R6, RZ, RZ, RZ ;  /* 0x000000ffff067224 */ /* 0x000fe200078e00ff */
[----:B-1----:R-:W-:-:S03]  /*42b0*/  ULEA UR4, UR6, UR4, 0x18 ;  /* 0x0000000406047291 */ /* 0x002fc6000f8ec03f */
[----:B------:R-:W-:-:S03]  /*42c0*/  IMAD.X R23, RZ, RZ, R23, P0 ;  /* 0x000000ffff177224 */ /* 0x000fc600000e0617 */
[----:B------:R-:W-:Y:S01]  /*42d0*/  LEA R10, R11, UR4, 0x2 ;  /* 0x000000040b0a7c11 */ /* 0x000fe2000f8e10ff */
[----:B------:R-:W-:-:S06]  /*42e0*/  ULDC UR4, c[0x0][0x2d0] ;  /* 0x0000b40000047ab9 */ /* 0x000fcc0000000800 */
.L_x_44:
[----:B------:R-:W-:Y:S01]  /*42f0*/  MOV R22, R24 ;  /* 0x0000001800167202 */ /* 0x000fe20000000f00 */
[----:B------:R-:W0:Y:S01]  /*4300*/  LDC R21, c[0x0][0x3c4] ;  /* 0x0000f100ff157b82 */ /* 0x000e220000000800 */
[----:B------:R1:W2:Y:S01]  /*4310*/  LDS R8, [R10] ;  /* 0x000000000a087984 */ /* 0x0002a20000000800 */
[----:B------:R-:W-:Y:S01]  /*4320*/  UIADD3 UR5, UR5, 0x1, URZ ;  /* 0x0000000105057890 */ /* 0x000fe2000fffe03f */
[----:B------:R-:W-:Y:S01]  /*4330*/  IADD3 R24, P0, R28, R22, RZ ;  /* 0x000000161c187210 */ /* 0x000fe20007f1e0ff */
[----:B------:R-:W-:Y:S04]  /*4340*/  BSSY B0, `(.L_x_42) ;  /* 0x000000a000007945 */ /* 0x000fe80003800000 */
[----:B------:R-:W-:Y:S08]  /*4350*/  @P3 BRA `(.L_x_43) ;  /* 0x0000000000203947 */ /* 0x000ff00003800000 */
[----:B------:R-:W-:Y:S02]  /*4360*/  ISETP.GE.AND P2, PT, R26, UR4, PT ;  /* 0x000000041a007c0c */ /* 0x000fe4000bf46270 */
[----:B------:R-:W-:Y:S02]  /*4370*/  CS2R R12, SRZ ;  /* 0x00000000000c7805 */ /* 0x000fe4000001ff00 */
[----:B------:R-:W-:Y:S02]  /*4380*/  ISETP.GE.AND P1, PT, R25, UR4, PT ;  /* 0x0000000419007c0c */ /* 0x000fe4000bf26270 */
[----:B------:R-:W-:Y:S02]  /*4390*/  CS2R R14, SRZ ;  /* 0x00000000000e7805 */ /* 0x000fe4000001ff00 */
[----:B------:R-:W-:Y:S02]  /*43a0*/  CS2R R16, SRZ ;  /* 0x0000000000107805 */ /* 0x000fe4000001ff00 */
[----:B------:R-:W-:Y:S03]  /*43b0*/  CS2R R18, SRZ ;  /* 0x0000000000127805 */ /* 0x000fe6000001ff00 */
[----:B------:R3:W5:Y:S04]  /*43c0*/  @!P2 LDG.E.128 R12, desc[UR8][R22.64+-0x200] ;  /* 0xfffe0008160ca981 */ /* 0x000768000c1e1d00 */
[----:B------:R3:W5:Y:S02]  /*43d0*/  @!P1 LDG.E.128 R16, desc[UR8][R22.64] ;  /* 0x0000000816109981 */ /* 0x000764000c1e1d00 */
.L_x_43:
[----:B------:R-:W-:Y:S05]  /*43e0*/  BSYNC B0 ;  /* 0x0000000000007941 */ /* 0x000fea0003800000 */
.L_x_42:
[----:B---3--:R-:W-:Y:S01]  /*43f0*/  IADD3.X R23, R29, R23, RZ, P0, !PT ;  /* 0x000000171d177210 */ /* 0x008fe200007fe4ff */
[C---:B--2--5:R-:W-:Y:S01]  /*4400*/  FFMA.FTZ R3, R8.reuse, R12, R3 ;  /* 0x0000000c08037223 */ /* 0x064fe20000010003 */
[----:B0-----:R-:W-:Y:S01]  /*4410*/  ISETP.LE.AND P0, PT, R21, UR5, PT ;  /* 0x0000000515007c0c */ /* 0x001fe2000bf03270 */
[C---:B------:R-:W-:Y:S01]  /*4420*/  FFMA.FTZ R0, R8.reuse, R13, R0 ;  /* 0x0000000d08007223 */ /* 0x040fe20000010000 */
[C---:B------:R-:W-:Y:S01]  /*4430*/  FFMA.FTZ R5, R8.reuse, R14, R5 ;  /* 0x0000000e08057223 */ /* 0x040fe20000010005 */
[C---:B------:R-:W-:Y:S01]  /*4440*/  FFMA.FTZ R2, R8.reuse, R15, R2 ;  /* 0x0000000f08027223 */ /* 0x040fe20000010002 */
[C---:B------:R-:W-:Y:S01]  /*4450*/  FFMA.FTZ R7, R8.reuse, R16, R7 ;  /* 0x0000001008077223 */ /* 0x040fe20000010007 */
[C---:B------:R-:W-:Y:S01]  /*4460*/  FFMA.FTZ R4, R8.reuse, R17, R4 ;  /* 0x0000001108047223 */ /* 0x040fe20000010004 */
[----:B------:R-:W-:Y:S01]  /*4470*/  FFMA.FTZ R9, R8, R18, R9 ;  /* 0x0000001208097223 */ /* 0x000fe20000010009 */
[----:B-1----:R-:W-:Y:S01]  /*4480*/  IADD3 R10, R10, 0x14, RZ ;  /* 0x000000140a0a7810 */ /* 0x002fe20007ffe0ff */
[----:B------:R-:W-:Y:S05]  /*4490*/  FFMA.FTZ R6, R8, R19, R6 ;  /* 0x0000001308067223 */ /* 0x000fea0000010006 */
[----:B------:R-:W-:Y:S05]  /*44a0*/  @!P0 BRA `(.L_x_44) ;  /* 0xfffffffc00908947 */ /* 0x000fea000383ffff */
.L_x_41:
[----:B------:R-:W-:-:S04]  /*44b0*/  IADD3 R11, R11, UR7, RZ ;  /* 0x000000070b0b7c10 */ /* 0x000fc8000fffe0ff */
[----:B------:R-:W-:-:S13]  /*44c0*/  ISETP.GE.AND P0, PT, R11, R20, PT ;  /* 0x000000140b00720c */ /* 0x000fda0003f06270 */
[----:B------:R-:W-:Y:S05]  /*44d0*/  @P0 EXIT ;  /* 0x000000000000094d */ /* 0x000fea0003800000 */
[----:B------:R-:W1:Y:S01]  /*44e0*/  LDC R13, c[0x0][0x2c4] ;  /* 0x0000b100ff0d7b82 */ /* 0x000e620000000800 */
[----:B------:R-:W-:Y:S01]  /*44f0*/  ULDC UR4, c[0x0][0x270] ;  /* 0x00009c0000047ab9 */ /* 0x000fe20000000800 */
[----:B------:R-:W-:Y:S01]  /*4500*/  IABS R17, R11 ;  /* 0x0000000b00117213 */ /* 0x000fe20000000000 */
[----:B------:R-:W-:Y:S01]  /*4510*/  ULDC UR6, c[0x0][0x2d0] ;  /* 0x0000b40000067ab9 */ /* 0x000fe20000000800 */
[----:B------:R-:W-:Y:S02]  /*4520*/  F2FP.F16.F32.PACK_AB R0, R0, R3 ;  /* 0x000000030000723e */ /* 0x000fe400000000ff */
[----:B------:R-:W-:-:S03]  /*4530*/  F2FP.F16.F32.PACK_AB R5, R2, R5 ;  /* 0x000000050205723e */ /* 0x000fc600000000ff */
[----:B------:R-:W-:Y:S01]  /*4540*/  IMAD.MOV.U32 R2, RZ, RZ, R0 ;  /* 0x000000ffff027224 */ /* 0x000fe200078e0000 */
[----:B------:R-:W-:Y:S01]  /*4550*/  MOV R3, R5 ;  /* 0x0000000500037202 */ /* 0x000fe20000000f00 */
[----:B-1----:R-:W-:Y:S01]  /*4560*/  IMAD R14, R13, UR4, RZ ;  /* 0x000000040d0e7c24 */ /* 0x002fe2000f8e02ff */
[----:B------:R-:W-:-:S04]  /*4570*/  ULDC.64 UR4, c[0x0][0x290] ;  /* 0x0000a40000047ab9 */ /* 0x000fc80000000a00 */
[-C--:B------:R-:W-:Y:S02]  /*4580*/  IABS R16, R14.reuse ;  /* 0x0000000e00107213 */ /* 0x080fe40000000000 */
[----:B0-----:R-:W-:Y:S02]  /*4590*/  IABS R10, R14 ;  /* 0x0000000e000a7213 */ /* 0x001fe40000000000 */
[----:B------:R-:W0:Y:S03]  /*45a0*/  I2F.RP R12, R16 ;  /* 0x00000010000c7306 */ /* 0x000e260000209400 */
[----:B------:R-:W-:-:S05]  /*45b0*/  IMAD.MOV R10, RZ, RZ, -R10 ;  /* 0x000000ffff0a7224 */ /* 0x000fca00078e0a0a */
[----:B0-----:R-:W0:Y:S02]  /*45c0*/  MUFU.RCP R18, R12 ;  /* 0x0000000c00127308 */ /* 0x001e240000001000 */
[----:B0-----:R-:W-:Y:S01]  /*45d0*/  VIADD R18, R18, 0xffffffe ;  /* 0x0ffffffe12127836 */ /* 0x001fe20000000000 */
[----:B------:R-:W-:-:S05]  /*45e0*/  IABS R12, R13 ;  /* 0x0000000d000c7213 */ /* 0x000fca0000000000 */
[----:B------:R0:W1:Y:S02]  /*45f0*/  F2I.FTZ.U32.TRUNC.NTZ R19, R18 ;  /* 0x0000001200137305 */ /* 0x000064000021f000 */
[----:B0-----:R-:W-:Y:S01]  /*4600*/  HFMA2.MMA R18, -RZ, RZ, 0, 0 ;  /* 0x00000000ff127435 */ /* 0x001fe200000001ff */
[----:B-1----:R-:W-:-:S04]  /*4610*/  IMAD.MOV R15, RZ, RZ, -R19 ;  /* 0x000000ffff0f7224 */ /* 0x002fc800078e0a13 */
[----:B------:R-:W-:-:S05]  /*4620*/  IMAD R8, R15, R16, RZ ;  /* 0x000000100f087224 */ /* 0x000fca00078e02ff */
[----:B------:R-:W-:-:S06]  /*4630*/  IMAD.HI.U32 R8, R19, R8, R18 ;  /* 0x0000000813087227 */ /* 0x000fcc00078e0012 */
[----:B------:R-:W-:Y:S02]  /*4640*/  IMAD.HI.U32 R15, R8, R17, RZ ;  /* 0x00000011080f7227 */ /* 0x000fe400078e00ff */
[----:B------:R-:W0:Y:S02]  /*4650*/  I2F.RP R8, R12 ;  /* 0x0000000c00087306 */ /* 0x000e240000209400 */
[----:B------:R-:W-:Y:S01]  /*4660*/  IMAD R17, R15, R10, R17 ;  /* 0x0000000a0f117224 */ /* 0x000fe200078e0211 */
[----:B------:R-:W-:-:S04]  /*4670*/  LOP3.LUT R10, R11, R14, RZ, 0x3c, !PT ;  /* 0x0000000e0b0a7212 */ /* 0x000fc800078e3cff */
[----:B------:R-:W-:Y:S02]  /*4680*/  ISETP.GT.U32.AND P1, PT, R16, R17, PT ;  /* 0x000000111000720c */ /* 0x000fe40003f24070 */
[----:B------:R-:W-:Y:S01]  /*4690*/  ISETP.GE.AND P0, PT, R10, RZ, PT ;  /* 0x000000ff0a00720c */ /* 0x000fe20003f06270 */
[----:B0-----:R-:W0:Y:S10]  /*46a0*/  MUFU.RCP R8, R8 ;  /* 0x0000000800087308 */ /* 0x001e340000001000 */
[----:B------:R-:W-:Y:S01]  /*46b0*/  @!P1 IMAD.IADD R17, R17, 0x1, -R16 ;  /* 0x0000000111119824 */ /* 0x000fe200078e0a10 */
[----:B------:R-:W-:-:S02]  /*46c0*/  @!P1 IADD3 R15, R15, 0x1, RZ ;  /* 0x000000010f0f9810 */ /* 0x000fc40007ffe0ff */
[----:B------:R-:W-:Y:S02]  /*46d0*/  ISETP.NE.AND P1, PT, R14, RZ, PT ;  /* 0x000000ff0e00720c */ /* 0x000fe40003f25270 */
[----:B------:R-:W-:Y:S01]  /*46e0*/  ISETP.GE.U32.AND P2, PT, R17, R16, PT ;  /* 0x000000101100720c */ /* 0x000fe20003f46070 */
[----:B0-----:R-:W-:-:S04]  /*46f0*/  VIADD R18, R8, 0xffffffe ;  /* 0x0ffffffe08127836 */ /* 0x001fc80000000000 */
[----:B------:R0:W1:Y:S08]  /*4700*/  F2I.FTZ.U32.TRUNC.NTZ R19, R18 ;  /* 0x0000001200137305 */ /* 0x000070000021f000 */
[----:B------:R-:W-:-:S05]  /*4710*/  @P2 VIADD R15, R15, 0x1 ;  /* 0x000000010f0f2836 */ /* 0x000fca0000000000 */
[----:B------:R-:W-:Y:S02]  /*4720*/  @!P0 IADD3 R15, -R15, RZ, RZ ;  /* 0x000000ff0f0f8210 */ /* 0x000fe40007ffe1ff */
[----:B------:R-:W-:-:S05]  /*4730*/  @!P1 LOP3.LUT R15, RZ, R14, RZ, 0x33, !PT ;  /* 0x0000000eff0f9212 */ /* 0x000fca00078e33ff */
[----:B------:R-:W-:Y:S01]  /*4740*/  IMAD R14, R15, R14, RZ ;  /* 0x0000000e0f0e7224 */ /* 0x000fe200078e02ff */
[----:B0-----:R-:W-:Y:S01]  /*4750*/  MOV R18, RZ ;  /* 0x000000ff00127202 */ /* 0x001fe20000000f00 */
[----:B-1----:R-:W-:Y:S02]  /*4760*/  IMAD.MOV R17, RZ, RZ, -R19 ;  /* 0x000000ffff117224 */ /* 0x002fe400078e0a13 */
[----:B------:R-:W-:Y:S02]  /*4770*/  IMAD.IADD R16, R11, 0x1, -R14 ;  /* 0x000000010b107824 */ /* 0x000fe400078e0a0e */
[----:B------:R-:W-:-:S03]  /*4780*/  IMAD R10, R17, R12, RZ ;  /* 0x0000000c110a7224 */ /* 0x000fc600078e02ff */
[----:B------:R-:W-:Y:S01]  /*4790*/  IABS R8, R16 ;  /* 0x0000001000087213 */ /* 0x000fe20000000000 */
[----:B------:R-:W-:Y:S01]  /*47a0*/  IMAD.HI.U32 R10, R19, R10, R18 ;  /* 0x0000000a130a7227 */ /* 0x000fe200078e0012 */
[----:B------:R-:W-:-:S04]  /*47b0*/  LOP3.LUT R16, R16, R13, RZ, 0x3c, !PT ;  /* 0x0000000d10107212 */ /* 0x000fc800078e3cff */
[----:B------:R-:W-:Y:S01]  /*47c0*/  ISETP.GE.AND P1, PT, R16, RZ, PT ;  /* 0x000000ff1000720c */ /* 0x000fe20003f26270 */
[----:B------:R-:W-:-:S04]  /*47d0*/  IMAD.HI.U32 R10, R10, R8, RZ ;  /* 0x000000080a0a7227 */ /* 0x000fc800078e00ff */
[----:B------:R-:W-:-:S04]  /*47e0*/  IMAD.MOV R17, RZ, RZ, -R10 ;  /* 0x000000ffff117224 */ /* 0x000fc800078e0a0a */
[----:B------:R-:W-:-:S05]  /*47f0*/  IMAD R17, R12, R17, R8 ;  /* 0x000000110c117224 */ /* 0x000fca00078e0208 */
[----:B------:R-:W-:-:S13]  /*4800*/  ISETP.GT.U32.AND P0, PT, R12, R17, PT ;  /* 0x000000110c00720c */ /* 0x000fda0003f04070 */
[----:B------:R-:W-:Y:S01]  /*4810*/  @!P0 IMAD.IADD R17, R17, 0x1, -R12 ;  /* 0x0000000111118824 */ /* 0x000fe200078e0a0c */
[----:B------:R-:W-:Y:S02]  /*4820*/  @!P0 IADD3 R10, R10, 0x1, RZ ;  /* 0x000000010a0a8810 */ /* 0x000fe40007ffe0ff */
[----:B------:R-:W-:Y:S02]  /*4830*/  ISETP.NE.AND P0, PT, R13, RZ, PT ;  /* 0x000000ff0d00720c */ /* 0x000fe40003f05270 */
[----:B------:R-:W-:Y:S01]  /*4840*/  ISETP.GE.U32.AND P2, PT, R17, R12, PT ;  /* 0x0000000c1100720c */ /* 0x000fe20003f46070 */
[----:B------:R-:W-:Y:S01]  /*4850*/  IMAD.WIDE.U32 R16, R15, UR4, RZ ;  /* 0x000000040f107c25 */ /* 0x000fe2000f8e00ff */
[----:B------:R-:W-:-:S05]  /*4860*/  SHF.R.S32.HI R12, RZ, 0x1f, R15 ;  /* 0x0000001fff0c7819 */ /* 0x000fca000001140f */
[----:B------:R-:W-:-:S06]  /*4870*/  IMAD R12, R12, UR4, RZ ;  /* 0x000000040c0c7c24 */ /* 0x000fcc000f8e02ff */
[----:B------:R-:W-:-:S05]  /*4880*/  @P2 VIADD R10, R10, 0x1 ;  /* 0x000000010a0a2836 */ /* 0x000fca0000000000 */
[----:B------:R-:W-:Y:S01]  /*4890*/  MOV R8, R10 ;  /* 0x0000000a00087202 */ /* 0x000fe20000000f00 */
[----:B------:R-:W-:Y:S01]  /*48a0*/  IMAD R10, R15, UR5, R12 ;  /* 0x000000050f0a7c24 */ /* 0x000fe2000f8e020c */
[----:B------:R-:W-:-:S03]  /*48b0*/  ULDC.64 UR4, c[0x0][0x2a0] ;  /* 0x0000a80000047ab9 */ /* 0x000fc60000000a00 */
[----:B------:R-:W-:Y:S01]  /*48c0*/  @!P1 IMAD.MOV R8, RZ, RZ, -R8 ;  /* 0x000000ffff089224 */ /* 0x000fe200078e0a08 */
[----:B------:R-:W-:Y:S02]  /*48d0*/  ISETP.GE.AND P1, PT, R26, UR6, PT ;  /* 0x000000061a007c0c */ /* 0x000fe4000bf26270 */
[-C--:B------:R-:W-:Y:S02]  /*48e0*/  @!P0 LOP3.LUT R8, RZ, R13.reuse, RZ, 0x33, !PT ;  /* 0x0000000dff088212 */ /* 0x080fe400078e33ff */
[----:B------:R-:W-:Y:S02]  /*48f0*/  IADD3 R15, R17, R10, RZ ;  /* 0x0000000a110f7210 */ /* 0x000fe40007ffe0ff */
[----:B------:R-:W-:Y:S01]  /*4900*/  SHF.R.S32.HI R10, RZ, 0x1f, R8 ;  /* 0x0000001fff0a7819 */ /* 0x000fe20000011408 */
[----:B------:R-:W-:Y:S02]  /*4910*/  IMAD R12, R8, R13, R14 ;  /* 0x0000000d080c7224 */ /* 0x000fe400078e020e */
[----:B------:R-:W-:-:S02]  /*4920*/  IMAD.MOV.U32 R14, RZ, RZ, R16 ;  /* 0x000000ffff0e7224 */ /* 0x000fc400078e0010 */
[----:B------:R-:W-:Y:S01]  /*4930*/  IMAD R13, R10, UR4, RZ ;  /* 0x000000040a0d7c24 */ /* 0x000fe2000f8e02ff */
[----:B------:R-:W-:Y:S01]  /*4940*/  IADD3 R12, R11, -R12, RZ ;  /* 0x8000000c0b0c7210 */ /* 0x000fe20007ffe0ff */
[C---:B------:R-:W-:Y:S01]  /*4950*/  IMAD.WIDE.U32 R14, R8.reuse, UR4, R14 ;  /* 0x00000004080e7c25 */ /* 0x040fe2000f8e000e */
[----:B------:R-:W0:Y:S03]  /*4960*/  @!P1 LDC.64 R10, c[0x0][0x280] ;  /* 0x0000a000ff0a9b82 */ /* 0x000e260000000a00 */
[----:B------:R-:W-:Y:S01]  /*4970*/  IMAD R13, R8, UR5, R13 ;  /* 0x00000005080d7c24 */ /* 0x000fe2000f8e020d */
[----:B------:R-:W-:Y:S01]  /*4980*/  SHF.R.S32.HI R8, RZ, 0x1f, R12 ;  /* 0x0000001fff087819 */ /* 0x000fe2000001140c */
[----:B------:R-:W-:Y:S02]  /*4990*/  ULDC.64 UR4, c[0x0][0x298] ;  /* 0x0000a60000047ab9 */ /* 0x000fe40000000a00 */
[----:B------:R-:W-:-:S02]  /*49a0*/  IMAD.IADD R15, R15, 0x1, R13 ;  /* 0x000000010f0f7824 */ /* 0x000fc400078e020d */
[----:B------:R-:W-:Y:S02]  /*49b0*/  IMAD R13, R8, UR4, RZ ;  /* 0x00000004080d7c24 */ /* 0x000fe4000f8e02ff */
[----:B------:R-:W-:-:S04]  /*49c0*/  IMAD.WIDE.U32 R14, R12, UR4, R14 ;  /* 0x000000040c0e7c25 */ /* 0x000fc8000f8e000e */
[----:B------:R-:W-:Y:S01]  /*49d0*/  IMAD R13, R12, UR5, R13 ;  /* 0x000000050c0d7c24 */ /* 0x000fe2000f8e020d */
[----:B------:R-:W-:-:S04]  /*49e0*/  @!P1 IADD3 R8, P0, R26, R14, RZ ;  /* 0x0000000e1a089210 */ /* 0x000fc80007f1e0ff */
[----:B------:R-:W-:-:S04]  /*49f0*/  IADD3 R13, R15, R13, RZ ;  /* 0x0000000d0f0d7210 */ /* 0x000fc80007ffe0ff */
[----:B------:R-:W-:Y:S02]  /*4a00*/  @!P1 LEA.HI.X.SX32 R26, R26, R13, 0x1, P0 ;  /* 0x0000000d1a1a9211 */ /* 0x000fe400000f0eff */
[----:B------:R-:W-:Y:S02]  /*4a10*/  ISETP.GE.AND P0, PT, R25, UR6, PT ;  /* 0x0000000619007c0c */ /* 0x000fe4000bf06270 */
[----:B0-----:R-:W-:-:S04]  /*4a20*/  @!P1 LEA R10, P2, R8, R10, 0x1 ;  /* 0x0000000a080a9211 */ /* 0x001fc800078408ff */
[----:B------:R-:W-:-:S05]  /*4a30*/  @!P1 LEA.HI.X R11, R8, R11, R26, 0x1, P2 ;  /* 0x0000000b080b9211 */ /* 0x000fca00010f0c1a */
[----:B------:R0:W-:Y:S02]  /*4a40*/  @!P1 STG.E.64 desc[UR8][R10.64], R2 ;  /* 0x000000020a009986 */ /* 0x0001e4000c101b08 */
[----:B------:R-:W-:Y:S05]  /*4a50*/  @P0 EXIT ;  /* 0x000000000000094d */ /* 0x000fea0003800000 */
[C---:B------:R-:W-:Y:S01]  /*4a60*/  IADD3 R14, P0, R25.reuse, R14, RZ ;  /* 0x0000000e190e7210 */ /* 0x040fe20007f1e0ff */
[----:B------:R-:W-:Y:S01]  /*4a70*/  ULDC.64 UR4, c[0x0][0x280] ;  /* 0x0000a00000047ab9 */ /* 0x000fe20000000a00 */
[----:B------:R-:W-:Y:S02]  /*4a80*/  F2FP.F16.F32.PACK_AB R4, R4, R7 ;  /* 0x000000070404723e */ /* 0x000fe400000000ff */
[----:B------:R-:W-:Y:S02]  /*4a90*/  LEA.HI.X.SX32 R13, R25, R13, 0x1, P0 ;  /* 0x0000000d190d7211 */ /* 0x000fe400000f0eff */
[----:B0-----:R-:W-:Y:S02]  /*4aa0*/  LEA R2, P0, R14, UR4, 0x1 ;  /* 0x000000040e027c11 */ /* 0x001fe4000f8008ff */
[----:B------:R-:W-:Y:S02]  /*4ab0*/  F2FP.F16.F32.PACK_AB R5, R6, R9 ;  /* 0x000000090605723e */ /* 0x000fe400000000ff */
[----:B------:R-:W-:-:S05]  /*4ac0*/  LEA.HI.X R3, R14, UR5, R13, 0x1, P0 ;  /* 0x000000050e037c11 */ /* 0x000fca00080f0c0d */
[----:B------:R-:W-:Y:S01]  /*4ad0*/  STG.E.64 desc[UR8][R2.64], R4 ;  /* 0x0000000402007986 */ /* 0x000fe2000c101b08 */
[----:B------:R-:W-:Y:S05]  /*4ae0*/  EXIT ;  /* 0x000000000000794d */ /* 0x000fea0003800000 */
        .weak           $__internal_0_$__cuda_sm20_div_s64
        .type           $__internal_0_$__cuda_sm20_div_s64,@function
        .size           $__internal_0_$__cuda_sm20_div_s64,(.L_x_8838 - $__internal_0_$__cuda_sm20_div_s64)
$__internal_0_$__cuda_sm20_div_s64:
[----:B------:R-:W-:Y:S02]  /*4af0*/  IADD3 R45, P0, RZ, -R26, RZ ;  /* 0x8000001aff2d7210 */ /* 0x000fe40007f1e0ff */
[----:B------:R-:W-:-:S03]  /*4b00*/  ISETP.GE.AND P1, PT, R25, RZ, PT ;  /* 0x000000ff1900720c */ /* 0x000fc60003f26270 */
[----:B------:R-:W-:Y:S01]  /*4b10*/  IMAD.X R22, RZ, RZ, ~R25, P0 ;  /* 0x000000ffff167224 */ /* 0x000fe200000e0e19 */
[----:B------:R-:W-:-:S04]  /*4b20*/  SEL R44, R45, R26, !P1 ;  /* 0x0000001a2d2c7207 */ /* 0x000fc80004800000 */
[----:B------:R-:W-:-:S04]  /*4b30*/  SEL R45, R22, R25, !P1 ;  /* 0x00000019162d7207 */ /* 0x000fc80004800000 */
[----:B------:R-:W0:Y:S08]  /*4b40*/  I2F.U64.RP R19, R44 ;  /* 0x0000002c00137312 */ /* 0x000e300000309000 */
[----:B0-----:R-:W0:Y:S02]  /*4b50*/  MUFU.RCP R23, R19 ;  /* 0x0000001300177308 */ /* 0x001e240000001000 */
[----:B0-----:R-:W-:-:S06]  /*4b60*/  VIADD R23, R23, 0x1ffffffe ;  /* 0x1ffffffe17177836 */ /* 0x001fcc0000000000 */
[----:B------:R-:W0:Y:S02]  /*4b70*/  F2I.U64.TRUNC R56, R23 ;  /* 0x0000001700387311 */ /* 0x000e24000020d800 */
[----:B0-----:R-:W-:-:S04]  /*4b80*/  IMAD.WIDE.U32 R54, R56, R44, RZ ;  /* 0x0000002c38367225 */ /* 0x001fc800078e00ff */
[C---:B------:R-:W-:Y:S01]  /*4b90*/  IMAD R21, R56.reuse, R45, R55 ;  /* 0x0000002d38157224 */ /* 0x040fe200078e0237 */
[----:B------:R-:W-:Y:S01]  /*4ba0*/  IADD3 R22, P0, RZ, -R54, RZ ;  /* 0x80000036ff167210 */ /* 0x000fe20007f1e0ff */
[----:B------:R-:W-:Y:S02]  /*4bb0*/  IMAD.MOV.U32 R55, RZ, RZ, R56 ;  /* 0x000000ffff377224 */ /* 0x000fe400078e0038 */
[----:B------:R-:W-:Y:S02]  /*4bc0*/  IMAD R21, R57, R44, R21 ;  /* 0x0000002c39157224 */ /* 0x000fe400078e0215 */
[----:B------:R-:W-:-:S04]  /*4bd0*/  IMAD.HI.U32 R54, R56, R22, RZ ;  /* 0x0000001638367227 */ /* 0x000fc800078e00ff */
[----:B------:R-:W-:-:S04]  /*4be0*/  IMAD.X R21, RZ, RZ, ~R21, P0 ;  /* 0x000000ffff157224 */ /* 0x000fc800000e0e15 */
[----:B------:R-:W-:-:S04]  /*4bf0*/  IMAD.WIDE.U32 R54, P2, R56, R21, R54 ;  /* 0x0000001538367225 */ /* 0x000fc80007840036 */
[C---:B------:R-:W-:Y:S02]  /*4c00*/  IMAD R19, R57.reuse, R21, RZ ;  /* 0x0000001539137224 */ /* 0x040fe400078e02ff */
[----:B------:R-:W-:-:S04]  /*4c10*/  IMAD.HI.U32 R22, P1, R57, R22, R54 ;  /* 0x0000001639167227 */ /* 0x000fc80007820036 */
[----:B------:R-:W-:Y:S01]  /*4c20*/  IMAD.HI.U32 R21, R57, R21, RZ ;  /* 0x0000001539157227 */ /* 0x000fe200078e00ff */
[----:B------:R-:W-:-:S03]  /*4c30*/  IADD3 R55, P0, R19, R22, RZ ;  /* 0x0000001613377210 */ /* 0x000fc60007f1e0ff */
[----:B------:R-:W-:Y:S02]  /*4c40*/  IMAD.X R21, R21, 0x1, R57, P2 ;  /* 0x0000000115157824 */ /* 0x000fe400010e0639 */
[----:B------:R-:W-:-:S03]  /*4c50*/  IMAD.WIDE.U32 R56, R55, R44, RZ ;  /* 0x0000002c37387225 */ /* 0x000fc600078e00ff */
[----:B------:R-:W-:Y:S01]  /*4c60*/  IADD3.X R23, RZ, RZ, R21, P0, P1 ;  /* 0x000000ffff177210 */ /* 0x000fe200007e2415 */
[----:B------:R-:W-:Y:S01]  /*4c70*/  IMAD R22, R55, R45, R57 ;  /* 0x0000002d37167224 */ /* 0x000fe200078e0239 */
[----:B------:R-:W-:Y:S02]  /*4c80*/  IADD3 R28, P0, RZ, -R56, RZ ;  /* 0x80000038ff1c7210 */ /* 0x000fe40007f1e0ff */
[----:B------:R-:W-:Y:S01]  /*4c90*/  ISETP.GE.AND P1, PT, R17, RZ, PT ;  /* 0x000000ff1100720c */ /* 0x000fe20003f26270 */
[----:B------:R-:W-:Y:S02]  /*4ca0*/  IMAD R22, R23, R44, R22 ;  /* 0x0000002c17167224 */ /* 0x000fe400078e0216 */
[----:B------:R-:W-:-:S04]  /*4cb0*/  IMAD.HI.U32 R54, R55, R28, RZ ;  /* 0x0000001c37367227 */ /* 0x000fc800078e00ff */
[----:B------:R-:W-:Y:S01]  /*4cc0*/  IMAD.X R22, RZ, RZ, ~R22, P0 ;  /* 0x000000ffff167224 */ /* 0x000fe200000e0e16 */
[----:B------:R-:W-:-:S03]  /*4cd0*/  IADD3 R21, P0, RZ, -R18, RZ ;  /* 0x80000012ff157210 */ /* 0x000fc60007f1e0ff */
[----:B------:R-:W-:Y:S01]  /*4ce0*/  IMAD.WIDE.U32 R54, P5, R55, R22, R54 ;  /* 0x0000001637367225 */ /* 0x000fe200078a0036 */
[----:B------:R-:W-:Y:S02]  /*4cf0*/  SEL R21, R21, R18, !P1 ;  /* 0x0000001215157207 */ /* 0x000fe40004800000 */
[----:B------:R-:W-:Y:S01]  /*4d00*/  IADD3.X R30, RZ, ~R17, RZ, P0, !PT ;  /* 0x80000011ff1e7210 */ /* 0x000fe200007fe4ff */
[----:B------:R-:W-:-:S04]  /*4d10*/  IMAD.HI.U32 R19, P4, R23, R28, R54 ;  /* 0x0000001c17137227 */ /* 0x000fc80007880036 */
[CC--:B------:R-:W-:Y:S02]  /*4d20*/  IMAD R28, R23.reuse, R22.reuse, RZ ;  /* 0x00000016171c7224 */ /* 0x0c0fe400078e02ff */
[----:B------:R-:W-:-:S03]  /*4d30*/  IMAD.HI.U32 R22, R23, R22, RZ ;  /* 0x0000001617167227 */ /* 0x000fc600078e00ff */
[----:B------:R-:W-:Y:S01]  /*4d40*/  IADD3 R28, P2, R28, R19, RZ ;  /* 0x000000131c1c7210 */ /* 0x000fe20007f5e0ff */
[----:B------:R-:W-:Y:S01]  /*4d50*/  IMAD.X R22, R22, 0x1, R23, P5 ;  /* 0x0000000116167824 */ /* 0x000fe200028e0617 */
[----:B------:R-:W-:Y:S01]  /*4d60*/  SEL R19, R30, R17, !P1 ;  /* 0x000000111e137207 */ /* 0x000fe20004800000 */
[----:B------:R-:W-:Y:S02]  /*4d70*/  IMAD.MOV.U32 R55, RZ, RZ, RZ ;  /* 0x000000ffff377224 */ /* 0x000fe400078e00ff */
[----:B------:R-:W-:Y:S01]  /*4d80*/  IMAD.HI.U32 R54, R28, R21, RZ ;  /* 0x000000151c367227 */ /* 0x000fe200078e00ff */
[----:B------:R-:W-:-:S03]  /*4d90*/  IADD3.X R22, RZ, RZ, R22, P2, P4 ;  /* 0x000000ffff167210 */ /* 0x000fc600017e8416 */
[----:B------:R-:W-:-:S04]  /*4da0*/  IMAD.WIDE.U32 R54, R28, R19, R54 ;  /* 0x000000131c367225 */ /* 0x000fc800078e0036 */
[C---:B------:R-:W-:Y:S02]  /*4db0*/  IMAD R30, R22.reuse, R19, RZ ;  /* 0x00000013161e7224 */ /* 0x040fe400078e02ff */
[----:B------:R-:W-:-:S04]  /*4dc0*/  IMAD.HI.U32 R23, P1, R22, R21, R54 ;  /* 0x0000001516177227 */ /* 0x000fc80007820036 */
[----:B------:R-:W-:Y:S01]  /*4dd0*/  IMAD.HI.U32 R22, R22, R19, RZ ;  /* 0x0000001316167227 */ /* 0x000fe200078e00ff */
[----:B------:R-:W-:-:S03]  /*4de0*/  IADD3 R30, P0, R30, R23, RZ ;  /* 0x000000171e1e7210 */ /* 0x000fc60007f1e0ff */
[----:B------:R-:W-:Y:S02]  /*4df0*/  IMAD.X R22, RZ, RZ, R22, P1 ;  /* 0x000000ffff167224 */ /* 0x000fe400008e0616 */
[----:B------:R-:W-:-:S04]  /*4e00*/  IMAD.WIDE.U32 R54, R30, R44, RZ ;  /* 0x0000002c1e367225 */ /* 0x000fc800078e00ff */
[----:B------:R-:W-:Y:S01]  /*4e10*/  IMAD.X R28, RZ, RZ, R22, P0 ;  /* 0x000000ffff1c7224 */ /* 0x000fe200000e0616 */
[----:B------:R-:W-:Y:S01]  /*4e20*/  IADD3 R21, P0, -R54, R21, RZ ;  /* 0x0000001536157210 */ /* 0x000fe20007f1e1ff */
[----:B------:R-:W-:-:S03]  /*4e30*/  IMAD R23, R30, R45, R55 ;  /* 0x0000002d1e177224 */ /* 0x000fc600078e0237 */
[-C--:B------:R-:W-:Y:S01]  /*4e40*/  ISETP.GE.U32.AND P2, PT, R21, R44.reuse, PT ;  /* 0x0000002c1500720c */ /* 0x080fe20003f46070 */
[----:B------:R-:W-:-:S05]  /*4e50*/  IMAD R22, R28, R44, R23 ;  /* 0x0000002c1c167224 */ /* 0x000fca00078e0217 */
[----:B------:R-:W-:Y:S02]  /*4e60*/  IADD3.X R19, ~R22, R19, RZ, P0, !PT ;  /* 0x0000001316137210 */ /* 0x000fe400007fe5ff */
[----:B------:R-:W-:Y:S02]  /*4e70*/  IADD3 R22, P1, R21, -R44, RZ ;  /* 0x8000002c15167210 */ /* 0x000fe40007f3e0ff */
[C---:B------:R-:W-:Y:S02]  /*4e80*/  ISETP.GE.U32.AND.EX P2, PT, R19.reuse, R45, PT, P2 ;  /* 0x0000002d1300720c */ /* 0x040fe40003f46120 */
[----:B------:R-:W-:Y:S02]  /*4e90*/  IADD3 R23, P0, R30, 0x1, RZ ;  /* 0x000000011e177810 */ /* 0x000fe40007f1e0ff */
[----:B------:R-:W-:Y:S01]  /*4ea0*/  SEL R21, R22, R21, P2 ;  /* 0x0000001516157207 */ /* 0x000fe20001000000 */
[----:B------:R-:W-:Y:S01]  /*4eb0*/  IMAD.X R22, R19, 0x1, ~R45, P1 ;  /* 0x0000000113167824 */ /* 0x000fe200008e0e2d */
[----:B------:R-:W-:Y:S01]  /*4ec0*/  SEL R30, R23, R30, P2 ;  /* 0x0000001e171e7207 */ /* 0x000fe20001000000 */
[----:B------:R-:W-:Y:S01]  /*4ed0*/  IMAD.X R23, RZ, RZ, R28, P0 ;  /* 0x000000ffff177224 */ /* 0x000fe200000e061c */
[----:B------:R-:W-:Y:S01]  /*4ee0*/  ISETP.GE.U32.AND P0, PT, R21, R44, PT ;  /* 0x0000002c1500720c */ /* 0x000fe20003f06070 */
[----:B------:R-:W-:Y:S01]  /*4ef0*/  IMAD.MOV.U32 R44, RZ, RZ, R24 ;  /* 0x000000ffff2c7224 */ /* 0x000fe200078e0018 */
[----:B------:R-:W-:-:S02]  /*4f00*/  SEL R19, R22, R19, P2 ;  /* 0x0000001316137207 */ /* 0x000fc40001000000 */
[----:B------:R-:W-:Y:S02]  /*4f10*/  SEL R23, R23, R28, P2 ;  /* 0x0000001c17177207 */ /* 0x000fe40001000000 */
[----:B------:R-:W-:Y:S02]  /*4f20*/  IADD3 R21, P1, R30, 0x1, RZ ;  /* 0x000000011e157810 */ /* 0x000fe40007f3e0ff */
[----:B------:R-:W-:Y:S01]  /*4f30*/  ISETP.GE.U32.AND.EX P0, PT, R19, R45, PT, P0 ;  /* 0x0000002d1300720c */ /* 0x000fe20003f06100 */
[----:B------:R-:W-:Y:S01]  /*4f40*/  IMAD.MOV.U32 R45, RZ, RZ, 0x0 ;  /* 0x00000000ff2d7424 */ /* 0x000fe200078e00ff */
[----:B------:R-:W-:Y:S01]  /*4f50*/  LOP3.LUT R19, R25, R17, RZ, 0x3c, !PT ;  /* 0x0000001119137212 */ /* 0x000fe200078e3cff */
[----:B------:R-:W-:Y:S01]  /*4f60*/  IMAD.X R22, RZ, RZ, R23, P1 ;  /* 0x000000ffff167224 */ /* 0x000fe200008e0617 */
[----:B------:R-:W-:Y:S02]  /*4f70*/  SEL R21, R21, R30, P0 ;  /* 0x0000001e15157207 */ /* 0x000fe40000000000 */
[----:B------:R-:W-:-:S02]  /*4f80*/  ISETP.GE.AND P2, PT, R19, RZ, PT ;  /* 0x000000ff1300720c */ /* 0x000fc40003f46270 */
[----:B------:R-:W-:Y:S02]  /*4f90*/  SEL R23, R22, R23, P0 ;  /* 0x0000001716177207 */ /* 0x000fe40000000000 */
[----:B------:R-:W-:Y:S02]  /*4fa0*/  IADD3 R22, P1, RZ, -R21, RZ ;  /* 0x80000015ff167210 */ /* 0x000fe40007f3e0ff */
[----:B------:R-:W-:Y:S02]  /*4fb0*/  ISETP.NE.U32.AND P0, PT, R26, RZ, PT ;  /* 0x000000ff1a00720c */ /* 0x000fe40003f05070 */
[----:B------:R-:W-:Y:S02]  /*4fc0*/  IADD3.X R26, RZ, ~R23, RZ, P1, !PT ;  /* 0x80000017ff1a7210 */ /* 0x000fe40000ffe4ff */
[----:B------:R-:W-:Y:S02]  /*4fd0*/  ISETP.NE.AND.EX P0, PT, R25, RZ, PT, P0 ;  /* 0x000000ff1900720c */ /* 0x000fe40003f05300 */
[----:B------:R-:W-:-:S02]  /*4fe0*/  SEL R22, R22, R21, !P2 ;  /* 0x0000001516167207 */ /* 0x000fc40005000000 */
[----:B------:R-:W-:Y:S02]  /*4ff0*/  SEL R26, R26, R23, !P2 ;  /* 0x000000171a1a7207 */ /* 0x000fe40005000000 */
[----:B------:R-:W-:Y:S02]  /*5000*/  SEL R22, R22, 0xffffffff, P0 ;  /* 0xffffffff16167807 */ /* 0x000fe40000000000 */
[----:B------:R-:W-:Y:S01]  /*5010*/  SEL R23, R26, 0xffffffff, P0 ;  /* 0xffffffff1a177807 */ /* 0x000fe20000000000 */
[----:B------:R-:W-:Y:S06]  /*5020*/  RET.REL.NODEC R44 `(_ZN5flash32flash_fwd_splitkv_combine_kernelI23Flash_fwd_kernel_traitsILi256ELi64ELi64ELi4ELb0ELb0EN7cutlass6half_tE19Flash_kernel_traitsILi256ELi64ELi64ELi4ES3_EELi4ELi7ELb0EEEvNS_16Flash_fwd_paramsE) ;  /* 0xffffffac2cf47950 */ /* 0x000fec0003c3ffff */
.L_x_45:
[----:B------:R-:W-:-:S00]  /*5030*/  BRA `(.L_x_45) ;  /* 0xfffffffc00fc7947 */ /* 0x000fc0000383ffff */
[----:B------:R-:W-:-:S00]  /*5040*/  NOP ;  /* 0x0000000000007918 */ /* 0x000fc00000000000 */
        /* <DEDUP_REMOVED lines=11> */
.L_x_8838:


//--------------------- .text._ZN5flash32flash_fwd_splitkv_combine_kernelI23Flash_fwd_kernel_traitsILi256ELi64ELi64ELi4ELb0ELb0EN7cutlass6half_tE19Flash_kernel_traitsILi256ELi64ELi64ELi4ES3_EELi4ELi6ELb0EEEvNS_16Flash_fwd_paramsE --------------------------
	.section	.text._ZN5flash32flash_fwd_splitkv_combine_kernelI23Flash_fwd_kernel_traitsILi256ELi64ELi64ELi4ELb0ELb0EN7cutlass6half_tE19Flash_kernel_traitsILi256ELi64ELi64ELi4ES3_EELi4ELi6ELb0EEEvNS_16Flash_fwd_paramsE,"ax",@progbits
	.align	128
        .global         _ZN5flash32flash_fwd_splitkv_combine_kernelI23Flash_fwd_kernel_traitsILi256ELi64ELi64ELi4ELb0ELb0EN7cutlass6half_tE19Flash_kernel_traitsILi256ELi64ELi64ELi4ES3_EELi4ELi6ELb0EEEvNS_16Flash_fwd_paramsE
        .type           _ZN5flash32flash_fwd_splitkv_combine_kernelI23Flash_fwd_kernel_traitsILi256ELi64ELi64ELi4ELb0ELb0EN7cutlass6half_tE19Flash_kernel_traitsILi256ELi64ELi64ELi4ES3_EELi4ELi6ELb0EEEvNS_16Flash_fwd_paramsE,@function
        .size           _ZN5flash32flash_fwd_splitkv_combine_kernelI23Flash_fwd_kernel_traitsILi256ELi64ELi64ELi4ELb0ELb0EN7cutlass6half_tE19Flash_kernel_traitsILi256ELi64ELi64ELi4ES3_EELi4ELi6ELb0EEEvNS_16Flash_fwd_paramsE,(.L_x_8839 - _ZN5flash32flash_fwd_splitkv_combine_kernelI23Flash_fwd_kernel_traitsILi256ELi64ELi64ELi4ELb0ELb0EN7cutlass6half_tE19Flash_kernel_traitsILi256ELi64ELi64ELi4ES3_EELi4ELi6ELb0EEEvNS_16Flash_fwd_paramsE)
        .other          _ZN5flash32flash_fwd_splitkv_combine_kernelI23Flash_fwd_kernel_traitsILi256ELi64ELi64ELi4ELb0ELb0EN7cutlass6half_tE19Flash_kernel_traitsILi256ELi64ELi64ELi4ES3_EELi4ELi6ELb0EEEvNS_16Flash_fwd_paramsE,@"STO_CUDA_ENTRY STV_DEFAULT"
_ZN5flash32flash_fwd_splitkv_combine_kernelI23Flash_fwd_kernel_traitsILi256ELi64ELi64ELi4ELb0ELb0EN7cutlass6half_tE19Flash_kernel_traitsILi256ELi64ELi64ELi4ES3_EELi4ELi6ELb0EEEvNS_16Flash_fwd_paramsE:
.text._ZN5flash32flash_fwd_splitkv_combine_kernelI23Flash_fwd_kernel_traitsILi256ELi64ELi64ELi4ELb0ELb0EN7cutlass6half_tE19Flash_kernel_traitsILi256ELi64ELi64ELi4ES3_EELi4ELi6ELb0EEEvNS_16Flash_fwd_paramsE:
        /* <DEDUP_REMOVED lines=23> */
[----:B------:R-:W-:Y:S05]  /*0170*/  CALL.REL.NOINC `($__internal_1_$__cuda_sm20_div_s64) ;  /* 0x0000004400787944 */ /* 0x000fea0003c00000 */
[----:B------:R-:W-:Y:S05]  /*0180*/  BRA `(.L_x_47) ;  /* 0x00000000004c7947 */ /* 0x000fea0003800000 */
.L_x_46:
        /* <DEDUP_REMOVED lines=19> */
.L_x_47:
        /* <DEDUP_REMOVED lines=10> */
[----:B------:R-:W-:Y:S02]  /*0360*/  MOV R17, R23 ;  /* 0x0000001700117202 */ /* 0x000fe40000000f00 */
[----:B------:R-:W-:Y:S02]  /*0370*/  MOV R26, 0x390 ;  /* 0x00000390001a7802 */ /* 0x000fe40000000f00 */
[----:B------:R-:W-:Y:S05]  /*0380*/  CALL.REL.NOINC `($__internal_1_$__cuda_sm20_div_s64) ;  /* 0x0000004000f47944 */ /* 0x000fea0003c00000 */
[----:B------:R-:W-:Y:S02]  /*0390*/  MOV R8, R22 ;  /* 0x0000001600087202 */ /* 0x000fe40000000f00 */
[----:B------:R-:W-:Y:S01]  /*03a0*/  MOV R9, R23 ;  /* 0x0000001700097202 */ /* 0x000fe20000000f00 */
[----:B------:R-:W-:Y:S05]  /*03b0*/  BRA `(.L_x_50) ;  /* 0x00000000004c7947 */ /* 0x000fea0003800000 */
.L_x_49:
        /* <DEDUP_REMOVED lines=19> */
.L_x_50:
[----:B------:R-:W-:Y:S05]  /*04f0*/  BSYNC B0 ;  /* 0x0000000000007941 */ /* 0x000fea0003800000 */
.L_x_48:
[----:B------:R-:W0:Y:S01]  /*0500*/  LDC R4, c[0x0][0x2c4] ;  /* 0x0000b100ff047b82 */ /* 0x000e220000000800 */
[----:B------:R-:W-:Y:S01]  /*0510*/  IMAD.MOV.U32 R12, RZ, RZ, RZ ;  /* 0x000000ffff0c7224 */ /* 0x000fe200078e00ff */
[----:B------:R-:W-:Y:S01]  /*0520*/  BSSY B0, `(.L_x_51) ;  /* 0x000003b000007945 */ /* 0x000fe20003800000 */
[----:B0-----:R-:W-:Y:S01]  /*0530*/  IABS R11, R4 ;  /* 0x00000004000b7213 */ /* 0x001fe20000000000 */
[----:B------:R-:W-:-:S03]  /*0540*/  VIADD R6, R4, 0xffffffff ;  /* 0xffffffff04067836 */ /* 0x000fc60000000000 */
        /* <DEDUP_REMOVED lines=11> */
[----:B------:R-:W-:Y:S01]  /*0600*/  IMAD R10, R11, R10, R3 ;  /* 0x0000000a0b0a7224 */ /* 0x000fe200078e0203 */
[----:B------:R-:W-:-:S04]  /*0610*/  LOP3.LUT R3, R2, R11, RZ, 0x3c, !PT ;  /* 0x0000000b02037212 */ /* 0x000fc800078e3cff */
[----:B------:R-:W-:Y:S02]  /*0620*/  ISETP.GT.U32.AND P1, PT, R11, R10, PT ;  /* 0x0000000a0b00720c */ /* 0x000fe40003f24070 */
[----:B------:R-:W-:-:S11]  /*0630*/  ISETP.GE.AND P0, PT, R3, RZ, PT ;  /* 0x000000ff0300720c */ /* 0x000fd60003f06270 */
[----:B------:R-:W-:Y:S02]  /*0640*/  @!P1 IMAD.IADD R10, R10, 0x1, -R11 ;  /* 0x000000010a0a9824 */ /* 0x000fe400078e0a0b */
[----:B------:R-:W-:Y:S01]  /*0650*/  @!P1 VIADD R7, R7, 0x1 ;  /* 0x0000000107079836 */ /* 0x000fe20000000000 */
[----:B------:R-:W-:Y:S02]  /*0660*/  ISETP.NE.AND P1, PT, R4, RZ, PT ;  /* 0x000000ff0400720c */ /* 0x000fe40003f25270 */
[----:B------:R-:W-:-:S13]  /*0670*/  ISETP.GE.U32.AND P2, PT, R10, R11, PT ;  /* 0x0000000b0a00720c */ /* 0x000fda0003f46070 */
[----:B------:R-:W-:-:S04]  /*0680*/  @P2 VIADD R7, R7, 0x1 ;  /* 0x0000000107072836 */ /* 0x000fc80000000000 */
[----:B------:R-:W-:Y:S01]  /*0690*/  @!P0 IMAD.MOV R7, RZ, RZ, -R7 ;  /* 0x000000ffff078224 */ /* 0x000fe200078e0a07 */
[----:B------:R-:W-:-:S04]  /*06a0*/  @!P1 LOP3.LUT R7, RZ, R11, RZ, 0x33, !PT ;  /* 0x0000000bff079212 */ /* 0x000fc800078e33ff */
[----:B------:R-:W-:Y:S02]  /*06b0*/  ISETP.LT.U32.AND P0, PT, R28, R7, PT ;  /* 0x000000071c00720c */ /* 0x000fe40003f01070 */
[----:B------:R-:W-:-:S04]  /*06c0*/  SHF.R.S32.HI R4, RZ, 0x1f, R7 ;  /* 0x0000001fff047819 */ /* 0x000fc80000011407 */
        /* <DEDUP_REMOVED lines=13> */
.L_x_52:
        /* <DEDUP_REMOVED lines=19> */
.L_x_53:
[----:B------:R-:W-:Y:S05]  /*08d0*/  BSYNC B0 ;  /* 0x0000000000007941 */ /* 0x000fea0003800000 */
.L_x_51:
[----:B------:R-:W0:Y:S01]  /*08e0*/  LDC R7, c[0x0][0x2c4] ;  /* 0x0000b100ff077b82 */ /* 0x000e220000000800 */
[----:B------:R-:W-:Y:S01]  /*08f0*/  ULDC UR5, c[0x0][0x270] ;  /* 0x00009c0000057ab9 */ /* 0x000fe20000000800 */
[----:B------:R-:W-:Y:S01]  /*0900*/  BSSY B0, `(.L_x_54) ;  /* 0x000005d000007945 */ /* 0x000fe20003800000 */
[----:B------:R-:W-:Y:S01]  /*0910*/  UIADD3 UR4, UR5, -0x1, URZ ;  /* 0xffffffff05047890 */ /* 0x000fe2000fffe03f */
[----:B0-----:R-:W-:Y:S02]  /*0920*/  IABS R10, R7 ;  /* 0x00000007000a7213 */ /* 0x001fe40000000000 */
[----:B------:R-:W-:Y:S02]  /*0930*/  ISETP.GT.AND P3, PT, R7, RZ, PT ;  /* 0x000000ff0700720c */ /* 0x000fe40003f64270 */
[----:B------:R-:W0:Y:S08]  /*0940*/  I2F.RP R14, R10 ;  /* 0x0000000a000e7306 */ /* 0x000e300000209400 */
[----:B0-----:R-:W0:Y:S02]  /*0950*/  MUFU.RCP R12, R14 ;  /* 0x0000000e000c7308 */ /* 0x001e240000001000 */
[----:B0-----:R-:W-:-:S06]  /*0960*/  VIADD R12, R12, 0xffffffe ;  /* 0x0ffffffe0c0c7836 */ /* 0x001fcc0000000000 */
[----:B------:R-:W0:Y:S02]  /*0970*/  F2I.FTZ.U32.TRUNC.NTZ R13, R12 ;  /* 0x0000000c000d7305 */ /* 0x000e24000021f000 */
[--C-:B0-----:R-:W-:Y:S02]  /*0980*/  IMAD.MOV R3, RZ, RZ, -R13.reuse ;  /* 0x000000ffff037224 */ /* 0x101fe400078e0a0d */
[----:B------:R-:W-:Y:S02]  /*0990*/  IMAD.MOV.U32 R12, RZ, RZ, RZ ;  /* 0x000000ffff0c7224 */ /* 0x000fe400078e00ff */
[----:B------:R-:W-:Y:S01]  /*09a0*/  IMAD R4, R3, R10, RZ ;  /* 0x0000000a03047224 */ /* 0x000fe200078e02ff */
[----:B------:R-:W-:Y:S02]  /*09b0*/  IABS R3, R2 ;  /* 0x0000000200037213 */ /* 0x000fe40000000000 */
[----:B------:R-:W-:Y:S01]  /*09c0*/  LOP3.LUT R2, R2, R7, RZ, 0x3c, !PT ;  /* 0x0000000702027212 */ /* 0x000fe200078e3cff */
[----:B------:R-:W-:-:S03]  /*09d0*/  IMAD.HI.U32 R4, R13, R4, R12 ;  /* 0x000000040d047227 */ /* 0x000fc600078e000c */
[----:B------:R-:W-:Y:S01]  /*09e0*/  ISETP.GE.AND P1, PT, R2, RZ, PT ;  /* 0x000000ff0200720c */ /* 0x000fe20003f26270 */
[----:B------:R-:W-:Y:S01]  /*09f0*/  IMAD.MOV.U32 R11, RZ, RZ, R3 ;  /* 0x000000ffff0b7224 */ /* 0x000fe200078e0003 */
[----:B------:R-:W-:-:S03]  /*0a00*/  SHF.R.S32.HI R2, RZ, 0x1f, R7 ;  /* 0x0000001fff027819 */ /* 0x000fc60000011407 */
[----:B------:R-:W-:-:S04]  /*0a10*/  IMAD.HI.U32 R4, R4, R11, RZ ;  /* 0x0000000b04047227 */ /* 0x000fc800078e00ff */
[----:B------:R-:W-:-:S04]  /*0a20*/  IMAD.MOV R3, RZ, RZ, -R4 ;  /* 0x000000ffff037224 */ /* 0x000fc800078e0a04 */
[----:B------:R-:W-:-:S05]  /*0a30*/  IMAD R3, R10, R3, R11 ;  /* 0x000000030a037224 */ /* 0x000fca00078e020b */
[----:B------:R-:W-:-:S13]  /*0a40*/  ISETP.GT.U32.AND P2, PT, R10, R3, PT ;  /* 0x000000030a00720c */ /* 0x000fda0003f44070 */
[----:B------:R-:W-:Y:S02]  /*0a50*/  @!P2 IMAD.IADD R3, R3, 0x1, -R10 ;  /* 0x000000010303a824 */ /* 0x000fe400078e0a0a */
[----:B------:R-:W-:Y:S01]  /*0a60*/  @!P2 VIADD R4, R4, 0x1 ;  /* 0x000000010404a836 */ /* 0x000fe20000000000 */
[----:B------:R-:W-:Y:S02]  /*0a70*/  ISETP.NE.AND P2, PT, R7, RZ, PT ;  /* 0x000000ff0700720c */ /* 0x000fe40003f45270 */
[----:B------:R-:W-:Y:S02]  /*0a80*/  ISETP.GE.U32.AND P0, PT, R3, R10, PT ;  /* 0x0000000a0300720c */ /* 0x000fe40003f06070 */
[----:B------:R-:W-:Y:S02]  /*0a90*/  LEA.HI.SX32 R3, R7, 0x1, 0x1 ;  /* 0x0000000107037811 */ /* 0x000fe400078f0aff */
[----:B------:R-:W-:-:S09]  /*0aa0*/  @!P3 IADD3 R3, R2, RZ, RZ ;  /* 0x000000ff0203b210 */ /* 0x000fd20007ffe0ff */
[----:B------:R-:W-:-:S04]  /*0ab0*/  @P0 VIADD R4, R4, 0x1 ;  /* 0x0000000104040836 */ /* 0x000fc80000000000 */
[----:B------:R-:W-:Y:S01]  /*0ac0*/  @!P1 IMAD.MOV R4, RZ, RZ, -R4 ;  /* 0x000000ffff049224 */ /* 0x000fe200078e0a04 */
[----:B------:R-:W-:-:S05]  /*0ad0*/  @!P2 LOP3.LUT R4, RZ, R7, RZ, 0x33, !PT ;  /* 0x00000007ff04a212 */ /* 0x000fca00078e33ff */
[----:B------:R-:W-:-:S05]  /*0ae0*/  IMAD R3, R3, R4, RZ ;  /* 0x0000000403037224 */ /* 0x000fca00078e02ff */
[-C--:B------:R-:W-:Y:S02]  /*0af0*/  IABS R13, R3.reuse ;  /* 0x00000003000d7213 */ /* 0x080fe40000000000 */
[----:B------:R-:W-:Y:S02]  /*0b00*/  IABS R2, R3 ;  /* 0x0000000300027213 */ /* 0x000fe40000000000 */
[----:B------:R-:W0:Y:S01]  /*0b10*/  I2F.RP R12, R13 ;  /* 0x0000000d000c7306 */ /* 0x000e220000209400 */
[----:B------:R-:W-:Y:S02]  /*0b20*/  VIADD R4, R13, UR4 ;  /* 0x000000040d047c36 */ /* 0x000fe40008000000 */
[----:B------:R-:W-:-:S05]  /*0b30*/  IMAD.MOV R2, RZ, RZ, -R2 ;  /* 0x000000ffff027224 */ /* 0x000fca00078e0a02 */
[----:B0-----:R-:W0:Y:S02]  /*0b40*/  MUFU.RCP R18, R12 ;  /* 0x0000000c00127308 */ /* 0x001e240000001000 */
[----:B0-----:R-:W-:-:S06]  /*0b50*/  VIADD R18, R18, 0xffffffe ;  /* 0x0ffffffe12127836 */ /* 0x001fcc0000000000 */
[----:B------:R-:W0:Y:S02]  /*0b60*/  F2I.FTZ.U32.TRUNC.NTZ R19, R18 ;  /* 0x0000001200137305 */ /* 0x000e24000021f000 */
[----:B0-----:R-:W-:Y:S02]  /*0b70*/  IMAD.MOV R10, RZ, RZ, -R19 ;  /* 0x000000ffff0a7224 */ /* 0x001fe400078e0a13 */
[----:B------:R-:W-:Y:S02]  /*0b80*/  IMAD.MOV.U32 R18, RZ, RZ, RZ ;  /* 0x000000ffff127224 */ /* 0x000fe400078e00ff */
[----:B------:R-:W-:Y:S01]  /*0b90*/  IMAD R11, R10, R13, RZ ;  /* 0x0000000d0a0b7224 */ /* 0x000fe200078e02ff */
[----:B------:R-:W-:-:S03]  /*0ba0*/  IABS R10, R4 ;  /* 0x00000004000a7213 */ /* 0x000fc60000000000 */
[----:B------:R-:W-:-:S06]  /*0bb0*/  IMAD.HI.U32 R11, R19, R11, R18 ;  /* 0x0000000b130b7227 */ /* 0x000fcc00078e0012 */
[----:B------:R-:W-:-:S04]  /*0bc0*/  IMAD.HI.U32 R11, R11, R10, RZ ;  /* 0x0000000a0b0b7227 */ /* 0x000fc800078e00ff */
[----:B------:R-:W-:-:S05]  /*0bd0*/  IMAD R2, R11, R2, R10 ;  /* 0x000000020b027224 */ /* 0x000fca00078e020a */
[----:B------:R-:W-:-:S13]  /*0be0*/  ISETP.GT.U32.AND P1, PT, R13, R2, PT ;  /* 0x000000020d00720c */ /* 0x000fda0003f24070 */
[-C--:B------:R-:W-:Y:S01]  /*0bf0*/  @!P1 IADD3 R2, R2, -R13.reuse, RZ ;  /* 0x8000000d02029210 */ /* 0x080fe20007ffe0ff */
[----:B------:R-:W-:Y:S01]  /*0c00*/  @!P1 VIADD R11, R11, 0x1 ;  /* 0x000000010b0b9836 */ /* 0x000fe20000000000 */
[----:B------:R-:W-:Y:S02]  /*0c10*/  ISETP.NE.AND P1, PT, R3, RZ, PT ;  /* 0x000000ff0300720c */ /* 0x000fe40003f25270 */
[-C--:B------:R-:W-:Y:S02]  /*0c20*/  ISETP.GE.U32.AND P2, PT, R2, R13.reuse, PT ;  /* 0x0000000d0200720c */ /* 0x080fe40003f46070 */
[----:B------:R-:W-:-:S04]  /*0c30*/  LOP3.LUT R2, R4, R13, RZ, 0x3c, !PT ;  /* 0x0000000d04027212 */ /* 0x000fc800078e3cff */
[----:B------:R-:W-:-:S07]  /*0c40*/  ISETP.GE.AND P0, PT, R2, RZ, PT ;  /* 0x000000ff0200720c */ /* 0x000fce0003f06270 */
[----:B------:R-:W-:-:S06]  /*0c50*/  @P2 VIADD R11, R11, 0x1 ;  /* 0x000000010b0b2836 */ /* 0x000fcc0000000000 */
        /* <DEDUP_REMOVED lines=8> */
[----:B------:R-:W-:Y:S01]  /*0ce0*/  ISETP.NE.U32.AND P1, PT, R2, RZ, PT ;  /* 0x000000ff0200720c */ /* 0x000fe20003f25070 */
[----:B------:R-:W-:-:S12]  /*0cf0*/  IMAD R2, R7, UR5, RZ ;  /* 0x0000000507027c24 */ /* 0x000fd8000f8e02ff */
[----:B------:R-:W-:Y:S05]  /*0d00*/  @!P1 BRA `(.L_x_55) ;  /* 0x0000000000249947 */ /* 0x000fea0003800000 */
[----:B------:R-:W-:Y:S01]  /*0d10*/  IMAD.MOV.U32 R18, RZ, RZ, R22 ;  /* 0x000000ffff127224 */ /* 0x000fe200078e0016 */
[----:B------:R-:W-:Y:S01]  /*0d20*/  MOV R28, R14 ;  /* 0x0000000e001c7202 */ /* 0x000fe20000000f00 */
[----:B------:R-:W-:Y:S01]  /*0d30*/  IMAD.MOV.U32 R17, RZ, RZ, R23 ;  /* 0x000000ffff117224 */ /* 0x000fe200078e0017 */
[----:B------:R-:W-:Y:S02]  /*0d40*/  MOV R25, R13 ;  /* 0x0000000d00197202 */ /* 0x000fe40000000f00 */
[----:B------:R-:W-:Y:S02]  /*0d50*/  MOV R26, 0xd70 ;  /* 0x00000d70001a7802 */ /* 0x000fe40000000f00 */
[----:B------:R-:W-:Y:S05]  /*0d60*/  CALL.REL.NOINC `($__internal_1_$__cuda_sm20_div_s64) ;  /* 0x00000038007c7944 */ /* 0x000fea0003c00000 */
[----:B------:R-:W-:Y:S02]  /*0d70*/  MOV R38, R22 ;  /* 0x0000001600267202 */ /* 0x000fe40000000f00 */
[----:B------:R-:W-:Y:S01]  /*0d80*/  MOV R39, R23 ;  /* 0x0000001700277202 */ /* 0x000fe20000000f00 */
[----:B------:R-:W-:Y:S05]  /*0d90*/  BRA `(.L_x_56) ;  /* 0x00000000004c7947 */ /* 0x000fea0003800000 */
.L_x_55:
        /* <DEDUP_REMOVED lines=19> */
.L_x_56:
[----:B------:R-:W-:Y:S05]  /*0ed0*/  BSYNC B0 ;  /* 0x0000000000007941 */ /* 0x000fea0003800000 */
.L_x_54:
[-C--:B------:R-:W-:Y:S01]  /*0ee0*/  IABS R7, R2.reuse ;  /* 0x0000000200077213 */ /* 0x080fe20000000000 */
[----:B------:R-:W-:Y:S01]  /*0ef0*/  BSSY B0, `(.L_x_57) ;  /* 0x000003b000007945 */ /* 0x000fe20003800000 */
[----:B------:R-:W-:Y:S02]  /*0f00*/  IABS R10, R2 ;  /* 0x00000002000a7213 */ /* 0x000fe40000000000 */
[----:B------:R-:W0:Y:S01]  /*0f10*/  I2F.RP R17, R7 ;  /* 0x0000000700117306 */ /* 0x000e220000209400 */
[----:B------:R-:W-:Y:S02]  /*0f20*/  IMAD.IADD R6, R6, 0x1, R7 ;  /* 0x0000000106067824 */ /* 0x000fe400078e0207 */
[----:B------:R-:W-:-:S03]  /*0f30*/  IMAD.MOV R10, RZ, RZ, -R10 ;  /* 0x000000ffff0a7224 */ /* 0x000fc600078e0a0a */
[----:B------:R-:W-:Y:S02]  /*0f40*/  IABS R11, R6 ;  /* 0x00000006000b7213 */ /* 0x000fe40000000000 */
[----:B0-----:R-:W0:Y:S02]  /*0f50*/  MUFU.RCP R18, R17 ;  /* 0x0000001100127308 */ /* 0x001e240000001000 */
[----:B0-----:R-:W-:-:S06]  /*0f60*/  VIADD R18, R18, 0xffffffe ;  /* 0x0ffffffe12127836 */ /* 0x001fcc0000000000 */
[----:B------:R-:W0:Y:S02]  /*0f70*/  F2I.FTZ.U32.TRUNC.NTZ R19, R18 ;  /* 0x0000001200137305 */ /* 0x000e24000021f000 */
[----:B0-----:R-:W-:Y:S02]  /*0f80*/  IMAD.MOV R12, RZ, RZ, -R19 ;  /* 0x000000ffff0c7224 */ /* 0x001fe400078e0a13 */
[----:B------:R-:W-:Y:S02]  /*0f90*/  IMAD.MOV.U32 R18, RZ, RZ, RZ ;  /* 0x000000ffff127224 */ /* 0x000fe400078e00ff */
[----:B------:R-:W-:-:S04]  /*0fa0*/  IMAD R12, R12, R7, RZ ;  /* 0x000000070c0c7224 */ /* 0x000fc800078e02ff */
[----:B------:R-:W-:-:S06]  /*0fb0*/  IMAD.HI.U32 R12, R19, R12, R18 ;  /* 0x0000000c130c7227 */ /* 0x000fcc00078e0012 */
[----:B------:R-:W-:-:S04]  /*0fc0*/  IMAD.HI.U32 R12, R12, R11, RZ ;  /* 0x0000000b0c0c7227 */ /* 0x000fc800078e00ff */
[----:B------:R-:W-:-:S05]  /*0fd0*/  IMAD R10, R12, R10, R11 ;  /* 0x0000000a0c0a7224 */ /* 0x000fca00078e020b */
[----:B------:R-:W-:-:S13]  /*0fe0*/  ISETP.GT.U32.AND P1, PT, R7, R10, PT ;  /* 0x0000000a0700720c */ /* 0x000fda0003f24070 */
[----:B------:R-:W-:Y:S02]  /*0ff0*/  @!P1 IMAD.IADD R10, R10, 0x1, -R7 ;  /* 0x000000010a0a9824 */ /* 0x000fe400078e0a07 */
        /* <DEDUP_REMOVED lines=23> */
.L_x_58:
        /* <DEDUP_REMOVED lines=19> */
.L_x_59:
[----:B------:R-:W-:Y:S05]  /*12a0*/  BSYNC B0 ;  /* 0x0000000000007941 */ /* 0x000fea0003800000 */
.L_x_57:
[----:B------:R-:W0:Y:S01]  /*12b0*/  S2R R7, SR_TID.X ;  /* 0x0000000000077919 */ /* 0x000e220000002100 */
[----:B------:R-:W-:Y:S01]  /*12c0*/  IADD3 R18, P0, R20, -UR7, RZ ;  /* 0x8000000714127c10 */ /* 0x000fe2000ff1e0ff */
[----:B------:R-:W-:Y:S01]  /*12d0*/  ULDC UR5, c[0x0][0x3c4] ;  /* 0x0000f10000057ab9 */ /* 0x000fe20000000800 */
[----:B------:R-:W-:Y:S01]  /*12e0*/  ULDC.64 UR8, c[0x0][0x208] ;  /* 0x0000820000087ab9 */ /* 0x000fe20000000a00 */
[----:B0-----:R-:W-:-:S04]  /*12f0*/  SHF.R.S32.HI R26, RZ, 0x1f, R7 ;  /* 0x0000001fff1a7819 */ /* 0x001fc80000011407 */
[----:B------:R-:W-:-:S04]  /*1300*/  LEA.HI R11, R26, R7, RZ, 0x2 ;  /* 0x000000071a0b7211 */ /* 0x000fc800078f10ff */
[----:B------:R-:W-:Y:S02]  /*1310*/  LOP3.LUT R8, R11, 0xfffffffc, RZ, 0xc0, !PT ;  /* 0xfffffffc0b087812 */ /* 0x000fe400078ec0ff */
[----:B------:R-:W-:-:S03]  /*1320*/  SHF.R.S32.HI R11, RZ, 0x2, R11 ;  /* 0x00000002ff0b7819 */ /* 0x000fc6000001140b */
[----:B------:R-:W-:Y:S01]  /*1330*/  IMAD.IADD R17, R7, 0x1, -R8 ;  /* 0x0000000107117824 */ /* 0x000fe200078e0a08 */
[----:B------:R-:W-:Y:S01]  /*1340*/  IADD3.X R8, R5, ~UR6, RZ, P0, !PT ;  /* 0x8000000605087c10 */ /* 0x000fe200087fe4ff */
[----:B------:R-:W-:-:S03]  /*1350*/  VIADD R25, R11, 0x20 ;  /* 0x000000200b197836 */ /* 0x000fc60000000000 */
[----:B------:R-:W-:Y:S02]  /*1360*/  ISETP.GT.U32.AND P2, PT, R18, R17, PT ;  /* 0x000000111200720c */ /* 0x000fe40003f44070 */
[----:B------:R-:W-:Y:S02]  /*1370*/  SHF.R.S32.HI R21, RZ, 0x1f, R17 ;  /* 0x0000001fff157819 */ /* 0x000fe40000011411 */
[----:B------:R-:W-:Y:S02]  /*1380*/  IADD3 R32, P0, R17, UR7, RZ ;  /* 0x0000000711207c10 */ /* 0x000fe4000ff1e0ff */
[----:B------:R-:W-:Y:S02]  /*1390*/  ISETP.GT.AND.EX P2, PT, R8, R21, PT, P2 ;  /* 0x000000150800720c */ /* 0x000fe40003f44320 */
[----:B------:R-:W-:Y:S02]  /*13a0*/  IADD3.X R33, R21, UR6, RZ, P0, !PT ;  /* 0x0000000615217c10 */ /* 0x000fe400087fe4ff */
[----:B------:R-:W-:-:S02]  /*13b0*/  ISETP.GE.OR P3, PT, R11, UR5, !P2 ;  /* 0x000000050b007c0c */ /* 0x000fc4000d766670 */
[----:B------:R-:W-:-:S11]  /*13c0*/  ISETP.GE.OR P2, PT, R25, UR5, !P2 ;  /* 0x0000000519007c0c */ /* 0x000fd6000d746670 */
[----:B------:R-:W0:Y:S01]  /*13d0*/  @!P3 LDC.64 R18, c[0x0][0x2b8] ;  /* 0x0000ae00ff12bb82 */ /* 0x000e220000000a00 */
[----:B------:R-:W-:Y:S01]  /*13e0*/  @!P3 SHF.R.S32.HI R29, RZ, 0x1f, R11 ;  /* 0x0000001fff1db819 */ /* 0x000fe2000001140b */
[--C-:B------:R-:W-:Y:S01]  /*13f0*/  @!P2 IMAD.MOV.U32 R30, RZ, RZ, R32.reuse ;  /* 0x000000ffff1ea224 */ /* 0x100fe200078e0020 */
[----:B------:R-:W-:Y:S01]  /*1400*/  @!P2 SHF.R.S32.HI R21, RZ, 0x1f, R25 ;  /* 0x0000001fff15a819 */ /* 0x000fe20000011419 */
[--C-:B------:R-:W-:Y:S02]  /*1410*/  @!P2 IMAD.MOV.U32 R31, RZ, RZ, R33.reuse ;  /* 0x000000ffff1fa224 */ /* 0x100fe400078e0021 */
[-C--:B------:R-:W-:Y:S02]  /*1420*/  @!P3 IMAD R28, R29, R20.reuse, RZ ;  /* 0x000000141d1cb224 */ /* 0x080fe400078e02ff */
[----:B------:R-:W1:Y:S01]  /*1430*/  @!P2 LDC.64 R8, c[0x0][0x2b8] ;  /* 0x0000ae00ff08ab82 */ /* 0x000e620000000a00 */
[----:B------:R-:W-:Y:S02]  /*1440*/  @!P2 IMAD R24, R21, R20, RZ ;  /* 0x000000141518a224 */ /* 0x000fe400078e02ff */
[----:B------:R-:W-:-:S04]  /*1450*/  @!P3 IMAD.WIDE.U32 R32, R20, R11, R32 ;  /* 0x0000000b1420b225 */ /* 0x000fc800078e0020 */
[----:B------:R-:W-:Y:S02]  /*1460*/  @!P3 IMAD R21, R11, R5, R28 ;  /* 0x000000050b15b224 */ /* 0x000fe400078e021c */
[----:B------:R-:W-:-:S04]  /*1470*/  @!P2 IMAD.WIDE.U32 R30, R20, R25, R30 ;  /* 0x00000019141ea225 */ /* 0x000fc800078e001e */
[----:B------:R-:W-:Y:S02]  /*1480*/  @!P2 IMAD R24, R25, R5, R24 ;  /* 0x000000051918a224 */ /* 0x000fe400078e0218 */
[----:B------:R-:W-:Y:S01]  /*1490*/  @!P3 IMAD.IADD R21, R33, 0x1, R21 ;  /* 0x000000012115b824 */ /* 0x000fe200078e0215 */
[----:B0-----:R-:W-:Y:S01]  /*14a0*/  @!P3 LEA R18, P1, R32, R18, 0x2 ;  /* 0x000000122012b211 */ /* 0x001fe200078210ff */
[----:B------:R-:W-:-:S03]  /*14b0*/  @!P2 IMAD.IADD R24, R31, 0x1, R24 ;  /* 0x000000011f18a824 */ /* 0x000fc600078e0218 */
[----:B------:R-:W-:Y:S01]  /*14c0*/  @!P3 LEA.HI.X R19, R32, R19, R21, 0x2, P1 ;  /* 0x000000132013b211 */ /* 0x000fe200008f1415 */
[----:B------:R-:W-:Y:S01]  /*14d0*/  IMAD.MOV.U32 R21, RZ, RZ, -0x800000 ;  /* 0xff800000ff157424 */ /* 0x000fe200078e00ff */
[----:B-1----:R-:W-:Y:S01]  /*14e0*/  @!P2 LEA R28, P0, R30, R8, 0x2 ;  /* 0x000000081e1ca211 */ /* 0x002fe200078010ff */
[----:B------:R-:W-:-:S04]  /*14f0*/  IMAD.MOV.U32 R8, RZ, RZ, -0x800000 ;  /* 0xff800000ff087424 */ /* 0x000fc800078e00ff */
[----:B------:R-:W2:Y:S01]  /*1500*/  @!P3 LDG.E R21, desc[UR8][R18.64] ;  /* 0x000000081215b981 */ /* 0x000ea2000c1e1900 */
[----:B------:R-:W-:-:S05]  /*1510*/  @!P2 LEA.HI.X R29, R30, R9, R24, 0x2, P0 ;  /* 0x000000091e1da211 */ /* 0x000fca00000f1418 */
[----:B------:R-:W3:Y:S01]  /*1520*/  @!P2 LDG.E R8, desc[UR8][R28.64] ;  /* 0x000000081c08a981 */ /* 0x000ee2000c1e1900 */
[----:B------:R-:W0:Y:S01]  /*1530*/  S2R R34, SR_CgaCtaId ;  /* 0x0000000000227919 */ /* 0x000e220000008800 */
[----:B------:R-:W-:Y:S02]  /*1540*/  LEA.HI R26, R26, R7, RZ, 0x5 ;  /* 0x000000071a1a7211 */ /* 0x000fe400078f28ff */
[----:B------:R-:W-:Y:S02]  /*1550*/  MOV R9, 0x400 ;  /* 0x0000040000097802 */ /* 0x000fe40000000f00 */
[----:B------:R-:W-:Y:S02]  /*1560*/  LOP3.LUT R24, R26, 0xffffffe0, RZ, 0xc0, !PT ;  /* 0xffffffe01a187812 */ /* 0x000fe400078ec0ff */
[C---:B------:R-:W-:Y:S02]  /*1570*/  ISETP.GT.AND P0, PT, R7.reuse, 0xff, PT ;  /* 0x000000ff0700780c */ /* 0x040fe40003f04270 */
[C---:B------:R-:W-:Y:S01]  /*1580*/  ISETP.GT.AND P3, PT, R7.reuse, 0x7f, PT ;  /* 0x0000007f0700780c */ /* 0x040fe20003f64270 */
[----:B------:R-:W-:Y:S01]  /*1590*/  IMAD.IADD R35, R7, 0x1, -R24 ;  /* 0x0000000107237824 */ /* 0x000fe200078e0a18 */
[----:B0-----:R-:W-:Y:S01]  /*15a0*/  LEA R34, R34, R9, 0x18 ;  /* 0x0000000922227211 */ /* 0x001fe200078ec0ff */
[----:B------:R-:W-:Y:S01]  /*15b0*/  IMAD.MOV.U32 R32, RZ, RZ, -0x800000 ;  /* 0xff800000ff207424 */ /* 0x000fe200078e00ff */
[----:B------:R-:W0:Y:S03]  /*15c0*/  LDC R9, c[0x0][0x2c4] ;  /* 0x0000b100ff097b82 */ /* 0x000e260000000800 */
[----:B------:R-:W-:-:S04]  /*15d0*/  IMAD R24, R11, 0x14, R34 ;  /* 0x000000140b187824 */ /* 0x000fc800078e0222 */
[----:B------:R-:W-:Y:S01]  /*15e0*/  IMAD R24, R17, 0x4, R24 ;  /* 0x0000000411187824 */ /* 0x000fe200078e0218 */
[----:B------:R-:W-:Y:S01]  /*15f0*/  SHF.R.S32.HI R11, RZ, 0x5, R26 ;  /* 0x00000005ff0b7819 */ /* 0x000fe2000001141a */
[----:B------:R-:W-:Y:S02]  /*1600*/  IMAD R34, R35, 0x14, R34 ;  /* 0x0000001423227824 */ /* 0x000fe400078e0222 */
[----:B------:R-:W-:Y:S02]  /*1610*/  IMAD.MOV.U32 R33, RZ, RZ, -0x800000 ;  /* 0xff800000ff217424 */ /* 0x000fe400078e00ff */
[----:B------:R-:W-:Y:S01]  /*1620*/  IMAD R34, R11, 0x4, R34 ;  /* 0x000000040b227824 */ /* 0x000fe200078e0222 */
[----:B0-----:R-:W-:Y:S01]  /*1630*/  IABS R17, R9 ;  /* 0x0000000900117213 */ /* 0x001fe20000000000 */
[----:B--2---:R-:W-:Y:S04]  /*1640*/  @!P0 STS [R24], R21 ;  /* 0x0000001518008388 */ /* 0x004fe80000000800 */
[----:B---3--:R-:W-:Y:S01]  /*1650*/  @!P3 STS [R24+0x280], R8 ;  /* 0x000280081800b388 */ /* 0x008fe20000000800 */
[----:B------:R-:W-:Y:S06]  /*1660*/  BAR.SYNC.DEFER_BLOCKING 0x0 ;  /* 0x0000000000007b1d */ /* 0x000fec0000010000 */
[----:B------:R-:W-:Y:S04]  /*1670*/  @!P3 LDS R32, [R34] ;  /* 0x000000002220b984 */ /* 0x000fe80000000800 */
[----:B------:R-:W0:Y:S02]  /*1680*/  @!P3 LDS R33, [R34+0x280] ;  /* 0x000280002221b984 */ /* 0x000e240000000800 */
[----:B0-----:R-:W-:-:S05]  /*1690*/  FMNMX.FTZ R26, R32, R33, !PT ;  /* 0x00000021201a7209 */ /* 0x001fca0007810000 */
[----:B------:R-:W0:Y:S02]  /*16a0*/  SHFL.BFLY PT, R19, R26, 0x10, 0x1f ;  /* 0x0e001f001a137f89 */ /* 0x000e2400000e0000 */
[----:B0-----:R-:W-:-:S05]  /*16b0*/  FMNMX.FTZ R19, R26, R19, !PT ;  /* 0x000000131a137209 */ /* 0x001fca0007810000 */
[----:B------:R-:W0:Y:S01]  /*16c0*/  SHFL.BFLY PT, R18, R19, 0x8, 0x1f ;  /* 0x0d001f0013127f89 */ /* 0x000e2200000e0000 */
[----:B------:R-:W-:Y:S01]  /*16d0*/  IMAD.MOV.U32 R8, RZ, RZ, R17 ;  /* 0x000000ffff087224 */ /* 0x000fe200078e0011 */
[----:B0-----:R-:W-:-:S05]  /*16e0*/  FMNMX.FTZ R18, R19, R18, !PT ;  /* 0x0000001213127209 */ /* 0x001fca0007810000 */
[----:B------:R-:W0:Y:S01]  /*16f0*/  SHFL.BFLY PT, R21, R18, 0x4, 0x1f ;  /* 0x0c801f0012157f89 */ /* 0x000e2200000e0000 */
[----:B------:R-:W1:Y:S08]  /*1700*/  I2F.RP R25, R8 ;  /* 0x0000000800197306 */ /* 0x000e700000209400 */
[----:B-1----:R-:W1:Y:S01]  /*1710*/  MUFU.RCP R28, R25 ;  /* 0x00000019001c7308 */ /* 0x002e620000001000 */
[----:B0-----:R-:W-:-:S05]  /*1720*/  FMNMX.FTZ R21, R18, R21, !PT ;  /* 0x0000001512157209 */ /* 0x001fca0007810000 */
[----:B------:R-:W0:Y:S01]  /*1730*/  SHFL.BFLY PT, R24, R21, 0x2, 0x1f ;  /* 0x0c401f0015187f89 */ /* 0x000e2200000e0000 */
[----:B-1----:R-:W-:-:S04]  /*1740*/  VIADD R28, R28, 0xffffffe ;  /* 0x0ffffffe1c1c7836 */ /* 0x002fc80000000000 */
[----:B------:R1:W2:Y:S01]  /*1750*/  F2I.FTZ.U32.TRUNC.NTZ R29, R28 ;  /* 0x0000001c001d7305 */ /* 0x0002a2000021f000 */
[----:B0-----:R-:W-:-:S05]  /*1760*/  FMNMX.FTZ R24, R21, R24, !PT ;  /* 0x0000001815187209 */ /* 0x001fca0007810000 */
[----:B------:R-:W0:Y:S01]  /*1770*/  SHFL.BFLY PT, R19, R24, 0x1, 0x1f ;  /* 0x0c201f0018137f89 */ /* 0x000e2200000e0000 */
[----:B-1----:R-:W-:Y:S01]  /*1780*/  HFMA2.MMA R28, -RZ, RZ, 0, 0 ;  /* 0x00000000ff1c7435 */ /* 0x002fe200000001ff */
[----:B--2---:R-:W-:-:S04]  /*1790*/  IMAD.MOV R17, RZ, RZ, -R29 ;  /* 0x000000ffff117224 */ /* 0x004fc800078e0a1d */
[----:B------:R-:W-:Y:S01]  /*17a0*/  IMAD R18, R17, R8, RZ ;  /* 0x0000000811127224 */ /* 0x000fe200078e02ff */
[----:B------:R-:W-:-:S04]  /*17b0*/  IABS R17, R6 ;  /* 0x0000000600117213 */ /* 0x000fc80000000000 */
[----:B------:R-:W-:-:S04]  /*17c0*/  IMAD.HI.U32 R18, R29, R18, R28 ;  /* 0x000000121d127227 */ /* 0x000fc800078e001c */
[----:B------:R-:W-:-:S04]  /*17d0*/  IMAD.MOV.U32 R21, RZ, RZ, R17 ;  /* 0x000000ffff157224 */ /* 0x000fc800078e0011 */
[----:B------:R-:W-:Y:S01]  /*17e0*/  IMAD.HI.U32 R17, R18, R21, RZ ;  /* 0x0000001512117227 */ /* 0x000fe200078e00ff */
[----:B0-----:R-:W-:-:S03]  /*17f0*/  FMNMX.FTZ R19, R24, R19, !PT ;  /* 0x0000001318137209 */ /* 0x001fc60007810000 */
[----:B------:R-:W-:Y:S01]  /*1800*/  IMAD.MOV R18, RZ, RZ, -R17 ;  /* 0x000000ffff127224 */ /* 0x000fe200078e0a11 */
[----:B------:R-:W-:-:S03]  /*1810*/  FSETP.NEU.FTZ.AND P0, PT, R19, -INF , PT ;  /* 0xff8000001300780b */ /* 0x000fc60003f1d000 */
[----:B------:R-:W-:Y:S01]  /*1820*/  IMAD R21, R8, R18, R21 ;  /* 0x0000001208157224 */ /* 0x000fe200078e0215 */
[----:B------:R-:W-:-:S04]  /*1830*/  FSEL R18, R19, RZ, P0 ;  /* 0x000000ff13127208 */ /* 0x000fc80000000000 */
[----:B------:R-:W-:Y:S01]  /*1840*/  ISETP.GT.U32.AND P0, PT, R8, R21, PT ;  /* 0x000000150800720c */ /* 0x000fe20003f04070 */
[C---:B------:R-:W-:Y:S01]  /*1850*/  FADD.FTZ R24, -R18.reuse, R32 ;  /* 0x0000002012187221 */ /* 0x040fe20000010100 */
[----:B------:R-:W-:-:S03]  /*1860*/  FADD.FTZ R19, -R18, R33 ;  /* 0x0000002112137221 */ /* 0x000fc60000010100 */
[----:B------:R-:W-:Y:S01]  /*1870*/  FMUL.FTZ R24, R24, 1.4426950216293334961 ;  /* 0x3fb8aa3b18187820 */ /* 0x000fe20000410000 */
[----:B------:R-:W-:-:S05]  /*1880*/  FMUL.FTZ R19, R19, 1.4426950216293334961 ;  /* 0x3fb8aa3b13137820 */ /* 0x000fca0000410000 */
[----:B------:R-:W-:Y:S02]  /*1890*/  MUFU.EX2 R24, R24 ;  /* 0x0000001800187308 */ /* 0x000fe40000000800 */
[----:B------:R-:W-:-:S06]  /*18a0*/  @!P0 IMAD.IADD R21, R21, 0x1, -R8 ;  /* 0x0000000115158824 */ /* 0x000fcc00078e0a08 */
[----:B------:R-:W0:Y:S01]  /*18b0*/  MUFU.EX2 R19, R19 ;  /* 0x0000001300137308 */ /* 0x000e220000000800 */
[----:B------:R-:W-:Y:S02]  /*18c0*/  ISETP.GE.U32.AND P2, PT, R21, R8, PT ;  /* 0x000000081500720c */ /* 0x000fe40003f46070 */
[----:B------:R-:W-:Y:S01]  /*18d0*/  LOP3.LUT R6, R6, R9, RZ, 0x3c, !PT ;  /* 0x0000000906067212 */ /* 0x000fe200078e3cff */
[----:B------:R-:W-:-:S03]  /*18e0*/  @!P0 VIADD R17, R17, 0x1 ;  /* 0x0000000111118836 */ /* 0x000fc60000000000 */
[----:B------:R-:W-:Y:S02]  /*18f0*/  ISETP.GE.AND P1, PT, R6, RZ, PT ;  /* 0x000000ff0600720c */ /* 0x000fe40003f26270 */
[----:B------:R-:W-:Y:S01]  /*1900*/  ISETP.NE.AND P0, PT, R9, RZ, PT ;  /* 0x000000ff0900720c */ /* 0x000fe20003f05270 */
[----:B0-----:R-:W-:-:S04]  /*1910*/  FADD.FTZ R6, R24, R19 ;  /* 0x0000001318067221 */ /* 0x001fc80000010000 */
[----:B------:R-:W-:Y:S01]  /*1920*/  @P2 VIADD R17, R17, 0x1 ;  /* 0x0000000111112836 */ /* 0x000fe20000000000 */
[C---:B------:R-:W-:Y:S01]  /*1930*/  ISETP.GT.AND P4, PT, R2.reuse, RZ, PT ;  /* 0x000000ff0200720c */ /* 0x040fe20003f84270 */
[----:B------:R-:W0:Y:S02]  /*1940*/  SHFL.BFLY PT, R19, R6, 0x10, 0x1f ;  /* 0x0e001f0006137f89 */ /* 0x000e2400000e0000 */
[----:B------:R-:W-:Y:S02]  /*1950*/  IMAD.MOV.U32 R8, RZ, RZ, R17 ;  /* 0x000000ffff087224 */ /* 0x000fe400078e0011 */
[----:B------:R-:W1:Y:S01]  /*1960*/  LDC R17, c[0x0][0x270] ;  /* 0x00009c00ff117b82 */ /* 0x000e620000000800 */
[----:B------:R-:W-:Y:S01]  /*1970*/  SHF.R.S32.HI R21, RZ, 0x1f, R2 ;  /* 0x0000001fff157819 */ /* 0x000fe20000011402 */
[----:B------:R-:W-:Y:S01]  /*1980*/  @!P1 IMAD.MOV R8, RZ, RZ, -R8 ;  /* 0x000000ffff089224 */ /* 0x000fe200078e0a08 */
[----:B------:R-:W-:Y:S02]  /*1990*/  LEA.HI.SX32 R25, R2, 0x1, 0x1 ;  /* 0x0000000102197811 */ /* 0x000fe400078f0aff */
[----:B------:R-:W-:-:S03]  /*19a0*/  @!P0 LOP3.LUT R8, RZ, R9, RZ, 0x33, !PT ;  /* 0x00000009ff088212 */ /* 0x000fc600078e33ff */
[----:B------:R-:W-:-:S04]  /*19b0*/  @!P4 IMAD.MOV R25, RZ, RZ, R21 ;  /* 0x000000ffff19c224 */ /* 0x000fc800078e0215 */
[----:B------:R-:W-:-:S05]  /*19c0*/  IMAD R2, R25, R8, RZ ;  /* 0x0000000819027224 */ /* 0x000fca00078e02ff */
[----:B------:R-:W-:Y:S01]  /*19d0*/  IABS R29, R2 ;  /* 0x00000002001d7213 */ /* 0x000fe20000000000 */
[----:B0-----:R-:W-:-:S03]  /*19e0*/  FADD.FTZ R19, R6, R19 ;  /* 0x0000001306137221 */ /* 0x001fc60000010000 */
[----:B------:R-:W0:Y:S01]  /*19f0*/  I2F.RP R26, R29 ;  /* 0x0000001d001a7306 */ /* 0x000e220000209400 */
[----:B-1----:R-:W-:Y:S01]  /*1a00*/  IABS R21, R17 ;  /* 0x0000001100157213 */ /* 0x002fe20000000000 */
[----:B------:R-:W1:Y:S06]  /*1a10*/  SHFL.BFLY PT, R6, R19, 0x8, 0x1f ;  /* 0x0d001f0013067f89 */ /* 0x000e6c00000e0000 */
[----:B------:R-:W2:Y:S08]  /*1a20*/  I2F.U32.RP R25, R21 ;  /* 0x0000001500197306 */ /* 0x000eb00000209000 */
[----:B0-----:R-:W0:Y:S08]  /*1a30*/  MUFU.RCP R42, R26 ;  /* 0x0000001a002a7308 */ /* 0x001e300000001000 */
[----:B--2---:R-:W2:Y:S01]  /*1a40*/  MUFU.RCP R40, R25 ;  /* 0x0000001900287308 */ /* 0x004ea20000001000 */
[----:B-1----:R-:W-:-:S05]  /*1a50*/  FADD.FTZ R6, R19, R6 ;  /* 0x0000000613067221 */ /* 0x002fca0000010000 */
[----:B------:R-:W1:Y:S01]  /*1a60*/  SHFL.BFLY PT, R31, R6, 0x4, 0x1f ;  /* 0x0c801f00061f7f89 */ /* 0x000e6200000e0000 */
[----:B0-----:R-:W-:-:S04]  /*1a70*/  VIADD R42, R42, 0xffffffe ;  /* 0x0ffffffe2a2a7836 */ /* 0x001fc80000000000 */
[----:B------:R-:W0:Y:S01]  /*1a80*/  F2I.FTZ.U32.TRUNC.NTZ R43, R42 ;  /* 0x0000002a002b7305 */ /* 0x000e22000021f000 */
[----:B--2---:R-:W-:-:S07]  /*1a90*/  VIADD R40, R40, 0xffffffe ;  /* 0x0ffffffe28287836 */ /* 0x004fce0000000000 */
[----:B------:R-:W2:Y:S01]  /*1aa0*/  F2I.FTZ.U32.TRUNC.NTZ R41, R40 ;  /* 0x0000002800297305 */ /* 0x000ea2000021f000 */
[----:B0-----:R-:W-:Y:S02]  /*1ab0*/  IMAD.MOV R24, RZ, RZ, -R43 ;  /* 0x000000ffff187224 */ /* 0x001fe400078e0a2b */
[----:B-1----:R-:W-:Y:S02]  /*1ac0*/  FADD.FTZ R31, R6, R31 ;  /* 0x0000001f061f7221 */ /* 0x002fe40000010000 */
[----:B------:R-:W-:Y:S02]  /*1ad0*/  IMAD R37, R24, R29, RZ ;  /* 0x0000001d18257224 */ /* 0x000fe400078e02ff */
[----:B------:R-:W-:Y:S01]  /*1ae0*/  VIADD R24, R29, UR4 ;  /* 0x000000041d187c36 */ /* 0x000fe20008000000 */
[----:B--2---:R-:W-:Y:S01]  /*1af0*/  IADD3 R8, RZ, -R41, RZ ;  /* 0x80000029ff087210 */ /* 0x004fe20007ffe0ff */
[----:B------:R-:W-:Y:S01]  /*1b00*/  IMAD.MOV.U32 R42, RZ, RZ, RZ ;  /* 0x000000ffff2a7224 */ /* 0x000fe200078e00ff */
[----:B------:R-:W0:Y:S01]  /*1b10*/  SHFL.BFLY PT, R28, R31, 0x2, 0x1f ;  /* 0x0c401f001f1c7f89 */ /* 0x000e2200000e0000 */
[----:B------:R-:W-:-:S02]  /*1b20*/  IABS R25, R2 ;  /* 0x0000000200197213 */ /* 0x000fc40000000000 */
[----:B------:R-:W-:Y:S01]  /*1b30*/  IMAD.HI.U32 R37, R43, R37, R42 ;  /* 0x000000252b257227 */ /* 0x000fe200078e002a */
[----:B------:R-:W-:-:S03]  /*1b40*/  IABS R26, R24 ;  /* 0x00000018001a7213 */ /* 0x000fc60000000000 */
[----:B------:R-:W-:Y:S02]  /*1b50*/  IMAD R19, R8, R21, RZ ;  /* 0x0000001508137224 */ /* 0x000fe400078e02ff */
[----:B------:R-:W-:Y:S01]  /*1b60*/  IMAD.MOV.U32 R40, RZ, RZ, RZ ;  /* 0x000000ffff287224 */ /* 0x000fe200078e00ff */
[----:B------:R-:W-:Y:S01]  /*1b70*/  IABS R8, R17 ;  /* 0x0000001100087213 */ /* 0x000fe20000000000 */
[----:B------:R-:W-:Y:S01]  /*1b80*/  IMAD.MOV R25, RZ, RZ, -R25 ;  /* 0x000000ffff197224 */ /* 0x000fe200078e0a19 */
[----:B------:R-:W-:Y:S01]  /*1b90*/  IABS R6, R4 ;  /* 0x0000000400067213 */ /* 0x000fe20000000000 */
[----:B------:R-:W-:-:S04]  /*1ba0*/  IMAD.HI.U32 R30, R37, R26, RZ ;  /* 0x0000001a251e7227 */ /* 0x000fc800078e00ff */
[----:B------:R-:W-:-:S04]  /*1bb0*/  IMAD.HI.U32 R19, R41, R19, R40 ;  /* 0x0000001329137227 */ /* 0x000fc800078e0028 */
[----:B------:R-:W-:Y:S02]  /*1bc0*/  IMAD R36, R30, R25, R26 ;  /* 0x000000191e247224 */ /* 0x000fe400078e021a */
[----:B------:R-:W-:Y:S02]  /*1bd0*/  IMAD.MOV R25, RZ, RZ, -R8 ;  /* 0x000000ffff197224 */ /* 0x000fe400078e0a08 */
[----:B------:R-:W-:Y:S01]  /*1be0*/  IMAD.HI.U32 R8, R19, R6, RZ ;  /* 0x0000000613087227 */ /* 0x000fe200078e00ff */
[----:B------:R-:W-:-:S03]  /*1bf0*/  ISETP.GT.U32.AND P4, PT, R29, R36, PT ;  /* 0x000000241d00720c */ /* 0x000fc60003f84070 */
[----:B------:R-:W-:-:S04]  /*1c00*/  IMAD.HI.U32 R19, R19, R26, RZ ;  /* 0x0000001a13137227 */ /* 0x000fc800078e00ff */
[-C--:B------:R-:W-:Y:S02]  /*1c10*/  IMAD R26, R19, R25.reuse, R26 ;  /* 0x00000019131a7224 */ /* 0x080fe400078e021a */
[----:B------:R-:W-:Y:S02]  /*1c20*/  IMAD R6, R8, R25, R6 ;  /* 0x0000001908067224 */ /* 0x000fe400078e0206 */
[----:B0-----:R-:W-:Y:S01]  /*1c30*/  FADD.FTZ R28, R31, R28 ;  /* 0x0000001c1f1c7221 */ /* 0x001fe20000010000 */
[C---:B------:R-:W-:Y:S02]  /*1c40*/  ISETP.GT.U32.AND P5, PT, R21.reuse, R26, PT ;  /* 0x0000001a1500720c */ /* 0x040fe40003fa4070 */
[----:B------:R-:W-:Y:S02]  /*1c50*/  ISETP.GT.U32.AND P1, PT, R21, R6, PT ;  /* 0x000000061500720c */ /* 0x000fe40003f24070 */
[----:B------:R-:W0:Y:S01]  /*1c60*/  SHFL.BFLY PT, R25, R28, 0x1, 0x1f ;  /* 0x0c201f001c197f89 */ /* 0x000e2200000e0000 */
[----:B------:R-:W-:-:S05]  /*1c70*/  @!P4 IMAD.IADD R36, R36, 0x1, -R29 ;  /* 0x000000012424c824 */ /* 0x000fca00078e0a1d */
[----:B------:R-:W-:-:S03]  /*1c80*/  ISETP.GE.U32.AND P0, PT, R36, R29, PT ;  /* 0x0000001d2400720c */ /* 0x000fc60003f06070 */
[--C-:B------:R-:W-:Y:S02]  /*1c90*/  @!P5 IMAD.IADD R26, R26, 0x1, -R21.reuse ;  /* 0x000000011a1ad824 */ /* 0x100fe400078e0a15 */
[----:B------:R-:W-:Y:S02]  /*1ca0*/  @!P1 IMAD.IADD R6, R6, 0x1, -R21 ;  /* 0x0000000106069824 */ /* 0x000fe400078e0a15 */
[----:B------:R-:W-:Y:S01]  /*1cb0*/  @!P4 VIADD R30, R30, 0x1 ;  /* 0x000000011e1ec836 */ /* 0x000fe20000000000 */
[-C--:B------:R-:W-:Y:S02]  /*1cc0*/  ISETP.GE.U32.AND P6, PT, R26, R21.reuse, PT ;  /* 0x000000151a00720c */ /* 0x080fe40003fc6070 */
[----:B------:R-:W-:Y:S02]  /*1cd0*/  ISETP.GE.U32.AND P4, PT, R6, R21, PT ;  /* 0x000000150600720c */ /* 0x000fe40003f86070 */
[----:B------:R-:W-:Y:S02]  /*1ce0*/  LOP3.LUT R31, R24, R29, RZ, 0x3c, !PT ;  /* 0x0000001d181f7212 */ /* 0x000fe400078e3cff */
[----:B------:R-:W-:-:S02]  /*1cf0*/  LOP3.LUT R4, R4, R17, RZ, 0x3c, !PT ;  /* 0x0000001104047212 */ /* 0x000fc400078e3cff */
[----:B------:R-:W-:Y:S01]  /*1d00*/  LOP3.LUT R24, R24, R17, RZ, 0x3c, !PT ;  /* 0x0000001118187212 */ /* 0x000fe200078e3cff */
[----:B------:R-:W-:Y:S01]  /*1d10*/  @P0 VIADD R30, R30, 0x1 ;  /* 0x000000011e1e0836 */ /* 0x000fe20000000000 */
[----:B------:R-:W-:Y:S01]  /*1d20*/  ISETP.GE.AND P0, PT, R4, RZ, PT ;  /* 0x000000ff0400720c */ /* 0x000fe20003f06270 */
[----:B------:R-:W-:Y:S01]  /*1d30*/  @!P5 VIADD R19, R19, 0x1 ;  /* 0x000000011313d836 */ /* 0x000fe20000000000 */
[----:B------:R-:W-:Y:S02]  /*1d40*/  ISETP.GT.AND P5, PT, R3, RZ, PT ;  /* 0x000000ff0300720c */ /* 0x000fe40003fa4270 */
[----:B------:R-:W-:Y:S01]  /*1d50*/  @!P1 IADD3 R8, R8, 0x1, RZ ;  /* 0x0000000108089810 */ /* 0x000fe20007ffe0ff */
[----:B------:R-:W1:Y:S01]  /*1d60*/  LDC.U8 R6, c[0x0][0x3d9] ;  /* 0x0000f640ff067b82 */ /* 0x000e620000000000 */
[----:B------:R-:W-:Y:S01]  /*1d70*/  ISETP.GE.AND P1, PT, R24, RZ, PT ;  /* 0x000000ff1800720c */ /* 0x000fe20003f26270 */
[----:B0-----:R-:W-:Y:S01]  /*1d80*/  FADD.FTZ R25, R28, R25 ;  /* 0x000000191c197221 */ /* 0x001fe20000010000 */
[----:B------:R-:W-:Y:S01]  /*1d90*/  @P6 VIADD R19, R19, 0x1 ;  /* 0x0000000113136836 */ /* 0x000fe20000000000 */
[----:B------:R-:W-:Y:S01]  /*1da0*/  ISETP.GE.AND P2, PT, R31, RZ, PT ;  /* 0x000000ff1f00720c */ /* 0x000fe20003f46270 */
[----:B------:R-:W-:Y:S01]  /*1db0*/  @P4 VIADD R8, R8, 0x1 ;  /* 0x0000000108084836 */ /* 0x000fe20000000000 */
[----:B------:R-:W-:Y:S01]  /*1dc0*/  SHF.R.S32.HI R21, RZ, 0x1f, R3 ;  /* 0x0000001fff157819 */ /* 0x000fe20000011403 */
[----:B------:R-:W-:Y:S01]  /*1dd0*/  IMAD.MOV.U32 R24, RZ, RZ, R19 ;  /* 0x000000ffff187224 */ /* 0x000fe200078e0013 */
[----:B------:R-:W-:Y:S01]  /*1de0*/  FSETP.NE.FTZ.AND P4, PT, R25, RZ, PT ;  /* 0x000000ff1900720b */ /* 0x000fe20003f95000 */
[----:B------:R-:W-:Y:S01]  /*1df0*/  @!P0 IMAD.MOV R8, RZ, RZ, -R8 ;  /* 0x000000ffff088224 */ /* 0x000fe200078e0a08 */
[----:B------:R-:W-:Y:S01]  /*1e00*/  LEA.HI.SX32 R4, R3, 0x1, 0x1 ;  /* 0x0000000103047811 */ /* 0x000fe200078f0aff */
[----:B------:R-:W-:Y:S01]  /*1e10*/  @!P5 IMAD.MOV R4, RZ, RZ, R21 ;  /* 0x000000ffff04d224 */ /* 0x000fe200078e0215 */
[----:B------:R-:W-:-:S02]  /*1e20*/  ISETP.NE.AND P6, PT, R2, RZ, PT ;  /* 0x000000ff0200720c */ /* 0x000fc40003fc5270 */
[----:B------:R-:W-:Y:S01]  /*1e30*/  ISETP.NE.AND P5, PT, R17, RZ, PT ;  /* 0x000000ff1100720c */ /* 0x000fe20003fa5270 */
[----:B------:R-:W-:Y:S01]  /*1e40*/  @!P1 IMAD.MOV R24, RZ, RZ, -R24 ;  /* 0x000000ffff189224 */ /* 0x000fe200078e0a18 */
[----:B------:R-:W-:Y:S01]  /*1e50*/  LOP3.LUT R19, RZ, R17, RZ, 0x33, !PT ;  /* 0x00000011ff137212 */ /* 0x000fe200078e33ff */
[----:B------:R-:W-:-:S03]  /*1e60*/  @!P2 IMAD.MOV R30, RZ, RZ, -R30 ;  /* 0x000000ffff1ea224 */ /* 0x000fc600078e0a1e */
[C---:B------:R-:W-:Y:S02]  /*1e70*/  SEL R8, R19.reuse, R8, !P5 ;  /* 0x0000000813087207 */ /* 0x040fe40006800000 */
[----:B------:R-:W-:Y:S02]  /*1e80*/  SEL R19, R19, R24, !P5 ;  /* 0x0000001813137207 */ /* 0x000fe40006800000 */
[C---:B------:R-:W-:Y:S01]  /*1e90*/  LOP3.LUT P5, RZ, R7.reuse, 0x1f, RZ, 0xc0, !PT ;  /* 0x0000001f07ff7812 */ /* 0x040fe200078ac0ff */
[----:B------:R-:W0:Y:S01]  /*1ea0*/  @P4 MUFU.LG2 R25, R25 ;  /* 0x0000001900194308 */ /* 0x000e220000000c00 */
[----:B------:R-:W-:Y:S02]  /*1eb0*/  ISETP.GT.AND P2, PT, R2, RZ, PT ;  /* 0x000000ff0200720c */ /* 0x000fe40003f44270 */
[----:B------:R-:W-:Y:S02]  /*1ec0*/  ISETP.GT.OR P5, PT, R7, 0x7f, P5 ;  /* 0x0000007f0700780c */ /* 0x000fe40002fa4670 */
[----:B-1----:R-:W-:-:S02]  /*1ed0*/  ISETP.NE.AND P0, PT, R6, RZ, PT ;  /* 0x000000ff0600720c */ /* 0x002fc40003f05270 */
[----:B------:R-:W-:Y:S02]  /*1ee0*/  @!P6 LOP3.LUT R30, RZ, R29, RZ, 0x33, !PT ;  /* 0x0000001dff1ee212 */ /* 0x000fe400078e33ff */
[----:B------:R-:W-:Y:S02]  /*1ef0*/  SHF.R.S32.HI R24, RZ, 0x1f, R2 ;  /* 0x0000001fff187819 */ /* 0x000fe40000011402 */
[----:B------:R-:W-:Y:S02]  /*1f00*/  SEL R9, R9, 0x1, !P0 ;  /* 0x0000000109097807 */ /* 0x000fe40004000000 */
[-C--:B------:R-:W-:Y:S02]  /*1f10*/  ISETP.LT.U32.AND P1, PT, R22, R30.reuse, PT ;  /* 0x0000001e1600720c */ /* 0x080fe40003f21070 */
[----:B------:R-:W-:Y:S01]  /*1f20*/  SHF.R.S32.HI R21, RZ, 0x1f, R30 ;  /* 0x0000001fff157819 */ /* 0x000fe2000001141e */
[----:B------:R-:W-:Y:S01]  /*1f30*/  IMAD R7, R8, R9, RZ ;  /* 0x0000000908077224 */ /* 0x000fe200078e02ff */
[----:B------:R-:W-:Y:S01]  /*1f40*/  LEA.HI.SX32 R6, R2, 0x1, 0x1 ;  /* 0x0000000102067811 */ /* 0x000fe200078f0aff */
[----:B------:R-:W-:Y:S01]  /*1f50*/  @!P2 IMAD.MOV R6, RZ, RZ, R24 ;  /* 0x000000ffff06a224 */ /* 0x000fe200078e0218 */
[----:B------:R-:W-:Y:S01]  /*1f60*/  ISETP.LT.AND.EX P1, PT, R23, R21, PT, P1 ;  /* 0x000000151700720c */ /* 0x000fe20003f21310 */
[----:B------:R-:W-:Y:S01]  /*1f70*/  IMAD R19, R19, R9, RZ ;  /* 0x0000000913137224 */ /* 0x000fe200078e02ff */
[----:B------:R-:W-:Y:S01]  /*1f80*/  BSSY B1, `(.L_x_60) ;  /* 0x00001cd000017945 */ /* 0x000fe20003800000 */
[----:B------:R-:W-:Y:S01]  /*1f90*/  IMAD.MOV.U32 R31, RZ, RZ, 0x7f800000 ;  /* 0x7f800000ff1f7424 */ /* 0x000fe200078e00ff */
[----:B------:R-:W-:Y:S01]  /*1fa0*/  SEL R9, R22, R30, P1 ;  /* 0x0000001e16097207 */ /* 0x000fe20000800000 */
[----:B0-----:R-:W-:Y:S01]  /*1fb0*/  @P4 FFMA.FTZ R31, R25, 0.69314718246459960938, R18 ;  /* 0x3f317218191f4823 */ /* 0x001fe20000010012 */
[----:B------:R-:W-:Y:S01]  /*1fc0*/  SEL R8, R23, R21, P1 ;  /* 0x0000001517087207 */ /* 0x000fe20000800000 */
[----:B------:R-:W-:-:S02]  /*1fd0*/  IMAD R7, R4, R7, RZ ;  /* 0x0000000704077224 */ /* 0x000fc400078e02ff */
        /* <DEDUP_REMOVED lines=37> */
[----:B------:R-:W-:Y:S05]  /*2230*/  CALL.REL.NOINC `($__internal_1_$__cuda_sm20_div_s64) ;  /* 0x0000002400487944 */ /* 0x000fea0003c00000 */
        /* <DEDUP_REMOVED lines=10> */
.L_x_64:
        /* <DEDUP_REMOVED lines=22> */
.L_x_65:
[----:B------:R-:W-:Y:S05]  /*2440*/  BSYNC B0 ;  /* 0x0000000000007941 */ /* 0x000fea0003800000 */
.L_x_63:
[----:B------:R-:W-:Y:S01]  /*2450*/  LOP3.LUT R19, R17, R0, RZ, 0xfc, !PT ;  /* 0x0000000011137212 */ /* 0x000fe200078efcff */
[----:B------:R-:W-:Y:S03]  /*2460*/  BSSY B0, `(.L_x_66) ;  /* 0x0000028000007945 */ /* 0x000fe60003800000 */
[----:B------:R-:W-:-:S13]  /*2470*/  ISETP.NE.U32.AND P1, PT, R19, RZ, PT ;  /* 0x000000ff1300720c */ /* 0x000fda0003f25070 */
[----:B------:R-:W-:Y:S05]  /*2480*/  @!P1 BRA `(.L_x_67) ;  /* 0x00000000003c9947 */ /* 0x000fea0003800000 */
[----:B------:R-:W-:Y:S01]  /*2490*/  IMAD.MOV.U32 R28, RZ, RZ, R27 ;  /* 0x000000ffff1c7224 */ /* 0x000fe200078e001b */
[----:B------:R-:W-:Y:S02]  /*24a0*/  MOV R25, R0 ;  /* 0x0000000000197202 */ /* 0x000fe40000000f00 */
[----:B------:R-:W-:Y:S02]  /*24b0*/  MOV R26, 0x24d0 ;  /* 0x000024d0001a7802 */ /* 0x000fe40000000f00 */
[----:B------:R-:W-:Y:S05]  /*24c0*/  CALL.REL.NOINC `($__internal_1_$__cuda_sm20_div_s64) ;  /* 0x0000002000a47944 */ /* 0x000fea0003c00000 */
        /* <DEDUP_REMOVED lines=11> */
.L_x_67:
        /* <DEDUP_REMOVED lines=22> */
.L_x_68:
[----:B------:R-:W-:Y:S05]  /*26e0*/  BSYNC B0 ;  /* 0x0000000000007941 */ /* 0x000fea0003800000 */
.L_x_66:
        /* <DEDUP_REMOVED lines=11> */
[----:B------:R-:W-:Y:S05]  /*27a0*/  CALL.REL.NOINC `($__internal_1_$__cuda_sm20_div_s64) ;  /* 0x0000001c00ec7944 */ /* 0x000fea0003c00000 */
[----:B------:R-:W-:-:S04]  /*27b0*/  IADD3 R17, P0, RZ, -R22, RZ ;  /* 0x80000016ff117210 */ /* 0x000fc80007f1e0ff */
[----:B------:R-:W-:Y:S01]  /*27c0*/  IADD3.X R18, RZ, ~R23, RZ, P0, !PT ;  /* 0x80000017ff127210 */ /* 0x000fe200007fe4ff */
[----:B------:R-:W-:-:S04]  /*27d0*/  IMAD.WIDE.U32 R42, R5, R17, R42 ;  /* 0x00000011052a7225 */ /* 0x000fc800078e002a */
[----:B------:R-:W-:-:S04]  /*27e0*/  IMAD R18, R18, R5, RZ ;  /* 0x0000000512127224 */ /* 0x000fc800078e02ff */
[----:B------:R-:W-:-:S05]  /*27f0*/  IMAD R4, R4, R17, R18 ;  /* 0x0000001104047224 */ /* 0x000fca00078e0212 */
[----:B------:R-:W-:Y:S01]  /*2800*/  IADD3 R4, R43, R4, RZ ;  /* 0x000000042b047210 */ /* 0x000fe20007ffe0ff */
[----:B------:R-:W-:Y:S05]  /*2810*/  BRA `(.L_x_71) ;  /* 0x0000000000587947 */ /* 0x000fea0003800000 */
.L_x_70:
        /* <DEDUP_REMOVED lines=22> */
.L_x_71:
[----:B------:R-:W-:Y:S05]  /*2980*/  BSYNC B0 ;  /* 0x0000000000007941 */ /* 0x000fea0003800000 */
.L_x_69:
        /* <DEDUP_REMOVED lines=38> */
[----:B------:R-:W-:Y:S05]  /*2bf0*/  CALL.REL.NOINC `($__internal_1_$__cuda_sm20_div_s64) ;  /* 0x0000001800d87944 */ /* 0x000fea0003c00000 */
        /* <DEDUP_REMOVED lines=12> */
.L_x_73:
        /* <DEDUP_REMOVED lines=23> */
.L_x_74:
[----:B------:R-:W-:Y:S05]  /*2e30*/  BSYNC B0 ;  /* 0x0000000000007941 */ /* 0x000fea0003800000 */
.L_x_72:
        /* <DEDUP_REMOVED lines=18> */
.L_x_76:
        /* <DEDUP_REMOVED lines=22> */
.L_x_77:
[----:B------:R-:W-:Y:S05]  /*30c0*/  BSYNC B0 ;  /* 0x0000000000007941 */ /* 0x000fea0003800000 */
.L_x_75:
        /* <DEDUP_REMOVED lines=22> */
.L_x_79:
        /* <DEDUP_REMOVED lines=23> */
.L_x_80:
[----:B------:R-:W-:Y:S05]  /*33a0*/  BSYNC B0 ;  /* 0x0000000000007941 */ /* 0x000fea0003800000 */
.L_x_78:
[----:B------:R-:W-:Y:S01]  /*33b0*/  IMAD R19, R18, R3, RZ ;  /* 0x0000000312137224 */ /* 0x000fe200078e02ff */
[----:B------:R-:W-:Y:S01]  /*33c0*/  LOP3.LUT R18, R47, R10, RZ, 0xfc, !PT ;  /* 0x0000000a2f127212 */ /* 0x000fe200078efcff */
[----:B------:R-:W-:Y:S01]  /*33d0*/  ULDC UR4, c[0x0][0x2c4] ;  /* 0x0000b10000047ab9 */ /* 0x000fe20000000800 */
[----:B------:R-:W-:Y:S01]  /*33e0*/  SHF.R.S32.HI R22, RZ, 0x1f, R7 ;  /* 0x0000001fff167819 */ /* 0x000fe20000011407 */
[----:B------:R-:W-:Y:S01]  /*33f0*/  IMAD R52, R27, UR4, RZ ;  /* 0x000000041b347c24 */ /* 0x000fe2000f8e02ff */
[----:B------:R-:W-:Y:S01]  /*3400*/  ISETP.NE.U32.AND P0, PT, R18, RZ, PT ;  /* 0x000000ff1200720c */ /* 0x000fe20003f05070 */
[-C--:B------:R-:W-:Y:S01]  /*3410*/  IMAD R13, R25, R7.reuse, RZ ;  /* 0x00000007190d7224 */ /* 0x080fe200078e02ff */
[----:B------:R-:W-:Y:S01]  /*3420*/  BSSY B0, `(.L_x_81) ;  /* 0x0000036000007945 */ /* 0x000fe20003800000 */
[----:B------:R-:W-:Y:S01]  /*3430*/  IMAD.WIDE.U32 R48, R24, R7, RZ ;  /* 0x0000000718307225 */ /* 0x000fe200078e00ff */
[----:B------:R-:W-:Y:S02]  /*3440*/  SHF.R.S32.HI R7, RZ, 0x1f, R3 ;  /* 0x0000001fff077819 */ /* 0x000fe40000011403 */
[----:B------:R-:W-:Y:S01]  /*3450*/  SHF.R.S32.HI R17, RZ, 0x1f, R52 ;  /* 0x0000001fff117819 */ /* 0x000fe20000011434 */
[----:B------:R-:W-:-:S02]  /*3460*/  IMAD R15, R15, R52, RZ ;  /* 0x000000340f0f7224 */ /* 0x000fc400078e02ff */
[----:B------:R-:W-:-:S04]  /*3470*/  IMAD.WIDE.U32 R50, R14, R3, RZ ;  /* 0x000000030e327225 */ /* 0x000fc800078e00ff */
[----:B------:R-:W-:Y:S02]  /*3480*/  IMAD R13, R22, R24, R13 ;  /* 0x00000018160d7224 */ /* 0x000fe400078e020d */
[----:B------:R-:W-:Y:S02]  /*3490*/  IMAD R7, R7, R14, R19 ;  /* 0x0000000e07077224 */ /* 0x000fe400078e0213 */
[----:B------:R-:W-:Y:S01]  /*34a0*/  IMAD R3, R17, R16, R15 ;  /* 0x0000001011037224 */ /* 0x000fe200078e020f */
[----:B------:R-:W-:Y:S01]  /*34b0*/  IADD3 R14, R49, R13, RZ ;  /* 0x0000000d310e7210 */ /* 0x000fe20007ffe0ff */
        /* <DEDUP_REMOVED lines=9> */
[----:B------:R-:W-:Y:S05]  /*3550*/  CALL.REL.NOINC `($__internal_1_$__cuda_sm20_div_s64) ;  /* 0x0000001000807944 */ /* 0x000fea0003c00000 */
[----:B------:R-:W-:Y:S02]  /*3560*/  IADD3 R15, P0, RZ, -R22, RZ ;  /* 0x80000016ff0f7210 */ /* 0x000fe40007f1e0ff */
[----:B------:R-:W-:Y:S02]  /*3570*/  MOV R16, R46 ;  /* 0x0000002e00107202 */ /* 0x000fe40000000f00 */
[----:B------:R-:W-:Y:S02]  /*3580*/  IADD3.X R13, RZ, ~R23, RZ, P0, !PT ;  /* 0x80000017ff0d7210 */ /* 0x000fe400007fe4ff */
[----:B------:R-:W-:-:S03]  /*3590*/  MOV R17, R47 ;  /* 0x0000002f00117202 */ /* 0x000fc60000000f00 */
[----:B------:R-:W-:Y:S02]  /*35a0*/  IMAD R13, R13, R12, RZ ;  /* 0x0000000c0d0d7224 */ /* 0x000fe400078e02ff */
[----:B------:R-:W-:Y:S01]  /*35b0*/  IMAD.WIDE.U32 R16, R12, R15, R16 ;  /* 0x0000000f0c107225 */ /* 0x000fe200078e0010 */
[----:B------:R-:W-:-:S03]  /*35c0*/  MOV R12, R22 ;  /* 0x00000016000c7202 */ /* 0x000fc60000000f00 */
[----:B------:R-:W-:Y:S02]  /*35d0*/  IMAD R10, R10, R15, R13 ;  /* 0x0000000f0a0a7224 */ /* 0x000fe400078e020d */
[----:B------:R-:W-:Y:S02]  /*35e0*/  IMAD.MOV.U32 R13, RZ, RZ, R23 ;  /* 0x000000ffff0d7224 */ /* 0x000fe400078e0017 */
[----:B------:R-:W-:Y:S01]  /*35f0*/  IMAD.IADD R10, R17, 0x1, R10 ;  /* 0x00000001110a7824 */ /* 0x000fe200078e020a */
[----:B------:R-:W-:Y:S05]  /*3600*/  BRA `(.L_x_83) ;  /* 0x00000000005c7947 */ /* 0x000fea0003800000 */
.L_x_82:
        /* <DEDUP_REMOVED lines=21> */
[----:B------:R-:W-:Y:S01]  /*3760*/  MOV R12, R15 ;  /* 0x0000000f000c7202 */ /* 0x000fe20000000f00 */
[----:B------:R-:W-:Y:S02]  /*3770*/  IMAD.MOV.U32 R13, RZ, RZ, RZ ;  /* 0x000000ffff0d7224 */ /* 0x000fe400078e00ff */
.L_x_83:
[----:B------:R-:W-:Y:S05]  /*3780*/  BSYNC B0 ;  /* 0x0000000000007941 */ /* 0x000fea0003800000 */
.L_x_81:
        /* <DEDUP_REMOVED lines=23> */
[----:B------:R-:W-:Y:S01]  /*3900*/  IMAD R16, R8, R15, R16 ;  /* 0x0000000f08107224 */ /* 0x000fe200078e0210 */
[----:B------:R-:W-:-:S04]  /*3910*/  MOV R8, R12 ;  /* 0x0000000c00087202 */ /* 0x000fc80000000f00 */
[----:B------:R-:W-:Y:S01]  /*3920*/  IADD3 R13, R13, R16, RZ ;  /* 0x000000100d0d7210 */ /* 0x000fe20007ffe0ff */
[----:B------:R-:W-:Y:S05]  /*3930*/  BRA `(.L_x_86) ;  /* 0x00000000005c7947 */ /* 0x000fea0003800000 */
.L_x_85:
        /* <DEDUP_REMOVED lines=23> */
.L_x_86:
[----:B------:R-:W-:Y:S05]  /*3ab0*/  BSYNC B0 ;  /* 0x0000000000007941 */ /* 0x000fea0003800000 */
.L_x_84:
        /* <DEDUP_REMOVED lines=21> */
.L_x_62:
[----:B------:R-:W-:Y:S02]  /*3c10*/  ULDC.64 UR4, c[0x0][0x2b0] ;  /* 0x0000ac0000047ab9 */ /* 0x000fe40000000a00 */
[----:B------:R-:W-:-:S04]  /*3c20*/  LEA R2, P0, R36, UR4, 0x2 ;  /* 0x0000000424027c11 */ /* 0x000fc8000f8010ff */
[----:B------:R-:W-:-:S05]  /*3c30*/  LEA.HI.X R3, R36, UR5, R37, 0x2, P0 ;  /* 0x0000000524037c11 */ /* 0x000fca00080f1425 */
[----:B------:R0:W-:Y:S04]  /*3c40*/  STG.E desc[UR8][R2.64], R31 ;  /* 0x0000001f02007986 */ /* 0x0001e8000c101908 */
.L_x_61:
[----:B------:R-:W-:Y:S05]  /*3c50*/  BSYNC B1 ;  /* 0x0000000000017941 */ /* 0x000fea0003800000 */
.L_x_60:
[----:B------:R-:W2:Y:S01]  /*3c60*/  LDC R0, c[0x0][0x3c4] ;  /* 0x0000f100ff007b82 */ /* 0x000ea20000000800 */
[C---:B0-----:R-:W-:Y:S01]  /*3c70*/  VIADD R3, R35.reuse, 0x20 ;  /* 0x0000002023037836 */ /* 0x041fe20000000000 */
[C---:B------:R-:W-:Y:S02]  /*3c80*/  SHF.L.U32 R26, R35.reuse, 0x2, RZ ;  /* 0x00000002231a7819 */ /* 0x040fe400000006ff */
[----:B------:R-:W-:Y:S01]  /*3c90*/  CS2R R6, SRZ ;  /* 0x0000000000067805 */ /* 0x000fe2000001ff00 */
[----:B------:R-:W-:Y:S01]  /*3ca0*/  IMAD.MOV.U32 R9, RZ, RZ, RZ ;  /* 0x000000ffff097224 */ /* 0x000fe200078e00ff */
[----:B-1----:R-:W-:Y:S01]  /*3cb0*/  CS2R R4, SRZ ;  /* 0x0000000000047805 */ /* 0x002fe2000001ff00 */
[----:B------:R-:W-:Y:S01]  /*3cc0*/  VIADD R25, R26, 0x80 ;  /* 0x000000801a197836 */ /* 0x000fe20000000000 */
[-C--:B--2---:R-:W-:Y:S02]  /*3cd0*/  ISETP.GE.OR P0, PT, R35, R0.reuse, P3 ;  /* 0x000000002300720c */ /* 0x084fe40001f06670 */
[----:B------:R-:W-:-:S11]  /*3ce0*/  ISETP.GE.OR P3, PT, R3, R0, P3 ;  /* 0x000000000300720c */ /* 0x000fd60001f66670 */
[C---:B------:R-:W-:Y:S02]  /*3cf0*/  @!P0 FADD.FTZ R2, -R31.reuse, R32 ;  /* 0x000000201f028221 */ /* 0x040fe40000010100 */
[----:B------:R-:W-:Y:S02]  /*3d00*/  @!P3 FADD.FTZ R31, -R31, R33 ;  /* 0x000000211f1fb221 */ /* 0x000fe40000010100 */
[----:B------:R-:W-:Y:S02]  /*3d10*/  @!P0 FMUL.FTZ R2, R2, 1.4426950216293334961 ;  /* 0x3fb8aa3b02028820 */ /* 0x000fe40000410000 */
[----:B------:R-:W-:Y:S02]  /*3d20*/  @!P3 FMUL.FTZ R13, R31, 1.4426950216293334961 ;  /* 0x3fb8aa3b1f0db820 */ /* 0x000fe40000410000 */
[----:B------:R-:W0:Y:S08]  /*3d30*/  @!P0 MUFU.EX2 R3, R2 ;  /* 0x0000000200038308 */ /* 0x000e300000000800 */
[----:B------:R-:W1:Y:S01]  /*3d40*/  @!P3 MUFU.EX2 R13, R13 ;  /* 0x0000000d000db308 */ /* 0x000e620000000800 */
[----:B0-----:R0:W-:Y:S01]  /*3d50*/  @!P0 STS [R34], R3 ;  /* 0x0000000322008388 */ /* 0x0011e20000000800 */
[----:B------:R-:W-:Y:S01]  /*3d60*/  ISETP.GE.AND P0, PT, R0, 0x1, PT ;  /* 0x000000010000780c */ /* 0x000fe20003f06270 */
[----:B------:R-:W-:-:S02]  /*3d70*/  HFMA2.MMA R0, -RZ, RZ, 0, 0 ;  /* 0x00000000ff007435 */ /* 0x000fc400000001ff */
[----:B-1----:R1:W-:Y:S01]  /*3d80*/  @!P3 STS [R34+0x280], R13 ;  /* 0x0002800d2200b388 */ /* 0x0023e20000000800 */
[----:B0-----:R-:W-:Y:S01]  /*3d90*/  CS2R R2, SRZ ;  /* 0x0000000000027805 */ /* 0x001fe2000001ff00 */
[----:B------:R-:W-:Y:S08]  /*3da0*/  BAR.SYNC.DEFER_BLOCKING 0x0 ;  /* 0x0000000000007b1d */ /* 0x000ff00000010000 */
[----:B------:R-:W-:Y:S05]  /*3db0*/  @!P0 BRA `(.L_x_87) ;  /* 0x0000000000d88947 */ /* 0x000fea0003800000 */
[----:B------:R-:W0:Y:S01]  /*3dc0*/  S2UR UR6, SR_CgaCtaId ;  /* 0x00000000000679c3 */ /* 0x000e220000008800 */
[----:B------:R-:W-:Y:S01]  /*3dd0*/  ULDC UR10, c[0x0][0x2dc] ;  /* 0x0000b700000a7ab9 */ /* 0x000fe20000000800 */
[----:B------:R-:W-:Y:S01]  /*3de0*/  IMAD R23, R11, 0x100, R26 ;  /* 0x000001000b177824 */ /* 0x000fe200078e021a */
[----:B------:R-:W-:Y:S01]  /*3df0*/  UIMAD UR4, UR7, UR10, URZ ;  /* 0x0000000a070472a4 */ /* 0x000fe2000f8e023f */
[C---:B------:R-:W-:Y:S01]  /*3e00*/  VIADD R8, R20.reuse, -UR7 ;  /* 0x8000000714087c36 */ /* 0x040fe20008000000 */
[----:B-1----:R-:W-:Y:S01]  /*3e10*/  CS2R R12, SRZ ;  /* 0x00000000000c7805 */ /* 0x002fe2000001ff00 */
        /* <DEDUP_REMOVED lines=16> */
[----:B0-----:R-:W-:-:S03]  /*3f20*/  ULEA UR4, UR6, UR4, 0x18 ;  /* 0x0000000406047291 */ /* 0x001fc6000f8ec03f */
[----:B------:R-:W-:-:S03]  /*3f30*/  IMAD.X R23, RZ, RZ, R23, P0 ;  /* 0x000000ffff177224 */ /* 0x000fc600000e0617 */
[----:B------:R-:W-:Y:S01]  /*3f40*/  LEA R10, R11, UR4, 0x2 ;  /* 0x000000040b0a7c11 */ /* 0x000fe2000f8e10ff */
[----:B------:R-:W-:-:S06]  /*3f50*/  ULDC UR4, c[0x0][0x2d0] ;  /* 0x0000b40000047ab9 */ /* 0x000fcc0000000800 */
.L_x_90:
        /* <DEDUP_REMOVED lines=15> */
.L_x_89:
[----:B------:R-:W-:Y:S05]  /*4050*/  BSYNC B0 ;  /* 0x0000000000007941 */ /* 0x000fea0003800000 */
.L_x_88:
        /* <DEDUP_REMOVED lines=12> */
.L_x_87:
[----:B------:R-:W-:-:S04]  /*4120*/  IADD3 R11, R11, UR7, RZ ;  /* 0x000000070b0b7c10 */ /* 0x000fc8000fffe0ff */
[----:B------:R-:W-:-:S13]  /*4130*/  ISETP.GE.AND P0, PT, R11, R20, PT ;  /* 0x000000140b00720c */ /* 0x000fda0003f06270 */
[----:B------:R-:W-:Y:S05]  /*4140*/  @P0 EXIT ;  /* 0x000000000000094d */ /* 0x000fea0003800000 */
[----:B-1----:R-:W0:Y:S01]  /*4150*/  LDC R13, c[0x0][0x2c4] ;  /* 0x0000b100ff0d7b82 */ /* 0x002e220000000800 */
[----:B------:R-:W-:Y:S01]  /*4160*/  ULDC UR4, c[0x0][0x270] ;  /* 0x00009c0000047ab9 */ /* 0x000fe20000000800 */
[----:B------:R-:W-:Y:S01]  /*4170*/  IABS R17, R11 ;  /* 0x0000000b00117213 */ /* 0x000fe20000000000 */
[----:B------:R-:W-:Y:S01]  /*4180*/  ULDC UR6, c[0x0][0x2d0] ;  /* 0x0000b40000067ab9 */ /* 0x000fe20000000800 */
[----:B------:R-:W-:Y:S02]  /*4190*/  F2FP.F16.F32.PACK_AB R0, R0, R3 ;  /* 0x000000030000723e */ /* 0x000fe400000000ff */
[----:B------:R-:W-:-:S03]  /*41a0*/  F2FP.F16.F32.PACK_AB R5, R2, R5 ;  /* 0x000000050205723e */ /* 0x000fc600000000ff */
[----:B------:R-:W-:Y:S01]  /*41b0*/  IMAD.MOV.U32 R2, RZ, RZ, R0 ;  /* 0x000000ffff027224 */ /* 0x000fe200078e0000 */
[----:B------:R-:W-:Y:S01]  /*41c0*/  MOV R3, R5 ;  /* 0x0000000500037202 */ /* 0x000fe20000000f00 */
[----:B0-----:R-:W-:Y:S01]  /*41d0*/  IMAD R14, R13, UR4, RZ ;  /* 0x000000040d0e7c24 */ /* 0x001fe2000f8e02ff */
[----:B------:R-:W-:-:S04]  /*41e0*/  ULDC.64 UR4, c[0x0][0x290] ;  /* 0x0000a40000047ab9 */ /* 0x000fc80000000a00 */
[-C--:B------:R-:W-:Y:S02]  /*41f0*/  IABS R16, R14.reuse ;  /* 0x0000000e00107213 */ /* 0x080fe40000000000 */
[----:B------:R-:W-:Y:S02]  /*4200*/  IABS R10, R14 ;  /* 0x0000000e000a7213 */ /* 0x000fe40000000000 */
        /* <DEDUP_REMOVED lines=85> */
        .weak           $__internal_1_$__cuda_sm20_div_s64
        .type           $__internal_1_$__cuda_sm20_div_s64,@function
        .size           $__internal_1_$__cuda_sm20_div_s64,(.L_x_8839 - $__internal_1_$__cuda_sm20_div_s64)
$__internal_1_$__cuda_sm20_div_s64:
        /* <DEDUP_REMOVED lines=34> */
[C---:B------:R-:W-:Y:S02]  /*4980*/  IMAD R24, R22.reuse, R19, RZ ;  /* 0x0000001316187224 */ /* 0x040fe400078e02ff */
[----:B------:R-:W-:-:S04]  /*4990*/  IMAD.HI.U32 R23, P5, R22, R23, R40 ;  /* 0x0000001716177227 */ /* 0x000fc800078a0028 */
[----:B------:R-:W-:Y:S01]  /*49a0*/  IMAD.HI.U32 R19, R22, R19, RZ ;  /* 0x0000001316137227 */ /* 0x000fe200078e00ff */
[----:B------:R-:W-:-:S03]  /*49b0*/  IADD3 R24, P4, R24, R23, RZ ;  /* 0x0000001718187210 */ /* 0x000fc60007f9e0ff */
[----:B------:R-:W-:Y:S01]  /*49c0*/  IMAD.X R22, R19, 0x1, R22, P6 ;  /* 0x0000000113167824 */ /* 0x000fe200030e0616 */
[----:B------:R-:W-:Y:S01]  /*49d0*/  SEL R19, R30, R17, !P2 ;  /* 0x000000111e137207 */ /* 0x000fe20005000000 */
[----:B------:R-:W-:-:S03]  /*49e0*/  IMAD.HI.U32 R40, R24, R21, RZ ;  /* 0x0000001518287227 */ /* 0x000fc600078e00ff */
[----:B------:R-:W-:Y:S01]  /*49f0*/  IADD3.X R22, RZ, RZ, R22, P4, P5 ;  /* 0x000000ffff167210 */ /* 0x000fe200027ea416 */
[----:B------:R-:W-:Y:S02]  /*4a00*/  IMAD.MOV.U32 R41, RZ, RZ, RZ ;  /* 0x000000ffff297224 */ /* 0x000fe400078e00ff */
        /* <DEDUP_REMOVED lines=9> */
[----:B------:R-:W-:Y:S02]  /*4aa0*/  IMAD R22, R30, R45, R41 ;  /* 0x0000002d1e167224 */ /* 0x000fe400078e0229 */
[----:B------:R-:W-:Y:S01]  /*4ab0*/  IMAD.MOV.U32 R41, RZ, RZ, 0x0 ;  /* 0x00000000ff297424 */ /* 0x000fe200078e00ff */
[-C--:B------:R-:W-:Y:S01]  /*4ac0*/  ISETP.GE.U32.AND P4, PT, R21, R44.reuse, PT ;  /* 0x0000002c1500720c */ /* 0x080fe20003f86070 */
[-C--:B------:R-:W-:Y:S01]  /*4ad0*/  IMAD R22, R29, R44.reuse, R22 ;  /* 0x0000002c1d167224 */ /* 0x080fe200078e0216 */
[----:B------:R-:W-:-:S04]  /*4ae0*/  IADD3 R24, P2, R21, -R44, RZ ;  /* 0x8000002c15187210 */ /* 0x000fc80007f5e0ff */
[----:B------:R-:W-:Y:S02]  /*4af0*/  IADD3.X R19, ~R22, R19, RZ, P1, !PT ;  /* 0x0000001316137210 */ /* 0x000fe40000ffe5ff */
[----:B------:R-:W-:Y:S02]  /*4b00*/  IADD3 R23, P1, R30, 0x1, RZ ;  /* 0x000000011e177810 */ /* 0x000fe40007f3e0ff */
[C---:B------:R-:W-:Y:S01]  /*4b10*/  ISETP.GE.U32.AND.EX P4, PT, R19.reuse, R45, PT, P4 ;  /* 0x0000002d1300720c */ /* 0x040fe20003f86140 */
[----:B------:R-:W-:Y:S02]  /*4b20*/  IMAD.X R22, R19, 0x1, ~R45, P2 ;  /* 0x0000000113167824 */ /* 0x000fe400010e0e2d */
[----:B------:R-:W-:Y:S01]  /*4b30*/  IMAD.X R40, RZ, RZ, R29, P1 ;  /* 0x000000ffff287224 */ /* 0x000fe200008e061d */
[----:B------:R-:W-:Y:S02]  /*4b40*/  SEL R24, R24, R21, P4 ;  /* 0x0000001518187207 */ /* 0x000fe40002000000 */
[----:B------:R-:W-:-:S02]  /*4b50*/  SEL R23, R23, R30, P4 ;  /* 0x0000001e17177207 */ /* 0x000fc40002000000 */
[----:B------:R-:W-:Y:S02]  /*4b60*/  SEL R19, R22, R19, P4 ;  /* 0x0000001316137207 */ /* 0x000fe40002000000 */
[----:B------:R-:W-:Y:S02]  /*4b70*/  ISETP.GE.U32.AND P1, PT, R24, R44, PT ;  /* 0x0000002c1800720c */ /* 0x000fe40003f26070 */
[----:B------:R-:W-:Y:S02]  /*4b80*/  SEL R40, R40, R29, P4 ;  /* 0x0000001d28287207 */ /* 0x000fe40002000000 */
[----:B------:R-:W-:Y:S02]  /*4b90*/  IADD3 R22, P2, R23, 0x1, RZ ;  /* 0x0000000117167810 */ /* 0x000fe40007f5e0ff */
[----:B------:R-:W-:Y:S02]  /*4ba0*/  ISETP.GE.U32.AND.EX P1, PT, R19, R45, PT, P1 ;  /* 0x0000002d1300720c */ /* 0x000fe40003f26110 */
[----:B------:R-:W-:Y:S01]  /*4bb0*/  LOP3.LUT R21, R25, R17, RZ, 0x3c, !PT ;  /* 0x0000001119157212 */ /* 0x000fe200078e3cff */
[----:B------:R-:W-:Y:S01]  /*4bc0*/  IMAD.X R19, RZ, RZ, R40, P2 ;  /* 0x000000ffff137224 */ /* 0x000fe200010e0628 */
[----:B------:R-:W-:-:S02]  /*4bd0*/  SEL R22, R22, R23, P1 ;  /* 0x0000001716167207 */ /* 0x000fc40000800000 */
[----:B------:R-:W-:Y:S02]  /*4be0*/  ISETP.GE.AND P4, PT, R21, RZ, PT ;  /* 0x000000ff1500720c */ /* 0x000fe40003f86270 */
[----:B------:R-:W-:Y:S02]  /*4bf0*/  SEL R40, R19, R40, P1 ;  /* 0x0000002813287207 */ /* 0x000fe40000800000 */
[----:B------:R-:W-:Y:S02]  /*4c00*/  IADD3 R19, P2, RZ, -R22, RZ ;  /* 0x80000016ff137210 */ /* 0x000fe40007f5e0ff */
[----:B------:R-:W-:Y:S02]  /*4c10*/  ISETP.NE.U32.AND P1, PT, R28, RZ, PT ;  /* 0x000000ff1c00720c */ /* 0x000fe40003f25070 */
[----:B------:R-:W-:Y:S02]  /*4c20*/  IADD3.X R21, RZ, ~R40, RZ, P2, !PT ;  /* 0x80000028ff157210 */ /* 0x000fe400017fe4ff */
[----:B------:R-:W-:-:S02]  /*4c30*/  ISETP.NE.AND.EX P1, PT, R25, RZ, PT, P1 ;  /* 0x000000ff1900720c */ /* 0x000fc40003f25310 */
[----:B------:R-:W-:Y:S01]  /*4c40*/  SEL R21, R21, R40, !P4 ;  /* 0x0000002815157207 */ /* 0x000fe20006000000 */
[----:B------:R-:W-:Y:S01]  /*4c50*/  IMAD.MOV.U32 R40, RZ, RZ, R26 ;  /* 0x000000ffff287224 */ /* 0x000fe200078e001a */
[----:B------:R-:W-:Y:S02]  /*4c60*/  SEL R19, R19, R22, !P4 ;  /* 0x0000001613137207 */ /* 0x000fe40006000000 */
[----:B------:R-:W-:Y:S02]  /*4c70*/  SEL R23, R21, 0xffffffff, P1 ;  /* 0xffffffff15177807 */ /* 0x000fe40000800000 */
[----:B------:R-:W-:Y:S01]  /*4c80*/  SEL R22, R19, 0xffffffff, P1 ;  /* 0xffffffff13167807 */ /* 0x000fe20000800000 */
[----:B------:R-:W-:Y:S06]  /*4c90*/  RET.REL.NODEC R40 `(_ZN5flash32flash_fwd_splitkv_combine_kernelI23Flash_fwd_kernel_traitsILi256ELi64ELi64ELi4ELb0ELb0EN7cutlass6half_tE19Flash_kernel_traitsILi256ELi64ELi64ELi4ES3_EELi4ELi6ELb0EEEvNS_16Flash_fwd_paramsE) ;  /* 0xffffffb028d87950 */ /* 0x000fec0003c3ffff */
.L_x_91:
        /* <DEDUP_REMOVED lines=14> */
.L_x_8839:


//--------------------- .text._ZN5flash32flash_fwd_splitkv_combine_kernelI23Flash_fwd_kernel_traitsILi256ELi64ELi64ELi4ELb0ELb0EN7cutlass6half_tE19Flash_kernel_traitsILi256ELi64ELi64ELi4ES3_EELi4ELi5ELb0EEEvNS_16Flash_fwd_paramsE --------------------------
	.section	.text._ZN5flash32flash_fwd_splitkv_combine_kernelI23Flash_fwd_kernel_traitsILi256ELi64ELi64ELi4ELb0ELb0EN7cutlass6half_tE19Flash_kernel_traitsILi256ELi64ELi64ELi4ES3_EELi4ELi5ELb0EEEvNS_16Flash_fwd_paramsE,"ax",@progbits
	.align	128
        .global         _ZN5flash32flash_fwd_splitkv_combine_kernelI23Flash_fwd_kernel_traitsILi256ELi64ELi64ELi4ELb0ELb0EN7cutlass6half_tE19Flash_kernel_traitsILi256ELi64ELi64ELi4ES3_EELi4ELi5ELb0EEEvNS_16Flash_fwd_paramsE
        .type           _ZN5flash32flash_fwd_splitkv_combine_kernelI23Flash_fwd_kernel_traitsILi256ELi64ELi64ELi4ELb0ELb0EN7cutlass6half_tE19Flash_kernel_traitsILi256ELi64ELi64ELi4ES3_EELi4ELi5ELb0EEEvNS_16Flash_fwd_paramsE,@function
        .size           _ZN5flash32flash_fwd_splitkv_combine_kernelI23Flash_fwd_kernel_traitsILi256ELi64ELi64ELi4ELb0ELb0EN7cutlass6half_tE19Flash_kernel_traitsILi256ELi64ELi64ELi4ES3_EELi4ELi5ELb0EEEvNS_16Flash_fwd_paramsE,(.L_x_8840 - _ZN5flash32flash_fwd_splitkv_combine_kernelI23Flash_fwd_kernel_traitsILi256ELi64ELi64ELi4ELb0ELb0EN7cutlass6half_tE19Flash_kernel_traitsILi256ELi64ELi64ELi4ES3_EELi4ELi5ELb0EEEvNS_16Flash_fwd_paramsE)
        .other          _ZN5flash32flash_fwd_splitkv_combine_kernelI23Flash_fwd_kernel_traitsILi256ELi64ELi64ELi4ELb0ELb0EN7cutlass6half_tE19Flash_kernel_traitsILi256ELi64ELi64ELi4ES3_EELi4ELi5ELb0EEEvNS_16Flash_fwd_paramsE,@"STO_CUDA_ENTRY STV_DEFAULT"
_ZN5flash32flash_fwd_splitkv_combine_kernelI23Flash_fwd_kernel_traitsILi256ELi64ELi64ELi4ELb0ELb0EN7cutlass6half_tE19Flash_kernel_traitsILi256ELi64ELi64ELi4ES3_EELi4ELi5ELb0EEEvNS_16Flash_fwd_paramsE:
.text._ZN5flash32flash_fwd_splitkv_combine_kernelI23Flash_fwd_kernel_traitsILi256ELi64ELi64ELi4ELb0ELb0EN7cutlass6half_tE19Flash_kernel_traitsILi256ELi64ELi64ELi4ES3_EELi4ELi5ELb0EEEvNS_16Flash_fwd_paramsE:
        /* <DEDUP_REMOVED lines=23> */
[----:B------:R-:W-:Y:S05]  /*0170*/  CALL.REL.NOINC `($__internal_2_$__cuda_sm20_div_s64) ;  /* 0x0000004400707944 */ /* 0x000fea0003c00000 */
[----:B------:R-:W-:Y:S05]  /*0180*/  BRA `(.L_x_93) ;  /* 0x00000000004c7947 */ /* 0x000fea0003800000 */
.L_x_92:
        /* <DEDUP_REMOVED lines=19> */
.L_x_93:
        /* <DEDUP_REMOVED lines=12> */
[----:B------:R-:W-:Y:S05]  /*0380*/  CALL.REL.NOINC `($__internal_2_$__cuda_sm20_div_s64) ;  /* 0x0000004000ec7944 */ /* 0x000fea0003c00000 */
[----:B------:R-:W-:Y:S02]  /*0390*/  MOV R8, R18 ;  /* 0x0000001200087202 */ /* 0x000fe40000000f00 */
[----:B------:R-:W-:Y:S01]  /*03a0*/  MOV R9, R19 ;  /* 0x0000001300097202 */ /* 0x000fe20000000f00 */
[----:B------:R-:W-:Y:S05]  /*03b0*/  BRA `(.L_x_96) ;  /* 0x00000000004c7947 */ /* 0x000fea0003800000 */
.L_x_95:
        /* <DEDUP_REMOVED lines=19> */
.L_x_96:
[----:B------:R-:W-:Y:S05]  /*04f0*/  BSYNC B0 ;  /* 0x0000000000007941 */ /* 0x000fea0003800000 */
.L_x_94:
        /* <DEDUP_REMOVED lines=42> */
.L_x_98:
        /* <DEDUP_REMOVED lines=19> */
.L_x_99:
[----:B------:R-:W-:Y:S05]  /*08d0*/  BSYNC B0 ;  /* 0x0000000000007941 */ /* 0x000fea0003800000 */
.L_x_97:
[----:B------:R-:W0:Y:S01]  /*08e0*/  LDC R3, c[0x0][0x2c4] ;  /* 0x0000b100ff037b82 */ /* 0x000e220000000800 */
[----:B------:R-:W-:Y:S01]  /*08f0*/  IMAD.MOV.U32 R12, RZ, RZ, RZ ;  /* 0x000000ffff0c7224 */ /* 0x000fe200078e00ff */
        /* <DEDUP_REMOVED lines=9> */
[----:B0-----:R-:W-:-:S04]  /*0990*/  IMAD.MOV R4, RZ, RZ, -R13 ;  /* 0x000000ffff047224 */ /* 0x001fc800078e0a0d */
        /* <DEDUP_REMOVED lines=11> */
[----:B------:R-:W-:Y:S01]  /*0a50*/  @!P2 IMAD.IADD R7, R7, 0x1, -R10 ;  /* 0x000000010707a824 */ /* 0x000fe200078e0a0a */
[----:B------:R-:W-:Y:S02]  /*0a60*/  @!P2 IADD3 R4, R4, 0x1, RZ ;  /* 0x000000010404a810 */ /* 0x000fe40007ffe0ff */
[----:B------:R-:W-:Y:S02]  /*0a70*/  ISETP.NE.AND P2, PT, R3, RZ, PT ;  /* 0x000000ff0300720c */ /* 0x000fe40003f45270 */
[----:B------:R-:W-:Y:S02]  /*0a80*/  ISETP.GE.U32.AND P0, PT, R7, R10, PT ;  /* 0x0000000a0700720c */ /* 0x000fe40003f06070 */
[----:B------:R-:W-:Y:S01]  /*0a90*/  LEA.HI.SX32 R7, R3, 0x1, 0x1 ;  /* 0x0000000103077811 */ /* 0x000fe200078f0aff */
[----:B------:R-:W-:-:S10]  /*0aa0*/  @!P3 IMAD.MOV R7, RZ, RZ, R2 ;  /* 0x000000ffff07b224 */ /* 0x000fd400078e0202 */
[----:B------:R-:W-:-:S04]  /*0ab0*/  @P0 VIADD R4, R4, 0x1 ;  /* 0x0000000104040836 */ /* 0x000fc80000000000 */
[----:B------:R-:W-:Y:S01]  /*0ac0*/  @!P1 IMAD.MOV R4, RZ, RZ, -R4 ;  /* 0x000000ffff049224 */ /* 0x000fe200078e0a04 */
[----:B------:R-:W-:Y:S01]  /*0ad0*/  @!P2 LOP3.LUT R4, RZ, R3, RZ, 0x33, !PT ;  /* 0x00000003ff04a212 */ /* 0x000fe200078e33ff */
[----:B------:R-:W-:-:S04]  /*0ae0*/  IMAD R3, R3, UR5, RZ ;  /* 0x0000000503037c24 */ /* 0x000fc8000f8e02ff */
        /* <DEDUP_REMOVED lines=9> */
[----:B0-----:R-:W-:Y:S01]  /*0b80*/  IADD3 R10, RZ, -R17, RZ ;  /* 0x80000011ff0a7210 */ /* 0x001fe20007ffe0ff */
[----:B------:R-:W-:-:S04]  /*0b90*/  IMAD.MOV.U32 R16, RZ, RZ, RZ ;  /* 0x000000ffff107224 */ /* 0x000fc800078e00ff */
[----:B------:R-:W-:Y:S01]  /*0ba0*/  IMAD R11, R10, R13, RZ ;  /* 0x0000000d0a0b7224 */ /* 0x000fe200078e02ff */
[----:B------:R-:W-:-:S03]  /*0bb0*/  IABS R10, R4 ;  /* 0x00000004000a7213 */ /* 0x000fc60000000000 */
[----:B------:R-:W-:-:S06]  /*0bc0*/  IMAD.HI.U32 R11, R17, R11, R16 ;  /* 0x0000000b110b7227 */ /* 0x000fcc00078e0010 */
[----:B------:R-:W-:-:S04]  /*0bd0*/  IMAD.HI.U32 R11, R11, R10, RZ ;  /* 0x0000000a0b0b7227 */ /* 0x000fc800078e00ff */
[----:B------:R-:W-:Y:S01]  /*0be0*/  IMAD R10, R11, R7, R10 ;  /* 0x000000070b0a7224 */ /* 0x000fe200078e020a */
[----:B------:R-:W-:-:S04]  /*0bf0*/  LOP3.LUT R7, R4, R13, RZ, 0x3c, !PT ;  /* 0x0000000d04077212 */ /* 0x000fc800078e3cff */
[----:B------:R-:W-:Y:S02]  /*0c00*/  ISETP.GT.U32.AND P1, PT, R13, R10, PT ;  /* 0x0000000a0d00720c */ /* 0x000fe40003f24070 */
[----:B------:R-:W-:-:S11]  /*0c10*/  ISETP.GE.AND P0, PT, R7, RZ, PT ;  /* 0x000000ff0700720c */ /* 0x000fd60003f06270 */
[----:B------:R-:W-:Y:S01]  /*0c20*/  @!P1 IMAD.IADD R10, R10, 0x1, -R13 ;  /* 0x000000010a0a9824 */ /* 0x000fe200078e0a0d */
[----:B------:R-:W-:Y:S02]  /*0c30*/  @!P1 IADD3 R11, R11, 0x1, RZ ;  /* 0x000000010b0b9810 */ /* 0x000fe40007ffe0ff */
[----:B------:R-:W-:Y:S02]  /*0c40*/  ISETP.NE.AND P1, PT, R2, RZ, PT ;  /* 0x000000ff0200720c */ /* 0x000fe40003f25270 */
[----:B------:R-:W-:-:S13]  /*0c50*/  ISETP.GE.U32.AND P2, PT, R10, R13, PT ;  /* 0x0000000d0a00720c */ /* 0x000fda0003f46070 */
[----:B------:R-:W-:-:S04]  /*0c60*/  @P2 VIADD R11, R11, 0x1 ;  /* 0x000000010b0b2836 */ /* 0x000fc80000000000 */
[----:B------:R-:W-:-:S04]  /*0c70*/  IMAD.MOV.U32 R7, RZ, RZ, R11 ;  /* 0x000000ffff077224 */ /* 0x000fc800078e000b */
        /* <DEDUP_REMOVED lines=16> */
[----:B------:R-:W-:Y:S02]  /*0d80*/  MOV R32, R18 ;  /* 0x0000001200207202 */ /* 0x000fe40000000f00 */
[----:B------:R-:W-:Y:S01]  /*0d90*/  MOV R33, R19 ;  /* 0x0000001300217202 */ /* 0x000fe20000000f00 */
[----:B------:R-:W-:Y:S05]  /*0da0*/  BRA `(.L_x_102) ;  /* 0x00000000004c7947 */ /* 0x000fea0003800000 */
.L_x_101:
        /* <DEDUP_REMOVED lines=19> */
.L_x_102:
[----:B------:R-:W-:Y:S05]  /*0ee0*/  BSYNC B0 ;  /* 0x0000000000007941 */ /* 0x000fea0003800000 */
.L_x_100:
        /* <DEDUP_REMOVED lines=43> */
.L_x_104:
        /* <DEDUP_REMOVED lines=19> */
.L_x_105:
[----:B------:R-:W-:Y:S05]  /*12d0*/  BSYNC B0 ;  /* 0x0000000000007941 */ /* 0x000fea0003800000 */
.L_x_103:
[----:B------:R-:W0:Y:S01]  /*12e0*/  LDC R9, c[0x0][0x2c4] ;  /* 0x0000b100ff097b82 */ /* 0x000e220000000800 */
[----:B------:R-:W1:Y:S01]  /*12f0*/  S2R R16, SR_TID.X ;  /* 0x0000000000107919 */ /* 0x000e620000002100 */
[----:B------:R-:W-:Y:S01]  /*1300*/  ISETP.GT.AND P4, PT, R3, RZ, PT ;  /* 0x000000ff0300720c */ /* 0x000fe20003f84270 */
[----:B------:R-:W-:Y:S01]  /*1310*/  ULDC UR5, c[0x0][0x3c4] ;  /* 0x0000f10000057ab9 */ /* 0x000fe20000000800 */
[----:B------:R-:W-:Y:S01]  /*1320*/  ULDC.64 UR8, c[0x0][0x208] ;  /* 0x0000820000087ab9 */ /* 0x000fe20000000a00 */
[----:B------:R-:W-:Y:S01]  /*1330*/  BSSY B0, `(.L_x_106) ;  /* 0x000003e000007945 */ /* 0x000fe20003800000 */
[----:B------:R-:W-:Y:S01]  /*1340*/  IMAD.MOV.U32 R29, RZ, RZ, -0x800000 ;  /* 0xff800000ff1d7424 */ /* 0x000fe200078e00ff */
[----:B0-----:R-:W-:-:S04]  /*1350*/  IABS R8, R9 ;  /* 0x0000000900087213 */ /* 0x001fc80000000000 */
[----:B------:R-:W0:Y:S01]  /*1360*/  I2F.RP R17, R8 ;  /* 0x0000000800117306 */ /* 0x000e220000209400 */
[----:B-1----:R-:W-:-:S07]  /*1370*/  ISETP.GT.AND P1, PT, R16, 0x7f, PT ;  /* 0x0000007f1000780c */ /* 0x002fce0003f24270 */
        /* <DEDUP_REMOVED lines=9> */
[----:B------:R-:W-:Y:S02]  /*1410*/  ISETP.GE.AND P2, PT, R6, RZ, PT ;  /* 0x000000ff0600720c */ /* 0x000fe40003f46270 */
[----:B------:R-:W-:Y:S01]  /*1420*/  SHF.R.S32.HI R6, RZ, 0x1f, R3 ;  /* 0x0000001fff067819 */ /* 0x000fe20000011403 */
[----:B------:R-:W-:-:S04]  /*1430*/  IMAD.HI.U32 R17, R18, R7, RZ ;  /* 0x0000000712117227 */ /* 0x000fc800078e00ff */
[----:B------:R-:W-:-:S04]  /*1440*/  IMAD.MOV R18, RZ, RZ, -R17 ;  /* 0x000000ffff127224 */ /* 0x000fc800078e0a11 */
[C---:B------:R-:W-:Y:S01]  /*1450*/  IMAD R19, R8.reuse, R18, R7 ;  /* 0x0000001208137224 */ /* 0x040fe200078e0207 */
[----:B------:R-:W-:Y:S01]  /*1460*/  LEA.HI.SX32 R18, R3, 0x1, 0x1 ;  /* 0x0000000103127811 */ /* 0x000fe200078f0aff */
[----:B------:R-:W0:Y:S01]  /*1470*/  @!P1 S2R R7, SR_CgaCtaId ;  /* 0x0000000000079919 */ /* 0x000e220000008800 */
[----:B------:R-:W-:Y:S01]  /*1480*/  @!P4 IMAD.MOV R18, RZ, RZ, R6 ;  /* 0x000000ffff12c224 */ /* 0x000fe200078e0206 */
[----:B------:R-:W-:Y:S02]  /*1490*/  @!P1 MOV R6, 0x400 ;  /* 0x0000040000069802 */ /* 0x000fe40000000f00 */
[----:B------:R-:W-:-:S13]  /*14a0*/  ISETP.GT.U32.AND P0, PT, R8, R19, PT ;  /* 0x000000130800720c */ /* 0x000fda0003f04070 */
[----:B------:R-:W-:Y:S02]  /*14b0*/  @!P0 IMAD.IADD R19, R19, 0x1, -R8 ;  /* 0x0000000113138824 */ /* 0x000fe400078e0a08 */
[----:B------:R-:W-:Y:S01]  /*14c0*/  @!P0 VIADD R17, R17, 0x1 ;  /* 0x0000000111118836 */ /* 0x000fe20000000000 */
[----:B------:R-:W-:Y:S02]  /*14d0*/  ISETP.NE.AND P0, PT, R9, RZ, PT ;  /* 0x000000ff0900720c */ /* 0x000fe40003f05270 */
[----:B------:R-:W-:Y:S02]  /*14e0*/  ISETP.GE.U32.AND P3, PT, R19, R8, PT ;  /* 0x000000081300720c */ /* 0x000fe40003f66070 */
[----:B------:R-:W-:-:S04]  /*14f0*/  SHF.R.S32.HI R19, RZ, 0x1f, R16 ;  /* 0x0000001fff137819 */ /* 0x000fc80000011410 */
[----:B------:R-:W-:-:S04]  /*1500*/  LEA.HI R8, R19, R16, RZ, 0x2 ;  /* 0x0000001013087211 */ /* 0x000fc800078f10ff */
[----:B------:R-:W-:Y:S02]  /*1510*/  SHF.R.S32.HI R21, RZ, 0x2, R8 ;  /* 0x00000002ff157819 */ /* 0x000fe40000011408 */
[----:B0-----:R-:W-:Y:S01]  /*1520*/  @!P1 LEA R6, R7, R6, 0x18 ;  /* 0x0000000607069211 */ /* 0x001fe200078ec0ff */
[----:B------:R-:W-:Y:S01]  /*1530*/  @P3 VIADD R17, R17, 0x1 ;  /* 0x0000000111113836 */ /* 0x000fe20000000000 */
[----:B------:R-:W-:-:S03]  /*1540*/  LOP3.LUT R7, R8, 0xfffffffc, RZ, 0xc0, !PT ;  /* 0xfffffffc08077812 */ /* 0x000fc600078ec0ff */
[----:B------:R-:W-:Y:S01]  /*1550*/  @!P2 IMAD.MOV R17, RZ, RZ, -R17 ;  /* 0x000000ffff11a224 */ /* 0x000fe200078e0a11 */
[----:B------:R-:W-:Y:S01]  /*1560*/  @!P0 LOP3.LUT R17, RZ, R9, RZ, 0x33, !PT ;  /* 0x00000009ff118212 */ /* 0x000fe200078e33ff */
[----:B------:R-:W-:Y:S01]  /*1570*/  IMAD.IADD R8, R16, 0x1, -R7 ;  /* 0x0000000110087824 */ /* 0x000fe200078e0a07 */
[----:B------:R-:W-:-:S03]  /*1580*/  ISETP.GE.AND P0, PT, R21, UR5, PT ;  /* 0x0000000515007c0c */ /* 0x000fc6000bf06270 */
[----:B------:R-:W-:Y:S02]  /*1590*/  IMAD R3, R18, R17, RZ ;  /* 0x0000001112037224 */ /* 0x000fe400078e02ff */
[----:B------:R-:W-:Y:S02]  /*15a0*/  @!P1 IMAD R17, R21, 0x14, R6 ;  /* 0x0000001415119824 */ /* 0x000fe400078e0206 */
[----:B------:R-:W-:Y:S01]  /*15b0*/  IMAD.MOV.U32 R18, RZ, RZ, -0x800000 ;  /* 0xff800000ff127424 */ /* 0x000fe200078e00ff */
[----:B------:R-:W-:Y:S01]  /*15c0*/  IABS R31, R3 ;  /* 0x00000003001f7213 */ /* 0x000fe20000000000 */
[----:B------:R-:W-:-:S04]  /*15d0*/  @!P1 IMAD R17, R8, 0x4, R17 ;  /* 0x0000000408119824 */ /* 0x000fc800078e0211 */
[----:B------:R-:W-:Y:S01]  /*15e0*/  VIADD R22, R31, UR4 ;  /* 0x000000041f167c36 */ /* 0x000fe20008000000 */
[----:B------:R-:W-:Y:S06]  /*15f0*/  @P0 BRA `(.L_x_107) ;  /* 0x0000000000440947 */ /* 0x000fec0003800000 */
[----:B------:R-:W-:Y:S02]  /*1600*/  IADD3 R27, P2, R20, -UR7, RZ ;  /* 0x80000007141b7c10 */ /* 0x000fe4000ff5e0ff */
[----:B------:R-:W-:Y:S02]  /*1610*/  SHF.R.S32.HI R7, RZ, 0x1f, R8 ;  /* 0x0000001fff077819 */ /* 0x000fe40000011408 */
[----:B------:R-:W-:Y:S02]  /*1620*/  ISETP.GT.U32.AND P0, PT, R27, R8, PT ;  /* 0x000000081b00720c */ /* 0x000fe40003f04070 */
[----:B------:R-:W-:-:S04]  /*1630*/  IADD3.X R6, R5, ~UR6, RZ, P2, !PT ;  /* 0x8000000605067c10 */ /* 0x000fc800097fe4ff */
[----:B------:R-:W-:-:S13]  /*1640*/  ISETP.GT.AND.EX P0, PT, R6, R7, PT, P0 ;  /* 0x000000070600720c */ /* 0x000fda0003f04300 */
[----:B------:R-:W-:Y:S05]  /*1650*/  @!P0 BRA `(.L_x_107) ;  /* 0x00000000002c8947 */ /* 0x000fea0003800000 */
[----:B------:R-:W-:Y:S01]  /*1660*/  IADD3 R34, P0, R8, UR7, RZ ;  /* 0x0000000708227c10 */ /* 0x000fe2000ff1e0ff */
[----:B------:R-:W-:Y:S01]  /*1670*/  IMAD R27, R5, R21, RZ ;  /* 0x00000015051b7224 */ /* 0x000fe200078e02ff */
[----:B------:R-:W-:Y:S01]  /*1680*/  SHF.R.S32.HI R6, RZ, 0x1f, R21 ;  /* 0x0000001fff067819 */ /* 0x000fe20000011415 */
[----:B------:R-:W-:Y:S01]  /*1690*/  ULDC.64 UR4, c[0x0][0x2b8] ;  /* 0x0000ae0000047ab9 */ /* 0x000fe20000000a00 */
[----:B------:R-:W-:-:S03]  /*16a0*/  IADD3.X R35, R7, UR6, RZ, P0, !PT ;  /* 0x0000000607237c10 */ /* 0x000fc600087fe4ff */
[C---:B------:R-:W-:Y:S02]  /*16b0*/  IMAD R6, R20.reuse, R6, R27 ;  /* 0x0000000614067224 */ /* 0x040fe400078e021b */
[----:B------:R-:W-:-:S04]  /*16c0*/  IMAD.WIDE.U32 R34, R20, R21, R34 ;  /* 0x0000001514227225 */ /* 0x000fc800078e0022 */
[----:B------:R-:W-:Y:S01]  /*16d0*/  IMAD.IADD R6, R35, 0x1, R6 ;  /* 0x0000000123067824 */ /* 0x000fe200078e0206 */
[----:B------:R-:W-:-:S04]  /*16e0*/  LEA R26, P0, R34, UR4, 0x2 ;  /* 0x00000004221a7c11 */ /* 0x000fc8000f8010ff */
[----:B------:R-:W-:-:S05]  /*16f0*/  LEA.HI.X R27, R34, UR5, R6, 0x2, P0 ;  /* 0x00000005221b7c11 */ /* 0x000fca00080f1406 */
[----:B------:R0:W5:Y:S04]  /*1700*/  LDG.E R18, desc[UR8][R26.64] ;  /* 0x000000081a127981 */ /* 0x000168000c1e1900 */
.L_x_107:
[----:B------:R-:W-:Y:S05]  /*1710*/  BSYNC B0 ;  /* 0x0000000000007941 */ /* 0x000fea0003800000 */
.L_x_106:
[----:B-----5:R1:W-:Y:S01]  /*1720*/  @!P1 STS [R17], R18 ;  /* 0x0000001211009388 */ /* 0x0203e20000000800 */
[----:B------:R-:W-:Y:S01]  /*1730*/  BSSY B0, `(.L_x_108) ;  /* 0x000000d000007945 */ /* 0x000fe20003800000 */
[----:B------:R-:W-:Y:S06]  /*1740*/  BAR.SYNC.DEFER_BLOCKING 0x0 ;  /* 0x0000000000007b1d */ /* 0x000fec0000010000 */
[----:B------:R-:W-:Y:S05]  /*1750*/  @P1 BRA `(.L_x_109) ;  /* 0x0000000000281947 */ /* 0x000fea0003800000 */
[----:B------:R-:W2:Y:S01]  /*1760*/  S2R R6, SR_CgaCtaId ;  /* 0x0000000000067919 */ /* 0x000ea20000008800 */
[----:B------:R-:W-:Y:S02]  /*1770*/  LEA.HI R8, R19, R16, RZ, 0x5 ;  /* 0x0000001013087211 */ /* 0x000fe400078f28ff */
[----:B------:R-:W-:Y:S02]  /*1780*/  MOV R7, 0x400 ;  /* 0x0000040000077802 */ /* 0x000fe40000000f00 */
[----:B-1----:R-:W-:-:S05]  /*1790*/  LOP3.LUT R17, R8, 0xffffffe0, RZ, 0xc0, !PT ;  /* 0xffffffe008117812 */ /* 0x002fca00078ec0ff */
[----:B------:R-:W-:Y:S01]  /*17a0*/  IMAD.IADD R17, R16, 0x1, -R17 ;  /* 0x0000000110117824 */ /* 0x000fe200078e0a11 */
[----:B--2---:R-:W-:Y:S02]  /*17b0*/  LEA R6, R6, R7, 0x18 ;  /* 0x0000000706067211 */ /* 0x004fe400078ec0ff */
[----:B------:R-:W-:-:S03]  /*17c0*/  SHF.R.S32.HI R7, RZ, 0x5, R8 ;  /* 0x00000005ff077819 */ /* 0x000fc60000011408 */
[----:B------:R-:W-:-:S04]  /*17d0*/  IMAD R6, R17, 0x14, R6 ;  /* 0x0000001411067824 */ /* 0x000fc800078e0206 */
[----:B------:R-:W-:-:S05]  /*17e0*/  IMAD R6, R7, 0x4, R6 ;  /* 0x0000000407067824 */ /* 0x000fca00078e0206 */
[----:B------:R2:W3:Y:S02]  /*17f0*/  LDS R29, [R6] ;  /* 0x00000000061d7984 */ /* 0x0004e40000000800 */
.L_x_109:
[----:B------:R-:W-:Y:S05]  /*1800*/  BSYNC B0 ;  /* 0x0000000000007941 */ /* 0x000fea0003800000 */
.L_x_108:
[----:B0--3--:R-:W0:Y:S01]  /*1810*/  SHFL.BFLY PT, R26, R29, 0x10, 0x1f ;  /* 0x0e001f001d1a7f89 */ /* 0x009e2200000e0000 */
[----:B-1----:R-:W1:Y:S01]  /*1820*/  LDC R17, c[0x0][0x270] ;  /* 0x00009c00ff117b82 */ /* 0x002e620000000800 */
[----:B------:R-:W-:Y:S01]  /*1830*/  ISETP.GT.AND P5, PT, R3, RZ, PT ;  /* 0x000000ff0300720c */ /* 0x000fe20003fa4270 */
[----:B------:R-:W-:Y:S01]  /*1840*/  BSSY B1, `(.L_x_110) ;  /* 0x0000236000017945 */ /* 0x000fe20003800000 */
[----:B0-----:R-:W-:Y:S02]  /*1850*/  FMNMX.FTZ R26, R26, R29, !PT ;  /* 0x0000001d1a1a7209 */ /* 0x001fe40007810000 */
[----:B-1----:R-:W-:-:S03]  /*1860*/  IABS R36, R17 ;  /* 0x0000001100247213 */ /* 0x002fc60000000000 */
[----:B------:R-:W0:Y:S02]  /*1870*/  SHFL.BFLY PT, R7, R26, 0x8, 0x1f ;  /* 0x0d001f001a077f89 */ /* 0x000e2400000e0000 */
[----:B------:R-:W-:Y:S01]  /*1880*/  IMAD.MOV R36, RZ, RZ, -R36 ;  /* 0x000000ffff247224 */ /* 0x000fe200078e0a24 */
[----:B0-----:R-:W-:-:S05]  /*1890*/  FMNMX.FTZ R7, R26, R7, !PT ;  /* 0x000000071a077209 */ /* 0x001fca0007810000 */
[----:B------:R-:W0:Y:S02]  /*18a0*/  SHFL.BFLY PT, R8, R7, 0x4, 0x1f ;  /* 0x0c801f0007087f89 */ /* 0x000e2400000e0000 */
[----:B0-----:R-:W-:-:S05]  /*18b0*/  FMNMX.FTZ R8, R7, R8, !PT ;  /* 0x0000000807087209 */ /* 0x001fca0007810000 */
[----:B------:R-:W0:Y:S02]  /*18c0*/  SHFL.BFLY PT, R27, R8, 0x2, 0x1f ;  /* 0x0c401f00081b7f89 */ /* 0x000e2400000e0000 */
[----:B0-----:R-:W-:Y:S02]  /*18d0*/  FMNMX.FTZ R27, R8, R27, !PT ;  /* 0x0000001b081b7209 */ /* 0x001fe40007810000 */
[----:B------:R-:W0:Y:S03]  /*18e0*/  I2F.RP R8, R31 ;  /* 0x0000001f00087306 */ /* 0x000e260000209400 */
[----:B--2---:R-:W1:Y:S05]  /*18f0*/  SHFL.BFLY PT, R6, R27, 0x1, 0x1f ;  /* 0x0c201f001b067f89 */ /* 0x004e6a00000e0000 */
[----:B0-----:R-:W0:Y:S01]  /*1900*/  MUFU.RCP R8, R8 ;  /* 0x0000000800087308 */ /* 0x001e220000001000 */
[----:B-1----:R-:W-:-:S02]  /*1910*/  FMNMX.FTZ R6, R27, R6, !PT ;  /* 0x000000061b067209 */ /* 0x002fc40007810000 */
[----:B------:R-:W-:Y:S02]  /*1920*/  IABS R27, R17 ;  /* 0x00000011001b7213 */ /* 0x000fe40000000000 */
[----:B------:R-:W-:Y:S01]  /*1930*/  FSETP.NEU.FTZ.AND P0, PT, R6, -INF , PT ;  /* 0xff8000000600780b */ /* 0x000fe20003f1d000 */
[----:B0-----:R-:W-:Y:S02]  /*1940*/  VIADD R34, R8, 0xffffffe ;  /* 0x0ffffffe08227836 */ /* 0x001fe40000000000 */
[----:B------:R-:W0:Y:S01]  /*1950*/  I2F.U32.RP R26, R27 ;  /* 0x0000001b001a7306 */ /* 0x000e220000209000 */
[----:B------:R-:W-:Y:S02]  /*1960*/  FSEL R18, R6, RZ, P0 ;  /* 0x000000ff06127208 */ /* 0x000fe40000000000 */
[----:B------:R-:W-:-:S03]  /*1970*/  ISETP.GT.AND P0, PT, R2, RZ, PT ;  /* 0x000000ff0200720c */ /* 0x000fc60003f04270 */
[----:B------:R-:W-:Y:S02]  /*1980*/  FADD.FTZ R21, -R18, R29 ;  /* 0x0000001d12157221 */ /* 0x000fe40000010100 */
[----:B------:R1:W-:Y:S02]  /*1990*/  F2I.FTZ.U32.TRUNC.NTZ R35, R34 ;  /* 0x0000002200237305 */ /* 0x0003e4000021f000 */
[----:B------:R-:W-:-:S06]  /*19a0*/  FMUL.FTZ R21, R21, 1.4426950216293334961 ;  /* 0x3fb8aa3b15157820 */ /* 0x000fcc0000410000 */
[----:B0-----:R-:W0:Y:S01]  /*19b0*/  MUFU.RCP R6, R26 ;  /* 0x0000001a00067308 */ /* 0x001e220000001000 */
[----:B-1----:R-:W-:-:S07]  /*19c0*/  IMAD.MOV.U32 R34, RZ, RZ, RZ ;  /* 0x000000ffff227224 */ /* 0x002fce00078e00ff */
[----:B------:R-:W1:Y:S01]  /*19d0*/  MUFU.EX2 R21, R21 ;  /* 0x0000001500157308 */ /* 0x000e620000000800 */
[----:B0-----:R-:W-:Y:S01]  /*19e0*/  VIADD R38, R6, 0xffffffe ;  /* 0x0ffffffe06267836 */ /* 0x001fe20000000000 */
[----:B------:R-:W-:Y:S01]  /*19f0*/  IABS R26, R22 ;  /* 0x00000016001a7213 */ /* 0x000fe20000000000 */
[----:B------:R-:W-:-:S05]  /*1a00*/  IMAD.MOV R6, RZ, RZ, -R35 ;  /* 0x000000ffff067224 */ /* 0x000fca00078e0a23 */
[----:B------:R-:W0:Y:S01]  /*1a10*/  F2I.FTZ.U32.TRUNC.NTZ R39, R38 ;  /* 0x0000002600277305 */ /* 0x000e22000021f000 */
[----:B-1----:R-:W1:Y:S01]  /*1a20*/  SHFL.BFLY PT, R30, R21, 0x10, 0x1f ;  /* 0x0e001f00151e7f89 */ /* 0x002e6200000e0000 */
[----:B0-----:R-:W-:Y:S02]  /*1a30*/  IMAD.MOV R8, RZ, RZ, -R39 ;  /* 0x000000ffff087224 */ /* 0x001fe400078e0a27 */
[----:B------:R-:W-:Y:S02]  /*1a40*/  IMAD.MOV.U32 R38, RZ, RZ, RZ ;  /* 0x000000ffff267224 */ /* 0x000fe400078e00ff */
[----:B-1----:R-:W-:Y:S01]  /*1a50*/  FADD.FTZ R30, R21, R30 ;  /* 0x0000001e151e7221 */ /* 0x002fe20000010000 */
[----:B------:R-:W-:Y:S01]  /*1a60*/  IMAD R21, R6, R31, RZ ;  /* 0x0000001f06157224 */ /* 0x000fe200078e02ff */
[----:B------:R-:W-:-:S03]  /*1a70*/  IABS R6, R3 ;  /* 0x0000000300067213 */ /* 0x000fc60000000000 */
[----:B------:R-:W0:Y:S01]  /*1a80*/  SHFL.BFLY PT, R7, R30, 0x8, 0x1f ;  /* 0x0d001f001e077f89 */ /* 0x000e2200000e0000 */
[----:B------:R-:W-:-:S04]  /*1a90*/  IMAD.HI.U32 R21, R35, R21, R34 ;  /* 0x0000001523157227 */ /* 0x000fc800078e0022 */
[----:B------:R-:W-:Y:S02]  /*1aa0*/  IMAD.MOV R6, RZ, RZ, -R6 ;  /* 0x000000ffff067224 */ /* 0x000fe400078e0a06 */
[----:B------:R-:W-:-:S04]  /*1ab0*/  IMAD.HI.U32 R21, R21, R26, RZ ;  /* 0x0000001a15157227 */ /* 0x000fc800078e00ff */
[----:B------:R-:W-:Y:S02]  /*1ac0*/  IMAD R6, R21, R6, R26 ;  /* 0x0000000615067224 */ /* 0x000fe400078e021a */
[----:B------:R-:W-:-:S03]  /*1ad0*/  IMAD R35, R8, R27, RZ ;  /* 0x0000001b08237224 */ /* 0x000fc600078e02ff */
[----:B------:R-:W-:Y:S01]  /*1ae0*/  ISETP.GT.U32.AND P1, PT, R31, R6, PT ;  /* 0x000000061f00720c */ /* 0x000fe20003f24070 */
[----:B------:R-:W-:-:S04]  /*1af0*/  IMAD.HI.U32 R35, R39, R35, R38 ;  /* 0x0000002327237227 */ /* 0x000fc800078e0026 */
[----:B0-----:R-:W-:-:S05]  /*1b00*/  FADD.FTZ R7, R30, R7 ;  /* 0x000000071e077221 */ /* 0x001fca0000010000 */
[----:B------:R-:W0:Y:S03]  /*1b10*/  SHFL.BFLY PT, R28, R7, 0x4, 0x1f ;  /* 0x0c801f00071c7f89 */ /* 0x000e2600000e0000 */
[----:B------:R-:W-:Y:S02]  /*1b20*/  @!P1 IMAD.IADD R6, R6, 0x1, -R31 ;  /* 0x0000000106069824 */ /* 0x000fe400078e0a1f */
[----:B------:R-:W-:Y:S01]  /*1b30*/  @!P1 VIADD R21, R21, 0x1 ;  /* 0x0000000115159836 */ /* 0x000fe20000000000 */
[----:B------:R-:W-:Y:S02]  /*1b40*/  ISETP.NE.AND P1, PT, R3, RZ, PT ;  /* 0x000000ff0300720c */ /* 0x000fe40003f25270 */
[----:B------:R-:W-:Y:S02]  /*1b50*/  ISETP.GE.U32.AND P4, PT, R6, R31, PT ;  /* 0x0000001f0600720c */ /* 0x000fe40003f86070 */
[----:B------:R-:W-:-:S11]  /*1b60*/  SHF.R.S32.HI R6, RZ, 0x1f, R2 ;  /* 0x0000001fff067819 */ /* 0x000fd60000011402 */
[----:B------:R-:W-:Y:S02]  /*1b70*/  @P4 VIADD R21, R21, 0x1 ;  /* 0x0000000115154836 */ /* 0x000fe40000000000 */
[----:B0-----:R-:W-:Y:S01]  /*1b80*/  FADD.FTZ R28, R7, R28 ;  /* 0x0000001c071c7221 */ /* 0x001fe20000010000 */
[----:B------:R-:W-:Y:S02]  /*1b90*/  IABS R7, R4 ;  /* 0x0000000400077213 */ /* 0x000fe40000000000 */
[----:B------:R-:W-:Y:S02]  /*1ba0*/  LOP3.LUT R4, R4, R17, RZ, 0x3c, !PT ;  /* 0x0000001104047212 */ /* 0x000fe400078e3cff */
[----:B------:R-:W0:Y:S01]  /*1bb0*/  SHFL.BFLY PT, R37, R28, 0x2, 0x1f ;  /* 0x0c401f001c257f89 */ /* 0x000e2200000e0000 */
[----:B------:R-:W-:-:S04]  /*1bc0*/  IMAD.HI.U32 R34, R35, R7, RZ ;  /* 0x0000000723227227 */ /* 0x000fc800078e00ff */
[----:B------:R-:W-:-:S04]  /*1bd0*/  IMAD.HI.U32 R35, R35, R26, RZ ;  /* 0x0000001a23237227 */ /* 0x000fc800078e00ff */
[-C--:B------:R-:W-:Y:S01]  /*1be0*/  IMAD R30, R34, R36.reuse, R7 ;  /* 0x00000024221e7224 */ /* 0x080fe200078e0207 */
[----:B------:R-:W-:Y:S01]  /*1bf0*/  LEA.HI.SX32 R7, R2, 0x1, 0x1 ;  /* 0x0000000102077811 */ /* 0x000fe200078f0aff */
[----:B------:R-:W-:Y:S02]  /*1c00*/  IMAD R36, R35, R36, R26 ;  /* 0x0000002423247224 */ /* 0x000fe400078e021a */
[----:B------:R-:W-:Y:S01]  /*1c10*/  @!P0 IMAD.MOV R7, RZ, RZ, R6 ;  /* 0x000000ffff078224 */ /* 0x000fe200078e0206 */
[C---:B------:R-:W-:Y:S01]  /*1c20*/  ISETP.GT.U32.AND P3, PT, R27.reuse, R30, PT ;  /* 0x0000001e1b00720c */ /* 0x040fe20003f64070 */
[----:B------:R-:W1:Y:S01]  /*1c30*/  LDC.U8 R26, c[0x0][0x3d9] ;  /* 0x0000f640ff1a7b82 */ /* 0x000e620000000000 */
[----:B------:R-:W-:Y:S02]  /*1c40*/  ISETP.GT.U32.AND P2, PT, R27, R36, PT ;  /* 0x000000241b00720c */ /* 0x000fe40003f44070 */
[----:B------:R-:W-:Y:S01]  /*1c50*/  LEA.HI.SX32 R6, R3, 0x1, 0x1 ;  /* 0x0000000103067811 */ /* 0x000fe200078f0aff */
[----:B0-----:R-:W-:Y:S01]  /*1c60*/  FADD.FTZ R37, R28, R37 ;  /* 0x000000251c257221 */ /* 0x001fe20000010000 */
[----:B------:R-:W-:-:S07]  /*1c70*/  LOP3.LUT R28, R22, R31, RZ, 0x3c, !PT ;  /* 0x0000001f161c7212 */ /* 0x000fce00078e3cff */
[--C-:B------:R-:W-:Y:S01]  /*1c80*/  @!P3 IMAD.IADD R30, R30, 0x1, -R27.reuse ;  /* 0x000000011e1eb824 */ /* 0x100fe200078e0a1b */
[----:B------:R-:W-:Y:S01]  /*1c90*/  LOP3.LUT R22, R22, R17, RZ, 0x3c, !PT ;  /* 0x0000001116167212 */ /* 0x000fe200078e3cff */
[----:B------:R-:W0:Y:S01]  /*1ca0*/  SHFL.BFLY PT, R8, R37, 0x1, 0x1f ;  /* 0x0c201f0025087f89 */ /* 0x000e2200000e0000 */
[----:B------:R-:W-:Y:S01]  /*1cb0*/  ISETP.GE.AND P0, PT, R28, RZ, PT ;  /* 0x000000ff1c00720c */ /* 0x000fe20003f06270 */
[----:B------:R-:W-:Y:S01]  /*1cc0*/  @!P2 IMAD.IADD R36, R36, 0x1, -R27 ;  /* 0x000000012424a824 */ /* 0x000fe200078e0a1b */
[----:B------:R-:W-:Y:S01]  /*1cd0*/  SHF.R.S32.HI R28, RZ, 0x1f, R3 ;  /* 0x0000001fff1c7819 */ /* 0x000fe20000011403 */
[----:B------:R-:W-:Y:S01]  /*1ce0*/  @!P3 VIADD R34, R34, 0x1 ;  /* 0x000000012222b836 */ /* 0x000fe20000000000 */
[-C--:B------:R-:W-:Y:S01]  /*1cf0*/  ISETP.GE.U32.AND P4, PT, R30, R27.reuse, PT ;  /* 0x0000001b1e00720c */ /* 0x080fe20003f86070 */
[----:B------:R-:W-:Y:S01]  /*1d00*/  @!P2 VIADD R35, R35, 0x1 ;  /* 0x000000012323a836 */ /* 0x000fe20000000000 */
[----:B------:R-:W-:Y:S01]  /*1d10*/  ISETP.GE.AND P3, PT, R22, RZ, PT ;  /* 0x000000ff1600720c */ /* 0x000fe20003f66270 */
[----:B------:R-:W-:Y:S01]  /*1d20*/  @!P5 IMAD.MOV R6, RZ, RZ, R28 ;  /* 0x000000ffff06d224 */ /* 0x000fe200078e021c */
[----:B------:R-:W-:Y:S01]  /*1d30*/  ISETP.GE.U32.AND P5, PT, R36, R27, PT ;  /* 0x0000001b2400720c */ /* 0x000fe20003fa6070 */
[----:B------:R-:W-:Y:S01]  /*1d40*/  IMAD.MOV.U32 R28, RZ, RZ, 0x7f800000 ;  /* 0x7f800000ff1c7424 */ /* 0x000fe200078e00ff */
[----:B-1----:R-:W-:-:S03]  /*1d50*/  ISETP.NE.AND P2, PT, R26, RZ, PT ;  /* 0x000000ff1a00720c */ /* 0x002fc60003f45270 */
[----:B------:R-:W-:Y:S01]  /*1d60*/  @!P0 IMAD.MOV R21, RZ, RZ, -R21 ;  /* 0x000000ffff158224 */ /* 0x000fe200078e0a15 */
[----:B------:R-:W-:Y:S02]  /*1d70*/  @!P1 LOP3.LUT R21, RZ, R31, RZ, 0x33, !PT ;  /* 0x0000001fff159212 */ /* 0x000fe400078e33ff */
[----:B------:R-:W-:Y:S01]  /*1d80*/  ISETP.GE.AND P1, PT, R4, RZ, PT ;  /* 0x000000ff0400720c */ /* 0x000fe20003f26270 */
[----:B------:R-:W-:Y:S01]  /*1d90*/  @P4 VIADD R34, R34, 0x1 ;  /* 0x0000000122224836 */ /* 0x000fe20000000000 */
[C---:B------:R-:W-:Y:S02]  /*1da0*/  LOP3.LUT P4, RZ, R16.reuse, 0x1f, RZ, 0xc0, !PT ;  /* 0x0000001f10ff7812 */ /* 0x040fe4000788c0ff */
[----:B------:R-:W-:Y:S01]  /*1db0*/  LOP3.LUT R31, RZ, R17, RZ, 0x33, !PT ;  /* 0x00000011ff1f7212 */ /* 0x000fe200078e33ff */
[----:B------:R-:W-:Y:S01]  /*1dc0*/  @P5 VIADD R35, R35, 0x1 ;  /* 0x0000000123235836 */ /* 0x000fe20000000000 */
[----:B------:R-:W-:Y:S01]  /*1dd0*/  ISETP.GT.OR P4, PT, R16, 0x7f, P4 ;  /* 0x0000007f1000780c */ /* 0x000fe20002784670 */
[----:B0-----:R-:W-:Y:S01]  /*1de0*/  FADD.FTZ R8, R37, R8 ;  /* 0x0000000825087221 */ /* 0x001fe20000010000 */
[----:B------:R-:W-:Y:S01]  /*1df0*/  ISETP.NE.AND P5, PT, R17, RZ, PT ;  /* 0x000000ff1100720c */ /* 0x000fe20003fa5270 */
[----:B------:R-:W-:Y:S01]  /*1e00*/  IMAD.MOV.U32 R4, RZ, RZ, R35 ;  /* 0x000000ffff047224 */ /* 0x000fe200078e0023 */
[----:B------:R-:W-:-:S02]  /*1e10*/  SEL R9, R9, 0x1, !P2 ;  /* 0x0000000109097807 */ /* 0x000fc40005000000 */
[----:B------:R-:W-:Y:S01]  /*1e20*/  FSETP.NE.FTZ.AND P0, PT, R8, RZ, PT ;  /* 0x000000ff0800720b */ /* 0x000fe20003f15000 */
[----:B------:R-:W-:Y:S01]  /*1e30*/  @!P1 IMAD.MOV R34, RZ, RZ, -R34 ;  /* 0x000000ffff229224 */ /* 0x000fe200078e0a22 */
[----:B------:R-:W-:Y:S01]  /*1e40*/  ISETP.LT.U32.AND P1, PT, R24, R21, PT ;  /* 0x000000151800720c */ /* 0x000fe20003f21070 */
[----:B------:R-:W-:Y:S01]  /*1e50*/  @!P3 IMAD.MOV R4, RZ, RZ, -R4 ;  /* 0x000000ffff04b224 */ /* 0x000fe200078e0a04 */
[----:B------:R-:W-:Y:S02]  /*1e60*/  SHF.R.S32.HI R35, RZ, 0x1f, R21 ;  /* 0x0000001fff237819 */ /* 0x000fe40000011415 */
[C---:B------:R-:W-:Y:S02]  /*1e70*/  SEL R34, R31.reuse, R34, !P5 ;  /* 0x000000221f227207 */ /* 0x040fe40006800000 */
[----:B------:R-:W-:Y:S02]  /*1e80*/  SEL R22, R31, R4, !P5 ;  /* 0x000000041f167207 */ /* 0x000fe40006800000 */
[----:B------:R-:W-:Y:S01]  /*1e90*/  ISETP.LT.AND.EX P1, PT, R25, R35, PT, P1 ;  /* 0x000000231900720c */ /* 0x000fe20003f21310 */
[----:B------:R-:W-:-:S02]  /*1ea0*/  IMAD R4, R34, R9, RZ ;  /* 0x0000000922047224 */ /* 0x000fc400078e02ff */
[----:B------:R0:W1:Y:S01]  /*1eb0*/  @P0 MUFU.LG2 R27, R8 ;  /* 0x00000008001b0308 */ /* 0x0000620000000c00 */
[----:B------:R-:W-:Y:S01]  /*1ec0*/  IMAD R31, R22, R9, RZ ;  /* 0x00000009161f7224 */ /* 0x000fe200078e02ff */
[----:B------:R-:W-:Y:S01]  /*1ed0*/  SEL R9, R24, R21, P1 ;  /* 0x0000001518097207 */ /* 0x000fe20000800000 */
[----:B------:R-:W-:Y:S02]  /*1ee0*/  IMAD R7, R7, R4, RZ ;  /* 0x0000000407077224 */ /* 0x000fe400078e02ff */
[----:B------:R-:W-:Y:S01]  /*1ef0*/  IMAD R6, R31, R6, RZ ;  /* 0x000000061f067224 */ /* 0x000fe200078e02ff */
[----:B0-----:R-:W-:Y:S01]  /*1f00*/  SEL R8, R25, R35, P1 ;  /* 0x0000002319087207 */ /* 0x001fe20000800000 */
[----:B-1----:R-:W-:Y:S01]  /*1f10*/  @P0 FFMA.FTZ R28, R27, 0.69314718246459960938, R18 ;  /* 0x3f3172181b1c0823 */ /* 0x002fe20000010012 */
[----:B------:R-:W-:Y:S06]  /*1f20*/  @P4 BRA `(.L_x_111) ;  /* 0x0000001c001c4947 */ /* 0x000fec0003800000 */
[----:B------:R-:W-:Y:S01]  /*1f30*/  ULDC.U8 UR4, c[0x0][0x3d8] ;  /* 0x0000f60000047ab9 */ /* 0x000fe20000000000 */
[----:B------:R-:W-:Y:S02]  /*1f40*/  LEA.HI R4, R19, R16, RZ, 0x5 ;  /* 0x0000001013047211 */ /* 0x000fe400078f28ff */
[----:B------:R-:W-:Y:S02]  /*1f50*/  ISETP.NE.AND P1, PT, RZ, UR4, PT ;  /* 0x00000004ff007c0c */ /* 0x000fe4000bf25270 */
[----:B------:R-:W-:-:S04]  /*1f60*/  SHF.R.S32.HI R4, RZ, 0x5, R4 ;  /* 0x00000005ff047819 */ /* 0x000fc80000011404 */
[----:B------:R-:W-:-:S04]  /*1f70*/  IADD3 R30, P0, R4, UR7, RZ ;  /* 0x00000007041e7c10 */ /* 0x000fc8000ff1e0ff */
[----:B------:R-:W-:-:S03]  /*1f80*/  LEA.HI.X.SX32 R31, R4, UR6, 0x1, P0 ;  /* 0x00000006041f7c11 */ /* 0x000fc600080f0eff */
[----:B------:R-:W-:Y:S06]  /*1f90*/  @!P1 BRA `(.L_x_112) ;  /* 0x0000001800f09947 */ /* 0x000fec0003800000 */
        /* <DEDUP_REMOVED lines=30> */
[----:B------:R-:W-:Y:S05]  /*2180*/  CALL.REL.NOINC `($__internal_2_$__cuda_sm20_div_s64) ;  /* 0x00000024006c7944 */ /* 0x000fea0003c00000 */
[-C--:B------:R-:W-:Y:S02]  /*2190*/  IADD3 R25, P0, RZ, -R18.reuse, RZ ;  /* 0x80000012ff197210 */ /* 0x080fe40007f1e0ff */
[----:B------:R-:W-:Y:S02]  /*21a0*/  MOV R40, R18 ;  /* 0x0000001200287202 */ /* 0x000fe40000000f00 */
[----:B------:R-:W-:Y:S01]  /*21b0*/  IADD3.X R17, RZ, ~R19, RZ, P0, !PT ;  /* 0x80000013ff117210 */ /* 0x000fe200007fe4ff */
[----:B------:R-:W-:Y:S01]  /*21c0*/  IMAD.WIDE.U32 R30, R34, R25, R30 ;  /* 0x00000019221e7225 */ /* 0x000fe200078e001e */
[----:B------:R-:W-:-:S03]  /*21d0*/  MOV R41, R19 ;  /* 0x0000001300297202 */ /* 0x000fc60000000f00 */
[----:B------:R-:W-:-:S04]  /*21e0*/  IMAD R16, R17, R34, RZ ;  /* 0x0000002211107224 */ /* 0x000fc800078e02ff */
[----:B------:R-:W-:-:S05]  /*21f0*/  IMAD R17, R21, R25, R16 ;  /* 0x0000001915117224 */ /* 0x000fca00078e0210 */
[----:B------:R-:W-:Y:S01]  /*2200*/  IADD3 R17, R31, R17, RZ ;  /* 0x000000111f117210 */ /* 0x000fe20007ffe0ff */
[----:B------:R-:W-:Y:S05]  /*2210*/  BRA `(.L_x_115) ;  /* 0x0000000000587947 */ /* 0x000fea0003800000 */
.L_x_114:
        /* <DEDUP_REMOVED lines=22> */
.L_x_115:
[----:B------:R-:W-:Y:S05]  /*2380*/  BSYNC B0 ;  /* 0x0000000000007941 */ /* 0x000fea0003800000 */
.L_x_113:
[----:B------:R-:W-:Y:S01]  /*2390*/  LOP3.LUT R16, R17, R0, RZ, 0xfc, !PT ;  /* 0x0000000011107212 */ /* 0x000fe200078efcff */
[----:B------:R-:W-:Y:S03]  /*23a0*/  BSSY B0, `(.L_x_116) ;  /* 0x0000028000007945 */ /* 0x000fe60003800000 */
        /* <DEDUP_REMOVED lines=9> */
[----:B------:R-:W-:Y:S02]  /*2440*/  IADD3.X R16, RZ, ~R19, RZ, P0, !PT ;  /* 0x80000013ff107210 */ /* 0x000fe400007fe4ff */
[----:B------:R-:W-:Y:S01]  /*2450*/  MOV R34, R18 ;  /* 0x0000001200227202 */ /* 0x000fe20000000f00 */
[----:B------:R-:W-:Y:S01]  /*2460*/  IMAD.WIDE.U32 R30, R23, R21, R30 ;  /* 0x00000015171e7225 */ /* 0x000fe200078e001e */
[----:B------:R-:W-:-:S03]  /*2470*/  MOV R35, R19 ;  /* 0x0000001300237202 */ /* 0x000fc60000000f00 */
[----:B------:R-:W-:-:S04]  /*2480*/  IMAD R16, R16, R23, RZ ;  /* 0x0000001710107224 */ /* 0x000fc800078e02ff */
[----:B------:R-:W-:-:S05]  /*2490*/  IMAD R0, R0, R21, R16 ;  /* 0x0000001500007224 */ /* 0x000fca00078e0210 */
[----:B------:R-:W-:Y:S01]  /*24a0*/  IADD3 R0, R31, R0, RZ ;  /* 0x000000001f007210 */ /* 0x000fe20007ffe0ff */
[----:B------:R-:W-:Y:S05]  /*24b0*/  BRA `(.L_x_118) ;  /* 0x0000000000587947 */ /* 0x000fea0003800000 */
.L_x_117:
        /* <DEDUP_REMOVED lines=22> */
.L_x_118:
[----:B------:R-:W-:Y:S05]  /*2620*/  BSYNC B0 ;  /* 0x0000000000007941 */ /* 0x000fea0003800000 */
.L_x_116:
        /* <DEDUP_REMOVED lines=11> */
[----:B------:R-:W-:Y:S05]  /*26e0*/  CALL.REL.NOINC `($__internal_2_$__cuda_sm20_div_s64) ;  /* 0x0000002000147944 */ /* 0x000fea0003c00000 */
[----:B------:R-:W-:-:S04]  /*26f0*/  IADD3 R17, P0, RZ, -R18, RZ ;  /* 0x80000012ff117210 */ /* 0x000fc80007f1e0ff */
[----:B------:R-:W-:Y:S01]  /*2700*/  IADD3.X R16, RZ, ~R19, RZ, P0, !PT ;  /* 0x80000013ff107210 */ /* 0x000fe200007fe4ff */
[----:B------:R-:W-:-:S04]  /*2710*/  IMAD.WIDE.U32 R34, R5, R17, R34 ;  /* 0x0000001105227225 */ /* 0x000fc800078e0022 */
[----:B------:R-:W-:-:S04]  /*2720*/  IMAD R16, R16, R5, RZ ;  /* 0x0000000510107224 */ /* 0x000fc800078e02ff */
[----:B------:R-:W-:-:S05]  /*2730*/  IMAD R4, R4, R17, R16 ;  /* 0x0000001104047224 */ /* 0x000fca00078e0210 */
[----:B------:R-:W-:Y:S01]  /*2740*/  IADD3 R4, R35, R4, RZ ;  /* 0x0000000423047210 */ /* 0x000fe20007ffe0ff */
[----:B------:R-:W-:Y:S05]  /*2750*/  BRA `(.L_x_121) ;  /* 0x0000000000587947 */ /* 0x000fea0003800000 */
.L_x_120:
[----:B------:R-:W0:Y:S01]  /*2760*/  I2F.U32.RP R19, R5 ;  /* 0x0000000500137306 */ /* 0x000e220000209000 */
[----:B------:R-:W-:-:S07]  /*2770*/  ISETP.NE.U32.AND P0, PT, R5, RZ, PT ;  /* 0x000000ff0500720c */ /* 0x000fce0003f05070 */
[----:B0-----:R-:W0:Y:S02]  /*2780*/  MUFU.RCP R16, R19 ;  /* 0x0000001300107308 */ /* 0x001e240000001000 */
[----:B0-----:R-:W-:Y:S01]  /*2790*/  IADD3 R16, R16, 0xffffffe, RZ ;  /* 0x0ffffffe10107810 */ /* 0x001fe20007ffe0ff */
[----:B------:R-:W-:-:S05]  /*27a0*/  HFMA2.MMA R19, -RZ, RZ, 0, 0 ;  /* 0x00000000ff137435 */ /* 0x000fca00000001ff */
        /* <DEDUP_REMOVED lines=17> */
.L_x_121:
[----:B------:R-:W-:Y:S05]  /*28c0*/  BSYNC B0 ;  /* 0x0000000000007941 */ /* 0x000fea0003800000 */
.L_x_119:
        /* <DEDUP_REMOVED lines=38> */
[----:B------:R-:W-:Y:S05]  /*2b30*/  CALL.REL.NOINC `($__internal_2_$__cuda_sm20_div_s64) ;  /* 0x0000001c00007944 */ /* 0x000fea0003c00000 */
        /* <DEDUP_REMOVED lines=12> */
.L_x_123:
        /* <DEDUP_REMOVED lines=23> */
.L_x_124:
[----:B------:R-:W-:Y:S05]  /*2d70*/  BSYNC B0 ;  /* 0x0000000000007941 */ /* 0x000fea0003800000 */
.L_x_122:
        /* <DEDUP_REMOVED lines=18> */
.L_x_126:
        /* <DEDUP_REMOVED lines=22> */
.L_x_127:
[----:B------:R-:W-:Y:S05]  /*3000*/  BSYNC B0 ;  /* 0x0000000000007941 */ /* 0x000fea0003800000 */
.L_x_125:
        /* <DEDUP_REMOVED lines=20> */
.L_x_129:
[----:B------:R-:W0:Y:S01]  /*3150*/  I2F.U32.RP R19, R13 ;  /* 0x0000000d00137306 */ /* 0x000e220000209000 */
[----:B------:R-:W-:Y:S01]  /*3160*/  IMAD.MOV.U32 R24, RZ, RZ, RZ ;  /* 0x000000ffff187224 */ /* 0x000fe200078e00ff */
[----:B------:R-:W-:-:S06]  /*3170*/  ISETP.NE.U32.AND P0, PT, R13, RZ, PT ;  /* 0x000000ff0d00720c */ /* 0x000fcc0003f05070 */
        /* <DEDUP_REMOVED lines=9> */
[----:B------:R-:W-:Y:S02]  /*3210*/  IMAD R18, R13, R15, R40 ;  /* 0x0000000f0d127224 */ /* 0x000fe400078e0228 */
[----:B------:R-:W-:-:S03]  /*3220*/  IMAD.MOV.U32 R15, RZ, RZ, RZ ;  /* 0x000000ffff0f7224 */ /* 0x000fc600078e00ff */
        /* <DEDUP_REMOVED lines=9> */
.L_x_130:
[----:B------:R-:W-:Y:S05]  /*32c0*/  BSYNC B0 ;  /* 0x0000000000007941 */ /* 0x000fea0003800000 */
.L_x_128:
[----:B------:R-:W-:Y:S01]  /*32d0*/  SHF.R.S32.HI R17, RZ, 0x1f, R7 ;  /* 0x0000001fff117819 */ /* 0x000fe20000011407 */
[-C--:B------:R-:W-:Y:S01]  /*32e0*/  IMAD R12, R19, R7.reuse, RZ ;  /* 0x00000007130c7224 */ /* 0x080fe200078e02ff */
[----:B------:R-:W-:Y:S01]  /*32f0*/  ULDC UR4, c[0x0][0x2c4] ;  /* 0x0000b10000047ab9 */ /* 0x000fe20000000800 */
[----:B------:R-:W-:Y:S01]  /*3300*/  IMAD.WIDE.U32 R40, R18, R7, RZ ;  /* 0x0000000712287225 */ /* 0x000fe200078e00ff */
[----:B------:R-:W-:Y:S03]  /*3310*/  BSSY B0, `(.L_x_131) ;  /* 0x000003a000007945 */ /* 0x000fe60003800000 */
[----:B------:R-:W-:Y:S01]  /*3320*/  IMAD R7, R17, R18, R12 ;  /* 0x0000001211077224 */ /* 0x000fe200078e020c */
[----:B------:R-:W-:Y:S01]  /*3330*/  SHF.R.S32.HI R18, RZ, 0x1f, R2 ;  /* 0x0000001fff127819 */ /* 0x000fe20000011402 */
[----:B------:R-:W-:Y:S01]  /*3340*/  IMAD R17, R15, R2, RZ ;  /* 0x000000020f117224 */ /* 0x000fe200078e02ff */
[----:B------:R-:W-:Y:S01]  /*3350*/  LOP3.LUT R15, R39, R10, RZ, 0xfc, !PT ;  /* 0x0000000a270f7212 */ /* 0x000fe200078efcff */
[----:B------:R-:W-:Y:S01]  /*3360*/  IMAD R45, R23, UR4, RZ ;  /* 0x00000004172d7c24 */ /* 0x000fe2000f8e02ff */
[----:B------:R-:W-:Y:S01]  /*3370*/  IADD3 R7, R41, R7, RZ ;  /* 0x0000000729077210 */ /* 0x000fe20007ffe0ff */
[----:B------:R-:W-:Y:S01]  /*3380*/  IMAD R17, R18, R13, R17 ;  /* 0x0000000d12117224 */ /* 0x000fe200078e0211 */
[----:B------:R-:W-:Y:S01]  /*3390*/  ISETP.NE.U32.AND P0, PT, R15, RZ, PT ;  /* 0x000000ff0f00720c */ /* 0x000fe20003f05070 */
[----:B------:R-:W-:Y:S01]  /*33a0*/  IMAD R12, R14, R45, RZ ;  /* 0x0000002d0e0c7224 */ /* 0x000fe200078e02ff */
[----:B------:R-:W-:Y:S01]  /*33b0*/  SHF.R.S32.HI R19, RZ, 0x1f, R45 ;  /* 0x0000001fff137819 */ /* 0x000fe2000001142d */
[----:B------:R-:W-:-:S04]  /*33c0*/  IMAD.WIDE.U32 R14, R13, R2, RZ ;  /* 0x000000020d0e7225 */ /* 0x000fc800078e00ff */
[----:B------:R-:W-:Y:S01]  /*33d0*/  IMAD R13, R19, R16, R12 ;  /* 0x00000010130d7224 */ /* 0x000fe200078e020c */
[----:B------:R-:W-:Y:S01]  /*33e0*/  IADD3 R12, R15, R17, RZ ;  /* 0x000000110f0c7210 */ /* 0x000fe20007ffe0ff */
[----:B------:R-:W-:-:S05]  /*33f0*/  IMAD.WIDE.U32 R44, R16, R45, RZ ;  /* 0x0000002d102c7225 */ /* 0x000fca00078e00ff */
[----:B------:R-:W-:Y:S01]  /*3400*/  IADD3 R2, R45, R13, RZ ;  /* 0x0000000d2d027210 */ /* 0x000fe20007ffe0ff */
[----:B------:R-:W-:Y:S06]  /*3410*/  @!P0 BRA `(.L_x_132) ;  /* 0x0000000000488947 */ /* 0x000fec0003800000 */
[----:B------:R-:W-:Y:S01]  /*3420*/  IMAD.MOV.U32 R42, RZ, RZ, R38 ;  /* 0x000000ffff2a7224 */ /* 0x000fe200078e0026 */
[----:B------:R-:W-:Y:S01]  /*3430*/  MOV R26, R11 ;  /* 0x0000000b001a7202 */ /* 0x000fe20000000f00 */
[----:B------:R-:W-:Y:S01]  /*3440*/  IMAD.MOV.U32 R17, RZ, RZ, R39 ;  /* 0x000000ffff117224 */ /* 0x000fe200078e0027 */
[----:B------:R-:W-:Y:S02]  /*3450*/  MOV R21, R10 ;  /* 0x0000000a00157202 */ /* 0x000fe40000000f00 */
[----:B------:R-:W-:Y:S02]  /*3460*/  MOV R24, 0x3480 ;  /* 0x0000348000187802 */ /* 0x000fe40000000f00 */
[----:B------:R-:W-:Y:S05]  /*3470*/  CALL.REL.NOINC `($__internal_2_$__cuda_sm20_div_s64) ;  /* 0x0000001000b07944 */ /* 0x000fea0003c00000 */
[----:B------:R-:W-:Y:S01]  /*3480*/  IADD3 R13, P0, RZ, -R18, RZ ;  /* 0x80000012ff0d7210 */ /* 0x000fe20007f1e0ff */
[----:B------:R-:W-:Y:S01]  /*3490*/  IMAD.MOV.U32 R25, RZ, RZ, R39 ;  /* 0x000000ffff197224 */ /* 0x000fe200078e0027 */
[----:B------:R-:W-:Y:S02]  /*34a0*/  MOV R24, R38 ;  /* 0x0000002600187202 */ /* 0x000fe40000000f00 */
[----:B------:R-:W-:Y:S02]  /*34b0*/  IADD3.X R16, RZ, ~R19, RZ, P0, !PT ;  /* 0x80000013ff107210 */ /* 0x000fe400007fe4ff */
[----:B------:R-:W-:Y:S01]  /*34c0*/  MOV R38, R18 ;  /* 0x0000001200267202 */ /* 0x000fe20000000f00 */
[----:B------:R-:W-:Y:S01]  /*34d0*/  IMAD.WIDE.U32 R24, R11, R13, R24 ;  /* 0x0000000d0b187225 */ /* 0x000fe200078e0018 */
[----:B------:R-:W-:-:S03]  /*34e0*/  MOV R39, R19 ;  /* 0x0000001300277202 */ /* 0x000fc60000000f00 */
[----:B------:R-:W-:-:S04]  /*34f0*/  IMAD R16, R16, R11, RZ ;  /* 0x0000000b10107224 */ /* 0x000fc800078e02ff */
[----:B------:R-:W-:Y:S01]  /*3500*/  IMAD R10, R10, R13, R16 ;  /* 0x0000000d0a0a7224 */ /* 0x000fe200078e0210 */
[----:B------:R-:W-:-:S03]  /*3510*/  MOV R16, R24 ;  /* 0x0000001800107202 */ /* 0x000fc60000000f00 */
[----:B------:R-:W-:Y:S01]  /*3520*/  IMAD.IADD R10, R25, 0x1, R10 ;  /* 0x00000001190a7824 */ /* 0x000fe200078e020a */
[----:B------:R-:W-:Y:S05]  /*3530*/  BRA `(.L_x_133) ;  /* 0x00000000005c7947 */ /* 0x000fea0003800000 */
.L_x_132:
        /* <DEDUP_REMOVED lines=23> */
.L_x_133:
[----:B------:R-:W-:Y:S05]  /*36b0*/  BSYNC B0 ;  /* 0x0000000000007941 */ /* 0x000fea0003800000 */
.L_x_131:
        /* <DEDUP_REMOVED lines=29> */
.L_x_135:
        /* <DEDUP_REMOVED lines=20> */
[----:B------:R-:W-:Y:S02]  /*39d0*/  IADD3 R10, -R16, RZ, RZ ;  /* 0x000000ff100a7210 */ /* 0x000fe40007ffe1ff */
[----:B------:R-:W-:-:S03]  /*39e0*/  MOV R18, R16 ;  /* 0x0000001000127202 */ /* 0x000fc60000000f00 */
[----:B------:R-:W-:Y:S02]  /*39f0*/  IMAD R10, R9, R10, R38 ;  /* 0x0000000a090a7224 */ /* 0x000fe400078e0226 */
.L_x_136:
[----:B------:R-:W-:Y:S05]  /*3a00*/  BSYNC B0 ;  /* 0x0000000000007941 */ /* 0x000fea0003800000 */
.L_x_134:
[----:B------:R-:W-:Y:S01]  /*3a10*/  IADD3 R31, P1, P0, R34, R32, R30 ;  /* 0x00000020221f7210 */ /* 0x000fe2000783e01e */
[----:B------:R-:W-:-:S03]  /*3a20*/  ULDC.64 UR4, c[0x0][0x2b0] ;  /* 0x0000ac0000047ab9 */ /* 0x000fc60000000a00 */
[----:B------:R-:W-:Y:S02]  /*3a30*/  IADD3 R31, P3, P2, R40, R31, R44 ;  /* 0x0000001f281f7210 */ /* 0x000fe40007a7e02c */
[----:B------:R-:W-:Y:S01]  /*3a40*/  IADD3.X R0, R4, R5, R0, P1, P0 ;  /* 0x0000000504007210 */ /* 0x000fe20000fe0400 */
[----:B------:R-:W-:Y:S01]  /*3a50*/  IMAD R5, R19, R6, RZ ;  /* 0x0000000613057224 */ /* 0x000fe200078e02ff */
[----:B------:R-:W-:Y:S02]  /*3a60*/  IADD3 R14, P1, P0, R46, R31, R14 ;  /* 0x0000001f2e0e7210 */ /* 0x000fe4000783e00e */
[----:B------:R-:W-:Y:S02]  /*3a70*/  IADD3.X R0, R7, R0, R2, P3, P2 ;  /* 0x0000000007007210 */ /* 0x000fe40001fe4402 */
[----:B------:R-:W-:Y:S02]  /*3a80*/  SHF.R.S32.HI R2, RZ, 0x1f, R6 ;  /* 0x0000001fff027819 */ /* 0x000fe40000011406 */
[----:B------:R-:W-:-:S02]  /*3a90*/  IADD3.X R15, R11, R0, R12, P1, P0 ;  /* 0x000000000b0f7210 */ /* 0x000fc40000fe040c */
[----:B------:R-:W-:Y:S01]  /*3aa0*/  SHF.R.S32.HI R0, RZ, 0x1f, R3 ;  /* 0x0000001fff007819 */ /* 0x000fe20000011403 */
[-C--:B------:R-:W-:Y:S02]  /*3ab0*/  IMAD R2, R2, R18.reuse, R5 ;  /* 0x0000001202027224 */ /* 0x080fe400078e0205 */
[----:B------:R-:W-:-:S04]  /*3ac0*/  IMAD.WIDE.U32 R14, R6, R18, R14 ;  /* 0x00000012060e7225 */ /* 0x000fc800078e000e */
[----:B------:R-:W-:Y:S02]  /*3ad0*/  IMAD R5, R8, R3, RZ ;  /* 0x0000000308057224 */ /* 0x000fe400078e02ff */
        /* <DEDUP_REMOVED lines=8> */
.L_x_112:
[----:B------:R-:W-:Y:S02]  /*3b60*/  ULDC.64 UR4, c[0x0][0x2b0] ;  /* 0x0000ac0000047ab9 */ /* 0x000fe40000000a00 */
[----:B------:R-:W-:-:S04]  /*3b70*/  LEA R2, P0, R30, UR4, 0x2 ;  /* 0x000000041e027c11 */ /* 0x000fc8000f8010ff */
[----:B------:R-:W-:-:S05]  /*3b80*/  LEA.HI.X R3, R30, UR5, R31, 0x2, P0 ;  /* 0x000000051e037c11 */ /* 0x000fca00080f141f */
[----:B------:R0:W-:Y:S04]  /*3b90*/  STG.E desc[UR8][R2.64], R28 ;  /* 0x0000001c02007986 */ /* 0x0001e8000c101908 */
.L_x_111:
[----:B------:R-:W-:Y:S05]  /*3ba0*/  BSYNC B1 ;  /* 0x0000000000017941 */ /* 0x000fea0003800000 */
.L_x_110:
[----:B------:R-:W2:Y:S01]  /*3bb0*/  S2R R0, SR_TID.X ;  /* 0x0000000000007919 */ /* 0x000ea20000002100 */
[----:B01----:R-:W0:Y:S01]  /*3bc0*/  LDC R3, c[0x0][0x3c4] ;  /* 0x0000f100ff037b82 */ /* 0x003e220000000800 */
[----:B------:R-:W-:Y:S01]  /*3bd0*/  BSSY B0, `(.L_x_137) ;  /* 0x0000012000007945 */ /* 0x000fe20003800000 */
[----:B--2---:R-:W-:-:S04]  /*3be0*/  SHF.R.S32.HI R21, RZ, 0x1f, R0 ;  /* 0x0000001fff157819 */ /* 0x004fc80000011400 */
[----:B------:R-:W-:-:S04]  /*3bf0*/  LEA.HI R21, R21, R0, RZ, 0x5 ;  /* 0x0000000015157211 */ /* 0x000fc800078f28ff */
[----:B------:R-:W-:-:S05]  /*3c00*/  LOP3.LUT R5, R21, 0xffffffe0, RZ, 0xc0, !PT ;  /* 0xffffffe015057812 */ /* 0x000fca00078ec0ff */
[----:B------:R-:W-:-:S05]  /*3c10*/  IMAD.IADD R26, R0, 0x1, -R5 ;  /* 0x00000001001a7824 */ /* 0x000fca00078e0a05 */
[----:B0-----:R-:W-:-:S04]  /*3c20*/  ISETP.GE.AND P0, PT, R26, R3, PT ;  /* 0x000000031a00720c */ /* 0x001fc80003f06270 */
[----:B------:R-:W-:-:S13]  /*3c30*/  ISETP.LT.AND P0, PT, R0, 0x80, !P0 ;  /* 0x000000800000780c */ /* 0x000fda0004701270 */
[----:B------:R-:W-:Y:S05]  /*3c40*/  @!P0 BRA `(.L_x_138) ;  /* 0x0000000000288947 */ /* 0x000fea0003800000 */
[----:B------:R-:W0:Y:S01]  /*3c50*/  S2R R0, SR_CgaCtaId ;  /* 0x0000000000007919 */ /* 0x000e220000008800 */
[----:B------:R-:W-:Y:S01]  /*3c60*/  FADD.FTZ R2, -R28, R29 ;  /* 0x0000001d1c027221 */ /* 0x000fe20000010100 */
[----:B------:R-:W-:-:S03]  /*3c70*/  MOV R5, 0x400 ;  /* 0x0000040000057802 */ /* 0x000fc60000000f00 */
[----:B------:R-:W-:-:S06]  /*3c80*/  FMUL.FTZ R2, R2, 1.4426950216293334961 ;  /* 0x3fb8aa3b02027820 */ /* 0x000fcc0000410000 */
[----:B------:R-:W1:Y:S01]  /*3c90*/  MUFU.EX2 R2, R2 ;  /* 0x0000000200027308 */ /* 0x000e620000000800 */
[----:B0-----:R-:W-:-:S05]  /*3ca0*/  LEA R5, R0, R5, 0x18 ;  /* 0x0000000500057211 */ /* 0x001fca00078ec0ff */
[----:B------:R-:W-:Y:S01]  /*3cb0*/  IMAD R0, R26, 0x14, R5 ;  /* 0x000000141a007824 */ /* 0x000fe200078e0205 */
[----:B------:R-:W-:-:S04]  /*3cc0*/  SHF.R.S32.HI R5, RZ, 0x5, R21 ;  /* 0x00000005ff057819 */ /* 0x000fc80000011415 */
[----:B------:R-:W-:-:S05]  /*3cd0*/  LEA R5, R5, R0, 0x2 ;  /* 0x0000000005057211 */ /* 0x000fca00078e10ff */
[----:B-1----:R0:W-:Y:S02]  /*3ce0*/  STS [R5], R2 ;  /* 0x0000000205007388 */ /* 0x0021e40000000800 */
.L_x_138:
[----:B------:R-:W-:Y:S05]  /*3cf0*/  BSYNC B0 ;  /* 0x0000000000007941 */ /* 0x000fea0003800000 */
.L_x_137:
[----:B------:R-:W-:Y:S01]  /*3d00*/  BAR.SYNC.DEFER_BLOCKING 0x0 ;  /* 0x0000000000007b1d */ /* 0x000fe20000010000 */
[----:B------:R-:W-:Y:S01]  /*3d10*/  ISETP.GE.AND P0, PT, R3, 0x1, PT ;  /* 0x000000010300780c */ /* 0x000fe20003f06270 */
[----:B------:R-:W-:Y:S01]  /*3d20*/  IMAD.SHL.U32 R26, R26, 0x4, RZ ;  /* 0x000000041a1a7824 */ /* 0x000fe200078e00ff */
[----:B------:R-:W-:Y:S01]  /*3d30*/  CS2R R6, SRZ ;  /* 0x0000000000067805 */ /* 0x000fe2000001ff00 */
[----:B------:R-:W-:Y:S01]  /*3d40*/  IMAD.MOV.U32 R9, RZ, RZ, RZ ;  /* 0x000000ffff097224 */ /* 0x000fe200078e00ff */
[----:B0-----:R-:W-:Y:S02]  /*3d50*/  CS2R R4, SRZ ;  /* 0x0000000000047805 */ /* 0x001fe4000001ff00 */
[----:B------:R-:W-:Y:S01]  /*3d60*/  CS2R R2, SRZ ;  /* 0x0000000000027805 */ /* 0x000fe2000001ff00 */
[----:B------:R-:W-:Y:S01]  /*3d70*/  IMAD.MOV.U32 R0, RZ, RZ, RZ ;  /* 0x000000ffff007224 */ /* 0x000fe200078e00ff */
[----:B------:R-:W-:Y:S01]  /*3d80*/  SHF.R.S32.HI R21, RZ, 0x5, R21 ;  /* 0x00000005ff157819 */ /* 0x000fe20000011415 */
[----:B------:R-:W-:-:S04]  /*3d90*/  VIADD R25, R26, 0x80 ;  /* 0x000000801a197836 */ /* 0x000fc80000000000 */
[----:B------:R-:W-:Y:S05]  /*3da0*/  @!P0 BRA `(.L_x_139) ;  /* 0x0000000000d88947 */ /* 0x000fea0003800000 */
[----:B------:R-:W0:Y:S01]  /*3db0*/  S2UR UR6, SR_CgaCtaId ;  /* 0x00000000000679c3 */ /* 0x000e220000008800 */
[----:B------:R-:W-:Y:S01]  /*3dc0*/  ULDC UR10, c[0x0][0x2dc] ;  /* 0x0000b700000a7ab9 */ /* 0x000fe20000000800 */
[----:B------:R-:W-:Y:S01]  /*3dd0*/  IMAD R23, R21, 0x100, R26 ;  /* 0x0000010015177824 */ /* 0x000fe200078e021a */
[----:B------:R-:W-:Y:S01]  /*3de0*/  UIMAD UR4, UR7, UR10, URZ ;  /* 0x0000000a070472a4 */ /* 0x000fe2000f8e023f */
[C---:B------:R-:W-:Y:S01]  /*3df0*/  VIADD R8, R20.reuse, -UR7 ;  /* 0x8000000714087c36 */ /* 0x040fe20008000000 */
        /* <DEDUP_REMOVED lines=21> */
.L_x_142:
        /* <DEDUP_REMOVED lines=15> */
.L_x_141:
[----:B------:R-:W-:Y:S05]  /*4040*/  BSYNC B0 ;  /* 0x0000000000007941 */ /* 0x000fea0003800000 */
.L_x_140:
        /* <DEDUP_REMOVED lines=12> */
.L_x_139:
[----:B------:R-:W-:-:S04]  /*4110*/  IADD3 R21, R21, UR7, RZ ;  /* 0x0000000715157c10 */ /* 0x000fc8000fffe0ff */
[----:B------:R-:W-:-:S13]  /*4120*/  ISETP.GE.AND P0, PT, R21, R20, PT ;  /* 0x000000141500720c */ /* 0x000fda0003f06270 */
[----:B------:R-:W-:Y:S05]  /*4130*/  @P0 EXIT ;  /* 0x000000000000094d */ /* 0x000fea0003800000 */
[----:B------:R-:W0:Y:S01]  /*4140*/  LDC R12, c[0x0][0x2c4] ;  /* 0x0000b100ff0c7b82 */ /* 0x000e220000000800 */
        /* <DEDUP_REMOVED lines=8> */
[----:B------:R-:W-:Y:S01]  /*41d0*/  IABS R11, R12 ;  /* 0x0000000c000b7213 */ /* 0x000fe20000000000 */
[----:B------:R-:W-:-:S03]  /*41e0*/  ULDC.64 UR4, c[0x0][0x290] ;  /* 0x0000a40000047ab9 */ /* 0x000fc60000000a00 */
[-C--:B------:R-:W-:Y:S02]  /*41f0*/  IABS R10, R13.reuse ;  /* 0x0000000d000a7213 */ /* 0x080fe40000000000 */
[----:B------:R-:W-:Y:S02]  /*4200*/  IABS R15, R13 ;  /* 0x0000000d000f7213 */ /* 0x000fe40000000000 */
[----:B------:R-:W0:Y:S03]  /*4210*/  I2F.RP R8, R10 ;  /* 0x0000000a00087306 */ /* 0x000e260000209400 */
[----:B------:R-:W-:-:S05]  /*4220*/  IMAD.MOV R15, RZ, RZ, -R15 ;  /* 0x000000ffff0f7224 */ /* 0x000fca00078e0a0f */
[----:B0-----:R-:W0:Y:S08]  /*4230*/  MUFU.RCP R18, R8 ;  /* 0x0000000800127308 */ /* 0x001e300000001000 */
[----:B------:R-:W1:Y:S01]  /*4240*/  I2F.RP R8, R11 ;  /* 0x0000000b00087306 */ /* 0x000e620000209400 */
[----:B0-----:R-:W-:-:S07]  /*4250*/  VIADD R18, R18, 0xffffffe ;  /* 0x0ffffffe12127836 */ /* 0x001fce0000000000 */
[----:B------:R0:W2:Y:S08]  /*4260*/  F2I.FTZ.U32.TRUNC.NTZ R19, R18 ;  /* 0x0000001200137305 */ /* 0x0000b0000021f000 */
[----:B-1----:R-:W1:Y:S01]  /*4270*/  MUFU.RCP R8, R8 ;  /* 0x0000000800087308 */ /* 0x002e620000001000 */
[----:B0-----:R-:W-:Y:S01]  /*4280*/  HFMA2.MMA R18, -RZ, RZ, 0, 0 ;  /* 0x00000000ff127435 */ /* 0x001fe200000001ff */
[----:B--2---:R-:W-:-:S04]  /*4290*/  IMAD.MOV R17, RZ, RZ, -R19 ;  /* 0x000000ffff117224 */ /* 0x004fc800078e0a13 */
[----:B------:R-:W-:-:S05]  /*42a0*/  IMAD R17, R17, R10, RZ ;  /* 0x0000000a11117224 */ /* 0x000fca00078e02ff */
[----:B------:R-:W-:-:S06]  /*42b0*/  IMAD.HI.U32 R17, R19, R17, R18 ;  /* 0x0000001113117227 */ /* 0x000fcc00078e0012 */
[----:B------:R-:W-:-:S04]  /*42c0*/  IMAD.HI.U32 R14, R17, R16, RZ ;  /* 0x00000010110e7227 */ /* 0x000fc800078e00ff */
[----:B------:R-:W-:Y:S02]  /*42d0*/  IMAD R15, R14, R15, R16 ;  /* 0x0000000f0e0f7224 */ /* 0x000fe400078e0210 */
[----:B-1----:R-:W-:-:S03]  /*42e0*/  VIADD R16, R8, 0xffffffe ;  /* 0x0ffffffe08107836 */ /* 0x002fc60000000000 */
[----:B------:R-:W-:Y:S01]  /*42f0*/  ISETP.GT.U32.AND P1, PT, R10, R15, PT ;  /* 0x0000000f0a00720c */ /* 0x000fe20003f24070 */
[----:B------:R0:W1:-:S12]  /*4300*/  F2I.FTZ.U32.TRUNC.NTZ R17, R16 ;  /* 0x0000001000117305 */ /* 0x000058000021f000 */
[----:B------:R-:W-:Y:S01]  /*4310*/  @!P1 IMAD.IADD R15, R15, 0x1, -R10 ;  /* 0x000000010f0f9824 */ /* 0x000fe200078e0a0a */
[----:B------:R-:W-:Y:S02]  /*4320*/  @!P1 IADD3 R14, R14, 0x1, RZ ;  /* 0x000000010e0e9810 */ /* 0x000fe40007ffe0ff */
[----:B------:R-:W-:Y:S02]  /*4330*/  ISETP.NE.AND P1, PT, R13, RZ, PT ;  /* 0x000000ff0d00720c */ /* 0x000fe40003f25270 */
[----:B------:R-:W-:Y:S02]  /*4340*/  ISETP.GE.U32.AND P2, PT, R15, R10, PT ;  /* 0x0000000a0f00720c */ /* 0x000fe40003f46070 */
[----:B------:R-:W-:Y:S02]  /*4350*/  LOP3.LUT R10, R21, R13, RZ, 0x3c, !PT ;  /* 0x0000000d150a7212 */ /* 0x000fe400078e3cff */
[----:B0-----:R-:W-:Y:S02]  /*4360*/  MOV R16, RZ ;  /* 0x000000ff00107202 */ /* 0x001fe40000000f00 */
[----:B------:R-:W-:Y:S01]  /*4370*/  ISETP.GE.AND P0, PT, R10, RZ, PT ;  /* 0x000000ff0a00720c */ /* 0x000fe20003f06270 */
[----:B-1----:R-:W-:-:S04]  /*4380*/  IMAD.MOV R10, RZ, RZ, -R17 ;  /* 0x000000ffff0a7224 */ /* 0x002fc800078e0a11 */
[----:B------:R-:W-:Y:S02]  /*4390*/  IMAD R10, R10, R11, RZ ;  /* 0x0000000b0a0a7224 */ /* 0x000fe400078e02ff */
[----:B------:R-:W-:Y:S02]  /*43a0*/  @P2 VIADD R14, R14, 0x1 ;  /* 0x000000010e0e2836 */ /* 0x000fe40000000000 */
[----:B------:R-:W-:-:S04]  /*43b0*/  IMAD.HI.U32 R10, R17, R10, R16 ;  /* 0x0000000a110a7227 */ /* 0x000fc800078e0010 */
[----:B------:R-:W-:Y:S02]  /*43c0*/  @!P0 IADD3 R14, -R14, RZ, RZ ;  /* 0x000000ff0e0e8210 */ /* 0x000fe40007ffe1ff */
[----:B------:R-:W-:-:S05]  /*43d0*/  @!P1 LOP3.LUT R14, RZ, R13, RZ, 0x33, !PT ;  /* 0x0000000dff0e9212 */ /* 0x000fca00078e33ff */
[----:B------:R-:W-:-:S04]  /*43e0*/  IMAD R13, R14, R13, RZ ;  /* 0x0000000d0e0d7224 */ /* 0x000fc800078e02ff */
[----:B------:R-:W-:-:S05]  /*43f0*/  IMAD.IADD R15, R21, 0x1, -R13 ;  /* 0x00000001150f7824 */ /* 0x000fca00078e0a0d */
[----:B------:R-:W-:Y:S02]  /*4400*/  IABS R8, R15 ;  /* 0x0000000f00087213 */ /* 0x000fe40000000000 */
[----:B------:R-:W-:-:S03]  /*4410*/  LOP3.LUT R15, R15, R12, RZ, 0x3c, !PT ;  /* 0x0000000c0f0f7212 */ /* 0x000fc600078e3cff */
[----:B------:R-:W-:Y:S01]  /*4420*/  IMAD.HI.U32 R16, R10, R8, RZ ;  /* 0x000000080a107227 */ /* 0x000fe200078e00ff */
[----:B------:R-:W-:Y:S02]  /*4430*/  ISETP.GE.AND P1, PT, R15, RZ, PT ;  /* 0x000000ff0f00720c */ /* 0x000fe40003f26270 */
[----:B------:R-:W-:Y:S01]  /*4440*/  SHF.R.S32.HI R15, RZ, 0x1f, R14 ;  /* 0x0000001fff0f7819 */ /* 0x000fe2000001140e */
[----:B------:R-:W-:-:S04]  /*4450*/  IMAD.MOV R10, RZ, RZ, -R16 ;  /* 0x000000ffff0a7224 */ /* 0x000fc800078e0a10 */
[----:B------:R-:W-:Y:S02]  /*4460*/  IMAD R8, R11, R10, R8 ;  /* 0x0000000a0b087224 */ /* 0x000fe400078e0208 */
[----:B------:R-:W-:-:S03]  /*4470*/  IMAD R15, R15, UR4, RZ ;  /* 0x000000040f0f7c24 */ /* 0x000fc6000f8e02ff */
[----:B------:R-:W-:Y:S01]  /*4480*/  ISETP.GT.U32.AND P0, PT, R11, R8, PT ;  /* 0x000000080b00720c */ /* 0x000fe20003f04070 */
[----:B------:R-:W-:-:S12]  /*4490*/  IMAD R15, R14, UR5, R15 ;  /* 0x000000050e0f7c24 */ /* 0x000fd8000f8e020f */
[----:B------:R-:W-:Y:S01]  /*44a0*/  @!P0 IMAD.IADD R8, R8, 0x1, -R11 ;  /* 0x0000000108088824 */ /* 0x000fe200078e0a0b */
[----:B------:R-:W-:Y:S02]  /*44b0*/  @!P0 IADD3 R16, R16, 0x1, RZ ;  /* 0x0000000110108810 */ /* 0x000fe40007ffe0ff */
[----:B------:R-:W-:Y:S02]  /*44c0*/  ISETP.NE.AND P0, PT, R12, RZ, PT ;  /* 0x000000ff0c00720c */ /* 0x000fe40003f05270 */
[----:B------:R-:W-:Y:S01]  /*44d0*/  ISETP.GE.U32.AND P2, PT, R8, R11, PT ;  /* 0x0000000b0800720c */ /* 0x000fe20003f46070 */
[----:B------:R-:W-:Y:S01]  /*44e0*/  IMAD.WIDE.U32 R10, R14, UR4, RZ ;  /* 0x000000040e0a7c25 */ /* 0x000fe2000f8e00ff */
[----:B------:R-:W-:-:S03]  /*44f0*/  ULDC.64 UR4, c[0x0][0x2a0] ;  /* 0x0000a80000047ab9 */ /* 0x000fc60000000a00 */
[----:B------:R-:W-:Y:S01]  /*4500*/  IMAD.MOV.U32 R14, RZ, RZ, R10 ;  /* 0x000000ffff0e7224 */ /* 0x000fe200078e000a */
[----:B------:R-:W-:-:S07]  /*4510*/  IADD3 R15, R11, R15, RZ ;  /* 0x0000000f0b0f7210 */ /* 0x000fce0007ffe0ff */
[----:B------:R-:W-:-:S04]  /*4520*/  @P2 VIADD R16, R16, 0x1 ;  /* 0x0000000110102836 */ /* 0x000fc80000000000 */
[----:B------:R-:W-:Y:S01]  /*4530*/  @!P1 IMAD.MOV R16, RZ, RZ, -R16 ;  /* 0x000000ffff109224 */ /* 0x000fe200078e0a10 */
[----:B------:R-:W-:Y:S02]  /*4540*/  ISETP.GE.AND P1, PT, R26, UR6, PT ;  /* 0x000000061a007c0c */ /* 0x000fe4000bf26270 */
[----:B------:R-:W-:-:S04]  /*4550*/  @!P0 LOP3.LUT R16, RZ, R12, RZ, 0x33, !PT ;  /* 0x0000000cff108212 */ /* 0x000fc800078e33ff */
[----:B------:R-:W-:Y:S01]  /*4560*/  SHF.R.S32.HI R8, RZ, 0x1f, R16 ;  /* 0x0000001fff087819 */ /* 0x000fe20000011410 */
[C---:B------:R-:W-:Y:S02]  /*4570*/  IMAD R12, R16.reuse, R12, R13 ;  /* 0x0000000c100c7224 */ /* 0x040fe400078e020d */
[----:B------:R-:W-:-:S03]  /*4580*/  IMAD.WIDE.U32 R14, R16, UR4, R14 ;  /* 0x00000004100e7c25 */ /* 0x000fc6000f8e000e */
[----:B------:R-:W-:Y:S01]  /*4590*/  IADD3 R12, R21, -R12, RZ ;  /* 0x8000000c150c7210 */ /* 0x000fe20007ffe0ff */
[----:B------:R-:W-:Y:S01]  /*45a0*/  IMAD R13, R8, UR4, RZ ;  /* 0x00000004080d7c24 */ /* 0x000fe2000f8e02ff */
[----:B------:R-:W0:Y:S02]  /*45b0*/  @!P1 LDC.64 R10, c[0x0][0x280] ;  /* 0x0000a000ff0a9b82 */ /* 0x000e240000000a00 */
[----:B------:R-:W-:Y:S01]  /*45c0*/  SHF.R.S32.HI R8, RZ, 0x1f, R12 ;  /* 0x0000001fff087819 */ /* 0x000fe2000001140c */
[----:B------:R-:W-:Y:S01]  /*45d0*/  IMAD R13, R16, UR5, R13 ;  /* 0x00000005100d7c24 */ /* 0x000fe2000f8e020d */
[----:B------:R-:W-:-:S03]  /*45e0*/  ULDC.64 UR4, c[0x0][0x298] ;  /* 0x0000a60000047ab9 */ /* 0x000fc60000000a00 */
[----:B------:R-:W-:Y:S02]  /*45f0*/  IMAD.IADD R15, R15, 0x1, R13 ;  /* 0x000000010f0f7824 */ /* 0x000fe400078e020d */
        /* <DEDUP_REMOVED lines=20> */
        .weak           $__internal_2_$__cuda_sm20_div_s64
        .type           $__internal_2_$__cuda_sm20_div_s64,@function
        .size           $__internal_2_$__cuda_sm20_div_s64,(.L_x_8840 - $__internal_2_$__cuda_sm20_div_s64)
$__internal_2_$__cuda_sm20_div_s64:
        /* <DEDUP_REMOVED lines=28> */
[----:B------:R-:W-:-:S03]  /*4900*/  IMAD.HI.U32 R48, R49, R22, RZ ;  /* 0x0000001631307227 */ /* 0x000fc600078e00ff */
[----:B------:R-:W-:-:S05]  /*4910*/  IADD3.X R18, RZ, ~R18, RZ, P0, !PT ;  /* 0x80000012ff127210 */ /* 0x000fca00007fe4ff */
[----:B------:R-:W-:-:S04]  /*4920*/  IMAD.WIDE.U32 R48, P5, R49, R18, R48 ;  /* 0x0000001231307225 */ /* 0x000fc800078a0030 */
[----:B------:R-:W-:-:S04]  /*4930*/  IMAD.HI.U32 R19, P4, R25, R22, R48 ;  /* 0x0000001619137227 */ /* 0x000fc80007880030 */
[CC--:B------:R-:W-:Y:S02]  /*4940*/  IMAD R22, R25.reuse, R18.reuse, RZ ;  /* 0x0000001219167224 */ /* 0x0c0fe400078e02ff */
[----:B------:R-:W-:-:S03]  /*4950*/  IMAD.HI.U32 R18, R25, R18, RZ ;  /* 0x0000001219127227 */ /* 0x000fc600078e00ff */
[----:B------:R-:W-:Y:S01]  /*4960*/  IADD3 R22, P3, R22, R19, RZ ;  /* 0x0000001316167210 */ /* 0x000fe20007f7e0ff */
[----:B------:R-:W-:Y:S01]  /*4970*/  IMAD.X R25, R18, 0x1, R25, P5 ;  /* 0x0000000112197824 */ /* 0x000fe200028e0619 */
[----:B------:R-:W-:Y:S01]  /*4980*/  IADD3 R19, P0, RZ, -R42, RZ ;  /* 0x8000002aff137210 */ /* 0x000fe20007f1e0ff */
[----:B------:R-:W-:-:S03]  /*4990*/  IMAD.MOV.U32 R49, RZ, RZ, RZ ;  /* 0x000000ffff317224 */ /* 0x000fc600078e00ff */
[----:B------:R-:W-:Y:S01]  /*49a0*/  SEL R19, R19, R42, !P1 ;  /* 0x0000002a13137207 */ /* 0x000fe20004800000 */
[----:B------:R-:W-:Y:S01]  /*49b0*/  IMAD.X R42, RZ, RZ, ~R17, P0 ;  /* 0x000000ffff2a7224 */ /* 0x000fe200000e0e11 */
[----:B------:R-:W-:-:S03]  /*49c0*/  IADD3.X R25, RZ, RZ, R25, P3, P4 ;  /* 0x000000ffff197210 */ /* 0x000fc60001fe8419 */
[----:B------:R-:W-:Y:S01]  /*49d0*/  IMAD.HI.U32 R48, R22, R19, RZ ;  /* 0x0000001316307227 */ /* 0x000fe200078e00ff */
[----:B------:R-:W-:-:S05]  /*49e0*/  SEL R18, R42, R17, !P1 ;  /* 0x000000112a127207 */ /* 0x000fca0004800000 */
[----:B------:R-:W-:-:S04]  /*49f0*/  IMAD.WIDE.U32 R48, R22, R18, R48 ;  /* 0x0000001216307225 */ /* 0x000fc800078e0030 */
[C---:B------:R-:W-:Y:S02]  /*4a00*/  IMAD R27, R25.reuse, R18, RZ ;  /* 0x00000012191b7224 */ /* 0x040fe400078e02ff */
[----:B------:R-:W-:-:S04]  /*4a10*/  IMAD.HI.U32 R22, P0, R25, R19, R48 ;  /* 0x0000001319167227 */ /* 0x000fc80007800030 */
[----:B------:R-:W-:Y:S01]  /*4a20*/  IMAD.HI.U32 R25, R25, R18, RZ ;  /* 0x0000001219197227 */ /* 0x000fe200078e00ff */
[----:B------:R-:W-:-:S03]  /*4a30*/  IADD3 R27, P1, R27, R22, RZ ;  /* 0x000000161b1b7210 */ /* 0x000fc60007f3e0ff */
[----:B------:R-:W-:Y:S02]  /*4a40*/  IMAD.X R25, RZ, RZ, R25, P0 ;  /* 0x000000ffff197224 */ /* 0x000fe400000e0619 */
[----:B------:R-:W-:-:S03]  /*4a50*/  IMAD.WIDE.U32 R42, R27, R36, RZ ;  /* 0x000000241b2a7225 */ /* 0x000fc600078e00ff */
[----:B------:R-:W-:Y:S01]  /*4a60*/  IADD3.X R25, RZ, R25, RZ, P1, !PT ;  /* 0x00000019ff197210 */ /* 0x000fe20000ffe4ff */
[----:B------:R-:W-:Y:S01]  /*4a70*/  IMAD R22, R27, R37, R43 ;  /* 0x000000251b167224 */ /* 0x000fe200078e022b */
[----:B------:R-:W-:-:S03]  /*4a80*/  IADD3 R19, P0, -R42, R19, RZ ;  /* 0x000000132a137210 */ /* 0x000fc60007f1e1ff */
[-C--:B------:R-:W-:Y:S01]  /*4a90*/  IMAD R43, R25, R36.reuse, R22 ;  /* 0x00000024192b7224 */ /* 0x080fe200078e0216 */
[CC--:B------:R-:W-:Y:S02]  /*4aa0*/  ISETP.GE.U32.AND P4, PT, R19.reuse, R36.reuse, PT ;  /* 0x000000241300720c */ /* 0x0c0fe40003f86070 */
[----:B------:R-:W-:Y:S01]  /*4ab0*/  IADD3 R22, P3, R19, -R36, RZ ;  /* 0x8000002413167210 */ /* 0x000fe20007f7e0ff */
[----:B------:R-:W-:-:S05]  /*4ac0*/  IMAD.X R18, R18, 0x1, ~R43, P0 ;  /* 0x0000000112127824 */ /* 0x000fca00000e0e2b */
[----:B------:R-:W-:-:S04]  /*4ad0*/  ISETP.GE.U32.AND.EX P4, PT, R18, R37, PT, P4 ;  /* 0x000000251200720c */ /* 0x000fc80003f86140 */
[----:B------:R-:W-:Y:S02]  /*4ae0*/  SEL R19, R22, R19, P4 ;  /* 0x0000001316137207 */ /* 0x000fe40002000000 */
[----:B------:R-:W-:Y:S02]  /*4af0*/  IADD3 R22, P1, R27, 0x1, RZ ;  /* 0x000000011b167810 */ /* 0x000fe40007f3e0ff */
[----:B------:R-:W-:Y:S01]  /*4b00*/  ISETP.GE.U32.AND P0, PT, R19, R36, PT ;  /* 0x000000241300720c */ /* 0x000fe20003f06070 */
[----:B------:R-:W-:Y:S01]  /*4b10*/  IMAD.X R19, R18, 0x1, ~R37, P3 ;  /* 0x0000000112137824 */ /* 0x000fe200018e0e25 */
[----:B------:R-:W-:Y:S01]  /*4b20*/  SEL R27, R22, R27, P4 ;  /* 0x0000001b161b7207 */ /* 0x000fe20002000000 */
[----:B------:R-:W-:-:S03]  /*4b30*/  IMAD.X R22, RZ, RZ, R25, P1 ;  /* 0x000000ffff167224 */ /* 0x000fc600008e0619 */
[----:B------:R-:W-:Y:S02]  /*4b40*/  SEL R19, R19, R18, P4 ;  /* 0x0000001213137207 */ /* 0x000fe40002000000 */
[----:B------:R-:W-:Y:S02]  /*4b50*/  SEL R22, R22, R25, P4 ;  /* 0x0000001916167207 */ /* 0x000fe40002000000 */
[----:B------:R-:W-:Y:S02]  /*4b60*/  IADD3 R18, P1, R27, 0x1, RZ ;  /* 0x000000011b127810 */ /* 0x000fe40007f3e0ff */
[----:B------:R-:W-:Y:S02]  /*4b70*/  ISETP.GE.U32.AND.EX P0, PT, R19, R37, PT, P0 ;  /* 0x000000251300720c */ /* 0x000fe40003f06100 */
[----:B------:R-:W-:Y:S02]  /*4b80*/  IADD3.X R19, RZ, R22, RZ, P1, !PT ;  /* 0x00000016ff137210 */ /* 0x000fe40000ffe4ff */
[----:B------:R-:W-:-:S02]  /*4b90*/  SEL R18, R18, R27, P0 ;  /* 0x0000001b12127207 */ /* 0x000fc40000000000 */
[----:B------:R-:W-:Y:S02]  /*4ba0*/  SEL R22, R19, R22, P0 ;  /* 0x0000001613167207 */ /* 0x000fe40000000000 */
[----:B------:R-:W-:Y:S02]  /*4bb0*/  LOP3.LUT R25, R21, R17, RZ, 0x3c, !PT ;  /* 0x0000001115197212 */ /* 0x000fe400078e3cff */
[-C--:B------:R-:W-:Y:S02]  /*4bc0*/  IADD3 R19, P1, RZ, -R18.reuse, RZ ;  /* 0x80000012ff137210 */ /* 0x080fe40007f3e0ff */
[----:B------:R-:W-:Y:S02]  /*4bd0*/  ISETP.GE.AND P3, PT, R25, RZ, PT ;  /* 0x000000ff1900720c */ /* 0x000fe40003f66270 */
[----:B------:R-:W-:Y:S01]  /*4be0*/  ISETP.NE.U32.AND P0, PT, R26, RZ, PT ;  /* 0x000000ff1a00720c */ /* 0x000fe20003f05070 */
[----:B------:R-:W-:Y:S01]  /*4bf0*/  IMAD.X R25, RZ, RZ, ~R22, P1 ;  /* 0x000000ffff197224 */ /* 0x000fe200008e0e16 */
[----:B------:R-:W-:-:S02]  /*4c00*/  SEL R19, R19, R18, !P3 ;  /* 0x0000001213137207 */ /* 0x000fc40005800000 */
[----:B------:R-:W-:Y:S02]  /*4c10*/  ISETP.NE.AND.EX P0, PT, R21, RZ, PT, P0 ;  /* 0x000000ff1500720c */ /* 0x000fe40003f05300 */
[----:B------:R-:W-:Y:S02]  /*4c20*/  SEL R25, R25, R22, !P3 ;  /* 0x0000001619197207 */ /* 0x000fe40005800000 */
[----:B------:R-:W-:Y:S02]  /*4c30*/  SEL R18, R19, 0xffffffff, P0 ;  /* 0xffffffff13127807 */ /* 0x000fe40000000000 */
[----:B------:R-:W-:Y:S01]  /*4c40*/  SEL R19, R25, 0xffffffff, P0 ;  /* 0xffffffff19137807 */ /* 0x000fe20000000000 */
[----:B------:R-:W-:-:S04]  /*4c50*/  IMAD.MOV.U32 R25, RZ, RZ, 0x0 ;  /* 0x00000000ff197424 */ /* 0x000fc800078e00ff */
[----:B------:R-:W-:Y:S05]  /*4c60*/  RET.REL.NODEC R24 `(_ZN5flash32flash_fwd_splitkv_combine_kernelI23Flash_fwd_kernel_traitsILi256ELi64ELi64ELi4ELb0ELb0EN7cutlass6half_tE19Flash_kernel_traitsILi256ELi64ELi64ELi4ES3_EELi4ELi5ELb0EEEvNS_16Flash_fwd_paramsE) ;  /* 0xffffffb018e47950 */ /* 0x000fea0003c3ffff */
.L_x_143:
        /* <DEDUP_REMOVED lines=9> */
.L_x_8840:


//--------------------- .text._ZN5flash32flash_fwd_splitkv_combine_kernelI23Flash_fwd_kernel_traitsILi256ELi64ELi64ELi4ELb0ELb0EN7cutlass6half_tE19Flash_kernel_traitsILi256ELi64ELi64ELi4ES3_EELi4ELi4ELb0EEEvNS_16Flash_fwd_paramsE --------------------------
	.section	.text._ZN5flash32flash_fwd_splitkv_combine_kernelI23Flash_fwd_kernel_traitsILi256ELi64ELi64ELi4ELb0ELb0EN7cutlass6half_tE19Flash_kernel_traitsILi256ELi64ELi64ELi4ES3_EELi4ELi4ELb0EEEvNS_16Flash_fwd_paramsE,"ax",@progbits
	.align	128
        .global         _ZN5flash32flash_fwd_splitkv_combine_kernelI23Flash_fwd_kernel_traitsILi256ELi64ELi64ELi4ELb0ELb0EN7cutlass6half_tE19Flash_kernel_traitsILi256ELi64ELi64ELi4ES3_EELi4ELi4ELb0EEEvNS_16Flash_fwd_paramsE
        .type           _ZN5flash32flash_fwd_splitkv_combine_kernelI23Flash_fwd_kernel_traitsILi256ELi64ELi64ELi4ELb0ELb0EN7cutlass6half_tE19Flash_kernel_traitsILi256ELi64ELi64ELi4ES3_EELi4ELi4ELb0EEEvNS_16Flash_fwd_paramsE,@function
        .size           _ZN5flash32flash_fwd_splitkv_combine_kernelI23Flash_fwd_kernel_traitsILi256ELi64ELi64ELi4ELb0ELb0EN7cutlass6half_tE19Flash_kernel_traitsILi256ELi64ELi64ELi4ES3_EELi4ELi4ELb0EEEvNS_16Flash_fwd_paramsE,(.L_x_8841 - _ZN5flash32flash_fwd_splitkv_combine_kernelI23Flash_fwd_kernel_traitsILi256ELi64ELi64ELi4ELb0ELb0EN7cutlass6half_tE19Flash_kernel_traitsILi256ELi64ELi64ELi4ES3_EELi4ELi4ELb0EEEvNS_16Flash_fwd_paramsE)
        .other          _ZN5flash32flash_fwd_splitkv_combine_kernelI23Flash_fwd_kernel_traitsILi256ELi64ELi64ELi4ELb0ELb0EN7cutlass6half_tE19Flash_kernel_traitsILi256ELi64ELi64ELi4ES3_EELi4ELi4ELb0EEEvNS_16Flash_fwd_paramsE,@"STO_CUDA_ENTRY STV_DEFAULT"
_ZN5flash32flash_fwd_splitkv_combine_kernelI23Flash_fwd_kernel_traitsILi256ELi64ELi64ELi4ELb0ELb0EN7cutlass6half_tE19Flash_kernel_traitsILi256ELi64ELi64ELi4ES3_EELi4ELi4ELb0EEEvNS_16Flash_fwd_paramsE:
.text._ZN5flash32flash_fwd_splitkv_combine_kernelI23Flash_fwd_kernel_traitsILi256ELi64ELi64ELi4ELb0ELb0EN7cutlass6half_tE19Flash_kernel_traitsILi256ELi64ELi64ELi4ES3_EELi4ELi4ELb0EEEvNS_16Flash_fwd_paramsE:
        /* <DEDUP_REMOVED lines=23> */
[----:B------:R-:W-:Y:S05]  /*0170*/  CALL.REL.NOINC `($__internal_3_$__cuda_sm20_div_s64) ;  /* 0x0000004400787944 */ /* 0x000fea0003c00000 */
[----:B------:R-:W-:Y:S05]  /*0180*/  BRA `(.L_x_145) ;  /* 0x00000000004c7947 */ /* 0x000fea0003800000 */
.L_x_144:
        /* <DEDUP_REMOVED lines=19> */
.L_x_145:
        /* <DEDUP_REMOVED lines=12> */
[----:B------:R-:W-:Y:S05]  /*0380*/  CALL.REL.NOINC `($__internal_3_$__cuda_sm20_div_s64) ;  /* 0x0000004000f47944 */ /* 0x000fea0003c00000 */
[----:B------:R-:W-:Y:S02]  /*0390*/  MOV R8, R18 ;  /* 0x0000001200087202 */ /* 0x000fe40000000f00 */
[----:B------:R-:W-:Y:S01]  /*03a0*/  MOV R9, R19 ;  /* 0x0000001300097202 */ /* 0x000fe20000000f00 */
[----:B------:R-:W-:Y:S05]  /*03b0*/  BRA `(.L_x_148) ;  /* 0x00000000004c7947 */ /* 0x000fea0003800000 */
.L_x_147:
        /* <DEDUP_REMOVED lines=19> */
.L_x_148:
[----:B------:R-:W-:Y:S05]  /*04f0*/  BSYNC B0 ;  /* 0x0000000000007941 */ /* 0x000fea0003800000 */
.L_x_146:
        /* <DEDUP_REMOVED lines=42> */
.L_x_150:
        /* <DEDUP_REMOVED lines=19> */
.L_x_151:
[----:B------:R-:W-:Y:S05]  /*08d0*/  BSYNC B0 ;  /* 0x0000000000007941 */ /* 0x000fea0003800000 */
.L_x_149:
        /* <DEDUP_REMOVED lines=74> */
[----:B------:R-:W-:Y:S02]  /*0d80*/  MOV R32, R18 ;  /* 0x0000001200207202 */ /* 0x000fe40000000f00 */
[----:B------:R-:W-:Y:S01]  /*0d90*/  MOV R33, R19 ;  /* 0x0000001300217202 */ /* 0x000fe20000000f00 */
[----:B------:R-:W-:Y:S05]  /*0da0*/  BRA `(.L_x_154) ;  /* 0x00000000004c7947 */ /* 0x000fea0003800000 */
.L_x_153:
        /* <DEDUP_REMOVED lines=19> */
.L_x_154:
[----:B------:R-:W-:Y:S05]  /*0ee0*/  BSYNC B0 ;  /* 0x0000000000007941 */ /* 0x000fea0003800000 */
.L_x_152:
        /* <DEDUP_REMOVED lines=43> */
.L_x_156:
        /* <DEDUP_REMOVED lines=19> */
.L_x_157:
[----:B------:R-:W-:Y:S05]  /*12d0*/  BSYNC B0 ;  /* 0x0000000000007941 */ /* 0x000fea0003800000 */
.L_x_155:
        /* <DEDUP_REMOVED lines=67> */
.L_x_159:
[----:B------:R-:W-:Y:S05]  /*1710*/  BSYNC B0 ;  /* 0x0000000000007941 */ /* 0x000fea0003800000 */
.L_x_158:
        /* <DEDUP_REMOVED lines=14> */
.L_x_161:
[----:B------:R-:W-:Y:S05]  /*1800*/  BSYNC B0 ;  /* 0x0000000000007941 */ /* 0x000fea0003800000 */
.L_x_160:
[----:B--23--:R-:W2:Y:S01]  /*1810*/  SHFL.BFLY PT, R6, R29, 0x8, 0x1f ;  /* 0x0d001f001d067f89 */ /* 0x00cea200000e0000 */
[----:B-1----:R-:W0:Y:S01]  /*1820*/  LDC R17, c[0x0][0x270] ;  /* 0x00009c00ff117b82 */ /* 0x002e220000000800 */
[----:B------:R-:W-:Y:S01]  /*1830*/  ISETP.GT.AND P5, PT, R3, RZ, PT ;  /* 0x000000ff0300720c */ /* 0x000fe20003fa4270 */
[----:B------:R-:W-:Y:S01]  /*1840*/  BSSY B1, `(.L_x_162) ;  /* 0x0000232000017945 */ /* 0x000fe20003800000 */
[----:B--2---:R-:W-:Y:S02]  /*1850*/  FMNMX.FTZ R7, R6, R29, !PT ;  /* 0x0000001d06077209 */ /* 0x004fe40007810000 */
[-C--:B0-----:R-:W-:Y:S02]  /*1860*/  IABS R27, R17.reuse ;  /* 0x00000011001b7213 */ /* 0x081fe40000000000 */
[----:B------:R-:W-:Y:S01]  /*1870*/  IABS R36, R17 ;  /* 0x0000001100247213 */ /* 0x000fe20000000000 */
[----:B------:R-:W0:Y:S01]  /*1880*/  SHFL.BFLY PT, R8, R7, 0x4, 0x1f ;  /* 0x0c801f0007087f89 */ /* 0x000e2200000e0000 */
[----:B------:R-:W-:Y:S03]  /*1890*/  I2F.U32.RP R26, R27 ;  /* 0x0000001b001a7306 */ /* 0x000fe60000209000 */
[----:B------:R-:W-:Y:S01]  /*18a0*/  IMAD.MOV R36, RZ, RZ, -R36 ;  /* 0x000000ffff247224 */ /* 0x000fe200078e0a24 */
[----:B0-----:R-:W-:-:S05]  /*18b0*/  FMNMX.FTZ R8, R7, R8, !PT ;  /* 0x0000000807087209 */ /* 0x001fca0007810000 */
[----:B------:R-:W0:Y:S02]  /*18c0*/  SHFL.BFLY PT, R21, R8, 0x2, 0x1f ;  /* 0x0c401f0008157f89 */ /* 0x000e2400000e0000 */
[----:B0-----:R-:W-:Y:S02]  /*18d0*/  FMNMX.FTZ R21, R8, R21, !PT ;  /* 0x0000001508157209 */ /* 0x001fe40007810000 */
[----:B------:R-:W0:Y:S03]  /*18e0*/  I2F.RP R8, R31 ;  /* 0x0000001f00087306 */ /* 0x000e260000209400 */
[----:B------:R-:W1:Y:S05]  /*18f0*/  SHFL.BFLY PT, R6, R21, 0x1, 0x1f ;  /* 0x0c201f0015067f89 */ /* 0x000e6a00000e0000 */
[----:B0-----:R-:W0:Y:S01]  /*1900*/  MUFU.RCP R8, R8 ;  /* 0x0000000800087308 */ /* 0x001e220000001000 */
[----:B-1----:R-:W-:-:S04]  /*1910*/  FMNMX.FTZ R6, R21, R6, !PT ;  /* 0x0000000615067209 */ /* 0x002fc80007810000 */
[----:B------:R-:W-:Y:S01]  /*1920*/  FSETP.NEU.FTZ.AND P0, PT, R6, -INF , PT ;  /* 0xff8000000600780b */ /* 0x000fe20003f1d000 */
[----:B0-----:R-:W-:-:S03]  /*1930*/  VIADD R34, R8, 0xffffffe ;  /* 0x0ffffffe08227836 */ /* 0x001fc60000000000 */
[----:B------:R-:W-:Y:S01]  /*1940*/  FSEL R18, R6, RZ, P0 ;  /* 0x000000ff06127208 */ /* 0x000fe20000000000 */
[----:B------:R0:W-:Y:S01]  /*1950*/  F2I.FTZ.U32.TRUNC.NTZ R35, R34 ;  /* 0x0000002200237305 */ /* 0x0001e2000021f000 */
[----:B------:R-:W-:-:S03]  /*1960*/  ISETP.GT.AND P0, PT, R2, RZ, PT ;  /* 0x000000ff0200720c */ /* 0x000fc60003f04270 */
[----:B------:R-:W-:-:S04]  /*1970*/  FADD.FTZ R30, -R18, R29 ;  /* 0x0000001d121e7221 */ /* 0x000fc80000010100 */
[----:B------:R-:W-:Y:S01]  /*1980*/  FMUL.FTZ R30, R30, 1.4426950216293334961 ;  /* 0x3fb8aa3b1e1e7820 */ /* 0x000fe20000410000 */
[----:B------:R-:W1:Y:S01]  /*1990*/  MUFU.RCP R6, R26 ;  /* 0x0000001a00067308 */ /* 0x000e620000001000 */
[----:B0-----:R-:W-:-:S07]  /*19a0*/  IMAD.MOV.U32 R34, RZ, RZ, RZ ;  /* 0x000000ffff227224 */ /* 0x001fce00078e00ff */
[----:B------:R-:W0:Y:S01]  /*19b0*/  MUFU.EX2 R30, R30 ;  /* 0x0000001e001e7308 */ /* 0x000e220000000800 */
[----:B-1----:R-:W-:Y:S01]  /*19c0*/  VIADD R38, R6, 0xffffffe ;  /* 0x0ffffffe06267836 */ /* 0x002fe20000000000 */
[----:B------:R-:W-:Y:S01]  /*19d0*/  IABS R26, R22 ;  /* 0x00000016001a7213 */ /* 0x000fe20000000000 */
[----:B------:R-:W-:-:S05]  /*19e0*/  IMAD.MOV R6, RZ, RZ, -R35 ;  /* 0x000000ffff067224 */ /* 0x000fca00078e0a23 */
[----:B------:R-:W1:Y:S01]  /*19f0*/  F2I.FTZ.U32.TRUNC.NTZ R39, R38 ;  /* 0x0000002600277305 */ /* 0x000e62000021f000 */
[----:B------:R-:W-:Y:S01]  /*1a00*/  IMAD R21, R6, R31, RZ ;  /* 0x0000001f06157224 */ /* 0x000fe200078e02ff */
[----:B------:R-:W-:Y:S01]  /*1a10*/  IABS R6, R3 ;  /* 0x0000000300067213 */ /* 0x000fe20000000000 */
[----:B0-----:R-:W0:Y:S02]  /*1a20*/  SHFL.BFLY PT, R7, R30, 0x8, 0x1f ;  /* 0x0d001f001e077f89 */ /* 0x001e2400000e0000 */
[----:B------:R-:W-:-:S04]  /*1a30*/  IMAD.HI.U32 R21, R35, R21, R34 ;  /* 0x0000001523157227 */ /* 0x000fc800078e0022 */
[----:B------:R-:W-:Y:S02]  /*1a40*/  IMAD.MOV R6, RZ, RZ, -R6 ;  /* 0x000000ffff067224 */ /* 0x000fe400078e0a06 */
[----:B------:R-:W-:-:S04]  /*1a50*/  IMAD.HI.U32 R21, R21, R26, RZ ;  /* 0x0000001a15157227 */ /* 0x000fc800078e00ff */
[----:B-1----:R-:W-:Y:S02]  /*1a60*/  IMAD.MOV R8, RZ, RZ, -R39 ;  /* 0x000000ffff087224 */ /* 0x002fe400078e0a27 */
[----:B------:R-:W-:Y:S02]  /*1a70*/  IMAD R6, R21, R6, R26 ;  /* 0x0000000615067224 */ /* 0x000fe400078e021a */
[----:B------:R-:W-:Y:S02]  /*1a80*/  IMAD R35, R8, R27, RZ ;  /* 0x0000001b08237224 */ /* 0x000fe400078e02ff */
[----:B------:R-:W-:Y:S01]  /*1a90*/  IMAD.MOV.U32 R38, RZ, RZ, RZ ;  /* 0x000000ffff267224 */ /* 0x000fe200078e00ff */
[----:B------:R-:W-:-:S03]  /*1aa0*/  ISETP.GT.U32.AND P1, PT, R31, R6, PT ;  /* 0x000000061f00720c */ /* 0x000fc60003f24070 */
[----:B------:R-:W-:-:S04]  /*1ab0*/  IMAD.HI.U32 R35, R39, R35, R38 ;  /* 0x0000002327237227 */ /* 0x000fc800078e0026 */
[----:B0-----:R-:W-:-:S05]  /*1ac0*/  FADD.FTZ R7, R30, R7 ;  /* 0x000000071e077221 */ /* 0x001fca0000010000 */
[----:B------:R-:W0:Y:S01]  /*1ad0*/  SHFL.BFLY PT, R28, R7, 0x4, 0x1f ;  /* 0x0c801f00071c7f89 */ /* 0x000e2200000e0000 */
        /* <DEDUP_REMOVED lines=102> */
[----:B------:R-:W-:Y:S05]  /*2140*/  CALL.REL.NOINC `($__internal_3_$__cuda_sm20_div_s64) ;  /* 0x0000002400847944 */ /* 0x000fea0003c00000 */
        /* <DEDUP_REMOVED lines=9> */
.L_x_166:
        /* <DEDUP_REMOVED lines=22> */
.L_x_167:
[----:B------:R-:W-:Y:S05]  /*2340*/  BSYNC B0 ;  /* 0x0000000000007941 */ /* 0x000fea0003800000 */
.L_x_165:
        /* <DEDUP_REMOVED lines=19> */
.L_x_169:
        /* <DEDUP_REMOVED lines=22> */
.L_x_170:
[----:B------:R-:W-:Y:S05]  /*25e0*/  BSYNC B0 ;  /* 0x0000000000007941 */ /* 0x000fea0003800000 */
.L_x_168:
        /* <DEDUP_REMOVED lines=11> */
[----:B------:R-:W-:Y:S05]  /*26a0*/  CALL.REL.NOINC `($__internal_3_$__cuda_sm20_div_s64) ;  /* 0x00000020002c7944 */ /* 0x000fea0003c00000 */
[----:B------:R-:W-:-:S04]  /*26b0*/  IADD3 R17, P0, RZ, -R18, RZ ;  /* 0x80000012ff117210 */ /* 0x000fc80007f1e0ff */
[----:B------:R-:W-:Y:S01]  /*26c0*/  IADD3.X R16, RZ, ~R19, RZ, P0, !PT ;  /* 0x80000013ff107210 */ /* 0x000fe200007fe4ff */
[----:B------:R-:W-:-:S04]  /*26d0*/  IMAD.WIDE.U32 R34, R5, R17, R34 ;  /* 0x0000001105227225 */ /* 0x000fc800078e0022 */
[----:B------:R-:W-:-:S04]  /*26e0*/  IMAD R16, R16, R5, RZ ;  /* 0x0000000510107224 */ /* 0x000fc800078e02ff */
[----:B------:R-:W-:-:S05]  /*26f0*/  IMAD R4, R4, R17, R16 ;  /* 0x0000001104047224 */ /* 0x000fca00078e0210 */
[----:B------:R-:W-:Y:S01]  /*2700*/  IADD3 R4, R35, R4, RZ ;  /* 0x0000000423047210 */ /* 0x000fe20007ffe0ff */
[----:B------:R-:W-:Y:S05]  /*2710*/  BRA `(.L_x_173) ;  /* 0x0000000000587947 */ /* 0x000fea0003800000 */
.L_x_172:
        /* <DEDUP_REMOVED lines=22> */
.L_x_173:
[----:B------:R-:W-:Y:S05]  /*2880*/  BSYNC B0 ;  /* 0x0000000000007941 */ /* 0x000fea0003800000 */
.L_x_171:
        /* <DEDUP_REMOVED lines=38> */
[----:B------:R-:W-:Y:S05]  /*2af0*/  CALL.REL.NOINC `($__internal_3_$__cuda_sm20_div_s64) ;  /* 0x0000001c00187944 */ /* 0x000fea0003c00000 */
        /* <DEDUP_REMOVED lines=12> */
.L_x_175:
        /* <DEDUP_REMOVED lines=23> */
.L_x_176:
[----:B------:R-:W-:Y:S05]  /*2d30*/  BSYNC B0 ;  /* 0x0000000000007941 */ /* 0x000fea0003800000 */
.L_x_174:
        /* <DEDUP_REMOVED lines=18> */
.L_x_178:
        /* <DEDUP_REMOVED lines=22> */
.L_x_179:
[----:B------:R-:W-:Y:S05]  /*2fc0*/  BSYNC B0 ;  /* 0x0000000000007941 */ /* 0x000fea0003800000 */
.L_x_177:
        /* <DEDUP_REMOVED lines=20> */
.L_x_181:
        /* <DEDUP_REMOVED lines=23> */
.L_x_182:
[----:B------:R-:W-:Y:S05]  /*3280*/  BSYNC B0 ;  /* 0x0000000000007941 */ /* 0x000fea0003800000 */
.L_x_180:
        /* <DEDUP_REMOVED lines=26> */
[----:B------:R-:W-:Y:S05]  /*3430*/  CALL.REL.NOINC `($__internal_3_$__cuda_sm20_div_s64) ;  /* 0x0000001000c87944 */ /* 0x000fea0003c00000 */
        /* <DEDUP_REMOVED lines=12> */
.L_x_184:
        /* <DEDUP_REMOVED lines=23> */
.L_x_185:
[----:B------:R-:W-:Y:S05]  /*3670*/  BSYNC B0 ;  /* 0x0000000000007941 */ /* 0x000fea0003800000 */
.L_x_183:
        /* <DEDUP_REMOVED lines=29> */
.L_x_187:
        /* <DEDUP_REMOVED lines=23> */
.L_x_188:
[----:B------:R-:W-:Y:S05]  /*39c0*/  BSYNC B0 ;  /* 0x0000000000007941 */ /* 0x000fea0003800000 */
.L_x_186:
        /* <DEDUP_REMOVED lines=21> */
.L_x_164:
[----:B------:R-:W-:Y:S02]  /*3b20*/  ULDC.64 UR4, c[0x0][0x2b0] ;  /* 0x0000ac0000047ab9 */ /* 0x000fe40000000a00 */
[----:B------:R-:W-:-:S04]  /*3b30*/  LEA R2, P0, R30, UR4, 0x2 ;  /* 0x000000041e027c11 */ /* 0x000fc8000f8010ff */
[----:B------:R-:W-:-:S05]  /*3b40*/  LEA.HI.X R3, R30, UR5, R31, 0x2, P0 ;  /* 0x000000051e037c11 */ /* 0x000fca00080f141f */
[----:B------:R0:W-:Y:S04]  /*3b50*/  STG.E desc[UR8][R2.64], R28 ;  /* 0x0000001c02007986 */ /* 0x0001e8000c101908 */
.L_x_163:
[----:B------:R-:W-:Y:S05]  /*3b60*/  BSYNC B1 ;  /* 0x0000000000017941 */ /* 0x000fea0003800000 */
.L_x_162:
[----:B------:R-:W2:Y:S01]  /*3b70*/  S2R R5, SR_TID.X ;  /* 0x0000000000057919 */ /* 0x000ea20000002100 */
[----:B01----:R-:W0:Y:S01]  /*3b80*/  LDC R2, c[0x0][0x3c4] ;  /* 0x0000f100ff027b82 */ /* 0x003e220000000800 */
[----:B------:R-:W-:Y:S01]  /*3b90*/  BSSY B0, `(.L_x_189) ;  /* 0x0000013000007945 */ /* 0x000fe20003800000 */
[----:B--2---:R-:W-:-:S04]  /*3ba0*/  SHF.R.S32.HI R24, RZ, 0x1f, R5 ;  /* 0x0000001fff187819 */ /* 0x004fc80000011405 */
[CC--:B------:R-:W-:Y:S02]  /*3bb0*/  LEA.HI R4, R24.reuse, R5.reuse, RZ, 0x4 ;  /* 0x0000000518047211 */ /* 0x0c0fe400078f20ff */
[----:B------:R-:W-:Y:S02]  /*3bc0*/  LEA.HI R24, R24, R5, RZ, 0x5 ;  /* 0x0000000518187211 */ /* 0x000fe400078f28ff */
[----:B------:R-:W-:-:S05]  /*3bd0*/  LOP3.LUT R0, R4, 0xfffffff0, RZ, 0xc0, !PT ;  /* 0xfffffff004007812 */ /* 0x000fca00078ec0ff */
[----:B------:R-:W-:-:S05]  /*3be0*/  IMAD.IADD R3, R5, 0x1, -R0 ;  /* 0x0000000105037824 */ /* 0x000fca00078e0a00 */
[----:B0-----:R-:W-:-:S04]  /*3bf0*/  ISETP.GE.AND P0, PT, R3, R2, PT ;  /* 0x000000020300720c */ /* 0x001fc80003f06270 */
[----:B------:R-:W-:-:S13]  /*3c00*/  ISETP.GT.OR P0, PT, R5, 0x3f, P0 ;  /* 0x0000003f0500780c */ /* 0x000fda0000704670 */
[----:B------:R-:W-:Y:S05]  /*3c10*/  @P0 BRA `(.L_x_190) ;  /* 0x0000000000280947 */ /* 0x000fea0003800000 */
        /* <DEDUP_REMOVED lines=10> */
.L_x_190:
[----:B------:R-:W-:Y:S05]  /*3cc0*/  BSYNC B0 ;  /* 0x0000000000007941 */ /* 0x000fea0003800000 */
.L_x_189:
[----:B------:R-:W-:Y:S01]  /*3cd0*/  BAR.SYNC.DEFER_BLOCKING 0x0 ;  /* 0x0000000000007b1d */ /* 0x000fe20000010000 */
[----:B------:R-:W-:Y:S02]  /*3ce0*/  ISETP.GE.AND P0, PT, R2, 0x1, PT ;  /* 0x000000010200780c */ /* 0x000fe40003f06270 */
[----:B0-----:R-:W-:Y:S02]  /*3cf0*/  CS2R R6, SRZ ;  /* 0x0000000000067805 */ /* 0x001fe4000001ff00 */
[----:B------:R-:W-:Y:S01]  /*3d00*/  LOP3.LUT R0, R24, 0x3fffffe0, RZ, 0xc0, !PT ;  /* 0x3fffffe018007812 */ /* 0x000fe200078ec0ff */
[----:B------:R-:W-:Y:S01]  /*3d10*/  IMAD.MOV.U32 R9, RZ, RZ, RZ ;  /* 0x000000ffff097224 */ /* 0x000fe200078e00ff */
[----:B------:R-:W-:Y:S02]  /*3d20*/  CS2R R2, SRZ ;  /* 0x0000000000027805 */ /* 0x000fe4000001ff00 */
[----:B------:R-:W-:Y:S01]  /*3d30*/  SHF.R.S32.HI R24, RZ, 0x5, R24 ;  /* 0x00000005ff187819 */ /* 0x000fe20000011418 */
[----:B------:R-:W-:Y:S01]  /*3d40*/  IMAD.IADD R25, R5, 0x1, -R0 ;  /* 0x0000000105197824 */ /* 0x000fe200078e0a00 */
[----:B------:R-:W-:Y:S01]  /*3d50*/  CS2R R4, SRZ ;  /* 0x0000000000047805 */ /* 0x000fe2000001ff00 */
[----:B------:R-:W-:-:S02]  /*3d60*/  IMAD.MOV.U32 R0, RZ, RZ, RZ ;  /* 0x000000ffff007224 */ /* 0x000fc400078e00ff */
[----:B------:R-:W-:-:S04]  /*3d70*/  IMAD.SHL.U32 R25, R25, 0x4, RZ ;  /* 0x0000000419197824 */ /* 0x000fc800078e00ff */
[----:B------:R-:W-:Y:S01]  /*3d80*/  VIADD R23, R25, 0x80 ;  /* 0x0000008019177836 */ /* 0x000fe20000000000 */
[----:B------:R-:W-:Y:S06]  /*3d90*/  @!P0 BRA `(.L_x_191) ;  /* 0x0000000000e08947 */ /* 0x000fec0003800000 */
        /* <DEDUP_REMOVED lines=26> */
.L_x_194:
[----:B---3--:R-:W-:Y:S01]  /*3f40*/  MOV R29, R21 ;  /* 0x00000015001d7202 */ /* 0x008fe20000000f00 */
[----:B------:R-:W0:Y:S01]  /*3f50*/  LDC R11, c[0x0][0x3c4] ;  /* 0x0000f100ff0b7b82 */ /* 0x000e220000000800 */
[----:B------:R1:W2:Y:S01]  /*3f60*/  LDS R8, [R10] ;  /* 0x000000000a087984 */ /* 0x0002a20000000800 */
[----:B------:R-:W-:Y:S01]  /*3f70*/  UIADD3 UR5, UR5, 0x1, URZ ;  /* 0x0000000105057890 */ /* 0x000fe2000fffe03f */
[----:B------:R-:W-:Y:S01]  /*3f80*/  IMAD.MOV.U32 R28, RZ, RZ, R22 ;  /* 0x000000ffff1c7224 */ /* 0x000fe200078e0016 */
[----:B------:R-:W-:Y:S04]  /*3f90*/  BSSY B0, `(.L_x_192) ;  /* 0x000000c000007945 */ /* 0x000fe80003800000 */
[----:B------:R-:W-:Y:S01]  /*3fa0*/  IADD3 R22, P0, R26, R28, RZ ;  /* 0x0000001c1a167210 */ /* 0x000fe20007f1e0ff */
[----:B------:R-:W-:Y:S01]  /*3fb0*/  @!UPT UIADD3 URZ, URZ, URZ, URZ ;  /* 0x0000003f3f3ff290 */ /* 0x000fe2000fffe03f */
[----:B------:R-:W-:Y:S11]  /*3fc0*/  @P3 BRA `(.L_x_193) ;  /* 0x0000000000203947 */ /* 0x000ff60003800000 */
        /* <DEDUP_REMOVED lines=8> */
.L_x_193:
[----:B------:R-:W-:Y:S05]  /*4050*/  BSYNC B0 ;  /* 0x0000000000007941 */ /* 0x000fea0003800000 */
.L_x_192:
[----:B------:R-:W-:Y:S01]  /*4060*/  IADD3.X R21, R27, R29, RZ, P0, !PT ;  /* 0x0000001d1b157210 */ /* 0x000fe200007fe4ff */
        /* <DEDUP_REMOVED lines=11> */
.L_x_191:
        /* <DEDUP_REMOVED lines=100> */
        .weak           $__internal_3_$__cuda_sm20_div_s64
        .type           $__internal_3_$__cuda_sm20_div_s64,@function
        .size           $__internal_3_$__cuda_sm20_div_s64,(.L_x_8841 - $__internal_3_$__cuda_sm20_div_s64)
$__internal_3_$__cuda_sm20_div_s64:
        /* <DEDUP_REMOVED lines=82> */
[----:B------:R-:W-:Y:S05]  /*4c80*/  RET.REL.NODEC R24 `(_ZN5flash32flash_fwd_splitkv_combine_kernelI23Flash_fwd_kernel_traitsILi256ELi64ELi64ELi4ELb0ELb0EN7cutlass6half_tE19Flash_kernel_traitsILi256ELi64ELi64ELi4ES3_EELi4ELi4ELb0EEEvNS_16Flash_fwd_paramsE) ;  /* 0xffffffb018dc7950 */ /* 0x000fea0003c3ffff */
.L_x_195:
        /* <DEDUP_REMOVED lines=15> */
.L_x_8841:


//--------------------- .text._ZN5flash32flash_fwd_splitkv_combine_kernelI23Flash_fwd_kernel_traitsILi256ELi64ELi64ELi4ELb0ELb0EN7cutlass6half_tE19Flash_kernel_traitsILi256ELi64ELi64ELi4ES3_EELi4ELi3ELb0EEEvNS_16Flash_fwd_paramsE --------------------------
	.section	.text._ZN5flash32flash_fwd_splitkv_combine_kernelI23Flash_fwd_kernel_traitsILi256ELi64ELi64ELi4ELb0ELb0EN7cutlass6half_tE19Flash_kernel_traitsILi256ELi64ELi64ELi4ES3_EELi4ELi3ELb0EEEvNS_16Flash_fwd_paramsE,"ax",@progbits
	.align	128
        .global         _ZN5flash32flash_fwd_splitkv_combine_kernelI23Flash_fwd_kernel_traitsILi256ELi64ELi64ELi4ELb0ELb0EN7cutlass6half_tE19Flash_kernel_traitsILi256ELi64ELi64ELi4ES3_EELi4ELi3ELb0EEEvNS_16Flash_fwd_paramsE
        .type           _ZN5flash32flash_fwd_splitkv_combine_kernelI23Flash_fwd_kernel_traitsILi256ELi64ELi64ELi4ELb0ELb0EN7cutlass6half_tE19Flash_kernel_traitsILi256ELi64ELi64ELi4ES3_EELi4ELi3ELb0EEEvNS_16Flash_fwd_paramsE,@function
        .size           _ZN5flash32flash_fwd_splitkv_combine_kernelI23Flash_fwd_kernel_traitsILi256ELi64ELi64ELi4ELb0ELb0EN7cutlass6half_tE19Flash_kernel_traitsILi256ELi64ELi64ELi4ES3_EELi4ELi3ELb0EEEvNS_16Flash_fwd_paramsE,(.L_x_8842 - _ZN5flash32flash_fwd_splitkv_combine_kernelI23Flash_fwd_kernel_traitsILi256ELi64ELi64ELi4ELb0ELb0EN7cutlass6half_tE19Flash_kernel_traitsILi256ELi64ELi64ELi4ES3_EELi4ELi3ELb0EEEvNS_16Flash_fwd_paramsE)
        .other          _ZN5flash32flash_fwd_splitkv_combine_kernelI23Flash_fwd_kernel_traitsILi256ELi64ELi64ELi4ELb0ELb0EN7cutlass6half_tE19Flash_kernel_traitsILi256ELi64ELi64ELi4ES3_EELi4ELi3ELb0EEEvNS_16Flash_fwd_paramsE,@"STO_CUDA_ENTRY STV_DEFAULT"
_ZN5flash32flash_fwd_splitkv_combine_kernelI23Flash_fwd_kernel_traitsILi256ELi64ELi64ELi4ELb0ELb0EN7cutlass6half_tE19Flash_kernel_traitsILi256ELi64ELi64ELi4ES3_EELi4ELi3ELb0EEEvNS_16Flash_fwd_paramsE:
.text._ZN5flash32flash_fwd_splitkv_combine_kernelI23Flash_fwd_kernel_traitsILi256ELi64ELi64ELi4ELb0ELb0EN7cutlass6half_tE19Flash_kernel_traitsILi256ELi64ELi64ELi4ES3_EELi4ELi3ELb0EEEvNS_16Flash_fwd_paramsE:
        /* <DEDUP_REMOVED lines=23> */
[----:B------:R-:W-:Y:S05]  /*0170*/  CALL.REL.NOINC `($__internal_4_$__cuda_sm20_div_s64) ;  /* 0x0000004400687944 */ /* 0x000fea0003c00000 */
[----:B------:R-:W-:Y:S05]  /*0180*/  BRA `(.L_x_197) ;  /* 0x00000000004c7947 */ /* 0x000fea0003800000 */
.L_x_196:
        /* <DEDUP_REMOVED lines=19> */
.L_x_197:
        /* <DEDUP_REMOVED lines=12> */
[----:B------:R-:W-:Y:S05]  /*0380*/  CALL.REL.NOINC `($__internal_4_$__cuda_sm20_div_s64) ;  /* 0x0000004000e47944 */ /* 0x000fea0003c00000 */
[----:B------:R-:W-:Y:S02]  /*0390*/  MOV R8, R18 ;  /* 0x0000001200087202 */ /* 0x000fe40000000f00 */
[----:B------:R-:W-:Y:S01]  /*03a0*/  MOV R9, R19 ;  /* 0x0000001300097202 */ /* 0x000fe20000000f00 */
[----:B------:R-:W-:Y:S05]  /*03b0*/  BRA `(.L_x_200) ;  /* 0x00000000004c7947 */ /* 0x000fea0003800000 */
.L_x_199:
        /* <DEDUP_REMOVED lines=19> */
.L_x_200:
[----:B------:R-:W-:Y:S05]  /*04f0*/  BSYNC B0 ;  /* 0x0000000000007941 */ /* 0x000fea0003800000 */
.L_x_198:
        /* <DEDUP_REMOVED lines=42> */
.L_x_202:
        /* <DEDUP_REMOVED lines=19> */
.L_x_203:
[----:B------:R-:W-:Y:S05]  /*08d0*/  BSYNC B0 ;  /* 0x0000000000007941 */ /* 0x000fea0003800000 */
.L_x_201:
        /* <DEDUP_REMOVED lines=74> */
[----:B------:R-:W-:Y:S02]  /*0d80*/  MOV R32, R18 ;  /* 0x0000001200207202 */ /* 0x000fe40000000f00 */
[----:B------:R-:W-:Y:S01]  /*0d90*/  MOV R33, R19 ;  /* 0x0000001300217202 */ /* 0x000fe20000000f00 */
[----:B------:R-:W-:Y:S05]  /*0da0*/  BRA `(.L_x_206) ;  /* 0x00000000004c7947 */ /* 0x000fea0003800000 */
.L_x_205:
        /* <DEDUP_REMOVED lines=19> */
.L_x_206:
[----:B------:R-:W-:Y:S05]  /*0ee0*/  BSYNC B0 ;  /* 0x0000000000007941 */ /* 0x000fea0003800000 */
.L_x_204:
        /* <DEDUP_REMOVED lines=43> */
.L_x_208:
        /* <DEDUP_REMOVED lines=19> */
.L_x_209:
[----:B------:R-:W-:Y:S05]  /*12d0*/  BSYNC B0 ;  /* 0x0000000000007941 */ /* 0x000fea0003800000 */
.L_x_207:
        /* <DEDUP_REMOVED lines=67> */
.L_x_211:
[----:B------:R-:W-:Y:S05]  /*1710*/  BSYNC B0 ;  /* 0x0000000000007941 */ /* 0x000fea0003800000 */
.L_x_210:
        /* <DEDUP_REMOVED lines=14> */
.L_x_213:
[----:B------:R-:W-:Y:S05]  /*1800*/  BSYNC B0 ;  /* 0x0000000000007941 */ /* 0x000fea0003800000 */
.L_x_212:
[----:B--23--:R-:W2:Y:S01]  /*1810*/  SHFL.BFLY PT, R6, R29, 0x4, 0x1f ;  /* 0x0c801f001d067f89 */ /* 0x00cea200000e0000 */
[----:B-1----:R-:W0:Y:S01]  /*1820*/  LDC R17, c[0x0][0x270] ;  /* 0x00009c00ff117b82 */ /* 0x002e220000000800 */
[----:B------:R-:W1:Y:S01]  /*1830*/  I2F.RP R21, R31 ;  /* 0x0000001f00157306 */ /* 0x000e620000209400 */
[----:B------:R-:W-:Y:S01]  /*1840*/  IMAD.MOV.U32 R34, RZ, RZ, RZ ;  /* 0x000000ffff227224 */ /* 0x000fe200078e00ff */
[----:B------:R-:W-:Y:S01]  /*1850*/  ISETP.GT.AND P5, PT, R3, RZ, PT ;  /* 0x000000ff0300720c */ /* 0x000fe20003fa4270 */
[----:B------:R-:W-:Y:S05]  /*1860*/  BSSY B1, `(.L_x_214) ;  /* 0x000022c000017945 */ /* 0x000fea0003800000 */
[----:B-1----:R-:W1:Y:S01]  /*1870*/  MUFU.RCP R8, R21 ;  /* 0x0000001500087308 */ /* 0x002e620000001000 */
[----:B--2---:R-:W-:-:S02]  /*1880*/  FMNMX.FTZ R6, R6, R29, !PT ;  /* 0x0000001d06067209 */ /* 0x004fc40007810000 */
[-C--:B0-----:R-:W-:Y:S02]  /*1890*/  IABS R27, R17.reuse ;  /* 0x00000011001b7213 */ /* 0x081fe40000000000 */
[----:B------:R-:W-:Y:S01]  /*18a0*/  IABS R36, R17 ;  /* 0x0000001100247213 */ /* 0x000fe20000000000 */
[----:B------:R-:W0:Y:S02]  /*18b0*/  SHFL.BFLY PT, R35, R6, 0x2, 0x1f ;  /* 0x0c401f0006237f89 */ /* 0x000e2400000e0000 */
[----:B------:R-:W2:Y:S02]  /*18c0*/  I2F.U32.RP R26, R27 ;  /* 0x0000001b001a7306 */ /* 0x000ea40000209000 */
[----:B------:R-:W-:Y:S02]  /*18d0*/  IMAD.MOV R36, RZ, RZ, -R36 ;  /* 0x000000ffff247224 */ /* 0x000fe400078e0a24 */
[----:B-1----:R-:W-:Y:S01]  /*18e0*/  VIADD R8, R8, 0xffffffe ;  /* 0x0ffffffe08087836 */ /* 0x002fe20000000000 */
[----:B0-----:R-:W-:-:S03]  /*18f0*/  FMNMX.FTZ R35, R6, R35, !PT ;  /* 0x0000002306237209 */ /* 0x001fc60007810000 */
[----:B--2---:R-:W0:Y:S02]  /*1900*/  MUFU.RCP R6, R26 ;  /* 0x0000001a00067308 */ /* 0x004e240000001000 */
[----:B------:R-:W1:Y:S01]  /*1910*/  SHFL.BFLY PT, R18, R35, 0x1, 0x1f ;  /* 0x0c201f0023127f89 */ /* 0x000e6200000e0000 */
[----:B0-----:R-:W-:Y:S01]  /*1920*/  VIADD R38, R6, 0xffffffe ;  /* 0x0ffffffe06267836 */ /* 0x001fe20000000000 */
[----:B------:R-:W-:-:S04]  /*1930*/  IABS R26, R22 ;  /* 0x00000016001a7213 */ /* 0x000fc80000000000 */
[----:B------:R0:W-:Y:S01]  /*1940*/  F2I.FTZ.U32.TRUNC.NTZ R39, R38 ;  /* 0x0000002600277305 */ /* 0x0001e2000021f000 */
[----:B-1----:R-:W-:-:S07]  /*1950*/  FMNMX.FTZ R18, R35, R18, !PT ;  /* 0x0000001223127209 */ /* 0x002fce0007810000 */
[----:B------:R-:W1:Y:S01]  /*1960*/  F2I.FTZ.U32.TRUNC.NTZ R35, R8 ;  /* 0x0000000800237305 */ /* 0x000e62000021f000 */
[----:B------:R-:W-:-:S04]  /*1970*/  FSETP.NEU.FTZ.AND P0, PT, R18, -INF , PT ;  /* 0xff8000001200780b */ /* 0x000fc80003f1d000 */
[----:B------:R-:W-:Y:S01]  /*1980*/  FSEL R18, R18, RZ, P0 ;  /* 0x000000ff12127208 */ /* 0x000fe20000000000 */
[----:B0-----:R-:W-:Y:S01]  /*1990*/  IMAD.MOV.U32 R38, RZ, RZ, RZ ;  /* 0x000000ffff267224 */ /* 0x001fe200078e00ff */
[----:B------:R-:W-:-:S03]  /*19a0*/  ISETP.GT.AND P0, PT, R2, RZ, PT ;  /* 0x000000ff0200720c */ /* 0x000fc60003f04270 */
[----:B------:R-:W-:-:S04]  /*19b0*/  FADD.FTZ R7, -R18, R29 ;  /* 0x0000001d12077221 */ /* 0x000fc80000010100 */
[----:B------:R-:W-:Y:S01]  /*19c0*/  FMUL.FTZ R7, R7, 1.4426950216293334961 ;  /* 0x3fb8aa3b07077820 */ /* 0x000fe20000410000 */
[----:B-1----:R-:W-:Y:S02]  /*19d0*/  IMAD.MOV R6, RZ, RZ, -R35 ;  /* 0x000000ffff067224 */ /* 0x002fe400078e0a23 */
[----:B------:R-:W-:Y:S02]  /*19e0*/  IMAD.MOV R8, RZ, RZ, -R39 ;  /* 0x000000ffff087224 */ /* 0x000fe400078e0a27 */
[----:B------:R-:W-:Y:S01]  /*19f0*/  IMAD R21, R6, R31, RZ ;  /* 0x0000001f06157224 */ /* 0x000fe200078e02ff */
[----:B------:R-:W0:Y:S01]  /*1a00*/  MUFU.EX2 R7, R7 ;  /* 0x0000000700077308 */ /* 0x000e220000000800 */
[----:B------:R-:W-:Y:S02]  /*1a10*/  IABS R6, R3 ;  /* 0x0000000300067213 */ /* 0x000fe40000000000 */
[----:B------:R-:W-:-:S04]  /*1a20*/  IMAD.HI.U32 R21, R35, R21, R34 ;  /* 0x0000001523157227 */ /* 0x000fc800078e0022 */
[----:B------:R-:W-:Y:S02]  /*1a30*/  IMAD.MOV R6, RZ, RZ, -R6 ;  /* 0x000000ffff067224 */ /* 0x000fe400078e0a06 */
[----:B------:R-:W-:-:S04]  /*1a40*/  IMAD.HI.U32 R21, R21, R26, RZ ;  /* 0x0000001a15157227 */ /* 0x000fc800078e00ff */
[----:B------:R-:W-:Y:S02]  /*1a50*/  IMAD R6, R21, R6, R26 ;  /* 0x0000000615067224 */ /* 0x000fe400078e021a */
[----:B------:R-:W-:Y:S01]  /*1a60*/  IMAD R35, R8, R27, RZ ;  /* 0x0000001b08237224 */ /* 0x000fe200078e02ff */
[----:B0-----:R-:W0:Y:S02]  /*1a70*/  SHFL.BFLY PT, R28, R7, 0x4, 0x1f ;  /* 0x0c801f00071c7f89 */ /* 0x001e2400000e0000 */
[----:B------:R-:W-:Y:S01]  /*1a80*/  ISETP.GT.U32.AND P1, PT, R31, R6, PT ;  /* 0x000000061f00720c */ /* 0x000fe20003f24070 */
[----:B------:R-:W-:-:S12]  /*1a90*/  IMAD.HI.U32 R35, R39, R35, R38 ;  /* 0x0000002327237227 */ /* 0x000fd800078e0026 */
[----:B------:R-:W-:Y:S02]  /*1aa0*/  @!P1 IMAD.IADD R6, R6, 0x1, -R31 ;  /* 0x0000000106069824 */ /* 0x000fe400078e0a1f */
[----:B------:R-:W-:Y:S01]  /*1ab0*/  @!P1 VIADD R21, R21, 0x1 ;  /* 0x0000000115159836 */ /* 0x000fe20000000000 */
[----:B------:R-:W-:Y:S02]  /*1ac0*/  ISETP.NE.AND P1, PT, R3, RZ, PT ;  /* 0x000000ff0300720c */ /* 0x000fe40003f25270 */
[----:B------:R-:W-:Y:S02]  /*1ad0*/  ISETP.GE.U32.AND P4, PT, R6, R31, PT ;  /* 0x0000001f0600720c */ /* 0x000fe40003f86070 */
[----:B------:R-:W-:Y:S01]  /*1ae0*/  SHF.R.S32.HI R6, RZ, 0x1f, R2 ;  /* 0x0000001fff067819 */ /* 0x000fe20000011402 */
[----:B0-----:R-:W-:Y:S01]  /*1af0*/  FADD.FTZ R28, R7, R28 ;  /* 0x0000001c071c7221 */ /* 0x001fe20000010000 */
[----:B------:R-:W-:Y:S02]  /*1b00*/  IABS R7, R4 ;  /* 0x0000000400077213 */ /* 0x000fe40000000000 */
[----:B------:R-:W-:-:S02]  /*1b10*/  LOP3.LUT R4, R4, R17, RZ, 0x3c, !PT ;  /* 0x0000001104047212 */ /* 0x000fc400078e3cff */
        /* <DEDUP_REMOVED lines=9> */
[----:B------:R-:W-:Y:S01]  /*1bb0*/  ISETP.GT.U32.AND P2, PT, R27, R36, PT ;  /* 0x000000241b00720c */ /* 0x000fe20003f44070 */
[----:B------:R-:W-:Y:S01]  /*1bc0*/  @P4 VIADD R21, R21, 0x1 ;  /* 0x0000000115154836 */ /* 0x000fe20000000000 */
        /* <DEDUP_REMOVED lines=83> */
[----:B------:R-:W-:Y:S05]  /*2100*/  CALL.REL.NOINC `($__internal_4_$__cuda_sm20_div_s64) ;  /* 0x0000002400847944 */ /* 0x000fea0003c00000 */
        /* <DEDUP_REMOVED lines=9> */
.L_x_218:
        /* <DEDUP_REMOVED lines=22> */
.L_x_219:
[----:B------:R-:W-:Y:S05]  /*2300*/  BSYNC B0 ;  /* 0x0000000000007941 */ /* 0x000fea0003800000 */
.L_x_217:
        /* <DEDUP_REMOVED lines=19> */
.L_x_221:
        /* <DEDUP_REMOVED lines=22> */
.L_x_222:
[----:B------:R-:W-:Y:S05]  /*25a0*/  BSYNC B0 ;  /* 0x0000000000007941 */ /* 0x000fea0003800000 */
.L_x_220:
        /* <DEDUP_REMOVED lines=11> */
[----:B------:R-:W-:Y:S05]  /*2660*/  CALL.REL.NOINC `($__internal_4_$__cuda_sm20_div_s64) ;  /* 0x00000020002c7944 */ /* 0x000fea0003c00000 */
[----:B------:R-:W-:-:S04]  /*2670*/  IADD3 R17, P0, RZ, -R18, RZ ;  /* 0x80000012ff117210 */ /* 0x000fc80007f1e0ff */
[----:B------:R-:W-:Y:S01]  /*2680*/  IADD3.X R16, RZ, ~R19, RZ, P0, !PT ;  /* 0x80000013ff107210 */ /* 0x000fe200007fe4ff */
[----:B------:R-:W-:-:S04]  /*2690*/  IMAD.WIDE.U32 R34, R5, R17, R34 ;  /* 0x0000001105227225 */ /* 0x000fc800078e0022 */
[----:B------:R-:W-:-:S04]  /*26a0*/  IMAD R16, R16, R5, RZ ;  /* 0x0000000510107224 */ /* 0x000fc800078e02ff */
[----:B------:R-:W-:-:S05]  /*26b0*/  IMAD R4, R4, R17, R16 ;  /* 0x0000001104047224 */ /* 0x000fca00078e0210 */
[----:B------:R-:W-:Y:S01]  /*26c0*/  IADD3 R4, R35, R4, RZ ;  /* 0x0000000423047210 */ /* 0x000fe20007ffe0ff */
[----:B------:R-:W-:Y:S05]  /*26d0*/  BRA `(.L_x_225) ;  /* 0x0000000000587947 */ /* 0x000fea0003800000 */
.L_x_224:
        /* <DEDUP_REMOVED lines=22> */
.L_x_225:
[----:B------:R-:W-:Y:S05]  /*2840*/  BSYNC B0 ;  /* 0x0000000000007941 */ /* 0x000fea0003800000 */
.L_x_223:
        /* <DEDUP_REMOVED lines=38> */
[----:B------:R-:W-:Y:S05]  /*2ab0*/  CALL.REL.NOINC `($__internal_4_$__cuda_sm20_div_s64) ;  /* 0x0000001c00187944 */ /* 0x000fea0003c00000 */
        /* <DEDUP_REMOVED lines=12> */
.L_x_227:
        /* <DEDUP_REMOVED lines=23> */
.L_x_228:
[----:B------:R-:W-:Y:S05]  /*2cf0*/  BSYNC B0 ;  /* 0x0000000000007941 */ /* 0x000fea0003800000 */
.L_x_226:
        /* <DEDUP_REMOVED lines=18> */
.L_x_230:
        /* <DEDUP_REMOVED lines=22> */
.L_x_231:
[----:B------:R-:W-:Y:S05]  /*2f80*/  BSYNC B0 ;  /* 0x0000000000007941 */ /* 0x000fea0003800000 */
.L_x_229:
        /* <DEDUP_REMOVED lines=20> */
.L_x_233:
        /* <DEDUP_REMOVED lines=23> */
.L_x_234:
[----:B------:R-:W-:Y:S05]  /*3240*/  BSYNC B0 ;  /* 0x0000000000007941 */ /* 0x000fea0003800000 */
.L_x_232:
        /* <DEDUP_REMOVED lines=26> */
[----:B------:R-:W-:Y:S05]  /*33f0*/  CALL.REL.NOINC `($__internal_4_$__cuda_sm20_div_s64) ;  /* 0x0000001000c87944 */ /* 0x000fea0003c00000 */
        /* <DEDUP_REMOVED lines=12> */
.L_x_236:
        /* <DEDUP_REMOVED lines=23> */
.L_x_237:
[----:B------:R-:W-:Y:S05]  /*3630*/  BSYNC B0 ;  /* 0x0000000000007941 */ /* 0x000fea0003800000 */
.L_x_235:
        /* <DEDUP_REMOVED lines=29> */
.L_x_239:
        /* <DEDUP_REMOVED lines=23> */
.L_x_240:
[----:B------:R-:W-:Y:S05]  /*3980*/  BSYNC B0 ;  /* 0x0000000000007941 */ /* 0x000fea0003800000 */
.L_x_238:
        /* <DEDUP_REMOVED lines=21> */
.L_x_216:
[----:B------:R-:W-:Y:S02]  /*3ae0*/  ULDC.64 UR4, c[0x0][0x2b0] ;  /* 0x0000ac0000047ab9 */ /* 0x000fe40000000a00 */
[----:B------:R-:W-:-:S04]  /*3af0*/  LEA R2, P0, R30, UR4, 0x2 ;  /* 0x000000041e027c11 */ /* 0x000fc8000f8010ff */
[----:B------:R-:W-:-:S05]  /*3b00*/  LEA.HI.X R3, R30, UR5, R31, 0x2, P0 ;  /* 0x000000051e037c11 */ /* 0x000fca00080f141f */
[----:B------:R0:W-:Y:S04]  /*3b10*/  STG.E desc[UR8][R2.64], R28 ;  /* 0x0000001c02007986 */ /* 0x0001e8000c101908 */
.L_x_215:
[----:B------:R-:W-:Y:S05]  /*3b20*/  BSYNC B1 ;  /* 0x0000000000017941 */ /* 0x000fea0003800000 */
.L_x_214:
        /* <DEDUP_REMOVED lines=21> */
.L_x_242:
[----:B------:R-:W-:Y:S05]  /*3c80*/  BSYNC B0 ;  /* 0x0000000000007941 */ /* 0x000fea0003800000 */
.L_x_241:
        /* <DEDUP_REMOVED lines=39> */
.L_x_246:
        /* <DEDUP_REMOVED lines=17> */
.L_x_245:
[----:B------:R-:W-:Y:S05]  /*4010*/  BSYNC B0 ;  /* 0x0000000000007941 */ /* 0x000fea0003800000 */
.L_x_244:
        /* <DEDUP_REMOVED lines=12> */
.L_x_243:
        /* <DEDUP_REMOVED lines=100> */
        .weak           $__internal_4_$__cuda_sm20_div_s64
        .type           $__internal_4_$__cuda_sm20_div_s64,@function
        .size           $__internal_4_$__cuda_sm20_div_s64,(.L_x_8842 - $__internal_4_$__cuda_sm20_div_s64)
$__internal_4_$__cuda_sm20_div_s64:
        /* <DEDUP_REMOVED lines=82> */
[----:B------:R-:W-:Y:S05]  /*4c40*/  RET.REL.NODEC R24 `(_ZN5flash32flash_fwd_splitkv_combine_kernelI23Flash_fwd_kernel_traitsILi256ELi64ELi64ELi4ELb0ELb0EN7cutlass6half_tE19Flash_kernel_traitsILi256ELi64ELi64ELi4ES3_EELi4ELi3ELb0EEEvNS_16Flash_fwd_paramsE) ;  /* 0xffffffb018ec7950 */ /* 0x000fea0003c3ffff */
.L_x_247:
        /* <DEDUP_REMOVED lines=11> */
.L_x_8842:


//--------------------- .text._ZN5flash32flash_fwd_splitkv_combine_kernelI23Flash_fwd_kernel_traitsILi256ELi64ELi64ELi4ELb0ELb0EN7cutlass6half_tE19Flash_kernel_traitsILi256ELi64ELi64ELi4ES3_EELi4ELi2ELb0EEEvNS_16Flash_fwd_paramsE --------------------------
	.section	.text._ZN5flash32flash_fwd_splitkv_combine_kernelI23Flash_fwd_kernel_traitsILi256ELi64ELi64ELi4ELb0ELb0EN7cutlass6half_tE19Flash_kernel_traitsILi256ELi64ELi64ELi4ES3_EELi4ELi2ELb0EEEvNS_16Flash_fwd_paramsE,"ax",@progbits
	.align	128
        .global         _ZN5flash32flash_fwd_splitkv_combine_kernelI23Flash_fwd_kernel_traitsILi256ELi64ELi64ELi4ELb0ELb0EN7cutlass6half_tE19Flash_kernel_traitsILi256ELi64ELi64ELi4ES3_EELi4ELi2ELb0EEEvNS_16Flash_fwd_paramsE
        .type           _ZN5flash32flash_fwd_splitkv_combine_kernelI23Flash_fwd_kernel_traitsILi256ELi64ELi64ELi4ELb0ELb0EN7cutlass6half_tE19Flash_kernel_traitsILi256ELi64ELi64ELi4ES3_EELi4ELi2ELb0EEEvNS_16Flash_fwd_paramsE,@function
        .size           _ZN5flash32flash_fwd_splitkv_combine_kernelI23Flash_fwd_kernel_traitsILi256ELi64ELi64ELi4ELb0ELb0EN7cutlass6half_tE19Flash_kernel_traitsILi256ELi64ELi64ELi4ES3_EELi4ELi2ELb0EEEvNS_16Flash_fwd_paramsE,(.L_x_8843 - _ZN5flash32flash_fwd_splitkv_combine_kernelI23Flash_fwd_kernel_traitsILi256ELi64ELi64ELi4ELb0ELb0EN7cutlass6half_tE19Flash_kernel_traitsILi256ELi64ELi64ELi4ES3_EELi4ELi2ELb0EEEvNS_16Flash_fwd_paramsE)
        .other          _ZN5flash32flash_fwd_splitkv_combine_kernelI23Flash_fwd_kernel_traitsILi256ELi64ELi64ELi4ELb0ELb0EN7cutlass6half_tE19Flash_kernel_traitsILi256ELi64ELi64ELi4ES3_EELi4ELi2ELb0EEEvNS_16Flash_fwd_paramsE,@"STO_CUDA_ENTRY STV_DEFAULT"
_ZN5flash32flash_fwd_splitkv_combine_kernelI23Flash_fwd_kernel_traitsILi256ELi64ELi64ELi4ELb0ELb0EN7cutlass6half_tE19Flash_kernel_traitsILi256ELi64ELi64ELi4ES3_EELi4ELi2ELb0EEEvNS_16Flash_fwd_paramsE:
.text._ZN5flash32flash_fwd_splitkv_combine_kernelI23Flash_fwd_kernel_traitsILi256ELi64ELi64ELi4ELb0ELb0EN7cutlass6half_tE19Flash_kernel_traitsILi256ELi64ELi64ELi4ES3_EELi4ELi2ELb0EEEvNS_16Flash_fwd_paramsE:
        /* <DEDUP_REMOVED lines=23> */
[----:B------:R-:W-:Y:S05]  /*0170*/  CALL.REL.NOINC `($__internal_5_$__cuda_sm20_div_s64) ;  /* 0x0000004400347944 */ /* 0x000fea0003c00000 */
[----:B------:R-:W-:Y:S02]  /*0180*/  MOV R18, R0 ;  /* 0x0000000000127202 */ /* 0x000fe40000000f00 */
[----:B------:R-:W-:Y:S01]  /*0190*/  MOV R19, R21 ;  /* 0x0000001500137202 */ /* 0x000fe20000000f00 */
[----:B------:R-:W-:Y:S06]  /*01a0*/  BRA `(.L_x_249) ;  /* 0x00000000004c7947 */ /* 0x000fec0003800000 */
.L_x_248:
        /* <DEDUP_REMOVED lines=19> */
.L_x_249:
        /* <DEDUP_REMOVED lines=9> */
[----:B------:R-:W-:Y:S02]  /*0370*/  MOV R26, R18 ;  /* 0x00000012001a7202 */ /* 0x000fe40000000f00 */
[----:B------:R-:W-:Y:S02]  /*0380*/  MOV R22, 0x3a0 ;  /* 0x000003a000167802 */ /* 0x000fe40000000f00 */
[----:B------:R-:W-:Y:S05]  /*0390*/  CALL.REL.NOINC `($__internal_5_$__cuda_sm20_div_s64) ;  /* 0x0000004000ac7944 */ /* 0x000fea0003c00000 */
[----:B------:R-:W-:Y:S02]  /*03a0*/  MOV R10, R0 ;  /* 0x00000000000a7202 */ /* 0x000fe40000000f00 */
[----:B------:R-:W-:Y:S01]  /*03b0*/  MOV R11, R21 ;  /* 0x00000015000b7202 */ /* 0x000fe20000000f00 */
[----:B------:R-:W-:Y:S05]  /*03c0*/  BRA `(.L_x_252) ;  /* 0x00000000004c7947 */ /* 0x000fea0003800000 */
.L_x_251:
        /* <DEDUP_REMOVED lines=19> */
.L_x_252:
[----:B------:R-:W-:Y:S05]  /*0500*/  BSYNC B0 ;  /* 0x0000000000007941 */ /* 0x000fea0003800000 */
.L_x_250:
[----:B------:R-:W0:Y:S01]  /*0510*/  LDC R2, c[0x0][0x2c4] ;  /* 0x0000b100ff027b82 */ /* 0x000e220000000800 */
[----:B------:R-:W-:Y:S01]  /*0520*/  IMAD.MOV.U32 R12, RZ, RZ, RZ ;  /* 0x000000ffff0c7224 */ /* 0x000fe200078e00ff */
[----:B------:R-:W-:Y:S01]  /*0530*/  BSSY B0, `(.L_x_253) ;  /* 0x000003e000007945 */ /* 0x000fe20003800000 */
[----:B0-----:R-:W-:Y:S01]  /*0540*/  IABS R7, R2 ;  /* 0x0000000200077213 */ /* 0x001fe20000000000 */
[----:B------:R-:W-:-:S03]  /*0550*/  VIADD R9, R2, 0xffffffff ;  /* 0xffffffff02097836 */ /* 0x000fc60000000000 */
[----:B------:R-:W0:Y:S01]  /*0560*/  I2F.RP R14, R7 ;  /* 0x00000007000e7306 */ /* 0x000e220000209400 */
[----:B------:R-:W-:-:S07]  /*0570*/  IMAD.IADD R4, R9, 0x1, R7 ;  /* 0x0000000109047824 */ /* 0x000fce00078e0207 */
[----:B0-----:R-:W0:Y:S02]  /*0580*/  MUFU.RCP R13, R14 ;  /* 0x0000000e000d7308 */ /* 0x001e240000001000 */
[----:B0-----:R-:W-:-:S06]  /*0590*/  VIADD R13, R13, 0xffffffe ;  /* 0x0ffffffe0d0d7836 */ /* 0x001fcc0000000000 */
[----:B------:R-:W0:Y:S02]  /*05a0*/  F2I.FTZ.U32.TRUNC.NTZ R13, R13 ;  /* 0x0000000d000d7305 */ /* 0x000e24000021f000 */
[----:B0-----:R-:W-:-:S04]  /*05b0*/  IMAD.MOV R0, RZ, RZ, -R13 ;  /* 0x000000ffff007224 */ /* 0x001fc800078e0a0d */
[----:B------:R-:W-:Y:S01]  /*05c0*/  IMAD R5, R0, R7, RZ ;  /* 0x0000000700057224 */ /* 0x000fe200078e02ff */
[----:B------:R-:W-:-:S03]  /*05d0*/  IABS R0, R4 ;  /* 0x0000000400007213 */ /* 0x000fc60000000000 */
        /* <DEDUP_REMOVED lines=18> */
[----:B------:R-:W-:Y:S02]  /*0700*/  SEL R17, R6, R17, P0 ;  /* 0x0000001106117207 */ /* 0x000fe40000000000 */
        /* <DEDUP_REMOVED lines=12> */
[----:B------:R-:W-:Y:S05]  /*07d0*/  BRA `(.L_x_255) ;  /* 0x00000000004c7947 */ /* 0x000fea0003800000 */
.L_x_254:
        /* <DEDUP_REMOVED lines=19> */
.L_x_255:
[----:B------:R-:W-:Y:S05]  /*0910*/  BSYNC B0 ;  /* 0x0000000000007941 */ /* 0x000fea0003800000 */
.L_x_253:
        /* <DEDUP_REMOVED lines=17> */
[----:B------:R-:W-:-:S04]  /*0a30*/  IMAD.MOV.U32 R2, RZ, RZ, R0 ;  /* 0x000000ffff027224 */ /* 0x000fc800078e0000 */
[----:B------:R-:W-:-:S04]  /*0a40*/  IMAD.HI.U32 R0, R13, R2, RZ ;  /* 0x000000020d007227 */ /* 0x000fc800078e00ff */
[----:B------:R-:W-:-:S04]  /*0a50*/  IMAD.MOV R7, RZ, RZ, -R0 ;  /* 0x000000ffff077224 */ /* 0x000fc800078e0a00 */
[----:B------:R-:W-:Y:S01]  /*0a60*/  IMAD R7, R6, R7, R2 ;  /* 0x0000000706077224 */ /* 0x000fe200078e0202 */
[----:B------:R-:W-:-:S04]  /*0a70*/  SHF.R.S32.HI R2, RZ, 0x1f, R5 ;  /* 0x0000001fff027819 */ /* 0x000fc80000011405 */
        /* <DEDUP_REMOVED lines=26> */
[----:B------:R-:W-:Y:S01]  /*0c20*/  IMAD R15, R13, R0, R2 ;  /* 0x000000000d0f7224 */ /* 0x000fe200078e0202 */
[----:B------:R-:W-:-:S04]  /*0c30*/  LOP3.LUT R0, R7, R12, RZ, 0x3c, !PT ;  /* 0x0000000c07007212 */ /* 0x000fc800078e3cff */
[----:B------:R-:W-:Y:S02]  /*0c40*/  ISETP.GT.U32.AND P1, PT, R12, R15, PT ;  /* 0x0000000f0c00720c */ /* 0x000fe40003f24070 */
[----:B------:R-:W-:-:S11]  /*0c50*/  ISETP.GE.AND P0, PT, R0, RZ, PT ;  /* 0x000000ff0000720c */ /* 0x000fd60003f06270 */
[-C--:B------:R-:W-:Y:S01]  /*0c60*/  @!P1 IADD3 R15, R15, -R12.reuse, RZ ;  /* 0x8000000c0f0f9210 */ /* 0x080fe20007ffe0ff */
        /* <DEDUP_REMOVED lines=17> */
[----:B------:R-:W-:Y:S02]  /*0d80*/  MOV R22, 0xda0 ;  /* 0x00000da000167802 */ /* 0x000fe40000000f00 */
[----:B------:R-:W-:Y:S05]  /*0d90*/  CALL.REL.NOINC `($__internal_5_$__cuda_sm20_div_s64) ;  /* 0x00000038002c7944 */ /* 0x000fea0003c00000 */
[----:B------:R-:W-:Y:S02]  /*0da0*/  MOV R32, R0 ;  /* 0x0000000000207202 */ /* 0x000fe40000000f00 */
[----:B------:R-:W-:Y:S01]  /*0db0*/  MOV R33, R21 ;  /* 0x0000001500217202 */ /* 0x000fe20000000f00 */
[----:B------:R-:W-:Y:S05]  /*0dc0*/  BRA `(.L_x_258) ;  /* 0x00000000004c7947 */ /* 0x000fea0003800000 */
.L_x_257:
        /* <DEDUP_REMOVED lines=19> */
.L_x_258:
[----:B------:R-:W-:Y:S05]  /*0f00*/  BSYNC B0 ;  /* 0x0000000000007941 */ /* 0x000fea0003800000 */
.L_x_256:
        /* <DEDUP_REMOVED lines=44> */
.L_x_260:
[----:B------:R-:W0:Y:S01]  /*11d0*/  I2F.U32.RP R6, R14 ;  /* 0x0000000e00067306 */ /* 0x000e220000209000 */
[----:B------:R-:W-:Y:S01]  /*11e0*/  HFMA2.MMA R24, -RZ, RZ, 0, 0 ;  /* 0x00000000ff187435 */ /* 0x000fe200000001ff */
[----:B------:R-:W-:-:S06]  /*11f0*/  ISETP.NE.U32.AND P0, PT, R14, RZ, PT ;  /* 0x000000ff0e00720c */ /* 0x000fcc0003f05070 */
[----:B0-----:R-:W0:Y:S02]  /*1200*/  MUFU.RCP R2, R6 ;  /* 0x0000000600027308 */ /* 0x001e240000001000 */
[----:B0-----:R-:W-:-:S06]  /*1210*/  VIADD R2, R2, 0xffffffe ;  /* 0x0ffffffe02027836 */ /* 0x001fcc0000000000 */
[----:B------:R-:W0:Y:S02]  /*1220*/  F2I.FTZ.U32.TRUNC.NTZ R25, R2 ;  /* 0x0000000200197305 */ /* 0x000e24000021f000 */
[----:B0-----:R-:W-:-:S04]  /*1230*/  IMAD.MOV R0, RZ, RZ, -R25 ;  /* 0x000000ffff007224 */ /* 0x001fc800078e0a19 */
[----:B------:R-:W-:-:S04]  /*1240*/  IMAD R0, R0, R14, RZ ;  /* 0x0000000e00007224 */ /* 0x000fc800078e02ff */
        /* <DEDUP_REMOVED lines=11> */
.L_x_261:
[----:B------:R-:W-:Y:S05]  /*1300*/  BSYNC B0 ;  /* 0x0000000000007941 */ /* 0x000fea0003800000 */
.L_x_259:
[----:B------:R-:W0:Y:S01]  /*1310*/  LDC R6, c[0x0][0x2c4] ;  /* 0x0000b100ff067b82 */ /* 0x000e220000000800 */
[----:B------:R-:W1:Y:S01]  /*1320*/  S2R R29, SR_CgaCtaId ;  /* 0x00000000001d7919 */ /* 0x000e620000008800 */
[----:B------:R-:W-:Y:S01]  /*1330*/  ISETP.GT.AND P3, PT, R5, RZ, PT ;  /* 0x000000ff0500720c */ /* 0x000fe20003f64270 */
[----:B------:R-:W-:Y:S01]  /*1340*/  ULDC UR4, c[0x0][0x3c4] ;  /* 0x0000f10000047ab9 */ /* 0x000fe20000000800 */
[----:B------:R-:W-:Y:S01]  /*1350*/  ULDC.64 UR8, c[0x0][0x208] ;  /* 0x0000820000087ab9 */ /* 0x000fe20000000a00 */
[----:B------:R-:W-:Y:S01]  /*1360*/  BSSY B0, `(.L_x_262) ;  /* 0x0000042000007945 */ /* 0x000fe20003800000 */
[----:B------:R-:W-:Y:S01]  /*1370*/  IMAD.MOV.U32 R28, RZ, RZ, -0x800000 ;  /* 0xff800000ff1c7424 */ /* 0x000fe200078e00ff */
[----:B0-----:R-:W-:-:S04]  /*1380*/  IABS R0, R6 ;  /* 0x0000000600007213 */ /* 0x001fc80000000000 */
[----:B------:R-:W0:Y:S08]  /*1390*/  I2F.RP R12, R0 ;  /* 0x00000000000c7306 */ /* 0x000e300000209400 */
[----:B0-----:R-:W0:Y:S02]  /*13a0*/  MUFU.RCP R26, R12 ;  /* 0x0000000c001a7308 */ /* 0x001e240000001000 */
[----:B0-----:R-:W-:Y:S01]  /*13b0*/  VIADD R26, R26, 0xffffffe ;  /* 0x0ffffffe1a1a7836 */ /* 0x001fe20000000000 */
[----:B------:R-:W-:-:S05]  /*13c0*/  MOV R12, 0x400 ;  /* 0x00000400000c7802 */ /* 0x000fca0000000f00 */
[----:B------:R-:W0:Y:S01]  /*13d0*/  F2I.FTZ.U32.TRUNC.NTZ R27, R26 ;  /* 0x0000001a001b7305 */ /* 0x000e22000021f000 */
[----:B-1----:R-:W-:Y:S01]  /*13e0*/  LEA R29, R29, R12, 0x18 ;  /* 0x0000000c1d1d7211 */ /* 0x002fe200078ec0ff */
        /* <DEDUP_REMOVED lines=8> */
[----:B------:R-:W-:Y:S01]  /*1470*/  SHF.R.S32.HI R9, RZ, 0x1f, R5 ;  /* 0x0000001fff097819 */ /* 0x000fe20000011405 */
[----:B------:R-:W-:Y:S02]  /*1480*/  IMAD.MOV.U32 R27, RZ, RZ, -0x800000 ;  /* 0xff800000ff1b7424 */ /* 0x000fe400078e00ff */
[----:B------:R-:W-:-:S04]  /*1490*/  IMAD.HI.U32 R2, R10, R11, RZ ;  /* 0x0000000b0a027227 */ /* 0x000fc800078e00ff */
[----:B------:R-:W-:-:S04]  /*14a0*/  IMAD.MOV R10, RZ, RZ, -R2 ;  /* 0x000000ffff0a7224 */ /* 0x000fc800078e0a02 */
[C---:B------:R-:W-:Y:S02]  /*14b0*/  IMAD R11, R0.reuse, R10, R11 ;  /* 0x0000000a000b7224 */ /* 0x040fe400078e020b */
[----:B------:R-:W0:Y:S03]  /*14c0*/  S2R R10, SR_TID.X ;  /* 0x00000000000a7919 */ /* 0x000e260000002100 */
[----:B------:R-:W-:-:S13]  /*14d0*/  ISETP.GT.U32.AND P0, PT, R0, R11, PT ;  /* 0x0000000b0000720c */ /* 0x000fda0003f04070 */
[-C--:B------:R-:W-:Y:S01]  /*14e0*/  @!P0 IADD3 R11, R11, -R0.reuse, RZ ;  /* 0x800000000b0b8210 */ /* 0x080fe20007ffe0ff */
[----:B------:R-:W-:Y:S01]  /*14f0*/  @!P0 VIADD R2, R2, 0x1 ;  /* 0x0000000102028836 */ /* 0x000fe20000000000 */
[----:B------:R-:W-:Y:S02]  /*1500*/  ISETP.NE.AND P0, PT, R6, RZ, PT ;  /* 0x000000ff0600720c */ /* 0x000fe40003f05270 */
[----:B------:R-:W-:Y:S02]  /*1510*/  ISETP.GE.U32.AND P2, PT, R11, R0, PT ;  /* 0x000000000b00720c */ /* 0x000fe40003f46070 */
[----:B------:R-:W-:Y:S01]  /*1520*/  LEA.HI.SX32 R0, R5, 0x1, 0x1 ;  /* 0x0000000105007811 */ /* 0x000fe200078f0aff */
[----:B------:R-:W-:Y:S01]  /*1530*/  @!P3 IMAD.MOV R0, RZ, RZ, R9 ;  /* 0x000000ffff00b224 */ /* 0x000fe200078e0209 */
[----:B0-----:R-:W-:-:S09]  /*1540*/  SHF.R.S32.HI R9, RZ, 0x1f, R10 ;  /* 0x0000001fff097819 */ /* 0x001fd2000001140a */
[----:B------:R-:W-:-:S04]  /*1550*/  @P2 VIADD R2, R2, 0x1 ;  /* 0x0000000102022836 */ /* 0x000fc80000000000 */
[----:B------:R-:W-:Y:S01]  /*1560*/  IMAD.MOV.U32 R5, RZ, RZ, R2 ;  /* 0x000000ffff057224 */ /* 0x000fe200078e0002 */
[----:B------:R-:W-:-:S04]  /*1570*/  LEA.HI R2, R9, R10, RZ, 0x2 ;  /* 0x0000000a09027211 */ /* 0x000fc800078f10ff */
[----:B------:R-:W-:Y:S02]  /*1580*/  LOP3.LUT R11, R2, 0xfffffffc, RZ, 0xc0, !PT ;  /* 0xfffffffc020b7812 */ /* 0x000fe400078ec0ff */
[----:B------:R-:W-:Y:S02]  /*1590*/  @!P1 IADD3 R5, -R5, RZ, RZ ;  /* 0x000000ff05059210 */ /* 0x000fe40007ffe1ff */
[----:B------:R-:W-:Y:S01]  /*15a0*/  SHF.R.S32.HI R2, RZ, 0x2, R2 ;  /* 0x00000002ff027819 */ /* 0x000fe20000011402 */
[C---:B------:R-:W-:Y:S01]  /*15b0*/  IMAD.IADD R11, R10.reuse, 0x1, -R11 ;  /* 0x000000010a0b7824 */ /* 0x040fe200078e0a0b */
[----:B------:R-:W-:Y:S02]  /*15c0*/  ISETP.GT.AND P1, PT, R10, 0xf, PT ;  /* 0x0000000f0a00780c */ /* 0x000fe40003f24270 */
[----:B------:R-:W-:Y:S02]  /*15d0*/  @!P0 LOP3.LUT R5, RZ, R6, RZ, 0x33, !PT ;  /* 0x00000006ff058212 */ /* 0x000fe400078e33ff */
[----:B------:R-:W-:-:S03]  /*15e0*/  ISETP.GE.AND P0, PT, R2, UR4, PT ;  /* 0x0000000402007c0c */ /* 0x000fc6000bf06270 */
[----:B------:R-:W-:-:S05]  /*15f0*/  IMAD R5, R0, R5, RZ ;  /* 0x0000000500057224 */ /* 0x000fca00078e02ff */
[----:B------:R-:W-:Y:S01]  /*1600*/  IABS R30, R5 ;  /* 0x00000005001e7213 */ /* 0x000fe20000000000 */
[--C-:B------:R-:W-:Y:S02]  /*1610*/  @!P1 IMAD R26, R2, 0x14, R29.reuse ;  /* 0x00000014021a9824 */ /* 0x100fe400078e021d */
[C---:B------:R-:W-:Y:S02]  /*1620*/  IMAD R29, R11.reuse, 0x14, R29 ;  /* 0x000000140b1d7824 */ /* 0x040fe400078e021d */
[----:B------:R-:W-:Y:S01]  /*1630*/  VIADD R21, R30, UR5 ;  /* 0x000000051e157c36 */ /* 0x000fe20008000000 */
[----:B------:R-:W-:Y:S01]  /*1640*/  @!P1 LEA R26, R11, R26, 0x2 ;  /* 0x0000001a0b1a9211 */ /* 0x000fe200078e10ff */
[----:B------:R-:W-:Y:S01]  /*1650*/  IMAD R29, R2, 0x4, R29 ;  /* 0x00000004021d7824 */ /* 0x000fe200078e021d */
        /* <DEDUP_REMOVED lines=18> */
.L_x_263:
[----:B------:R-:W-:Y:S05]  /*1780*/  BSYNC B0 ;  /* 0x0000000000007941 */ /* 0x000fea0003800000 */
.L_x_262:
[----:B-----5:R1:W-:Y:S01]  /*1790*/  @!P1 STS [R26], R27 ;  /* 0x0000001b1a009388 */ /* 0x0203e20000000800 */
[----:B------:R-:W2:Y:S01]  /*17a0*/  LDC R0, c[0x0][0x270] ;  /* 0x00009c00ff007b82 */ /* 0x000ea20000000800 */
[----:B------:R-:W0:Y:S07]  /*17b0*/  I2F.RP R9, R30 ;  /* 0x0000001e00097306 */ /* 0x000e2e0000209400 */
[----:B------:R-:W-:Y:S01]  /*17c0*/  BAR.SYNC.DEFER_BLOCKING 0x0 ;  /* 0x0000000000007b1d */ /* 0x000fe20000010000 */
[----:B------:R-:W-:-:S02]  /*17d0*/  ISETP.GT.AND P5, PT, R4, RZ, PT ;  /* 0x000000ff0400720c */ /* 0x000fc40003fa4270 */
[----:B------:R-:W-:-:S03]  /*17e0*/  ISETP.NE.AND P6, PT, R5, RZ, PT ;  /* 0x000000ff0500720c */ /* 0x000fc60003fc5270 */
[----:B------:R-:W-:Y:S01]  /*17f0*/  BSSY B1, `(.L_x_264) ;  /* 0x000022f000017945 */ /* 0x000fe20003800000 */
[----:B0-----:R-:W0:Y:S01]  /*1800*/  MUFU.RCP R36, R9 ;  /* 0x0000000900247308 */ /* 0x001e220000001000 */
[----:B--2---:R-:W-:Y:S02]  /*1810*/  IABS R22, R0 ;  /* 0x0000000000167213 */ /* 0x004fe40000000000 */
[----:B-1----:R-:W-:Y:S01]  /*1820*/  IABS R27, R21 ;  /* 0x00000015001b7213 */ /* 0x002fe20000000000 */
[----:B------:R-:W1:Y:S01]  /*1830*/  @!P1 LDS R28, [R29] ;  /* 0x000000001d1c9984 */ /* 0x000e620000000800 */
[----:B------:R-:W-:Y:S01]  /*1840*/  IABS R26, R5 ;  /* 0x00000005001a7213 */ /* 0x000fe20000000000 */
[----:B0-----:R-:W-:-:S04]  /*1850*/  VIADD R36, R36, 0xffffffe ;  /* 0x0ffffffe24247836 */ /* 0x001fc80000000000 */
[----:B------:R-:W-:Y:S01]  /*1860*/  IMAD.MOV R26, RZ, RZ, -R26 ;  /* 0x000000ffff1a7224 */ /* 0x000fe200078e0a1a */
[----:B------:R-:W0:Y:S02]  /*1870*/  F2I.FTZ.U32.TRUNC.NTZ R37, R36 ;  /* 0x0000002400257305 */ /* 0x000e24000021f000 */
[----:B0-----:R-:W-:Y:S02]  /*1880*/  IMAD.MOV R9, RZ, RZ, -R37 ;  /* 0x000000ffff097224 */ /* 0x001fe400078e0a25 */
[----:B------:R-:W-:Y:S01]  /*1890*/  IMAD.MOV.U32 R36, RZ, RZ, RZ ;  /* 0x000000ffff247224 */ /* 0x000fe200078e00ff */
[----:B-1----:R-:W0:Y:S02]  /*18a0*/  SHFL.BFLY PT, R11, R28, 0x2, 0x1f ;  /* 0x0c401f001c0b7f89 */ /* 0x002e2400000e0000 */
[----:B0-----:R-:W-:Y:S02]  /*18b0*/  FMNMX.FTZ R12, R11, R28, !PT ;  /* 0x0000001c0b0c7209 */ /* 0x001fe40007810000 */
[----:B------:R-:W0:Y:S03]  /*18c0*/  I2F.U32.RP R11, R22 ;  /* 0x00000016000b7306 */ /* 0x000e260000209000 */
[----:B------:R-:W1:Y:S05]  /*18d0*/  SHFL.BFLY PT, R19, R12, 0x1, 0x1f ;  /* 0x0c201f000c137f89 */ /* 0x000e6a00000e0000 */
[----:B0-----:R-:W0:Y:S01]  /*18e0*/  MUFU.RCP R38, R11 ;  /* 0x0000000b00267308 */ /* 0x001e220000001000 */
[----:B-1----:R-:W-:Y:S01]  /*18f0*/  FMNMX.FTZ R19, R12, R19, !PT ;  /* 0x000000130c137209 */ /* 0x002fe20007810000 */
[----:B------:R-:W-:Y:S01]  /*1900*/  IMAD R12, R9, R30, RZ ;  /* 0x0000001e090c7224 */ /* 0x000fe200078e02ff */
[----:B------:R-:W-:-:S02]  /*1910*/  IABS R9, R7 ;  /* 0x0000000700097213 */ /* 0x000fc40000000000 */
[----:B------:R-:W-:Y:S01]  /*1920*/  FSETP.NEU.FTZ.AND P0, PT, R19, -INF , PT ;  /* 0xff8000001300780b */ /* 0x000fe20003f1d000 */
[----:B0-----:R-:W-:Y:S01]  /*1930*/  VIADD R38, R38, 0xffffffe ;  /* 0x0ffffffe26267836 */ /* 0x001fe20000000000 */
[----:B------:R-:W-:Y:S01]  /*1940*/  LOP3.LUT R7, R7, R0, RZ, 0x3c, !PT ;  /* 0x0000000007077212 */ /* 0x000fe200078e3cff */
[----:B------:R-:W-:Y:S01]  /*1950*/  IMAD.HI.U32 R12, R37, R12, R36 ;  /* 0x0000000c250c7227 */ /* 0x000fe200078e0024 */
[----:B------:R-:W-:Y:S01]  /*1960*/  FSEL R19, R19, RZ, P0 ;  /* 0x000000ff13137208 */ /* 0x000fe20000000000 */
[----:B------:R-:W0:Y:S04]  /*1970*/  F2I.FTZ.U32.TRUNC.NTZ R39, R38 ;  /* 0x0000002600277305 */ /* 0x000e28000021f000 */
[----:B------:R-:W-:Y:S01]  /*1980*/  FADD.FTZ R34, -R19, R28 ;  /* 0x0000001c13227221 */ /* 0x000fe20000010100 */
[----:B------:R-:W-:-:S04]  /*1990*/  IMAD.HI.U32 R35, R12, R27, RZ ;  /* 0x0000001b0c237227 */ /* 0x000fc800078e00ff */
[----:B------:R-:W-:Y:S01]  /*19a0*/  FMUL.FTZ R34, R34, 1.4426950216293334961 ;  /* 0x3fb8aa3b22227820 */ /* 0x000fe20000410000 */
[----:B------:R-:W-:-:S05]  /*19b0*/  IMAD R37, R35, R26, R27 ;  /* 0x0000001a23257224 */ /* 0x000fca00078e021b */
[----:B------:R-:W1:Y:S01]  /*19c0*/  MUFU.EX2 R34, R34 ;  /* 0x0000002200227308 */ /* 0x000e620000000800 */
[----:B0-----:R-:W-:Y:S01]  /*19d0*/  IMAD.MOV R11, RZ, RZ, -R39 ;  /* 0x000000ffff0b7224 */ /* 0x001fe200078e0a27 */
[----:B------:R-:W-:Y:S01]  /*19e0*/  ISETP.GT.U32.AND P4, PT, R30, R37, PT ;  /* 0x000000251e00720c */ /* 0x000fe20003f84070 */
[----:B------:R-:W-:Y:S02]  /*19f0*/  IMAD.MOV.U32 R38, RZ, RZ, RZ ;  /* 0x000000ffff267224 */ /* 0x000fe400078e00ff */
[----:B------:R-:W-:Y:S01]  /*1a00*/  IMAD R12, R11, R22, RZ ;  /* 0x000000160b0c7224 */ /* 0x000fe200078e02ff */
[----:B------:R-:W-:-:S03]  /*1a10*/  IABS R11, R0 ;  /* 0x00000000000b7213 */ /* 0x000fc60000000000 */
[----:B------:R-:W-:-:S04]  /*1a20*/  IMAD.HI.U32 R12, R39, R12, R38 ;  /* 0x0000000c270c7227 */ /* 0x000fc800078e0026 */
[----:B------:R-:W-:Y:S02]  /*1a30*/  IMAD.MOV R26, RZ, RZ, -R11 ;  /* 0x000000ffff1a7224 */ /* 0x000fe400078e0a0b */
[C---:B------:R-:W-:Y:S01]  /*1a40*/  IMAD.HI.U32 R11, R12.reuse, R9, RZ ;  /* 0x000000090c0b7227 */ /* 0x040fe200078e00ff */
[----:B-1----:R-:W0:Y:S03]  /*1a50*/  SHFL.BFLY PT, R31, R34, 0x2, 0x1f ;  /* 0x0c401f00221f7f89 */ /* 0x002e2600000e0000 */
[----:B------:R-:W-:Y:S02]  /*1a60*/  IMAD R9, R11, R26, R9 ;  /* 0x0000001a0b097224 */ /* 0x000fe400078e0209 */
[----:B------:R-:W-:-:S03]  /*1a70*/  IMAD.HI.U32 R12, R12, R27, RZ ;  /* 0x0000001b0c0c7227 */ /* 0x000fc600078e00ff */
[----:B------:R-:W-:Y:S01]  /*1a80*/  ISETP.GT.U32.AND P1, PT, R22, R9, PT ;  /* 0x000000091600720c */ /* 0x000fe20003f24070 */
[----:B------:R-:W-:Y:S02]  /*1a90*/  @!P4 IMAD.IADD R37, R37, 0x1, -R30 ;  /* 0x000000012525c824 */ /* 0x000fe400078e0a1e */
[----:B------:R-:W-:Y:S01]  /*1aa0*/  IMAD R27, R12, R26, R27 ;  /* 0x0000001a0c1b7224 */ /* 0x000fe200078e021b */
[-C--:B------:R-:W-:Y:S01]  /*1ab0*/  LOP3.LUT R26, R21, R30.reuse, RZ, 0x3c, !PT ;  /* 0x0000001e151a7212 */ /* 0x080fe200078e3cff */
[----:B------:R-:W-:Y:S01]  /*1ac0*/  @!P4 VIADD R35, R35, 0x1 ;  /* 0x000000012323c836 */ /* 0x000fe20000000000 */
[----:B------:R-:W-:Y:S02]  /*1ad0*/  ISETP.GE.U32.AND P0, PT, R37, R30, PT ;  /* 0x0000001e2500720c */ /* 0x000fe40003f06070 */
[----:B------:R-:W-:Y:S02]  /*1ae0*/  ISETP.GT.U32.AND P2, PT, R22, R27, PT ;  /* 0x0000001b1600720c */ /* 0x000fe40003f44070 */
[----:B------:R-:W-:-:S02]  /*1af0*/  ISETP.GE.AND P3, PT, R26, RZ, PT ;  /* 0x000000ff1a00720c */ /* 0x000fc40003f66270 */
[----:B------:R-:W1:Y:S01]  /*1b00*/  LDC.U8 R26, c[0x0][0x3d9] ;  /* 0x0000f640ff1a7b82 */ /* 0x000e620000000000 */
[--C-:B------:R-:W-:Y:S01]  /*1b10*/  @!P1 IMAD.IADD R9, R9, 0x1, -R22.reuse ;  /* 0x0000000109099824 */ /* 0x100fe200078e0a16 */
[----:B------:R-:W-:Y:S01]  /*1b20*/  LOP3.LUT R21, R21, R0, RZ, 0x3c, !PT ;  /* 0x0000000015157212 */ /* 0x000fe200078e3cff */
[----:B------:R-:W-:Y:S02]  /*1b30*/  @!P1 VIADD R11, R11, 0x1 ;  /* 0x000000010b0b9836 */ /* 0x000fe40000000000 */
[----:B0-----:R-:W-:Y:S01]  /*1b40*/  FADD.FTZ R31, R34, R31 ;  /* 0x0000001f221f7221 */ /* 0x001fe20000010000 */
[-C--:B------:R-:W-:Y:S01]  /*1b50*/  ISETP.GE.U32.AND P4, PT, R9, R22.reuse, PT ;  /* 0x000000160900720c */ /* 0x080fe20003f86070 */
[----:B------:R-:W-:Y:S01]  /*1b60*/  @P0 VIADD R35, R35, 0x1 ;  /* 0x0000000123230836 */ /* 0x000fe20000000000 */
[----:B------:R-:W-:Y:S01]  /*1b70*/  ISETP.GE.AND P0, PT, R7, RZ, PT ;  /* 0x000000ff0700720c */ /* 0x000fe20003f06270 */
[----:B------:R-:W-:Y:S01]  /*1b80*/  @!P2 IMAD.IADD R27, R27, 0x1, -R22 ;  /* 0x000000011b1ba824 */ /* 0x000fe200078e0a16 */
[----:B------:R-:W0:Y:S01]  /*1b90*/  SHFL.BFLY PT, R34, R31, 0x1, 0x1f ;  /* 0x0c201f001f227f89 */ /* 0x000e2200000e0000 */
[----:B------:R-:W-:Y:S01]  /*1ba0*/  SHF.R.S32.HI R9, RZ, 0x1f, R4 ;  /* 0x0000001fff097819 */ /* 0x000fe20000011404 */
[----:B------:R-:W-:Y:S01]  /*1bb0*/  @!P3 IMAD.MOV R35, RZ, RZ, -R35 ;  /* 0x000000ffff23b224 */ /* 0x000fe200078e0a23 */
[----:B------:R-:W-:Y:S01]  /*1bc0*/  LEA.HI.SX32 R7, R4, 0x1, 0x1 ;  /* 0x0000000104077811 */ /* 0x000fe200078f0aff */
[----:B------:R-:W-:Y:S01]  /*1bd0*/  @!P2 VIADD R12, R12, 0x1 ;  /* 0x000000010c0ca836 */ /* 0x000fe20000000000 */
[----:B------:R-:W-:Y:S01]  /*1be0*/  ISETP.GE.U32.AND P3, PT, R27, R22, PT ;  /* 0x000000161b00720c */ /* 0x000fe20003f66070 */
[----:B------:R-:W-:Y:S01]  /*1bf0*/  @!P5 IMAD.MOV R7, RZ, RZ, R9 ;  /* 0x000000ffff07d224 */ /* 0x000fe200078e0209 */
[----:B------:R-:W-:-:S02]  /*1c00*/  ISETP.GE.AND P5, PT, R21, RZ, PT ;  /* 0x000000ff1500720c */ /* 0x000fc40003fa6270 */
[----:B------:R-:W-:Y:S01]  /*1c10*/  @P4 VIADD R11, R11, 0x1 ;  /* 0x000000010b0b4836 */ /* 0x000fe20000000000 */
[----:B------:R-:W-:Y:S02]  /*1c20*/  ISETP.NE.AND P2, PT, R0, RZ, PT ;  /* 0x000000ff0000720c */ /* 0x000fe40003f45270 */
[----:B------:R-:W-:Y:S01]  /*1c30*/  @!P6 LOP3.LUT R35, RZ, R30, RZ, 0x33, !PT ;  /* 0x0000001eff23e212 */ /* 0x000fe200078e33ff */
[----:B------:R-:W-:Y:S01]  /*1c40*/  IMAD.MOV.U32 R22, RZ, RZ, R11 ;  /* 0x000000ffff167224 */ /* 0x000fe200078e000b */
[----:B-1----:R-:W-:Y:S02]  /*1c50*/  ISETP.NE.AND P4, PT, R26, RZ, PT ;  /* 0x000000ff1a00720c */ /* 0x002fe40003f85270 */
[----:B------:R-:W-:Y:S01]  /*1c60*/  LOP3.LUT R11, RZ, R0, RZ, 0x33, !PT ;  /* 0x00000000ff0b7212 */ /* 0x000fe200078e33ff */
[----:B------:R-:W-:Y:S01]  /*1c70*/  @!P0 IMAD.MOV R22, RZ, RZ, -R22 ;  /* 0x000000ffff168224 */ /* 0x000fe200078e0a16 */
[----:B------:R-:W-:Y:S01]  /*1c80*/  LOP3.LUT P0, RZ, R10, 0x3, RZ, 0xc0, !PT ;  /* 0x000000030aff7812 */ /* 0x000fe2000780c0ff */
[----:B------:R-:W-:Y:S01]  /*1c90*/  @P3 VIADD R12, R12, 0x1 ;  /* 0x000000010c0c3836 */ /* 0x000fe20000000000 */
[----:B------:R-:W-:-:S02]  /*1ca0*/  ISETP.GT.AND P3, PT, R5, RZ, PT ;  /* 0x000000ff0500720c */ /* 0x000fc40003f64270 */
[----:B------:R-:W-:Y:S01]  /*1cb0*/  ISETP.GT.OR P0, PT, R10, 0xf, P0 ;  /* 0x0000000f0a00780c */ /* 0x000fe20000704670 */
[----:B------:R-:W-:Y:S02]  /*1cc0*/  @!P5 IMAD.MOV R12, RZ, RZ, -R12 ;  /* 0x000000ffff0cd224 */ /* 0x000fe400078e0a0c */
[----:B0-----:R-:W-:Y:S01]  /*1cd0*/  FADD.FTZ R34, R31, R34 ;  /* 0x000000221f227221 */ /* 0x001fe20000010000 */
[----:B------:R-:W-:Y:S02]  /*1ce0*/  SEL R6, R6, 0x1, !P4 ;  /* 0x0000000106067807 */ /* 0x000fe40006000000 */
[----:B------:R-:W-:Y:S02]  /*1cf0*/  SEL R27, R11, R22, !P2 ;  /* 0x000000160b1b7207 */ /* 0x000fe40005000000 */
[----:B------:R-:W-:Y:S02]  /*1d00*/  FSETP.NE.FTZ.AND P1, PT, R34, RZ, PT ;  /* 0x000000ff2200720b */ /* 0x000fe40003f35000 */
[----:B------:R-:W-:Y:S01]  /*1d10*/  SHF.R.S32.HI R22, RZ, 0x1f, R5 ;  /* 0x0000001fff167819 */ /* 0x000fe20000011405 */
[----:B------:R-:W-:Y:S01]  /*1d20*/  IMAD R10, R27, R6, RZ ;  /* 0x000000061b0a7224 */ /* 0x000fe200078e02ff */
[----:B------:R-:W-:Y:S01]  /*1d30*/  SEL R11, R11, R12, !P2 ;  /* 0x0000000c0b0b7207 */ /* 0x000fe20005000000 */
[----:B------:R-:W-:Y:S01]  /*1d40*/  IMAD.MOV.U32 R27, RZ, RZ, 0x7f800000 ;  /* 0x7f800000ff1b7424 */ /* 0x000fe200078e00ff */
[----:B------:R-:W-:Y:S01]  /*1d50*/  ISETP.LT.U32.AND P5, PT, R24, R35, PT ;  /* 0x000000231800720c */ /* 0x000fe20003fa1070 */
[----:B------:R-:W-:Y:S01]  /*1d60*/  IMAD R10, R7, R10, RZ ;  /* 0x0000000a070a7224 */ /* 0x000fe200078e02ff */
[----:B------:R-:W-:Y:S01]  /*1d70*/  SHF.R.S32.HI R21, RZ, 0x1f, R35 ;  /* 0x0000001fff157819 */ /* 0x000fe20000011423 */
[----:B------:R-:W-:Y:S01]  /*1d80*/  IMAD R6, R11, R6, RZ ;  /* 0x000000060b067224 */ /* 0x000fe200078e02ff */
[----:B------:R-:W-:Y:S01]  /*1d90*/  LEA.HI.SX32 R9, R5, 0x1, 0x1 ;  /* 0x0000000105097811 */ /* 0x000fe200078f0aff */
[----:B------:R-:W-:Y:S01]  /*1da0*/  @!P3 IMAD.MOV R9, RZ, RZ, R22 ;  /* 0x000000ffff09b224 */ /* 0x000fe200078e0216 */
[----:B------:R-:W-:Y:S01]  /*1db0*/  ISETP.LT.AND.EX P5, PT, R25, R21, PT, P5 ;  /* 0x000000151900720c */ /* 0x000fe20003fa1350 */
[----:B------:R-:W0:Y:S02]  /*1dc0*/  @P1 MUFU.LG2 R34, R34 ;  /* 0x0000002200221308 */ /* 0x000e240000000c00 */
[----:B------:R-:W-:Y:S01]  /*1dd0*/  IMAD R9, R6, R9, RZ ;  /* 0x0000000906097224 */ /* 0x000fe200078e02ff */
[----:B------:R-:W-:-:S02]  /*1de0*/  SEL R12, R24, R35, P5 ;  /* 0x00000023180c7207 */ /* 0x000fc40002800000 */
[----:B------:R-:W-:Y:S01]  /*1df0*/  SEL R11, R25, R21, P5 ;  /* 0x00000015190b7207 */ /* 0x000fe20002800000 */
[----:B0-----:R-:W-:Y:S01]  /*1e00*/  @P1 FFMA.FTZ R27, R34, 0.69314718246459960938, R19 ;  /* 0x3f317218221b1823 */ /* 0x001fe20000010013 */
        /* <DEDUP_REMOVED lines=37> */
[-C--:B------:R-:W-:Y:S02]  /*2060*/  IADD3 R25, P0, RZ, -R0.reuse, RZ ;  /* 0x80000000ff197210 */ /* 0x080fe40007f1e0ff */
[----:B------:R-:W-:Y:S02]  /*2070*/  MOV R40, R0 ;  /* 0x0000000000287202 */ /* 0x000fe40000000f00 */
[----:B------:R-:W-:Y:S01]  /*2080*/  IADD3.X R19, RZ, ~R21, RZ, P0, !PT ;  /* 0x80000015ff137210 */ /* 0x000fe200007fe4ff */
[----:B------:R-:W-:Y:S01]  /*2090*/  IMAD.WIDE.U32 R30, R34, R25, R30 ;  /* 0x00000019221e7225 */ /* 0x000fe200078e001e */
[----:B------:R-:W-:-:S03]  /*20a0*/  MOV R41, R21 ;  /* 0x0000001500297202 */ /* 0x000fc60000000f00 */
[----:B------:R-:W-:Y:S01]  /*20b0*/  IMAD R19, R19, R34, RZ ;  /* 0x0000002213137224 */ /* 0x000fe200078e02ff */
[----:B------:R-:W-:-:S03]  /*20c0*/  MOV R26, R30 ;  /* 0x0000001e001a7202 */ /* 0x000fc60000000f00 */
[----:B------:R-:W-:-:S05]  /*20d0*/  IMAD R19, R6, R25, R19 ;  /* 0x0000001906137224 */ /* 0x000fca00078e0213 */
[----:B------:R-:W-:Y:S01]  /*20e0*/  IADD3 R19, R31, R19, RZ ;  /* 0x000000131f137210 */ /* 0x000fe20007ffe0ff */
[----:B------:R-:W-:Y:S05]  /*20f0*/  BRA `(.L_x_269) ;  /* 0x0000000000587947 */ /* 0x000fea0003800000 */
.L_x_268:
        /* <DEDUP_REMOVED lines=22> */
.L_x_269:
[----:B------:R-:W-:Y:S05]  /*2260*/  BSYNC B0 ;  /* 0x0000000000007941 */ /* 0x000fea0003800000 */
.L_x_267:
[----:B------:R-:W-:Y:S01]  /*2270*/  LOP3.LUT R0, R19, R8, RZ, 0xfc, !PT ;  /* 0x0000000813007212 */ /* 0x000fe200078efcff */
[----:B------:R-:W-:Y:S03]  /*2280*/  BSSY B0, `(.L_x_270) ;  /* 0x0000028000007945 */ /* 0x000fe60003800000 */
[----:B------:R-:W-:-:S13]  /*2290*/  ISETP.NE.U32.AND P0, PT, R0, RZ, PT ;  /* 0x000000ff0000720c */ /* 0x000fda0003f05070 */
[----:B------:R-:W-:Y:S05]  /*22a0*/  @!P0 BRA `(.L_x_271) ;  /* 0x00000000003c8947 */ /* 0x000fea0003800000 */
[----:B------:R-:W-:Y:S01]  /*22b0*/  IMAD.MOV.U32 R24, RZ, RZ, R23 ;  /* 0x000000ffff187224 */ /* 0x000fe200078e0017 */
[----:B------:R-:W-:Y:S02]  /*22c0*/  MOV R6, R8 ;  /* 0x0000000800067202 */ /* 0x000fe40000000f00 */
[----:B------:R-:W-:Y:S02]  /*22d0*/  MOV R22, 0x22f0 ;  /* 0x000022f000167802 */ /* 0x000fe40000000f00 */
[----:B------:R-:W-:Y:S05]  /*22e0*/  CALL.REL.NOINC `($__internal_5_$__cuda_sm20_div_s64) ;  /* 0x0000002000d87944 */ /* 0x000fea0003c00000 */
        /* <DEDUP_REMOVED lines=11> */
.L_x_271:
[----:B------:R-:W0:Y:S01]  /*23a0*/  I2F.U32.RP R2, R23 ;  /* 0x0000001700027306 */ /* 0x000e220000209000 */
[----:B------:R-:W-:Y:S01]  /*23b0*/  ISETP.NE.U32.AND P0, PT, R23, RZ, PT ;  /* 0x000000ff1700720c */ /* 0x000fe20003f05070 */
[----:B------:R-:W-:Y:S01]  /*23c0*/  HFMA2.MMA R35, -RZ, RZ, 0, 0 ;  /* 0x00000000ff237435 */ /* 0x000fe200000001ff */
[----:B------:R-:W-:-:S05]  /*23d0*/  MOV R8, RZ ;  /* 0x000000ff00087202 */ /* 0x000fca0000000f00 */
        /* <DEDUP_REMOVED lines=15> */
[----:B------:R-:W-:-:S05]  /*24d0*/  @!P0 LOP3.LUT R34, RZ, R23, RZ, 0x33, !PT ;  /* 0x00000017ff228212 */ /* 0x000fca00078e33ff */
[----:B------:R-:W-:-:S04]  /*24e0*/  IMAD.MOV R30, RZ, RZ, -R34 ;  /* 0x000000ffff1e7224 */ /* 0x000fc800078e0a22 */
[----:B------:R-:W-:Y:S02]  /*24f0*/  IMAD R30, R23, R30, R26 ;  /* 0x0000001e171e7224 */ /* 0x000fe400078e021a */
.L_x_272:
[----:B------:R-:W-:Y:S05]  /*2500*/  BSYNC B0 ;  /* 0x0000000000007941 */ /* 0x000fea0003800000 */
.L_x_270:
        /* <DEDUP_REMOVED lines=11> */
[----:B------:R-:W-:Y:S05]  /*25c0*/  CALL.REL.NOINC `($__internal_5_$__cuda_sm20_div_s64) ;  /* 0x0000002000207944 */ /* 0x000fea0003c00000 */
[-C--:B------:R-:W-:Y:S02]  /*25d0*/  IADD3 R6, P0, RZ, -R0.reuse, RZ ;  /* 0x80000000ff067210 */ /* 0x080fe40007f1e0ff */
[----:B------:R-:W-:Y:S02]  /*25e0*/  MOV R24, R0 ;  /* 0x0000000000187202 */ /* 0x000fe40000000f00 */
[-C--:B------:R-:W-:Y:S01]  /*25f0*/  IADD3.X R2, RZ, ~R21.reuse, RZ, P0, !PT ;  /* 0x80000015ff027210 */ /* 0x080fe200007fe4ff */
[----:B------:R-:W-:Y:S01]  /*2600*/  IMAD.WIDE.U32 R34, R7, R6, R34 ;  /* 0x0000000607227225 */ /* 0x000fe200078e0022 */
[----:B------:R-:W-:-:S03]  /*2610*/  MOV R25, R21 ;  /* 0x0000001500197202 */ /* 0x000fc60000000f00 */
[----:B------:R-:W-:-:S04]  /*2620*/  IMAD R2, R2, R7, RZ ;  /* 0x0000000702027224 */ /* 0x000fc800078e02ff */
[----:B------:R-:W-:-:S05]  /*2630*/  IMAD R2, R3, R6, R2 ;  /* 0x0000000603027224 */ /* 0x000fca00078e0202 */
[----:B------:R-:W-:Y:S01]  /*2640*/  IADD3 R2, R35, R2, RZ ;  /* 0x0000000223027210 */ /* 0x000fe20007ffe0ff */
[----:B------:R-:W-:Y:S05]  /*2650*/  BRA `(.L_x_275) ;  /* 0x0000000000547947 */ /* 0x000fea0003800000 */
.L_x_274:
        /* <DEDUP_REMOVED lines=20> */
[----:B------:R-:W-:Y:S02]  /*27a0*/  IMAD R34, R7, R0, R34 ;  /* 0x0000000007227224 */ /* 0x000fe400078e0222 */
.L_x_275:
[----:B------:R-:W-:Y:S05]  /*27b0*/  BSYNC B0 ;  /* 0x0000000000007941 */ /* 0x000fea0003800000 */
.L_x_273:
[-C--:B------:R-:W-:Y:S01]  /*27c0*/  IMAD R0, R33, R18.reuse, RZ ;  /* 0x0000001221007224 */ /* 0x080fe200078e02ff */
[----:B------:R-:W-:Y:S01]  /*27d0*/  ULDC.U8 UR10, c[0x0][0x3d9] ;  /* 0x0000f640000a7ab9 */ /* 0x000fe20000000000 */
[C---:B------:R-:W-:Y:S01]  /*27e0*/  IMAD.WIDE.U32 R6, R32.reuse, R18, RZ ;  /* 0x0000001220067225 */ /* 0x040fe200078e00ff */
[----:B------:R-:W-:Y:S01]  /*27f0*/  UISETP.NE.AND UP0, UPT, UR10, URZ, UPT ;  /* 0x0000003f0a00728c */ /* 0x000fe2000bf05270 */
[----:B------:R-:W-:Y:S01]  /*2800*/  SHF.R.S32.HI R3, RZ, 0x1f, R23 ;  /* 0x0000001fff037819 */ /* 0x000fe20000011417 */
[----:B------:R-:W-:Y:S01]  /*2810*/  ULDC.64 UR4, c[0x0][0x2c0] ;  /* 0x0000b00000047ab9 */ /* 0x000fe20000000a00 */
[----:B------:R-:W-:Y:S01]  /*2820*/  IMAD R33, R32, R17, R0 ;  /* 0x0000001120217224 */ /* 0x000fe200078e0200 */
[----:B------:R-:W-:Y:S01]  /*2830*/  UIMAD UR4, UR4, UR5, URZ ;  /* 0x00000005040472a4 */ /* 0x000fe2000f8e023f */
[----:B------:R-:W-:Y:S01]  /*2840*/  IMAD R8, R8, R23, RZ ;  /* 0x0000001708087224 */ /* 0x000fe200078e02ff */
[----:B------:R-:W-:Y:S01]  /*2850*/  USEL UR5, UR5, 0x1, !UP0 ;  /* 0x0000000105057887 */ /* 0x000fe2000c000000 */
[----:B------:R-:W-:Y:S01]  /*2860*/  BSSY B0, `(.L_x_276) ;  /* 0x0000040000007945 */ /* 0x000fe20003800000 */
[----:B------:R-:W-:Y:S01]  /*2870*/  IADD3 R33, R7, R33, RZ ;  /* 0x0000002107217210 */ /* 0x000fe20007ffe0ff */
[----:B------:R-:W-:Y:S01]  /*2880*/  USHF.R.S32.HI UR11, URZ, 0x1f, UR4 ;  /* 0x0000001f3f0b7899 */ /* 0x000fe20008011404 */
[----:B------:R-:W-:Y:S01]  /*2890*/  IMAD R3, R3, R30, R8 ;  /* 0x0000001e03037224 */ /* 0x000fe200078e0208 */
[----:B------:R-:W-:Y:S01]  /*28a0*/  USHF.R.S32.HI UR10, URZ, 0x1f, UR5 ;  /* 0x0000001f3f0a7899 */ /* 0x000fe20008011405 */
[----:B------:R-:W-:-:S02]  /*28b0*/  IMAD R19, R25, UR5, RZ ;  /* 0x0000000519137c24 */ /* 0x000fc4000f8e02ff */
[-C--:B------:R-:W-:Y:S02]  /*28c0*/  IMAD R0, R33, R16.reuse, RZ ;  /* 0x0000001021007224 */ /* 0x080fe400078e02ff */
[----:B------:R-:W-:-:S04]  /*28d0*/  IMAD.WIDE.U32 R32, R6, R16, RZ ;  /* 0x0000001006207225 */ /* 0x000fc800078e00ff */
[----:B------:R-:W-:Y:S02]  /*28e0*/  IMAD R7, R15, R6, R0 ;  /* 0x000000060f077224 */ /* 0x000fe400078e0200 */
[----:B------:R-:W-:-:S03]  /*28f0*/  IMAD.WIDE.U32 R36, R34, UR4, RZ ;  /* 0x0000000422247c25 */ /* 0x000fc6000f8e00ff */
[----:B------:R-:W-:Y:S01]  /*2900*/  IADD3 R6, R33, R7, RZ ;  /* 0x0000000721067210 */ /* 0x000fe20007ffe0ff */
[----:B------:R-:W-:Y:S02]  /*2910*/  IMAD R7, R2, UR4, RZ ;  /* 0x0000000402077c24 */ /* 0x000fe4000f8e02ff */
[----:B------:R-:W-:Y:S01]  /*2920*/  IMAD.WIDE.U32 R30, R30, R23, RZ ;  /* 0x000000171e1e7225 */ /* 0x000fe200078e00ff */
[----:B------:R-:W-:-:S03]  /*2930*/  LOP3.LUT R0, R41, R6, RZ, 0xfc, !PT ;  /* 0x0000000629007212 */ /* 0x000fc600078efcff */
[----:B------:R-:W-:Y:S01]  /*2940*/  IMAD R7, R34, UR11, R7 ;  /* 0x0000000b22077c24 */ /* 0x000fe2000f8e0207 */
        /* <DEDUP_REMOVED lines=13> */
[----:B------:R-:W-:Y:S05]  /*2a20*/  CALL.REL.NOINC `($__internal_5_$__cuda_sm20_div_s64) ;  /* 0x0000001c00087944 */ /* 0x000fea0003c00000 */
        /* <DEDUP_REMOVED lines=12> */
.L_x_277:
        /* <DEDUP_REMOVED lines=23> */
.L_x_278:
[----:B------:R-:W-:Y:S05]  /*2c60*/  BSYNC B0 ;  /* 0x0000000000007941 */ /* 0x000fea0003800000 */
.L_x_276:
        /* <DEDUP_REMOVED lines=19> */
.L_x_280:
        /* <DEDUP_REMOVED lines=22> */
.L_x_281:
[----:B------:R-:W-:Y:S05]  /*2f00*/  BSYNC B0 ;  /* 0x0000000000007941 */ /* 0x000fea0003800000 */
.L_x_279:
        /* <DEDUP_REMOVED lines=22> */
.L_x_283:
        /* <DEDUP_REMOVED lines=23> */
.L_x_284:
[----:B------:R-:W-:Y:S05]  /*31e0*/  BSYNC B0 ;  /* 0x0000000000007941 */ /* 0x000fea0003800000 */
.L_x_282:
[----:B------:R-:W-:Y:S01]  /*31f0*/  LOP3.LUT R2, R33, R13, RZ, 0xfc, !PT ;  /* 0x0000000d21027212 */ /* 0x000fe200078efcff */
[----:B------:R-:W-:Y:S01]  /*3200*/  ULDC UR4, c[0x0][0x2c4] ;  /* 0x0000b10000047ab9 */ /* 0x000fe20000000800 */
[----:B------:R-:W-:Y:S01]  /*3210*/  SHF.R.S32.HI R0, RZ, 0x1f, R10 ;  /* 0x0000001fff007819 */ /* 0x000fe2000001140a */
[----:B------:R-:W-:Y:S01]  /*3220*/  IMAD R44, R23, UR4, RZ ;  /* 0x00000004172c7c24 */ /* 0x000fe2000f8e02ff */
[----:B------:R-:W-:Y:S01]  /*3230*/  ISETP.NE.U32.AND P0, PT, R2, RZ, PT ;  /* 0x000000ff0200720c */ /* 0x000fe20003f05070 */
[----:B------:R-:W-:Y:S01]  /*3240*/  IMAD R19, R25, R10, RZ ;  /* 0x0000000a19137224 */ /* 0x000fe200078e02ff */
[----:B------:R-:W-:Y:S01]  /*3250*/  SHF.R.S32.HI R25, RZ, 0x1f, R4 ;  /* 0x0000001fff197819 */ /* 0x000fe20000011404 */
[----:B------:R-:W-:Y:S01]  /*3260*/  IMAD R15, R15, R4, RZ ;  /* 0x000000040f0f7224 */ /* 0x000fe200078e02ff */
[----:B------:R-:W-:Y:S01]  /*3270*/  SHF.R.S32.HI R21, RZ, 0x1f, R44 ;  /* 0x0000001fff157819 */ /* 0x000fe2000001142c */
[----:B------:R-:W-:Y:S01]  /*3280*/  IMAD R19, R0, R24, R19 ;  /* 0x0000001800137224 */ /* 0x000fe200078e0213 */
[----:B------:R-:W-:Y:S01]  /*3290*/  BSSY B0, `(.L_x_285) ;  /* 0x0000034000007945 */ /* 0x000fe20003800000 */
[----:B------:R-:W-:-:S02]  /*32a0*/  IMAD R0, R17, R44, RZ ;  /* 0x0000002c11007224 */ /* 0x000fc400078e02ff */
[----:B------:R-:W-:Y:S02]  /*32b0*/  IMAD R15, R25, R16, R15 ;  /* 0x00000010190f7224 */ /* 0x000fe400078e020f */
[----:B------:R-:W-:-:S04]  /*32c0*/  IMAD.WIDE.U32 R16, R16, R4, RZ ;  /* 0x0000000410107225 */ /* 0x000fc800078e00ff */
[----:B------:R-:W-:Y:S01]  /*32d0*/  IMAD.WIDE.U32 R40, R24, R10, RZ ;  /* 0x0000000a18287225 */ /* 0x000fe200078e00ff */
[----:B------:R-:W-:-:S03]  /*32e0*/  IADD3 R10, R17, R15, RZ ;  /* 0x0000000f110a7210 */ /* 0x000fc60007ffe0ff */
        /* <DEDUP_REMOVED lines=14> */
[-C--:B------:R-:W-:Y:S02]  /*33d0*/  IADD3.X R19, RZ, ~R21.reuse, RZ, P0, !PT ;  /* 0x80000015ff137210 */ /* 0x080fe400007fe4ff */
        /* <DEDUP_REMOVED lines=8> */
.L_x_286:
[----:B------:R-:W0:Y:S01]  /*3460*/  I2F.U32.RP R6, R14 ;  /* 0x0000000e00067306 */ /* 0x000e220000209000 */
[----:B------:R-:W-:Y:S01]  /*3470*/  IMAD.MOV.U32 R18, RZ, RZ, RZ ;  /* 0x000000ffff127224 */ /* 0x000fe200078e00ff */
[----:B------:R-:W-:Y:S01]  /*3480*/  ISETP.NE.U32.AND P0, PT, R14, RZ, PT ;  /* 0x000000ff0e00720c */ /* 0x000fe20003f05070 */
[----:B------:R-:W-:-:S05]  /*3490*/  IMAD.MOV.U32 R33, RZ, RZ, RZ ;  /* 0x000000ffff217224 */ /* 0x000fca00078e00ff */
        /* <DEDUP_REMOVED lines=19> */
.L_x_287:
[----:B------:R-:W-:Y:S05]  /*35d0*/  BSYNC B0 ;  /* 0x0000000000007941 */ /* 0x000fea0003800000 */
.L_x_285:
        /* <DEDUP_REMOVED lines=23> */
[----:B------:R-:W-:Y:S01]  /*3750*/  MOV R18, R0 ;  /* 0x0000000000127202 */ /* 0x000fe20000000f00 */
[----:B------:R-:W-:-:S04]  /*3760*/  IMAD.WIDE.U32 R22, R12, R2, R22 ;  /* 0x000000020c167225 */ /* 0x000fc800078e0016 */
[----:B------:R-:W-:Y:S01]  /*3770*/  IMAD R19, R19, R12, RZ ;  /* 0x0000000c13137224 */ /* 0x000fe200078e02ff */
[----:B------:R-:W-:-:S03]  /*3780*/  MOV R12, R22 ;  /* 0x00000016000c7202 */ /* 0x000fc60000000f00 */
[----:B------:R-:W-:Y:S01]  /*3790*/  IMAD R2, R11, R2, R19 ;  /* 0x000000020b027224 */ /* 0x000fe200078e0213 */
[----:B------:R-:W-:-:S03]  /*37a0*/  MOV R19, R21 ;  /* 0x0000001500137202 */ /* 0x000fc60000000f00 */
[----:B------:R-:W-:Y:S01]  /*37b0*/  IMAD.IADD R2, R23, 0x1, R2 ;  /* 0x0000000117027824 */ /* 0x000fe200078e0202 */
[----:B------:R-:W-:Y:S05]  /*37c0*/  BRA `(.L_x_290) ;  /* 0x00000000005c7947 */ /* 0x000fea0003800000 */
.L_x_289:
[----:B------:R-:W0:Y:S01]  /*37d0*/  I2F.U32.RP R6, R12 ;  /* 0x0000000c00067306 */ /* 0x000e220000209000 */
[----:B------:R-:W-:Y:S01]  /*37e0*/  IMAD.MOV.U32 R18, RZ, RZ, RZ ;  /* 0x000000ffff127224 */ /* 0x000fe200078e00ff */
[----:B------:R-:W-:-:S06]  /*37f0*/  ISETP.NE.U32.AND P0, PT, R12, RZ, PT ;  /* 0x000000ff0c00720c */ /* 0x000fcc0003f05070 */
[----:B0-----:R-:W0:Y:S02]  /*3800*/  MUFU.RCP R2, R6 ;  /* 0x0000000600027308 */ /* 0x001e240000001000 */
[----:B0-----:R-:W-:-:S06]  /*3810*/  IADD3 R2, R2, 0xffffffe, RZ ;  /* 0x0ffffffe02027810 */ /* 0x001fcc0007ffe0ff */
[----:B------:R-:W0:Y:S02]  /*3820*/  F2I.FTZ.U32.TRUNC.NTZ R19, R2 ;  /* 0x0000000200137305 */ /* 0x000e24000021f000 */
[----:B0-----:R-:W-:Y:S01]  /*3830*/  IADD3 R0, RZ, -R19, RZ ;  /* 0x80000013ff007210 */ /* 0x001fe20007ffe0ff */
[----:B------:R-:W-:-:S04]  /*3840*/  IMAD.MOV.U32 R2, RZ, RZ, RZ ;  /* 0x000000ffff027224 */ /* 0x000fc800078e00ff */
        /* <DEDUP_REMOVED lines=15> */
.L_x_290:
[----:B------:R-:W-:Y:S05]  /*3940*/  BSYNC B0 ;  /* 0x0000000000007941 */ /* 0x000fea0003800000 */
.L_x_288:
[----:B------:R-:W-:Y:S01]  /*3950*/  IADD3 R31, P1, P0, R36, R34, R30 ;  /* 0x00000022241f7210 */ /* 0x000fe2000783e01e */
[----:B------:R-:W-:Y:S01]  /*3960*/  ULDC.64 UR4, c[0x0][0x2b0] ;  /* 0x0000ac0000047ab9 */ /* 0x000fe20000000a00 */
[----:B------:R-:W-:Y:S02]  /*3970*/  SHF.R.S32.HI R0, RZ, 0x1f, R9 ;  /* 0x0000001fff007819 */ /* 0x000fe40000011409 */
[----:B------:R-:W-:Y:S02]  /*3980*/  IADD3 R31, P3, P2, R40, R31, R44 ;  /* 0x0000001f281f7210 */ /* 0x000fe40007a7e02c */
[----:B------:R-:W-:Y:S02]  /*3990*/  IADD3.X R3, R7, R8, R3, P1, P0 ;  /* 0x0000000807037210 */ /* 0x000fe40000fe0403 */
[----:B------:R-:W-:Y:S02]  /*39a0*/  IADD3 R16, P1, P0, R46, R31, R16 ;  /* 0x0000001f2e107210 */ /* 0x000fe4000783e010 */
[----:B------:R-:W-:Y:S01]  /*39b0*/  IADD3.X R4, R15, R3, R4, P3, P2 ;  /* 0x000000030f047210 */ /* 0x000fe20001fe4404 */
[----:B------:R-:W-:-:S03]  /*39c0*/  IMAD R3, R19, R9, RZ ;  /* 0x0000000913037224 */ /* 0x000fc600078e02ff */
[----:B------:R-:W-:Y:S01]  /*39d0*/  IADD3.X R17, R13, R4, R10, P1, P0 ;  /* 0x000000040d117210 */ /* 0x000fe20000fe040a */
[-C--:B------:R-:W-:Y:S02]  /*39e0*/  IMAD R0, R0, R18.reuse, R3 ;  /* 0x0000001200007224 */ /* 0x080fe400078e0203 */
[----:B------:R-:W-:Y:S01]  /*39f0*/  IMAD R3, R2, R5, RZ ;  /* 0x0000000502037224 */ /* 0x000fe200078e02ff */
[----:B------:R-:W-:Y:S01]  /*3a00*/  SHF.R.S32.HI R2, RZ, 0x1f, R5 ;  /* 0x0000001fff027819 */ /* 0x000fe20000011405 */
        /* <DEDUP_REMOVED lines=9> */
.L_x_266:
[----:B------:R-:W-:Y:S02]  /*3aa0*/  ULDC.64 UR4, c[0x0][0x2b0] ;  /* 0x0000ac0000047ab9 */ /* 0x000fe40000000a00 */
[----:B------:R-:W-:-:S04]  /*3ab0*/  LEA R2, P0, R30, UR4, 0x2 ;  /* 0x000000041e027c11 */ /* 0x000fc8000f8010ff */
[----:B------:R-:W-:-:S05]  /*3ac0*/  LEA.HI.X R3, R30, UR5, R31, 0x2, P0 ;  /* 0x000000051e037c11 */ /* 0x000fca00080f141f */
[----:B------:R1:W-:Y:S04]  /*3ad0*/  STG.E desc[UR8][R2.64], R27 ;  /* 0x0000001b02007986 */ /* 0x0003e8000c101908 */
.L_x_265:
[----:B------:R-:W-:Y:S05]  /*3ae0*/  BSYNC B1 ;  /* 0x0000000000017941 */ /* 0x000fea0003800000 */
.L_x_264:
[----:B------:R-:W2:Y:S01]  /*3af0*/  S2R R25, SR_TID.X ;  /* 0x0000000000197919 */ /* 0x000ea20000002100 */
[----:B------:R-:W3:Y:S01]  /*3b00*/  LDC R0, c[0x0][0x3c4] ;  /* 0x0000f100ff007b82 */ /* 0x000ee20000000800 */
[----:B------:R-:W-:Y:S01]  /*3b10*/  CS2R R6, SRZ ;  /* 0x0000000000067805 */ /* 0x000fe2000001ff00 */
[----:B------:R-:W-:Y:S01]  /*3b20*/  IMAD.MOV.U32 R9, RZ, RZ, RZ ;  /* 0x000000ffff097224 */ /* 0x000fe200078e00ff */
[----:B------:R-:W-:Y:S02]  /*3b30*/  CS2R R4, SRZ ;  /* 0x0000000000047805 */ /* 0x000fe4000001ff00 */
[----:B--2---:R-:W-:-:S04]  /*3b40*/  SHF.R.S32.HI R24, RZ, 0x1f, R25 ;  /* 0x0000001fff187819 */ /* 0x004fc80000011419 */
[CC--:B01----:R-:W-:Y:S02]  /*3b50*/  LEA.HI R2, R24.reuse, R25.reuse, RZ, 0x2 ;  /* 0x0000001918027211 */ /* 0x0c3fe400078f10ff */
[----:B------:R-:W-:Y:S02]  /*3b60*/  LEA.HI R24, R24, R25, RZ, 0x5 ;  /* 0x0000001918187211 */ /* 0x000fe400078f28ff */
[----:B------:R-:W-:-:S05]  /*3b70*/  LOP3.LUT R2, R2, 0xfffffffc, RZ, 0xc0, !PT ;  /* 0xfffffffc02027812 */ /* 0x000fca00078ec0ff */
[----:B------:R-:W-:Y:S01]  /*3b80*/  IMAD.IADD R3, R25, 0x1, -R2 ;  /* 0x0000000119037824 */ /* 0x000fe200078e0a02 */
[----:B------:R-:W-:Y:S02]  /*3b90*/  LOP3.LUT R2, R24, 0x3fffffe0, RZ, 0xc0, !PT ;  /* 0x3fffffe018027812 */ /* 0x000fe400078ec0ff */
[----:B------:R-:W-:Y:S02]  /*3ba0*/  SHF.R.S32.HI R24, RZ, 0x5, R24 ;  /* 0x00000005ff187819 */ /* 0x000fe40000011418 */
[----:B---3--:R-:W-:-:S04]  /*3bb0*/  ISETP.GE.AND P0, PT, R3, R0, PT ;  /* 0x000000000300720c */ /* 0x008fc80003f06270 */
[C---:B------:R-:W-:Y:S01]  /*3bc0*/  ISETP.GT.OR P0, PT, R25.reuse, 0xf, P0 ;  /* 0x0000000f1900780c */ /* 0x040fe20000704670 */
[----:B------:R-:W-:Y:S01]  /*3bd0*/  IMAD.IADD R25, R25, 0x1, -R2 ;  /* 0x0000000119197824 */ /* 0x000fe200078e0a02 */
[----:B------:R-:W-:-:S03]  /*3be0*/  CS2R R2, SRZ ;  /* 0x0000000000027805 */ /* 0x000fc6000001ff00 */
[----:B------:R-:W-:-:S04]  /*3bf0*/  IMAD.SHL.U32 R25, R25, 0x4, RZ ;  /* 0x0000000419197824 */ /* 0x000fc800078e00ff */
[----:B------:R-:W-:-:S04]  /*3c00*/  VIADD R23, R25, 0x80 ;  /* 0x0000008019177836 */ /* 0x000fc80000000000 */
[----:B------:R-:W-:-:S04]  /*3c10*/  @!P0 FADD.FTZ R8, -R27, R28 ;  /* 0x0000001c1b088221 */ /* 0x000fc80000010100 */
[----:B------:R-:W-:-:S06]  /*3c20*/  @!P0 FMUL.FTZ R8, R8, 1.4426950216293334961 ;  /* 0x3fb8aa3b08088820 */ /* 0x000fcc0000410000 */
[----:B------:R-:W0:Y:S02]  /*3c30*/  @!P0 MUFU.EX2 R8, R8 ;  /* 0x0000000800088308 */ /* 0x000e240000000800 */
[----:B0-----:R0:W-:Y:S01]  /*3c40*/  @!P0 STS [R29], R8 ;  /* 0x000000081d008388 */ /* 0x0011e20000000800 */
[----:B------:R-:W-:Y:S01]  /*3c50*/  BAR.SYNC.DEFER_BLOCKING 0x0 ;  /* 0x0000000000007b1d */ /* 0x000fe20000010000 */
[----:B------:R-:W-:Y:S01]  /*3c60*/  ISETP.GE.AND P0, PT, R0, 0x1, PT ;  /* 0x000000010000780c */ /* 0x000fe20003f06270 */
[----:B------:R-:W-:-:S12]  /*3c70*/  IMAD.MOV.U32 R0, RZ, RZ, RZ ;  /* 0x000000ffff007224 */ /* 0x000fd800078e00ff */
[----:B------:R-:W-:Y:S05]  /*3c80*/  @!P0 BRA `(.L_x_291) ;  /* 0x0000000000e08947 */ /* 0x000fea0003800000 */
[----:B------:R-:W1:Y:S01]  /*3c90*/  S2UR UR6, SR_CgaCtaId ;  /* 0x00000000000679c3 */ /* 0x000e620000008800 */
        /* <DEDUP_REMOVED lines=25> */
.L_x_294:
[----:B0--3--:R-:W-:Y:S01]  /*3e30*/  MOV R29, R21 ;  /* 0x00000015001d7202 */ /* 0x009fe20000000f00 */
        /* <DEDUP_REMOVED lines=16> */
.L_x_293:
[----:B------:R-:W-:Y:S05]  /*3f40*/  BSYNC B0 ;  /* 0x0000000000007941 */ /* 0x000fea0003800000 */
.L_x_292:
        /* <DEDUP_REMOVED lines=12> */
.L_x_291:
        /* <DEDUP_REMOVED lines=14> */
[----:B------:R-:W-:Y:S02]  /*40f0*/  IABS R10, R14 ;  /* 0x0000000e000a7213 */ /* 0x000fe40000000000 */
[----:B------:R-:W1:Y:S03]  /*4100*/  I2F.RP R12, R16 ;  /* 0x00000010000c7306 */ /* 0x000e660000209400 */
[----:B------:R-:W-:-:S05]  /*4110*/  IMAD.MOV R10, RZ, RZ, -R10 ;  /* 0x000000ffff0a7224 */ /* 0x000fca00078e0a0a */
[----:B-1----:R-:W1:Y:S02]  /*4120*/  MUFU.RCP R18, R12 ;  /* 0x0000000c00127308 */ /* 0x002e640000001000 */
[----:B-1----:R-:W-:Y:S01]  /*4130*/  VIADD R18, R18, 0xffffffe ;  /* 0x0ffffffe12127836 */ /* 0x002fe20000000000 */
[----:B------:R-:W-:-:S05]  /*4140*/  IABS R12, R13 ;  /* 0x0000000d000c7213 */ /* 0x000fca0000000000 */
[----:B------:R1:W2:Y:S02]  /*4150*/  F2I.FTZ.U32.TRUNC.NTZ R19, R18 ;  /* 0x0000001200137305 */ /* 0x0002a4000021f000 */
[----:B-1----:R-:W-:Y:S01]  /*4160*/  HFMA2.MMA R18, -RZ, RZ, 0, 0 ;  /* 0x00000000ff127435 */ /* 0x002fe200000001ff */
[----:B--2---:R-:W-:-:S04]  /*4170*/  IMAD.MOV R15, RZ, RZ, -R19 ;  /* 0x000000ffff0f7224 */ /* 0x004fc800078e0a13 */
[----:B0-----:R-:W-:-:S05]  /*4180*/  IMAD R8, R15, R16, RZ ;  /* 0x000000100f087224 */ /* 0x001fca00078e02ff */
        /* <DEDUP_REMOVED lines=76> */
        .weak           $__internal_5_$__cuda_sm20_div_s64
        .type           $__internal_5_$__cuda_sm20_div_s64,@function
        .size           $__internal_5_$__cuda_sm20_div_s64,(.L_x_8843 - $__internal_5_$__cuda_sm20_div_s64)
$__internal_5_$__cuda_sm20_div_s64:
        /* <DEDUP_REMOVED lines=25> */
[----:B------:R-:W-:Y:S01]  /*47e0*/  IADD3 R2, P0, RZ, -R48, RZ ;  /* 0x80000030ff027210 */ /* 0x000fe20007f1e0ff */
[----:B------:R-:W-:Y:S01]  /*47f0*/  IMAD.MOV.U32 R49, RZ, RZ, RZ ;  /* 0x000000ffff317224 */ /* 0x000fe200078e00ff */
[----:B------:R-:W-:Y:S01]  /*4800*/  ISETP.GE.AND P1, PT, R19, RZ, PT ;  /* 0x000000ff1300720c */ /* 0x000fe20003f26270 */
[----:B------:R-:W-:Y:S02]  /*4810*/  IMAD R0, R25, R38, R0 ;  /* 0x0000002619007224 */ /* 0x000fe400078e0200 */
[----:B------:R-:W-:-:S04]  /*4820*/  IMAD.HI.U32 R42, R43, R2, RZ ;  /* 0x000000022b2a7227 */ /* 0x000fc800078e00ff */
[----:B------:R-:W-:-:S04]  /*4830*/  IMAD.X R0, RZ, RZ, ~R0, P0 ;  /* 0x000000ffff007224 */ /* 0x000fc800000e0e00 */
[----:B------:R-:W-:-:S04]  /*4840*/  IMAD.WIDE.U32 R42, P0, R43, R0, R42 ;  /* 0x000000002b2a7225 */ /* 0x000fc8000780002a */
[----:B------:R-:W-:-:S04]  /*4850*/  IMAD.HI.U32 R21, P3, R25, R2, R42 ;  /* 0x0000000219157227 */ /* 0x000fc8000786002a */
[----:B------:R-:W-:-:S04]  /*4860*/  IMAD.HI.U32 R2, R25, R0, RZ ;  /* 0x0000000019027227 */ /* 0x000fc800078e00ff */
[----:B------:R-:W-:Y:S01]  /*4870*/  IMAD R0, R25, R0, RZ ;  /* 0x0000000019007224 */ /* 0x000fe200078e02ff */
[----:B------:R-:W-:-:S04]  /*4880*/  IADD3.X R2, R2, R25, RZ, P0, !PT ;  /* 0x0000001902027210 */ /* 0x000fc800007fe4ff */
[----:B------:R-:W-:Y:S02]  /*4890*/  IADD3 R25, P2, R0, R21, RZ ;  /* 0x0000001500197210 */ /* 0x000fe40007f5e0ff */
[-C--:B------:R-:W-:Y:S02]  /*48a0*/  IADD3 R21, P0, RZ, -R26.reuse, RZ ;  /* 0x8000001aff157210 */ /* 0x080fe40007f1e0ff */
[----:B------:R-:W-:Y:S02]  /*48b0*/  IADD3.X R43, RZ, RZ, R2, P2, P3 ;  /* 0x000000ffff2b7210 */ /* 0x000fe400017e6402 */
[----:B------:R-:W-:Y:S01]  /*48c0*/  SEL R21, R21, R26, !P1 ;  /* 0x0000001a15157207 */ /* 0x000fe20004800000 */
[----:B------:R-:W-:-:S04]  /*48d0*/  IMAD.X R0, RZ, RZ, ~R19, P0 ;  /* 0x000000ffff007224 */ /* 0x000fc800000e0e13 */
[----:B------:R-:W-:Y:S01]  /*48e0*/  IMAD.HI.U32 R48, R25, R21, RZ ;  /* 0x0000001519307227 */ /* 0x000fe200078e00ff */
[----:B------:R-:W-:-:S05]  /*48f0*/  SEL R0, R0, R19, !P1 ;  /* 0x0000001300007207 */ /* 0x000fca0004800000 */
[----:B------:R-:W-:-:S04]  /*4900*/  IMAD.WIDE.U32 R48, R25, R0, R48 ;  /* 0x0000000019307225 */ /* 0x000fc800078e0030 */
[C---:B------:R-:W-:Y:S02]  /*4910*/  IMAD R25, R43.reuse, R0, RZ ;  /* 0x000000002b197224 */ /* 0x040fe400078e02ff */
[----:B------:R-:W-:-:S05]  /*4920*/  IMAD.HI.U32 R2, P0, R43, R21, R48 ;  /* 0x000000152b027227 */ /* 0x000fca0007800030 */
[----:B------:R-:W-:Y:S01]  /*4930*/  IADD3 R25, P1, R25, R2, RZ ;  /* 0x0000000219197210 */ /* 0x000fe20007f3e0ff */
[----:B------:R-:W-:-:S04]  /*4940*/  IMAD.HI.U32 R2, R43, R0, RZ ;  /* 0x000000002b027227 */ /* 0x000fc800078e00ff */
[----:B------:R-:W-:Y:S02]  /*4950*/  IMAD.X R2, RZ, RZ, R2, P0 ;  /* 0x000000ffff027224 */ /* 0x000fe400000e0602 */
[----:B------:R-:W-:-:S04]  /*4960*/  IMAD.WIDE.U32 R42, R25, R38, RZ ;  /* 0x00000026192a7225 */ /* 0x000fc800078e00ff */
[----:B------:R-:W-:Y:S01]  /*4970*/  IMAD R43, R25, R39, R43 ;  /* 0x00000027192b7224 */ /* 0x000fe200078e022b */
[----:B------:R-:W-:Y:S01]  /*4980*/  IADD3 R21, P0, -R42, R21, RZ ;  /* 0x000000152a157210 */ /* 0x000fe20007f1e1ff */
[----:B------:R-:W-:-:S03]  /*4990*/  IMAD.X R2, RZ, RZ, R2, P1 ;  /* 0x000000ffff027224 */ /* 0x000fc600008e0602 */
[-C--:B------:R-:W-:Y:S01]  /*49a0*/  ISETP.GE.U32.AND P3, PT, R21, R38.reuse, PT ;  /* 0x000000261500720c */ /* 0x080fe20003f66070 */
[----:B------:R-:W-:-:S05]  /*49b0*/  IMAD R43, R2, R38, R43 ;  /* 0x00000026022b7224 */ /* 0x000fca00078e022b */
[----:B------:R-:W-:Y:S02]  /*49c0*/  IADD3.X R43, ~R43, R0, RZ, P0, !PT ;  /* 0x000000002b2b7210 */ /* 0x000fe400007fe5ff */
[----:B------:R-:W-:Y:S02]  /*49d0*/  IADD3 R0, P2, R21, -R38, RZ ;  /* 0x8000002615007210 */ /* 0x000fe40007f5e0ff */
[----:B------:R-:W-:-:S04]  /*49e0*/  ISETP.GE.U32.AND.EX P3, PT, R43, R39, PT, P3 ;  /* 0x000000272b00720c */ /* 0x000fc80003f66130 */
[----:B------:R-:W-:Y:S01]  /*49f0*/  SEL R21, R0, R21, P3 ;  /* 0x0000001500157207 */ /* 0x000fe20001800000 */
[----:B------:R-:W-:-:S03]  /*4a00*/  IMAD.X R0, R43, 0x1, ~R39, P2 ;  /* 0x000000012b007824 */ /* 0x000fc600010e0e27 */
[----:B------:R-:W-:Y:S02]  /*4a10*/  ISETP.GE.U32.AND P0, PT, R21, R38, PT ;  /* 0x000000261500720c */ /* 0x000fe40003f06070 */
[----:B------:R-:W-:Y:S02]  /*4a20*/  IADD3 R38, P1, R25, 0x1, RZ ;  /* 0x0000000119267810 */ /* 0x000fe40007f3e0ff */
[----:B------:R-:W-:Y:S02]  /*4a30*/  SEL R43, R0, R43, P3 ;  /* 0x0000002b002b7207 */ /* 0x000fe40001800000 */
[----:B------:R-:W-:Y:S01]  /*4a40*/  SEL R38, R38, R25, P3 ;  /* 0x0000001926267207 */ /* 0x000fe20001800000 */
[----:B------:R-:W-:Y:S01]  /*4a50*/  IMAD.X R21, RZ, RZ, R2, P1 ;  /* 0x000000ffff157224 */ /* 0x000fe200008e0602 */
[----:B------:R-:W-:Y:S01]  /*4a60*/  ISETP.GE.U32.AND.EX P0, PT, R43, R39, PT, P0 ;  /* 0x000000272b00720c */ /* 0x000fe20003f06100 */
[----:B------:R-:W-:Y:S01]  /*4a70*/  IMAD.MOV.U32 R39, RZ, RZ, 0x0 ;  /* 0x00000000ff277424 */ /* 0x000fe200078e00ff */
[----:B------:R-:W-:-:S02]  /*4a80*/  IADD3 R25, P1, R38, 0x1, RZ ;  /* 0x0000000126197810 */ /* 0x000fc40007f3e0ff */
[----:B------:R-:W-:Y:S02]  /*4a90*/  SEL R21, R21, R2, P3 ;  /* 0x0000000215157207 */ /* 0x000fe40001800000 */
[----:B------:R-:W-:Y:S01]  /*4aa0*/  SEL R25, R25, R38, P0 ;  /* 0x0000002619197207 */ /* 0x000fe20000000000 */
[----:B------:R-:W-:Y:S01]  /*4ab0*/  IMAD.MOV.U32 R38, RZ, RZ, R22 ;  /* 0x000000ffff267224 */ /* 0x000fe200078e0016 */
[----:B------:R-:W-:Y:S01]  /*4ac0*/  LOP3.LUT R2, R6, R19, RZ, 0x3c, !PT ;  /* 0x0000001306027212 */ /* 0x000fe200078e3cff */
[----:B------:R-:W-:-:S03]  /*4ad0*/  IMAD.X R0, RZ, RZ, R21, P1 ;  /* 0x000000ffff007224 */ /* 0x000fc600008e0615 */
[----:B------:R-:W-:Y:S02]  /*4ae0*/  ISETP.GE.AND P2, PT, R2, RZ, PT ;  /* 0x000000ff0200720c */ /* 0x000fe40003f46270 */
[----:B------:R-:W-:Y:S02]  /*4af0*/  SEL R21, R0, R21, P0 ;  /* 0x0000001500157207 */ /* 0x000fe40000000000 */
[----:B------:R-:W-:Y:S02]  /*4b00*/  IADD3 R0, P1, RZ, -R25, RZ ;  /* 0x80000019ff007210 */ /* 0x000fe40007f3e0ff */
[----:B------:R-:W-:Y:S02]  /*4b10*/  ISETP.NE.U32.AND P0, PT, R24, RZ, PT ;  /* 0x000000ff1800720c */ /* 0x000fe40003f05070 */
[----:B------:R-:W-:Y:S02]  /*4b20*/  IADD3.X R2, RZ, ~R21, RZ, P1, !PT ;  /* 0x80000015ff027210 */ /* 0x000fe40000ffe4ff */
[----:B------:R-:W-:-:S02]  /*4b30*/  ISETP.NE.AND.EX P0, PT, R6, RZ, PT, P0 ;  /* 0x000000ff0600720c */ /* 0x000fc40003f05300 */
[----:B------:R-:W-:Y:S02]  /*4b40*/  SEL R0, R0, R25, !P2 ;  /* 0x0000001900007207 */ /* 0x000fe40005000000 */
[----:B------:R-:W-:Y:S02]  /*4b50*/  SEL R2, R2, R21, !P2 ;  /* 0x0000001502027207 */ /* 0x000fe40005000000 */
[----:B------:R-:W-:Y:S02]  /*4b60*/  SEL R0, R0, 0xffffffff, P0 ;  /* 0xffffffff00007807 */ /* 0x000fe40000000000 */
[----:B------:R-:W-:Y:S01]  /*4b70*/  SEL R21, R2, 0xffffffff, P0 ;  /* 0xffffffff02157807 */ /* 0x000fe20000000000 */
[----:B------:R-:W-:Y:S06]  /*4b80*/  RET.REL.NODEC R38 `(_ZN5flash32flash_fwd_splitkv_combine_kernelI23Flash_fwd_kernel_traitsILi256ELi64ELi64ELi4ELb0ELb0EN7cutlass6half_tE19Flash_kernel_traitsILi256ELi64ELi64ELi4ES3_EELi4ELi2ELb0EEEvNS_16Flash_fwd_paramsE) ;  /* 0xffffffb4261c7950 */ /* 0x000fec0003c3ffff */
.L_x_295:
        /* <DEDUP_REMOVED lines=15> */
.L_x_8843:


//--------------------- .text._ZN5flash32flash_fwd_splitkv_combine_kernelI23Flash_fwd_kernel_traitsILi256ELi64ELi64ELi4ELb0ELb0EN7cutlass6half_tE19Flash_kernel_traitsILi256ELi64ELi64ELi4ES3_EELi4ELi1ELb0EEEvNS_16Flash_fwd_paramsE --------------------------
	.section	.text._ZN5flash32flash_fwd_splitkv_combine_kernelI23Flash_fwd_kernel_traitsILi256ELi64ELi64ELi4ELb0ELb0EN7cutlass6half_tE19Flash_kernel_traitsILi256ELi64ELi64ELi4ES3_EELi4ELi1ELb0EEEvNS_16Flash_fwd_paramsE,"ax",@progbits
	.align	128
        .global         _ZN5flash32flash_fwd_splitkv_combine_kernelI23Flash_fwd_kernel_traitsILi256ELi64ELi64ELi4ELb0ELb0EN7cutlass6half_tE19Flash_kernel_traitsILi256ELi64ELi64ELi4ES3_EELi4ELi1ELb0EEEvNS_16Flash_fwd_paramsE
        .type           _ZN5flash32flash_fwd_splitkv_combine_kernelI23Flash_fwd_kernel_traitsILi256ELi64ELi64ELi4ELb0ELb0EN7cutlass6half_tE19Flash_kernel_traitsILi256ELi64ELi64ELi4ES3_EELi4ELi1ELb0EEEvNS_16Flash_fwd_paramsE,@function
        .size           _ZN5flash32flash_fwd_splitkv_combine_kernelI23Flash_fwd_kernel_traitsILi256ELi64ELi64ELi4ELb0ELb0EN7cutlass6half_tE19Flash_kernel_traitsILi256ELi64ELi64ELi4ES3_EELi4ELi1ELb0EEEvNS_16Flash_fwd_paramsE,(.L_x_8844 - _ZN5flash32flash_fwd_splitkv_combine_kernelI23Flash_fwd_kernel_traitsILi256ELi64ELi64ELi4ELb0ELb0EN7cutlass6half_tE19Flash_kernel_traitsILi256ELi64ELi64ELi4ES3_EELi4ELi1ELb0EEEvNS_16Flash_fwd_paramsE)
        .other          _ZN5flash32flash_fwd_splitkv_combine_kernelI23Flash_fwd_kernel_traitsILi256ELi64ELi64ELi4ELb0ELb0EN7cutlass6half_tE19Flash_kernel_traitsILi256ELi64ELi64ELi4ES3_EELi4ELi1ELb0EEEvNS_16Flash_fwd_paramsE,@"STO_CUDA_ENTRY STV_DEFAULT"
_ZN5flash32flash_fwd_splitkv_combine_kernelI23Flash_fwd_kernel_traitsILi256ELi64ELi64ELi4ELb0ELb0EN7cutlass6half_tE19Flash_kernel_traitsILi256ELi64ELi64ELi4ES3_EELi4ELi1ELb0EEEvNS_16Flash_fwd_paramsE:
.text._ZN5flash32flash_fwd_splitkv_combine_kernelI23Flash_fwd_kernel_traitsILi256ELi64ELi64ELi4ELb0ELb0EN7cutlass6half_tE19Flash_kernel_traitsILi256ELi64ELi64ELi4ES3_EELi4ELi1ELb0EEEvNS_16Flash_fwd_paramsE:
        /* <DEDUP_REMOVED lines=23> */
[----:B------:R-:W-:Y:S05]  /*0170*/  CALL.REL.NOINC `($__internal_6_$__cuda_sm20_div_s64) ;  /* 0x00000044003c7944 */ /* 0x000fea0003c00000 */
[----:B------:R-:W-:Y:S01]  /*0180*/  MOV R22, R0 ;  /* 0x0000000000167202 */ /* 0x000fe20000000f00 */
[----:B------:R-:W-:Y:S06]  /*0190*/  BRA `(.L_x_297) ;  /* 0x00000000004c7947 */ /* 0x000fec0003800000 */
.L_x_296:
        /* <DEDUP_REMOVED lines=19> */
.L_x_297:
        /* <DEDUP_REMOVED lines=12> */
[----:B------:R-:W-:Y:S05]  /*0390*/  CALL.REL.NOINC `($__internal_6_$__cuda_sm20_div_s64) ;  /* 0x0000004000b47944 */ /* 0x000fea0003c00000 */
[----:B------:R-:W-:Y:S02]  /*03a0*/  MOV R12, R0 ;  /* 0x00000000000c7202 */ /* 0x000fe40000000f00 */
[----:B------:R-:W-:Y:S01]  /*03b0*/  MOV R13, R23 ;  /* 0x00000017000d7202 */ /* 0x000fe20000000f00 */
[----:B------:R-:W-:Y:S05]  /*03c0*/  BRA `(.L_x_300) ;  /* 0x00000000004c7947 */ /* 0x000fea0003800000 */
.L_x_299:
        /* <DEDUP_REMOVED lines=19> */
.L_x_300:
[----:B------:R-:W-:Y:S05]  /*0500*/  BSYNC B0 ;  /* 0x0000000000007941 */ /* 0x000fea0003800000 */
.L_x_298:
[----:B------:R-:W0:Y:S01]  /*0510*/  LDC R2, c[0x0][0x2c4] ;  /* 0x0000b100ff027b82 */ /* 0x000e220000000800 */
        /* <DEDUP_REMOVED lines=8> */
[----:B0-----:R-:W-:Y:S02]  /*05a0*/  IMAD.MOV R0, RZ, RZ, -R15 ;  /* 0x000000ffff007224 */ /* 0x001fe400078e0a0f */
[----:B------:R-:W-:Y:S02]  /*05b0*/  IMAD.MOV.U32 R14, RZ, RZ, RZ ;  /* 0x000000ffff0e7224 */ /* 0x000fe400078e00ff */
        /* <DEDUP_REMOVED lines=32> */
[----:B------:R-:W-:Y:S05]  /*07c0*/  BRA `(.L_x_303) ;  /* 0x00000000004c7947 */ /* 0x000fea0003800000 */
.L_x_302:
        /* <DEDUP_REMOVED lines=19> */
.L_x_303:
[----:B------:R-:W-:Y:S05]  /*0900*/  BSYNC B0 ;  /* 0x0000000000007941 */ /* 0x000fea0003800000 */
.L_x_301:
        /* <DEDUP_REMOVED lines=73> */
[----:B------:R-:W-:Y:S02]  /*0da0*/  MOV R34, R0 ;  /* 0x0000000000227202 */ /* 0x000fe40000000f00 */
[----:B------:R-:W-:Y:S01]  /*0db0*/  MOV R35, R23 ;  /* 0x0000001700237202 */ /* 0x000fe20000000f00 */
[----:B------:R-:W-:Y:S05]  /*0dc0*/  BRA `(.L_x_306) ;  /* 0x00000000004c7947 */ /* 0x000fea0003800000 */
.L_x_305:
        /* <DEDUP_REMOVED lines=19> */
.L_x_306:
[----:B------:R-:W-:Y:S05]  /*0f00*/  BSYNC B0 ;  /* 0x0000000000007941 */ /* 0x000fea0003800000 */
.L_x_304:
        /* <DEDUP_REMOVED lines=42> */
.L_x_308:
        /* <DEDUP_REMOVED lines=19> */
.L_x_309:
[----:B------:R-:W-:Y:S05]  /*12e0*/  BSYNC B0 ;  /* 0x0000000000007941 */ /* 0x000fea0003800000 */
.L_x_307:
[----:B------:R-:W0:Y:S01]  /*12f0*/  LDC R13, c[0x0][0x2c4] ;  /* 0x0000b100ff0d7b82 */ /* 0x000e220000000800 */
        /* <DEDUP_REMOVED lines=16> */
[----:B------:R-:W-:-:S03]  /*1400*/  ISETP.GE.AND P1, PT, R8, RZ, PT ;  /* 0x000000ff0800720c */ /* 0x000fc60003f26270 */
[----:B------:R-:W-:-:S04]  /*1410*/  IMAD.HI.U32 R6, R6, R2, RZ ;  /* 0x0000000206067227 */ /* 0x000fc800078e00ff */
[----:B------:R-:W-:-:S04]  /*1420*/  IMAD.MOV R21, RZ, RZ, -R6 ;  /* 0x000000ffff157224 */ /* 0x000fc800078e0a06 */
[C---:B------:R-:W-:Y:S02]  /*1430*/  IMAD R21, R0.reuse, R21, R2 ;  /* 0x0000001500157224 */ /* 0x040fe400078e0202 */
[----:B------:R-:W0:Y:S03]  /*1440*/  S2R R2, SR_TID.X ;  /* 0x0000000000027919 */ /* 0x000e260000002100 */
[----:B------:R-:W-:-:S13]  /*1450*/  ISETP.GT.U32.AND P0, PT, R0, R21, PT ;  /* 0x000000150000720c */ /* 0x000fda0003f04070 */
[----:B------:R-:W-:Y:S02]  /*1460*/  @!P0 IMAD.IADD R21, R21, 0x1, -R0 ;  /* 0x0000000115158824 */ /* 0x000fe400078e0a00 */
[----:B------:R-:W-:Y:S01]  /*1470*/  @!P0 VIADD R6, R6, 0x1 ;  /* 0x0000000106068836 */ /* 0x000fe20000000000 */
[----:B------:R-:W-:Y:S02]  /*1480*/  ISETP.NE.AND P0, PT, R13, RZ, PT ;  /* 0x000000ff0d00720c */ /* 0x000fe40003f05270 */
[----:B------:R-:W-:Y:S02]  /*1490*/  ISETP.GE.U32.AND P2, PT, R21, R0, PT ;  /* 0x000000001500720c */ /* 0x000fe40003f46070 */
[----:B------:R-:W-:Y:S02]  /*14a0*/  SHF.R.S32.HI R0, RZ, 0x1f, R11 ;  /* 0x0000001fff007819 */ /* 0x000fe4000001140b */
[----:B------:R-:W-:-:S03]  /*14b0*/  LEA.HI.SX32 R21, R11, 0x1, 0x1 ;  /* 0x000000010b157811 */ /* 0x000fc600078f0aff */
[----:B------:R-:W-:Y:S02]  /*14c0*/  @!P3 IMAD.MOV R21, RZ, RZ, R0 ;  /* 0x000000ffff15b224 */ /* 0x000fe400078e0200 */
[----:B------:R-:W1:Y:S04]  /*14d0*/  LDC R0, c[0x0][0x270] ;  /* 0x00009c00ff007b82 */ /* 0x000e680000000800 */
[----:B------:R-:W-:Y:S01]  /*14e0*/  @P2 VIADD R6, R6, 0x1 ;  /* 0x0000000106062836 */ /* 0x000fe20000000000 */
[----:B0-----:R-:W-:-:S03]  /*14f0*/  ISETP.GT.AND P2, PT, R2, 0x7, PT ;  /* 0x000000070200780c */ /* 0x001fc60003f44270 */
[----:B------:R-:W-:Y:S01]  /*1500*/  @!P1 IMAD.MOV R6, RZ, RZ, -R6 ;  /* 0x000000ffff069224 */ /* 0x000fe200078e0a06 */
[----:B------:R-:W-:-:S05]  /*1510*/  @!P0 LOP3.LUT R6, RZ, R13, RZ, 0x33, !PT ;  /* 0x0000000dff068212 */ /* 0x000fca00078e33ff */
[----:B------:R-:W-:Y:S01]  /*1520*/  IMAD R8, R21, R6, RZ ;  /* 0x0000000615087224 */ /* 0x000fe200078e02ff */
[----:B------:R-:W-:-:S03]  /*1530*/  SHF.R.S32.HI R21, RZ, 0x1f, R2 ;  /* 0x0000001fff157819 */ /* 0x000fc60000011402 */
[----:B------:R-:W0:Y:S01]  /*1540*/  @!P2 S2R R10, SR_CgaCtaId ;  /* 0x00000000000aa919 */ /* 0x000e220000008800 */
[----:B------:R-:W-:Y:S02]  /*1550*/  IABS R26, R8 ;  /* 0x00000008001a7213 */ /* 0x000fe40000000000 */
[----:B------:R-:W-:Y:S02]  /*1560*/  LEA.HI R21, R21, R2, RZ, 0x2 ;  /* 0x0000000215157211 */ /* 0x000fe400078f10ff */
[----:B------:R-:W2:Y:S01]  /*1570*/  I2F.RP R12, R26 ;  /* 0x0000001a000c7306 */ /* 0x000ea20000209400 */
[----:B-1----:R-:W-:Y:S02]  /*1580*/  IABS R24, R0 ;  /* 0x0000000000187213 */ /* 0x002fe40000000000 */
[----:B------:R-:W-:Y:S02]  /*1590*/  SHF.R.S32.HI R29, RZ, 0x2, R21 ;  /* 0x00000002ff1d7819 */ /* 0x000fe40000011415 */
[----:B------:R-:W-:-:S02]  /*15a0*/  @!P2 MOV R25, 0x400 ;  /* 0x000004000019a802 */ /* 0x000fc40000000f00 */
[----:B------:R-:W-:Y:S01]  /*15b0*/  ISETP.GE.AND P0, PT, R29, UR5, PT ;  /* 0x000000051d007c0c */ /* 0x000fe2000bf06270 */
[----:B------:R-:W-:Y:S01]  /*15c0*/  I2F.U32.RP R6, R24 ;  /* 0x0000001800067306 */ /* 0x000fe20000209000 */
[----:B------:R-:W-:-:S07]  /*15d0*/  LOP3.LUT R21, R21, 0xfffffffc, RZ, 0xc0, !PT ;  /* 0xfffffffc15157812 */ /* 0x000fce00078ec0ff */
[----:B--2---:R-:W1:Y:S01]  /*15e0*/  MUFU.RCP R32, R12 ;  /* 0x0000000c00207308 */ /* 0x004e620000001000 */
[----:B0-----:R-:W-:Y:S01]  /*15f0*/  @!P2 LEA R10, R10, R25, 0x18 ;  /* 0x000000190a0aa211 */ /* 0x001fe200078ec0ff */
[----:B------:R-:W-:-:S04]  /*1600*/  VIADD R25, R26, UR4 ;  /* 0x000000041a197c36 */ /* 0x000fc80008000000 */
[----:B------:R-:W-:Y:S02]  /*1610*/  @!P2 IMAD R27, R29, 0x14, R10 ;  /* 0x000000141d1ba824 */ /* 0x000fe400078e020a */
[----:B-1----:R-:W-:Y:S02]  /*1620*/  VIADD R32, R32, 0xffffffe ;  /* 0x0ffffffe20207836 */ /* 0x002fe40000000000 */
[----:B------:R-:W-:Y:S02]  /*1630*/  IMAD.IADD R12, R2, 0x1, -R21 ;  /* 0x00000001020c7824 */ /* 0x000fe400078e0a15 */
[----:B------:R0:W1:Y:S02]  /*1640*/  F2I.FTZ.U32.TRUNC.NTZ R33, R32 ;  /* 0x0000002000217305 */ /* 0x000064000021f000 */
[----:B------:R-:W-:Y:S01]  /*1650*/  @!P2 IMAD R27, R12, 0x4, R27 ;  /* 0x000000040c1ba824 */ /* 0x000fe200078e021b */
        /* <DEDUP_REMOVED lines=18> */
.L_x_311:
[----:B------:R-:W-:Y:S05]  /*1780*/  BSYNC B0 ;  /* 0x0000000000007941 */ /* 0x000fea0003800000 */
.L_x_310:
[----:B-----5:R3:W-:Y:S01]  /*1790*/  @!P2 STS [R27], R28 ;  /* 0x0000001c1b00a388 */ /* 0x0207e20000000800 */
[----:B------:R-:W-:Y:S01]  /*17a0*/  BSSY B0, `(.L_x_312) ;  /* 0x000000f000007945 */ /* 0x000fe20003800000 */
[----:B------:R-:W-:Y:S01]  /*17b0*/  MOV R30, 0xff800000 ;  /* 0xff800000001e7802 */ /* 0x000fe20000000f00 */
[----:B------:R-:W-:Y:S06]  /*17c0*/  BAR.SYNC.DEFER_BLOCKING 0x0 ;  /* 0x0000000000007b1d */ /* 0x000fec0000010000 */
[----:B------:R-:W-:Y:S05]  /*17d0*/  @P2 BRA `(.L_x_313) ;  /* 0x00000000002c2947 */ /* 0x000fea0003800000 */
[----:B------:R-:W4:Y:S01]  /*17e0*/  S2R R10, SR_CgaCtaId ;  /* 0x00000000000a7919 */ /* 0x000f220000008800 */
[----:B------:R-:W-:Y:S02]  /*17f0*/  LEA.HI R12, R2, R2, RZ, 0x1 ;  /* 0x00000002020c7211 */ /* 0x000fe400078f08ff */
[----:B------:R-:W-:Y:S02]  /*1800*/  MOV R21, 0x400 ;  /* 0x0000040000157802 */ /* 0x000fe40000000f00 */
[C---:B---3--:R-:W-:Y:S01]  /*1810*/  LOP3.LUT R27, R12.reuse, 0xfffffffe, RZ, 0xc0, !PT ;  /* 0xfffffffe0c1b7812 */ /* 0x048fe200078ec0ff */
[----:B------:R-:W-:-:S04]  /*1820*/  IMAD.SHL.U32 R12, R12, 0x2, RZ ;  /* 0x000000020c0c7824 */ /* 0x000fc800078e00ff */
[----:B------:R-:W-:Y:S01]  /*1830*/  IMAD.IADD R27, R2, 0x1, -R27 ;  /* 0x00000001021b7824 */ /* 0x000fe200078e0a1b */
[----:B----4-:R-:W-:Y:S02]  /*1840*/  LEA R10, R10, R21, 0x18 ;  /* 0x000000150a0a7211 */ /* 0x010fe400078ec0ff */
[----:B------:R-:W-:-:S03]  /*1850*/  LOP3.LUT R21, R12, 0xfffffffc, RZ, 0xc0, !PT ;  /* 0xfffffffc0c157812 */ /* 0x000fc600078ec0ff */
[----:B------:R-:W-:-:S04]  /*1860*/  IMAD R10, R27, 0x14, R10 ;  /* 0x000000141b0a7824 */ /* 0x000fc800078e020a */
[----:B------:R-:W-:-:S05]  /*1870*/  IMAD.IADD R10, R10, 0x1, R21 ;  /* 0x000000010a0a7824 */ /* 0x000fca00078e0215 */
[----:B------:R4:W3:Y:S02]  /*1880*/  LDS R30, [R10] ;  /* 0x000000000a1e7984 */ /* 0x0008e40000000800 */
.L_x_313:
[----:B------:R-:W-:Y:S05]  /*1890*/  BSYNC B0 ;  /* 0x0000000000007941 */ /* 0x000fea0003800000 */
.L_x_312:
[----:B---3--:R-:W3:Y:S01]  /*18a0*/  SHFL.BFLY PT, R21, R30, 0x1, 0x1f ;  /* 0x0c201f001e157f89 */ /* 0x008ee200000e0000 */
[----:B------:R-:W5:Y:S01]  /*18b0*/  MUFU.RCP R6, R6 ;  /* 0x0000000600067308 */ /* 0x000f620000001000 */
[--C-:B-1--4-:R-:W-:Y:S01]  /*18c0*/  IMAD.MOV R10, RZ, RZ, -R33.reuse ;  /* 0x000000ffff0a7224 */ /* 0x112fe200078e0a21 */
[----:B------:R-:W-:Y:S01]  /*18d0*/  IABS R37, R25 ;  /* 0x0000001900257213 */ /* 0x000fe20000000000 */
[----:B0-----:R-:W-:Y:S01]  /*18e0*/  IMAD.MOV.U32 R32, RZ, RZ, RZ ;  /* 0x000000ffff207224 */ /* 0x001fe200078e00ff */
[-C--:B------:R-:W-:Y:S01]  /*18f0*/  LOP3.LUT R12, R25, R26.reuse, RZ, 0x3c, !PT ;  /* 0x0000001a190c7212 */ /* 0x080fe200078e3cff */
[----:B------:R-:W-:Y:S01]  /*1900*/  IMAD R27, R10, R26, RZ ;  /* 0x0000001a0a1b7224 */ /* 0x000fe200078e02ff */
[----:B------:R-:W-:Y:S01]  /*1910*/  IABS R10, R9 ;  /* 0x00000009000a7213 */ /* 0x000fe20000000000 */
[----:B------:R-:W-:Y:S01]  /*1920*/  BSSY B1, `(.L_x_314) ;  /* 0x0000219000017945 */ /* 0x000fe20003800000 */
[----:B------:R-:W-:Y:S01]  /*1930*/  ISETP.GE.AND P2, PT, R12, RZ, PT ;  /* 0x000000ff0c00720c */ /* 0x000fe20003f46270 */
[----:B------:R-:W-:Y:S01]  /*1940*/  IMAD.HI.U32 R32, R33, R27, R32 ;  /* 0x0000001b21207227 */ /* 0x000fe200078e0020 */
[----:B------:R-:W-:Y:S01]  /*1950*/  IABS R27, R8 ;  /* 0x00000008001b7213 */ /* 0x000fe20000000000 */
[----:B------:R-:W0:Y:S01]  /*1960*/  LDC.U8 R12, c[0x0][0x3d9] ;  /* 0x0000f640ff0c7b82 */ /* 0x000e220000000000 */
[----:B------:R-:W-:-:S02]  /*1970*/  IABS R33, R0 ;  /* 0x0000000000217213 */ /* 0x000fc40000000000 */
[----:B------:R-:W-:Y:S01]  /*1980*/  ISETP.NE.AND P4, PT, R8, RZ, PT ;  /* 0x000000ff0800720c */ /* 0x000fe20003f85270 */
[----:B------:R-:W-:Y:S01]  /*1990*/  IMAD.MOV R27, RZ, RZ, -R27 ;  /* 0x000000ffff1b7224 */ /* 0x000fe200078e0a1b */
[----:B------:R-:W-:Y:S01]  /*19a0*/  ISETP.GT.AND P3, PT, R4, RZ, PT ;  /* 0x000000ff0400720c */ /* 0x000fe20003f64270 */
[----:B-----5:R-:W-:Y:S01]  /*19b0*/  VIADD R38, R6, 0xffffffe ;  /* 0x0ffffffe06267836 */ /* 0x020fe20000000000 */
[----:B------:R-:W-:Y:S01]  /*19c0*/  LOP3.LUT R9, R9, R0, RZ, 0x3c, !PT ;  /* 0x0000000009097212 */ /* 0x000fe200078e3cff */
[----:B------:R-:W-:Y:S01]  /*19d0*/  IMAD.HI.U32 R6, R32, R37, RZ ;  /* 0x0000002520067227 */ /* 0x000fe200078e00ff */
[----:B------:R-:W-:Y:S01]  /*19e0*/  SHF.R.S32.HI R32, RZ, 0x1f, R4 ;  /* 0x0000001fff207819 */ /* 0x000fe20000011404 */
[----:B------:R-:W2:Y:S01]  /*19f0*/  F2I.FTZ.U32.TRUNC.NTZ R39, R38 ;  /* 0x0000002600277305 */ /* 0x000ea2000021f000 */
[----:B---3--:R-:W-:Y:S01]  /*1a00*/  FMNMX.FTZ R21, R21, R30, !PT ;  /* 0x0000001e15157209 */ /* 0x008fe20007810000 */
[----:B------:R-:W-:Y:S02]  /*1a10*/  IMAD R27, R6, R27, R37 ;  /* 0x0000001b061b7224 */ /* 0x000fe400078e0225 */
[----:B------:R-:W-:Y:S01]  /*1a20*/  IMAD.MOV R33, RZ, RZ, -R33 ;  /* 0x000000ffff217224 */ /* 0x000fe200078e0a21 */
[----:B------:R-:W-:-:S02]  /*1a30*/  FSETP.NEU.FTZ.AND P0, PT, R21, -INF , PT ;  /* 0xff8000001500780b */ /* 0x000fc40003f1d000 */
[----:B------:R-:W-:Y:S02]  /*1a40*/  ISETP.GT.U32.AND P1, PT, R26, R27, PT ;  /* 0x0000001b1a00720c */ /* 0x000fe40003f24070 */
[----:B------:R-:W-:-:S05]  /*1a50*/  FSEL R21, R21, RZ, P0 ;  /* 0x000000ff15157208 */ /* 0x000fca0000000000 */
[----:B------:R-:W-:Y:S01]  /*1a60*/  FADD.FTZ R28, -R21, R30 ;  /* 0x0000001e151c7221 */ /* 0x000fe20000010100 */
[--C-:B--2---:R-:W-:Y:S02]  /*1a70*/  IMAD.MOV R29, RZ, RZ, -R39.reuse ;  /* 0x000000ffff1d7224 */ /* 0x104fe400078e0a27 */
[----:B------:R-:W-:Y:S02]  /*1a80*/  IMAD.MOV.U32 R38, RZ, RZ, RZ ;  /* 0x000000ffff267224 */ /* 0x000fe400078e00ff */
[----:B------:R-:W-:Y:S01]  /*1a90*/  FMUL.FTZ R28, R28, 1.4426950216293334961 ;  /* 0x3fb8aa3b1c1c7820 */ /* 0x000fe20000410000 */
[----:B------:R-:W-:Y:S02]  /*1aa0*/  IMAD R36, R29, R24, RZ ;  /* 0x000000181d247224 */ /* 0x000fe400078e02ff */
[----:B------:R-:W-:Y:S02]  /*1ab0*/  @!P1 IMAD.IADD R27, R27, 0x1, -R26 ;  /* 0x000000011b1b9824 */ /* 0x000fe400078e0a1a */
[----:B------:R-:W-:Y:S01]  /*1ac0*/  IMAD.HI.U32 R36, R39, R36, R38 ;  /* 0x0000002427247227 */ /* 0x000fe200078e0026 */
[----:B------:R-:W1:Y:S02]  /*1ad0*/  MUFU.EX2 R28, R28 ;  /* 0x0000001c001c7308 */ /* 0x000e640000000800 */
[----:B------:R-:W-:Y:S01]  /*1ae0*/  ISETP.GE.U32.AND P0, PT, R27, R26, PT ;  /* 0x0000001a1b00720c */ /* 0x000fe20003f06070 */
[----:B------:R-:W-:-:S02]  /*1af0*/  @!P1 VIADD R6, R6, 0x1 ;  /* 0x0000000106069836 */ /* 0x000fc40000000000 */
[----:B------:R-:W-:-:S04]  /*1b00*/  IMAD.HI.U32 R31, R36, R10, RZ ;  /* 0x0000000a241f7227 */ /* 0x000fc800078e00ff */
[----:B------:R-:W-:-:S04]  /*1b10*/  IMAD.HI.U32 R36, R36, R37, RZ ;  /* 0x0000002524247227 */ /* 0x000fc800078e00ff */
[-C--:B------:R-:W-:Y:S01]  /*1b20*/  IMAD R29, R31, R33.reuse, R10 ;  /* 0x000000211f1d7224 */ /* 0x080fe200078e020a */
[----:B------:R-:W-:Y:S01]  /*1b30*/  LEA.HI.SX32 R10, R4, 0x1, 0x1 ;  /* 0x00000001040a7811 */ /* 0x000fe200078f0aff */
[----:B------:R-:W-:Y:S01]  /*1b40*/  IMAD R33, R36, R33, R37 ;  /* 0x0000002124217224 */ /* 0x000fe200078e0225 */
[----:B-1----:R-:W1:Y:S01]  /*1b50*/  SHFL.BFLY PT, R27, R28, 0x1, 0x1f ;  /* 0x0c201f001c1b7f89 */ /* 0x002e6200000e0000 */
[----:B------:R-:W-:Y:S01]  /*1b60*/  @P0 VIADD R6, R6, 0x1 ;  /* 0x0000000106060836 */ /* 0x000fe20000000000 */
[C---:B------:R-:W-:Y:S01]  /*1b70*/  ISETP.GT.U32.AND P1, PT, R24.reuse, R29, PT ;  /* 0x0000001d1800720c */ /* 0x040fe20003f24070 */
[----:B------:R-:W-:Y:S01]  /*1b80*/  @!P3 IMAD.MOV R10, RZ, RZ, R32 ;  /* 0x000000ffff0ab224 */ /* 0x000fe200078e0220 */
[----:B------:R-:W-:Y:S01]  /*1b90*/  ISETP.GT.U32.AND P0, PT, R24, R33, PT ;  /* 0x000000211800720c */ /* 0x000fe20003f04070 */
[----:B------:R-:W-:Y:S01]  /*1ba0*/  @!P2 IMAD.MOV R6, RZ, RZ, -R6 ;  /* 0x000000ffff06a224 */ /* 0x000fe200078e0a06 */
[----:B------:R-:W-:Y:S02]  /*1bb0*/  @!P4 LOP3.LUT R6, RZ, R26, RZ, 0x33, !PT ;  /* 0x0000001aff06c212 */ /* 0x000fe400078e33ff */
[----:B------:R-:W-:-:S02]  /*1bc0*/  LOP3.LUT R26, R25, R0, RZ, 0x3c, !PT ;  /* 0x00000000191a7212 */ /* 0x000fc400078e3cff */
[----:B------:R-:W-:Y:S02]  /*1bd0*/  ISETP.GT.AND P4, PT, R8, RZ, PT ;  /* 0x000000ff0800720c */ /* 0x000fe40003f84270 */
[----:B------:R-:W-:Y:S02]  /*1be0*/  ISETP.GE.AND P2, PT, R9, RZ, PT ;  /* 0x000000ff0900720c */ /* 0x000fe40003f46270 */
[----:B------:R-:W-:Y:S01]  /*1bf0*/  ISETP.GE.AND P3, PT, R26, RZ, PT ;  /* 0x000000ff1a00720c */ /* 0x000fe20003f66270 */
[----:B------:R-:W-:Y:S01]  /*1c00*/  @!P1 IMAD.IADD R29, R29, 0x1, -R24 ;  /* 0x000000011d1d9824 */ /* 0x000fe200078e0a18 */
[----:B------:R-:W-:Y:S01]  /*1c10*/  SHF.R.S32.HI R25, RZ, 0x1f, R8 ;  /* 0x0000001fff197819 */ /* 0x000fe20000011408 */
[----:B------:R-:W-:Y:S01]  /*1c20*/  @!P0 IMAD.IADD R33, R33, 0x1, -R24 ;  /* 0x0000000121218824 */ /* 0x000fe200078e0a18 */
[----:B------:R-:W-:Y:S01]  /*1c30*/  LEA.HI.SX32 R9, R8, 0x1, 0x1 ;  /* 0x0000000108097811 */ /* 0x000fe200078f0aff */
[----:B------:R-:W-:Y:S01]  /*1c40*/  @!P1 VIADD R31, R31, 0x1 ;  /* 0x000000011f1f9836 */ /* 0x000fe20000000000 */
[-C--:B------:R-:W-:Y:S01]  /*1c50*/  ISETP.GE.U32.AND P5, PT, R29, R24.reuse, PT ;  /* 0x000000181d00720c */ /* 0x080fe20003fa6070 */
[----:B------:R-:W-:Y:S01]  /*1c60*/  @!P0 VIADD R36, R36, 0x1 ;  /* 0x0000000124248836 */ /* 0x000fe20000000000 */
[----:B------:R-:W-:Y:S01]  /*1c70*/  ISETP.GE.U32.AND P6, PT, R33, R24, PT ;  /* 0x000000182100720c */ /* 0x000fe20003fc6070 */
[----:B------:R-:W-:-:S02]  /*1c80*/  @!P4 IMAD.MOV R9, RZ, RZ, R25 ;  /* 0x000000ffff09c224 */ /* 0x000fc400078e0219 */
[----:B-1----:R-:W-:Y:S01]  /*1c90*/  FADD.FTZ R28, R28, R27 ;  /* 0x0000001b1c1c7221 */ /* 0x002fe20000010000 */
[----:B------:R-:W-:Y:S01]  /*1ca0*/  LOP3.LUT R24, R2, 0x1, RZ, 0xc0, !PT ;  /* 0x0000000102187812 */ /* 0x000fe200078ec0ff */
[----:B------:R-:W-:Y:S01]  /*1cb0*/  IMAD.MOV.U32 R27, RZ, RZ, 0x7f800000 ;  /* 0x7f800000ff1b7424 */ /* 0x000fe200078e00ff */
[----:B0-----:R-:W-:Y:S02]  /*1cc0*/  ISETP.NE.AND P4, PT, R12, RZ, PT ;  /* 0x000000ff0c00720c */ /* 0x001fe40003f85270 */
[----:B------:R-:W-:Y:S02]  /*1cd0*/  FSETP.NE.FTZ.AND P1, PT, R28, RZ, PT ;  /* 0x000000ff1c00720b */ /* 0x000fe40003f35000 */
[----:B------:R-:W-:Y:S01]  /*1ce0*/  ISETP.NE.U32.AND P0, PT, R24, 0x1, PT ;  /* 0x000000011800780c */ /* 0x000fe20003f05070 */
[----:B------:R-:W-:Y:S01]  /*1cf0*/  @P5 VIADD R31, R31, 0x1 ;  /* 0x000000011f1f5836 */ /* 0x000fe20000000000 */
[----:B------:R-:W-:Y:S01]  /*1d00*/  ISETP.NE.AND P5, PT, R0, RZ, PT ;  /* 0x000000ff0000720c */ /* 0x000fe20003fa5270 */
[----:B------:R-:W-:Y:S01]  /*1d10*/  @P6 VIADD R36, R36, 0x1 ;  /* 0x0000000124246836 */ /* 0x000fe20000000000 */
[----:B------:R-:W-:Y:S01]  /*1d20*/  ISETP.GT.OR P0, PT, R2, 0x7, !P0 ;  /* 0x000000070200780c */ /* 0x000fe20004704670 */
[----:B------:R-:W-:Y:S01]  /*1d30*/  @!P2 IMAD.MOV R31, RZ, RZ, -R31 ;  /* 0x000000ffff1fa224 */ /* 0x000fe200078e0a1f */
[----:B------:R-:W-:Y:S01]  /*1d40*/  LOP3.LUT R12, RZ, R0, RZ, 0x33, !PT ;  /* 0x00000000ff0c7212 */ /* 0x000fe200078e33ff */
[----:B------:R-:W-:Y:S01]  /*1d50*/  @!P3 IMAD.MOV R36, RZ, RZ, -R36 ;  /* 0x000000ffff24b224 */ /* 0x000fe200078e0a24 */
[----:B------:R-:W-:-:S03]  /*1d60*/  SEL R13, R13, 0x1, !P4 ;  /* 0x000000010d0d7807 */ /* 0x000fc60006000000 */
[----:B------:R-:W0:Y:S01]  /*1d70*/  @P1 MUFU.LG2 R28, R28 ;  /* 0x0000001c001c1308 */ /* 0x000e220000000c00 */
[C---:B------:R-:W-:Y:S02]  /*1d80*/  SEL R24, R12.reuse, R31, !P5 ;  /* 0x0000001f0c187207 */ /* 0x040fe40006800000 */
[----:B------:R-:W-:Y:S02]  /*1d90*/  SEL R12, R12, R36, !P5 ;  /* 0x000000240c0c7207 */ /* 0x000fe40006800000 */
[----:B------:R-:W-:Y:S01]  /*1da0*/  ISETP.LT.U32.AND P2, PT, R22, R6, PT ;  /* 0x000000061600720c */ /* 0x000fe20003f41070 */
[-C--:B------:R-:W-:Y:S01]  /*1db0*/  IMAD R25, R24, R13.reuse, RZ ;  /* 0x0000000d18197224 */ /* 0x080fe200078e02ff */
[----:B------:R-:W-:Y:S01]  /*1dc0*/  SHF.R.S32.HI R29, RZ, 0x1f, R6 ;  /* 0x0000001fff1d7819 */ /* 0x000fe20000011406 */
[----:B------:R-:W-:Y:S02]  /*1dd0*/  IMAD R24, R12, R13, RZ ;  /* 0x0000000d0c187224 */ /* 0x000fe400078e02ff */
[----:B------:R-:W-:Y:S01]  /*1de0*/  IMAD R10, R10, R25, RZ ;  /* 0x000000190a0a7224 */ /* 0x000fe200078e02ff */
[----:B------:R-:W-:Y:S01]  /*1df0*/  ISETP.LT.AND.EX P2, PT, R23, R29, PT, P2 ;  /* 0x0000001d1700720c */ /* 0x000fe20003f41320 */
[----:B------:R-:W-:-:S03]  /*1e00*/  IMAD R9, R24, R9, RZ ;  /* 0x0000000918097224 */ /* 0x000fc600078e02ff */
[----:B------:R-:W-:Y:S02]  /*1e10*/  SEL R13, R22, R6, P2 ;  /* 0x00000006160d7207 */ /* 0x000fe40001000000 */
[----:B------:R-:W-:Y:S01]  /*1e20*/  SEL R12, R23, R29, P2 ;  /* 0x0000001d170c7207 */ /* 0x000fe20001000000 */
[----:B0-----:R-:W-:Y:S01]  /*1e30*/  @P1 FFMA.FTZ R27, R28, 0.69314718246459960938, R21 ;  /* 0x3f3172181c1b1823 */ /* 0x001fe20000010015 */
        /* <DEDUP_REMOVED lines=38> */
[----:B------:R-:W-:Y:S05]  /*20a0*/  CALL.REL.NOINC `($__internal_6_$__cuda_sm20_div_s64) ;  /* 0x0000002400707944 */ /* 0x000fea0003c00000 */
        /* <DEDUP_REMOVED lines=10> */
.L_x_318:
        /* <DEDUP_REMOVED lines=22> */
.L_x_319:
[----:B------:R-:W-:Y:S05]  /*22b0*/  BSYNC B0 ;  /* 0x0000000000007941 */ /* 0x000fea0003800000 */
.L_x_317:
[----:B------:R-:W-:Y:S01]  /*22c0*/  LOP3.LUT R0, R21, R5, RZ, 0xfc, !PT ;  /* 0x0000000515007212 */ /* 0x000fe200078efcff */
[----:B------:R-:W-:Y:S03]  /*22d0*/  BSSY B0, `(.L_x_320) ;  /* 0x0000028000007945 */ /* 0x000fe60003800000 */
[----:B------:R-:W-:-:S13]  /*22e0*/  ISETP.NE.U32.AND P0, PT, R0, RZ, PT ;  /* 0x000000ff0000720c */ /* 0x000fda0003f05070 */
[----:B------:R-:W-:Y:S05]  /*22f0*/  @!P0 BRA `(.L_x_321) ;  /* 0x00000000003c8947 */ /* 0x000fea0003800000 */
[----:B------:R-:W-:Y:S01]  /*2300*/  IMAD.MOV.U32 R24, RZ, RZ, R3 ;  /* 0x000000ffff187224 */ /* 0x000fe200078e0003 */
[----:B------:R-:W-:Y:S02]  /*2310*/  MOV R6, R5 ;  /* 0x0000000500067202 */ /* 0x000fe40000000f00 */
[----:B------:R-:W-:Y:S02]  /*2320*/  MOV R22, 0x2340 ;  /* 0x0000234000167802 */ /* 0x000fe40000000f00 */
[----:B------:R-:W-:Y:S05]  /*2330*/  CALL.REL.NOINC `($__internal_6_$__cuda_sm20_div_s64) ;  /* 0x0000002000cc7944 */ /* 0x000fea0003c00000 */
        /* <DEDUP_REMOVED lines=11> */
.L_x_321:
        /* <DEDUP_REMOVED lines=22> */
.L_x_322:
[----:B------:R-:W-:Y:S05]  /*2550*/  BSYNC B0 ;  /* 0x0000000000007941 */ /* 0x000fea0003800000 */
.L_x_320:
[----:B------:R-:W0:Y:S01]  /*2560*/  LDC.64 R2, c[0x0][0x2c0] ;  /* 0x0000b000ff027b82 */ /* 0x000e220000000a00 */
[----:B------:R-:W-:Y:S01]  /*2570*/  LOP3.LUT R0, R37, R7, RZ, 0xfc, !PT ;  /* 0x0000000725007212 */ /* 0x000fe200078efcff */
[----:B------:R-:W-:Y:S03]  /*2580*/  BSSY B0, `(.L_x_323) ;  /* 0x0000029000007945 */ /* 0x000fe60003800000 */
[----:B------:R-:W-:Y:S01]  /*2590*/  ISETP.NE.U32.AND P0, PT, R0, RZ, PT ;  /* 0x000000ff0000720c */ /* 0x000fe20003f05070 */
[C---:B0-----:R-:W-:Y:S01]  /*25a0*/  IMAD R3, R2.reuse, R3, RZ ;  /* 0x0000000302037224 */ /* 0x041fe200078e02ff */
[----:B------:R-:W-:-:S11]  /*25b0*/  SEL R28, R2, 0x1, P4 ;  /* 0x00000001021c7807 */ /* 0x000fd60002000000 */
[----:B------:R-:W-:Y:S05]  /*25c0*/  @!P0 BRA `(.L_x_324) ;  /* 0x0000000000388947 */ /* 0x000fea0003800000 */
[----:B------:R-:W-:Y:S01]  /*25d0*/  IMAD.MOV.U32 R26, RZ, RZ, R36 ;  /* 0x000000ffff1a7224 */ /* 0x000fe200078e0024 */
[----:B------:R-:W-:Y:S01]  /*25e0*/  MOV R24, R31 ;  /* 0x0000001f00187202 */ /* 0x000fe20000000f00 */
[----:B------:R-:W-:Y:S01]  /*25f0*/  IMAD.MOV.U32 R21, RZ, RZ, R37 ;  /* 0x000000ffff157224 */ /* 0x000fe200078e0025 */
[----:B------:R-:W-:Y:S02]  /*2600*/  MOV R6, R7 ;  /* 0x0000000700067202 */ /* 0x000fe40000000f00 */
[----:B------:R-:W-:Y:S02]  /*2610*/  MOV R22, 0x2630 ;  /* 0x0000263000167802 */ /* 0x000fe40000000f00 */
[----:B------:R-:W-:Y:S05]  /*2620*/  CALL.REL.NOINC `($__internal_6_$__cuda_sm20_div_s64) ;  /* 0x0000002000107944 */ /* 0x000fea0003c00000 */
[-C--:B------:R-:W-:Y:S02]  /*2630*/  IADD3 R6, P0, RZ, -R0.reuse, RZ ;  /* 0x80000000ff067210 */ /* 0x080fe40007f1e0ff */
[----:B------:R-:W-:Y:S02]  /*2640*/  MOV R22, R0 ;  /* 0x0000000000167202 */ /* 0x000fe40000000f00 */
[----:B------:R-:W-:Y:S01]  /*2650*/  IADD3.X R2, RZ, ~R23, RZ, P0, !PT ;  /* 0x80000017ff027210 */ /* 0x000fe200007fe4ff */
[----:B------:R-:W-:-:S04]  /*2660*/  IMAD.WIDE.U32 R36, R31, R6, R36 ;  /* 0x000000061f247225 */ /* 0x000fc800078e0024 */
[----:B------:R-:W-:-:S04]  /*2670*/  IMAD R2, R2, R31, RZ ;  /* 0x0000001f02027224 */ /* 0x000fc800078e02ff */
[----:B------:R-:W-:-:S05]  /*2680*/  IMAD R2, R7, R6, R2 ;  /* 0x0000000607027224 */ /* 0x000fca00078e0202 */
[----:B------:R-:W-:Y:S01]  /*2690*/  IADD3 R2, R37, R2, RZ ;  /* 0x0000000225027210 */ /* 0x000fe20007ffe0ff */
[----:B------:R-:W-:Y:S05]  /*26a0*/  BRA `(.L_x_325) ;  /* 0x0000000000587947 */ /* 0x000fea0003800000 */
.L_x_324:
[----:B------:R-:W0:Y:S01]  /*26b0*/  I2F.U32.RP R2, R31 ;  /* 0x0000001f00027306 */ /* 0x000e220000209000 */
[----:B------:R-:W-:Y:S01]  /*26c0*/  ISETP.NE.U32.AND P0, PT, R31, RZ, PT ;  /* 0x000000ff1f00720c */ /* 0x000fe20003f05070 */
[----:B------:R-:W-:-:S06]  /*26d0*/  HFMA2.MMA R23, -RZ, RZ, 0, 0 ;  /* 0x00000000ff177435 */ /* 0x000fcc00000001ff */
[----:B0-----:R-:W0:Y:S02]  /*26e0*/  MUFU.RCP R6, R2 ;  /* 0x0000000200067308 */ /* 0x001e240000001000 */
[----:B0-----:R-:W-:Y:S02]  /*26f0*/  IADD3 R6, R6, 0xffffffe, RZ ;  /* 0x0ffffffe06067810 */ /* 0x001fe40007ffe0ff */
[----:B------:R-:W-:-:S04]  /*2700*/  MOV R2, RZ ;  /* 0x000000ff00027202 */ /* 0x000fc80000000f00 */
        /* <DEDUP_REMOVED lines=16> */
.L_x_325:
[----:B------:R-:W-:Y:S05]  /*2810*/  BSYNC B0 ;  /* 0x0000000000007941 */ /* 0x000fea0003800000 */
.L_x_323:
[-C--:B------:R-:W-:Y:S01]  /*2820*/  IMAD R7, R35, R19.reuse, RZ ;  /* 0x0000001323077224 */ /* 0x080fe200078e02ff */
[----:B------:R-:W-:Y:S01]  /*2830*/  ULDC.U8 UR5, c[0x0][0x3d9] ;  /* 0x0000f64000057ab9 */ /* 0x000fe20000000000 */
[C---:B------:R-:W-:Y:S01]  /*2840*/  IMAD.WIDE.U32 R24, R34.reuse, R19, RZ ;  /* 0x0000001322187225 */ /* 0x040fe200078e00ff */
[----:B------:R-:W-:Y:S01]  /*2850*/  UISETP.NE.AND UP0, UPT, UR5, URZ, UPT ;  /* 0x0000003f0500728c */ /* 0x000fe2000bf05270 */
[----:B------:R-:W-:Y:S01]  /*2860*/  SHF.R.S32.HI R21, RZ, 0x1f, R28 ;  /* 0x0000001fff157819 */ /* 0x000fe2000001141c */
[----:B------:R-:W-:Y:S01]  /*2870*/  ULDC UR4, c[0x0][0x2c4] ;  /* 0x0000b10000047ab9 */ /* 0x000fe20000000800 */
[----:B------:R-:W-:Y:S01]  /*2880*/  IMAD R7, R34, R18, R7 ;  /* 0x0000001222077224 */ /* 0x000fe200078e0207 */
[----:B------:R-:W-:Y:S01]  /*2890*/  USEL UR4, UR4, 0x1, !UP0 ;  /* 0x0000000104047887 */ /* 0x000fe2000c000000 */
[----:B------:R-:W-:Y:S01]  /*28a0*/  IMAD.WIDE.U32 R34, R24, R17, RZ ;  /* 0x0000001118227225 */ /* 0x000fe200078e00ff */
[----:B------:R-:W-:Y:S02]  /*28b0*/  BSSY B0, `(.L_x_326) ;  /* 0x0000040000007945 */ /* 0x000fe40003800000 */
[----:B------:R-:W-:Y:S01]  /*28c0*/  IADD3 R0, R25, R7, RZ ;  /* 0x0000000719007210 */ /* 0x000fe20007ffe0ff */
[----:B------:R-:W-:Y:S01]  /*28d0*/  IMAD R7, R2, R3, RZ ;  /* 0x0000000302077224 */ /* 0x000fe200078e02ff */
[----:B------:R-:W-:Y:S01]  /*28e0*/  USHF.R.S32.HI UR5, URZ, 0x1f, UR4 ;  /* 0x0000001f3f057899 */ /* 0x000fe20008011404 */
[----:B------:R-:W-:-:S02]  /*28f0*/  IMAD R5, R5, R28, RZ ;  /* 0x0000001c05057224 */ /* 0x000fc400078e02ff */
[----:B------:R-:W-:Y:S01]  /*2900*/  IMAD R25, R0, R17, RZ ;  /* 0x0000001100197224 */ /* 0x000fe200078e02ff */
[----:B------:R-:W-:Y:S01]  /*2910*/  SHF.R.S32.HI R0, RZ, 0x1f, R3 ;  /* 0x0000001fff007819 */ /* 0x000fe20000011403 */
[----:B------:R-:W-:Y:S02]  /*2920*/  IMAD R23, R23, UR4, RZ ;  /* 0x0000000417177c24 */ /* 0x000fe4000f8e02ff */
[----:B------:R-:W-:Y:S02]  /*2930*/  IMAD R25, R16, R24, R25 ;  /* 0x0000001810197224 */ /* 0x000fe400078e0219 */
[----:B------:R-:W-:Y:S02]  /*2940*/  IMAD R7, R0, R36, R7 ;  /* 0x0000002400077224 */ /* 0x000fe400078e0207 */
[----:B------:R-:W-:Y:S01]  /*2950*/  IMAD R21, R21, R32, R5 ;  /* 0x0000002015157224 */ /* 0x000fe200078e0205 */
[----:B------:R-:W-:Y:S01]  /*2960*/  IADD3 R6, R35, R25, RZ ;  /* 0x0000001923067210 */ /* 0x000fe20007ffe0ff */
[----:B------:R-:W-:-:S03]  /*2970*/  IMAD.WIDE.U32 R38, R36, R3, RZ ;  /* 0x0000000324267225 */ /* 0x000fc600078e00ff */
[----:B------:R-:W-:Y:S01]  /*2980*/  LOP3.LUT R0, R43, R6, RZ, 0xfc, !PT ;  /* 0x000000062b007212 */ /* 0x000fe200078efcff */
[----:B------:R-:W-:Y:S01]  /*2990*/  IMAD.WIDE.U32 R32, R32, R28, RZ ;  /* 0x0000001c20207225 */ /* 0x000fe200078e00ff */
[----:B------:R-:W-:Y:S02]  /*29a0*/  IADD3 R7, R39, R7, RZ ;  /* 0x0000000727077210 */ /* 0x000fe40007ffe0ff */
[----:B------:R-:W-:Y:S01]  /*29b0*/  ISETP.NE.U32.AND P0, PT, R0, RZ, PT ;  /* 0x000000ff0000720c */ /* 0x000fe20003f05070 */
[C---:B------:R-:W-:Y:S02]  /*29c0*/  IMAD R23, R22.reuse, UR5, R23 ;  /* 0x0000000516177c24 */ /* 0x040fe4000f8e0217 */
[----:B------:R-:W-:-:S04]  /*29d0*/  IMAD.WIDE.U32 R36, R22, UR4, RZ ;  /* 0x0000000416247c25 */ /* 0x000fc8000f8e00ff */
[----:B------:R-:W-:Y:S01]  /*29e0*/  IMAD R5, R8, R3, RZ ;  /* 0x0000000308057224 */ /* 0x000fe200078e02ff */
[----:B------:R-:W-:Y:S01]  /*29f0*/  IADD3 R8, R37, R23, RZ ;  /* 0x0000001725087210 */ /* 0x000fe20007ffe0ff */
[----:B------:R-:W-:Y:S01]  /*2a00*/  IMAD R4, R4, R3, RZ ;  /* 0x0000000304047224 */ /* 0x000fe200078e02ff */
[----:B------:R-:W-:-:S03]  /*2a10*/  IADD3 R3, R33, R21, RZ ;  /* 0x0000001521037210 */ /* 0x000fc60007ffe0ff */
[----:B------:R-:W-:Y:S05]  /*2a20*/  @!P0 BRA `(.L_x_327) ;  /* 0x0000000000448947 */ /* 0x000fea0003800000 */
[----:B------:R-:W-:Y:S01]  /*2a30*/  IMAD.MOV.U32 R26, RZ, RZ, R42 ;  /* 0x000000ffff1a7224 */ /* 0x000fe200078e002a */
[----:B------:R-:W-:Y:S01]  /*2a40*/  MOV R21, R43 ;  /* 0x0000002b00157202 */ /* 0x000fe20000000f00 */
[----:B------:R-:W-:Y:S01]  /*2a50*/  IMAD.MOV.U32 R24, RZ, RZ, R34 ;  /* 0x000000ffff187224 */ /* 0x000fe200078e0022 */
[----:B------:R-:W-:Y:S02]  /*2a60*/  MOV R22, 0x2a80 ;  /* 0x00002a8000167802 */ /* 0x000fe40000000f00 */
[----:B------:R-:W-:Y:S05]  /*2a70*/  CALL.REL.NOINC `($__internal_6_$__cuda_sm20_div_s64) ;  /* 0x0000001800fc7944 */ /* 0x000fea0003c00000 */
[----:B------:R-:W-:Y:S01]  /*2a80*/  IADD3 R25, P0, RZ, -R0, RZ ;  /* 0x80000000ff197210 */ /* 0x000fe20007f1e0ff */
[----:B------:R-:W-:Y:S01]  /*2a90*/  IMAD.MOV.U32 R41, RZ, RZ, R43 ;  /* 0x000000ffff297224 */ /* 0x000fe200078e002b */
[----:B------:R-:W-:Y:S02]  /*2aa0*/  MOV R40, R42 ;  /* 0x0000002a00287202 */ /* 0x000fe40000000f00 */
[-C--:B------:R-:W-:Y:S02]  /*2ab0*/  IADD3.X R21, RZ, ~R23.reuse, RZ, P0, !PT ;  /* 0x80000017ff157210 */ /* 0x080fe400007fe4ff */
[----:B------:R-:W-:Y:S02]  /*2ac0*/  MOV R42, R0 ;  /* 0x00000000002a7202 */ /* 0x000fe40000000f00 */
[----:B------:R-:W-:Y:S01]  /*2ad0*/  MOV R43, R23 ;  /* 0x00000017002b7202 */ /* 0x000fe20000000f00 */
[-C--:B------:R-:W-:Y:S02]  /*2ae0*/  IMAD R21, R21, R34.reuse, RZ ;  /* 0x0000002215157224 */ /* 0x080fe400078e02ff */
[----:B------:R-:W-:-:S04]  /*2af0*/  IMAD.WIDE.U32 R34, R25, R34, R40 ;  /* 0x0000002219227225 */ /* 0x000fc800078e0028 */
[----:B------:R-:W-:Y:S01]  /*2b00*/  IMAD R21, R6, R25, R21 ;  /* 0x0000001906157224 */ /* 0x000fe200078e0215 */
[----:B------:R-:W-:-:S03]  /*2b10*/  MOV R26, R34 ;  /* 0x00000022001a7202 */ /* 0x000fc60000000f00 */
[----:B------:R-:W-:Y:S01]  /*2b20*/  IMAD.IADD R21, R35, 0x1, R21 ;  /* 0x0000000123157824 */ /* 0x000fe200078e0215 */
[----:B------:R-:W-:Y:S05]  /*2b30*/  BRA `(.L_x_328) ;  /* 0x00000000005c7947 */ /* 0x000fea0003800000 */
.L_x_327:
        /* <DEDUP_REMOVED lines=23> */
.L_x_328:
[----:B------:R-:W-:Y:S05]  /*2cb0*/  BSYNC B0 ;  /* 0x0000000000007941 */ /* 0x000fea0003800000 */
.L_x_326:
        /* <DEDUP_REMOVED lines=19> */
.L_x_330:
[----:B------:R-:W0:Y:S01]  /*2df0*/  I2F.U32.RP R6, R19 ;  /* 0x0000001300067306 */ /* 0x000e220000209000 */
[----:B------:R-:W-:Y:S01]  /*2e00*/  HFMA2.MMA R22, -RZ, RZ, 0, 0 ;  /* 0x00000000ff167435 */ /* 0x000fe200000001ff */
[----:B------:R-:W-:Y:S01]  /*2e10*/  ISETP.NE.U32.AND P0, PT, R19, RZ, PT ;  /* 0x000000ff1300720c */ /* 0x000fe20003f05070 */
[----:B------:R-:W-:Y:S01]  /*2e20*/  HFMA2.MMA R45, -RZ, RZ, 0, 0 ;  /* 0x00000000ff2d7435 */ /* 0x000fe200000001ff */
[----:B------:R-:W-:-:S04]  /*2e30*/  MOV R18, RZ ;  /* 0x000000ff00127202 */ /* 0x000fc80000000f00 */
        /* <DEDUP_REMOVED lines=17> */
.L_x_331:
[----:B------:R-:W-:Y:S05]  /*2f50*/  BSYNC B0 ;  /* 0x0000000000007941 */ /* 0x000fea0003800000 */
.L_x_329:
        /* <DEDUP_REMOVED lines=14> */
[----:B------:R-:W-:-:S03]  /*3040*/  MOV R25, R45 ;  /* 0x0000002d00197202 */ /* 0x000fc60000000f00 */
[----:B------:R-:W-:Y:S02]  /*3050*/  IMAD R19, R2, R17, RZ ;  /* 0x0000001102137224 */ /* 0x000fe400078e02ff */
[----:B------:R-:W-:-:S04]  /*3060*/  IMAD.WIDE.U32 R24, R17, R6, R24 ;  /* 0x0000000611187225 */ /* 0x000fc800078e0018 */
[----:B------:R-:W-:Y:S02]  /*3070*/  IMAD R19, R16, R6, R19 ;  /* 0x0000000610137224 */ /* 0x000fe400078e0213 */
[----:B------:R-:W-:-:S03]  /*3080*/  IMAD.MOV.U32 R2, RZ, RZ, R24 ;  /* 0x000000ffff027224 */ /* 0x000fc600078e0018 */
[----:B------:R-:W-:Y:S01]  /*3090*/  IADD3 R19, R25, R19, RZ ;  /* 0x0000001319137210 */ /* 0x000fe20007ffe0ff */
[----:B------:R-:W-:Y:S05]  /*30a0*/  BRA `(.L_x_334) ;  /* 0x00000000005c7947 */ /* 0x000fea0003800000 */
.L_x_333:
        /* <DEDUP_REMOVED lines=23> */
.L_x_334:
[----:B------:R-:W-:Y:S05]  /*3220*/  BSYNC B0 ;  /* 0x0000000000007941 */ /* 0x000fea0003800000 */
.L_x_332:
        /* <DEDUP_REMOVED lines=13> */
[----:B------:R-:W-:Y:S02]  /*3300*/  IMAD R21, R21, R34, R0 ;  /* 0x0000002215157224 */ /* 0x000fe400078e0200 */
[----:B------:R-:W-:-:S04]  /*3310*/  IMAD.WIDE.U32 R44, R22, R10, RZ ;  /* 0x0000000a162c7225 */ /* 0x000fc800078e00ff */
[----:B------:R-:W-:Y:S01]  /*3320*/  IMAD.WIDE.U32 R18, R2, R4, RZ ;  /* 0x0000000402127225 */ /* 0x000fe200078e00ff */
[----:B------:R-:W-:-:S03]  /*3330*/  IADD3 R17, R45, R17, RZ ;  /* 0x000000112d117210 */ /* 0x000fc60007ffe0ff */
        /* <DEDUP_REMOVED lines=13> */
[-C--:B------:R-:W-:Y:S02]  /*3410*/  IADD3.X R2, RZ, ~R23.reuse, RZ, P0, !PT ;  /* 0x80000017ff027210 */ /* 0x080fe400007fe4ff */
        /* <DEDUP_REMOVED lines=8> */
.L_x_336:
        /* <DEDUP_REMOVED lines=23> */
.L_x_337:
[----:B------:R-:W-:Y:S05]  /*3610*/  BSYNC B0 ;  /* 0x0000000000007941 */ /* 0x000fea0003800000 */
.L_x_335:
[----:B------:R-:W-:Y:S01]  /*3620*/  LOP3.LUT R0, R43, R12, RZ, 0xfc, !PT ;  /* 0x0000000c2b007212 */ /* 0x000fe200078efcff */
[----:B------:R-:W-:Y:S01]  /*3630*/  IMAD R47, R11, R28, RZ ;  /* 0x0000001c0b2f7224 */ /* 0x000fe200078e02ff */
[----:B------:R-:W-:Y:S02]  /*3640*/  BSSY B0, `(.L_x_338) ;  /* 0x000002d000007945 */ /* 0x000fe40003800000 */
[----:B------:R-:W-:Y:S01]  /*3650*/  ISETP.NE.U32.AND P0, PT, R0, RZ, PT ;  /* 0x000000ff0000720c */ /* 0x000fe20003f05070 */
        /* <DEDUP_REMOVED lines=20> */
.L_x_339:
        /* <DEDUP_REMOVED lines=23> */
.L_x_340:
[----:B------:R-:W-:Y:S05]  /*3910*/  BSYNC B0 ;  /* 0x0000000000007941 */ /* 0x000fea0003800000 */
.L_x_338:
        /* <DEDUP_REMOVED lines=21> */
.L_x_316:
[----:B------:R-:W-:Y:S02]  /*3a70*/  ULDC.64 UR4, c[0x0][0x2b0] ;  /* 0x0000ac0000047ab9 */ /* 0x000fe40000000a00 */
[----:B------:R-:W-:-:S04]  /*3a80*/  LEA R2, P0, R32, UR4, 0x2 ;  /* 0x0000000420027c11 */ /* 0x000fc8000f8010ff */
[----:B------:R-:W-:-:S05]  /*3a90*/  LEA.HI.X R3, R32, UR5, R33, 0x2, P0 ;  /* 0x0000000520037c11 */ /* 0x000fca00080f1421 */
[----:B------:R0:W-:Y:S04]  /*3aa0*/  STG.E desc[UR8][R2.64], R27 ;  /* 0x0000001b02007986 */ /* 0x0001e8000c101908 */
.L_x_315:
[----:B------:R-:W-:Y:S05]  /*3ab0*/  BSYNC B1 ;  /* 0x0000000000017941 */ /* 0x000fea0003800000 */
.L_x_314:
[----:B------:R-:W2:Y:S01]  /*3ac0*/  S2R R5, SR_TID.X ;  /* 0x0000000000057919 */ /* 0x000ea20000002100 */
[----:B01----:R-:W0:Y:S01]  /*3ad0*/  LDC R2, c[0x0][0x3c4] ;  /* 0x0000f100ff027b82 */ /* 0x003e220000000800 */
[----:B------:R-:W-:Y:S01]  /*3ae0*/  BSSY B0, `(.L_x_341) ;  /* 0x0000014000007945 */ /* 0x000fe20003800000 */
[-C--:B--2---:R-:W-:Y:S02]  /*3af0*/  LEA.HI R4, R5, R5.reuse, RZ, 0x1 ;  /* 0x0000000505047211 */ /* 0x084fe400078f08ff */
[----:B------:R-:W-:Y:S02]  /*3b00*/  SHF.R.S32.HI R26, RZ, 0x1f, R5 ;  /* 0x0000001fff1a7819 */ /* 0x000fe40000011405 */
[----:B------:R-:W-:Y:S02]  /*3b10*/  LOP3.LUT R0, R4, 0xfffffffe, RZ, 0xc0, !PT ;  /* 0xfffffffe04007812 */ /* 0x000fe400078ec0ff */
[----:B------:R-:W-:-:S03]  /*3b20*/  LEA.HI R26, R26, R5, RZ, 0x5 ;  /* 0x000000051a1a7211 */ /* 0x000fc600078f28ff */
[----:B------:R-:W-:-:S05]  /*3b30*/  IMAD.IADD R3, R5, 0x1, -R0 ;  /* 0x0000000105037824 */ /* 0x000fca00078e0a00 */
[----:B0-----:R-:W-:-:S04]  /*3b40*/  ISETP.GE.AND P0, PT, R3, R2, PT ;  /* 0x000000020300720c */ /* 0x001fc80003f06270 */
[----:B------:R-:W-:-:S13]  /*3b50*/  ISETP.GT.OR P0, PT, R5, 0x7, P0 ;  /* 0x000000070500780c */ /* 0x000fda0000704670 */
[----:B------:R-:W-:Y:S05]  /*3b60*/  @P0 BRA `(.L_x_342) ;  /* 0x00000000002c0947 */ /* 0x000fea0003800000 */
[----:B------:R-:W0:Y:S01]  /*3b70*/  S2R R0, SR_CgaCtaId ;  /* 0x0000000000007919 */ /* 0x000e220000008800 */
[----:B------:R-:W-:Y:S01]  /*3b80*/  FADD.FTZ R6, -R27, R30 ;  /* 0x0000001e1b067221 */ /* 0x000fe20000010100 */
[----:B------:R-:W-:Y:S02]  /*3b90*/  MOV R7, 0x400 ;  /* 0x0000040000077802 */ /* 0x000fe40000000f00 */
[----:B------:R-:W-:Y:S01]  /*3ba0*/  SHF.L.U32 R4, R4, 0x1, RZ ;  /* 0x0000000104047819 */ /* 0x000fe200000006ff */
[----:B------:R-:W-:-:S06]  /*3bb0*/  FMUL.FTZ R6, R6, 1.4426950216293334961 ;  /* 0x3fb8aa3b06067820 */ /* 0x000fcc0000410000 */
[----:B------:R-:W1:Y:S01]  /*3bc0*/  MUFU.EX2 R6, R6 ;  /* 0x0000000600067308 */ /* 0x000e620000000800 */
[----:B0-----:R-:W-:-:S05]  /*3bd0*/  LEA R0, R0, R7, 0x18 ;  /* 0x0000000700007211 */ /* 0x001fca00078ec0ff */
[----:B------:R-:W-:Y:S01]  /*3be0*/  IMAD R0, R3, 0x14, R0 ;  /* 0x0000001403007824 */ /* 0x000fe200078e0200 */
[----:B------:R-:W-:-:S04]  /*3bf0*/  LOP3.LUT R3, R4, 0xfffffffc, RZ, 0xc0, !PT ;  /* 0xfffffffc04037812 */ /* 0x000fc800078ec0ff */
[----:B------:R-:W-:-:S05]  /*3c00*/  IADD3 R3, R0, R3, RZ ;  /* 0x0000000300037210 */ /* 0x000fca0007ffe0ff */
[----:B-1----:R0:W-:Y:S02]  /*3c10*/  STS [R3], R6 ;  /* 0x0000000603007388 */ /* 0x0021e40000000800 */
.L_x_342:
[----:B------:R-:W-:Y:S05]  /*3c20*/  BSYNC B0 ;  /* 0x0000000000007941 */ /* 0x000fea0003800000 */
.L_x_341:
        /* <DEDUP_REMOVED lines=39> */
.L_x_346:
        /* <DEDUP_REMOVED lines=15> */
.L_x_345:
[----:B------:R-:W-:Y:S05]  /*3f90*/  BSYNC B0 ;  /* 0x0000000000007941 */ /* 0x000fea0003800000 */
.L_x_344:
        /* <DEDUP_REMOVED lines=12> */
.L_x_343:
[----:B------:R-:W-:-:S04]  /*4060*/  IADD3 R26, R26, UR7, RZ ;  /* 0x000000071a1a7c10 */ /* 0x000fc8000fffe0ff */
[----:B------:R-:W-:-:S13]  /*4070*/  ISETP.GE.AND P0, PT, R26, R20, PT ;  /* 0x000000141a00720c */ /* 0x000fda0003f06270 */
[----:B------:R-:W-:Y:S05]  /*4080*/  @P0 EXIT ;  /* 0x000000000000094d */ /* 0x000fea0003800000 */
[-C--:B------:R-:W-:Y:S01]  /*4090*/  IABS R14, R11.reuse ;  /* 0x0000000b000e7213 */ /* 0x080fe20000000000 */
[----:B------:R-:W0:Y:S01]  /*40a0*/  LDC R10, c[0x0][0x2c4] ;  /* 0x0000b100ff0a7b82 */ /* 0x000e220000000800 */
[----:B------:R-:W-:Y:S01]  /*40b0*/  IABS R16, R26 ;  /* 0x0000001a00107213 */ /* 0x000fe20000000000 */
[----:B------:R-:W-:Y:S01]  /*40c0*/  ULDC UR6, c[0x0][0x2d0] ;  /* 0x0000b40000067ab9 */ /* 0x000fe20000000800 */
[----:B------:R-:W1:Y:S01]  /*40d0*/  I2F.RP R12, R14 ;  /* 0x0000000e000c7306 */ /* 0x000e620000209400 */
[----:B------:R-:W-:Y:S01]  /*40e0*/  IABS R15, R11 ;  /* 0x0000000b000f7213 */ /* 0x000fe20000000000 */
[----:B------:R-:W-:Y:S01]  /*40f0*/  ULDC.64 UR4, c[0x0][0x290] ;  /* 0x0000a40000047ab9 */ /* 0x000fe20000000a00 */
[----:B------:R-:W-:Y:S02]  /*4100*/  F2FP.F16.F32.PACK_AB R0, R0, R3 ;  /* 0x000000030000723e */ /* 0x000fe400000000ff */
[----:B------:R-:W-:Y:S01]  /*4110*/  F2FP.F16.F32.PACK_AB R5, R2, R5 ;  /* 0x000000050205723e */ /* 0x000fe200000000ff */
[----:B------:R-:W-:-:S02]  /*4120*/  IMAD.MOV R15, RZ, RZ, -R15 ;  /* 0x000000ffff0f7224 */ /* 0x000fc400078e0a0f */
[----:B------:R-:W-:Y:S01]  /*4130*/  IMAD.MOV.U32 R2, RZ, RZ, R0 ;  /* 0x000000ffff027224 */ /* 0x000fe200078e0000 */
[----:B------:R-:W-:Y:S01]  /*4140*/  MOV R3, R5 ;  /* 0x0000000500037202 */ /* 0x000fe20000000f00 */
[----:B-1----:R-:W1:Y:S02]  /*4150*/  MUFU.RCP R18, R12 ;  /* 0x0000000c00127308 */ /* 0x002e640000001000 */
[----:B-1----:R-:W-:-:S06]  /*4160*/  VIADD R18, R18, 0xffffffe ;  /* 0x0ffffffe12127836 */ /* 0x002fcc0000000000 */
[----:B------:R1:W2:Y:S02]  /*4170*/  F2I.FTZ.U32.TRUNC.NTZ R19, R18 ;  /* 0x0000001200137305 */ /* 0x0002a4000021f000 */
[----:B-1----:R-:W-:Y:S01]  /*4180*/  HFMA2.MMA R18, -RZ, RZ, 0, 0 ;  /* 0x00000000ff127435 */ /* 0x002fe200000001ff */
[----:B--2---:R-:W-:-:S04]  /*4190*/  IMAD.MOV R8, RZ, RZ, -R19 ;  /* 0x000000ffff087224 */ /* 0x004fc800078e0a13 */
[----:B------:R-:W-:Y:S01]  /*41a0*/  IMAD R13, R8, R14, RZ ;  /* 0x0000000e080d7224 */ /* 0x000fe200078e02ff */
[----:B0-----:R-:W-:-:S04]  /*41b0*/  IABS R8, R10 ;  /* 0x0000000a00087213 */ /* 0x001fc80000000000 */
[----:B------:R-:W-:-:S06]  /*41c0*/  IMAD.HI.U32 R13, R19, R13, R18 ;  /* 0x0000000d130d7227 */ /* 0x000fcc00078e0012 */
[----:B------:R-:W-:Y:S02]  /*41d0*/  IMAD.HI.U32 R12, R13, R16, RZ ;  /* 0x000000100d0c7227 */ /* 0x000fe400078e00ff */
[----:B------:R-:W0:Y:S02]  /*41e0*/  I2F.RP R13, R8 ;  /* 0x00000008000d7306 */ /* 0x000e240000209400 */
[----:B------:R-:W-:-:S05]  /*41f0*/  IMAD R15, R12, R15, R16 ;  /* 0x0000000f0c0f7224 */ /* 0x000fca00078e0210 */
[----:B------:R-:W-:Y:S01]  /*4200*/  ISETP.GT.U32.AND P1, PT, R14, R15, PT ;  /* 0x0000000f0e00720c */ /* 0x000fe20003f24070 */
[----:B0-----:R-:W0:-:S12]  /*4210*/  MUFU.RCP R13, R13 ;  /* 0x0000000d000d7308 */ /* 0x001e180000001000 */
[----:B------:R-:W-:Y:S01]  /*4220*/  @!P1 IMAD.IADD R15, R15, 0x1, -R14 ;  /* 0x000000010f0f9824 */ /* 0x000fe200078e0a0e */
[----:B------:R-:W-:Y:S02]  /*4230*/  @!P1 IADD3 R12, R12, 0x1, RZ ;  /* 0x000000010c0c9810 */ /* 0x000fe40007ffe0ff */
[----:B------:R-:W-:Y:S02]  /*4240*/  ISETP.NE.AND P1, PT, R11, RZ, PT ;  /* 0x000000ff0b00720c */ /* 0x000fe40003f25270 */
[----:B------:R-:W-:Y:S02]  /*4250*/  ISETP.GE.U32.AND P2, PT, R15, R14, PT ;  /* 0x0000000e0f00720c */ /* 0x000fe40003f46070 */
[----:B------:R-:W-:-:S04]  /*4260*/  LOP3.LUT R14, R26, R11, RZ, 0x3c, !PT ;  /* 0x0000000b1a0e7212 */ /* 0x000fc800078e3cff */
[----:B------:R-:W-:Y:S01]  /*4270*/  ISETP.GE.AND P0, PT, R14, RZ, PT ;  /* 0x000000ff0e00720c */ /* 0x000fe20003f06270 */
[----:B0-----:R-:W-:-:S04]  /*4280*/  VIADD R14, R13, 0xffffffe ;  /* 0x0ffffffe0d0e7836 */ /* 0x001fc80000000000 */
[----:B------:R-:W0:Y:S02]  /*4290*/  F2I.FTZ.U32.TRUNC.NTZ R15, R14 ;  /* 0x0000000e000f7305 */ /* 0x000e24000021f000 */
[----:B------:R-:W-:-:S06]  /*42a0*/  @P2 VIADD R12, R12, 0x1 ;  /* 0x000000010c0c2836 */ /* 0x000fcc0000000000 */
[----:B------:R-:W-:Y:S02]  /*42b0*/  @!P0 IADD3 R12, -R12, RZ, RZ ;  /* 0x000000ff0c0c8210 */ /* 0x000fe40007ffe1ff */
[----:B------:R-:W-:Y:S01]  /*42c0*/  @!P1 LOP3.LUT R12, RZ, R11, RZ, 0x33, !PT ;  /* 0x0000000bff0c9212 */ /* 0x000fe200078e33ff */
[----:B0-----:R-:W-:Y:S01]  /*42d0*/  IMAD.MOV R13, RZ, RZ, -R15 ;  /* 0x000000ffff0d7224 */ /* 0x001fe200078e0a0f */
[----:B------:R-:W-:-:S03]  /*42e0*/  MOV R14, RZ ;  /* 0x000000ff000e7202 */ /* 0x000fc60000000f00 */
[----:B------:R-:W-:Y:S02]  /*42f0*/  IMAD R17, R12, R11, RZ ;  /* 0x0000000b0c117224 */ /* 0x000fe400078e02ff */
[----:B------:R-:W-:Y:S02]  /*4300*/  IMAD R13, R13, R8, RZ ;  /* 0x000000080d0d7224 */ /* 0x000fe400078e02ff */
[----:B------:R-:W-:Y:S02]  /*4310*/  IMAD.IADD R19, R26, 0x1, -R17 ;  /* 0x000000011a137824 */ /* 0x000fe400078e0a11 */
[----:B------:R-:W-:-:S03]  /*4320*/  IMAD.HI.U32 R13, R15, R13, R14 ;  /* 0x0000000d0f0d7227 */ /* 0x000fc600078e000e */
[----:B------:R-:W-:Y:S02]  /*4330*/  IABS R11, R19 ;  /* 0x00000013000b7213 */ /* 0x000fe40000000000 */
[----:B------:R-:W-:-:S03]  /*4340*/  LOP3.LUT R19, R19, R10, RZ, 0x3c, !PT ;  /* 0x0000000a13137212 */ /* 0x000fc600078e3cff */
[----:B------:R-:W-:Y:S01]  /*4350*/  IMAD.HI.U32 R14, R13, R11, RZ ;  /* 0x0000000b0d0e7227 */ /* 0x000fe200078e00ff */
[----:B------:R-:W-:-:S03]  /*4360*/  ISETP.GE.AND P1, PT, R19, RZ, PT ;  /* 0x000000ff1300720c */ /* 0x000fc60003f26270 */
[----:B------:R-:W-:Y:S02]  /*4370*/  IMAD.MOV R13, RZ, RZ, -R14 ;  /* 0x000000ffff0d7224 */ /* 0x000fe400078e0a0e */
[----:B------:R-:W-:-:S04]  /*4380*/  IMAD.WIDE.U32 R18, R12, UR4, RZ ;  /* 0x000000040c127c25 */ /* 0x000fc8000f8e00ff */
[----:B------:R-:W-:Y:S01]  /*4390*/  IMAD R11, R8, R13, R11 ;  /* 0x0000000d080b7224 */ /* 0x000fe200078e020b */
[----:B------:R-:W-:-:S04]  /*43a0*/  SHF.R.S32.HI R13, RZ, 0x1f, R12 ;  /* 0x0000001fff0d7819 */ /* 0x000fc8000001140c */
[----:B------:R-:W-:Y:S01]  /*43b0*/  ISETP.GT.U32.AND P0, PT, R8, R11, PT ;  /* 0x0000000b0800720c */ /* 0x000fe20003f04070 */
[----:B------:R-:W-:-:S04]  /*43c0*/  IMAD R13, R13, UR4, RZ ;  /* 0x000000040d0d7c24 */ /* 0x000fc8000f8e02ff */
[----:B------:R-:W-:Y:S01]  /*43d0*/  IMAD R13, R12, UR5, R13 ;  /* 0x000000050c0d7c24 */ /* 0x000fe2000f8e020d */
[----:B------:R-:W-:Y:S01]  /*43e0*/  ULDC.64 UR4, c[0x0][0x2a0] ;  /* 0x0000a80000047ab9 */ /* 0x000fe20000000a00 */
[----:B------:R-:W-:-:S03]  /*43f0*/  IMAD.MOV.U32 R12, RZ, RZ, R18 ;  /* 0x000000ffff0c7224 */ /* 0x000fc600078e0012 */
[----:B------:R-:W-:-:S03]  /*4400*/  IADD3 R13, R19, R13, RZ ;  /* 0x0000000d130d7210 */ /* 0x000fc60007ffe0ff */
[----:B------:R-:W-:Y:S01]  /*4410*/  @!P0 IMAD.IADD R11, R11, 0x1, -R8 ;  /* 0x000000010b0b8824 */ /* 0x000fe200078e0a08 */
[----:B------:R-:W-:Y:S02]  /*4420*/  @!P0 IADD3 R14, R14, 0x1, RZ ;  /* 0x000000010e0e8810 */ /* 0x000fe40007ffe0ff */
[----:B------:R-:W-:Y:S02]  /*4430*/  ISETP.NE.AND P0, PT, R10, RZ, PT ;  /* 0x000000ff0a00720c */ /* 0x000fe40003f05270 */
[----:B------:R-:W-:-:S13]  /*4440*/  ISETP.GE.U32.AND P2, PT, R11, R8, PT ;  /* 0x000000080b00720c */ /* 0x000fda0003f46070 */
        /* <DEDUP_REMOVED lines=34> */
        .weak           $__internal_6_$__cuda_sm20_div_s64
        .type           $__internal_6_$__cuda_sm20_div_s64,@function
        .size           $__internal_6_$__cuda_sm20_div_s64,(.L_x_8844 - $__internal_6_$__cuda_sm20_div_s64)
$__internal_6_$__cuda_sm20_div_s64:
        /* <DEDUP_REMOVED lines=34> */
[----:B------:R-:W-:Y:S01]  /*4890*/  IADD3.X R2, R2, R25, RZ, P0, !PT ;  /* 0x0000001902027210 */ /* 0x000fe200007fe4ff */
[----:B------:R-:W-:-:S03]  /*48a0*/  IMAD.MOV.U32 R49, RZ, RZ, RZ ;  /* 0x000000ffff317224 */ /* 0x000fc600078e00ff */
        /* <DEDUP_REMOVED lines=47> */
[----:B------:R-:W-:Y:S06]  /*4ba0*/  RET.REL.NODEC R40 `(_ZN5flash32flash_fwd_splitkv_combine_kernelI23Flash_fwd_kernel_traitsILi256ELi64ELi64ELi4ELb0ELb0EN7cutlass6half_tE19Flash_kernel_traitsILi256ELi64ELi64ELi4ES3_EELi4ELi1ELb0EEEvNS_16Flash_fwd_paramsE) ;  /* 0xffffffb428147950 */ /* 0x000fec0003c3ffff */
.L_x_347:
        /* <DEDUP_REMOVED lines=13> */
.L_x_8844:


//--------------------- .text._ZN5flash32flash_fwd_splitkv_combine_kernelI23Flash_fwd_kernel_traitsILi256ELi64ELi64ELi4ELb0ELb0EN7cutlass6half_tE19Flash_kernel_traitsILi256ELi64ELi64ELi4ES3_EELi4ELi7ELb1EEEvNS_16Flash_fwd_paramsE --------------------------
	.section	.text._ZN5flash32flash_fwd_splitkv_combine_kernelI23Flash_fwd_kernel_traitsILi256ELi64ELi64ELi4ELb0ELb0EN7cutlass6half_tE19Flash_kernel_traitsILi256ELi64ELi64ELi4ES3_EELi4ELi7ELb1EEEvNS_16Flash_fwd_paramsE,"ax",@progbits
	.align	128
        .global         _ZN5flash32flash_fwd_splitkv_combine_kernelI23Flash_fwd_kernel_traitsILi256ELi64ELi64ELi4ELb0ELb0EN7cutlass6half_tE19Flash_kernel_traitsILi256ELi64ELi64ELi4ES3_EELi4ELi7ELb1EEEvNS_16Flash_fwd_paramsE
        .type           _ZN5flash32flash_fwd_splitkv_combine_kernelI23Flash_fwd_kernel_traitsILi256ELi64ELi64ELi4ELb0ELb0EN7cutlass6half_tE19Flash_kernel_traitsILi256ELi64ELi64ELi4ES3_EELi4ELi7ELb1EEEvNS_16Flash_fwd_paramsE,@function
        .size           _ZN5flash32flash_fwd_splitkv_combine_kernelI23Flash_fwd_kernel_traitsILi256ELi64ELi64ELi4ELb0ELb0EN7cutlass6half_tE19Flash_kernel_traitsILi256ELi64ELi64ELi4ES3_EELi4ELi7ELb1EEEvNS_16Flash_fwd_paramsE,(.L_x_8845 - _ZN5flash32flash_fwd_splitkv_combine_kernelI23Flash_fwd_kernel_traitsILi256ELi64ELi64ELi4ELb0ELb0EN7cutlass6half_tE19Flash_kernel_traitsILi256ELi64ELi64ELi4ES3_EELi4ELi7ELb1EEEvNS_16Flash_fwd_paramsE)
        .other          _ZN5flash32flash_fwd_splitkv_combine_kernelI23Flash_fwd_kernel_traitsILi256ELi64ELi64ELi4ELb0ELb0EN7cutlass6half_tE19Flash_kernel_traitsILi256ELi64ELi64ELi4ES3_EELi4ELi7ELb1EEEvNS_16Flash_fwd_paramsE,@"STO_CUDA_ENTRY STV_DEFAULT"
_ZN5flash32flash_fwd_splitkv_combine_kernelI23Flash_fwd_kernel_traitsILi256ELi64ELi64ELi4ELb0ELb0EN7cutlass6half_tE19Flash_kernel_traitsILi256ELi64ELi64ELi4ES3_EELi4ELi7ELb1EEEvNS_16Flash_fwd_paramsE:
.text._ZN5flash32flash_fwd_splitkv_combine_kernelI23Flash_fwd_kernel_traitsILi256ELi64ELi64ELi4ELb0ELb0EN7cutlass6half_tE19Flash_kernel_traitsILi256ELi64ELi64ELi4ES3_EELi4ELi7ELb1EEEvNS_16Flash_fwd_paramsE:
        /* <DEDUP_REMOVED lines=23> */
[----:B------:R-:W-:Y:S05]  /*0170*/  CALL.REL.NOINC `($__internal_7_$__cuda_sm20_div_s64) ;  /* 0x0000004c00947944 */ /* 0x000fea0003c00000 */
[----:B------:R-:W-:Y:S05]  /*0180*/  BRA `(.L_x_349) ;  /* 0x00000000004c7947 */ /* 0x000fea0003800000 */
.L_x_348:
        /* <DEDUP_REMOVED lines=19> */
.L_x_349:
        /* <DEDUP_REMOVED lines=13> */
[----:B------:R-:W-:Y:S05]  /*0390*/  CALL.REL.NOINC `($__internal_7_$__cuda_sm20_div_s64) ;  /* 0x0000004c000c7944 */ /* 0x000fea0003c00000 */
[----:B------:R-:W-:Y:S02]  /*03a0*/  MOV R6, R22 ;  /* 0x0000001600067202 */ /* 0x000fe40000000f00 */
[----:B------:R-:W-:Y:S01]  /*03b0*/  MOV R7, R23 ;  /* 0x0000001700077202 */ /* 0x000fe20000000f00 */
[----:B------:R-:W-:Y:S05]  /*03c0*/  BRA `(.L_x_352) ;  /* 0x00000000004c7947 */ /* 0x000fea0003800000 */
.L_x_351:
        /* <DEDUP_REMOVED lines=19> */
.L_x_352:
[----:B------:R-:W-:Y:S05]  /*0500*/  BSYNC B0 ;  /* 0x0000000000007941 */ /* 0x000fea0003800000 */
.L_x_350:
        /* <DEDUP_REMOVED lines=54> */
[----:B------:R-:W-:Y:S02]  /*0870*/  MOV R36, R22 ;  /* 0x0000001600247202 */ /* 0x000fe40000000f00 */
[----:B------:R-:W-:Y:S01]  /*0880*/  MOV R37, R23 ;  /* 0x0000001700257202 */ /* 0x000fe20000000f00 */
[----:B------:R-:W-:Y:S05]  /*0890*/  BRA `(.L_x_355) ;  /* 0x00000000004c7947 */ /* 0x000fea0003800000 */
.L_x_354:
        /* <DEDUP_REMOVED lines=19> */
.L_x_355:
[----:B------:R-:W-:Y:S05]  /*09d0*/  BSYNC B0 ;  /* 0x0000000000007941 */ /* 0x000fea0003800000 */
.L_x_353:
        /* <DEDUP_REMOVED lines=105> */
.L_x_357:
        /* <DEDUP_REMOVED lines=20> */
.L_x_358:
[----:B------:R-:W-:Y:S05]  /*11b0*/  BSYNC B0 ;  /* 0x0000000000007941 */ /* 0x000fea0003800000 */
.L_x_356:
        /* <DEDUP_REMOVED lines=115> */
.L_x_360:
        /* <DEDUP_REMOVED lines=19> */
.L_x_361:
[----:B------:R-:W-:Y:S05]  /*1a20*/  BSYNC B0 ;  /* 0x0000000000007941 */ /* 0x000fea0003800000 */
.L_x_359:
        /* <DEDUP_REMOVED lines=181> */
.L_x_366:
        /* <DEDUP_REMOVED lines=22> */
.L_x_367:
[----:B------:R-:W-:Y:S05]  /*26e0*/  BSYNC B0 ;  /* 0x0000000000007941 */ /* 0x000fea0003800000 */
.L_x_365:
[----:B------:R-:W-:Y:S01]  /*26f0*/  LOP3.LUT R19, R17, R0, RZ, 0xfc, !PT ;  /* 0x0000000011137212 */ /* 0x000fe200078efcff */
[----:B------:R-:W-:Y:S03]  /*2700*/  BSSY B0, `(.L_x_368) ;  /* 0x0000028000007945 */ /* 0x000fe60003800000 */
[----:B------:R-:W-:-:S13]  /*2710*/  ISETP.NE.U32.AND P0, PT, R19, RZ, PT ;  /* 0x000000ff1300720c */ /* 0x000fda0003f05070 */
[----:B------:R-:W-:Y:S05]  /*2720*/  @!P0 BRA `(.L_x_369) ;  /* 0x00000000003c8947 */ /* 0x000fea0003800000 */
[----:B------:R-:W-:Y:S01]  /*2730*/  IMAD.MOV.U32 R26, RZ, RZ, R27 ;  /* 0x000000ffff1a7224 */ /* 0x000fe200078e001b */
[----:B------:R-:W-:Y:S02]  /*2740*/  MOV R25, R0 ;  /* 0x0000000000197202 */ /* 0x000fe40000000f00 */
[----:B------:R-:W-:Y:S02]  /*2750*/  MOV R24, 0x2770 ;  /* 0x0000277000187802 */ /* 0x000fe40000000f00 */
[----:B------:R-:W-:Y:S05]  /*2760*/  CALL.REL.NOINC `($__internal_7_$__cuda_sm20_div_s64) ;  /* 0x0000002800187944 */ /* 0x000fea0003c00000 */
        /* <DEDUP_REMOVED lines=11> */
.L_x_369:
        /* <DEDUP_REMOVED lines=22> */
.L_x_370:
[----:B------:R-:W-:Y:S05]  /*2980*/  BSYNC B0 ;  /* 0x0000000000007941 */ /* 0x000fea0003800000 */
.L_x_368:
        /* <DEDUP_REMOVED lines=11> */
[----:B------:R-:W-:Y:S05]  /*2a40*/  CALL.REL.NOINC `($__internal_7_$__cuda_sm20_div_s64) ;  /* 0x0000002400607944 */ /* 0x000fea0003c00000 */
[----:B------:R-:W-:-:S04]  /*2a50*/  IADD3 R17, P0, RZ, -R22, RZ ;  /* 0x80000016ff117210 */ /* 0x000fc80007f1e0ff */
[----:B------:R-:W-:Y:S01]  /*2a60*/  IADD3.X R18, RZ, ~R23, RZ, P0, !PT ;  /* 0x80000017ff127210 */ /* 0x000fe200007fe4ff */
[----:B------:R-:W-:-:S04]  /*2a70*/  IMAD.WIDE.U32 R42, R5, R17, R42 ;  /* 0x00000011052a7225 */ /* 0x000fc800078e002a */
[----:B------:R-:W-:-:S04]  /*2a80*/  IMAD R18, R18, R5, RZ ;  /* 0x0000000512127224 */ /* 0x000fc800078e02ff */
[----:B------:R-:W-:-:S05]  /*2a90*/  IMAD R4, R4, R17, R18 ;  /* 0x0000001104047224 */ /* 0x000fca00078e0212 */
[----:B------:R-:W-:Y:S01]  /*2aa0*/  IADD3 R4, R43, R4, RZ ;  /* 0x000000042b047210 */ /* 0x000fe20007ffe0ff */
[----:B------:R-:W-:Y:S05]  /*2ab0*/  BRA `(.L_x_373) ;  /* 0x0000000000587947 */ /* 0x000fea0003800000 */
.L_x_372:
        /* <DEDUP_REMOVED lines=22> */
.L_x_373:
[----:B------:R-:W-:Y:S05]  /*2c20*/  BSYNC B0 ;  /* 0x0000000000007941 */ /* 0x000fea0003800000 */
.L_x_371:
        /* <DEDUP_REMOVED lines=38> */
[----:B------:R-:W-:Y:S05]  /*2e90*/  CALL.REL.NOINC `($__internal_7_$__cuda_sm20_div_s64) ;  /* 0x00000020004c7944 */ /* 0x000fea0003c00000 */
        /* <DEDUP_REMOVED lines=12> */
.L_x_375:
        /* <DEDUP_REMOVED lines=23> */
.L_x_376:
[----:B------:R-:W-:Y:S05]  /*30d0*/  BSYNC B0 ;  /* 0x0000000000007941 */ /* 0x000fea0003800000 */
.L_x_374:
        /* <DEDUP_REMOVED lines=18> */
.L_x_378:
        /* <DEDUP_REMOVED lines=22> */
.L_x_379:
[----:B------:R-:W-:Y:S05]  /*3360*/  BSYNC B0 ;  /* 0x0000000000007941 */ /* 0x000fea0003800000 */
.L_x_377:
        /* <DEDUP_REMOVED lines=22> */
.L_x_381:
        /* <DEDUP_REMOVED lines=23> */
.L_x_382:
[----:B------:R-:W-:Y:S05]  /*3640*/  BSYNC B0 ;  /* 0x0000000000007941 */ /* 0x000fea0003800000 */
.L_x_380:
        /* <DEDUP_REMOVED lines=39> */
.L_x_384:
        /* <DEDUP_REMOVED lines=23> */
.L_x_385:
[----:B------:R-:W-:Y:S05]  /*3a30*/  BSYNC B0 ;  /* 0x0000000000007941 */ /* 0x000fea0003800000 */
.L_x_383:
        /* <DEDUP_REMOVED lines=29> */
.L_x_387:
        /* <DEDUP_REMOVED lines=23> */
.L_x_388:
[----:B------:R-:W-:Y:S05]  /*3d80*/  BSYNC B0 ;  /* 0x0000000000007941 */ /* 0x000fea0003800000 */
.L_x_386:
        /* <DEDUP_REMOVED lines=21> */
.L_x_364:
[----:B------:R-:W-:Y:S02]  /*3ee0*/  ULDC.64 UR4, c[0x0][0x2b0] ;  /* 0x0000ac0000047ab9 */ /* 0x000fe40000000a00 */
[----:B------:R-:W-:-:S04]  /*3ef0*/  LEA R2, P0, R38, UR4, 0x2 ;  /* 0x0000000426027c11 */ /* 0x000fc8000f8010ff */
[----:B------:R-:W-:-:S05]  /*3f00*/  LEA.HI.X R3, R38, UR5, R39, 0x2, P0 ;  /* 0x0000000526037c11 */ /* 0x000fca00080f1427 */
[----:B------:R0:W-:Y:S04]  /*3f10*/  STG.E desc[UR8][R2.64], R29 ;  /* 0x0000001d02007986 */ /* 0x0001e8000c101908 */
.L_x_363:
[----:B------:R-:W-:Y:S05]  /*3f20*/  BSYNC B1 ;  /* 0x0000000000017941 */ /* 0x000fea0003800000 */
.L_x_362:
[----:B------:R-:W2:Y:S01]  /*3f30*/  LDC R22, c[0x0][0x3c4] ;  /* 0x0000f100ff167b82 */ /* 0x000ea20000000800 */
[C---:B0-----:R-:W-:Y:S01]  /*3f40*/  VIADD R3, R35.reuse, 0x20 ;  /* 0x0000002023037836 */ /* 0x041fe20000000000 */
[----:B------:R-:W-:Y:S01]  /*3f50*/  HFMA2.MMA R0, -RZ, RZ, 0, 0 ;  /* 0x00000000ff007435 */ /* 0x000fe200000001ff */
[----:B------:R-:W-:Y:S01]  /*3f60*/  IMAD.SHL.U32 R26, R35, 0x4, RZ ;  /* 0x00000004231a7824 */ /* 0x000fe200078e00ff */
[----:B-1----:R-:W-:Y:S02]  /*3f70*/  CS2R R4, SRZ ;  /* 0x0000000000047805 */ /* 0x002fe4000001ff00 */
[----:B------:R-:W-:Y:S02]  /*3f80*/  MOV R9, RZ ;  /* 0x000000ff00097202 */ /* 0x000fe40000000f00 */
[-C--:B--2---:R-:W-:Y:S01]  /*3f90*/  ISETP.GE.OR P1, PT, R3, R22.reuse, P6 ;  /* 0x000000160300720c */ /* 0x084fe20003726670 */
[C---:B------:R-:W-:Y:S01]  /*3fa0*/  VIADD R3, R35.reuse, 0x40 ;  /* 0x0000004023037836 */ /* 0x040fe20000000000 */
[----:B------:R-:W-:-:S04]  /*3fb0*/  ISETP.GE.OR P2, PT, R35, R22, P6 ;  /* 0x000000162300720c */ /* 0x000fc80003746670 */
[----:B------:R-:W-:Y:S02]  /*3fc0*/  ISETP.GE.OR P0, PT, R3, R22, P6 ;  /* 0x000000160300720c */ /* 0x000fe40003706670 */
[----:B------:R-:W-:-:S04]  /*3fd0*/  IADD3 R3, R35, 0x60, RZ ;  /* 0x0000006023037810 */ /* 0x000fc80007ffe0ff */
[----:B------:R-:W-:Y:S01]  /*3fe0*/  ISETP.GE.OR P6, PT, R3, R22, P6 ;  /* 0x000000160300720c */ /* 0x000fe200037c6670 */
[C---:B------:R-:W-:Y:S01]  /*3ff0*/  @!P1 FADD.FTZ R31, -R29.reuse, R31 ;  /* 0x0000001f1d1f9221 */ /* 0x040fe20000010100 */
[----:B------:R-:W-:Y:S01]  /*4000*/  CS2R R2, SRZ ;  /* 0x0000000000027805 */ /* 0x000fe2000001ff00 */
[----:B------:R-:W-:Y:S02]  /*4010*/  @!P2 FADD.FTZ R36, -R29, R36 ;  /* 0x000000241d24a221 */ /* 0x000fe40000010100 */
[----:B------:R-:W-:Y:S02]  /*4020*/  @!P1 FMUL.FTZ R31, R31, 1.4426950216293334961 ;  /* 0x3fb8aa3b1f1f9820 */ /* 0x000fe40000410000 */
[----:B------:R-:W-:Y:S01]  /*4030*/  @!P0 FADD.FTZ R32, -R29, R32 ;  /* 0x000000201d208221 */ /* 0x000fe20000010100 */
[----:B------:R-:W-:Y:S01]  /*4040*/  @!P2 FMUL.FTZ R36, R36, 1.4426950216293334961 ;  /* 0x3fb8aa3b2424a820 */ /* 0x000fe20000410000 */
[----:B------:R-:W0:Y:S02]  /*4050*/  @!P1 MUFU.EX2 R6, R31 ;  /* 0x0000001f00069308 */ /* 0x000e240000000800 */
[----:B------:R-:W-:-:S02]  /*4060*/  @!P0 FMUL.FTZ R32, R32, 1.4426950216293334961 ;  /* 0x3fb8aa3b20208820 */ /* 0x000fc40000410000 */
[----:B------:R-:W-:-:S04]  /*4070*/  @!P6 FADD.FTZ R29, -R29, R34 ;  /* 0x000000221d1de221 */ /* 0x000fc80000010100 */
[----:B------:R-:W1:Y:S01]  /*4080*/  @!P0 MUFU.EX2 R32, R32 ;  /* 0x0000002000208308 */ /* 0x000e620000000800 */
[----:B------:R-:W-:-:S07]  /*4090*/  @!P6 FMUL.FTZ R8, R29, 1.4426950216293334961 ;  /* 0x3fb8aa3b1d08e820 */ /* 0x000fce0000410000 */
[----:B------:R-:W2:Y:S01]  /*40a0*/  @!P2 MUFU.EX2 R36, R36 ;  /* 0x000000240024a308 */ /* 0x000ea20000000800 */
[----:B0-----:R0:W-:Y:S07]  /*40b0*/  @!P1 STS [R33+0x280], R6 ;  /* 0x0002800621009388 */ /* 0x0011ee0000000800 */
[----:B------:R-:W3:Y:S01]  /*40c0*/  @!P6 MUFU.EX2 R8, R8 ;  /* 0x000000080008e308 */ /* 0x000ee20000000800 */
[----:B-1----:R1:W-:Y:S01]  /*40d0*/  @!P0 STS [R33+0x500], R32 ;  /* 0x0005002021008388 */ /* 0x0023e20000000800 */
[----:B------:R-:W-:-:S03]  /*40e0*/  ISETP.GE.AND P0, PT, R22, 0x1, PT ;  /* 0x000000011600780c */ /* 0x000fc60003f06270 */
[----:B--2---:R1:W-:Y:S04]  /*40f0*/  @!P2 STS [R33], R36 ;  /* 0x000000242100a388 */ /* 0x0043e80000000800 */
[----:B---3--:R1:W-:Y:S01]  /*4100*/  @!P6 STS [R33+0x780], R8 ;  /* 0x000780082100e388 */ /* 0x0083e20000000800 */
[----:B0-----:R-:W-:Y:S01]  /*4110*/  CS2R R6, SRZ ;  /* 0x0000000000067805 */ /* 0x001fe2000001ff00 */
[----:B------:R-:W-:Y:S06]  /*4120*/  BAR.SYNC.DEFER_BLOCKING 0x0 ;  /* 0x0000000000007b1d */ /* 0x000fec0000010000 */
[----:B------:R-:W-:Y:S05]  /*4130*/  @!P0 BRA `(.L_x_389) ;  /* 0x0000000800348947 */ /* 0x000fea0003800000 */
[----:B------:R-:W0:Y:S01]  /*4140*/  S2UR UR6, SR_CgaCtaId ;  /* 0x00000000000679c3 */ /* 0x000e220000008800 */
[----:B------:R-:W-:Y:S01]  /*4150*/  ULDC UR10, c[0x0][0x2dc] ;  /* 0x0000b700000a7ab9 */ /* 0x000fe20000000800 */
[----:B-1----:R-:W-:Y:S01]  /*4160*/  IMAD R33, R11, 0x100, R26 ;  /* 0x000001000b217824 */ /* 0x002fe200078e021a */
[----:B------:R-:W-:Y:S01]  /*4170*/  UIMAD UR4, UR7, UR10, URZ ;  /* 0x0000000a070472a4 */ /* 0x000fe2000f8e023f */
[----:B------:R-:W-:Y:S01]  /*4180*/  ISETP.GT.AND P1, PT, R22, 0x3, PT ;  /* 0x000000031600780c */ /* 0x000fe20003f24270 */
[C---:B------:R-:W-:Y:S01]  /*4190*/  IMAD R28, R20.reuse, UR10, RZ ;  /* 0x0000000a141c7c24 */ /* 0x040fe2000f8e02ff */
[----:B------:R-:W-:Y:S01]  /*41a0*/  PLOP3.LUT P4, PT, PT, PT, PT, 0x80, 0x0 ;  /* 0x000000000000781c */ /* 0x000fe20003f8f070 */
[----:B------:R-:W-:Y:S01]  /*41b0*/  USHF.R.S32.HI UR11, URZ, 0x1f, UR4 ;  /* 0x0000001f3f0b7899 */ /* 0x000fe20008011404 */
[----:B------:R-:W1:Y:S01]  /*41c0*/  LDC R21, c[0x0][0x3c4] ;  /* 0x0000f100ff157b82 */ /* 0x000e620000000800 */
[----:B------:R-:W-:Y:S01]  /*41d0*/  IADD3 R0, P0, R33, UR4, RZ ;  /* 0x0000000421007c10 */ /* 0x000fe2000ff1e0ff */
[----:B------:R-:W-:Y:S01]  /*41e0*/  ULDC.64 UR4, c[0x0][0x288] ;  /* 0x0000a20000047ab9 */ /* 0x000fe20000000a00 */
[----:B------:R-:W-:Y:S01]  /*41f0*/  VIADD R24, R20, -UR7 ;  /* 0x8000000714187c36 */ /* 0x000fe20008000000 */
[----:B------:R-:W-:-:S02]  /*4200*/  CS2R R12, SRZ ;  /* 0x00000000000c7805 */ /* 0x000fc4000001ff00 */
[----:B------:R-:W-:Y:S02]  /*4210*/  LEA.HI.X.SX32 R33, R33, UR11, 0x1, P0 ;  /* 0x0000000b21217c11 */ /* 0x000fe400080f0eff */
[----:B------:R-:W-:Y:S02]  /*4220*/  CS2R R14, SRZ ;  /* 0x00000000000e7805 */ /* 0x000fe4000001ff00 */
[C---:B------:R-:W-:Y:S01]  /*4230*/  LEA R32, P0, R0.reuse, UR4, 0x2 ;  /* 0x0000000400207c11 */ /* 0x040fe2000f8010ff */
[----:B------:R-:W-:Y:S01]  /*4240*/  UMOV UR4, 0x400 ;  /* 0x0000040000047882 */ /* 0x000fe20000000000 */
[----:B------:R-:W-:Y:S02]  /*4250*/  CS2R R16, SRZ ;  /* 0x0000000000107805 */ /* 0x000fe4000001ff00 */
[----:B------:R-:W-:Y:S02]  /*4260*/  CS2R R18, SRZ ;  /* 0x0000000000127805 */ /* 0x000fe4000001ff00 */
[----:B------:R-:W-:Y:S01]  /*4270*/  LEA.HI.X R33, R0, UR5, R33, 0x2, P0 ;  /* 0x0000000500217c11 */ /* 0x000fe200080f1421 */
[----:B------:R-:W-:Y:S01]  /*4280*/  UMOV UR5, URZ ;  /* 0x0000003f00057c82 */ /* 0x000fe20008000000 */
[----:B------:R-:W-:Y:S01]  /*4290*/  IADD3 R32, P0, R32, 0x200, RZ ;  /* 0x0000020020207810 */ /* 0x000fe20007f1e0ff */
[----:B------:R-:W-:Y:S01]  /*42a0*/  IMAD.MOV.U32 R0, RZ, RZ, RZ ;  /* 0x000000ffff007224 */ /* 0x000fe200078e00ff */
[----:B0-----:R-:W-:Y:S01]  /*42b0*/  ULEA UR4, UR6, UR4, 0x18 ;  /* 0x0000000406047291 */ /* 0x001fe2000f8ec03f */
[----:B------:R-:W-:-:S04]  /*42c0*/  IMAD.WIDE R28, R28, 0x4, RZ ;  /* 0x000000041c1c7825 */ /* 0x000fc800078e02ff */
[----:B------:R-:W-:Y:S01]  /*42d0*/  IMAD.X R33, RZ, RZ, R33, P0 ;  /* 0x000000ffff217224 */ /* 0x000fe200000e0621 */
[----:B------:R-:W-:Y:S01]  /*42e0*/  LEA R10, R11, UR4, 0x2 ;  /* 0x000000040b0a7c11 */ /* 0x000fe2000f8e10ff */
[----:B------:R-:W-:Y:S06]  /*42f0*/  @!P1 BRA `(.L_x_390) ;  /* 0x0000000000f49947 */ /* 0x000fec0003800000 */
[----:B------:R-:W-:Y:S01]  /*4300*/  PLOP3.LUT P4, PT, PT, PT, PT, 0x8, 0x0 ;  /* 0x000000000000781c */ /* 0x000fe20003f8e170 */
[----:B------:R-:W-:Y:S01]  /*4310*/  VIADD R22, R22, 0xfffffffd ;  /* 0xfffffffd16167836 */ /* 0x000fe20000000000 */
[CC--:B------:R-:W-:Y:S02]  /*4320*/  ISETP.GE.AND P3, PT, R11.reuse, R24.reuse, PT ;  /* 0x000000180b00720c */ /* 0x0c0fe40003f66270 */
[----:B------:R-:W-:-:S13]  /*4330*/  ISETP.GE.AND P0, PT, R11, R24, PT ;  /* 0x000000180b00720c */ /* 0x000fda0003f06270 */
.L_x_391:
[----:B------:R-:W2:Y:S01]  /*4340*/  @!P3 LDG.E.128 R12, desc[UR8][R32.64+-0x200] ;  /* 0xfffe0008200cb981 */ /* 0x000ea2000c1e1d00 */
[----:B------:R-:W-:Y:S01]  /*4350*/  IADD3 R30, P1, R28, R32, RZ ;  /* 0x000000201c1e7210 */ /* 0x000fe20007f3e0ff */
[----:B------:R-:W-:Y:S02]  /*4360*/  UIADD3 UR5, UR5, 0x4, URZ ;  /* 0x0000000405057890 */ /* 0x000fe4000fffe03f */
[----:B------:R-:W2:Y:S01]  /*4370*/  LDS R8, [R10] ;  /* 0x000000000a087984 */ /* 0x000ea20000000800 */
[C---:B------:R-:W-:Y:S03]  /*4380*/  IADD3.X R31, R29.reuse, R33, RZ, P1, !PT ;  /* 0x000000211d1f7210 */ /* 0x040fe60000ffe4ff */
[----:B------:R0:W3:Y:S01]  /*4390*/  @!P3 LDG.E.128 R16, desc[UR8][R32.64] ;  /* 0x000000082010b981 */ /* 0x0000e2000c1e1d00 */
[----:B------:R-:W-:Y:S02]  /*43a0*/  PLOP3.LUT P3, PT, P0, PT, PT, 0x80, 0x0 ;  /* 0x000000000000781c */ /* 0x000fe4000076f070 */
[----:B------:R-:W-:Y:S02]  /*43b0*/  ISETP.LE.AND P2, PT, R22, UR5, PT ;  /* 0x0000000516007c0c */ /* 0x000fe4000bf43270 */
[----:B0-----:R-:W-:Y:S04]  /*43c0*/  IADD3 R32, P1, R28, R30, RZ ;  /* 0x0000001e1c207210 */ /* 0x001fe80007f3e0ff */
[C---:B------:R-:W-:Y:S01]  /*43d0*/  IADD3.X R33, R29.reuse, R31, RZ, P1, !PT ;  /* 0x0000001f1d217210 */ /* 0x040fe20000ffe4ff */
[C---:B--2---:R-:W-:Y:S01]  /*43e0*/  FFMA.FTZ R9, R8.reuse, R12, R9 ;  /* 0x0000000c08097223 */ /* 0x044fe20000010009 */
[C---:B------:R-:W-:Y:S01]  /*43f0*/  FFMA.FTZ R6, R8.reuse, R13, R6 ;  /* 0x0000000d08067223 */ /* 0x040fe20000010006 */
[C---:B------:R-:W-:Y:S01]  /*4400*/  FFMA.FTZ R7, R8.reuse, R14, R7 ;  /* 0x0000000e08077223 */ /* 0x040fe20000010007 */
[C---:B------:R-:W-:Y:S02]  /*4410*/  FFMA.FTZ R4, R8.reuse, R15, R4 ;  /* 0x0000000f08047223 */ /* 0x040fe40000010004 */
[----:B------:R-:W2:Y:S01]  /*4420*/  @!P3 LDG.E.128 R12, desc[UR8][R30.64+-0x200] ;  /* 0xfffe00081e0cb981 */ /* 0x000ea2000c1e1d00 */
[C---:B---3--:R-:W-:Y:S01]  /*4430*/  FFMA.FTZ R5, R8.reuse, R16, R5 ;  /* 0x0000001008057223 */ /* 0x048fe20000010005 */
[C---:B------:R-:W-:Y:S01]  /*4440*/  FFMA.FTZ R2, R8.reuse, R17, R2 ;  /* 0x0000001108027223 */ /* 0x040fe20000010002 */
[C---:B------:R-:W-:Y:S01]  /*4450*/  FFMA.FTZ R3, R8.reuse, R18, R3 ;  /* 0x0000001208037223 */ /* 0x040fe20000010003 */
[----:B------:R-:W-:Y:S02]  /*4460*/  FFMA.FTZ R0, R8, R19, R0 ;  /* 0x0000001308007223 */ /* 0x000fe40000010000 */
[----:B------:R-:W2:Y:S04]  /*4470*/  LDS R8, [R10+0x14] ;  /* 0x000014000a087984 */ /* 0x000ea80000000800 */
[----:B------:R0:W3:Y:S02]  /*4480*/  @!P3 LDG.E.128 R16, desc[UR8][R30.64] ;  /* 0x000000081e10b981 */ /* 0x0000e4000c1e1d00 */
        /* <DEDUP_REMOVED lines=14> */
[----:B------:R-:W-:Y:S01]  /*4570*/  IADD3.X R33, R29, R31, RZ, P1, !PT ;  /* 0x0000001f1d217210 */ /* 0x000fe20000ffe4ff */
        /* <DEDUP_REMOVED lines=9> */
[----:B------:R-:W3:Y:S04]  /*4610*/  @!P3 LDG.E.128 R16, desc[UR8][R30.64] ;  /* 0x000000081e10b981 */ /* 0x000ee8000c1e1d00 */
[----:B------:R0:W2:Y:S02]  /*4620*/  LDS R8, [R10+0x3c] ;  /* 0x00003c000a087984 */ /* 0x0000a40000000800 */
[----:B0-----:R-:W-:Y:S01]  /*4630*/  IADD3 R10, R10, 0x50, RZ ;  /* 0x000000500a0a7810 */ /* 0x001fe20007ffe0ff */
[C---:B--2---:R-:W-:Y:S01]  /*4640*/  FFMA.FTZ R9, R8.reuse, R12, R9 ;  /* 0x0000000c08097223 */ /* 0x044fe20000010009 */
[C---:B------:R-:W-:Y:S01]  /*4650*/  FFMA.FTZ R6, R8.reuse, R13, R6 ;  /* 0x0000000d08067223 */ /* 0x040fe20000010006 */
[C---:B------:R-:W-:Y:S01]  /*4660*/  FFMA.FTZ R7, R8.reuse, R14, R7 ;  /* 0x0000000e08077223 */ /* 0x040fe20000010007 */
[C---:B------:R-:W-:Y:S01]  /*4670*/  FFMA.FTZ R4, R8.reuse, R15, R4 ;  /* 0x0000000f08047223 */ /* 0x040fe20000010004 */
[C---:B---3--:R-:W-:Y:S01]  /*4680*/  FFMA.FTZ R5, R8.reuse, R16, R5 ;  /* 0x0000001008057223 */ /* 0x048fe20000010005 */
[C---:B------:R-:W-:Y:S01]  /*4690*/  FFMA.FTZ R2, R8.reuse, R17, R2 ;  /* 0x0000001108027223 */ /* 0x040fe20000010002 */
[C---:B------:R-:W-:Y:S01]  /*46a0*/  FFMA.FTZ R3, R8.reuse, R18, R3 ;  /* 0x0000001208037223 */ /* 0x040fe20000010003 */
[----:B------:R-:W-:Y:S01]  /*46b0*/  FFMA.FTZ R0, R8, R19, R0 ;  /* 0x0000001308007223 */ /* 0x000fe20000010000 */
[----:B------:R-:W-:Y:S09]  /*46c0*/  @!P2 BRA `(.L_x_391) ;  /* 0xfffffffc001ca947 */ /* 0x000ff2000383ffff */
.L_x_390:
[----:B-1----:R-:W-:-:S04]  /*46d0*/  IADD3 R8, R21, -UR5, RZ ;  /* 0x8000000515087c10 */ /* 0x002fc8000fffe0ff */
[----:B------:R-:W-:-:S13]  /*46e0*/  ISETP.GT.AND P0, PT, R8, 0x1, PT ;  /* 0x000000010800780c */ /* 0x000fda0003f04270 */
[----:B------:R-:W-:Y:S05]  /*46f0*/  @!P0 BRA `(.L_x_392) ;  /* 0x0000000000808947 */ /* 0x000fea0003800000 */
[----:B------:R-:W-:Y:S01]  /*4700*/  ISETP.GE.AND P0, PT, R11, R24, PT ;  /* 0x000000180b00720c */ /* 0x000fe20003f06270 */
[----:B------:R-:W0:-:S12]  /*4710*/  LDS R8, [R10] ;  /* 0x000000000a087984 */ /* 0x000e180000000800 */
[----:B------:R-:W0:Y:S04]  /*4720*/  @!P0 LDG.E.128 R12, desc[UR8][R32.64+-0x200] ;  /* 0xfffe0008200c8981 */ /* 0x000e28000c1e1d00 */
[----:B------:R-:W2:Y:S01]  /*4730*/  @!P0 LDG.E.128 R16, desc[UR8][R32.64] ;  /* 0x0000000820108981 */ /* 0x000ea2000c1e1d00 */
[----:B------:R-:W-:-:S04]  /*4740*/  IADD3 R22, P1, R28, R32, RZ ;  /* 0x000000201c167210 */ /* 0x000fc80007f3e0ff */
[----:B------:R-:W-:Y:S01]  /*4750*/  IADD3.X R23, R29, R33, RZ, P1, !PT ;  /* 0x000000211d177210 */ /* 0x000fe20000ffe4ff */
[-C--:B0-----:R-:W-:Y:S01]  /*4760*/  FFMA.FTZ R9, R12, R8.reuse, R9 ;  /* 0x000000080c097223 */ /* 0x081fe20000010009 */
[-C--:B------:R-:W-:Y:S01]  /*4770*/  FFMA.FTZ R6, R13, R8.reuse, R6 ;  /* 0x000000080d067223 */ /* 0x080fe20000010006 */
[-C--:B------:R-:W-:Y:S01]  /*4780*/  FFMA.FTZ R7, R14, R8.reuse, R7 ;  /* 0x000000080e077223 */ /* 0x080fe20000010007 */
[-C--:B------:R-:W-:Y:S01]  /*4790*/  FFMA.FTZ R4, R15, R8.reuse, R4 ;  /* 0x000000080f047223 */ /* 0x080fe20000010004 */
[-C--:B--2---:R-:W-:Y:S01]  /*47a0*/  FFMA.FTZ R5, R16, R8.reuse, R5 ;  /* 0x0000000810057223 */ /* 0x084fe20000010005 */
[-C--:B------:R-:W-:Y:S01]  /*47b0*/  FFMA.FTZ R2, R17, R8.reuse, R2 ;  /* 0x0000000811027223 */ /* 0x080fe20000010002 */
[-C--:B------:R-:W-:Y:S01]  /*47c0*/  FFMA.FTZ R3, R18, R8.reuse, R3 ;  /* 0x0000000812037223 */ /* 0x080fe20000010003 */
[----:B------:R-:W-:Y:S01]  /*47d0*/  FFMA.FTZ R0, R19, R8, R0 ;  /* 0x0000000813007223 */ /* 0x000fe20000010000 */
[----:B------:R-:W2:Y:S04]  /*47e0*/  @!P0 LDG.E.128 R12, desc[UR8][R22.64+-0x200] ;  /* 0xfffe0008160c8981 */ /* 0x000ea8000c1e1d00 */
[----:B------:R-:W3:Y:S01]  /*47f0*/  @!P0 LDG.E.128 R16, desc[UR8][R22.64] ;  /* 0x0000000816108981 */ /* 0x000ee2000c1e1d00 */
[----:B------:R-:W-:Y:S01]  /*4800*/  IADD3 R32, P0, R28, R22, RZ ;  /* 0x000000161c207210 */ /* 0x000fe20007f1e0ff */
[----:B------:R-:W-:Y:S01]  /*4810*/  UIADD3 UR5, UR5, 0x1, URZ ;  /* 0x0000000105057890 */ /* 0x000fe2000fffe03f */
[----:B------:R-:W-:Y:S01]  /*4820*/  IADD3 R25, R10, 0x14, RZ ;  /* 0x000000140a197810 */ /* 0x000fe20007ffe0ff */
[----:B------:R0:W2:Y:S01]  /*4830*/  LDS R8, [R10+0x14] ;  /* 0x000014000a087984 */ /* 0x0000a20000000800 */
[----:B------:R-:W-:Y:S01]  /*4840*/  IADD3.X R33, R29, R23, RZ, P0, !PT ;  /* 0x000000171d217210 */ /* 0x000fe200007fe4ff */
[----:B------:R-:W-:Y:S01]  /*4850*/  UIADD3 UR5, UR5, 0x1, URZ ;  /* 0x0000000105057890 */ /* 0x000fe2000fffe03f */
[----:B------:R-:W-:-:S02]  /*4860*/  PLOP3.LUT P4, PT, PT, PT, PT, 0x8, 0x0 ;  /* 0x000000000000781c */ /* 0x000fc40003f8e170 */
[----:B0-----:R-:W-:Y:S01]  /*4870*/  IADD3 R10, R25, 0x14, RZ ;  /* 0x00000014190a7810 */ /* 0x001fe20007ffe0ff */
[-C--:B--2---:R-:W-:Y:S01]  /*4880*/  FFMA.FTZ R9, R12, R8.reuse, R9 ;  /* 0x000000080c097223 */ /* 0x084fe20000010009 */
[-C--:B------:R-:W-:Y:S01]  /*4890*/  FFMA.FTZ R6, R13, R8.reuse, R6 ;  /* 0x000000080d067223 */ /* 0x080fe20000010006 */
[-C--:B------:R-:W-:Y:S01]  /*48a0*/  FFMA.FTZ R7, R14, R8.reuse, R7 ;  /* 0x000000080e077223 */ /* 0x080fe20000010007 */
[-C--:B------:R-:W-:Y:S01]  /*48b0*/  FFMA.FTZ R4, R15, R8.reuse, R4 ;  /* 0x000000080f047223 */ /* 0x080fe20000010004 */
[-C--:B---3--:R-:W-:Y:S01]  /*48c0*/  FFMA.FTZ R5, R16, R8.reuse, R5 ;  /* 0x0000000810057223 */ /* 0x088fe20000010005 */
[-C--:B------:R-:W-:Y:S01]  /*48d0*/  FFMA.FTZ R2, R17, R8.reuse, R2 ;  /* 0x0000000811027223 */ /* 0x080fe20000010002 */
[-C--:B------:R-:W-:Y:S01]  /*48e0*/  FFMA.FTZ R3, R18, R8.reuse, R3 ;  /* 0x0000000812037223 */ /* 0x080fe20000010003 */
[----:B------:R-:W-:-:S07]  /*48f0*/  FFMA.FTZ R0, R19, R8, R0 ;  /* 0x0000000813007223 */ /* 0x000fce0000010000 */
.L_x_392:
[----:B------:R-:W-:-:S13]  /*4900*/  ISETP.GT.OR P4, PT, R21, UR5, P4 ;  /* 0x0000000515007c0c */ /* 0x000fda000a784670 */
[----:B------:R-:W-:Y:S05]  /*4910*/  @!P4 BRA `(.L_x_389) ;  /* 0x00000000003cc947 */ /* 0x000fea0003800000 */
[----:B------:R-:W0:Y:S01]  /*4920*/  LDS R10, [R10] ;  /* 0x000000000a0a7984 */ /* 0x000e220000000800 */
[----:B------:R-:W-:Y:S01]  /*4930*/  ISETP.GE.AND P0, PT, R11, R24, PT ;  /* 0x000000180b00720c */ /* 0x000fe20003f06270 */
[----:B------:R-:W-:-:S12]  /*4940*/  BSSY B0, `(.L_x_393) ;  /* 0x0000004000007945 */ /* 0x000fd80003800000 */
[----:B------:R-:W-:Y:S05]  /*4950*/  @P0 BRA `(.L_x_394) ;  /* 0x0000000000080947 */ /* 0x000fea0003800000 */
[----:B------:R1:W5:Y:S04]  /*4960*/  LDG.E.128 R12, desc[UR8][R32.64+-0x200] ;  /* 0xfffe0008200c7981 */ /* 0x000368000c1e1d00 */
[----:B------:R1:W5:Y:S02]  /*4970*/  LDG.E.128 R16, desc[UR8][R32.64] ;  /* 0x0000000820107981 */ /* 0x000364000c1e1d00 */
.L_x_394:
[----:B------:R-:W-:Y:S05]  /*4980*/  BSYNC B0 ;  /* 0x0000000000007941 */ /* 0x000fea0003800000 */
.L_x_393:
[C---:B0----5:R-:W-:Y:S01]  /*4990*/  FFMA.FTZ R9, R10.reuse, R12, R9 ;  /* 0x0000000c0a097223 */ /* 0x061fe20000010009 */
[C---:B------:R-:W-:Y:S01]  /*49a0*/  FFMA.FTZ R6, R10.reuse, R13, R6 ;  /* 0x0000000d0a067223 */ /* 0x040fe20000010006 */
[C---:B------:R-:W-:Y:S01]  /*49b0*/  FFMA.FTZ R7, R10.reuse, R14, R7 ;  /* 0x0000000e0a077223 */ /* 0x040fe20000010007 */
[C---:B------:R-:W-:Y:S01]  /*49c0*/  FFMA.FTZ R4, R10.reuse, R15, R4 ;  /* 0x0000000f0a047223 */ /* 0x040fe20000010004 */
[C---:B------:R-:W-:Y:S01]  /*49d0*/  FFMA.FTZ R5, R10.reuse, R16, R5 ;  /* 0x000000100a057223 */ /* 0x040fe20000010005 */
[C---:B------:R-:W-:Y:S01]  /*49e0*/  FFMA.FTZ R2, R10.reuse, R17, R2 ;  /* 0x000000110a027223 */ /* 0x040fe20000010002 */
[C---:B------:R-:W-:Y:S01]  /*49f0*/  FFMA.FTZ R3, R10.reuse, R18, R3 ;  /* 0x000000120a037223 */ /* 0x040fe20000010003 */
[----:B------:R-:W-:Y:S01]  /*4a00*/  FFMA.FTZ R0, R10, R19, R0 ;  /* 0x000000130a007223 */ /* 0x000fe20000010000 */
.L_x_389:
[----:B------:R-:W-:-:S04]  /*4a10*/  IADD3 R11, R11, UR7, RZ ;  /* 0x000000070b0b7c10 */ /* 0x000fc8000fffe0ff */
[----:B------:R-:W-:-:S13]  /*4a20*/  ISETP.GE.AND P0, PT, R11, R20, PT ;  /* 0x000000140b00720c */ /* 0x000fda0003f06270 */
[----:B------:R-:W-:Y:S05]  /*4a30*/  @P0 EXIT ;  /* 0x000000000000094d */ /* 0x000fea0003800000 */
[----:B------:R-:W0:Y:S01]  /*4a40*/  LDC R13, c[0x0][0x2c4] ;  /* 0x0000b100ff0d7b82 */ /* 0x000e220000000800 */
[----:B------:R-:W-:Y:S01]  /*4a50*/  ULDC UR4, c[0x0][0x270] ;  /* 0x00009c0000047ab9 */ /* 0x000fe20000000800 */
[----:B------:R-:W-:Y:S02]  /*4a60*/  IABS R17, R11 ;  /* 0x0000000b00117213 */ /* 0x000fe40000000000 */
[----:B------:R-:W-:Y:S02]  /*4a70*/  F2FP.F16.F32.PACK_AB R6, R6, R9 ;  /* 0x000000090606723e */ /* 0x000fe400000000ff */
[----:B------:R-:W-:Y:S02]  /*4a80*/  F2FP.F16.F32.PACK_AB R7, R4, R7 ;  /* 0x000000070407723e */ /* 0x000fe400000000ff */
[----:B------:R-:W-:Y:S02]  /*4a90*/  F2FP.F16.F32.PACK_AB R2, R2, R5 ;  /* 0x000000050202723e */ /* 0x000fe400000000ff */
[----:B------:R-:W-:Y:S01]  /*4aa0*/  F2FP.F16.F32.PACK_AB R3, R0, R3 ;  /* 0x000000030003723e */ /* 0x000fe200000000ff */
[----:B0-----:R-:W-:Y:S01]  /*4ab0*/  IMAD R14, R13, UR4, RZ ;  /* 0x000000040d0e7c24 */ /* 0x001fe2000f8e02ff */
[----:B------:R-:W-:-:S04]  /*4ac0*/  ULDC.64 UR4, c[0x0][0x290] ;  /* 0x0000a40000047ab9 */ /* 0x000fc80000000a00 */
[-C--:B------:R-:W-:Y:S02]  /*4ad0*/  IABS R16, R14.reuse ;  /* 0x0000000e00107213 */ /* 0x080fe40000000000 */
[----:B------:R-:W-:Y:S02]  /*4ae0*/  IABS R10, R14 ;  /* 0x0000000e000a7213 */ /* 0x000fe40000000000 */
[----:B------:R-:W0:Y:S02]  /*4af0*/  I2F.RP R12, R16 ;  /* 0x00000010000c7306 */ /* 0x000e240000209400 */
[----:B------:R-:W-:-:S06]  /*4b00*/  IADD3 R10, RZ, -R10, RZ ;  /* 0x8000000aff0a7210 */ /* 0x000fcc0007ffe0ff */
[----:B0-----:R-:W0:Y:S02]  /*4b10*/  MUFU.RCP R18, R12 ;  /* 0x0000000c00127308 */ /* 0x001e240000001000 */
[----:B0-----:R-:W-:Y:S01]  /*4b20*/  VIADD R18, R18, 0xffffffe ;  /* 0x0ffffffe12127836 */ /* 0x001fe20000000000 */
[----:B------:R-:W-:-:S05]  /*4b30*/  IABS R12, R13 ;  /* 0x0000000d000c7213 */ /* 0x000fca0000000000 */
[----:B------:R-:W0:Y:S02]  /*4b40*/  F2I.FTZ.U32.TRUNC.NTZ R19, R18 ;  /* 0x0000001200137305 */ /* 0x000e24000021f000 */
[----:B0-----:R-:W-:Y:S02]  /*4b50*/  IMAD.MOV R15, RZ, RZ, -R19 ;  /* 0x000000ffff0f7224 */ /* 0x001fe400078e0a13 */
[----:B------:R-:W-:Y:S02]  /*4b60*/  IMAD.MOV.U32 R18, RZ, RZ, RZ ;  /* 0x000000ffff127224 */ /* 0x000fe400078e00ff */
[----:B-1----:R-:W-:-:S04]  /*4b70*/  IMAD R8, R15, R16, RZ ;  /* 0x000000100f087224 */ /* 0x002fc800078e02ff */
        /* <DEDUP_REMOVED lines=8> */
[----:B------:R-:W-:-:S02]  /*4c00*/  @!P1 IMAD.IADD R17, R17, 0x1, -R16 ;  /* 0x0000000111119824 */ /* 0x000fc400078e0a10 */
[----:B------:R-:W-:Y:S01]  /*4c10*/  @!P1 VIADD R15, R15, 0x1 ;  /* 0x000000010f0f9836 */ /* 0x000fe20000000000 */
[----:B------:R-:W-:Y:S02]  /*4c20*/  ISETP.NE.AND P1, PT, R14, RZ, PT ;  /* 0x000000ff0e00720c */ /* 0x000fe40003f25270 */
[----:B------:R-:W-:Y:S01]  /*4c30*/  ISETP.GE.U32.AND P2, PT, R17, R16, PT ;  /* 0x000000101100720c */ /* 0x000fe20003f46070 */
[----:B0-----:R-:W-:-:S04]  /*4c40*/  VIADD R18, R8, 0xffffffe ;  /* 0x0ffffffe08127836 */ /* 0x001fc80000000000 */
[----:B------:R0:W1:Y:S08]  /*4c50*/  F2I.FTZ.U32.TRUNC.NTZ R19, R18 ;  /* 0x0000001200137305 */ /* 0x000070000021f000 */
[----:B------:R-:W-:-:S05]  /*4c60*/  @P2 IADD3 R15, R15, 0x1, RZ ;  /* 0x000000010f0f2810 */ /* 0x000fca0007ffe0ff */
[----:B------:R-:W-:Y:S01]  /*4c70*/  @!P0 IMAD.MOV R15, RZ, RZ, -R15 ;  /* 0x000000ffff0f8224 */ /* 0x000fe200078e0a0f */
[----:B------:R-:W-:-:S05]  /*4c80*/  @!P1 LOP3.LUT R15, RZ, R14, RZ, 0x33, !PT ;  /* 0x0000000eff0f9212 */ /* 0x000fca00078e33ff */
[----:B------:R-:W-:Y:S01]  /*4c90*/  IMAD R14, R15, R14, RZ ;  /* 0x0000000e0f0e7224 */ /* 0x000fe200078e02ff */
[----:B0-----:R-:W-:Y:S01]  /*4ca0*/  HFMA2.MMA R18, -RZ, RZ, 0, 0 ;  /* 0x00000000ff127435 */ /* 0x001fe200000001ff */
[----:B-1----:R-:W-:Y:S02]  /*4cb0*/  IMAD.MOV R17, RZ, RZ, -R19 ;  /* 0x000000ffff117224 */ /* 0x002fe400078e0a13 */
[----:B------:R-:W-:Y:S02]  /*4cc0*/  IMAD.IADD R16, R11, 0x1, -R14 ;  /* 0x000000010b107824 */ /* 0x000fe400078e0a0e */
[----:B------:R-:W-:-:S03]  /*4cd0*/  IMAD R10, R17, R12, RZ ;  /* 0x0000000c110a7224 */ /* 0x000fc600078e02ff */
[----:B------:R-:W-:Y:S02]  /*4ce0*/  IABS R8, R16 ;  /* 0x0000001000087213 */ /* 0x000fe40000000000 */
[----:B------:R-:W-:Y:S01]  /*4cf0*/  IMAD.HI.U32 R10, R19, R10, R18 ;  /* 0x0000000a130a7227 */ /* 0x000fe200078e0012 */
[----:B------:R-:W-:-:S04]  /*4d00*/  LOP3.LUT R16, R16, R13, RZ, 0x3c, !PT ;  /* 0x0000000d10107212 */ /* 0x000fc800078e3cff */
[----:B------:R-:W-:Y:S01]  /*4d10*/  ISETP.GE.AND P1, PT, R16, RZ, PT ;  /* 0x000000ff1000720c */ /* 0x000fe20003f26270 */
[----:B------:R-:W-:-:S04]  /*4d20*/  IMAD.HI.U32 R10, R10, R8, RZ ;  /* 0x000000080a0a7227 */ /* 0x000fc800078e00ff */
[----:B------:R-:W-:-:S04]  /*4d30*/  IMAD.MOV R17, RZ, RZ, -R10 ;  /* 0x000000ffff117224 */ /* 0x000fc800078e0a0a */
[----:B------:R-:W-:Y:S01]  /*4d40*/  IMAD R17, R12, R17, R8 ;  /* 0x000000110c117224 */ /* 0x000fe200078e0208 */
[----:B------:R-:W-:-:S04]  /*4d50*/  SHF.R.S32.HI R8, RZ, 0x1f, R15 ;  /* 0x0000001fff087819 */ /* 0x000fc8000001140f */
[----:B------:R-:W-:Y:S01]  /*4d60*/  ISETP.GT.U32.AND P0, PT, R12, R17, PT ;  /* 0x000000110c00720c */ /* 0x000fe20003f04070 */
[----:B------:R-:W-:-:S04]  /*4d70*/  IMAD R8, R8, UR4, RZ ;  /* 0x0000000408087c24 */ /* 0x000fc8000f8e02ff */
[----:B------:R-:W-:-:S08]  /*4d80*/  IMAD R8, R15, UR5, R8 ;  /* 0x000000050f087c24 */ /* 0x000fd0000f8e0208 */
[----:B------:R-:W-:Y:S01]  /*4d90*/  @!P0 IMAD.IADD R17, R17, 0x1, -R12 ;  /* 0x0000000111118824 */ /* 0x000fe200078e0a0c */
[----:B------:R-:W-:Y:S02]  /*4da0*/  @!P0 IADD3 R10, R10, 0x1, RZ ;  /* 0x000000010a0a8810 */ /* 0x000fe40007ffe0ff */
[----:B------:R-:W-:Y:S02]  /*4db0*/  ISETP.NE.AND P0, PT, R13, RZ, PT ;  /* 0x000000ff0d00720c */ /* 0x000fe40003f05270 */
[----:B------:R-:W-:Y:S01]  /*4dc0*/  ISETP.GE.U32.AND P2, PT, R17, R12, PT ;  /* 0x0000000c1100720c */ /* 0x000fe20003f46070 */
[----:B------:R-:W-:Y:S01]  /*4dd0*/  IMAD.WIDE.U32 R16, R15, UR4, RZ ;  /* 0x000000040f107c25 */ /* 0x000fe2000f8e00ff */
[----:B------:R-:W-:-:S04]  /*4de0*/  ULDC.64 UR4, c[0x0][0x2a0] ;  /* 0x0000a80000047ab9 */ /* 0x000fc80000000a00 */
[----:B------:R-:W-:Y:S02]  /*4df0*/  IADD3 R17, R17, R8, RZ ;  /* 0x0000000811117210 */ /* 0x000fe40007ffe0ff */
[----:B------:R-:W-:-:S05]  /*4e00*/  IADD3 R8, R26, 0x80, RZ ;  /* 0x000000801a087810 */ /* 0x000fca0007ffe0ff */
[----:B------:R-:W-:-:S04]  /*4e10*/  @P2 VIADD R10, R10, 0x1 ;  /* 0x000000010a0a2836 */ /* 0x000fc80000000000 */
[----:B------:R-:W-:Y:S01]  /*4e20*/  @!P1 IMAD.MOV R10, RZ, RZ, -R10 ;  /* 0x000000ffff0a9224 */ /* 0x000fe200078e0a0a */
[----:B------:R-:W-:-:S04]  /*4e30*/  @!P0 LOP3.LUT R10, RZ, R13, RZ, 0x33, !PT ;  /* 0x0000000dff0a8212 */ /* 0x000fc800078e33ff */
[----:B------:R-:W-:Y:S01]  /*4e40*/  SHF.R.S32.HI R12, RZ, 0x1f, R10 ;  /* 0x0000001fff0c7819 */ /* 0x000fe2000001140a */
[C---:B------:R-:W-:Y:S02]  /*4e50*/  IMAD R14, R10.reuse, R13, R14 ;  /* 0x0000000d0a0e7224 */ /* 0x040fe400078e020e */
[----:B------:R-:W-:-:S04]  /*4e60*/  IMAD.WIDE.U32 R16, R10, UR4, R16 ;  /* 0x000000040a107c25 */ /* 0x000fc8000f8e0010 */
[----:B------:R-:W-:Y:S02]  /*4e70*/  IMAD.IADD R14, R11, 0x1, -R14 ;  /* 0x000000010b0e7824 */ /* 0x000fe400078e0a0e */
[----:B------:R-:W-:-:S03]  /*4e80*/  IMAD R13, R12, UR4, RZ ;  /* 0x000000040c0d7c24 */ /* 0x000fc6000f8e02ff */
[----:B------:R-:W-:Y:S01]  /*4e90*/  SHF.R.S32.HI R11, RZ, 0x1f, R14 ;  /* 0x0000001fff0b7819 */ /* 0x000fe2000001140e */
[----:B------:R-:W-:Y:S01]  /*4ea0*/  IMAD R13, R10, UR5, R13 ;  /* 0x000000050a0d7c24 */ /* 0x000fe2000f8e020d */
[----:B------:R-:W-:-:S03]  /*4eb0*/  ULDC.64 UR4, c[0x0][0x298] ;  /* 0x0000a60000047ab9 */ /* 0x000fc60000000a00 */
[----:B------:R-:W-:Y:S02]  /*4ec0*/  IMAD.IADD R17, R17, 0x1, R13 ;  /* 0x0000000111117824 */ /* 0x000fe400078e020d */
[----:B------:R-:W-:Y:S02]  /*4ed0*/  IMAD R11, R11, UR4, RZ ;  /* 0x000000040b0b7c24 */ /* 0x000fe4000f8e02ff */
[----:B------:R-:W-:-:S04]  /*4ee0*/  IMAD.WIDE.U32 R12, R14, UR4, R16 ;  /* 0x000000040e0c7c25 */ /* 0x000fc8000f8e0010 */
[----:B------:R-:W-:Y:S01]  /*4ef0*/  IMAD R11, R14, UR5, R11 ;  /* 0x000000050e0b7c24 */ /* 0x000fe2000f8e020b */
[----:B------:R-:W-:-:S03]  /*4f00*/  ULDC.64 UR4, c[0x0][0x280] ;  /* 0x0000a00000047ab9 */ /* 0x000fc60000000a00 */
[----:B------:R-:W-:Y:S01]  /*4f10*/  IMAD.IADD R13, R13, 0x1, R11 ;  /* 0x000000010d0d7824 */ /* 0x000fe200078e020b */
[-C--:B------:R-:W-:Y:S02]  /*4f20*/  IADD3 R11, P1, R26, R12.reuse, RZ ;  /* 0x0000000c1a0b7210 */ /* 0x080fe40007f3e0ff */
[----:B------:R-:W-:Y:S02]  /*4f30*/  IADD3 R12, P0, R8, R12, RZ ;  /* 0x0000000c080c7210 */ /* 0x000fe40007f1e0ff */
[-C--:B------:R-:W-:Y:S02]  /*4f40*/  LEA.HI.X.SX32 R26, R26, R13.reuse, 0x1, P1 ;  /* 0x0000000d1a1a7211 */ /* 0x080fe400008f0eff */
[----:B------:R-:W-:Y:S02]  /*4f50*/  LEA R10, P1, R11, UR4, 0x1 ;  /* 0x000000040b0a7c11 */ /* 0x000fe4000f8208ff */
[----:B------:R-:W-:Y:S02]  /*4f60*/  LEA.HI.X.SX32 R13, R8, R13, 0x1, P0 ;  /* 0x0000000d080d7211 */ /* 0x000fe400000f0eff */
[----:B------:R-:W-:-:S02]  /*4f70*/  LEA R8, P0, R12, UR4, 0x1 ;  /* 0x000000040c087c11 */ /* 0x000fc4000f8008ff */
[----:B------:R-:W-:Y:S02]  /*4f80*/  LEA.HI.X R11, R11, UR5, R26, 0x1, P1 ;  /* 0x000000050b0b7c11 */ /* 0x000fe400088f0c1a */
[----:B------:R-:W-:-:S03]  /*4f90*/  LEA.HI.X R9, R12, UR5, R13, 0x1, P0 ;  /* 0x000000050c097c11 */ /* 0x000fc600080f0c0d */
[----:B------:R-:W-:Y:S04]  /*4fa0*/  STG.E.64 desc[UR8][R10.64], R6 ;  /* 0x000000060a007986 */ /* 0x000fe8000c101b08 */
[----:B------:R-:W-:Y:S01]  /*4fb0*/  STG.E.64 desc[UR8][R8.64], R2 ;  /* 0x0000000208007986 */ /* 0x000fe2000c101b08 */
[----:B------:R-:W-:Y:S05]  /*4fc0*/  EXIT ;  /* 0x000000000000794d */ /* 0x000fea0003800000 */
        .weak           $__internal_7_$__cuda_sm20_div_s64
        .type           $__internal_7_$__cuda_sm20_div_s64,@function
        .size           $__internal_7_$__cuda_sm20_div_s64,(.L_x_8845 - $__internal_7_$__cuda_sm20_div_s64)
$__internal_7_$__cuda_sm20_div_s64:
        /* <DEDUP_REMOVED lines=83> */
[----:B------:R-:W-:Y:S06]  /*5500*/  RET.REL.NODEC R44 `(_ZN5flash32flash_fwd_splitkv_combine_kernelI23Flash_fwd_kernel_traitsILi256ELi64ELi64ELi4ELb0ELb0EN7cutlass6half_tE19Flash_kernel_traitsILi256ELi64ELi64ELi4ES3_EELi4ELi7ELb1EEEvNS_16Flash_fwd_paramsE) ;  /* 0xffffffa82cbc7950 */ /* 0x000fec0003c3ffff */
.L_x_395:
        /* <DEDUP_REMOVED lines=15> */
.L_x_8845:


//--------------------- .text._ZN5flash32flash_fwd_splitkv_combine_kernelI23Flash_fwd_kernel_traitsILi256ELi64ELi64ELi4ELb0ELb0EN7cutlass6half_tE19Flash_kernel_traitsILi256ELi64ELi64ELi4ES3_EELi4ELi6ELb1EEEvNS_16Flash_fwd_paramsE --------------------------
	.section	.text._ZN5flash32flash_fwd_splitkv_combine_kernelI23Flash_fwd_kernel_traitsILi256ELi64ELi64ELi4ELb0ELb0EN7cutlass6half_tE19Flash_kernel_traitsILi256ELi64ELi64ELi4ES3_EELi4ELi6ELb1EEEvNS_16Flash_fwd_paramsE,"ax",@progbits
	.align	128
        .global         _ZN5flash32flash_fwd_splitkv_combine_kernelI23Flash_fwd_kernel_traitsILi256ELi64ELi64ELi4ELb0ELb0EN7cutlass6half_tE19Flash_kernel_traitsILi256ELi64ELi64ELi4ES3_EELi4ELi6ELb1EEEvNS_16Flash_fwd_paramsE
        .type           _ZN5flash32flash_fwd_splitkv_combine_kernelI23Flash_fwd_kernel_traitsILi256ELi64ELi64ELi4ELb0ELb0EN7cutlass6half_tE19Flash_kernel_traitsILi256ELi64ELi64ELi4ES3_EELi4ELi6ELb1EEEvNS_16Flash_fwd_paramsE,@function
        .size           _ZN5flash32flash_fwd_splitkv_combine_kernelI23Flash_fwd_kernel_traitsILi256ELi64ELi64ELi4ELb0ELb0EN7cutlass6half_tE19Flash_kernel_traitsILi256ELi64ELi64ELi4ES3_EELi4ELi6ELb1EEEvNS_16Flash_fwd_paramsE,(.L_x_8846 - _ZN5flash32flash_fwd_splitkv_combine_kernelI23Flash_fwd_kernel_traitsILi256ELi64ELi64ELi4ELb0ELb0EN7cutlass6half_tE19Flash_kernel_traitsILi256ELi64ELi64ELi4ES3_EELi4ELi6ELb1EEEvNS_16Flash_fwd_paramsE)
        .other          _ZN5flash32flash_fwd_splitkv_combine_kernelI23Flash_fwd_kernel_traitsILi256ELi64ELi64ELi4ELb0ELb0EN7cutlass6half_tE19Flash_kernel_traitsILi256ELi64ELi64ELi4ES3_EELi4ELi6ELb1EEEvNS_16Flash_fwd_paramsE,@"STO_CUDA_ENTRY STV_DEFAULT"
_ZN5flash32flash_fwd_splitkv_combine_kernelI23Flash_fwd_kernel_traitsILi256ELi64ELi64ELi4ELb0ELb0EN7cutlass6half_tE19Flash_kernel_traitsILi256ELi64ELi64ELi4ES3_EELi4ELi6ELb1EEEvNS_16Flash_fwd_paramsE:
.text._ZN5flash32flash_fwd_splitkv_combine_kernelI23Flash_fwd_kernel_traitsILi256ELi64ELi64ELi4ELb0ELb0EN7cutlass6half_tE19Flash_kernel_traitsILi256ELi64ELi64ELi4ES3_EELi4ELi6ELb1EEEvNS_16Flash_fwd_paramsE:
        /* <DEDUP_REMOVED lines=23> */
[----:B------:R-:W-:Y:S05]  /*0170*/  CALL.REL.NOINC `($__internal_8_$__cuda_sm20_div_s64) ;  /* 0x0000004800b07944 */ /* 0x000fea0003c00000 */
[----:B------:R-:W-:Y:S05]  /*0180*/  BRA `(.L_x_397) ;  /* 0x00000000004c7947 */ /* 0x000fea0003800000 */
.L_x_396:
        /* <DEDUP_REMOVED lines=19> */
.L_x_397:
        /* <DEDUP_REMOVED lines=12> */
[----:B------:R-:W-:Y:S05]  /*0380*/  CALL.REL.NOINC `($__internal_8_$__cuda_sm20_div_s64) ;  /* 0x00000048002c7944 */ /* 0x000fea0003c00000 */
[----:B------:R-:W-:Y:S02]  /*0390*/  MOV R8, R22 ;  /* 0x0000001600087202 */ /* 0x000fe40000000f00 */
[----:B------:R-:W-:Y:S01]  /*03a0*/  MOV R9, R23 ;  /* 0x0000001700097202 */ /* 0x000fe20000000f00 */
[----:B------:R-:W-:Y:S05]  /*03b0*/  BRA `(.L_x_400) ;  /* 0x00000000004c7947 */ /* 0x000fea0003800000 */
.L_x_399:
        /* <DEDUP_REMOVED lines=19> */
.L_x_400:
[----:B------:R-:W-:Y:S05]  /*04f0*/  BSYNC B0 ;  /* 0x0000000000007941 */ /* 0x000fea0003800000 */
.L_x_398:
        /* <DEDUP_REMOVED lines=42> */
.L_x_402:
        /* <DEDUP_REMOVED lines=19> */
.L_x_403:
[----:B------:R-:W-:Y:S05]  /*08d0*/  BSYNC B0 ;  /* 0x0000000000007941 */ /* 0x000fea0003800000 */
.L_x_401:
        /* <DEDUP_REMOVED lines=72> */
[----:B------:R-:W-:Y:S05]  /*0d60*/  CALL.REL.NOINC `($__internal_8_$__cuda_sm20_div_s64) ;  /* 0x0000003c00b47944 */ /* 0x000fea0003c00000 */
[----:B------:R-:W-:Y:S02]  /*0d70*/  MOV R38, R22 ;  /* 0x0000001600267202 */ /* 0x000fe40000000f00 */
[----:B------:R-:W-:Y:S01]  /*0d80*/  MOV R39, R23 ;  /* 0x0000001700277202 */ /* 0x000fe20000000f00 */
[----:B------:R-:W-:Y:S05]  /*0d90*/  BRA `(.L_x_406) ;  /* 0x00000000004c7947 */ /* 0x000fea0003800000 */
.L_x_405:
        /* <DEDUP_REMOVED lines=19> */
.L_x_406:
[----:B------:R-:W-:Y:S05]  /*0ed0*/  BSYNC B0 ;  /* 0x0000000000007941 */ /* 0x000fea0003800000 */
.L_x_404:
        /* <DEDUP_REMOVED lines=41> */
.L_x_408:
        /* <DEDUP_REMOVED lines=19> */
.L_x_409:
[----:B------:R-:W-:Y:S05]  /*12a0*/  BSYNC B0 ;  /* 0x0000000000007941 */ /* 0x000fea0003800000 */
.L_x_407:
        /* <DEDUP_REMOVED lines=248> */
[----:B------:R-:W-:Y:S05]  /*2230*/  CALL.REL.NOINC `($__internal_8_$__cuda_sm20_div_s64) ;  /* 0x0000002800807944 */ /* 0x000fea0003c00000 */
        /* <DEDUP_REMOVED lines=10> */
.L_x_414:
        /* <DEDUP_REMOVED lines=22> */
.L_x_415:
[----:B------:R-:W-:Y:S05]  /*2440*/  BSYNC B0 ;  /* 0x0000000000007941 */ /* 0x000fea0003800000 */
.L_x_413:
[----:B------:R-:W-:Y:S01]  /*2450*/  LOP3.LUT R19, R17, R0, RZ, 0xfc, !PT ;  /* 0x0000000011137212 */ /* 0x000fe200078efcff */
[----:B------:R-:W-:Y:S03]  /*2460*/  BSSY B0, `(.L_x_416) ;  /* 0x0000028000007945 */ /* 0x000fe60003800000 */
[----:B------:R-:W-:-:S13]  /*2470*/  ISETP.NE.U32.AND P1, PT, R19, RZ, PT ;  /* 0x000000ff1300720c */ /* 0x000fda0003f25070 */
[----:B------:R-:W-:Y:S05]  /*2480*/  @!P1 BRA `(.L_x_417) ;  /* 0x00000000003c9947 */ /* 0x000fea0003800000 */
[----:B------:R-:W-:Y:S01]  /*2490*/  IMAD.MOV.U32 R28, RZ, RZ, R27 ;  /* 0x000000ffff1c7224 */ /* 0x000fe200078e001b */
[----:B------:R-:W-:Y:S02]  /*24a0*/  MOV R25, R0 ;  /* 0x0000000000197202 */ /* 0x000fe40000000f00 */
[----:B------:R-:W-:Y:S02]  /*24b0*/  MOV R26, 0x24d0 ;  /* 0x000024d0001a7802 */ /* 0x000fe40000000f00 */
[----:B------:R-:W-:Y:S05]  /*24c0*/  CALL.REL.NOINC `($__internal_8_$__cuda_sm20_div_s64) ;  /* 0x0000002400dc7944 */ /* 0x000fea0003c00000 */
        /* <DEDUP_REMOVED lines=11> */
.L_x_417:
        /* <DEDUP_REMOVED lines=22> */
.L_x_418:
[----:B------:R-:W-:Y:S05]  /*26e0*/  BSYNC B0 ;  /* 0x0000000000007941 */ /* 0x000fea0003800000 */
.L_x_416:
        /* <DEDUP_REMOVED lines=11> */
[----:B------:R-:W-:Y:S05]  /*27a0*/  CALL.REL.NOINC `($__internal_8_$__cuda_sm20_div_s64) ;  /* 0x0000002400247944 */ /* 0x000fea0003c00000 */
[----:B------:R-:W-:-:S04]  /*27b0*/  IADD3 R17, P0, RZ, -R22, RZ ;  /* 0x80000016ff117210 */ /* 0x000fc80007f1e0ff */
[----:B------:R-:W-:Y:S01]  /*27c0*/  IADD3.X R18, RZ, ~R23, RZ, P0, !PT ;  /* 0x80000017ff127210 */ /* 0x000fe200007fe4ff */
[----:B------:R-:W-:-:S04]  /*27d0*/  IMAD.WIDE.U32 R42, R5, R17, R42 ;  /* 0x00000011052a7225 */ /* 0x000fc800078e002a */
[----:B------:R-:W-:-:S04]  /*27e0*/  IMAD R18, R18, R5, RZ ;  /* 0x0000000512127224 */ /* 0x000fc800078e02ff */
[----:B------:R-:W-:-:S05]  /*27f0*/  IMAD R4, R4, R17, R18 ;  /* 0x0000001104047224 */ /* 0x000fca00078e0212 */
[----:B------:R-:W-:Y:S01]  /*2800*/  IADD3 R4, R43, R4, RZ ;  /* 0x000000042b047210 */ /* 0x000fe20007ffe0ff */
[----:B------:R-:W-:Y:S05]  /*2810*/  BRA `(.L_x_421) ;  /* 0x0000000000587947 */ /* 0x000fea0003800000 */
.L_x_420:
        /* <DEDUP_REMOVED lines=22> */
.L_x_421:
[----:B------:R-:W-:Y:S05]  /*2980*/  BSYNC B0 ;  /* 0x0000000000007941 */ /* 0x000fea0003800000 */
.L_x_419:
        /* <DEDUP_REMOVED lines=38> */
[----:B------:R-:W-:Y:S05]  /*2bf0*/  CALL.REL.NOINC `($__internal_8_$__cuda_sm20_div_s64) ;  /* 0x0000002000107944 */ /* 0x000fea0003c00000 */
        /* <DEDUP_REMOVED lines=12> */
.L_x_423:
        /* <DEDUP_REMOVED lines=23> */
.L_x_424:
[----:B------:R-:W-:Y:S05]  /*2e30*/  BSYNC B0 ;  /* 0x0000000000007941 */ /* 0x000fea0003800000 */
.L_x_422:
        /* <DEDUP_REMOVED lines=18> */
.L_x_426:
        /* <DEDUP_REMOVED lines=22> */
.L_x_427:
[----:B------:R-:W-:Y:S05]  /*30c0*/  BSYNC B0 ;  /* 0x0000000000007941 */ /* 0x000fea0003800000 */
.L_x_425:
        /* <DEDUP_REMOVED lines=22> */
.L_x_429:
        /* <DEDUP_REMOVED lines=23> */
.L_x_430:
[----:B------:R-:W-:Y:S05]  /*33a0*/  BSYNC B0 ;  /* 0x0000000000007941 */ /* 0x000fea0003800000 */
.L_x_428:
        /* <DEDUP_REMOVED lines=26> */
[----:B------:R-:W-:Y:S05]  /*3550*/  CALL.REL.NOINC `($__internal_8_$__cuda_sm20_div_s64) ;  /* 0x0000001400b87944 */ /* 0x000fea0003c00000 */
        /* <DEDUP_REMOVED lines=11> */
.L_x_432:
        /* <DEDUP_REMOVED lines=23> */
.L_x_433:
[----:B------:R-:W-:Y:S05]  /*3780*/  BSYNC B0 ;  /* 0x0000000000007941 */ /* 0x000fea0003800000 */
.L_x_431:
        /* <DEDUP_REMOVED lines=27> */
.L_x_435:
        /* <DEDUP_REMOVED lines=23> */
.L_x_436:
[----:B------:R-:W-:Y:S05]  /*3ab0*/  BSYNC B0 ;  /* 0x0000000000007941 */ /* 0x000fea0003800000 */
.L_x_434:
        /* <DEDUP_REMOVED lines=21> */
.L_x_412:
[----:B------:R-:W-:Y:S02]  /*3c10*/  ULDC.64 UR4, c[0x0][0x2b0] ;  /* 0x0000ac0000047ab9 */ /* 0x000fe40000000a00 */
[----:B------:R-:W-:-:S04]  /*3c20*/  LEA R2, P0, R36, UR4, 0x2 ;  /* 0x0000000424027c11 */ /* 0x000fc8000f8010ff */
[----:B------:R-:W-:-:S05]  /*3c30*/  LEA.HI.X R3, R36, UR5, R37, 0x2, P0 ;  /* 0x0000000524037c11 */ /* 0x000fca00080f1425 */
[----:B------:R0:W-:Y:S04]  /*3c40*/  STG.E desc[UR8][R2.64], R31 ;  /* 0x0000001f02007986 */ /* 0x0001e8000c101908 */
.L_x_411:
[----:B------:R-:W-:Y:S05]  /*3c50*/  BSYNC B1 ;  /* 0x0000000000017941 */ /* 0x000fea0003800000 */
.L_x_410:
[----:B------:R-:W2:Y:S01]  /*3c60*/  LDC R22, c[0x0][0x3c4] ;  /* 0x0000f100ff167b82 */ /* 0x000ea20000000800 */
[C---:B0-----:R-:W-:Y:S01]  /*3c70*/  VIADD R3, R35.reuse, 0x20 ;  /* 0x0000002023037836 */ /* 0x041fe20000000000 */
[----:B------:R-:W-:Y:S01]  /*3c80*/  HFMA2.MMA R0, -RZ, RZ, 0, 0 ;  /* 0x00000000ff007435 */ /* 0x000fe200000001ff */
[C---:B------:R-:W-:Y:S01]  /*3c90*/  IMAD.SHL.U32 R26, R35.reuse, 0x4, RZ ;  /* 0x00000004231a7824 */ /* 0x040fe200078e00ff */
[----:B------:R-:W-:Y:S02]  /*3ca0*/  CS2R R6, SRZ ;  /* 0x0000000000067805 */ /* 0x000fe4000001ff00 */
[-C--:B--2---:R-:W-:Y:S02]  /*3cb0*/  ISETP.GE.OR P0, PT, R35, R22.reuse, P3 ;  /* 0x000000162300720c */ /* 0x084fe40001f06670 */
[----:B------:R-:W-:Y:S02]  /*3cc0*/  ISETP.GE.OR P3, PT, R3, R22, P3 ;  /* 0x000000160300720c */ /* 0x000fe40001f66670 */
[----:B------:R-:W-:-:S09]  /*3cd0*/  CS2R R2, SRZ ;  /* 0x0000000000027805 */ /* 0x000fd2000001ff00 */
[C---:B-1----:R-:W-:Y:S02]  /*3ce0*/  @!P0 FADD.FTZ R4, -R31.reuse, R32 ;  /* 0x000000201f048221 */ /* 0x042fe40000010100 */
[----:B------:R-:W-:Y:S02]  /*3cf0*/  @!P3 FADD.FTZ R31, -R31, R33 ;  /* 0x000000211f1fb221 */ /* 0x000fe40000010100 */
[----:B------:R-:W-:Y:S02]  /*3d00*/  @!P0 FMUL.FTZ R4, R4, 1.4426950216293334961 ;  /* 0x3fb8aa3b04048820 */ /* 0x000fe40000410000 */
[----:B------:R-:W-:Y:S02]  /*3d10*/  @!P3 FMUL.FTZ R13, R31, 1.4426950216293334961 ;  /* 0x3fb8aa3b1f0db820 */ /* 0x000fe40000410000 */
[----:B------:R-:W0:Y:S08]  /*3d20*/  @!P0 MUFU.EX2 R9, R4 ;  /* 0x0000000400098308 */ /* 0x000e300000000800 */
[----:B------:R-:W1:Y:S01]  /*3d30*/  @!P3 MUFU.EX2 R13, R13 ;  /* 0x0000000d000db308 */ /* 0x000e620000000800 */
[----:B0-----:R0:W-:Y:S01]  /*3d40*/  @!P0 STS [R34], R9 ;  /* 0x0000000922008388 */ /* 0x0011e20000000800 */
[----:B------:R-:W-:-:S02]  /*3d50*/  ISETP.GE.AND P0, PT, R22, 0x1, PT ;  /* 0x000000011600780c */ /* 0x000fc40003f06270 */
[----:B------:R-:W-:Y:S01]  /*3d60*/  CS2R R4, SRZ ;  /* 0x0000000000047805 */ /* 0x000fe2000001ff00 */
[----:B-1----:R1:W-:Y:S01]  /*3d70*/  @!P3 STS [R34+0x280], R13 ;  /* 0x0002800d2200b388 */ /* 0x0023e20000000800 */
[----:B0-----:R-:W-:Y:S01]  /*3d80*/  IMAD.MOV.U32 R9, RZ, RZ, RZ ;  /* 0x000000ffff097224 */ /* 0x001fe200078e00ff */
[----:B------:R-:W-:Y:S08]  /*3d90*/  BAR.SYNC.DEFER_BLOCKING 0x0 ;  /* 0x0000000000007b1d */ /* 0x000ff00000010000 */
[----:B------:R-:W-:Y:S05]  /*3da0*/  @!P0 BRA `(.L_x_437) ;  /* 0x0000000800348947 */ /* 0x000fea0003800000 */
[----:B------:R-:W0:Y:S01]  /*3db0*/  S2UR UR6, SR_CgaCtaId ;  /* 0x00000000000679c3 */ /* 0x000e220000008800 */
[----:B------:R-:W-:Y:S01]  /*3dc0*/  ULDC UR10, c[0x0][0x2dc] ;  /* 0x0000b700000a7ab9 */ /* 0x000fe20000000800 */
[----:B------:R-:W-:Y:S01]  /*3dd0*/  IMAD R33, R11, 0x100, R26 ;  /* 0x000001000b217824 */ /* 0x000fe200078e021a */
[----:B------:R-:W-:Y:S01]  /*3de0*/  UIMAD UR4, UR7, UR10, URZ ;  /* 0x0000000a070472a4 */ /* 0x000fe2000f8e023f */
[----:B------:R-:W-:Y:S01]  /*3df0*/  ISETP.GT.AND P1, PT, R22, 0x3, PT ;  /* 0x000000031600780c */ /* 0x000fe20003f24270 */
[C---:B------:R-:W-:Y:S01]  /*3e00*/  IMAD R28, R20.reuse, UR10, RZ ;  /* 0x0000000a141c7c24 */ /* 0x040fe2000f8e02ff */
[----:B------:R-:W-:Y:S01]  /*3e10*/  PLOP3.LUT P4, PT, PT, PT, PT, 0x80, 0x0 ;  /* 0x000000000000781c */ /* 0x000fe20003f8f070 */
[----:B------:R-:W-:Y:S01]  /*3e20*/  USHF.R.S32.HI UR11, URZ, 0x1f, UR4 ;  /* 0x0000001f3f0b7899 */ /* 0x000fe20008011404 */
[----:B------:R-:W2:Y:S01]  /*3e30*/  LDC R21, c[0x0][0x3c4] ;  /* 0x0000f100ff157b82 */ /* 0x000ea20000000800 */
[----:B------:R-:W-:Y:S01]  /*3e40*/  IADD3 R0, P0, R33, UR4, RZ ;  /* 0x0000000421007c10 */ /* 0x000fe2000ff1e0ff */
[----:B------:R-:W-:Y:S01]  /*3e50*/  ULDC.64 UR4, c[0x0][0x288] ;  /* 0x0000a20000047ab9 */ /* 0x000fe20000000a00 */
[----:B------:R-:W-:Y:S01]  /*3e60*/  VIADD R24, R20, -UR7 ;  /* 0x8000000714187c36 */ /* 0x000fe20008000000 */
[----:B-1----:R-:W-:-:S02]  /*3e70*/  CS2R R12, SRZ ;  /* 0x00000000000c7805 */ /* 0x002fc4000001ff00 */
        /* <DEDUP_REMOVED lines=19> */
.L_x_439:
[----:B------:R-:W3:Y:S01]  /*3fb0*/  @!P3 LDG.E.128 R12, desc[UR8][R32.64+-0x200] ;  /* 0xfffe0008200cb981 */ /* 0x000ee2000c1e1d00 */
[----:B------:R-:W-:Y:S01]  /*3fc0*/  IADD3 R30, P1, R28, R32, RZ ;  /* 0x000000201c1e7210 */ /* 0x000fe20007f3e0ff */
[----:B------:R-:W-:Y:S02]  /*3fd0*/  UIADD3 UR5, UR5, 0x4, URZ ;  /* 0x0000000405057890 */ /* 0x000fe4000fffe03f */
[----:B------:R-:W3:Y:S01]  /*3fe0*/  LDS R8, [R10] ;  /* 0x000000000a087984 */ /* 0x000ee20000000800 */
[C---:B------:R-:W-:Y:S03]  /*3ff0*/  IADD3.X R31, R29.reuse, R33, RZ, P1, !PT ;  /* 0x000000211d1f7210 */ /* 0x040fe60000ffe4ff */
[----:B------:R0:W4:Y:S01]  /*4000*/  @!P3 LDG.E.128 R16, desc[UR8][R32.64] ;  /* 0x000000082010b981 */ /* 0x000122000c1e1d00 */
[----:B------:R-:W-:Y:S02]  /*4010*/  PLOP3.LUT P3, PT, P0, PT, PT, 0x80, 0x0 ;  /* 0x000000000000781c */ /* 0x000fe4000076f070 */
[----:B------:R-:W-:Y:S02]  /*4020*/  ISETP.LE.AND P2, PT, R22, UR5, PT ;  /* 0x0000000516007c0c */ /* 0x000fe4000bf43270 */
[----:B0-----:R-:W-:Y:S04]  /*4030*/  IADD3 R32, P1, R28, R30, RZ ;  /* 0x0000001e1c207210 */ /* 0x001fe80007f3e0ff */
[C---:B------:R-:W-:Y:S01]  /*4040*/  IADD3.X R33, R29.reuse, R31, RZ, P1, !PT ;  /* 0x0000001f1d217210 */ /* 0x040fe20000ffe4ff */
[C---:B---3--:R-:W-:Y:S01]  /*4050*/  FFMA.FTZ R9, R8.reuse, R12, R9 ;  /* 0x0000000c08097223 */ /* 0x048fe20000010009 */
[C---:B------:R-:W-:Y:S01]  /*4060*/  FFMA.FTZ R6, R8.reuse, R13, R6 ;  /* 0x0000000d08067223 */ /* 0x040fe20000010006 */
[C---:B------:R-:W-:Y:S01]  /*4070*/  FFMA.FTZ R7, R8.reuse, R14, R7 ;  /* 0x0000000e08077223 */ /* 0x040fe20000010007 */
[C---:B------:R-:W-:Y:S02]  /*4080*/  FFMA.FTZ R4, R8.reuse, R15, R4 ;  /* 0x0000000f08047223 */ /* 0x040fe40000010004 */
[----:B------:R-:W3:Y:S01]  /*4090*/  @!P3 LDG.E.128 R12, desc[UR8][R30.64+-0x200] ;  /* 0xfffe00081e0cb981 */ /* 0x000ee2000c1e1d00 */
[C---:B----4-:R-:W-:Y:S01]  /*40a0*/  FFMA.FTZ R5, R8.reuse, R16, R5 ;  /* 0x0000001008057223 */ /* 0x050fe20000010005 */
[C---:B------:R-:W-:Y:S01]  /*40b0*/  FFMA.FTZ R2, R8.reuse, R17, R2 ;  /* 0x0000001108027223 */ /* 0x040fe20000010002 */
[C---:B------:R-:W-:Y:S01]  /*40c0*/  FFMA.FTZ R3, R8.reuse, R18, R3 ;  /* 0x0000001208037223 */ /* 0x040fe20000010003 */
[----:B------:R-:W-:Y:S02]  /*40d0*/  FFMA.FTZ R0, R8, R19, R0 ;  /* 0x0000001308007223 */ /* 0x000fe40000010000 */
[----:B------:R-:W3:Y:S04]  /*40e0*/  LDS R8, [R10+0x14] ;  /* 0x000014000a087984 */ /* 0x000ee80000000800 */
[----:B------:R0:W4:Y:S02]  /*40f0*/  @!P3 LDG.E.128 R16, desc[UR8][R30.64] ;  /* 0x000000081e10b981 */ /* 0x000124000c1e1d00 */
        /* <DEDUP_REMOVED lines=14> */
[----:B------:R-:W-:Y:S01]  /*41e0*/  IADD3.X R33, R29, R31, RZ, P1, !PT ;  /* 0x0000001f1d217210 */ /* 0x000fe20000ffe4ff */
        /* <DEDUP_REMOVED lines=9> */
[----:B------:R-:W4:Y:S04]  /*4280*/  @!P3 LDG.E.128 R16, desc[UR8][R30.64] ;  /* 0x000000081e10b981 */ /* 0x000f28000c1e1d00 */
[----:B------:R0:W3:Y:S02]  /*4290*/  LDS R8, [R10+0x3c] ;  /* 0x00003c000a087984 */ /* 0x0000e40000000800 */
[----:B0-----:R-:W-:Y:S01]  /*42a0*/  IADD3 R10, R10, 0x50, RZ ;  /* 0x000000500a0a7810 */ /* 0x001fe20007ffe0ff */
[C---:B---3--:R-:W-:Y:S01]  /*42b0*/  FFMA.FTZ R9, R8.reuse, R12, R9 ;  /* 0x0000000c08097223 */ /* 0x048fe20000010009 */
[C---:B------:R-:W-:Y:S01]  /*42c0*/  FFMA.FTZ R6, R8.reuse, R13, R6 ;  /* 0x0000000d08067223 */ /* 0x040fe20000010006 */
[C---:B------:R-:W-:Y:S01]  /*42d0*/  FFMA.FTZ R7, R8.reuse, R14, R7 ;  /* 0x0000000e08077223 */ /* 0x040fe20000010007 */
[C---:B------:R-:W-:Y:S01]  /*42e0*/  FFMA.FTZ R4, R8.reuse, R15, R4 ;  /* 0x0000000f08047223 */ /* 0x040fe20000010004 */
[C---:B----4-:R-:W-:Y:S01]  /*42f0*/  FFMA.FTZ R5, R8.reuse, R16, R5 ;  /* 0x0000001008057223 */ /* 0x050fe20000010005 */
[C---:B------:R-:W-:Y:S01]  /*4300*/  FFMA.FTZ R2, R8.reuse, R17, R2 ;  /* 0x0000001108027223 */ /* 0x040fe20000010002 */
[C---:B------:R-:W-:Y:S01]  /*4310*/  FFMA.FTZ R3, R8.reuse, R18, R3 ;  /* 0x0000001208037223 */ /* 0x040fe20000010003 */
[----:B------:R-:W-:Y:S01]  /*4320*/  FFMA.FTZ R0, R8, R19, R0 ;  /* 0x0000001308007223 */ /* 0x000fe20000010000 */
[----:B------:R-:W-:Y:S09]  /*4330*/  @!P2 BRA `(.L_x_439) ;  /* 0xfffffffc001ca947 */ /* 0x000ff2000383ffff */
.L_x_438:
[----:B--2---:R-:W-:-:S04]  /*4340*/  IADD3 R8, R21, -UR5, RZ ;  /* 0x8000000515087c10 */ /* 0x004fc8000fffe0ff */
        /* <DEDUP_REMOVED lines=34> */
.L_x_440:
        /* <DEDUP_REMOVED lines=8> */
.L_x_442:
[----:B------:R-:W-:Y:S05]  /*45f0*/  BSYNC B0 ;  /* 0x0000000000007941 */ /* 0x000fea0003800000 */
.L_x_441:
        /* <DEDUP_REMOVED lines=8> */
.L_x_437:
[----:B------:R-:W-:-:S04]  /*4680*/  IADD3 R11, R11, UR7, RZ ;  /* 0x000000070b0b7c10 */ /* 0x000fc8000fffe0ff */
[----:B------:R-:W-:-:S13]  /*4690*/  ISETP.GE.AND P0, PT, R11, R20, PT ;  /* 0x000000140b00720c */ /* 0x000fda0003f06270 */
[----:B------:R-:W-:Y:S05]  /*46a0*/  @P0 EXIT ;  /* 0x000000000000094d */ /* 0x000fea0003800000 */
[----:B-1----:R-:W0:Y:S01]  /*46b0*/  LDC R13, c[0x0][0x2c4] ;  /* 0x0000b100ff0d7b82 */ /* 0x002e220000000800 */
        /* <DEDUP_REMOVED lines=18> */
[----:B------:R-:W-:-:S04]  /*47e0*/  IMAD R8, R15, R16, RZ ;  /* 0x000000100f087224 */ /* 0x000fc800078e02ff */
        /* <DEDUP_REMOVED lines=69> */
        .weak           $__internal_8_$__cuda_sm20_div_s64
        .type           $__internal_8_$__cuda_sm20_div_s64,@function
        .size           $__internal_8_$__cuda_sm20_div_s64,(.L_x_8846 - $__internal_8_$__cuda_sm20_div_s64)
$__internal_8_$__cuda_sm20_div_s64:
        /* <DEDUP_REMOVED lines=83> */
[----:B------:R-:W-:Y:S06]  /*5170*/  RET.REL.NODEC R40 `(_ZN5flash32flash_fwd_splitkv_combine_kernelI23Flash_fwd_kernel_traitsILi256ELi64ELi64ELi4ELb0ELb0EN7cutlass6half_tE19Flash_kernel_traitsILi256ELi64ELi64ELi4ES3_EELi4ELi6ELb1EEEvNS_16Flash_fwd_paramsE) ;  /* 0xffffffac28a07950 */ /* 0x000fec0003c3ffff */
.L_x_443:
        /* <DEDUP_REMOVED lines=16> */
.L_x_8846:


//--------------------- .text._ZN5flash32flash_fwd_splitkv_combine_kernelI23Flash_fwd_kernel_traitsILi256ELi64ELi64ELi4ELb0ELb0EN7cutlass6half_tE19Flash_kernel_traitsILi256ELi64ELi64ELi4ES3_EELi4ELi5ELb1EEEvNS_16Flash_fwd_paramsE --------------------------
	.section	.text._ZN5flash32flash_fwd_splitkv_combine_kernelI23Flash_fwd_kernel_traitsILi256ELi64ELi64ELi4ELb0ELb0EN7cutlass6half_tE19Flash_kernel_traitsILi256ELi64ELi64ELi4ES3_EELi4ELi5ELb1EEEvNS_16Flash_fwd_paramsE,"ax",@progbits
	.align	128
        .global         _ZN5flash32flash_fwd_splitkv_combine_kernelI23Flash_fwd_kernel_traitsILi256ELi64ELi64ELi4ELb0ELb0EN7cutlass6half_tE19Flash_kernel_traitsILi256ELi64ELi64ELi4ES3_EELi4ELi5ELb1EEEvNS_16Flash_fwd_paramsE
        .type           _ZN5flash32flash_fwd_splitkv_combine_kernelI23Flash_fwd_kernel_traitsILi256ELi64ELi64ELi4ELb0ELb0EN7cutlass6half_tE19Flash_kernel_traitsILi256ELi64ELi64ELi4ES3_EELi4ELi5ELb1EEEvNS_16Flash_fwd_paramsE,@function
        .size           _ZN5flash32flash_fwd_splitkv_combine_kernelI23Flash_fwd_kernel_traitsILi256ELi64ELi64ELi4ELb0ELb0EN7cutlass6half_tE19Flash_kernel_traitsILi256ELi64ELi64ELi4ES3_EELi4ELi5ELb1EEEvNS_16Flash_fwd_paramsE,(.L_x_8847 - _ZN5flash32flash_fwd_splitkv_combine_kernelI23Flash_fwd_kernel_traitsILi256ELi64ELi64ELi4ELb0ELb0EN7cutlass6half_tE19Flash_kernel_traitsILi256ELi64ELi64ELi4ES3_EELi4ELi5ELb1EEEvNS_16Flash_fwd_paramsE)
        .other          _ZN5flash32flash_fwd_splitkv_combine_kernelI23Flash_fwd_kernel_traitsILi256ELi64ELi64ELi4ELb0ELb0EN7cutlass6half_tE19Flash_kernel_traitsILi256ELi64ELi64ELi4ES3_EELi4ELi5ELb1EEEvNS_16Flash_fwd_paramsE,@"STO_CUDA_ENTRY STV_DEFAULT"
_ZN5flash32flash_fwd_splitkv_combine_kernelI23Flash_fwd_kernel_traitsILi256ELi64ELi64ELi4ELb0ELb0EN7cutlass6half_tE19Flash_kernel_traitsILi256ELi64ELi64ELi4ES3_EELi4ELi5ELb1EEEvNS_16Flash_fwd_paramsE:
.text._ZN5flash32flash_fwd_splitkv_combine_kernelI23Flash_fwd_kernel_traitsILi256ELi64ELi64ELi4ELb0ELb0EN7cutlass6half_tE19Flash_kernel_traitsILi256ELi64ELi64ELi4ES3_EELi4ELi5ELb1EEEvNS_16Flash_fwd_paramsE:
        /* <DEDUP_REMOVED lines=23> */
[----:B------:R-:W-:Y:S05]  /*0170*/  CALL.REL.NOINC `($__internal_9_$__cuda_sm20_div_s64) ;  /* 0x0000004800ac7944 */ /* 0x000fea0003c00000 */
[----:B------:R-:W-:Y:S05]  /*0180*/  BRA `(.L_x_445) ;  /* 0x00000000004c7947 */ /* 0x000fea0003800000 */
.L_x_444:
        /* <DEDUP_REMOVED lines=19> */
.L_x_445:
        /* <DEDUP_REMOVED lines=12> */
[----:B------:R-:W-:Y:S05]  /*0380*/  CALL.REL.NOINC `($__internal_9_$__cuda_sm20_div_s64) ;  /* 0x0000004800287944 */ /* 0x000fea0003c00000 */
[----:B------:R-:W-:Y:S02]  /*0390*/  MOV R8, R18 ;  /* 0x0000001200087202 */ /* 0x000fe40000000f00 */
[----:B------:R-:W-:Y:S01]  /*03a0*/  MOV R9, R19 ;  /* 0x0000001300097202 */ /* 0x000fe20000000f00 */
[----:B------:R-:W-:Y:S05]  /*03b0*/  BRA `(.L_x_448) ;  /* 0x00000000004c7947 */ /* 0x000fea0003800000 */
.L_x_447:
        /* <DEDUP_REMOVED lines=19> */
.L_x_448:
[----:B------:R-:W-:Y:S05]  /*04f0*/  BSYNC B0 ;  /* 0x0000000000007941 */ /* 0x000fea0003800000 */
.L_x_446:
        /* <DEDUP_REMOVED lines=42> */
.L_x_450:
        /* <DEDUP_REMOVED lines=19> */
.L_x_451:
[----:B------:R-:W-:Y:S05]  /*08d0*/  BSYNC B0 ;  /* 0x0000000000007941 */ /* 0x000fea0003800000 */
.L_x_449:
        /* <DEDUP_REMOVED lines=74> */
[----:B------:R-:W-:Y:S02]  /*0d80*/  MOV R32, R18 ;  /* 0x0000001200207202 */ /* 0x000fe40000000f00 */
[----:B------:R-:W-:Y:S01]  /*0d90*/  MOV R33, R19 ;  /* 0x0000001300217202 */ /* 0x000fe20000000f00 */
[----:B------:R-:W-:Y:S05]  /*0da0*/  BRA `(.L_x_454) ;  /* 0x00000000004c7947 */ /* 0x000fea0003800000 */
.L_x_453:
        /* <DEDUP_REMOVED lines=19> */
.L_x_454:
[----:B------:R-:W-:Y:S05]  /*0ee0*/  BSYNC B0 ;  /* 0x0000000000007941 */ /* 0x000fea0003800000 */
.L_x_452:
        /* <DEDUP_REMOVED lines=43> */
.L_x_456:
        /* <DEDUP_REMOVED lines=19> */
.L_x_457:
[----:B------:R-:W-:Y:S05]  /*12d0*/  BSYNC B0 ;  /* 0x0000000000007941 */ /* 0x000fea0003800000 */
.L_x_455:
        /* <DEDUP_REMOVED lines=67> */
.L_x_459:
[----:B------:R-:W-:Y:S05]  /*1710*/  BSYNC B0 ;  /* 0x0000000000007941 */ /* 0x000fea0003800000 */
.L_x_458:
        /* <DEDUP_REMOVED lines=14> */
.L_x_461:
[----:B------:R-:W-:Y:S05]  /*1800*/  BSYNC B0 ;  /* 0x0000000000007941 */ /* 0x000fea0003800000 */
.L_x_460:
        /* <DEDUP_REMOVED lines=151> */
[----:B------:R-:W-:Y:S05]  /*2180*/  CALL.REL.NOINC `($__internal_9_$__cuda_sm20_div_s64) ;  /* 0x0000002800a87944 */ /* 0x000fea0003c00000 */
        /* <DEDUP_REMOVED lines=9> */
.L_x_466:
        /* <DEDUP_REMOVED lines=22> */
.L_x_467:
[----:B------:R-:W-:Y:S05]  /*2380*/  BSYNC B0 ;  /* 0x0000000000007941 */ /* 0x000fea0003800000 */
.L_x_465:
        /* <DEDUP_REMOVED lines=19> */
.L_x_469:
        /* <DEDUP_REMOVED lines=22> */
.L_x_470:
[----:B------:R-:W-:Y:S05]  /*2620*/  BSYNC B0 ;  /* 0x0000000000007941 */ /* 0x000fea0003800000 */
.L_x_468:
        /* <DEDUP_REMOVED lines=11> */
[----:B------:R-:W-:Y:S05]  /*26e0*/  CALL.REL.NOINC `($__internal_9_$__cuda_sm20_div_s64) ;  /* 0x0000002400507944 */ /* 0x000fea0003c00000 */
[----:B------:R-:W-:-:S04]  /*26f0*/  IADD3 R17, P0, RZ, -R18, RZ ;  /* 0x80000012ff117210 */ /* 0x000fc80007f1e0ff */
[----:B------:R-:W-:Y:S01]  /*2700*/  IADD3.X R16, RZ, ~R19, RZ, P0, !PT ;  /* 0x80000013ff107210 */ /* 0x000fe200007fe4ff */
[----:B------:R-:W-:-:S04]  /*2710*/  IMAD.WIDE.U32 R34, R5, R17, R34 ;  /* 0x0000001105227225 */ /* 0x000fc800078e0022 */
[----:B------:R-:W-:-:S04]  /*2720*/  IMAD R16, R16, R5, RZ ;  /* 0x0000000510107224 */ /* 0x000fc800078e02ff */
[----:B------:R-:W-:-:S05]  /*2730*/  IMAD R4, R4, R17, R16 ;  /* 0x0000001104047224 */ /* 0x000fca00078e0210 */
[----:B------:R-:W-:Y:S01]  /*2740*/  IADD3 R4, R35, R4, RZ ;  /* 0x0000000423047210 */ /* 0x000fe20007ffe0ff */
[----:B------:R-:W-:Y:S05]  /*2750*/  BRA `(.L_x_473) ;  /* 0x0000000000587947 */ /* 0x000fea0003800000 */
.L_x_472:
        /* <DEDUP_REMOVED lines=22> */
.L_x_473:
[----:B------:R-:W-:Y:S05]  /*28c0*/  BSYNC B0 ;  /* 0x0000000000007941 */ /* 0x000fea0003800000 */
.L_x_471:
        /* <DEDUP_REMOVED lines=38> */
[----:B------:R-:W-:Y:S05]  /*2b30*/  CALL.REL.NOINC `($__internal_9_$__cuda_sm20_div_s64) ;  /* 0x00000020003c7944 */ /* 0x000fea0003c00000 */
        /* <DEDUP_REMOVED lines=12> */
.L_x_475:
        /* <DEDUP_REMOVED lines=23> */
.L_x_476:
[----:B------:R-:W-:Y:S05]  /*2d70*/  BSYNC B0 ;  /* 0x0000000000007941 */ /* 0x000fea0003800000 */
.L_x_474:
        /* <DEDUP_REMOVED lines=18> */
.L_x_478:
        /* <DEDUP_REMOVED lines=22> */
.L_x_479:
[----:B------:R-:W-:Y:S05]  /*3000*/  BSYNC B0 ;  /* 0x0000000000007941 */ /* 0x000fea0003800000 */
.L_x_477:
        /* <DEDUP_REMOVED lines=20> */
.L_x_481:
        /* <DEDUP_REMOVED lines=23> */
.L_x_482:
[----:B------:R-:W-:Y:S05]  /*32c0*/  BSYNC B0 ;  /* 0x0000000000007941 */ /* 0x000fea0003800000 */
.L_x_480:
        /* <DEDUP_REMOVED lines=26> */
[----:B------:R-:W-:Y:S05]  /*3470*/  CALL.REL.NOINC `($__internal_9_$__cuda_sm20_div_s64) ;  /* 0x0000001400ec7944 */ /* 0x000fea0003c00000 */
        /* <DEDUP_REMOVED lines=12> */
.L_x_484:
        /* <DEDUP_REMOVED lines=23> */
.L_x_485:
[----:B------:R-:W-:Y:S05]  /*36b0*/  BSYNC B0 ;  /* 0x0000000000007941 */ /* 0x000fea0003800000 */
.L_x_483:
        /* <DEDUP_REMOVED lines=29> */
.L_x_487:
        /* <DEDUP_REMOVED lines=23> */
.L_x_488:
[----:B------:R-:W-:Y:S05]  /*3a00*/  BSYNC B0 ;  /* 0x0000000000007941 */ /* 0x000fea0003800000 */
.L_x_486:
        /* <DEDUP_REMOVED lines=21> */
.L_x_464:
[----:B------:R-:W-:Y:S02]  /*3b60*/  ULDC.64 UR4, c[0x0][0x2b0] ;  /* 0x0000ac0000047ab9 */ /* 0x000fe40000000a00 */
[----:B------:R-:W-:-:S04]  /*3b70*/  LEA R2, P0, R30, UR4, 0x2 ;  /* 0x000000041e027c11 */ /* 0x000fc8000f8010ff */
[----:B------:R-:W-:-:S05]  /*3b80*/  LEA.HI.X R3, R30, UR5, R31, 0x2, P0 ;  /* 0x000000051e037c11 */ /* 0x000fca00080f141f */
[----:B------:R0:W-:Y:S04]  /*3b90*/  STG.E desc[UR8][R2.64], R28 ;  /* 0x0000001c02007986 */ /* 0x0001e8000c101908 */
.L_x_463:
[----:B------:R-:W-:Y:S05]  /*3ba0*/  BSYNC B1 ;  /* 0x0000000000017941 */ /* 0x000fea0003800000 */
.L_x_462:
[----:B------:R-:W2:Y:S01]  /*3bb0*/  S2R R0, SR_TID.X ;  /* 0x0000000000007919 */ /* 0x000ea20000002100 */
[----:B------:R-:W3:Y:S01]  /*3bc0*/  LDC R21, c[0x0][0x3c4] ;  /* 0x0000f100ff157b82 */ /* 0x000ee20000000800 */
[----:B------:R-:W-:Y:S01]  /*3bd0*/  BSSY B0, `(.L_x_489) ;  /* 0x0000012000007945 */ /* 0x000fe20003800000 */
[----:B--2---:R-:W-:-:S04]  /*3be0*/  SHF.R.S32.HI R11, RZ, 0x1f, R0 ;  /* 0x0000001fff0b7819 */ /* 0x004fc80000011400 */
[----:B------:R-:W-:-:S04]  /*3bf0*/  LEA.HI R11, R11, R0, RZ, 0x5 ;  /* 0x000000000b0b7211 */ /* 0x000fc800078f28ff */
[----:B01----:R-:W-:-:S05]  /*3c00*/  LOP3.LUT R3, R11, 0xffffffe0, RZ, 0xc0, !PT ;  /* 0xffffffe00b037812 */ /* 0x003fca00078ec0ff */
[----:B------:R-:W-:-:S05]  /*3c10*/  IMAD.IADD R24, R0, 0x1, -R3 ;  /* 0x0000000100187824 */ /* 0x000fca00078e0a03 */
[----:B---3--:R-:W-:-:S04]  /*3c20*/  ISETP.GE.AND P0, PT, R24, R21, PT ;  /* 0x000000151800720c */ /* 0x008fc80003f06270 */
        /* <DEDUP_REMOVED lines=12> */
.L_x_490:
[----:B------:R-:W-:Y:S05]  /*3cf0*/  BSYNC B0 ;  /* 0x0000000000007941 */ /* 0x000fea0003800000 */
.L_x_489:
[----:B------:R-:W-:Y:S01]  /*3d00*/  ISETP.GE.AND P0, PT, R21, 0x1, PT ;  /* 0x000000011500780c */ /* 0x000fe20003f06270 */
[----:B------:R-:W-:Y:S01]  /*3d10*/  BAR.SYNC.DEFER_BLOCKING 0x0 ;  /* 0x0000000000007b1d */ /* 0x000fe20000010000 */
[----:B------:R-:W-:Y:S01]  /*3d20*/  IMAD.MOV.U32 R0, RZ, RZ, RZ ;  /* 0x000000ffff007224 */ /* 0x000fe200078e00ff */
[----:B0-----:R-:W-:Y:S02]  /*3d30*/  CS2R R2, SRZ ;  /* 0x0000000000027805 */ /* 0x001fe4000001ff00 */
[----:B------:R-:W-:Y:S02]  /*3d40*/  CS2R R4, SRZ ;  /* 0x0000000000047805 */ /* 0x000fe4000001ff00 */
[----:B------:R-:W-:Y:S01]  /*3d50*/  CS2R R6, SRZ ;  /* 0x0000000000067805 */ /* 0x000fe2000001ff00 */
[----:B------:R-:W-:Y:S01]  /*3d60*/  IMAD.MOV.U32 R9, RZ, RZ, RZ ;  /* 0x000000ffff097224 */ /* 0x000fe200078e00ff */
[----:B------:R-:W-:Y:S01]  /*3d70*/  SHF.R.S32.HI R11, RZ, 0x5, R11 ;  /* 0x00000005ff0b7819 */ /* 0x000fe2000001140b */
[----:B------:R-:W-:-:S03]  /*3d80*/  IMAD.SHL.U32 R24, R24, 0x4, RZ ;  /* 0x0000000418187824 */ /* 0x000fc600078e00ff */
        /* <DEDUP_REMOVED lines=9> */
[----:B------:R-:W-:Y:S01]  /*3e20*/  VIADD R22, R20, -UR7 ;  /* 0x8000000714167c36 */ /* 0x000fe20008000000 */
[----:B------:R-:W-:Y:S01]  /*3e30*/  IADD3 R0, P0, R31, UR4, RZ ;  /* 0x000000041f007c10 */ /* 0x000fe2000ff1e0ff */
[----:B------:R-:W-:Y:S01]  /*3e40*/  ULDC.64 UR4, c[0x0][0x288] ;  /* 0x0000a20000047ab9 */ /* 0x000fe20000000a00 */
[----:B------:R-:W-:-:S02]  /*3e50*/  CS2R R12, SRZ ;  /* 0x00000000000c7805 */ /* 0x000fc4000001ff00 */
[----:B------:R-:W-:Y:S02]  /*3e60*/  CS2R R14, SRZ ;  /* 0x00000000000e7805 */ /* 0x000fe4000001ff00 */
[----:B------:R-:W-:Y:S02]  /*3e70*/  LEA.HI.X.SX32 R31, R31, UR11, 0x1, P0 ;  /* 0x0000000b1f1f7c11 */ /* 0x000fe400080f0eff */
[----:B------:R-:W-:Y:S02]  /*3e80*/  CS2R R16, SRZ ;  /* 0x0000000000107805 */ /* 0x000fe4000001ff00 */
[----:B------:R-:W-:Y:S01]  /*3e90*/  LEA R30, P0, R0, UR4, 0x2 ;  /* 0x00000004001e7c11 */ /* 0x000fe2000f8010ff */
[----:B------:R-:W-:Y:S01]  /*3ea0*/  UMOV UR4, 0x400 ;  /* 0x0000040000047882 */ /* 0x000fe20000000000 */
[----:B------:R-:W-:Y:S01]  /*3eb0*/  CS2R R18, SRZ ;  /* 0x0000000000127805 */ /* 0x000fe2000001ff00 */
[----:B------:R-:W-:Y:S01]  /*3ec0*/  IMAD.WIDE R26, R26, 0x4, RZ ;  /* 0x000000041a1a7825 */ /* 0x000fe200078e02ff */
[----:B------:R-:W-:Y:S01]  /*3ed0*/  LEA.HI.X R31, R0, UR5, R31, 0x2, P0 ;  /* 0x00000005001f7c11 */ /* 0x000fe200080f141f */
[----:B------:R-:W-:Y:S01]  /*3ee0*/  UMOV UR5, URZ ;  /* 0x0000003f00057c82 */ /* 0x000fe20008000000 */
[----:B------:R-:W-:Y:S01]  /*3ef0*/  IADD3 R30, P0, R30, 0x200, RZ ;  /* 0x000002001e1e7810 */ /* 0x000fe20007f1e0ff */
[----:B------:R-:W-:Y:S01]  /*3f00*/  IMAD.MOV.U32 R0, RZ, RZ, RZ ;  /* 0x000000ffff007224 */ /* 0x000fe200078e00ff */
[----:B0-----:R-:W-:-:S03]  /*3f10*/  ULEA UR4, UR6, UR4, 0x18 ;  /* 0x0000000406047291 */ /* 0x001fc6000f8ec03f */
[----:B------:R-:W-:-:S03]  /*3f20*/  IMAD.X R31, RZ, RZ, R31, P0 ;  /* 0x000000ffff1f7224 */ /* 0x000fc600000e061f */
[----:B------:R-:W-:Y:S01]  /*3f30*/  LEA R10, R11, UR4, 0x2 ;  /* 0x000000040b0a7c11 */ /* 0x000fe2000f8e10ff */
[----:B------:R-:W-:Y:S06]  /*3f40*/  @!P1 BRA `(.L_x_492) ;  /* 0x0000000000f49947 */ /* 0x000fec0003800000 */
[----:B------:R-:W-:Y:S01]  /*3f50*/  PLOP3.LUT P4, PT, PT, PT, PT, 0x8, 0x0 ;  /* 0x000000000000781c */ /* 0x000fe20003f8e170 */
[----:B------:R-:W-:Y:S01]  /*3f60*/  VIADD R21, R21, 0xfffffffd ;  /* 0xfffffffd15157836 */ /* 0x000fe20000000000 */
[CC--:B------:R-:W-:Y:S02]  /*3f70*/  ISETP.GE.AND P3, PT, R11.reuse, R22.reuse, PT ;  /* 0x000000160b00720c */ /* 0x0c0fe40003f66270 */
[----:B------:R-:W-:-:S13]  /*3f80*/  ISETP.GE.AND P0, PT, R11, R22, PT ;  /* 0x000000160b00720c */ /* 0x000fda0003f06270 */
.L_x_493:
[----:B------:R-:W2:Y:S01]  /*3f90*/  @!P3 LDG.E.128 R12, desc[UR8][R30.64+-0x200] ;  /* 0xfffe00081e0cb981 */ /* 0x000ea2000c1e1d00 */
[C---:B------:R-:W-:Y:S01]  /*3fa0*/  IADD3 R28, P1, R26.reuse, R30, RZ ;  /* 0x0000001e1a1c7210 */ /* 0x040fe20007f3e0ff */
[----:B------:R-:W-:Y:S02]  /*3fb0*/  UIADD3 UR5, UR5, 0x4, URZ ;  /* 0x0000000405057890 */ /* 0x000fe4000fffe03f */
[----:B------:R-:W2:Y:S01]  /*3fc0*/  LDS R8, [R10] ;  /* 0x000000000a087984 */ /* 0x000ea20000000800 */
[----:B------:R-:W-:Y:S03]  /*3fd0*/  IADD3.X R29, R27, R31, RZ, P1, !PT ;  /* 0x0000001f1b1d7210 */ /* 0x000fe60000ffe4ff */
        /* <DEDUP_REMOVED lines=52> */
.L_x_492:
[----:B------:R-:W0:Y:S02]  /*4320*/  LDC R8, c[0x0][0x3c4] ;  /* 0x0000f100ff087b82 */ /* 0x000e240000000800 */
[----:B0-----:R-:W-:-:S04]  /*4330*/  IADD3 R21, R8, -UR5, RZ ;  /* 0x8000000508157c10 */ /* 0x001fc8000fffe0ff */
        /* <DEDUP_REMOVED lines=34> */
.L_x_494:
        /* <DEDUP_REMOVED lines=8> */
.L_x_496:
[----:B------:R-:W-:Y:S05]  /*45e0*/  BSYNC B0 ;  /* 0x0000000000007941 */ /* 0x000fea0003800000 */
.L_x_495:
        /* <DEDUP_REMOVED lines=8> */
.L_x_491:
        /* <DEDUP_REMOVED lines=36> */
[----:B------:R0:W2:Y:S08]  /*48b0*/  F2I.FTZ.U32.TRUNC.NTZ R19, R18 ;  /* 0x0000001200137305 */ /* 0x0000b0000021f000 */
[----:B------:R-:W-:-:S05]  /*48c0*/  @P2 IADD3 R15, R15, 0x1, RZ ;  /* 0x000000010f0f2810 */ /* 0x000fca0007ffe0ff */
[----:B------:R-:W-:Y:S01]  /*48d0*/  @!P0 IMAD.MOV R15, RZ, RZ, -R15 ;  /* 0x000000ffff0f8224 */ /* 0x000fe200078e0a0f */
[----:B------:R-:W-:-:S05]  /*48e0*/  @!P1 LOP3.LUT R15, RZ, R14, RZ, 0x33, !PT ;  /* 0x0000000eff0f9212 */ /* 0x000fca00078e33ff */
[----:B------:R-:W-:Y:S01]  /*48f0*/  IMAD R14, R15, R14, RZ ;  /* 0x0000000e0f0e7224 */ /* 0x000fe200078e02ff */
[----:B0-----:R-:W-:Y:S01]  /*4900*/  HFMA2.MMA R18, -RZ, RZ, 0, 0 ;  /* 0x00000000ff127435 */ /* 0x001fe200000001ff */
[----:B--2---:R-:W-:Y:S02]  /*4910*/  IMAD.MOV R17, RZ, RZ, -R19 ;  /* 0x000000ffff117224 */ /* 0x004fe400078e0a13 */
        /* <DEDUP_REMOVED lines=49> */
        .weak           $__internal_9_$__cuda_sm20_div_s64
        .type           $__internal_9_$__cuda_sm20_div_s64,@function
        .size           $__internal_9_$__cuda_sm20_div_s64,(.L_x_8847 - $__internal_9_$__cuda_sm20_div_s64)
$__internal_9_$__cuda_sm20_div_s64:
        /* <DEDUP_REMOVED lines=82> */
[----:B------:R-:W-:Y:S05]  /*5150*/  RET.REL.NODEC R24 `(_ZN5flash32flash_fwd_splitkv_combine_kernelI23Flash_fwd_kernel_traitsILi256ELi64ELi64ELi4ELb0ELb0EN7cutlass6half_tE19Flash_kernel_traitsILi256ELi64ELi64ELi4ES3_EELi4ELi5ELb1EEEvNS_16Flash_fwd_paramsE) ;  /* 0xffffffac18a87950 */ /* 0x000fea0003c3ffff */
.L_x_497:
        /* <DEDUP_REMOVED lines=10> */
.L_x_8847:


//--------------------- .text._ZN5flash32flash_fwd_splitkv_combine_kernelI23Flash_fwd_kernel_traitsILi256ELi64ELi64ELi4ELb0ELb0EN7cutlass6half_tE19Flash_kernel_traitsILi256ELi64ELi64ELi4ES3_EELi4ELi4ELb1EEEvNS_16Flash_fwd_paramsE --------------------------
	.section	.text._ZN5flash32flash_fwd_splitkv_combine_kernelI23Flash_fwd_kernel_traitsILi256ELi64ELi64ELi4ELb0ELb0EN7cutlass6half_tE19Flash_kernel_traitsILi256ELi64ELi64ELi4ES3_EELi4ELi4ELb1EEEvNS_16Flash_fwd_paramsE,"ax",@progbits
	.align	128
        .global         _ZN5flash32flash_fwd_splitkv_combine_kernelI23Flash_fwd_kernel_traitsILi256ELi64ELi64ELi4ELb0ELb0EN7cutlass6half_tE19Flash_kernel_traitsILi256ELi64ELi64ELi4ES3_EELi4ELi4ELb1EEEvNS_16Flash_fwd_paramsE
        .type           _ZN5flash32flash_fwd_splitkv_combine_kernelI23Flash_fwd_kernel_traitsILi256ELi64ELi64ELi4ELb0ELb0EN7cutlass6half_tE19Flash_kernel_traitsILi256ELi64ELi64ELi4ES3_EELi4ELi4ELb1EEEvNS_16Flash_fwd_paramsE,@function
        .size           _ZN5flash32flash_fwd_splitkv_combine_kernelI23Flash_fwd_kernel_traitsILi256ELi64ELi64ELi4ELb0ELb0EN7cutlass6half_tE19Flash_kernel_traitsILi256ELi64ELi64ELi4ES3_EELi4ELi4ELb1EEEvNS_16Flash_fwd_paramsE,(.L_x_8848 - _ZN5flash32flash_fwd_splitkv_combine_kernelI23Flash_fwd_kernel_traitsILi256ELi64ELi64ELi4ELb0ELb0EN7cutlass6half_tE19Flash_kernel_traitsILi256ELi64ELi64ELi4ES3_EELi4ELi4ELb1EEEvNS_16Flash_fwd_paramsE)
        .other          _ZN5flash32flash_fwd_splitkv_combine_kernelI23Flash_fwd_kernel_traitsILi256ELi64ELi64ELi4ELb0ELb0EN7cutlass6half_tE19Flash_kernel_traitsILi256ELi64ELi64ELi4ES3_EELi4ELi4ELb1EEEvNS_16Flash_fwd_paramsE,@"STO_CUDA_ENTRY STV_DEFAULT"
_ZN5flash32flash_fwd_splitkv_combine_kernelI23Flash_fwd_kernel_traitsILi256ELi64ELi64ELi4ELb0ELb0EN7cutlass6half_tE19Flash_kernel_traitsILi256ELi64ELi64ELi4ES3_EELi4ELi4ELb1EEEvNS_16Flash_fwd_paramsE:
.text._ZN5flash32flash_fwd_splitkv_combine_kernelI23Flash_fwd_kernel_traitsILi256ELi64ELi64ELi4ELb0ELb0EN7cutlass6half_tE19Flash_kernel_traitsILi256ELi64ELi64ELi4ES3_EELi4ELi4ELb1EEEvNS_16Flash_fwd_paramsE:
        /* <DEDUP_REMOVED lines=23> */
[----:B------:R-:W-:Y:S05]  /*0170*/  CALL.REL.NOINC `($__internal_10_$__cuda_sm20_div_s64) ;  /* 0x0000004800a87944 */ /* 0x000fea0003c00000 */
[----:B------:R-:W-:Y:S05]  /*0180*/  BRA `(.L_x_499) ;  /* 0x00000000004c7947 */ /* 0x000fea0003800000 */
.L_x_498:
        /* <DEDUP_REMOVED lines=19> */
.L_x_499:
        /* <DEDUP_REMOVED lines=12> */
[----:B------:R-:W-:Y:S05]  /*0380*/  CALL.REL.NOINC `($__internal_10_$__cuda_sm20_div_s64) ;  /* 0x0000004800247944 */ /* 0x000fea0003c00000 */
[----:B------:R-:W-:Y:S02]  /*0390*/  MOV R8, R18 ;  /* 0x0000001200087202 */ /* 0x000fe40000000f00 */
[----:B------:R-:W-:Y:S01]  /*03a0*/  MOV R9, R19 ;  /* 0x0000001300097202 */ /* 0x000fe20000000f00 */
[----:B------:R-:W-:Y:S05]  /*03b0*/  BRA `(.L_x_502) ;  /* 0x00000000004c7947 */ /* 0x000fea0003800000 */
.L_x_501:
        /* <DEDUP_REMOVED lines=19> */
.L_x_502:
[----:B------:R-:W-:Y:S05]  /*04f0*/  BSYNC B0 ;  /* 0x0000000000007941 */ /* 0x000fea0003800000 */
.L_x_500:
        /* <DEDUP_REMOVED lines=42> */
.L_x_504:
        /* <DEDUP_REMOVED lines=19> */
.L_x_505:
[----:B------:R-:W-:Y:S05]  /*08d0*/  BSYNC B0 ;  /* 0x0000000000007941 */ /* 0x000fea0003800000 */
.L_x_503:
        /* <DEDUP_REMOVED lines=74> */
[----:B------:R-:W-:Y:S02]  /*0d80*/  MOV R32, R18 ;  /* 0x0000001200207202 */ /* 0x000fe40000000f00 */
[----:B------:R-:W-:Y:S01]  /*0d90*/  MOV R33, R19 ;  /* 0x0000001300217202 */ /* 0x000fe20000000f00 */
[----:B------:R-:W-:Y:S05]  /*0da0*/  BRA `(.L_x_508) ;  /* 0x00000000004c7947 */ /* 0x000fea0003800000 */
.L_x_507:
        /* <DEDUP_REMOVED lines=19> */
.L_x_508:
[----:B------:R-:W-:Y:S05]  /*0ee0*/  BSYNC B0 ;  /* 0x0000000000007941 */ /* 0x000fea0003800000 */
.L_x_506:
        /* <DEDUP_REMOVED lines=43> */
.L_x_510:
        /* <DEDUP_REMOVED lines=19> */
.L_x_511:
[----:B------:R-:W-:Y:S05]  /*12d0*/  BSYNC B0 ;  /* 0x0000000000007941 */ /* 0x000fea0003800000 */
.L_x_509:
        /* <DEDUP_REMOVED lines=67> */
.L_x_513:
[----:B------:R-:W-:Y:S05]  /*1710*/  BSYNC B0 ;  /* 0x0000000000007941 */ /* 0x000fea0003800000 */
.L_x_512:
        /* <DEDUP_REMOVED lines=14> */
.L_x_515:
[----:B------:R-:W-:Y:S05]  /*1800*/  BSYNC B0 ;  /* 0x0000000000007941 */ /* 0x000fea0003800000 */
.L_x_514:
        /* <DEDUP_REMOVED lines=147> */
[----:B------:R-:W-:Y:S05]  /*2140*/  CALL.REL.NOINC `($__internal_10_$__cuda_sm20_div_s64) ;  /* 0x0000002800b47944 */ /* 0x000fea0003c00000 */
        /* <DEDUP_REMOVED lines=9> */
.L_x_520:
        /* <DEDUP_REMOVED lines=22> */
.L_x_521:
[----:B------:R-:W-:Y:S05]  /*2340*/  BSYNC B0 ;  /* 0x0000000000007941 */ /* 0x000fea0003800000 */
.L_x_519:
        /* <DEDUP_REMOVED lines=19> */
.L_x_523:
        /* <DEDUP_REMOVED lines=22> */
.L_x_524:
[----:B------:R-:W-:Y:S05]  /*25e0*/  BSYNC B0 ;  /* 0x0000000000007941 */ /* 0x000fea0003800000 */
.L_x_522:
        /* <DEDUP_REMOVED lines=11> */
[----:B------:R-:W-:Y:S05]  /*26a0*/  CALL.REL.NOINC `($__internal_10_$__cuda_sm20_div_s64) ;  /* 0x00000024005c7944 */ /* 0x000fea0003c00000 */
[----:B------:R-:W-:-:S04]  /*26b0*/  IADD3 R17, P0, RZ, -R18, RZ ;  /* 0x80000012ff117210 */ /* 0x000fc80007f1e0ff */
[----:B------:R-:W-:Y:S01]  /*26c0*/  IADD3.X R16, RZ, ~R19, RZ, P0, !PT ;  /* 0x80000013ff107210 */ /* 0x000fe200007fe4ff */
[----:B------:R-:W-:-:S04]  /*26d0*/  IMAD.WIDE.U32 R34, R5, R17, R34 ;  /* 0x0000001105227225 */ /* 0x000fc800078e0022 */
[----:B------:R-:W-:-:S04]  /*26e0*/  IMAD R16, R16, R5, RZ ;  /* 0x0000000510107224 */ /* 0x000fc800078e02ff */
[----:B------:R-:W-:-:S05]  /*26f0*/  IMAD R4, R4, R17, R16 ;  /* 0x0000001104047224 */ /* 0x000fca00078e0210 */
[----:B------:R-:W-:Y:S01]  /*2700*/  IADD3 R4, R35, R4, RZ ;  /* 0x0000000423047210 */ /* 0x000fe20007ffe0ff */
[----:B------:R-:W-:Y:S05]  /*2710*/  BRA `(.L_x_527) ;  /* 0x0000000000587947 */ /* 0x000fea0003800000 */
.L_x_526:
        /* <DEDUP_REMOVED lines=22> */
.L_x_527:
[----:B------:R-:W-:Y:S05]  /*2880*/  BSYNC B0 ;  /* 0x0000000000007941 */ /* 0x000fea0003800000 */
.L_x_525:
        /* <DEDUP_REMOVED lines=38> */
[----:B------:R-:W-:Y:S05]  /*2af0*/  CALL.REL.NOINC `($__internal_10_$__cuda_sm20_div_s64) ;  /* 0x0000002000487944 */ /* 0x000fea0003c00000 */
        /* <DEDUP_REMOVED lines=12> */
.L_x_529:
        /* <DEDUP_REMOVED lines=23> */
.L_x_530:
[----:B------:R-:W-:Y:S05]  /*2d30*/  BSYNC B0 ;  /* 0x0000000000007941 */ /* 0x000fea0003800000 */
.L_x_528:
        /* <DEDUP_REMOVED lines=18> */
.L_x_532:
        /* <DEDUP_REMOVED lines=22> */
.L_x_533:
[----:B------:R-:W-:Y:S05]  /*2fc0*/  BSYNC B0 ;  /* 0x0000000000007941 */ /* 0x000fea0003800000 */
.L_x_531:
        /* <DEDUP_REMOVED lines=20> */
.L_x_535:
        /* <DEDUP_REMOVED lines=23> */
.L_x_536:
[----:B------:R-:W-:Y:S05]  /*3280*/  BSYNC B0 ;  /* 0x0000000000007941 */ /* 0x000fea0003800000 */
.L_x_534:
        /* <DEDUP_REMOVED lines=26> */
[----:B------:R-:W-:Y:S05]  /*3430*/  CALL.REL.NOINC `($__internal_10_$__cuda_sm20_div_s64) ;  /* 0x0000001400f87944 */ /* 0x000fea0003c00000 */
        /* <DEDUP_REMOVED lines=12> */
.L_x_538:
        /* <DEDUP_REMOVED lines=23> */
.L_x_539:
[----:B------:R-:W-:Y:S05]  /*3670*/  BSYNC B0 ;  /* 0x0000000000007941 */ /* 0x000fea0003800000 */
.L_x_537:
        /* <DEDUP_REMOVED lines=29> */
.L_x_541:
        /* <DEDUP_REMOVED lines=23> */
.L_x_542:
[----:B------:R-:W-:Y:S05]  /*39c0*/  BSYNC B0 ;  /* 0x0000000000007941 */ /* 0x000fea0003800000 */
.L_x_540:
        /* <DEDUP_REMOVED lines=21> */
.L_x_518:
[----:B------:R-:W-:Y:S02]  /*3b20*/  ULDC.64 UR4, c[0x0][0x2b0] ;  /* 0x0000ac0000047ab9 */ /* 0x000fe40000000a00 */
[----:B------:R-:W-:-:S04]  /*3b30*/  LEA R2, P0, R30, UR4, 0x2 ;  /* 0x000000041e027c11 */ /* 0x000fc8000f8010ff */
[----:B------:R-:W-:-:S05]  /*3b40*/  LEA.HI.X R3, R30, UR5, R31, 0x2, P0 ;  /* 0x000000051e037c11 */ /* 0x000fca00080f141f */
[----:B------:R0:W-:Y:S04]  /*3b50*/  STG.E desc[UR8][R2.64], R28 ;  /* 0x0000001c02007986 */ /* 0x0001e8000c101908 */
.L_x_517:
[----:B------:R-:W-:Y:S05]  /*3b60*/  BSYNC B1 ;  /* 0x0000000000017941 */ /* 0x000fea0003800000 */
.L_x_516:
[----:B------:R-:W2:Y:S01]  /*3b70*/  S2R R23, SR_TID.X ;  /* 0x0000000000177919 */ /* 0x000ea20000002100 */
[----:B------:R-:W3:Y:S01]  /*3b80*/  LDC R11, c[0x0][0x3c4] ;  /* 0x0000f100ff0b7b82 */ /* 0x000ee20000000800 */
[----:B------:R-:W-:Y:S01]  /*3b90*/  BSSY B0, `(.L_x_543) ;  /* 0x0000013000007945 */ /* 0x000fe20003800000 */
[----:B--2---:R-:W-:-:S04]  /*3ba0*/  SHF.R.S32.HI R22, RZ, 0x1f, R23 ;  /* 0x0000001fff167819 */ /* 0x004fc80000011417 */
[CC--:B01----:R-:W-:Y:S02]  /*3bb0*/  LEA.HI R3, R22.reuse, R23.reuse, RZ, 0x4 ;  /* 0x0000001716037211 */ /* 0x0c3fe400078f20ff */
[----:B------:R-:W-:Y:S02]  /*3bc0*/  LEA.HI R22, R22, R23, RZ, 0x5 ;  /* 0x0000001716167211 */ /* 0x000fe400078f28ff */
[----:B------:R-:W-:-:S05]  /*3bd0*/  LOP3.LUT R2, R3, 0xfffffff0, RZ, 0xc0, !PT ;  /* 0xfffffff003027812 */ /* 0x000fca00078ec0ff */
[----:B------:R-:W-:-:S05]  /*3be0*/  IMAD.IADD R2, R23, 0x1, -R2 ;  /* 0x0000000117027824 */ /* 0x000fca00078e0a02 */
[----:B---3--:R-:W-:-:S04]  /*3bf0*/  ISETP.GE.AND P0, PT, R2, R11, PT ;  /* 0x0000000b0200720c */ /* 0x008fc80003f06270 */
[----:B------:R-:W-:-:S13]  /*3c00*/  ISETP.GT.OR P0, PT, R23, 0x3f, P0 ;  /* 0x0000003f1700780c */ /* 0x000fda0000704670 */
[----:B------:R-:W-:Y:S05]  /*3c10*/  @P0 BRA `(.L_x_544) ;  /* 0x0000000000280947 */ /* 0x000fea0003800000 */
[----:B------:R-:W0:Y:S01]  /*3c20*/  S2R R0, SR_CgaCtaId ;  /* 0x0000000000007919 */ /* 0x000e220000008800 */
[----:B------:R-:W-:Y:S01]  /*3c30*/  FADD.FTZ R4, -R28, R29 ;  /* 0x0000001d1c047221 */ /* 0x000fe20000010100 */
[----:B------:R-:W-:-:S03]  /*3c40*/  MOV R5, 0x400 ;  /* 0x0000040000057802 */ /* 0x000fc60000000f00 */
[----:B------:R-:W-:-:S06]  /*3c50*/  FMUL.FTZ R4, R4, 1.4426950216293334961 ;  /* 0x3fb8aa3b04047820 */ /* 0x000fcc0000410000 */
[----:B------:R-:W1:Y:S01]  /*3c60*/  MUFU.EX2 R4, R4 ;  /* 0x0000000400047308 */ /* 0x000e620000000800 */
[----:B0-----:R-:W-:Y:S02]  /*3c70*/  LEA R5, R0, R5, 0x18 ;  /* 0x0000000500057211 */ /* 0x001fe400078ec0ff */
[----:B------:R-:W-:-:S03]  /*3c80*/  SHF.R.S32.HI R0, RZ, 0x4, R3 ;  /* 0x00000004ff007819 */ /* 0x000fc60000011403 */
[----:B------:R-:W-:-:S05]  /*3c90*/  IMAD R5, R2, 0x14, R5 ;  /* 0x0000001402057824 */ /* 0x000fca00078e0205 */
[----:B------:R-:W-:-:S05]  /*3ca0*/  LEA R5, R0, R5, 0x2 ;  /* 0x0000000500057211 */ /* 0x000fca00078e10ff */
[----:B-1----:R0:W-:Y:S02]  /*3cb0*/  STS [R5], R4 ;  /* 0x0000000405007388 */ /* 0x0021e40000000800 */
.L_x_544:
[----:B------:R-:W-:Y:S05]  /*3cc0*/  BSYNC B0 ;  /* 0x0000000000007941 */ /* 0x000fea0003800000 */
.L_x_543:
[----:B------:R-:W-:Y:S01]  /*3cd0*/  BAR.SYNC.DEFER_BLOCKING 0x0 ;  /* 0x0000000000007b1d */ /* 0x000fe20000010000 */
[----:B------:R-:W-:Y:S01]  /*3ce0*/  ISETP.GE.AND P0, PT, R11, 0x1, PT ;  /* 0x000000010b00780c */ /* 0x000fe20003f06270 */
[----:B------:R-:W-:Y:S01]  /*3cf0*/  IMAD.MOV.U32 R0, RZ, RZ, RZ ;  /* 0x000000ffff007224 */ /* 0x000fe200078e00ff */
[----:B------:R-:W-:Y:S02]  /*3d00*/  LOP3.LUT R2, R22, 0x3fffffe0, RZ, 0xc0, !PT ;  /* 0x3fffffe016027812 */ /* 0x000fe400078ec0ff */
[----:B0-----:R-:W-:Y:S02]  /*3d10*/  CS2R R4, SRZ ;  /* 0x0000000000047805 */ /* 0x001fe4000001ff00 */
[----:B------:R-:W-:Y:S01]  /*3d20*/  CS2R R6, SRZ ;  /* 0x0000000000067805 */ /* 0x000fe2000001ff00 */
[----:B------:R-:W-:Y:S01]  /*3d30*/  IMAD.MOV.U32 R9, RZ, RZ, RZ ;  /* 0x000000ffff097224 */ /* 0x000fe200078e00ff */
[----:B------:R-:W-:Y:S01]  /*3d40*/  SHF.R.S32.HI R22, RZ, 0x5, R22 ;  /* 0x00000005ff167819 */ /* 0x000fe20000011416 */
[----:B------:R-:W-:Y:S01]  /*3d50*/  IMAD.IADD R23, R23, 0x1, -R2 ;  /* 0x0000000117177824 */ /* 0x000fe200078e0a02 */
[----:B------:R-:W-:-:S03]  /*3d60*/  CS2R R2, SRZ ;  /* 0x0000000000027805 */ /* 0x000fc6000001ff00 */
[----:B------:R-:W-:Y:S01]  /*3d70*/  IMAD.SHL.U32 R23, R23, 0x4, RZ ;  /* 0x0000000417177824 */ /* 0x000fe200078e00ff */
[----:B------:R-:W-:Y:S06]  /*3d80*/  @!P0 BRA `(.L_x_545) ;  /* 0x0000000800348947 */ /* 0x000fec0003800000 */
        /* <DEDUP_REMOVED lines=31> */
.L_x_547:
        /* <DEDUP_REMOVED lines=57> */
.L_x_546:
        /* <DEDUP_REMOVED lines=36> */
.L_x_548:
        /* <DEDUP_REMOVED lines=8> */
.L_x_550:
[----:B------:R-:W-:Y:S05]  /*45d0*/  BSYNC B0 ;  /* 0x0000000000007941 */ /* 0x000fea0003800000 */
.L_x_549:
        /* <DEDUP_REMOVED lines=8> */
.L_x_545:
        /* <DEDUP_REMOVED lines=62> */
[----:B------:R-:W-:-:S07]  /*4a40*/  IADD3 R17, R17, R8, RZ ;  /* 0x0000000811117210 */ /* 0x000fce0007ffe0ff */
        /* <DEDUP_REMOVED lines=11> */
[----:B------:R-:W-:Y:S02]  /*4b00*/  IMAD R11, R11, UR4, RZ ;  /* 0x000000040b0b7c24 */ /* 0x000fe4000f8e02ff */
[----:B------:R-:W-:Y:S01]  /*4b10*/  IMAD.IADD R17, R17, 0x1, R13 ;  /* 0x0000000111117824 */ /* 0x000fe200078e020d */
[----:B------:R-:W-:Y:S01]  /*4b20*/  IADD3 R13, R23, 0x80, RZ ;  /* 0x00000080170d7810 */ /* 0x000fe20007ffe0ff */
[C---:B------:R-:W-:Y:S02]  /*4b30*/  IMAD R8, R14.reuse, UR5, R11 ;  /* 0x000000050e087c24 */ /* 0x040fe4000f8e020b */
[----:B------:R-:W-:Y:S01]  /*4b40*/  IMAD.WIDE.U32 R14, R14, UR4, R16 ;  /* 0x000000040e0e7c25 */ /* 0x000fe2000f8e0010 */
        /* <DEDUP_REMOVED lines=13> */
        .weak           $__internal_10_$__cuda_sm20_div_s64
        .type           $__internal_10_$__cuda_sm20_div_s64,@function
        .size           $__internal_10_$__cuda_sm20_div_s64,(.L_x_8848 - $__internal_10_$__cuda_sm20_div_s64)
$__internal_10_$__cuda_sm20_div_s64:
        /* <DEDUP_REMOVED lines=82> */
[----:B------:R-:W-:Y:S05]  /*5140*/  RET.REL.NODEC R24 `(_ZN5flash32flash_fwd_splitkv_combine_kernelI23Flash_fwd_kernel_traitsILi256ELi64ELi64ELi4ELb0ELb0EN7cutlass6half_tE19Flash_kernel_traitsILi256ELi64ELi64ELi4ES3_EELi4ELi4ELb1EEEvNS_16Flash_fwd_paramsE) ;  /* 0xffffffac18ac7950 */ /* 0x000fea0003c3ffff */
.L_x_551:
        /* <DEDUP_REMOVED lines=11> */
.L_x_8848:


//--------------------- .text._ZN5flash32flash_fwd_splitkv_combine_kernelI23Flash_fwd_kernel_traitsILi256ELi64ELi64ELi4ELb0ELb0EN7cutlass6half_tE19Flash_kernel_traitsILi256ELi64ELi64ELi4ES3_EELi4ELi3ELb1EEEvNS_16Flash_fwd_paramsE --------------------------
	.section	.text._ZN5flash32flash_fwd_splitkv_combine_kernelI23Flash_fwd_kernel_traitsILi256ELi64ELi64ELi4ELb0ELb0EN7cutlass6half_tE19Flash_kernel_traitsILi256ELi64ELi64ELi4ES3_EELi4ELi3ELb1EEEvNS_16Flash_fwd_paramsE,"ax",@progbits
	.align	128
        .global         _ZN5flash32flash_fwd_splitkv_combine_kernelI23Flash_fwd_kernel_traitsILi256ELi64ELi64ELi4ELb0ELb0EN7cutlass6half_tE19Flash_kernel_traitsILi256ELi64ELi64ELi4ES3_EELi4ELi3ELb1EEEvNS_16Flash_fwd_paramsE
        .type           _ZN5flash32flash_fwd_splitkv_combine_kernelI23Flash_fwd_kernel_traitsILi256ELi64ELi64ELi4ELb0ELb0EN7cutlass6half_tE19Flash_kernel_traitsILi256ELi64ELi64ELi4ES3_EELi4ELi3ELb1EEEvNS_16Flash_fwd_paramsE,@function
        .size           _ZN5flash32flash_fwd_splitkv_combine_kernelI23Flash_fwd_kernel_traitsILi256ELi64ELi64ELi4ELb0ELb0EN7cutlass6half_tE19Flash_kernel_traitsILi256ELi64ELi64ELi4ES3_EELi4ELi3ELb1EEEvNS_16Flash_fwd_paramsE,(.L_x_8849 - _ZN5flash32flash_fwd_splitkv_combine_kernelI23Flash_fwd_kernel_traitsILi256ELi64ELi64ELi4ELb0ELb0EN7cutlass6half_tE19Flash_kernel_traitsILi256ELi64ELi64ELi4ES3_EELi4ELi3ELb1EEEvNS_16Flash_fwd_paramsE)
        .other          _ZN5flash32flash_fwd_splitkv_combine_kernelI23Flash_fwd_kernel_traitsILi256ELi64ELi64ELi4ELb0ELb0EN7cutlass6half_tE19Flash_kernel_traitsILi256ELi64ELi64ELi4ES3_EELi4ELi3ELb1EEEvNS_16Flash_fwd_paramsE,@"STO_CUDA_ENTRY STV_DEFAULT"
_ZN5flash32flash_fwd_splitkv_combine_kernelI23Flash_fwd_kernel_traitsILi256ELi64ELi64ELi4ELb0ELb0EN7cutlass6half_tE19Flash_kernel_traitsILi256ELi64ELi64ELi4ES3_EELi4ELi3ELb1EEEvNS_16Flash_fwd_paramsE:
.text._ZN5flash32flash_fwd_splitkv_combine_kernelI23Flash_fwd_kernel_traitsILi256ELi64ELi64ELi4ELb0ELb0EN7cutlass6half_tE19Flash_kernel_traitsILi256ELi64ELi64ELi4ES3_EELi4ELi3ELb1EEEvNS_16Flash_fwd_paramsE:
        /* <DEDUP_REMOVED lines=23> */
[----:B------:R-:W-:Y:S05]  /*0170*/  CALL.REL.NOINC `($__internal_11_$__cuda_sm20_div_s64) ;  /* 0x0000004800987944 */ /* 0x000fea0003c00000 */
[----:B------:R-:W-:Y:S05]  /*0180*/  BRA `(.L_x_553) ;  /* 0x00000000004c7947 */ /* 0x000fea0003800000 */
.L_x_552:
        /* <DEDUP_REMOVED lines=19> */
.L_x_553:
        /* <DEDUP_REMOVED lines=12> */
[----:B------:R-:W-:Y:S05]  /*0380*/  CALL.REL.NOINC `($__internal_11_$__cuda_sm20_div_s64) ;  /* 0x0000004800147944 */ /* 0x000fea0003c00000 */
[----:B------:R-:W-:Y:S02]  /*0390*/  MOV R8, R18 ;  /* 0x0000001200087202 */ /* 0x000fe40000000f00 */
[----:B------:R-:W-:Y:S01]  /*03a0*/  MOV R9, R19 ;  /* 0x0000001300097202 */ /* 0x000fe20000000f00 */
[----:B------:R-:W-:Y:S05]  /*03b0*/  BRA `(.L_x_556) ;  /* 0x00000000004c7947 */ /* 0x000fea0003800000 */
.L_x_555:
        /* <DEDUP_REMOVED lines=19> */
.L_x_556:
[----:B------:R-:W-:Y:S05]  /*04f0*/  BSYNC B0 ;  /* 0x0000000000007941 */ /* 0x000fea0003800000 */
.L_x_554:
        /* <DEDUP_REMOVED lines=42> */
.L_x_558:
        /* <DEDUP_REMOVED lines=19> */
.L_x_559:
[----:B------:R-:W-:Y:S05]  /*08d0*/  BSYNC B0 ;  /* 0x0000000000007941 */ /* 0x000fea0003800000 */
.L_x_557:
        /* <DEDUP_REMOVED lines=74> */
[----:B------:R-:W-:Y:S02]  /*0d80*/  MOV R32, R18 ;  /* 0x0000001200207202 */ /* 0x000fe40000000f00 */
[----:B------:R-:W-:Y:S01]  /*0d90*/  MOV R33, R19 ;  /* 0x0000001300217202 */ /* 0x000fe20000000f00 */
[----:B------:R-:W-:Y:S05]  /*0da0*/  BRA `(.L_x_562) ;  /* 0x00000000004c7947 */ /* 0x000fea0003800000 */
.L_x_561:
        /* <DEDUP_REMOVED lines=19> */
.L_x_562:
[----:B------:R-:W-:Y:S05]  /*0ee0*/  BSYNC B0 ;  /* 0x0000000000007941 */ /* 0x000fea0003800000 */
.L_x_560:
        /* <DEDUP_REMOVED lines=43> */
.L_x_564:
        /* <DEDUP_REMOVED lines=19> */
.L_x_565:
[----:B------:R-:W-:Y:S05]  /*12d0*/  BSYNC B0 ;  /* 0x0000000000007941 */ /* 0x000fea0003800000 */
.L_x_563:
        /* <DEDUP_REMOVED lines=67> */
.L_x_567:
[----:B------:R-:W-:Y:S05]  /*1710*/  BSYNC B0 ;  /* 0x0000000000007941 */ /* 0x000fea0003800000 */
.L_x_566:
        /* <DEDUP_REMOVED lines=14> */
.L_x_569:
[----:B------:R-:W-:Y:S05]  /*1800*/  BSYNC B0 ;  /* 0x0000000000007941 */ /* 0x000fea0003800000 */
.L_x_568:
        /* <DEDUP_REMOVED lines=143> */
[----:B------:R-:W-:Y:S05]  /*2100*/  CALL.REL.NOINC `($__internal_11_$__cuda_sm20_div_s64) ;  /* 0x0000002800b47944 */ /* 0x000fea0003c00000 */
        /* <DEDUP_REMOVED lines=9> */
.L_x_574:
        /* <DEDUP_REMOVED lines=22> */
.L_x_575:
[----:B------:R-:W-:Y:S05]  /*2300*/  BSYNC B0 ;  /* 0x0000000000007941 */ /* 0x000fea0003800000 */
.L_x_573:
        /* <DEDUP_REMOVED lines=19> */
.L_x_577:
        /* <DEDUP_REMOVED lines=22> */
.L_x_578:
[----:B------:R-:W-:Y:S05]  /*25a0*/  BSYNC B0 ;  /* 0x0000000000007941 */ /* 0x000fea0003800000 */
.L_x_576:
        /* <DEDUP_REMOVED lines=11> */
[----:B------:R-:W-:Y:S05]  /*2660*/  CALL.REL.NOINC `($__internal_11_$__cuda_sm20_div_s64) ;  /* 0x00000024005c7944 */ /* 0x000fea0003c00000 */
[----:B------:R-:W-:-:S04]  /*2670*/  IADD3 R17, P0, RZ, -R18, RZ ;  /* 0x80000012ff117210 */ /* 0x000fc80007f1e0ff */
[----:B------:R-:W-:Y:S01]  /*2680*/  IADD3.X R16, RZ, ~R19, RZ, P0, !PT ;  /* 0x80000013ff107210 */ /* 0x000fe200007fe4ff */
[----:B------:R-:W-:-:S04]  /*2690*/  IMAD.WIDE.U32 R34, R5, R17, R34 ;  /* 0x0000001105227225 */ /* 0x000fc800078e0022 */
[----:B------:R-:W-:-:S04]  /*26a0*/  IMAD R16, R16, R5, RZ ;  /* 0x0000000510107224 */ /* 0x000fc800078e02ff */
[----:B------:R-:W-:-:S05]  /*26b0*/  IMAD R4, R4, R17, R16 ;  /* 0x0000001104047224 */ /* 0x000fca00078e0210 */
[----:B------:R-:W-:Y:S01]  /*26c0*/  IADD3 R4, R35, R4, RZ ;  /* 0x0000000423047210 */ /* 0x000fe20007ffe0ff */
[----:B------:R-:W-:Y:S05]  /*26d0*/  BRA `(.L_x_581) ;  /* 0x0000000000587947 */ /* 0x000fea0003800000 */
.L_x_580:
        /* <DEDUP_REMOVED lines=22> */
.L_x_581:
[----:B------:R-:W-:Y:S05]  /*2840*/  BSYNC B0 ;  /* 0x0000000000007941 */ /* 0x000fea0003800000 */
.L_x_579:
        /* <DEDUP_REMOVED lines=38> */
[----:B------:R-:W-:Y:S05]  /*2ab0*/  CALL.REL.NOINC `($__internal_11_$__cuda_sm20_div_s64) ;  /* 0x0000002000487944 */ /* 0x000fea0003c00000 */
        /* <DEDUP_REMOVED lines=12> */
.L_x_583:
        /* <DEDUP_REMOVED lines=23> */
.L_x_584:
[----:B------:R-:W-:Y:S05]  /*2cf0*/  BSYNC B0 ;  /* 0x0000000000007941 */ /* 0x000fea0003800000 */
.L_x_582:
        /* <DEDUP_REMOVED lines=18> */
.L_x_586:
        /* <DEDUP_REMOVED lines=22> */
.L_x_587:
[----:B------:R-:W-:Y:S05]  /*2f80*/  BSYNC B0 ;  /* 0x0000000000007941 */ /* 0x000fea0003800000 */
.L_x_585:
        /* <DEDUP_REMOVED lines=20> */
.L_x_589:
        /* <DEDUP_REMOVED lines=23> */
.L_x_590:
[----:B------:R-:W-:Y:S05]  /*3240*/  BSYNC B0 ;  /* 0x0000000000007941 */ /* 0x000fea0003800000 */
.L_x_588:
        /* <DEDUP_REMOVED lines=26> */
[----:B------:R-:W-:Y:S05]  /*33f0*/  CALL.REL.NOINC `($__internal_11_$__cuda_sm20_div_s64) ;  /* 0x0000001400f87944 */ /* 0x000fea0003c00000 */
        /* <DEDUP_REMOVED lines=12> */
.L_x_592:
        /* <DEDUP_REMOVED lines=23> */
.L_x_593:
[----:B------:R-:W-:Y:S05]  /*3630*/  BSYNC B0 ;  /* 0x0000000000007941 */ /* 0x000fea0003800000 */
.L_x_591:
        /* <DEDUP_REMOVED lines=29> */
.L_x_595:
        /* <DEDUP_REMOVED lines=23> */
.L_x_596:
[----:B------:R-:W-:Y:S05]  /*3980*/  BSYNC B0 ;  /* 0x0000000000007941 */ /* 0x000fea0003800000 */
.L_x_594:
        /* <DEDUP_REMOVED lines=21> */
.L_x_572:
[----:B------:R-:W-:Y:S02]  /*3ae0*/  ULDC.64 UR4, c[0x0][0x2b0] ;  /* 0x0000ac0000047ab9 */ /* 0x000fe40000000a00 */
[----:B------:R-:W-:-:S04]  /*3af0*/  LEA R2, P0, R30, UR4, 0x2 ;  /* 0x000000041e027c11 */ /* 0x000fc8000f8010ff */
[----:B------:R-:W-:-:S05]  /*3b00*/  LEA.HI.X R3, R30, UR5, R31, 0x2, P0 ;  /* 0x000000051e037c11 */ /* 0x000fca00080f141f */
[----:B------:R0:W-:Y:S04]  /*3b10*/  STG.E desc[UR8][R2.64], R28 ;  /* 0x0000001c02007986 */ /* 0x0001e8000c101908 */
.L_x_571:
[----:B------:R-:W-:Y:S05]  /*3b20*/  BSYNC B1 ;  /* 0x0000000000017941 */ /* 0x000fea0003800000 */
.L_x_570:
        /* <DEDUP_REMOVED lines=21> */
.L_x_598:
[----:B------:R-:W-:Y:S05]  /*3c80*/  BSYNC B0 ;  /* 0x0000000000007941 */ /* 0x000fea0003800000 */
.L_x_597:
        /* <DEDUP_REMOVED lines=43> */
.L_x_601:
        /* <DEDUP_REMOVED lines=57> */
.L_x_600:
        /* <DEDUP_REMOVED lines=36> */
.L_x_602:
        /* <DEDUP_REMOVED lines=8> */
.L_x_604:
[----:B------:R-:W-:Y:S05]  /*4590*/  BSYNC B0 ;  /* 0x0000000000007941 */ /* 0x000fea0003800000 */
.L_x_603:
        /* <DEDUP_REMOVED lines=8> */
.L_x_599:
        /* <DEDUP_REMOVED lines=92> */
        .weak           $__internal_11_$__cuda_sm20_div_s64
        .type           $__internal_11_$__cuda_sm20_div_s64,@function
        .size           $__internal_11_$__cuda_sm20_div_s64,(.L_x_8849 - $__internal_11_$__cuda_sm20_div_s64)
$__internal_11_$__cuda_sm20_div_s64:
        /* <DEDUP_REMOVED lines=82> */
[----:B------:R-:W-:Y:S05]  /*5100*/  RET.REL.NODEC R24 `(_ZN5flash32flash_fwd_splitkv_combine_kernelI23Flash_fwd_kernel_traitsILi256ELi64ELi64ELi4ELb0ELb0EN7cutlass6half_tE19Flash_kernel_traitsILi256ELi64ELi64ELi4ES3_EELi4ELi3ELb1EEEvNS_16Flash_fwd_paramsE) ;  /* 0xffffffac18bc7950 */ /* 0x000fea0003c3ffff */
.L_x_605:
        /* <DEDUP_REMOVED lines=15> */
.L_x_8849:


//--------------------- .text._ZN5flash32flash_fwd_splitkv_combine_kernelI23Flash_fwd_kernel_traitsILi256ELi64ELi64ELi4ELb0ELb0EN7cutlass6half_tE19Flash_kernel_traitsILi256ELi64ELi64ELi4ES3_EELi4ELi2ELb1EEEvNS_16Flash_fwd_paramsE --------------------------
	.section	.text._ZN5flash32flash_fwd_splitkv_combine_kernelI23Flash_fwd_kernel_traitsILi256ELi64ELi64ELi4ELb0ELb0EN7cutlass6half_tE19Flash_kernel_traitsILi256ELi64ELi64ELi4ES3_EELi4ELi2ELb1EEEvNS_16Flash_fwd_paramsE,"ax",@progbits
	.align	128
        .global         _ZN5flash32flash_fwd_splitkv_combine_kernelI23Flash_fwd_kernel_traitsILi256ELi64ELi64ELi4ELb0ELb0EN7cutlass6half_tE19Flash_kernel_traitsILi256ELi64ELi64ELi4ES3_EELi4ELi2ELb1EEEvNS_16Flash_fwd_paramsE
        .type           _ZN5flash32flash_fwd_splitkv_combine_kernelI23Flash_fwd_kernel_traitsILi256ELi64ELi64ELi4ELb0ELb0EN7cutlass6half_tE19Flash_kernel_traitsILi256ELi64ELi64ELi4ES3_EELi4ELi2ELb1EEEvNS_16Flash_fwd_paramsE,@function
        .size           _ZN5flash32flash_fwd_splitkv_combine_kernelI23Flash_fwd_kernel_traitsILi256ELi64ELi64ELi4ELb0ELb0EN7cutlass6half_tE19Flash_kernel_traitsILi256ELi64ELi64ELi4ES3_EELi4ELi2ELb1EEEvNS_16Flash_fwd_paramsE,(.L_x_8850 - _ZN5flash32flash_fwd_splitkv_combine_kernelI23Flash_fwd_kernel_traitsILi256ELi64ELi64ELi4ELb0ELb0EN7cutlass6half_tE19Flash_kernel_traitsILi256ELi64ELi64ELi4ES3_EELi4ELi2ELb1EEEvNS_16Flash_fwd_paramsE)
        .other          _ZN5flash32flash_fwd_splitkv_combine_kernelI23Flash_fwd_kernel_traitsILi256ELi64ELi64ELi4ELb0ELb0EN7cutlass6half_tE19Flash_kernel_traitsILi256ELi64ELi64ELi4ES3_EELi4ELi2ELb1EEEvNS_16Flash_fwd_paramsE,@"STO_CUDA_ENTRY STV_DEFAULT"
_ZN5flash32flash_fwd_splitkv_combine_kernelI23Flash_fwd_kernel_traitsILi256ELi64ELi64ELi4ELb0ELb0EN7cutlass6half_tE19Flash_kernel_traitsILi256ELi64ELi64ELi4ES3_EELi4ELi2ELb1EEEvNS_16Flash_fwd_paramsE:
.text._ZN5flash32flash_fwd_splitkv_combine_kernelI23Flash_fwd_kernel_traitsILi256ELi64ELi64ELi4ELb0ELb0EN7cutlass6half_tE19Flash_kernel_traitsILi256ELi64ELi64ELi4ES3_EELi4ELi2ELb1EEEvNS_16Flash_fwd_paramsE:
        /* <DEDUP_REMOVED lines=23> */
[----:B------:R-:W-:Y:S05]  /*0170*/  CALL.REL.NOINC `($__internal_12_$__cuda_sm20_div_s64) ;  /* 0x0000004800647944 */ /* 0x000fea0003c00000 */
[----:B------:R-:W-:Y:S02]  /*0180*/  MOV R18, R0 ;  /* 0x0000000000127202 */ /* 0x000fe40000000f00 */
[----:B------:R-:W-:Y:S01]  /*0190*/  MOV R19, R21 ;  /* 0x0000001500137202 */ /* 0x000fe20000000f00 */
[----:B------:R-:W-:Y:S06]  /*01a0*/  BRA `(.L_x_607) ;  /* 0x00000000004c7947 */ /* 0x000fec0003800000 */
.L_x_606:
        /* <DEDUP_REMOVED lines=19> */
.L_x_607:
        /* <DEDUP_REMOVED lines=11> */
[----:B------:R-:W-:Y:S05]  /*0390*/  CALL.REL.NOINC `($__internal_12_$__cuda_sm20_div_s64) ;  /* 0x0000004400dc7944 */ /* 0x000fea0003c00000 */
[----:B------:R-:W-:Y:S02]  /*03a0*/  MOV R10, R0 ;  /* 0x00000000000a7202 */ /* 0x000fe40000000f00 */
[----:B------:R-:W-:Y:S01]  /*03b0*/  MOV R11, R21 ;  /* 0x00000015000b7202 */ /* 0x000fe20000000f00 */
[----:B------:R-:W-:Y:S05]  /*03c0*/  BRA `(.L_x_610) ;  /* 0x00000000004c7947 */ /* 0x000fea0003800000 */
.L_x_609:
        /* <DEDUP_REMOVED lines=19> */
.L_x_610:
[----:B------:R-:W-:Y:S05]  /*0500*/  BSYNC B0 ;  /* 0x0000000000007941 */ /* 0x000fea0003800000 */
.L_x_608:
        /* <DEDUP_REMOVED lines=44> */
[----:B------:R-:W-:Y:S05]  /*07d0*/  BRA `(.L_x_613) ;  /* 0x00000000004c7947 */ /* 0x000fea0003800000 */
.L_x_612:
        /* <DEDUP_REMOVED lines=19> */
.L_x_613:
[----:B------:R-:W-:Y:S05]  /*0910*/  BSYNC B0 ;  /* 0x0000000000007941 */ /* 0x000fea0003800000 */
.L_x_611:
        /* <DEDUP_REMOVED lines=71> */
[----:B------:R-:W-:Y:S05]  /*0d90*/  CALL.REL.NOINC `($__internal_12_$__cuda_sm20_div_s64) ;  /* 0x0000003c005c7944 */ /* 0x000fea0003c00000 */
[----:B------:R-:W-:Y:S02]  /*0da0*/  MOV R32, R0 ;  /* 0x0000000000207202 */ /* 0x000fe40000000f00 */
[----:B------:R-:W-:Y:S01]  /*0db0*/  MOV R33, R21 ;  /* 0x0000001500217202 */ /* 0x000fe20000000f00 */
[----:B------:R-:W-:Y:S05]  /*0dc0*/  BRA `(.L_x_616) ;  /* 0x00000000004c7947 */ /* 0x000fea0003800000 */
.L_x_615:
        /* <DEDUP_REMOVED lines=19> */
.L_x_616:
[----:B------:R-:W-:Y:S05]  /*0f00*/  BSYNC B0 ;  /* 0x0000000000007941 */ /* 0x000fea0003800000 */
.L_x_614:
        /* <DEDUP_REMOVED lines=44> */
.L_x_618:
        /* <DEDUP_REMOVED lines=19> */
.L_x_619:
[----:B------:R-:W-:Y:S05]  /*1300*/  BSYNC B0 ;  /* 0x0000000000007941 */ /* 0x000fea0003800000 */
.L_x_617:
        /* <DEDUP_REMOVED lines=71> */
.L_x_621:
[----:B------:R-:W-:Y:S05]  /*1780*/  BSYNC B0 ;  /* 0x0000000000007941 */ /* 0x000fea0003800000 */
.L_x_620:
        /* <DEDUP_REMOVED lines=151> */
.L_x_626:
        /* <DEDUP_REMOVED lines=22> */
.L_x_627:
[----:B------:R-:W-:Y:S05]  /*2260*/  BSYNC B0 ;  /* 0x0000000000007941 */ /* 0x000fea0003800000 */
.L_x_625:
[----:B------:R-:W-:Y:S01]  /*2270*/  LOP3.LUT R0, R19, R8, RZ, 0xfc, !PT ;  /* 0x0000000813007212 */ /* 0x000fe200078efcff */
[----:B------:R-:W-:Y:S03]  /*2280*/  BSSY B0, `(.L_x_628) ;  /* 0x0000028000007945 */ /* 0x000fe60003800000 */
[----:B------:R-:W-:-:S13]  /*2290*/  ISETP.NE.U32.AND P0, PT, R0, RZ, PT ;  /* 0x000000ff0000720c */ /* 0x000fda0003f05070 */
[----:B------:R-:W-:Y:S05]  /*22a0*/  @!P0 BRA `(.L_x_629) ;  /* 0x00000000003c8947 */ /* 0x000fea0003800000 */
[----:B------:R-:W-:Y:S01]  /*22b0*/  IMAD.MOV.U32 R24, RZ, RZ, R23 ;  /* 0x000000ffff187224 */ /* 0x000fe200078e0017 */
[----:B------:R-:W-:Y:S02]  /*22c0*/  MOV R6, R8 ;  /* 0x0000000800067202 */ /* 0x000fe40000000f00 */
[----:B------:R-:W-:Y:S02]  /*22d0*/  MOV R22, 0x22f0 ;  /* 0x000022f000167802 */ /* 0x000fe40000000f00 */
[----:B------:R-:W-:Y:S05]  /*22e0*/  CALL.REL.NOINC `($__internal_12_$__cuda_sm20_div_s64) ;  /* 0x0000002800087944 */ /* 0x000fea0003c00000 */
        /* <DEDUP_REMOVED lines=11> */
.L_x_629:
        /* <DEDUP_REMOVED lines=22> */
.L_x_630:
[----:B------:R-:W-:Y:S05]  /*2500*/  BSYNC B0 ;  /* 0x0000000000007941 */ /* 0x000fea0003800000 */
.L_x_628:
        /* <DEDUP_REMOVED lines=11> */
[----:B------:R-:W-:Y:S05]  /*25c0*/  CALL.REL.NOINC `($__internal_12_$__cuda_sm20_div_s64) ;  /* 0x0000002400507944 */ /* 0x000fea0003c00000 */
        /* <DEDUP_REMOVED lines=9> */
.L_x_632:
        /* <DEDUP_REMOVED lines=21> */
.L_x_633:
[----:B------:R-:W-:Y:S05]  /*27b0*/  BSYNC B0 ;  /* 0x0000000000007941 */ /* 0x000fea0003800000 */
.L_x_631:
        /* <DEDUP_REMOVED lines=38> */
[----:B------:R-:W-:Y:S05]  /*2a20*/  CALL.REL.NOINC `($__internal_12_$__cuda_sm20_div_s64) ;  /* 0x0000002000387944 */ /* 0x000fea0003c00000 */
        /* <DEDUP_REMOVED lines=12> */
.L_x_635:
        /* <DEDUP_REMOVED lines=23> */
.L_x_636:
[----:B------:R-:W-:Y:S05]  /*2c60*/  BSYNC B0 ;  /* 0x0000000000007941 */ /* 0x000fea0003800000 */
.L_x_634:
        /* <DEDUP_REMOVED lines=19> */
.L_x_638:
        /* <DEDUP_REMOVED lines=22> */
.L_x_639:
[----:B------:R-:W-:Y:S05]  /*2f00*/  BSYNC B0 ;  /* 0x0000000000007941 */ /* 0x000fea0003800000 */
.L_x_637:
        /* <DEDUP_REMOVED lines=22> */
.L_x_641:
        /* <DEDUP_REMOVED lines=23> */
.L_x_642:
[----:B------:R-:W-:Y:S05]  /*31e0*/  BSYNC B0 ;  /* 0x0000000000007941 */ /* 0x000fea0003800000 */
.L_x_640:
        /* <DEDUP_REMOVED lines=39> */
.L_x_644:
        /* <DEDUP_REMOVED lines=23> */
.L_x_645:
[----:B------:R-:W-:Y:S05]  /*35d0*/  BSYNC B0 ;  /* 0x0000000000007941 */ /* 0x000fea0003800000 */
.L_x_643:
        /* <DEDUP_REMOVED lines=31> */
.L_x_647:
        /* <DEDUP_REMOVED lines=23> */
.L_x_648:
[----:B------:R-:W-:Y:S05]  /*3940*/  BSYNC B0 ;  /* 0x0000000000007941 */ /* 0x000fea0003800000 */
.L_x_646:
        /* <DEDUP_REMOVED lines=21> */
.L_x_624:
[----:B------:R-:W-:Y:S02]  /*3aa0*/  ULDC.64 UR4, c[0x0][0x2b0] ;  /* 0x0000ac0000047ab9 */ /* 0x000fe40000000a00 */
[----:B------:R-:W-:-:S04]  /*3ab0*/  LEA R2, P0, R30, UR4, 0x2 ;  /* 0x000000041e027c11 */ /* 0x000fc8000f8010ff */
[----:B------:R-:W-:-:S05]  /*3ac0*/  LEA.HI.X R3, R30, UR5, R31, 0x2, P0 ;  /* 0x000000051e037c11 */ /* 0x000fca00080f141f */
[----:B------:R1:W-:Y:S04]  /*3ad0*/  STG.E desc[UR8][R2.64], R27 ;  /* 0x0000001b02007986 */ /* 0x0003e8000c101908 */
.L_x_623:
[----:B------:R-:W-:Y:S05]  /*3ae0*/  BSYNC B1 ;  /* 0x0000000000017941 */ /* 0x000fea0003800000 */
.L_x_622:
[----:B------:R-:W2:Y:S01]  /*3af0*/  S2R R23, SR_TID.X ;  /* 0x0000000000177919 */ /* 0x000ea20000002100 */
[----:B------:R-:W3:Y:S01]  /*3b00*/  LDC R11, c[0x0][0x3c4] ;  /* 0x0000f100ff0b7b82 */ /* 0x000ee20000000800 */
[----:B------:R-:W-:Y:S01]  /*3b10*/  CS2R R4, SRZ ;  /* 0x0000000000047805 */ /* 0x000fe2000001ff00 */
[----:B------:R-:W-:Y:S01]  /*3b20*/  IMAD.MOV.U32 R9, RZ, RZ, RZ ;  /* 0x000000ffff097224 */ /* 0x000fe200078e00ff */
[----:B--2---:R-:W-:-:S04]  /*3b30*/  SHF.R.S32.HI R22, RZ, 0x1f, R23 ;  /* 0x0000001fff167819 */ /* 0x004fc80000011417 */
[CC--:B------:R-:W-:Y:S02]  /*3b40*/  LEA.HI R0, R22.reuse, R23.reuse, RZ, 0x2 ;  /* 0x0000001716007211 */ /* 0x0c0fe400078f10ff */
[----:B------:R-:W-:Y:S02]  /*3b50*/  LEA.HI R22, R22, R23, RZ, 0x5 ;  /* 0x0000001716167211 */ /* 0x000fe400078f28ff */
[----:B------:R-:W-:Y:S02]  /*3b60*/  LOP3.LUT R0, R0, 0xfffffffc, RZ, 0xc0, !PT ;  /* 0xfffffffc00007812 */ /* 0x000fe400078ec0ff */
[----:B01----:R-:W-:Y:S02]  /*3b70*/  LOP3.LUT R2, R22, 0x3fffffe0, RZ, 0xc0, !PT ;  /* 0x3fffffe016027812 */ /* 0x003fe400078ec0ff */
[----:B------:R-:W-:Y:S01]  /*3b80*/  SHF.R.S32.HI R22, RZ, 0x5, R22 ;  /* 0x00000005ff167819 */ /* 0x000fe20000011416 */
[----:B------:R-:W-:-:S05]  /*3b90*/  IMAD.IADD R0, R23, 0x1, -R0 ;  /* 0x0000000117007824 */ /* 0x000fca00078e0a00 */
[----:B---3--:R-:W-:Y:S01]  /*3ba0*/  ISETP.GE.AND P0, PT, R0, R11, PT ;  /* 0x0000000b0000720c */ /* 0x008fe20003f06270 */
[----:B------:R-:W-:-:S03]  /*3bb0*/  IMAD.MOV.U32 R0, RZ, RZ, RZ ;  /* 0x000000ffff007224 */ /* 0x000fc600078e00ff */
[C---:B------:R-:W-:Y:S01]  /*3bc0*/  ISETP.GT.OR P0, PT, R23.reuse, 0xf, P0 ;  /* 0x0000000f1700780c */ /* 0x040fe20000704670 */
[----:B------:R-:W-:Y:S01]  /*3bd0*/  IMAD.IADD R23, R23, 0x1, -R2 ;  /* 0x0000000117177824 */ /* 0x000fe200078e0a02 */
[----:B------:R-:W-:-:S03]  /*3be0*/  CS2R R2, SRZ ;  /* 0x0000000000027805 */ /* 0x000fc6000001ff00 */
[----:B------:R-:W-:-:S08]  /*3bf0*/  IMAD.SHL.U32 R23, R23, 0x4, RZ ;  /* 0x0000000417177824 */ /* 0x000fd000078e00ff */
[----:B------:R-:W-:-:S04]  /*3c00*/  @!P0 FADD.FTZ R6, -R27, R28 ;  /* 0x0000001c1b068221 */ /* 0x000fc80000010100 */
[----:B------:R-:W-:-:S06]  /*3c10*/  @!P0 FMUL.FTZ R6, R6, 1.4426950216293334961 ;  /* 0x3fb8aa3b06068820 */ /* 0x000fcc0000410000 */
[----:B------:R-:W0:Y:S02]  /*3c20*/  @!P0 MUFU.EX2 R6, R6 ;  /* 0x0000000600068308 */ /* 0x000e240000000800 */
[----:B0-----:R0:W-:Y:S01]  /*3c30*/  @!P0 STS [R29], R6 ;  /* 0x000000061d008388 */ /* 0x0011e20000000800 */
[----:B------:R-:W-:Y:S01]  /*3c40*/  BAR.SYNC.DEFER_BLOCKING 0x0 ;  /* 0x0000000000007b1d */ /* 0x000fe20000010000 */
[----:B------:R-:W-:Y:S02]  /*3c50*/  ISETP.GE.AND P0, PT, R11, 0x1, PT ;  /* 0x000000010b00780c */ /* 0x000fe40003f06270 */
[----:B0-----:R-:W-:-:S11]  /*3c60*/  CS2R R6, SRZ ;  /* 0x0000000000067805 */ /* 0x001fd6000001ff00 */
        /* <DEDUP_REMOVED lines=32> */
.L_x_651:
        /* <DEDUP_REMOVED lines=57> */
.L_x_650:
        /* <DEDUP_REMOVED lines=36> */
.L_x_652:
        /* <DEDUP_REMOVED lines=8> */
.L_x_654:
[----:B------:R-:W-:Y:S05]  /*44c0*/  BSYNC B0 ;  /* 0x0000000000007941 */ /* 0x000fea0003800000 */
.L_x_653:
        /* <DEDUP_REMOVED lines=8> */
.L_x_649:
        /* <DEDUP_REMOVED lines=92> */
        .weak           $__internal_12_$__cuda_sm20_div_s64
        .type           $__internal_12_$__cuda_sm20_div_s64,@function
        .size           $__internal_12_$__cuda_sm20_div_s64,(.L_x_8850 - $__internal_12_$__cuda_sm20_div_s64)
$__internal_12_$__cuda_sm20_div_s64:
        /* <DEDUP_REMOVED lines=83> */
[----:B------:R-:W-:Y:S06]  /*5040*/  RET.REL.NODEC R38 `(_ZN5flash32flash_fwd_splitkv_combine_kernelI23Flash_fwd_kernel_traitsILi256ELi64ELi64ELi4ELb0ELb0EN7cutlass6half_tE19Flash_kernel_traitsILi256ELi64ELi64ELi4ES3_EELi4ELi2ELb1EEEvNS_16Flash_fwd_paramsE) ;  /* 0xffffffac26ec7950 */ /* 0x000fec0003c3ffff */
.L_x_655:
        /* <DEDUP_REMOVED lines=11> */
.L_x_8850:


//--------------------- .text._ZN5flash32flash_fwd_splitkv_combine_kernelI23Flash_fwd_kernel_traitsILi256ELi64ELi64ELi4ELb0ELb0EN7cutlass6half_tE19Flash_kernel_traitsILi256ELi64ELi64ELi4ES3_EELi4ELi1ELb1EEEvNS_16Flash_fwd_paramsE --------------------------
	.section	.text._ZN5flash32flash_fwd_splitkv_combine_kernelI23Flash_fwd_kernel_traitsILi256ELi64ELi64ELi4ELb0ELb0EN7cutlass6half_tE19Flash_kernel_traitsILi256ELi64ELi64ELi4ES3_EELi4ELi1ELb1EEEvNS_16Flash_fwd_paramsE,"ax",@progbits
	.align	128
        .global         _ZN5flash32flash_fwd_splitkv_combine_kernelI23Flash_fwd_kernel_traitsILi256ELi64ELi64ELi4ELb0ELb0EN7cutlass6half_tE19Flash_kernel_traitsILi256ELi64ELi64ELi4ES3_EELi4ELi1ELb1EEEvNS_16Flash_fwd_paramsE
        .type           _ZN5flash32flash_fwd_splitkv_combine_kernelI23Flash_fwd_kernel_traitsILi256ELi64ELi64ELi4ELb0ELb0EN7cutlass6half_tE19Flash_kernel_traitsILi256ELi64ELi64ELi4ES3_EELi4ELi1ELb1EEEvNS_16Flash_fwd_paramsE,@function
        .size           _ZN5flash32flash_fwd_splitkv_combine_kernelI23Flash_fwd_kernel_traitsILi256ELi64ELi64ELi4ELb0ELb0EN7cutlass6half_tE19Flash_kernel_traitsILi256ELi64ELi64ELi4ES3_EELi4ELi1ELb1EEEvNS_16Flash_fwd_paramsE,(.L_x_8851 - _ZN5flash32flash_fwd_splitkv_combine_kernelI23Flash_fwd_kernel_traitsILi256ELi64ELi64ELi4ELb0ELb0EN7cutlass6half_tE19Flash_kernel_traitsILi256ELi64ELi64ELi4ES3_EELi4ELi1ELb1EEEvNS_16Flash_fwd_paramsE)
        .other          _ZN5flash32flash_fwd_splitkv_combine_kernelI23Flash_fwd_kernel_traitsILi256ELi64ELi64ELi4ELb0ELb0EN7cutlass6half_tE19Flash_kernel_traitsILi256ELi64ELi64ELi4ES3_EELi4ELi1ELb1EEEvNS_16Flash_fwd_paramsE,@"STO_CUDA_ENTRY STV_DEFAULT"
_ZN5flash32flash_fwd_splitkv_combine_kernelI23Flash_fwd_kernel_traitsILi256ELi64ELi64ELi4ELb0ELb0EN7cutlass6half_tE19Flash_kernel_traitsILi256ELi64ELi64ELi4ES3_EELi4ELi1ELb1EEEvNS_16Flash_fwd_paramsE:
.text._ZN5flash32flash_fwd_splitkv_combine_kernelI23Flash_fwd_kernel_traitsILi256ELi64ELi64ELi4ELb0ELb0EN7cutlass6half_tE19Flash_kernel_traitsILi256ELi64ELi64ELi4ES3_EELi4ELi1ELb1EEEvNS_16Flash_fwd_paramsE:
        /* <DEDUP_REMOVED lines=23> */
[----:B------:R-:W-:Y:S05]  /*0170*/  CALL.REL.NOINC `($__internal_13_$__cuda_sm20_div_s64) ;  /* 0x0000004800887944 */ /* 0x000fea0003c00000 */
[----:B------:R-:W-:Y:S02]  /*0180*/  MOV R22, R0 ;  /* 0x0000000000167202 */ /* 0x000fe40000000f00 */
[----:B------:R-:W-:Y:S01]  /*0190*/  MOV R23, R21 ;  /* 0x0000001500177202 */ /* 0x000fe20000000f00 */
[----:B------:R-:W-:Y:S06]  /*01a0*/  BRA `(.L_x_657) ;  /* 0x00000000004c7947 */ /* 0x000fec0003800000 */
.L_x_656:
        /* <DEDUP_REMOVED lines=19> */
.L_x_657:
        /* <DEDUP_REMOVED lines=11> */
[----:B------:R-:W-:Y:S05]  /*0390*/  CALL.REL.NOINC `($__internal_13_$__cuda_sm20_div_s64) ;  /* 0x0000004800007944 */ /* 0x000fea0003c00000 */
[----:B------:R-:W-:Y:S02]  /*03a0*/  MOV R8, R0 ;  /* 0x0000000000087202 */ /* 0x000fe40000000f00 */
[----:B------:R-:W-:Y:S01]  /*03b0*/  MOV R9, R21 ;  /* 0x0000001500097202 */ /* 0x000fe20000000f00 */
[----:B------:R-:W-:Y:S05]  /*03c0*/  BRA `(.L_x_660) ;  /* 0x00000000004c7947 */ /* 0x000fea0003800000 */
.L_x_659:
        /* <DEDUP_REMOVED lines=19> */
.L_x_660:
[----:B------:R-:W-:Y:S05]  /*0500*/  BSYNC B0 ;  /* 0x0000000000007941 */ /* 0x000fea0003800000 */
.L_x_658:
[----:B------:R-:W0:Y:S01]  /*0510*/  LDC R4, c[0x0][0x2c4] ;  /* 0x0000b100ff047b82 */ /* 0x000e220000000800 */
        /* <DEDUP_REMOVED lines=42> */
[----:B------:R-:W-:Y:S05]  /*07c0*/  BRA `(.L_x_663) ;  /* 0x00000000004c7947 */ /* 0x000fea0003800000 */
.L_x_662:
        /* <DEDUP_REMOVED lines=19> */
.L_x_663:
[----:B------:R-:W-:Y:S05]  /*0900*/  BSYNC B0 ;  /* 0x0000000000007941 */ /* 0x000fea0003800000 */
.L_x_661:
        /* <DEDUP_REMOVED lines=42> */
[----:B0-----:R-:W-:Y:S01]  /*0bb0*/  IADD3 R10, RZ, -R13, RZ ;  /* 0x8000000dff0a7210 */ /* 0x001fe20007ffe0ff */
[----:B------:R-:W-:-:S04]  /*0bc0*/  IMAD.MOV.U32 R12, RZ, RZ, RZ ;  /* 0x000000ffff0c7224 */ /* 0x000fc800078e00ff */
[----:B------:R-:W-:-:S04]  /*0bd0*/  IMAD R10, R10, R11, RZ ;  /* 0x0000000b0a0a7224 */ /* 0x000fc800078e02ff */
        /* <DEDUP_REMOVED lines=13> */
[----:B------:R-:W-:Y:S01]  /*0cb0*/  @!P1 LOP3.LUT R5, RZ, R11, RZ, 0x33, !PT ;  /* 0x0000000bff059212 */ /* 0x000fe200078e33ff */
[----:B------:R-:W-:-:S03]  /*0cc0*/  IMAD R11, R0, UR5, RZ ;  /* 0x00000005000b7c24 */ /* 0x000fc6000f8e02ff */
        /* <DEDUP_REMOVED lines=12> */
[----:B------:R-:W-:Y:S05]  /*0d90*/  CALL.REL.NOINC `($__internal_13_$__cuda_sm20_div_s64) ;  /* 0x0000003c00807944 */ /* 0x000fea0003c00000 */
[----:B------:R-:W-:Y:S02]  /*0da0*/  MOV R34, R0 ;  /* 0x0000000000227202 */ /* 0x000fe40000000f00 */
[----:B------:R-:W-:Y:S01]  /*0db0*/  MOV R35, R21 ;  /* 0x0000001500237202 */ /* 0x000fe20000000f00 */
[----:B------:R-:W-:Y:S05]  /*0dc0*/  BRA `(.L_x_666) ;  /* 0x00000000004c7947 */ /* 0x000fea0003800000 */
.L_x_665:
        /* <DEDUP_REMOVED lines=19> */
.L_x_666:
[----:B------:R-:W-:Y:S05]  /*0f00*/  BSYNC B0 ;  /* 0x0000000000007941 */ /* 0x000fea0003800000 */
.L_x_664:
        /* <DEDUP_REMOVED lines=43> */
.L_x_668:
        /* <DEDUP_REMOVED lines=19> */
.L_x_669:
[----:B------:R-:W-:Y:S05]  /*12f0*/  BSYNC B0 ;  /* 0x0000000000007941 */ /* 0x000fea0003800000 */
.L_x_667:
[----:B------:R-:W0:Y:S01]  /*1300*/  LDC R19, c[0x0][0x2c4] ;  /* 0x0000b100ff137b82 */ /* 0x000e220000000800 */
[----:B------:R-:W-:Y:S01]  /*1310*/  IMAD.MOV.U32 R8, RZ, RZ, RZ ;  /* 0x000000ffff087224 */ /* 0x000fe200078e00ff */
[----:B------:R-:W1:Y:S01]  /*1320*/  S2R R25, SR_TID.X ;  /* 0x0000000000197919 */ /* 0x000e620000002100 */
        /* <DEDUP_REMOVED lines=9> */
[----:B-1----:R-:W-:-:S04]  /*13c0*/  SHF.R.S32.HI R10, RZ, 0x1f, R25 ;  /* 0x0000001fff0a7819 */ /* 0x002fc80000011419 */
[----:B------:R-:W-:Y:S01]  /*13d0*/  LEA.HI R10, R10, R25, RZ, 0x2 ;  /* 0x000000190a0a7211 */ /* 0x000fe200078f10ff */
[----:B------:R-:W0:Y:S03]  /*13e0*/  F2I.FTZ.U32.TRUNC.NTZ R9, R9 ;  /* 0x0000000900097305 */ /* 0x000e26000021f000 */
[----:B------:R-:W-:Y:S02]  /*13f0*/  SHF.R.S32.HI R26, RZ, 0x2, R10 ;  /* 0x00000002ff1a7819 */ /* 0x000fe4000001140a */
[----:B------:R-:W-:-:S05]  /*1400*/  LOP3.LUT R10, R10, 0xfffffffc, RZ, 0xc0, !PT ;  /* 0xfffffffc0a0a7812 */ /* 0x000fca00078ec0ff */
[----:B------:R-:W-:Y:S02]  /*1410*/  IMAD.IADD R10, R25, 0x1, -R10 ;  /* 0x00000001190a7824 */ /* 0x000fe400078e0a0a */
[----:B0-----:R-:W-:-:S04]  /*1420*/  IMAD.MOV R5, RZ, RZ, -R9 ;  /* 0x000000ffff057224 */ /* 0x001fc800078e0a09 */
[----:B------:R-:W-:Y:S01]  /*1430*/  IMAD R7, R5, R0, RZ ;  /* 0x0000000005077224 */ /* 0x000fe200078e02ff */
[----:B------:R-:W-:Y:S02]  /*1440*/  IABS R5, R6 ;  /* 0x0000000600057213 */ /* 0x000fe40000000000 */
[----:B------:R-:W-:Y:S01]  /*1450*/  LOP3.LUT R6, R6, R19, RZ, 0x3c, !PT ;  /* 0x0000001306067212 */ /* 0x000fe200078e3cff */
[----:B------:R-:W-:-:S03]  /*1460*/  IMAD.HI.U32 R7, R9, R7, R8 ;  /* 0x0000000709077227 */ /* 0x000fc600078e0008 */
[----:B------:R-:W-:-:S03]  /*1470*/  ISETP.GE.AND P1, PT, R6, RZ, PT ;  /* 0x000000ff0600720c */ /* 0x000fc60003f26270 */
        /* <DEDUP_REMOVED lines=11> */
[----:B------:R-:W0:Y:S04]  /*1530*/  LDC R5, c[0x0][0x270] ;  /* 0x00009c00ff057b82 */ /* 0x000e280000000800 */
[----:B------:R-:W-:Y:S01]  /*1540*/  @P3 VIADD R7, R7, 0x1 ;  /* 0x0000000107073836 */ /* 0x000fe20000000000 */
[----:B------:R-:W-:-:S03]  /*1550*/  ISETP.GT.AND P3, PT, R25, 0x7, PT ;  /* 0x000000071900780c */ /* 0x000fc60003f64270 */
[----:B------:R-:W-:Y:S01]  /*1560*/  @!P1 IMAD.MOV R7, RZ, RZ, -R7 ;  /* 0x000000ffff079224 */ /* 0x000fe200078e0a07 */
[----:B------:R-:W-:Y:S02]  /*1570*/  @!P0 LOP3.LUT R7, RZ, R19, RZ, 0x33, !PT ;  /* 0x00000013ff078212 */ /* 0x000fe400078e33ff */
[----:B------:R-:W-:-:S03]  /*1580*/  ISETP.GE.AND P0, PT, R26, UR5, PT ;  /* 0x000000051a007c0c */ /* 0x000fc6000bf06270 */
[----:B------:R-:W-:-:S04]  /*1590*/  IMAD R7, R0, R7, RZ ;  /* 0x0000000700077224 */ /* 0x000fc800078e02ff */
[----:B------:R-:W1:Y:S01]  /*15a0*/  @!P3 S2R R9, SR_CgaCtaId ;  /* 0x000000000009b919 */ /* 0x000e620000008800 */
[----:B------:R-:W-:Y:S02]  /*15b0*/  IABS R27, R7 ;  /* 0x00000007001b7213 */ /* 0x000fe40000000000 */
[----:B------:R-:W-:Y:S02]  /*15c0*/  @!P3 MOV R0, 0x400 ;  /* 0x000004000000b802 */ /* 0x000fe40000000f00 */
[----:B------:R-:W2:Y:S01]  /*15d0*/  I2F.RP R6, R27 ;  /* 0x0000001b00067306 */ /* 0x000ea20000209400 */
[----:B0-----:R-:W-:Y:S01]  /*15e0*/  IABS R21, R5 ;  /* 0x0000000500157213 */ /* 0x001fe20000000000 */
[----:B------:R-:W-:-:S06]  /*15f0*/  VIADD R12, R27, UR4 ;  /* 0x000000041b0c7c36 */ /* 0x000fcc0008000000 */
[----:B--2---:R-:W0:Y:S01]  /*1600*/  MUFU.RCP R6, R6 ;  /* 0x0000000600067308 */ /* 0x004e220000001000 */
[----:B-1----:R-:W-:-:S07]  /*1610*/  @!P3 LEA R9, R9, R0, 0x18 ;  /* 0x000000000909b211 */ /* 0x002fce00078ec0ff */
[----:B------:R1:W2:Y:S01]  /*1620*/  I2F.U32.RP R0, R21 ;  /* 0x0000001500007306 */ /* 0x0002a20000209000 */
[----:B------:R-:W-:-:S04]  /*1630*/  @!P3 IMAD R9, R26, 0x14, R9 ;  /* 0x000000141a09b824 */ /* 0x000fc800078e0209 */
        /* <DEDUP_REMOVED lines=17> */
[----:B------:R-:W-:-:S06]  /*1750*/  LEA.HI.X R29, R36, UR5, R8, 0x2, P0 ;  /* 0x00000005241d7c11 */ /* 0x000fcc00080f1408 */
[----:B------:R3:W5:Y:S03]  /*1760*/  LDG.E R29, desc[UR8][R28.64] ;  /* 0x000000081c1d7981 */ /* 0x000766000c1e1900 */
.L_x_671:
[----:B------:R-:W-:Y:S05]  /*1770*/  BSYNC B0 ;  /* 0x0000000000007941 */ /* 0x000fea0003800000 */
.L_x_670:
[----:B-----5:R4:W-:Y:S01]  /*1780*/  @!P3 STS [R24], R29 ;  /* 0x0000001d1800b388 */ /* 0x0209e20000000800 */
[----:B------:R-:W-:Y:S01]  /*1790*/  BSSY B0, `(.L_x_672) ;  /* 0x000000f000007945 */ /* 0x000fe20003800000 */
[----:B------:R-:W-:Y:S01]  /*17a0*/  MOV R30, 0xff800000 ;  /* 0xff800000001e7802 */ /* 0x000fe20000000f00 */
[----:B------:R-:W-:Y:S06]  /*17b0*/  BAR.SYNC.DEFER_BLOCKING 0x0 ;  /* 0x0000000000007b1d */ /* 0x000fec0000010000 */
[----:B------:R-:W-:Y:S05]  /*17c0*/  @P3 BRA `(.L_x_673) ;  /* 0x00000000002c3947 */ /* 0x000fea0003800000 */
[----:B------:R-:W5:Y:S01]  /*17d0*/  S2R R8, SR_CgaCtaId ;  /* 0x0000000000087919 */ /* 0x000f620000008800 */
[----:B----4-:R-:W-:Y:S02]  /*17e0*/  LEA.HI R24, R25, R25, RZ, 0x1 ;  /* 0x0000001919187211 */ /* 0x010fe400078f08ff */
[----:B------:R-:W-:Y:S02]  /*17f0*/  MOV R9, 0x400 ;  /* 0x0000040000097802 */ /* 0x000fe40000000f00 */
[C---:B------:R-:W-:Y:S01]  /*1800*/  LOP3.LUT R10, R24.reuse, 0xfffffffe, RZ, 0xc0, !PT ;  /* 0xfffffffe180a7812 */ /* 0x040fe200078ec0ff */
[----:B------:R-:W-:Y:S01]  /*1810*/  IMAD.SHL.U32 R24, R24, 0x2, RZ ;  /* 0x0000000218187824 */ /* 0x000fe200078e00ff */
[----:B-----5:R-:W-:-:S03]  /*1820*/  LEA R8, R8, R9, 0x18 ;  /* 0x0000000908087211 */ /* 0x020fc600078ec0ff */
[----:B------:R-:W-:-:S04]  /*1830*/  IMAD.IADD R9, R25, 0x1, -R10 ;  /* 0x0000000119097824 */ /* 0x000fc800078e0a0a */
[----:B------:R-:W-:Y:S01]  /*1840*/  IMAD R8, R9, 0x14, R8 ;  /* 0x0000001409087824 */ /* 0x000fe200078e0208 */
[----:B------:R-:W-:-:S05]  /*1850*/  LOP3.LUT R9, R24, 0xfffffffc, RZ, 0xc0, !PT ;  /* 0xfffffffc18097812 */ /* 0x000fca00078ec0ff */
[----:B------:R-:W-:-:S05]  /*1860*/  IMAD.IADD R8, R8, 0x1, R9 ;  /* 0x0000000108087824 */ /* 0x000fca00078e0209 */
[----:B------:R4:W0:Y:S02]  /*1870*/  LDS R30, [R8] ;  /* 0x00000000081e7984 */ /* 0x0008240000000800 */
.L_x_673:
[----:B------:R-:W-:Y:S05]  /*1880*/  BSYNC B0 ;  /* 0x0000000000007941 */ /* 0x000fea0003800000 */
.L_x_672:
[----:B--2---:R-:W2:Y:S01]  /*1890*/  MUFU.RCP R0, R0 ;  /* 0x0000000000007308 */ /* 0x004ea20000001000 */
[----:B0-----:R-:W0:Y:S01]  /*18a0*/  SHFL.BFLY PT, R9, R30, 0x1, 0x1f ;  /* 0x0c201f001e097f89 */ /* 0x001e2200000e0000 */
[----:B------:R-:W-:Y:S01]  /*18b0*/  VIADD R38, R6, 0xffffffe ;  /* 0x0ffffffe06267836 */ /* 0x000fe20000000000 */
[----:B------:R-:W-:Y:S01]  /*18c0*/  IABS R10, R7 ;  /* 0x00000007000a7213 */ /* 0x000fe20000000000 */
[----:B------:R-:W-:Y:S01]  /*18d0*/  BSSY B1, `(.L_x_674) ;  /* 0x0000223000017945 */ /* 0x000fe20003800000 */
[----:B----4-:R-:W-:-:S03]  /*18e0*/  IABS R24, R12 ;  /* 0x0000000c00187213 */ /* 0x010fc60000000000 */
[----:B------:R-:W4:Y:S01]  /*18f0*/  F2I.FTZ.U32.TRUNC.NTZ R39, R38 ;  /* 0x0000002600277305 */ /* 0x000f22000021f000 */
[----:B------:R-:W-:Y:S02]  /*1900*/  IMAD.MOV R10, RZ, RZ, -R10 ;  /* 0x000000ffff0a7224 */ /* 0x000fe400078e0a0a */
[----:B--2---:R-:W-:Y:S01]  /*1910*/  VIADD R36, R0, 0xffffffe ;  /* 0x0ffffffe00247836 */ /* 0x004fe20000000000 */
[----:B------:R-:W-:Y:S02]  /*1920*/  IABS R0, R4 ;  /* 0x0000000400007213 */ /* 0x000fe40000000000 */
[----:B------:R-:W-:Y:S02]  /*1930*/  LOP3.LUT R4, R4, R5, RZ, 0x3c, !PT ;  /* 0x0000000504047212 */ /* 0x000fe400078e3cff */
[----:B------:R-:W2:Y:S01]  /*1940*/  F2I.FTZ.U32.TRUNC.NTZ R37, R36 ;  /* 0x0000002400257305 */ /* 0x000ea2000021f000 */
[----:B----4-:R-:W-:Y:S01]  /*1950*/  IMAD.MOV R6, RZ, RZ, -R39 ;  /* 0x000000ffff067224 */ /* 0x010fe200078e0a27 */
[----:B0-----:R-:W-:Y:S01]  /*1960*/  FMNMX.FTZ R9, R9, R30, !PT ;  /* 0x0000001e09097209 */ /* 0x001fe20007810000 */
[----:B------:R-:W-:-:S02]  /*1970*/  IMAD.MOV.U32 R38, RZ, RZ, RZ ;  /* 0x000000ffff267224 */ /* 0x000fc400078e00ff */
[----:B------:R-:W-:Y:S01]  /*1980*/  IMAD R29, R6, R27, RZ ;  /* 0x0000001b061d7224 */ /* 0x000fe200078e02ff */
[----:B------:R-:W-:Y:S02]  /*1990*/  FSETP.NEU.FTZ.AND P0, PT, R9, -INF , PT ;  /* 0xff8000000900780b */ /* 0x000fe40003f1d000 */
[----:B------:R-:W-:Y:S01]  /*19a0*/  IABS R6, R5 ;  /* 0x0000000500067213 */ /* 0x000fe20000000000 */
[----:B------:R-:W-:Y:S01]  /*19b0*/  IMAD.HI.U32 R29, R39, R29, R38 ;  /* 0x0000001d271d7227 */ /* 0x000fe200078e0026 */
[----:B------:R-:W-:-:S03]  /*19c0*/  FSEL R9, R9, RZ, P0 ;  /* 0x000000ff09097208 */ /* 0x000fc60000000000 */
[----:B--2---:R-:W-:Y:S02]  /*19d0*/  IMAD.MOV R8, RZ, RZ, -R37 ;  /* 0x000000ffff087224 */ /* 0x004fe400078e0a25 */
[----:B------:R-:W-:Y:S01]  /*19e0*/  FADD.FTZ R26, -R9, R30 ;  /* 0x0000001e091a7221 */ /* 0x000fe20000010100 */
[----:B------:R-:W-:Y:S02]  /*19f0*/  IMAD.MOV.U32 R36, RZ, RZ, RZ ;  /* 0x000000ffff247224 */ /* 0x000fe400078e00ff */
[----:B------:R-:W-:Y:S02]  /*1a00*/  IMAD R8, R8, R21, RZ ;  /* 0x0000001508087224 */ /* 0x000fe400078e02ff */
[----:B------:R-:W-:Y:S01]  /*1a10*/  FMUL.FTZ R26, R26, 1.4426950216293334961 ;  /* 0x3fb8aa3b1a1a7820 */ /* 0x000fe20000410000 */
[----:B------:R-:W-:-:S04]  /*1a20*/  IMAD.HI.U32 R29, R29, R24, RZ ;  /* 0x000000181d1d7227 */ /* 0x000fc800078e00ff */
[----:B------:R-:W-:Y:S01]  /*1a30*/  IMAD.HI.U32 R37, R37, R8, R36 ;  /* 0x0000000825257227 */ /* 0x000fe200078e0024 */
[----:B------:R-:W0:Y:S01]  /*1a40*/  MUFU.EX2 R26, R26 ;  /* 0x0000001a001a7308 */ /* 0x000e220000000800 */
[C---:B------:R-:W-:Y:S02]  /*1a50*/  LOP3.LUT R8, R12.reuse, R27, RZ, 0x3c, !PT ;  /* 0x0000001b0c087212 */ /* 0x040fe400078e3cff */
[----:B------:R-:W-:Y:S01]  /*1a60*/  IMAD R10, R29, R10, R24 ;  /* 0x0000000a1d0a7224 */ /* 0x000fe200078e0218 */
[----:B------:R-:W-:Y:S01]  /*1a70*/  LOP3.LUT R12, R12, R5, RZ, 0x3c, !PT ;  /* 0x000000050c0c7212 */ /* 0x000fe200078e3cff */
[----:B------:R-:W-:Y:S01]  /*1a80*/  IMAD.MOV R39, RZ, RZ, -R6 ;  /* 0x000000ffff277224 */ /* 0x000fe200078e0a06 */
[----:B------:R-:W-:Y:S01]  /*1a90*/  ISETP.GE.AND P2, PT, R8, RZ, PT ;  /* 0x000000ff0800720c */ /* 0x000fe20003f46270 */
[----:B------:R-:W-:Y:S01]  /*1aa0*/  IMAD.HI.U32 R6, R37, R0, RZ ;  /* 0x0000000025067227 */ /* 0x000fe200078e00ff */
[----:B------:R-:W-:Y:S01]  /*1ab0*/  ISETP.GT.U32.AND P4, PT, R27, R10, PT ;  /* 0x0000000a1b00720c */ /* 0x000fe20003f84070 */
[----:B------:R-:W2:Y:S02]  /*1ac0*/  LDC.U8 R8, c[0x0][0x3d9] ;  /* 0x0000f640ff087b82 */ /* 0x000ea40000000000 */
[----:B------:R-:W-:-:S04]  /*1ad0*/  IMAD.HI.U32 R37, R37, R24, RZ ;  /* 0x0000001825257227 */ /* 0x000fc800078e00ff */
[-C--:B------:R-:W-:Y:S02]  /*1ae0*/  IMAD R0, R6, R39.reuse, R0 ;  /* 0x0000002706007224 */ /* 0x080fe400078e0200 */
[----:B------:R-:W-:Y:S01]  /*1af0*/  IMAD R24, R37, R39, R24 ;  /* 0x0000002725187224 */ /* 0x000fe200078e0218 */
[----:B0-----:R-:W0:Y:S01]  /*1b00*/  SHFL.BFLY PT, R41, R26, 0x1, 0x1f ;  /* 0x0c201f001a297f89 */ /* 0x001e2200000e0000 */
[----:B------:R-:W-:Y:S02]  /*1b10*/  LOP3.LUT R39, RZ, R5, RZ, 0x33, !PT ;  /* 0x00000005ff277212 */ /* 0x000fe400078e33ff */
[----:B------:R-:W-:Y:S01]  /*1b20*/  ISETP.GT.U32.AND P1, PT, R21, R0, PT ;  /* 0x000000001500720c */ /* 0x000fe20003f24070 */
[----:B------:R-:W-:Y:S01]  /*1b30*/  @!P4 VIADD R29, R29, 0x1 ;  /* 0x000000011d1dc836 */ /* 0x000fe20000000000 */
[----:B------:R-:W-:Y:S02]  /*1b40*/  ISETP.GT.U32.AND P0, PT, R21, R24, PT ;  /* 0x000000181500720c */ /* 0x000fe40003f04070 */
[----:B------:R-:W-:-:S04]  /*1b50*/  @!P4 IADD3 R10, R10, -R27, RZ ;  /* 0x8000001b0a0ac210 */ /* 0x000fc80007ffe0ff */
[----:B------:R-:W-:Y:S02]  /*1b60*/  ISETP.GE.U32.AND P5, PT, R10, R27, PT ;  /* 0x0000001b0a00720c */ /* 0x000fe40003fa6070 */
[----:B------:R-:W-:-:S03]  /*1b70*/  SHF.R.S32.HI R10, RZ, 0x1f, R7 ;  /* 0x0000001fff0a7819 */ /* 0x000fc60000011407 */
[--C-:B------:R-:W-:Y:S02]  /*1b80*/  @!P1 IMAD.IADD R0, R0, 0x1, -R21.reuse ;  /* 0x0000000100009824 */ /* 0x100fe400078e0a15 */
[----:B------:R-:W-:Y:S02]  /*1b90*/  @!P0 IMAD.IADD R24, R24, 0x1, -R21 ;  /* 0x0000000118188824 */ /* 0x000fe400078e0a15 */
[----:B------:R-:W-:Y:S01]  /*1ba0*/  @!P1 VIADD R6, R6, 0x1 ;  /* 0x0000000106069836 */ /* 0x000fe20000000000 */
[-C--:B------:R-:W-:Y:S01]  /*1bb0*/  ISETP.GE.U32.AND P4, PT, R0, R21.reuse, PT ;  /* 0x000000150000720c */ /* 0x080fe20003f86070 */
[----:B------:R-:W-:Y:S01]  /*1bc0*/  @!P0 VIADD R37, R37, 0x1 ;  /* 0x0000000125258836 */ /* 0x000fe20000000000 */
[----:B------:R-:W-:Y:S01]  /*1bd0*/  ISETP.GE.U32.AND P6, PT, R24, R21, PT ;  /* 0x000000151800720c */ /* 0x000fe20003fc6070 */
[----:B------:R-:W-:Y:S01]  /*1be0*/  @P5 VIADD R29, R29, 0x1 ;  /* 0x000000011d1d5836 */ /* 0x000fe20000000000 */
[C---:B------:R-:W-:Y:S01]  /*1bf0*/  ISETP.GT.AND P5, PT, R3.reuse, RZ, PT ;  /* 0x000000ff0300720c */ /* 0x040fe20003fa4270 */
[----:B0-----:R-:W-:Y:S01]  /*1c00*/  FADD.FTZ R41, R26, R41 ;  /* 0x000000291a297221 */ /* 0x001fe20000010000 */
[----:B------:R-:W-:Y:S01]  /*1c10*/  ISETP.GE.AND P0, PT, R4, RZ, PT ;  /* 0x000000ff0400720c */ /* 0x000fe20003f06270 */
[----:B-1----:R-:W-:Y:S01]  /*1c20*/  IMAD.MOV.U32 R21, RZ, RZ, R29 ;  /* 0x000000ffff157224 */ /* 0x002fe200078e001d */
[----:B------:R-:W-:Y:S01]  /*1c30*/  ISETP.GE.AND P1, PT, R12, RZ, PT ;  /* 0x000000ff0c00720c */ /* 0x000fe20003f26270 */
[----:B------:R-:W-:Y:S01]  /*1c40*/  IMAD.MOV.U32 R29, RZ, RZ, 0x7f800000 ;  /* 0x7f800000ff1d7424 */ /* 0x000fe200078e00ff */
[----:B------:R-:W-:Y:S01]  /*1c50*/  SHF.R.S32.HI R4, RZ, 0x1f, R3 ;  /* 0x0000001fff047819 */ /* 0x000fe20000011403 */
[----:B------:R-:W-:Y:S01]  /*1c60*/  @!P2 IMAD.MOV R21, RZ, RZ, -R21 ;  /* 0x000000ffff15a224 */ /* 0x000fe200078e0a15 */
[----:B------:R-:W-:-:S02]  /*1c70*/  LEA.HI.SX32 R0, R3, 0x1, 0x1 ;  /* 0x0000000103007811 */ /* 0x000fc400078f0aff */
[----:B------:R-:W-:Y:S01]  /*1c80*/  @P4 IADD3 R6, R6, 0x1, RZ ;  /* 0x0000000106064810 */ /* 0x000fe20007ffe0ff */
[----:B------:R-:W-:Y:S01]  /*1c90*/  @P6 VIADD R37, R37, 0x1 ;  /* 0x0000000125256836 */ /* 0x000fe20000000000 */
[----:B------:R-:W-:Y:S01]  /*1ca0*/  FSETP.NE.FTZ.AND P4, PT, R41, RZ, PT ;  /* 0x000000ff2900720b */ /* 0x000fe20003f95000 */
[----:B------:R-:W-:Y:S01]  /*1cb0*/  @!P5 IMAD.MOV R0, RZ, RZ, R4 ;  /* 0x000000ffff00d224 */ /* 0x000fe200078e0204 */
[----:B------:R-:W-:Y:S01]  /*1cc0*/  ISETP.NE.AND P6, PT, R7, RZ, PT ;  /* 0x000000ff0700720c */ /* 0x000fe20003fc5270 */
[----:B------:R-:W-:Y:S01]  /*1cd0*/  IMAD.MOV.U32 R4, RZ, RZ, R6 ;  /* 0x000000ffff047224 */ /* 0x000fe200078e0006 */
[----:B------:R-:W-:Y:S02]  /*1ce0*/  MOV R6, R37 ;  /* 0x0000002500067202 */ /* 0x000fe40000000f00 */
[----:B------:R-:W-:Y:S01]  /*1cf0*/  ISETP.NE.AND P2, PT, R5, RZ, PT ;  /* 0x000000ff0500720c */ /* 0x000fe20003f45270 */
[----:B------:R-:W-:Y:S01]  /*1d00*/  @!P0 IMAD.MOV R4, RZ, RZ, -R4 ;  /* 0x000000ffff048224 */ /* 0x000fe200078e0a04 */
[----:B------:R-:W-:Y:S01]  /*1d10*/  ISETP.GT.AND P0, PT, R7, RZ, PT ;  /* 0x000000ff0700720c */ /* 0x000fe20003f04270 */
[----:B------:R-:W-:Y:S01]  /*1d20*/  @!P1 IMAD.MOV R6, RZ, RZ, -R6 ;  /* 0x000000ffff069224 */ /* 0x000fe200078e0a06 */
[----:B--2---:R-:W-:-:S02]  /*1d30*/  ISETP.NE.AND P1, PT, R8, RZ, PT ;  /* 0x000000ff0800720c */ /* 0x004fc40003f25270 */
[C---:B------:R-:W-:Y:S02]  /*1d40*/  SEL R37, R39.reuse, R4, !P2 ;  /* 0x0000000427257207 */ /* 0x040fe40005000000 */
[----:B------:R-:W-:Y:S01]  /*1d50*/  SEL R39, R39, R6, !P2 ;  /* 0x0000000627277207 */ /* 0x000fe20005000000 */
[----:B------:R-:W0:Y:S01]  /*1d60*/  @P4 MUFU.LG2 R4, R41 ;  /* 0x0000002900044308 */ /* 0x000e220000000c00 */
[----:B------:R-:W-:Y:S02]  /*1d70*/  LOP3.LUT R6, R25, 0x1, RZ, 0xc0, !PT ;  /* 0x0000000119067812 */ /* 0x000fe400078ec0ff */
[----:B------:R-:W-:Y:S02]  /*1d80*/  @!P6 LOP3.LUT R21, RZ, R27, RZ, 0x33, !PT ;  /* 0x0000001bff15e212 */ /* 0x000fe400078e33ff */
[----:B------:R-:W-:Y:S02]  /*1d90*/  ISETP.EQ.U32.OR P5, PT, R6, 0x1, P3 ;  /* 0x000000010600780c */ /* 0x000fe40001fa2470 */
[----:B------:R-:W-:-:S02]  /*1da0*/  SEL R36, R19, 0x1, !P1 ;  /* 0x0000000113247807 */ /* 0x000fc40004800000 */
[----:B------:R-:W-:Y:S02]  /*1db0*/  ISETP.LT.U32.AND P2, PT, R22, R21, PT ;  /* 0x000000151600720c */ /* 0x000fe40003f41070 */
[----:B------:R-:W-:Y:S01]  /*1dc0*/  SHF.R.S32.HI R27, RZ, 0x1f, R21 ;  /* 0x0000001fff1b7819 */ /* 0x000fe20000011415 */
[-C--:B------:R-:W-:Y:S01]  /*1dd0*/  IMAD R37, R37, R36.reuse, RZ ;  /* 0x0000002425257224 */ /* 0x080fe200078e02ff */
[----:B------:R-:W-:Y:S01]  /*1de0*/  LEA.HI.SX32 R8, R7, 0x1, 0x1 ;  /* 0x0000000107087811 */ /* 0x000fe200078f0aff */
[----:B------:R-:W-:Y:S01]  /*1df0*/  @!P0 IMAD.MOV R8, RZ, RZ, R10 ;  /* 0x000000ffff088224 */ /* 0x000fe200078e020a */
[----:B------:R-:W-:Y:S01]  /*1e00*/  ISETP.LT.AND.EX P2, PT, R23, R27, PT, P2 ;  /* 0x0000001b1700720c */ /* 0x000fe20003f41320 */
[----:B------:R-:W-:Y:S02]  /*1e10*/  IMAD R19, R39, R36, RZ ;  /* 0x0000002427137224 */ /* 0x000fe400078e02ff */
[----:B0-----:R-:W-:Y:S01]  /*1e20*/  @P4 FFMA.FTZ R29, R4, 0.69314718246459960938, R9 ;  /* 0x3f317218041d4823 */ /* 0x001fe20000010009 */
[----:B------:R-:W-:Y:S01]  /*1e30*/  IMAD R9, R0, R37, RZ ;  /* 0x0000002500097224 */ /* 0x000fe200078e02ff */
[----:B------:R-:W-:Y:S01]  /*1e40*/  SEL R12, R22, R21, P2 ;  /* 0x00000015160c7207 */ /* 0x000fe20001000000 */
[----:B------:R-:W-:Y:S01]  /*1e50*/  IMAD R8, R19, R8, RZ ;  /* 0x0000000813087224 */ /* 0x000fe200078e02ff */
[----:B------:R-:W-:Y:S01]  /*1e60*/  SEL R10, R23, R27, P2 ;  /* 0x0000001b170a7207 */ /* 0x000fe20001000000 */
        /* <DEDUP_REMOVED lines=34> */
[----:B---3--:R-:W-:Y:S01]  /*2090*/  IMAD.MOV.U32 R28, RZ, RZ, R38 ;  /* 0x000000ffff1c7224 */ /* 0x008fe200078e0026 */
[----:B------:R-:W-:Y:S01]  /*20a0*/  MOV R23, R39 ;  /* 0x0000002700177202 */ /* 0x000fe20000000f00 */
[----:B------:R-:W-:Y:S01]  /*20b0*/  IMAD.MOV.U32 R24, RZ, RZ, R42 ;  /* 0x000000ffff187224 */ /* 0x000fe200078e002a */
[----:B------:R-:W-:Y:S02]  /*20c0*/  MOV R22, 0x20e0 ;  /* 0x000020e000167802 */ /* 0x000fe40000000f00 */
[----:B------:R-:W-:Y:S05]  /*20d0*/  CALL.REL.NOINC `($__internal_13_$__cuda_sm20_div_s64) ;  /* 0x0000002800b07944 */ /* 0x000fea0003c00000 */
[----:B------:R-:W-:Y:S02]  /*20e0*/  IADD3 R23, P0, RZ, -R0, RZ ;  /* 0x80000000ff177210 */ /* 0x000fe40007f1e0ff */
[-C--:B------:R-:W-:Y:S02]  /*20f0*/  MOV R43, R21.reuse ;  /* 0x00000015002b7202 */ /* 0x080fe40000000f00 */
[----:B------:R-:W-:Y:S01]  /*2100*/  IADD3.X R19, RZ, ~R21, RZ, P0, !PT ;  /* 0x80000015ff137210 */ /* 0x000fe200007fe4ff */
[----:B------:R-:W-:-:S04]  /*2110*/  IMAD.WIDE.U32 R38, R42, R23, R38 ;  /* 0x000000172a267225 */ /* 0x000fc800078e0026 */
[----:B------:R-:W-:Y:S01]  /*2120*/  IMAD R22, R19, R42, RZ ;  /* 0x0000002a13167224 */ /* 0x000fe200078e02ff */
[----:B------:R-:W-:Y:S02]  /*2130*/  MOV R32, R38 ;  /* 0x0000002600207202 */ /* 0x000fe40000000f00 */
[----:B------:R-:W-:Y:S01]  /*2140*/  MOV R42, R0 ;  /* 0x00000000002a7202 */ /* 0x000fe20000000f00 */
[----:B------:R-:W-:-:S05]  /*2150*/  IMAD R23, R5, R23, R22 ;  /* 0x0000001705177224 */ /* 0x000fca00078e0216 */
[----:B------:R-:W-:Y:S01]  /*2160*/  IADD3 R23, R39, R23, RZ ;  /* 0x0000001727177210 */ /* 0x000fe20007ffe0ff */
[----:B------:R-:W-:Y:S05]  /*2170*/  BRA `(.L_x_679) ;  /* 0x00000000005c7947 */ /* 0x000fea0003800000 */
.L_x_678:
        /* <DEDUP_REMOVED lines=23> */
.L_x_679:
[----:B------:R-:W-:Y:S05]  /*22f0*/  BSYNC B0 ;  /* 0x0000000000007941 */ /* 0x000fea0003800000 */
.L_x_677:
[----:B------:R-:W-:Y:S01]  /*2300*/  LOP3.LUT R0, R23, R2, RZ, 0xfc, !PT ;  /* 0x0000000217007212 */ /* 0x000fe200078efcff */
[----:B------:R-:W-:Y:S03]  /*2310*/  BSSY B0, `(.L_x_680) ;  /* 0x0000029000007945 */ /* 0x000fe60003800000 */
[----:B------:R-:W-:-:S13]  /*2320*/  ISETP.NE.U32.AND P0, PT, R0, RZ, PT ;  /* 0x000000ff0000720c */ /* 0x000fda0003f05070 */
[----:B------:R-:W-:Y:S05]  /*2330*/  @!P0 BRA `(.L_x_681) ;  /* 0x0000000000408947 */ /* 0x000fea0003800000 */
[----:B---3--:R-:W-:Y:S01]  /*2340*/  IMAD.MOV.U32 R28, RZ, RZ, R32 ;  /* 0x000000ffff1c7224 */ /* 0x008fe200078e0020 */
[----:B------:R-:W-:Y:S01]  /*2350*/  MOV R24, R33 ;  /* 0x0000002100187202 */ /* 0x000fe20000000f00 */
[----:B------:R-:W-:Y:S01]  /*2360*/  IMAD.MOV.U32 R5, RZ, RZ, R2 ;  /* 0x000000ffff057224 */ /* 0x000fe200078e0002 */
[----:B------:R-:W-:Y:S02]  /*2370*/  MOV R22, 0x2390 ;  /* 0x0000239000167802 */ /* 0x000fe40000000f00 */
[----:B------:R-:W-:Y:S05]  /*2380*/  CALL.REL.NOINC `($__internal_13_$__cuda_sm20_div_s64) ;  /* 0x0000002800047944 */ /* 0x000fea0003c00000 */
        /* <DEDUP_REMOVED lines=11> */
.L_x_681:
        /* <DEDUP_REMOVED lines=22> */
.L_x_682:
[----:B------:R-:W-:Y:S05]  /*25a0*/  BSYNC B0 ;  /* 0x0000000000007941 */ /* 0x000fea0003800000 */
.L_x_680:
[----:B------:R-:W0:Y:S01]  /*25b0*/  LDC.64 R26, c[0x0][0x2c0] ;  /* 0x0000b000ff1a7b82 */ /* 0x000e220000000a00 */
[----:B------:R-:W-:Y:S01]  /*25c0*/  LOP3.LUT R0, R39, R4, RZ, 0xfc, !PT ;  /* 0x0000000427007212 */ /* 0x000fe200078efcff */
[----:B------:R-:W-:Y:S03]  /*25d0*/  BSSY B0, `(.L_x_683) ;  /* 0x000002a000007945 */ /* 0x000fe60003800000 */
[----:B------:R-:W-:Y:S01]  /*25e0*/  ISETP.NE.U32.AND P0, PT, R0, RZ, PT ;  /* 0x000000ff0000720c */ /* 0x000fe20003f05070 */
[C---:B0-----:R-:W-:Y:S01]  /*25f0*/  IMAD R2, R26.reuse, R27, RZ ;  /* 0x0000001b1a027224 */ /* 0x041fe200078e02ff */
[----:B------:R-:W-:-:S11]  /*2600*/  SEL R26, R26, 0x1, P1 ;  /* 0x000000011a1a7807 */ /* 0x000fd60000800000 */
[----:B------:R-:W-:Y:S05]  /*2610*/  @!P0 BRA `(.L_x_684) ;  /* 0x00000000003c8947 */ /* 0x000fea0003800000 */
[----:B---3--:R-:W-:Y:S01]  /*2620*/  IMAD.MOV.U32 R28, RZ, RZ, R38 ;  /* 0x000000ffff1c7224 */ /* 0x008fe200078e0026 */
[----:B------:R-:W-:Y:S01]  /*2630*/  MOV R24, R6 ;  /* 0x0000000600187202 */ /* 0x000fe20000000f00 */
[----:B------:R-:W-:Y:S01]  /*2640*/  IMAD.MOV.U32 R23, RZ, RZ, R39 ;  /* 0x000000ffff177224 */ /* 0x000fe200078e0027 */
[----:B------:R-:W-:Y:S02]  /*2650*/  MOV R5, R4 ;  /* 0x0000000400057202 */ /* 0x000fe40000000f00 */
[----:B------:R-:W-:Y:S02]  /*2660*/  MOV R22, 0x2680 ;  /* 0x0000268000167802 */ /* 0x000fe40000000f00 */
[----:B------:R-:W-:Y:S05]  /*2670*/  CALL.REL.NOINC `($__internal_13_$__cuda_sm20_div_s64) ;  /* 0x0000002400487944 */ /* 0x000fea0003c00000 */
        /* <DEDUP_REMOVED lines=9> */
.L_x_684:
        /* <DEDUP_REMOVED lines=22> */
.L_x_685:
[----:B------:R-:W-:Y:S05]  /*2870*/  BSYNC B0 ;  /* 0x0000000000007941 */ /* 0x000fea0003800000 */
.L_x_683:
[-C--:B------:R-:W-:Y:S01]  /*2880*/  IMAD R0, R35, R18.reuse, RZ ;  /* 0x0000001223007224 */ /* 0x080fe200078e02ff */
[----:B------:R-:W-:Y:S01]  /*2890*/  SHF.R.S32.HI R6, RZ, 0x1f, R2 ;  /* 0x0000001fff067819 */ /* 0x000fe20000011402 */
[C---:B------:R-:W-:Y:S01]  /*28a0*/  IMAD.WIDE.U32 R22, R34.reuse, R18, RZ ;  /* 0x0000001222167225 */ /* 0x040fe200078e00ff */
[----:B------:R-:W-:Y:S01]  /*28b0*/  SHF.R.S32.HI R4, RZ, 0x1f, R26 ;  /* 0x0000001fff047819 */ /* 0x000fe2000001141a */
[----:B------:R-:W-:Y:S02]  /*28c0*/  BSSY B0, `(.L_x_686) ;  /* 0x0000040000007945 */ /* 0x000fe40003800000 */
[----:B------:R-:W-:Y:S02]  /*28d0*/  IMAD R35, R34, R17, R0 ;  /* 0x0000001122237224 */ /* 0x000fe400078e0200 */
[----:B------:R-:W-:Y:S02]  /*28e0*/  IMAD R21, R5, R2, RZ ;  /* 0x0000000205157224 */ /* 0x000fe400078e02ff */
[----:B------:R-:W-:Y:S01]  /*28f0*/  IMAD R19, R31, R26, RZ ;  /* 0x0000001a1f137224 */ /* 0x000fe200078e02ff */
[----:B------:R-:W-:Y:S01]  /*2900*/  IADD3 R35, R23, R35, RZ ;  /* 0x0000002317237210 */ /* 0x000fe20007ffe0ff */
[----:B------:R-:W-:-:S02]  /*2910*/  IMAD R21, R6, R38, R21 ;  /* 0x0000002606157224 */ /* 0x000fc400078e0215 */
[----:B------:R-:W-:Y:S02]  /*2920*/  IMAD R19, R4, R32, R19 ;  /* 0x0000002004137224 */ /* 0x000fe400078e0213 */
[-C--:B------:R-:W-:Y:S02]  /*2930*/  IMAD R0, R35, R16.reuse, RZ ;  /* 0x0000001023007224 */ /* 0x080fe400078e02ff */
[----:B------:R-:W-:-:S04]  /*2940*/  IMAD.WIDE.U32 R34, R22, R16, RZ ;  /* 0x0000001016227225 */ /* 0x000fc800078e00ff */
[----:B------:R-:W-:Y:S01]  /*2950*/  IMAD R23, R15, R22, R0 ;  /* 0x000000160f177224 */ /* 0x000fe200078e0200 */
[----:B------:R-:W-:Y:S01]  /*2960*/  SHF.R.S32.HI R22, RZ, 0x1f, R36 ;  /* 0x0000001fff167819 */ /* 0x000fe20000011424 */
[----:B------:R-:W-:-:S03]  /*2970*/  IMAD.WIDE.U32 R38, R38, R2, RZ ;  /* 0x0000000226267225 */ /* 0x000fc600078e00ff */
[----:B------:R-:W-:Y:S01]  /*2980*/  IADD3 R5, R35, R23, RZ ;  /* 0x0000001723057210 */ /* 0x000fe20007ffe0ff */
[-C--:B------:R-:W-:Y:S01]  /*2990*/  IMAD R23, R41, R36.reuse, RZ ;  /* 0x0000002429177224 */ /* 0x080fe200078e02ff */
[----:B------:R-:W-:Y:S01]  /*29a0*/  IADD3 R6, R39, R21, RZ ;  /* 0x0000001527067210 */ /* 0x000fe20007ffe0ff */
[----:B------:R-:W-:Y:S01]  /*29b0*/  IMAD.WIDE.U32 R36, R40, R36, RZ ;  /* 0x0000002428247225 */ /* 0x000fe200078e00ff */
[----:B------:R-:W-:-:S03]  /*29c0*/  LOP3.LUT R0, R43, R5, RZ, 0xfc, !PT ;  /* 0x000000052b007212 */ /* 0x000fc600078efcff */
[----:B------:R-:W-:Y:S01]  /*29d0*/  IMAD R23, R22, R40, R23 ;  /* 0x0000002816177224 */ /* 0x000fe200078e0217 */
[----:B------:R-:W-:Y:S01]  /*29e0*/  ISETP.NE.U32.AND P0, PT, R0, RZ, PT ;  /* 0x000000ff0000720c */ /* 0x000fe20003f05070 */
[----:B------:R-:W-:-:S04]  /*29f0*/  IMAD.WIDE.U32 R32, R32, R26, RZ ;  /* 0x0000001a20207225 */ /* 0x000fc800078e00ff */
[-C--:B------:R-:W-:Y:S01]  /*2a00*/  IMAD R4, R7, R2.reuse, RZ ;  /* 0x0000000207047224 */ /* 0x080fe200078e02ff */
[----:B------:R-:W-:Y:S01]  /*2a10*/  IADD3 R7, R37, R23, RZ ;  /* 0x0000001725077210 */ /* 0x000fe20007ffe0ff */
[----:B------:R-:W-:Y:S01]  /*2a20*/  IMAD R3, R3, R2, RZ ;  /* 0x0000000203037224 */ /* 0x000fe200078e02ff */
[----:B------:R-:W-:-:S05]  /*2a30*/  IADD3 R2, R33, R19, RZ ;  /* 0x0000001321027210 */ /* 0x000fca0007ffe0ff */
[----:B------:R-:W-:Y:S05]  /*2a40*/  @!P0 BRA `(.L_x_687) ;  /* 0x0000000000408947 */ /* 0x000fea0003800000 */
[----:B---3--:R-:W-:Y:S01]  /*2a50*/  IMAD.MOV.U32 R28, RZ, RZ, R42 ;  /* 0x000000ffff1c7224 */ /* 0x008fe200078e002a */
[----:B------:R-:W-:Y:S01]  /*2a60*/  MOV R23, R43 ;  /* 0x0000002b00177202 */ /* 0x000fe20000000f00 */
[----:B------:R-:W-:Y:S01]  /*2a70*/  IMAD.MOV.U32 R24, RZ, RZ, R34 ;  /* 0x000000ffff187224 */ /* 0x000fe200078e0022 */
[----:B------:R-:W-:Y:S02]  /*2a80*/  MOV R22, 0x2aa0 ;  /* 0x00002aa000167802 */ /* 0x000fe40000000f00 */
[----:B------:R-:W-:Y:S05]  /*2a90*/  CALL.REL.NOINC `($__internal_13_$__cuda_sm20_div_s64) ;  /* 0x0000002000407944 */ /* 0x000fea0003c00000 */
[----:B------:R-:W-:Y:S02]  /*2aa0*/  IADD3 R22, P0, RZ, -R0, RZ ;  /* 0x80000000ff167210 */ /* 0x000fe40007f1e0ff */
[----:B------:R-:W-:Y:S02]  /*2ab0*/  MOV R40, R42 ;  /* 0x0000002a00287202 */ /* 0x000fe40000000f00 */
[----:B------:R-:W-:Y:S02]  /*2ac0*/  IADD3.X R19, RZ, ~R21, RZ, P0, !PT ;  /* 0x80000015ff137210 */ /* 0x000fe400007fe4ff */
[----:B------:R-:W-:Y:S01]  /*2ad0*/  MOV R41, R43 ;  /* 0x0000002b00297202 */ /* 0x000fe20000000f00 */
[----:B------:R-:W-:Y:S01]  /*2ae0*/  IMAD.MOV.U32 R43, RZ, RZ, R21 ;  /* 0x000000ffff2b7224 */ /* 0x000fe200078e0015 */
[----:B------:R-:W-:Y:S01]  /*2af0*/  MOV R42, R0 ;  /* 0x00000000002a7202 */ /* 0x000fe20000000f00 */
[-C--:B------:R-:W-:Y:S02]  /*2b00*/  IMAD R19, R19, R34.reuse, RZ ;  /* 0x0000002213137224 */ /* 0x080fe400078e02ff */
[----:B------:R-:W-:-:S04]  /*2b10*/  IMAD.WIDE.U32 R34, R22, R34, R40 ;  /* 0x0000002216227225 */ /* 0x000fc800078e0028 */
[----:B------:R-:W-:-:S04]  /*2b20*/  IMAD R19, R5, R22, R19 ;  /* 0x0000001605137224 */ /* 0x000fc800078e0213 */
[----:B------:R-:W-:Y:S01]  /*2b30*/  IMAD.IADD R23, R35, 0x1, R19 ;  /* 0x0000000123177824 */ /* 0x000fe200078e0213 */
[----:B------:R-:W-:Y:S05]  /*2b40*/  BRA `(.L_x_688) ;  /* 0x00000000005c7947 */ /* 0x000fea0003800000 */
.L_x_687:
        /* <DEDUP_REMOVED lines=23> */
.L_x_688:
[----:B------:R-:W-:Y:S05]  /*2cc0*/  BSYNC B0 ;  /* 0x0000000000007941 */ /* 0x000fea0003800000 */
.L_x_686:
        /* <DEDUP_REMOVED lines=11> */
[----:B------:R-:W-:Y:S01]  /*2d80*/  IADD3.X R5, RZ, ~R21, RZ, P0, !PT ;  /* 0x80000015ff057210 */ /* 0x000fe200007fe4ff */
[----:B------:R-:W-:-:S04]  /*2d90*/  IMAD.WIDE.U32 R34, R18, R19, R34 ;  /* 0x0000001312227225 */ /* 0x000fc800078e0022 */
[----:B------:R-:W-:Y:S01]  /*2da0*/  IMAD R22, R5, R18, RZ ;  /* 0x0000001205167224 */ /* 0x000fe200078e02ff */
[----:B------:R-:W-:Y:S02]  /*2db0*/  MOV R18, R34 ;  /* 0x0000002200127202 */ /* 0x000fe40000000f00 */
[----:B------:R-:W-:Y:S01]  /*2dc0*/  MOV R34, R0 ;  /* 0x0000000000227202 */ /* 0x000fe20000000f00 */
[----:B------:R-:W-:-:S04]  /*2dd0*/  IMAD R17, R17, R19, R22 ;  /* 0x0000001311117224 */ /* 0x000fc800078e0216 */
[----:B------:R-:W-:Y:S02]  /*2de0*/  IMAD.IADD R17, R35, 0x1, R17 ;  /* 0x0000000123117824 */ /* 0x000fe400078e0211 */
[----:B------:R-:W-:Y:S01]  /*2df0*/  IMAD.MOV.U32 R35, RZ, RZ, R21 ;  /* 0x000000ffff237224 */ /* 0x000fe200078e0015 */
[----:B------:R-:W-:Y:S05]  /*2e00*/  BRA `(.L_x_691) ;  /* 0x00000000005c7947 */ /* 0x000fea0003800000 */
.L_x_690:
        /* <DEDUP_REMOVED lines=23> */
.L_x_691:
[----:B------:R-:W-:Y:S05]  /*2f80*/  BSYNC B0 ;  /* 0x0000000000007941 */ /* 0x000fea0003800000 */
.L_x_689:
[----:B------:R-:W-:Y:S01]  /*2f90*/  LOP3.LUT R0, R35, R15, RZ, 0xfc, !PT ;  /* 0x0000000f23007212 */ /* 0x000fe200078efcff */
[----:B------:R-:W-:Y:S03]  /*2fa0*/  BSSY B0, `(.L_x_692) ;  /* 0x0000029000007945 */ /* 0x000fe60003800000 */
[----:B------:R-:W-:-:S13]  /*2fb0*/  ISETP.NE.U32.AND P0, PT, R0, RZ, PT ;  /* 0x000000ff0000720c */ /* 0x000fda0003f05070 */
        /* <DEDUP_REMOVED lines=17> */
.L_x_693:
        /* <DEDUP_REMOVED lines=18> */
[----:B------:R-:W-:-:S04]  /*31f0*/  @!P0 LOP3.LUT R0, RZ, R16, RZ, 0x33, !PT ;  /* 0x00000010ff008212 */ /* 0x000fc800078e33ff */
[----:B------:R-:W-:Y:S01]  /*3200*/  MOV R40, R0 ;  /* 0x0000000000287202 */ /* 0x000fe20000000f00 */
[----:B------:R-:W-:-:S04]  /*3210*/  IMAD.MOV R5, RZ, RZ, -R0 ;  /* 0x000000ffff057224 */ /* 0x000fc800078e0a00 */
[----:B------:R-:W-:Y:S02]  /*3220*/  IMAD R16, R16, R5, R34 ;  /* 0x0000000510107224 */ /* 0x000fe400078e0222 */
.L_x_694:
[----:B------:R-:W-:Y:S05]  /*3230*/  BSYNC B0 ;  /* 0x0000000000007941 */ /* 0x000fea0003800000 */
.L_x_692:
[----:B------:R-:W-:Y:S01]  /*3240*/  SHF.R.S32.HI R0, RZ, 0x1f, R9 ;  /* 0x0000001fff007819 */ /* 0x000fe20000011409 */
[-C--:B------:R-:W-:Y:S01]  /*3250*/  IMAD R5, R41, R9.reuse, RZ ;  /* 0x0000000929057224 */ /* 0x080fe200078e02ff */
[----:B------:R-:W-:Y:S01]  /*3260*/  ULDC UR4, c[0x0][0x2c4] ;  /* 0x0000b10000047ab9 */ /* 0x000fe20000000800 */
[----:B------:R-:W-:Y:S01]  /*3270*/  IMAD.WIDE.U32 R34, R40, R9, RZ ;  /* 0x0000000928227225 */ /* 0x000fe200078e00ff */
[----:B------:R-:W-:Y:S01]  /*3280*/  SHF.R.S32.HI R9, RZ, 0x1f, R3 ;  /* 0x0000001fff097819 */ /* 0x000fe20000011403 */
[----:B------:R-:W-:Y:S02]  /*3290*/  BSSY B0, `(.L_x_695) ;  /* 0x0000039000007945 */ /* 0x000fe40003800000 */
[----:B------:R-:W-:Y:S01]  /*32a0*/  IMAD R5, R0, R40, R5 ;  /* 0x0000002800057224 */ /* 0x000fe200078e0205 */
[----:B------:R-:W-:Y:S01]  /*32b0*/  LOP3.LUT R0, R43, R13, RZ, 0xfc, !PT ;  /* 0x0000000d2b007212 */ /* 0x000fe200078efcff */
[----:B------:R-:W-:Y:S02]  /*32c0*/  IMAD R48, R26, UR4, RZ ;  /* 0x000000041a307c24 */ /* 0x000fe4000f8e02ff */
[-C--:B------:R-:W-:Y:S01]  /*32d0*/  IMAD R22, R22, R3.reuse, RZ ;  /* 0x0000000316167224 */ /* 0x080fe200078e02ff */
[----:B------:R-:W-:Y:S01]  /*32e0*/  ISETP.NE.U32.AND P0, PT, R0, RZ, PT ;  /* 0x000000ff0000720c */ /* 0x000fe20003f05070 */
[----:B------:R-:W-:Y:S01]  /*32f0*/  IMAD R17, R17, R48, RZ ;  /* 0x0000003011117224 */ /* 0x000fe200078e02ff */
[----:B------:R-:W-:Y:S01]  /*3300*/  SHF.R.S32.HI R15, RZ, 0x1f, R48 ;  /* 0x0000001fff0f7819 */ /* 0x000fe20000011430 */
        /* <DEDUP_REMOVED lines=8> */
[----:B---3--:R-:W-:Y:S01]  /*3390*/  IMAD.MOV.U32 R28, RZ, RZ, R42 ;  /* 0x000000ffff1c7224 */ /* 0x008fe200078e002a */
[----:B------:R-:W-:Y:S01]  /*33a0*/  MOV R24, R14 ;  /* 0x0000000e00187202 */ /* 0x000fe20000000f00 */
[----:B------:R-:W-:Y:S01]  /*33b0*/  IMAD.MOV.U32 R23, RZ, RZ, R43 ;  /* 0x000000ffff177224 */ /* 0x000fe200078e002b */
[----:B------:R-:W-:Y:S02]  /*33c0*/  MOV R5, R13 ;  /* 0x0000000d00057202 */ /* 0x000fe40000000f00 */
[----:B------:R-:W-:Y:S02]  /*33d0*/  MOV R22, 0x33f0 ;  /* 0x000033f000167802 */ /* 0x000fe40000000f00 */
[----:B------:R-:W-:Y:S05]  /*33e0*/  CALL.REL.NOINC `($__internal_13_$__cuda_sm20_div_s64) ;  /* 0x0000001400ec7944 */ /* 0x000fea0003c00000 */
        /* <DEDUP_REMOVED lines=12> */
.L_x_696:
        /* <DEDUP_REMOVED lines=23> */
.L_x_697:
[----:B------:R-:W-:Y:S05]  /*3620*/  BSYNC B0 ;  /* 0x0000000000007941 */ /* 0x000fea0003800000 */
.L_x_695:
        /* <DEDUP_REMOVED lines=28> */
.L_x_699:
        /* <DEDUP_REMOVED lines=23> */
.L_x_700:
[----:B------:R-:W-:Y:S05]  /*3960*/  BSYNC B0 ;  /* 0x0000000000007941 */ /* 0x000fea0003800000 */
.L_x_698:
[----:B------:R-:W-:Y:S01]  /*3970*/  IADD3 R33, P1, P0, R38, R36, R32 ;  /* 0x0000002426217210 */ /* 0x000fe2000783e020 */
[----:B------:R-:W-:Y:S01]  /*3980*/  IMAD R5, R5, R4, RZ ;  /* 0x0000000405057224 */ /* 0x000fe200078e02ff */
[----:B------:R-:W-:Y:S01]  /*3990*/  SHF.R.S32.HI R0, RZ, 0x1f, R8 ;  /* 0x0000001fff007819 */ /* 0x000fe20000011408 */
[----:B------:R-:W-:Y:S01]  /*39a0*/  ULDC.64 UR4, c[0x0][0x2b0] ;  /* 0x0000ac0000047ab9 */ /* 0x000fe20000000a00 */
[----:B------:R-:W-:Y:S02]  /*39b0*/  IADD3 R33, P4, P2, R34, R33, R48 ;  /* 0x0000002122217210 */ /* 0x000fe40007a9e030 */
[----:B------:R-:W-:Y:S02]  /*39c0*/  IADD3.X R2, R6, R7, R2, P1, P0 ;  /* 0x0000000706027210 */ /* 0x000fe40000fe0402 */
[----:B------:R-:W-:Y:S02]  /*39d0*/  IADD3 R46, P1, P0, R50, R33, R46 ;  /* 0x00000021322e7210 */ /* 0x000fe4000783e02e */
[----:B------:R-:W-:Y:S01]  /*39e0*/  IADD3.X R2, R16, R2, R3, P4, P2 ;  /* 0x0000000210027210 */ /* 0x000fe200027e4403 */
[----:B------:R-:W-:-:S03]  /*39f0*/  IMAD R3, R19, R8, RZ ;  /* 0x0000000813037224 */ /* 0x000fc600078e02ff */
[----:B------:R-:W-:Y:S01]  /*3a00*/  IADD3.X R47, R14, R2, R9, P1, P0 ;  /* 0x000000020e2f7210 */ /* 0x000fe20000fe0409 */
[-C--:B------:R-:W-:Y:S01]  /*3a10*/  IMAD R0, R0, R18.reuse, R3 ;  /* 0x0000001200007224 */ /* 0x080fe200078e0203 */
        /* <DEDUP_REMOVED lines=10> */
.L_x_676:
[----:B------:R-:W-:Y:S02]  /*3ac0*/  ULDC.64 UR4, c[0x0][0x2b0] ;  /* 0x0000ac0000047ab9 */ /* 0x000fe40000000a00 */
[----:B------:R-:W-:-:S04]  /*3ad0*/  LEA R2, P0, R38, UR4, 0x2 ;  /* 0x0000000426027c11 */ /* 0x000fc8000f8010ff */
[----:B------:R-:W-:-:S05]  /*3ae0*/  LEA.HI.X R3, R38, UR5, R39, 0x2, P0 ;  /* 0x0000000526037c11 */ /* 0x000fca00080f1427 */
[----:B------:R0:W-:Y:S04]  /*3af0*/  STG.E desc[UR8][R2.64], R29 ;  /* 0x0000001d02007986 */ /* 0x0001e8000c101908 */
.L_x_675:
[----:B------:R-:W-:Y:S05]  /*3b00*/  BSYNC B1 ;  /* 0x0000000000017941 */ /* 0x000fea0003800000 */
.L_x_674:
[----:B------:R-:W2:Y:S01]  /*3b10*/  LDC R21, c[0x0][0x3c4] ;  /* 0x0000f100ff157b82 */ /* 0x000ea20000000800 */
[----:B------:R-:W4:Y:S01]  /*3b20*/  S2R R24, SR_TID.X ;  /* 0x0000000000187919 */ /* 0x000f220000002100 */
[----:B------:R-:W-:Y:S01]  /*3b30*/  LEA.HI R0, R25, R25, RZ, 0x1 ;  /* 0x0000001919007211 */ /* 0x000fe200078f08ff */
[----:B------:R-:W-:Y:S03]  /*3b40*/  BSSY B0, `(.L_x_701) ;  /* 0x0000012000007945 */ /* 0x000fe60003800000 */
[----:B------:R-:W-:-:S05]  /*3b50*/  LOP3.LUT R4, R0, 0xfffffffe, RZ, 0xc0, !PT ;  /* 0xfffffffe00047812 */ /* 0x000fca00078ec0ff */
[----:B------:R-:W-:-:S05]  /*3b60*/  IMAD.IADD R4, R25, 0x1, -R4 ;  /* 0x0000000119047824 */ /* 0x000fca00078e0a04 */
[----:B--2---:R-:W-:Y:S02]  /*3b70*/  ISETP.GE.OR P3, PT, R4, R21, P3 ;  /* 0x000000150400720c */ /* 0x004fe40001f66670 */
[----:B----4-:R-:W-:-:S04]  /*3b80*/  SHF.R.S32.HI R23, RZ, 0x1f, R24 ;  /* 0x0000001fff177819 */ /* 0x010fc80000011418 */
[----:B------:R-:W-:-:S07]  /*3b90*/  LEA.HI R23, R23, R24, RZ, 0x5 ;  /* 0x0000001817177211 */ /* 0x000fce00078f28ff */
[----:B------:R-:W-:Y:S05]  /*3ba0*/  @P3 BRA `(.L_x_702) ;  /* 0x00000000002c3947 */ /* 0x000fea0003800000 */
[----:B01----:R-:W0:Y:S01]  /*3bb0*/  S2R R2, SR_CgaCtaId ;  /* 0x0000000000027919 */ /* 0x003e220000008800 */
[----:B------:R-:W-:Y:S01]  /*3bc0*/  FADD.FTZ R5, -R29, R30 ;  /* 0x0000001e1d057221 */ /* 0x000fe20000010100 */
[----:B------:R-:W-:Y:S02]  /*3bd0*/  MOV R3, 0x400 ;  /* 0x0000040000037802 */ /* 0x000fe40000000f00 */
[----:B------:R-:W-:Y:S01]  /*3be0*/  SHF.L.U32 R0, R0, 0x1, RZ ;  /* 0x0000000100007819 */ /* 0x000fe200000006ff */
[----:B------:R-:W-:-:S03]  /*3bf0*/  FMUL.FTZ R5, R5, 1.4426950216293334961 ;  /* 0x3fb8aa3b05057820 */ /* 0x000fc60000410000 */
[----:B------:R-:W-:-:S03]  /*3c00*/  LOP3.LUT R0, R0, 0xfffffffc, RZ, 0xc0, !PT ;  /* 0xfffffffc00007812 */ /* 0x000fc600078ec0ff */
[----:B------:R-:W1:Y:S01]  /*3c10*/  MUFU.EX2 R5, R5 ;  /* 0x0000000500057308 */ /* 0x000e620000000800 */
[----:B0-----:R-:W-:-:S05]  /*3c20*/  LEA R3, R2, R3, 0x18 ;  /* 0x0000000302037211 */ /* 0x001fca00078ec0ff */
[----:B------:R-:W-:-:S05]  /*3c30*/  IMAD R3, R4, 0x14, R3 ;  /* 0x0000001404037824 */ /* 0x000fca00078e0203 */
[----:B------:R-:W-:-:S05]  /*3c40*/  IADD3 R0, R3, R0, RZ ;  /* 0x0000000003007210 */ /* 0x000fca0007ffe0ff */
[----:B-1----:R2:W-:Y:S02]  /*3c50*/  STS [R0], R5 ;  /* 0x0000000500007388 */ /* 0x0025e40000000800 */
.L_x_702:
[----:B------:R-:W-:Y:S05]  /*3c60*/  BSYNC B0 ;  /* 0x0000000000007941 */ /* 0x000fea0003800000 */
.L_x_701:
[----:B------:R-:W-:Y:S01]  /*3c70*/  BAR.SYNC.DEFER_BLOCKING 0x0 ;  /* 0x0000000000007b1d */ /* 0x000fe20000010000 */
[----:B------:R-:W-:Y:S01]  /*3c80*/  ISETP.GE.AND P0, PT, R21, 0x1, PT ;  /* 0x000000011500780c */ /* 0x000fe20003f06270 */
[----:B--2---:R-:W-:Y:S01]  /*3c90*/  IMAD.MOV.U32 R0, RZ, RZ, RZ ;  /* 0x000000ffff007224 */ /* 0x004fe200078e00ff */
[----:B01----:R-:W-:Y:S02]  /*3ca0*/  LOP3.LUT R3, R23, 0x3fffffe0, RZ, 0xc0, !PT ;  /* 0x3fffffe017037812 */ /* 0x003fe400078ec0ff */
[----:B------:R-:W-:Y:S02]  /*3cb0*/  CS2R R4, SRZ ;  /* 0x0000000000047805 */ /* 0x000fe4000001ff00 */
        /* <DEDUP_REMOVED lines=38> */
.L_x_705:
[----:B------:R-:W2:Y:S01]  /*3f20*/  @!P3 LDG.E.128 R12, desc[UR8][R30.64+-0x200] ;  /* 0xfffe00081e0cb981 */ /* 0x000ea2000c1e1d00 */
[C---:B---3--:R-:W-:Y:S01]  /*3f30*/  IADD3 R28, P1, R26.reuse, R30, RZ ;  /* 0x0000001e1a1c7210 */ /* 0x048fe20007f3e0ff */
        /* <DEDUP_REMOVED lines=55> */
.L_x_704:
        /* <DEDUP_REMOVED lines=8> */
[----:B---3--:R-:W-:-:S04]  /*4330*/  IADD3 R28, P1, R26, R30, RZ ;  /* 0x0000001e1a1c7210 */ /* 0x008fc80007f3e0ff */
        /* <DEDUP_REMOVED lines=27> */
.L_x_706:
        /* <DEDUP_REMOVED lines=8> */
.L_x_708:
[----:B------:R-:W-:Y:S05]  /*4570*/  BSYNC B0 ;  /* 0x0000000000007941 */ /* 0x000fea0003800000 */
.L_x_707:
        /* <DEDUP_REMOVED lines=8> */
.L_x_703:
[----:B------:R-:W-:-:S04]  /*4600*/  IADD3 R23, R23, UR7, RZ ;  /* 0x0000000717177c10 */ /* 0x000fc8000fffe0ff */
[----:B------:R-:W-:-:S13]  /*4610*/  ISETP.GE.AND P0, PT, R23, R20, PT ;  /* 0x000000141700720c */ /* 0x000fda0003f06270 */
[----:B------:R-:W-:Y:S05]  /*4620*/  @P0 EXIT ;  /* 0x000000000000094d */ /* 0x000fea0003800000 */
[----:B------:R-:W-:Y:S01]  /*4630*/  IABS R14, R11 ;  /* 0x0000000b000e7213 */ /* 0x000fe20000000000 */
[----:B------:R-:W0:Y:S01]  /*4640*/  LDC R10, c[0x0][0x2c4] ;  /* 0x0000b100ff0a7b82 */ /* 0x000e220000000800 */
[----:B------:R-:W-:Y:S01]  /*4650*/  IABS R16, R23 ;  /* 0x0000001700107213 */ /* 0x000fe20000000000 */
[----:B------:R-:W-:Y:S01]  /*4660*/  ULDC.64 UR4, c[0x0][0x290] ;  /* 0x0000a40000047ab9 */ /* 0x000fe20000000a00 */
[----:B------:R-:W2:Y:S01]  /*4670*/  I2F.RP R12, R14 ;  /* 0x0000000e000c7306 */ /* 0x000ea20000209400 */
[----:B------:R-:W-:Y:S02]  /*4680*/  IABS R15, R11 ;  /* 0x0000000b000f7213 */ /* 0x000fe40000000000 */
[----:B------:R-:W-:Y:S02]  /*4690*/  F2FP.F16.F32.PACK_AB R6, R6, R9 ;  /* 0x000000090606723e */ /* 0x000fe400000000ff */
[----:B------:R-:W-:Y:S02]  /*46a0*/  IADD3 R15, RZ, -R15, RZ ;  /* 0x8000000fff0f7210 */ /* 0x000fe40007ffe0ff */
[----:B------:R-:W-:-:S02]  /*46b0*/  F2FP.F16.F32.PACK_AB R7, R4, R7 ;  /* 0x000000070407723e */ /* 0x000fc400000000ff */
[----:B------:R-:W-:Y:S02]  /*46c0*/  F2FP.F16.F32.PACK_AB R2, R2, R5 ;  /* 0x000000050202723e */ /* 0x000fe400000000ff */
[----:B------:R-:W-:Y:S01]  /*46d0*/  F2FP.F16.F32.PACK_AB R3, R0, R3 ;  /* 0x000000030003723e */ /* 0x000fe200000000ff */
[----:B--2---:R-:W2:Y:S02]  /*46e0*/  MUFU.RCP R18, R12 ;  /* 0x0000000c00127308 */ /* 0x004ea40000001000 */
[----:B--2---:R-:W-:-:S06]  /*46f0*/  VIADD R18, R18, 0xffffffe ;  /* 0x0ffffffe12127836 */ /* 0x004fcc0000000000 */
[----:B------:R-:W2:Y:S02]  /*4700*/  F2I.FTZ.U32.TRUNC.NTZ R19, R18 ;  /* 0x0000001200137305 */ /* 0x000ea4000021f000 */
[----:B--2---:R-:W-:Y:S02]  /*4710*/  IMAD.MOV R8, RZ, RZ, -R19 ;  /* 0x000000ffff087224 */ /* 0x004fe400078e0a13 */
[----:B------:R-:W-:Y:S02]  /*4720*/  IMAD.MOV.U32 R18, RZ, RZ, RZ ;  /* 0x000000ffff127224 */ /* 0x000fe400078e00ff */
[----:B------:R-:W-:Y:S01]  /*4730*/  IMAD R13, R8, R14, RZ ;  /* 0x0000000e080d7224 */ /* 0x000fe200078e02ff */
[----:B0-----:R-:W-:-:S03]  /*4740*/  IABS R8, R10 ;  /* 0x0000000a00087213 */ /* 0x001fc60000000000 */
[----:B------:R-:W-:-:S06]  /*4750*/  IMAD.HI.U32 R13, R19, R13, R18 ;  /* 0x0000000d130d7227 */ /* 0x000fcc00078e0012 */
[----:B------:R-:W-:Y:S02]  /*4760*/  IMAD.HI.U32 R12, R13, R16, RZ ;  /* 0x000000100d0c7227 */ /* 0x000fe400078e00ff */
[----:B------:R-:W0:Y:S02]  /*4770*/  I2F.RP R13, R8 ;  /* 0x00000008000d7306 */ /* 0x000e240000209400 */
[----:B------:R-:W-:-:S05]  /*4780*/  IMAD R15, R12, R15, R16 ;  /* 0x0000000f0c0f7224 */ /* 0x000fca00078e0210 */
[----:B------:R-:W-:Y:S01]  /*4790*/  ISETP.GT.U32.AND P1, PT, R14, R15, PT ;  /* 0x0000000f0e00720c */ /* 0x000fe20003f24070 */
[----:B0-----:R-:W0:-:S12]  /*47a0*/  MUFU.RCP R13, R13 ;  /* 0x0000000d000d7308 */ /* 0x001e180000001000 */
[----:B------:R-:W-:Y:S02]  /*47b0*/  @!P1 IMAD.IADD R15, R15, 0x1, -R14 ;  /* 0x000000010f0f9824 */ /* 0x000fe400078e0a0e */
[----:B------:R-:W-:Y:S01]  /*47c0*/  @!P1 VIADD R12, R12, 0x1 ;  /* 0x000000010c0c9836 */ /* 0x000fe20000000000 */
[----:B------:R-:W-:Y:S02]  /*47d0*/  ISETP.NE.AND P1, PT, R11, RZ, PT ;  /* 0x000000ff0b00720c */ /* 0x000fe40003f25270 */
[----:B------:R-:W-:Y:S02]  /*47e0*/  ISETP.GE.U32.AND P2, PT, R15, R14, PT ;  /* 0x0000000e0f00720c */ /* 0x000fe40003f46070 */
[----:B------:R-:W-:-:S04]  /*47f0*/  LOP3.LUT R14, R23, R11, RZ, 0x3c, !PT ;  /* 0x0000000b170e7212 */ /* 0x000fc800078e3cff */
[----:B------:R-:W-:Y:S01]  /*4800*/  ISETP.GE.AND P0, PT, R14, RZ, PT ;  /* 0x000000ff0e00720c */ /* 0x000fe20003f06270 */
[----:B0-----:R-:W-:-:S04]  /*4810*/  VIADD R14, R13, 0xffffffe ;  /* 0x0ffffffe0d0e7836 */ /* 0x001fc80000000000 */
[----:B------:R0:W2:Y:S02]  /*4820*/  F2I.FTZ.U32.TRUNC.NTZ R15, R14 ;  /* 0x0000000e000f7305 */ /* 0x0000a4000021f000 */
[----:B------:R-:W-:-:S06]  /*4830*/  @P2 IADD3 R12, R12, 0x1, RZ ;  /* 0x000000010c0c2810 */ /* 0x000fcc0007ffe0ff */
        /* <DEDUP_REMOVED lines=19> */
[----:B------:R-:W-:-:S05]  /*4970*/  SHF.R.S32.HI R8, RZ, 0x1f, R12 ;  /* 0x0000001fff087819 */ /* 0x000fca000001140c */
[----:B------:R-:W-:-:S04]  /*4980*/  IMAD R11, R8, UR4, RZ ;  /* 0x00000004080b7c24 */ /* 0x000fc8000f8e02ff */
[----:B------:R-:W-:Y:S02]  /*4990*/  IMAD R8, R12, UR5, R11 ;  /* 0x000000050c087c24 */ /* 0x000fe4000f8e020b */
[----:B------:R-:W-:Y:S02]  /*49a0*/  @P2 VIADD R14, R14, 0x1 ;  /* 0x000000010e0e2836 */ /* 0x000fe40000000000 */
[----:B------:R-:W-:Y:S01]  /*49b0*/  IMAD.WIDE.U32 R12, R12, UR4, RZ ;  /* 0x000000040c0c7c25 */ /* 0x000fe2000f8e00ff */
[----:B------:R-:W-:-:S03]  /*49c0*/  ULDC.64 UR4, c[0x0][0x2a0] ;  /* 0x0000a80000047ab9 */ /* 0x000fc60000000a00 */
[----:B------:R-:W-:Y:S01]  /*49d0*/  @!P1 IMAD.MOV R14, RZ, RZ, -R14 ;  /* 0x000000ffff0e9224 */ /* 0x000fe200078e0a0e */
[----:B------:R-:W-:Y:S02]  /*49e0*/  @!P0 LOP3.LUT R14, RZ, R10, RZ, 0x33, !PT ;  /* 0x0000000aff0e8212 */ /* 0x000fe400078e33ff */
[----:B------:R-:W-:Y:S02]  /*49f0*/  IADD3 R13, R13, R8, RZ ;  /* 0x000000080d0d7210 */ /* 0x000fe40007ffe0ff */
[----:B------:R-:W-:Y:S01]  /*4a00*/  SHF.R.S32.HI R11, RZ, 0x1f, R14 ;  /* 0x0000001fff0b7819 */ /* 0x000fe2000001140e */
[----:B------:R-:W-:Y:S01]  /*4a10*/  IMAD R10, R14, R10, R16 ;  /* 0x0000000a0e0a7224 */ /* 0x000fe200078e0210 */
[----:B------:R-:W-:Y:S01]  /*4a20*/  IADD3 R8, R24, 0x80, RZ ;  /* 0x0000008018087810 */ /* 0x000fe20007ffe0ff */
[----:B------:R-:W-:-:S04]  /*4a30*/  IMAD.WIDE.U32 R12, R14, UR4, R12 ;  /* 0x000000040e0c7c25 */ /* 0x000fc8000f8e000c */
[----:B------:R-:W-:Y:S02]  /*4a40*/  IMAD R11, R11, UR4, RZ ;  /* 0x000000040b0b7c24 */ /* 0x000fe4000f8e02ff */
[----:B------:R-:W-:Y:S02]  /*4a50*/  IMAD.IADD R10, R23, 0x1, -R10 ;  /* 0x00000001170a7824 */ /* 0x000fe400078e0a0a */
[----:B------:R-:W-:Y:S01]  /*4a60*/  IMAD R15, R14, UR5, R11 ;  /* 0x000000050e0f7c24 */ /* 0x000fe2000f8e020b */
[----:B------:R-:W-:Y:S02]  /*4a70*/  ULDC.64 UR4, c[0x0][0x298] ;  /* 0x0000a60000047ab9 */ /* 0x000fe40000000a00 */
[----:B------:R-:W-:Y:S01]  /*4a80*/  SHF.R.S32.HI R11, RZ, 0x1f, R10 ;  /* 0x0000001fff0b7819 */ /* 0x000fe2000001140a */
[----:B------:R-:W-:-:S04]  /*4a90*/  IMAD.IADD R13, R13, 0x1, R15 ;  /* 0x000000010d0d7824 */ /* 0x000fc800078e020f */
        /* <DEDUP_REMOVED lines=16> */
        .weak           $__internal_13_$__cuda_sm20_div_s64
        .type           $__internal_13_$__cuda_sm20_div_s64,@function
        .size           $__internal_13_$__cuda_sm20_div_s64,(.L_x_8851 - $__internal_13_$__cuda_sm20_div_s64)
$__internal_13_$__cuda_sm20_div_s64:
        /* <DEDUP_REMOVED lines=17> */
[----:B------:R-:W-:-:S04]  /*4cb0*/  IMAD.HI.U32 R21, R53, R0, RZ ;  /* 0x0000000035157227 */ /* 0x000fc800078e00ff */
[----:B------:R-:W-:-:S04]  /*4cc0*/  IMAD.HI.U32 R19, P2, R53, R19, R44 ;  /* 0x0000001335137227 */ /* 0x000fc8000784002c */
[----:B------:R-:W-:Y:S02]  /*4cd0*/  IMAD R0, R53, R0, RZ ;  /* 0x0000000035007224 */ /* 0x000fe400078e02ff */
[----:B------:R-:W-:-:S03]  /*4ce0*/  IMAD.X R21, R21, 0x1, R53, P0 ;  /* 0x0000000115157824 */ /* 0x000fc600000e0635 */
[----:B------:R-:W-:-:S04]  /*4cf0*/  IADD3 R53, P0, R0, R19, RZ ;  /* 0x0000001300357210 */ /* 0x000fc80007f1e0ff */
[----:B------:R-:W-:Y:S01]  /*4d00*/  IADD3.X R21, RZ, RZ, R21, P0, P2 ;  /* 0x000000ffff157210 */ /* 0x000fe200007e4415 */
[----:B------:R-:W-:Y:S01]  /*4d10*/  IMAD.WIDE.U32 R44, R53, R40, RZ ;  /* 0x00000028352c7225 */ /* 0x000fe200078e00ff */
[----:B------:R-:W-:-:S03]  /*4d20*/  ISETP.GE.AND P2, PT, R23, RZ, PT ;  /* 0x000000ff1700720c */ /* 0x000fc60003f46270 */
[----:B------:R-:W-:Y:S01]  /*4d30*/  IMAD R19, R53, R41, R45 ;  /* 0x0000002935137224 */ /* 0x000fe200078e022d */
[----:B------:R-:W-:-:S03]  /*4d40*/  IADD3 R44, P0, RZ, -R44, RZ ;  /* 0x8000002cff2c7210 */ /* 0x000fc60007f1e0ff */
[----:B------:R-:W-:Y:S02]  /*4d50*/  IMAD R19, R21, R40, R19 ;  /* 0x0000002815137224 */ /* 0x000fe400078e0213 */
[----:B------:R-:W-:-:S04]  /*4d60*/  IMAD.HI.U32 R52, R53, R44, RZ ;  /* 0x0000002c35347227 */ /* 0x000fc800078e00ff */
[----:B------:R-:W-:-:S04]  /*4d70*/  IMAD.X R19, RZ, RZ, ~R19, P0 ;  /* 0x000000ffff137224 */ /* 0x000fc800000e0e13 */
[----:B------:R-:W-:-:S04]  /*4d80*/  IMAD.WIDE.U32 R52, P0, R53, R19, R52 ;  /* 0x0000001335347225 */ /* 0x000fc80007800034 */
[----:B------:R-:W-:-:S04]  /*4d90*/  IMAD.HI.U32 R0, R21, R19, RZ ;  /* 0x0000001315007227 */ /* 0x000fc800078e00ff */
[----:B------:R-:W-:Y:S01]  /*4da0*/  IMAD.HI.U32 R44, P5, R21, R44, R52 ;  /* 0x0000002c152c7227 */ /* 0x000fe200078a0034 */
[----:B------:R-:W-:-:S03]  /*4db0*/  IADD3.X R0, R0, R21, RZ, P0, !PT ;  /* 0x0000001500007210 */ /* 0x000fc600007fe4ff */
[----:B------:R-:W-:Y:S01]  /*4dc0*/  IMAD R19, R21, R19, RZ ;  /* 0x0000001315137224 */ /* 0x000fe200078e02ff */
[----:B------:R-:W-:Y:S01]  /*4dd0*/  IADD3 R21, P0, RZ, -R28, RZ ;  /* 0x8000001cff157210 */ /* 0x000fe20007f1e0ff */
[----:B------:R-:W-:-:S03]  /*4de0*/  IMAD.MOV.U32 R53, RZ, RZ, RZ ;  /* 0x000000ffff357224 */ /* 0x000fc600078e00ff */
[----:B------:R-:W-:Y:S02]  /*4df0*/  IADD3 R44, P4, R19, R44, RZ ;  /* 0x0000002c132c7210 */ /* 0x000fe40007f9e0ff */
        /* <DEDUP_REMOVED lines=20> */
[----:B------:R-:W-:-:S04]  /*4f40*/  SEL R21, R44, R21, P4 ;  /* 0x000000152c157207 */ /* 0x000fc80002000000 */
[----:B------:R-:W-:Y:S01]  /*4f50*/  ISETP.GE.U32.AND P0, PT, R21, R40, PT ;  /* 0x000000281500720c */ /* 0x000fe20003f06070 */
[----:B------:R-:W-:Y:S01]  /*4f60*/  IMAD.X R40, R19, 0x1, ~R41, P2 ;  /* 0x0000000113287824 */ /* 0x000fe200010e0e29 */
[----:B------:R-:W-:-:S04]  /*4f70*/  IADD3 R21, P2, R28, 0x1, RZ ;  /* 0x000000011c157810 */ /* 0x000fc80007f5e0ff */
[----:B------:R-:W-:Y:S01]  /*4f80*/  SEL R40, R40, R19, P4 ;  /* 0x0000001328287207 */ /* 0x000fe20002000000 */
[----:B------:R-:W-:Y:S01]  /*4f90*/  IMAD.X R19, RZ, RZ, R0, P2 ;  /* 0x000000ffff137224 */ /* 0x000fe200010e0600 */
[----:B------:R-:W-:Y:S02]  /*4fa0*/  SEL R21, R21, R28, P4 ;  /* 0x0000001c15157207 */ /* 0x000fe40002000000 */
[----:B------:R-:W-:Y:S01]  /*4fb0*/  ISETP.GE.U32.AND.EX P2, PT, R40, R41, PT, P0 ;  /* 0x000000292800720c */ /* 0x000fe20003f46100 */
[----:B------:R-:W-:Y:S01]  /*4fc0*/  IMAD.MOV.U32 R40, RZ, RZ, R22 ;  /* 0x000000ffff287224 */ /* 0x000fe200078e0016 */
[----:B------:R-:W-:Y:S01]  /*4fd0*/  SEL R19, R19, R0, P4 ;  /* 0x0000000013137207 */ /* 0x000fe20002000000 */
[----:B------:R-:W-:Y:S01]  /*4fe0*/  IMAD.MOV.U32 R41, RZ, RZ, 0x0 ;  /* 0x00000000ff297424 */ /* 0x000fe200078e00ff */
[----:B------:R-:W-:-:S04]  /*4ff0*/  IADD3 R28, P0, R21, 0x1, RZ ;  /* 0x00000001151c7810 */ /* 0x000fc80007f1e0ff */
[----:B------:R-:W-:Y:S01]  /*5000*/  SEL R28, R28, R21, P2 ;  /* 0x000000151c1c7207 */ /* 0x000fe20001000000 */
[----:B------:R-:W-:Y:S01]  /*5010*/  IMAD.X R0, RZ, RZ, R19, P0 ;  /* 0x000000ffff007224 */ /* 0x000fe200000e0613 */
[----:B------:R-:W-:Y:S02]  /*5020*/  LOP3.LUT R21, R5, R23, RZ, 0x3c, !PT ;  /* 0x0000001705157212 */ /* 0x000fe400078e3cff */
[----:B------:R-:W-:Y:S02]  /*5030*/  ISETP.NE.U32.AND P0, PT, R24, RZ, PT ;  /* 0x000000ff1800720c */ /* 0x000fe40003f05070 */
[----:B------:R-:W-:Y:S02]  /*5040*/  SEL R0, R0, R19, P2 ;  /* 0x0000001300007207 */ /* 0x000fe40001000000 */
[----:B------:R-:W-:Y:S02]  /*5050*/  IADD3 R19, P2, RZ, -R28, RZ ;  /* 0x8000001cff137210 */ /* 0x000fe40007f5e0ff */
[----:B------:R-:W-:-:S02]  /*5060*/  ISETP.GE.AND P4, PT, R21, RZ, PT ;  /* 0x000000ff1500720c */ /* 0x000fc40003f86270 */
[----:B------:R-:W-:Y:S02]  /*5070*/  IADD3.X R21, RZ, ~R0, RZ, P2, !PT ;  /* 0x80000000ff157210 */ /* 0x000fe400017fe4ff */
[----:B------:R-:W-:Y:S02]  /*5080*/  ISETP.NE.AND.EX P0, PT, R5, RZ, PT, P0 ;  /* 0x000000ff0500720c */ /* 0x000fe40003f05300 */
[----:B------:R-:W-:Y:S02]  /*5090*/  SEL R19, R19, R28, !P4 ;  /* 0x0000001c13137207 */ /* 0x000fe40006000000 */
[----:B------:R-:W-:Y:S02]  /*50a0*/  SEL R21, R21, R0, !P4 ;  /* 0x0000000015157207 */ /* 0x000fe40006000000 */
[----:B------:R-:W-:Y:S02]  /*50b0*/  SEL R0, R19, 0xffffffff, P0 ;  /* 0xffffffff13007807 */ /* 0x000fe40000000000 */
[----:B------:R-:W-:Y:S01]  /*50c0*/  SEL R21, R21, 0xffffffff, P0 ;  /* 0xffffffff15157807 */ /* 0x000fe20000000000 */
[----:B------:R-:W-:Y:S06]  /*50d0*/  RET.REL.NODEC R40 `(_ZN5flash32flash_fwd_splitkv_combine_kernelI23Flash_fwd_kernel_traitsILi256ELi64ELi64ELi4ELb0ELb0EN7cutlass6half_tE19Flash_kernel_traitsILi256ELi64ELi64ELi4ES3_EELi4ELi1ELb1EEEvNS_16Flash_fwd_paramsE) ;  /* 0xffffffac28c87950 */ /* 0x000fec0003c3ffff */
.L_x_709:
        /* <DEDUP_REMOVED lines=10> */
.L_x_8851:


//--------------------- .text._ZN5flash24flash_fwd_splitkv_kernelI23Flash_fwd_kernel_traitsILi256ELi64ELi64ELi4ELb0ELb0EN7cutlass6half_tE19Flash_kernel_traitsILi256ELi64ELi64ELi4ES3_EELb0ELb0ELb0ELb0ELb0ELb0ELb0ELb0EEEvNS_16Flash_fwd_paramsE --------------------------
	.section	.text._ZN5flash24flash_fwd_splitkv_kernelI23Flash_fwd_kernel_traitsILi256ELi64ELi64ELi4ELb0ELb0EN7cutlass6half_tE19Flash_kernel_traitsILi256ELi64ELi64ELi4ES3_EELb0ELb0ELb0ELb0ELb0ELb0ELb0ELb0EEEvNS_16Flash_fwd_paramsE,"ax",@progbits
	.align	128
        .global         _ZN5flash24flash_fwd_splitkv_kernelI23Flash_fwd_kernel_traitsILi256ELi64ELi64ELi4ELb0ELb0EN7cutlass6half_tE19Flash_kernel_traitsILi256ELi64ELi64ELi4ES3_EELb0ELb0ELb0ELb0ELb0ELb0ELb0ELb0EEEvNS_16Flash_fwd_paramsE
        .type           _ZN5flash24flash_fwd_splitkv_kernelI23Flash_fwd_kernel_traitsILi256ELi64ELi64ELi4ELb0ELb0EN7cutlass6half_tE19Flash_kernel_traitsILi256ELi64ELi64ELi4ES3_EELb0ELb0ELb0ELb0ELb0ELb0ELb0ELb0EEEvNS_16Flash_fwd_paramsE,@function
        .size           _ZN5flash24flash_fwd_splitkv_kernelI23Flash_fwd_kernel_traitsILi256ELi64ELi64ELi4ELb0ELb0EN7cutlass6half_tE19Flash_kernel_traitsILi256ELi64ELi64ELi4ES3_EELb0ELb0ELb0ELb0ELb0ELb0ELb0ELb0EEEvNS_16Flash_fwd_paramsE,(.L_x_8884 - _ZN5flash24flash_fwd_splitkv_kernelI23Flash_fwd_kernel_traitsILi256ELi64ELi64ELi4ELb0ELb0EN7cutlass6half_tE19Flash_kernel_traitsILi256ELi64ELi64ELi4ES3_EELb0ELb0ELb0ELb0ELb0ELb0ELb0ELb0EEEvNS_16Flash_fwd_paramsE)
        .other          _ZN5flash24flash_fwd_splitkv_kernelI23Flash_fwd_kernel_traitsILi256ELi64ELi64ELi4ELb0ELb0EN7cutlass6half_tE19Flash_kernel_traitsILi256ELi64ELi64ELi4ES3_EELb0ELb0ELb0ELb0ELb0ELb0ELb0ELb0EEEvNS_16Flash_fwd_paramsE,@"STO_CUDA_ENTRY STV_DEFAULT"
_ZN5flash24flash_fwd_splitkv_kernelI23Flash_fwd_kernel_traitsILi256ELi64ELi64ELi4ELb0ELb0EN7cutlass6half_tE19Flash_kernel_traitsILi256ELi64ELi64ELi4ES3_EELb0ELb0ELb0ELb0ELb0ELb0ELb0ELb0EEEvNS_16Flash_fwd_paramsE:
.text._ZN5flash24flash_fwd_splitkv_kernelI23Flash_fwd_kernel_traitsILi256ELi64ELi64ELi4ELb0ELb0EN7cutlass6half_tE19Flash_kernel_traitsILi256ELi64ELi64ELi4ES3_EELb0ELb0ELb0ELb0ELb0ELb0ELb0ELb0EEEvNS_16Flash_fwd_paramsE:
[----:B------:R-:W-:Y:S08]  /*0000*/  LDC R1, c[0x0][0x28] ;  /* 0x00000a00ff017b82 */ /* 0x000ff00000000800 */
[----:B------:R-:W1:Y:S01]  /*0010*/  S2UR UR9, SR_CTAID.Y ;  /* 0x00000000000979c3 */ /* 0x000e620000002600 */
[----:B------:R-:W-:Y:S01]  /*0020*/  ULDC.64 UR4, c[0x0][0x300] ;  /* 0x0000c00000047ab9 */ /* 0x000fe20000000a00 */
[----:B------:R-:W-:Y:S01]  /*0030*/  ULDC.64 UR6, c[0x0][0x2f0] ;  /* 0x0000bc0000067ab9 */ /* 0x000fe20000000a00 */
[----:B------:R-:W-:-:S02]  /*0040*/  UISETP.NE.U32.AND UP1, UPT, UR4, URZ, UPT ;  /* 0x0000003f0400728c */ /* 0x000fc4000bf25070 */
[----:B------:R-:W-:Y:S02]  /*0050*/  UISETP.NE.U32.AND UP2, UPT, UR6, URZ, UPT ;  /* 0x0000003f0600728c */ /* 0x000fe4000bf45070 */
[----:B------:R-:W-:Y:S02]  /*0060*/  UISETP.NE.AND.EX UP1, UPT, UR5, URZ, UPT, UP1 ;  /* 0x0000003f0500728c */ /* 0x000fe4000bf25310 */
[----:B------:R-:W-:Y:S01]  /*0070*/  UISETP.NE.AND.EX UP2, UPT, UR7, URZ, UPT, UP2 ;  /* 0x0000003f0700728c */ /* 0x000fe2000bf45320 */
[----:B------:R-:W-:Y:S01]  /*0080*/  ULDC.64 UR10, c[0x0][0x2f0] ;  /* 0x0000bc00000a7ab9 */ /* 0x000fe20000000a00 */
[----:B------:R-:W-:Y:S02]  /*0090*/  ULDC.U8 UR6, c[0x0][0x3c2] ;  /* 0x0000f08000067ab9 */ /* 0x000fe40000000000 */
[----:B------:R-:W-:Y:S01]  /*00a0*/  PLOP3.LUT P0, PT, PT, PT, UP1, 0x80, 0x0 ;  /* 0x000000000000781c */ /* 0x000fe20003f0f018 */
[----:B------:R-:W-:Y:S01]  /*00b0*/  ULDC.64 UR4, c[0x0][0x2f8] ;  /* 0x0000be0000047ab9 */ /* 0x000fe20000000a00 */
[----:B------:R-:W-:Y:S01]  /*00c0*/  PLOP3.LUT P2, PT, PT, PT, UP2, 0x80, 0x0 ;  /* 0x000000000000781c */ /* 0x000fe20003f4f028 */
[----:B------:R-:W-:-:S02]  /*00d0*/  UISETP.NE.AND UP3, UPT, UR6, URZ, UPT ;  /* 0x0000003f0600728c */ /* 0x000fc4000bf65270 */
[----:B------:R-:W-:Y:S01]  /*00e0*/  UISETP.EQ.U32.AND UP0, UPT, UR4, URZ, UPT ;  /* 0x0000003f0400728c */ /* 0x000fe2000bf02070 */
[----:B------:R-:W-:Y:S01]  /*00f0*/  ULDC.64 UR20, c[0x0][0x208] ;  /* 0x0000820000147ab9 */ /* 0x000fe20000000a00 */
[----:B------:R-:W-:Y:S02]  /*0100*/  ULDC.64 UR6, c[0x0][0x2f8] ;  /* 0x0000be0000067ab9 */ /* 0x000fe40000000a00 */
[----:B------:R-:W-:Y:S02]  /*0110*/  UISETP.EQ.OR.EX UP0, UPT, UR5, URZ, !UP3, UP0 ;  /* 0x0000003f0500728c */ /* 0x000fe4000df02700 */
[----:B-1----:R-:W-:-:S06]  /*0120*/  UIMAD.WIDE UR10, UR9, 0x4, UR10 ;  /* 0x00000004090a78a5 */ /* 0x002fcc000f8e020a */
[----:B------:R-:W-:Y:S02]  /*0130*/  IMAD.U32 R10, RZ, RZ, UR10 ;  /* 0x0000000aff0a7e24 */ /* 0x000fe4000f8e00ff */
[----:B------:R-:W-:Y:S01]  /*0140*/  IMAD.U32 R11, RZ, RZ, UR11 ;  /* 0x0000000bff0b7e24 */ /* 0x000fe2000f8e00ff */
[----:B------:R-:W-:Y:S02]  /*0150*/  @UP1 ULDC.64 UR10, c[0x0][0x300] ;  /* 0x0000c000000a1ab9 */ /* 0x000fe40000000a00 */
[----:B------:R-:W-:Y:S02]  /*0160*/  @UP1 UIMAD.WIDE UR10, UR9, 0x4, UR10 ;  /* 0x00000004090a18a5 */ /* 0x000fe4000f8e020a */
[----:B------:R-:W2:Y:S04]  /*0170*/  @P2 LDG.E R5, desc[UR20][R10.64] ;  /* 0x000000140a052981 */ /* 0x000ea8000c1e1900 */
[----:B------:R-:W-:Y:S01]  /*0180*/  IMAD.U32 R8, RZ, RZ, UR10 ;  /* 0x0000000aff087e24 */ /* 0x000fe2000f8e00ff */
[----:B------:R-:W3:Y:S01]  /*0190*/  @P2 LDG.E R0, desc[UR20][R10.64+0x4] ;  /* 0x000004140a002981 */ /* 0x000ee2000c1e1900 */
[----:B------:R-:W-:Y:S01]  /*01a0*/  IMAD.U32 R9, RZ, RZ, UR11 ;  /* 0x0000000bff097e24 */ /* 0x000fe2000f8e00ff */
[----:B------:R-:W-:Y:S01]  /*01b0*/  PLOP3.LUT P1, PT, PT, PT, UP0, 0x80, 0x0 ;  /* 0x000000000000781c */ /* 0x000fe20003f2f008 */
[----:B------:R-:W-:-:S03]  /*01c0*/  UIMAD.WIDE UR6, UR9, 0x4, UR6 ;  /* 0x00000004090678a5 */ /* 0x000fc6000f8e0206 */
[----:B------:R-:W4:Y:S03]  /*01d0*/  @P0 LDG.E R2, desc[UR20][R8.64] ;  /* 0x0000001408020981 */ /* 0x000f26000c1e1900 */
[----:B------:R-:W-:Y:S02]  /*01e0*/  IMAD.U32 R6, RZ, RZ, UR6 ;  /* 0x00000006ff067e24 */ /* 0x000fe4000f8e00ff */
[----:B------:R-:W-:-:S05]  /*01f0*/  IMAD.U32 R7, RZ, RZ, UR7 ;  /* 0x00000007ff077e24 */ /* 0x000fca000f8e00ff */
[----:B------:R-:W5:Y:S01]  /*0200*/  @!P1 LDG.E R4, desc[UR20][R6.64] ;  /* 0x0000001406049981 */ /* 0x000f62000c1e1900 */
[----:B------:R-:W-:Y:S01]  /*0210*/  UMOV UR14, 0xffffffff ;  /* 0xffffffff000e7882 */ /* 0x000fe20000000000 */
[----:B------:R-:W-:Y:S01]  /*0220*/  UMOV UR7, URZ ;  /* 0x0000003f00077c82 */ /* 0x000fe20008000000 */
[----:B------:R-:W1:Y:S01]  /*0230*/  S2R R3, SR_TID.X ;  /* 0x0000000000037919 */ /* 0x000e620000002100 */
[----:B------:R-:W-:Y:S01]  /*0240*/  UMOV UR13, 0xffffffff ;  /* 0xffffffff000d7882 */ /* 0x000fe20000000000 */
[----:B------:R-:W1:Y:S08]  /*0250*/  S2UR UR12, SR_CTAID.X ;  /* 0x00000000000c79c3 */ /* 0x000e700000002500 */
[----:B------:R-:W1:Y:S01]  /*0260*/  S2UR UR8, SR_CTAID.Z ;  /* 0x00000000000879c3 */ /* 0x000e620000002700 */
[----:B--2---:R-:W-:-:S02]  /*0270*/  @P2 R2UR UR14, R5 ;  /* 0x00000000050e22ca */ /* 0x004fc400000e0000 */
[----:B---3--:R-:W-:Y:S02]  /*0280*/  @P2 R2UR UR15, R0 ;  /* 0x00000000000f22ca */ /* 0x008fe400000e0000 */
[----:B----4-:R-:W-:Y:S02]  /*0290*/  @P0 R2UR UR7, R2 ;  /* 0x00000000020702ca */ /* 0x010fe400000e0000 */
[----:B------:R-:W-:-:S04]  /*02a0*/  ISETP.NE.U32.AND P0, PT, RZ, UR4, PT ;  /* 0x00000004ff007c0c */ /* 0x000fc8000bf05070 */
[----:B------:R-:W-:-:S05]  /*02b0*/  ISETP.NE.AND.EX P0, PT, RZ, UR5, PT, P0 ;  /* 0x00000005ff007c0c */ /* 0x000fca000bf05300 */
[----:B------:R-:W-:Y:S01]  /*02c0*/  @UP2 UIADD3 UR15, UR15, -UR14, URZ ;  /* 0x8000000e0f0f2290 */ /* 0x000fe2000fffe03f */
[----:B-----5:R-:W-:-:S06]  /*02d0*/  @!P1 R2UR UR13, R4 ;  /* 0x00000000040d92ca */ /* 0x020fcc00000e0000 */
[----:B------:R-:W-:Y:S01]  /*02e0*/  @!UP2 ULDC UR15, c[0x0][0x2c4] ;  /* 0x0000b100000faab9 */ /* 0x000fe20000000800 */
[----:B-1----:R-:W-:Y:S08]  /*02f0*/  @!P0 BRA `(.L_x_710) ;  /* 0x00000000001c8947 */ /* 0x002ff00003800000 */
[----:B------:R-:W-:-:S13]  /*0300*/  PLOP3.LUT P0, PT, PT, PT, UP3, 0x80, 0x0 ;  /* 0x000000000000781c */ /* 0x000fda0003f0f038 */
[----:B------:R-:W2:Y:S04]  /*0310*/  @P0 LDG.E R0, desc[UR20][R6.64+0x4] ;  /* 0x0000041406000981 */ /* 0x000ea8000c1e1900 */
[----:B------:R-:W3:Y:S01]  /*0320*/  @!P0 LDG.E R2, desc[UR20][R6.64] ;  /* 0x0000001406028981 */ /* 0x000ee2000c1e1900 */
[----:B--2---:R-:W-:-:S13]  /*0330*/  @P0 R2UR UR6, R0 ;  /* 0x00000000000602ca */ /* 0x004fda00000e0000 */
[----:B------:R-:W-:-:S07]  /*0340*/  @UP3 UIADD3 UR6, UR6, -UR13, URZ ;  /* 0x8000000d06063290 */ /* 0x000fce000fffe03f */
[----:B---3--:R-:W-:Y:S01]  /*0350*/  @!P0 R2UR UR6, R2 ;  /* 0x00000000020682ca */ /* 0x008fe200000e0000 */
[----:B------:R-:W-:-:S14]  /*0360*/  BRA `(.L_x_711) ;  /* 0x0000000000047947 */ /* 0x000fdc0003800000 */
.L_x_710:
[----:B------:R-:W-:-:S03]  /*0370*/  ULDC UR6, c[0x0][0x2c8] ;  /* 0x0000b20000067ab9 */ /* 0x000fc60000000800 */
.L_x_711:
[----:B------:R-:W-:Y:S02]  /*0380*/  ULDC.64 UR4, c[0x0][0x308] ;  /* 0x0000c20000047ab9 */ /* 0x000fe40000000a00 */
[----:B------:R-:W-:-:S04]  /*0390*/  UISETP.NE.U32.AND UP2, UPT, UR4, URZ, UPT ;  /* 0x0000003f0400728c */ /* 0x000fc8000bf45070 */
[----:B------:R-:W-:-:S06]  /*03a0*/  UISETP.NE.AND.EX UP2, UPT, UR5, URZ, UPT, UP2 ;  /* 0x0000003f0500728c */ /* 0x000fcc000bf45320 */
[----:B------:R-:W-:-:S05]  /*03b0*/  PLOP3.LUT P0, PT, PT, PT, UP2, 0x80, 0x0 ;  /* 0x000000000000781c */ /* 0x000fca0003f0f028 */
[----:B------:R-:W-:Y:S02]  /*03c0*/  @UP2 ULDC.64 UR4, c[0x0][0x308] ;  /* 0x0000c20000042ab9 */ /* 0x000fe40000000a00 */
[----:B------:R-:W-:-:S06]  /*03d0*/  @UP2 UIMAD.WIDE UR4, UR9, 0x4, UR4 ;  /* 0x00000004090428a5 */ /* 0x000fcc000f8e0204 */
[----:B------:R-:W-:Y:S02]  /*03e0*/  IMAD.U32 R4, RZ, RZ, UR4 ;  /* 0x00000004ff047e24 */ /* 0x000fe4000f8e00ff */
[----:B------:R-:W-:Y:S01]  /*03f0*/  IMAD.U32 R5, RZ, RZ, UR5 ;  /* 0x00000005ff057e24 */ /* 0x000fe2000f8e00ff */
[----:B------:R-:W-:Y:S01]  /*0400*/  USHF.L.U32 UR12, UR12, 0x6, URZ ;  /* 0x000000060c0c7899 */ /* 0x000fe2000800063f */
[----:B------:R-:W-:-:S03]  /*0410*/  @!UP2 ULDC.64 UR4, c[0x0][0x318] ;  /* 0x0000c6000004aab9 */ /* 0x000fc60000000a00 */
[----:B------:R-:W2:Y:S01]  /*0420*/  @P0 LDG.E R0, desc[UR20][R4.64] ;  /* 0x0000001404000981 */ /* 0x000ea2000c1e1900 */
[----:B------:R-:W-:Y:S02]  /*0430*/  UISETP.GT.AND UP1, UPT, UR15, UR12, UPT ;  /* 0x0000000c0f00728c */ /* 0x000fe4000bf24270 */
[----:B------:R-:W-:-:S03]  /*0440*/  @!UP2 UISETP.NE.U32.AND UP0, UPT, UR4, URZ, UPT ;  /* 0x0000003f0400a28c */ /* 0x000fc6000bf05070 */
[----:B------:R-:W-:Y:S01]  /*0450*/  @!UP2 ULDC UR4, c[0x0][0x2cc] ;  /* 0x0000b3000004aab9 */ /* 0x000fe20000000800 */
[----:B------:R-:W-:-:S04]  /*0460*/  @!UP2 UISETP.NE.AND.EX UP0, UPT, UR5, URZ, UPT, UP0 ;  /* 0x0000003f0500a28c */ /* 0x000fc8000bf05300 */
[----:B------:R-:W-:Y:S01]  /*0470*/  @!UP2 USEL UR4, UR4, URZ, UP0 ;  /* 0x0000003f0404a287 */ /* 0x000fe20008000000 */
[----:B--2---:R-:W-:Y:S02]  /*0480*/  @P0 R2UR UR22, R0 ;  /* 0x00000000001602ca */ /* 0x004fe400000e0000 */
[----:B------:R-:W-:-:S11]  /*0490*/  PLOP3.LUT P0, PT, PT, PT, UP1, 0x80, 0x0 ;  /* 0x000000000000781c */ /* 0x000fd60003f0f018 */
[----:B------:R-:W-:Y:S02]  /*04a0*/  @UP2 UIADD3 UR22, UR22, -UR7, URZ ;  /* 0x8000000716162290 */ /* 0x000fe4000fffe03f */
[----:B------:R-:W-:Y:S10]  /*04b0*/  @!P0 EXIT ;  /* 0x000000000000894d */ /* 0x000ff40003800000 */
[----:B------:R-:W-:Y:S01]  /*04c0*/  @!UP2 UIADD3 UR22, UR4, UR6, -UR7 ;  /* 0x000000060416a290 */ /* 0x000fe2000fffe807 */
[----:B------:R-:W-:Y:S02]  /*04d0*/  ULDC UR10, c[0x0][0x2c8] ;  /* 0x0000b200000a7ab9 */ /* 0x000fe40000000800 */
[----:B------:R-:W-:Y:S02]  /*04e0*/  UIADD3 UR10, UR10, 0x3f, URZ ;  /* 0x0000003f0a0a7890 */ /* 0x000fe4000fffe03f */
[----:B------:R-:W-:Y:S02]  /*04f0*/  UIADD3 UR5, UR22, 0x3f, URZ ;  /* 0x0000003f16057890 */ /* 0x000fe4000fffe03f */
[----:B------:R-:W-:Y:S02]  /*0500*/  USHF.R.S32.HI UR6, URZ, 0x1f, UR10 ;  /* 0x0000001f3f067899 */ /* 0x000fe4000801140a */
[----:B------:R-:W-:Y:S02]  /*0510*/  USHF.R.S32.HI UR4, URZ, 0x1f, UR5 ;  /* 0x0000001f3f047899 */ /* 0x000fe40008011405 */
[----:B------:R-:W-:-:S02]  /*0520*/  ULEA.HI UR6, UR6, UR10, URZ, 0x6 ;  /* 0x0000000a06067291 */ /* 0x000fc4000f8f303f */
[----:B------:R-:W-:Y:S02]  /*0530*/  ULEA.HI UR4, UR4, UR5, URZ, 0x6 ;  /* 0x0000000504047291 */ /* 0x000fe4000f8f303f */
[----:B------:R-:W-:Y:S02]  /*0540*/  USHF.R.S32.HI UR6, URZ, 0x6, UR6 ;  /* 0x000000063f067899 */ /* 0x000fe40008011406 */
[----:B------:R-:W-:-:S04]  /*0550*/  USHF.R.S32.HI UR4, URZ, 0x6, UR4 ;  /* 0x000000063f047899 */ /* 0x000fc80008011404 */
[----:B------:R-:W-:-:S04]  /*0560*/  UISETP.LT.AND UP0, UPT, UR6, UR4, UPT ;  /* 0x000000040600728c */ /* 0x000fc8000bf01270 */
[----:B------:R-:W-:-:S06]  /*0570*/  USEL UR19, UR6, UR4, UP0 ;  /* 0x0000000406137287 */ /* 0x000fcc0008000000 */
[----:B------:R-:W-:-:S13]  /*0580*/  ISETP.LT.AND P0, PT, RZ, UR19, PT ;  /* 0x00000013ff007c0c */ /* 0x000fda000bf01270 */
[----:B------:R-:W-:Y:S05]  /*0590*/  @P0 BRA `(.L_x_712) ;  /* 0x0000000800780947 */ /* 0x000fea0003800000 */
[----:B------:R-:W-:Y:S01]  /*05a0*/  SHF.R.S32.HI R10, RZ, 0x1f, R3 ;  /* 0x0000001fff0a7819 */ /* 0x000fe20000011403 */
[----:B------:R-:W-:Y:S01]  /*05b0*/  UISETP.NE.AND UP0, UPT, UR14, -0x1, UPT ;  /* 0xffffffff0e00788c */ /* 0x000fe2000bf05270 */
[----:B------:R-:W-:Y:S01]  /*05c0*/  BSSY B0, `(.L_x_713) ;  /* 0x0000040000007945 */ /* 0x000fe20003800000 */
[----:B------:R-:W-:Y:S01]  /*05d0*/  USHF.R.S32.HI UR10, URZ, 0x1f, UR12 ;  /* 0x0000001f3f0a7899 */ /* 0x000fe2000801140c */
[----:B------:R-:W-:Y:S01]  /*05e0*/  LEA.HI R10, R10, R3, RZ, 0x3 ;  /* 0x000000030a0a7211 */ /* 0x000fe200078f18ff */
[----:B------:R-:W-:Y:S01]  /*05f0*/  ULDC.64 UR6, c[0x0][0x298] ;  /* 0x0000a60000067ab9 */ /* 0x000fe20000000a00 */
[----:B------:R-:W-:Y:S01]  /*0600*/  UIADD3 UR15, -UR12, UR15, URZ ;  /* 0x0000000f0c0f7290 */ /* 0x000fe2000fffe13f */
[----:B------:R-:W-:Y:S01]  /*0610*/  IMAD.U32 R5, RZ, RZ, UR6 ;  /* 0x00000006ff057e24 */ /* 0x000fe2000f8e00ff */
[----:B------:R-:W-:Y:S01]  /*0620*/  LOP3.LUT R0, R10, 0xfffffff8, RZ, 0xc0, !PT ;  /* 0xfffffff80a007812 */ /* 0x000fe200078ec0ff */
[----:B------:R-:W-:Y:S01]  /*0630*/  UIMAD UR10, UR10, UR6, URZ ;  /* 0x000000060a0a72a4 */ /* 0x000fe2000f8e023f */
[----:B------:R-:W-:-:S02]  /*0640*/  SHF.R.S32.HI R10, RZ, 0x3, R10 ;  /* 0x00000003ff0a7819 */ /* 0x000fc4000001140a */
[----:B------:R-:W-:Y:S01]  /*0650*/  @!UP0 USHF.R.S32.HI UR11, URZ, 0x1f, UR9 ;  /* 0x0000001f3f0b8899 */ /* 0x000fe20008011409 */
[----:B------:R-:W-:Y:S01]  /*0660*/  IMAD.IADD R3, R3, 0x1, -R0 ;  /* 0x0000000103037824 */ /* 0x000fe200078e0a00 */
[----:B------:R-:W-:Y:S01]  /*0670*/  @!UP0 ULDC.64 UR4, c[0x0][0x290] ;  /* 0x0000a40000048ab9 */ /* 0x000fe20000000a00 */
[----:B------:R-:W-:Y:S01]  /*0680*/  @UP0 UIMAD.WIDE.U32 UR16, UR14, UR6, URZ ;  /* 0x000000060e1002a5 */ /* 0x000fe2000f8e003f */
[C---:B------:R-:W-:Y:S01]  /*0690*/  ISETP.GE.AND P1, PT, R10.reuse, UR15, PT ;  /* 0x0000000f0a007c0c */ /* 0x040fe2000bf26270 */
[C---:B------:R-:W-:Y:S01]  /*06a0*/  IMAD.SHL.U32 R18, R3.reuse, 0x8, RZ ;  /* 0x0000000803127824 */ /* 0x040fe200078e00ff */
[----:B------:R-:W-:Y:S01]  /*06b0*/  @!UP0 UIMAD UR11, UR11, UR4, URZ ;  /* 0x000000040b0b82a4 */ /* 0x000fe2000f8e023f */
[----:B------:R-:W-:Y:S01]  /*06c0*/  IADD3 R6, R10, 0x10, RZ ;  /* 0x000000100a067810 */ /* 0x000fe20007ffe0ff */
[----:B------:R-:W-:Y:S01]  /*06d0*/  @!UP0 UIMAD.WIDE.U32 UR18, UR9, UR4, URZ ;  /* 0x00000004091282a5 */ /* 0x000fe2000f8e003f */
[----:B------:R-:W-:Y:S01]  /*06e0*/  ISETP.NE.AND P6, PT, R3, RZ, PT ;  /* 0x000000ff0300720c */ /* 0x000fe20003fc5270 */
[----:B------:R-:W-:Y:S01]  /*06f0*/  UIMAD UR10, UR12, UR7, UR10 ;  /* 0x000000070c0a72a4 */ /* 0x000fe2000f8e020a */
[----:B------:R-:W-:Y:S01]  /*0700*/  SHF.R.S32.HI R19, RZ, 0x1f, R18 ;  /* 0x0000001fff137819 */ /* 0x000fe20000011412 */
[----:B------:R-:W-:Y:S01]  /*0710*/  @!UP0 UIMAD UR5, UR9, UR5, UR11 ;  /* 0x00000005090582a4 */ /* 0x000fe2000f8e020b */
[----:B------:R-:W-:Y:S01]  /*0720*/  SHF.R.S32.HI R2, RZ, 0x1f, R10 ;  /* 0x0000001fff027819 */ /* 0x000fe2000001140a */
[----:B------:R-:W-:Y:S01]  /*0730*/  @UP0 UIMAD UR14, UR14, UR7, UR17 ;  /* 0x000000070e0e02a4 */ /* 0x000fe2000f8e0211 */
[C---:B------:R-:W-:Y:S01]  /*0740*/  VIADD R9, R18.reuse, 0x40 ;  /* 0x0000004012097836 */ /* 0x040fe20000000000 */
[----:B------:R-:W-:Y:S01]  /*0750*/  @!UP0 UMOV UR16, UR18 ;  /* 0x0000001200108c82 */ /* 0x000fe20008000000 */
[----:B------:R-:W-:Y:S01]  /*0760*/  IMAD.WIDE.U32 R4, R5, UR12, R18 ;  /* 0x0000000c05047c25 */ /* 0x000fe2000f8e0012 */
[----:B------:R-:W-:Y:S01]  /*0770*/  @!UP0 UIADD3 UR14, UR19, UR5, URZ ;  /* 0x00000005130e8290 */ /* 0x000fe2000fffe03f */
[----:B------:R-:W-:-:S02]  /*0780*/  IADD3 R7, R18, 0xc0, RZ ;  /* 0x000000c012077810 */ /* 0x000fc40007ffe0ff */
[----:B------:R-:W-:Y:S01]  /*0790*/  IMAD.U32 R0, RZ, RZ, UR10 ;  /* 0x0000000aff007e24 */ /* 0x000fe2000f8e00ff */
[----:B------:R-:W-:Y:S01]  /*07a0*/  IADD3 R4, P0, R4, UR16, RZ ;  /* 0x0000001004047c10 */ /* 0x000fe2000ff1e0ff */
[----:B------:R-:W-:Y:S01]  /*07b0*/  USHF.R.S32.HI UR10, URZ, 0x1f, UR8 ;  /* 0x0000001f3f0a7899 */ /* 0x000fe20008011408 */
[----:B------:R-:W-:Y:S01]  /*07c0*/  VIADD R8, R18, 0x80 ;  /* 0x0000008012087836 */ /* 0x000fe20000000000 */
[----:B------:R-:W-:Y:S01]  /*07d0*/  ULDC.64 UR4, c[0x0][0x2a0] ;  /* 0x0000a80000047ab9 */ /* 0x000fe20000000a00 */
[----:B------:R-:W-:Y:S01]  /*07e0*/  IADD3.X R5, R5, UR14, R0, P0, !PT ;  /* 0x0000000e05057c10 */ /* 0x000fe200087fe400 */
[----:B------:R-:W-:Y:S01]  /*07f0*/  UIMAD UR10, UR10, UR4, URZ ;  /* 0x000000040a0a72a4 */ /* 0x000fe2000f8e023f */
[----:B------:R-:W-:Y:S01]  /*0800*/  IMAD.U32 R12, RZ, RZ, UR4 ;  /* 0x00000004ff0c7e24 */ /* 0x000fe2000f8e00ff */
[----:B------:R-:W-:Y:S01]  /*0810*/  ISETP.GE.AND P0, PT, R6, UR15, PT ;  /* 0x0000000f06007c0c */ /* 0x000fe2000bf06270 */
[----:B------:R-:W-:Y:S01]  /*0820*/  ULDC UR4, c[0x0][0x270] ;  /* 0x00009c0000047ab9 */ /* 0x000fe20000000800 */
[----:B------:R-:W-:Y:S01]  /*0830*/  UIMAD UR5, UR8, UR5, UR10 ;  /* 0x00000005080572a4 */ /* 0x000fe2000f8e020a */
[----:B------:R-:W-:Y:S01]  /*0840*/  IMAD.WIDE.U32 R12, R12, UR8, R4 ;  /* 0x000000080c0c7c25 */ /* 0x000fe2000f8e0004 */
[----:B------:R-:W-:-:S03]  /*0850*/  UIMAD UR8, UR9, UR4, UR8 ;  /* 0x00000004090872a4 */ /* 0x000fc6000f8e0208 */
[----:B------:R-:W-:Y:S01]  /*0860*/  ULDC UR4, c[0x0][0x2c4] ;  /* 0x0000b10000047ab9 */ /* 0x000fe20000000800 */
[----:B------:R-:W-:Y:S01]  /*0870*/  VIADD R17, R13, UR5 ;  /* 0x000000050d117c36 */ /* 0x000fe20008000000 */
[----:B------:R-:W-:Y:S01]  /*0880*/  UIMAD UR12, UR8, UR4, UR12 ;  /* 0x00000004080c72a4 */ /* 0x000fe2000f8e020c */
[----:B------:R-:W-:Y:S01]  /*0890*/  VIADD R5, R10, 0x20 ;  /* 0x000000200a057836 */ /* 0x000fe20000000000 */
[----:B------:R-:W-:Y:S10]  /*08a0*/  @P1 BRA `(.L_x_714) ;  /* 0x0000000000441947 */ /* 0x000ff40003800000 */
[----:B------:R-:W-:Y:S01]  /*08b0*/  IMAD R3, R2, UR6, RZ ;  /* 0x0000000602037c24 */ /* 0x000fe2000f8e02ff */
[----:B------:R-:W-:Y:S01]  /*08c0*/  ULDC UR8, c[0x0][0x2d0] ;  /* 0x0000b40000087ab9 */ /* 0x000fe20000000800 */
[----:B------:R-:W-:Y:S01]  /*08d0*/  IMAD.MOV.U32 R16, RZ, RZ, R12 ;  /* 0x000000ffff107224 */ /* 0x000fe200078e000c */
[----:B------:R-:W-:Y:S01]  /*08e0*/  ISETP.GE.AND P5, PT, R18, UR8, PT ;  /* 0x0000000812007c0c */ /* 0x000fe2000bfa6270 */
[C---:B------:R-:W-:Y:S01]  /*08f0*/  IMAD R0, R10.reuse, UR7, R3 ;  /* 0x000000070a007c24 */ /* 0x040fe2000f8e0203 */
[----:B------:R-:W-:Y:S01]  /*0900*/  ISETP.GE.AND P4, PT, R9, UR8, PT ;  /* 0x0000000809007c0c */ /* 0x000fe2000bf86270 */
[----:B------:R-:W-:Y:S01]  /*0910*/  IMAD.WIDE.U32 R14, R10, UR6, R16 ;  /* 0x000000060a0e7c25 */ /* 0x000fe2000f8e0010 */
[----:B------:R-:W-:Y:S01]  /*0920*/  ISETP.GE.AND P3, PT, R8, UR8, PT ;  /* 0x0000000808007c0c */ /* 0x000fe2000bf66270 */
[----:B------:R-:W-:Y:S01]  /*0930*/  ULDC.64 UR4, c[0x0][0x280] ;  /* 0x0000a00000047ab9 */ /* 0x000fe20000000a00 */
[----:B------:R-:W-:Y:S01]  /*0940*/  ISETP.GE.AND P2, PT, R7, UR8, PT ;  /* 0x0000000807007c0c */ /* 0x000fe2000bf46270 */
[----:B------:R-:W-:Y:S01]  /*0950*/  IMAD.IADD R0, R15, 0x1, R0 ;  /* 0x000000010f007824 */ /* 0x000fe200078e0200 */
[----:B------:R-:W-:-:S04]  /*0960*/  LEA R20, P1, R14, UR4, 0x1 ;  /* 0x000000040e147c11 */ /* 0x000fc8000f8208ff */
[----:B------:R-:W-:-:S05]  /*0970*/  LEA.HI.X R21, R14, UR5, R0, 0x1, P1 ;  /* 0x000000050e157c11 */ /* 0x000fca00088f0c00 */
[----:B------:R1:W-:Y:S04]  /*0980*/  @!P5 STG.E.128 desc[UR20][R20.64], RZ ;  /* 0x000000ff1400d986 */ /* 0x0003e8000c101d14 */
[----:B------:R1:W-:Y:S04]  /*0990*/  @!P4 STG.E.128 desc[UR20][R20.64+0x80], RZ ;  /* 0x000080ff1400c986 */ /* 0x0003e8000c101d14 */
[----:B------:R1:W-:Y:S04]  /*09a0*/  @!P3 STG.E.128 desc[UR20][R20.64+0x100], RZ ;  /* 0x000100ff1400b986 */ /* 0x0003e8000c101d14 */
[----:B------:R1:W-:Y:S02]  /*09b0*/  @!P2 STG.E.128 desc[UR20][R20.64+0x180], RZ ;  /* 0x000180ff1400a986 */ /* 0x0003e4000c101d14 */
.L_x_714:
[----:B------:R-:W-:Y:S05]  /*09c0*/  BSYNC B0 ;  /* 0x0000000000007941 */ /* 0x000fea0003800000 */
.L_x_713:
[----:B------:R-:W-:Y:S01]  /*09d0*/  BSSY B0, `(.L_x_715) ;  /* 0x0000018000007945 */ /* 0x000fe20003800000 */
[----:B------:R-:W-:Y:S02]  /*09e0*/  ISETP.GE.AND P1, PT, R5, UR15, PT ;  /* 0x0000000f05007c0c */ /* 0x000fe4000bf26270 */
[----:B------:R-:W-:Y:S01]  /*09f0*/  IADD3 R4, R10, 0x30, RZ ;  /* 0x000000300a047810 */ /* 0x000fe20007ffe0ff */
[----:B------:R-:W-:Y:S05]  /*0a00*/  @P0 BRA `(.L_x_716) ;  /* 0x0000000000500947 */ /* 0x000fea0003800000 */
[----:B------:R-:W-:Y:S01]  /*0a10*/  IADD3 R3, P0, R10, 0x10, RZ ;  /* 0x000000100a037810 */ /* 0x000fe20007f1e0ff */
[----:B------:R-:W-:Y:S01]  /*0a20*/  IMAD.MOV.U32 R14, RZ, RZ, R12 ;  /* 0x000000ffff0e7224 */ /* 0x000fe200078e000c */
[----:B------:R-:W-:Y:S01]  /*0a30*/  ULDC UR8, c[0x0][0x2d0] ;  /* 0x0000b40000087ab9 */ /* 0x000fe20000000800 */
[----:B------:R-:W-:Y:S01]  /*0a40*/  IMAD.MOV.U32 R15, RZ, RZ, R17 ;  /* 0x000000ffff0f7224 */ /* 0x000fe200078e0011 */
[----:B------:R-:W-:Y:S01]  /*0a50*/  ISETP.GE.AND P4, PT, R18, UR8, PT ;  /* 0x0000000812007c0c */ /* 0x000fe2000bf86270 */
[----:B------:R-:W-:Y:S01]  /*0a60*/  IMAD.X R0, RZ, RZ, R2, P0 ;  /* 0x000000ffff007224 */ /* 0x000fe200000e0602 */
[----:B------:R-:W-:Y:S01]  /*0a70*/  ISETP.GE.AND P3, PT, R9, UR8, PT ;  /* 0x0000000809007c0c */ /* 0x000fe2000bf66270 */
[----:B------:R-:W-:Y:S01]  /*0a80*/  IMAD.WIDE.U32 R14, R3, UR6, R14 ;  /* 0x00000006030e7c25 */ /* 0x000fe2000f8e000e */
[----:B------:R-:W-:Y:S01]  /*0a90*/  ISETP.GE.AND P2, PT, R8, UR8, PT ;  /* 0x0000000808007c0c */ /* 0x000fe2000bf46270 */
[----:B------:R-:W-:Y:S01]  /*0aa0*/  ULDC.64 UR4, c[0x0][0x280] ;  /* 0x0000a00000047ab9 */ /* 0x000fe20000000a00 */
[----:B------:R-:W-:Y:S01]  /*0ab0*/  ISETP.GE.AND P0, PT, R7, UR8, PT ;  /* 0x0000000807007c0c */ /* 0x000fe2000bf06270 */
[----:B------:R-:W-:Y:S01]  /*0ac0*/  IMAD R0, R0, UR6, RZ ;  /* 0x0000000600007c24 */ /* 0x000fe2000f8e02ff */
[----:B-1----:R-:W-:-:S03]  /*0ad0*/  LEA R20, P5, R14, UR4, 0x1 ;  /* 0x000000040e147c11 */ /* 0x002fc6000f8a08ff */
[----:B------:R-:W-:-:S04]  /*0ae0*/  IMAD R0, R3, UR7, R0 ;  /* 0x0000000703007c24 */ /* 0x000fc8000f8e0200 */
[----:B------:R-:W-:-:S05]  /*0af0*/  IMAD.IADD R0, R15, 0x1, R0 ;  /* 0x000000010f007824 */ /* 0x000fca00078e0200 */
[----:B------:R-:W-:-:S05]  /*0b00*/  LEA.HI.X R21, R14, UR5, R0, 0x1, P5 ;  /* 0x000000050e157c11 */ /* 0x000fca000a8f0c00 */
[----:B------:R2:W-:Y:S04]  /*0b10*/  @!P4 STG.E.128 desc[UR20][R20.64], RZ ;  /* 0x000000ff1400c986 */ /* 0x0005e8000c101d14 */
[----:B------:R2:W-:Y:S04]  /*0b20*/  @!P3 STG.E.128 desc[UR20][R20.64+0x80], RZ ;  /* 0x000080ff1400b986 */ /* 0x0005e8000c101d14 */
[----:B------:R2:W-:Y:S04]  /*0b30*/  @!P2 STG.E.128 desc[UR20][R20.64+0x100], RZ ;  /* 0x000100ff1400a986 */ /* 0x0005e8000c101d14 */
[----:B------:R2:W-:Y:S02]  /*0b40*/  @!P0 STG.E.128 desc[UR20][R20.64+0x180], RZ ;  /* 0x000180ff14008986 */ /* 0x0005e4000c101d14 */
.L_x_716:
[----:B------:R-:W-:Y:S05]  /*0b50*/  BSYNC B0 ;  /* 0x0000000000007941 */ /* 0x000fea0003800000 */
.L_x_715:
[----:B------:R-:W-:Y:S01]  /*0b60*/  BSSY B0, `(.L_x_717) ;  /* 0x0000017000007945 */ /* 0x000fe20003800000 */
[----:B------:R-:W-:-:S03]  /*0b70*/  ISETP.GE.AND P0, PT, R4, UR15, PT ;  /* 0x0000000f04007c0c */ /* 0x000fc6000bf06270 */
[----:B------:R-:W-:Y:S10]  /*0b80*/  @P1 BRA `(.L_x_718) ;  /* 0x0000000000501947 */ /* 0x000ff40003800000 */
        /* <DEDUP_REMOVED lines=12> */
[----:B-12---:R-:W-:-:S03]  /*0c50*/  LEA R20, P5, R14, UR4, 0x1 ;  /* 0x000000040e147c11 */ /* 0x006fc6000f8a08ff */
[----:B------:R-:W-:-:S04]  /*0c60*/  IMAD R0, R3, UR7, R0 ;  /* 0x0000000703007c24 */ /* 0x000fc8000f8e0200 */
[----:B------:R-:W-:-:S05]  /*0c70*/  IMAD.IADD R3, R15, 0x1, R0 ;  /* 0x000000010f037824 */ /* 0x000fca00078e0200 */
[----:B------:R-:W-:-:S05]  /*0c80*/  LEA.HI.X R21, R14, UR5, R3, 0x1, P5 ;  /* 0x000000050e157c11 */ /* 0x000fca000a8f0c03 */
[----:B------:R3:W-:Y:S04]  /*0c90*/  @!P4 STG.E.128 desc[UR20][R20.64], RZ ;  /* 0x000000ff1400c986 */ /* 0x0007e8000c101d14 */
[----:B------:R3:W-:Y:S04]  /*0ca0*/  @!P3 STG.E.128 desc[UR20][R20.64+0x80], RZ ;  /* 0x000080ff1400b986 */ /* 0x0007e8000c101d14 */
[----:B------:R3:W-:Y:S04]  /*0cb0*/  @!P2 STG.E.128 desc[UR20][R20.64+0x100], RZ ;  /* 0x000100ff1400a986 */ /* 0x0007e8000c101d14 */
[----:B------:R3:W-:Y:S02]  /*0cc0*/  @!P1 STG.E.128 desc[UR20][R20.64+0x180], RZ ;  /* 0x000180ff14009986 */ /* 0x0007e4000c101d14 */
.L_x_718:
[----:B------:R-:W-:Y:S05]  /*0cd0*/  BSYNC B0 ;  /* 0x0000000000007941 */ /* 0x000fea0003800000 */
.L_x_717:
[----:B------:R-:W-:Y:S01]  /*0ce0*/  BSSY B0, `(.L_x_719) ;  /* 0x0000016000007945 */ /* 0x000fe20003800000 */
[----:B------:R-:W-:-:S03]  /*0cf0*/  ISETP.GE.OR P5, PT, R6, UR15, P6 ;  /* 0x0000000f06007c0c */ /* 0x000fc6000b7a6670 */
[----:B------:R-:W-:Y:S10]  /*0d00*/  @P0 BRA `(.L_x_720) ;  /* 0x00000000004c0947 */ /* 0x000ff40003800000 */
[----:B------:R-:W-:Y:S01]  /*0d10*/  IADD3 R3, P0, R10, 0x30, RZ ;  /* 0x000000300a037810 */ /* 0x000fe20007f1e0ff */
[----:B------:R-:W-:Y:S01]  /*0d20*/  IMAD.MOV.U32 R13, RZ, RZ, R17 ;  /* 0x000000ffff0d7224 */ /* 0x000fe200078e0011 */
[----:B------:R-:W-:Y:S01]  /*0d30*/  ULDC UR8, c[0x0][0x2d0] ;  /* 0x0000b40000087ab9 */ /* 0x000fe20000000800 */
[----:B------:R-:W-:Y:S01]  /*0d40*/  ULDC.64 UR4, c[0x0][0x280] ;  /* 0x0000a00000047ab9 */ /* 0x000fe20000000a00 */
[----:B------:R-:W-:Y:S01]  /*0d50*/  ISETP.GE.AND P3, PT, R18, UR8, PT ;  /* 0x0000000812007c0c */ /* 0x000fe2000bf66270 */
[----:B------:R-:W-:Y:S01]  /*0d60*/  IMAD.X R0, RZ, RZ, R2, P0 ;  /* 0x000000ffff007224 */ /* 0x000fe200000e0602 */
[----:B------:R-:W-:Y:S01]  /*0d70*/  ISETP.GE.AND P2, PT, R9, UR8, PT ;  /* 0x0000000809007c0c */ /* 0x000fe2000bf46270 */
[----:B------:R-:W-:Y:S01]  /*0d80*/  IMAD.WIDE.U32 R12, R3, UR6, R12 ;  /* 0x00000006030c7c25 */ /* 0x000fe2000f8e000c */
[----:B------:R-:W-:Y:S02]  /*0d90*/  ISETP.GE.AND P1, PT, R8, UR8, PT ;  /* 0x0000000808007c0c */ /* 0x000fe4000bf26270 */
[----:B------:R-:W-:Y:S01]  /*0da0*/  ISETP.GE.AND P0, PT, R7, UR8, PT ;  /* 0x0000000807007c0c */ /* 0x000fe2000bf06270 */
[----:B------:R-:W-:Y:S01]  /*0db0*/  IMAD R0, R0, UR6, RZ ;  /* 0x0000000600007c24 */ /* 0x000fe2000f8e02ff */
[----:B------:R-:W-:-:S03]  /*0dc0*/  LEA R6, P4, R12, UR4, 0x1 ;  /* 0x000000040c067c11 */ /* 0x000fc6000f8808ff */
[----:B------:R-:W-:-:S04]  /*0dd0*/  IMAD R3, R3, UR7, R0 ;  /* 0x0000000703037c24 */ /* 0x000fc8000f8e0200 */
[----:B------:R-:W-:-:S05]  /*0de0*/  IMAD.IADD R3, R13, 0x1, R3 ;  /* 0x000000010d037824 */ /* 0x000fca00078e0203 */
[----:B------:R-:W-:-:S05]  /*0df0*/  LEA.HI.X R7, R12, UR5, R3, 0x1, P4 ;  /* 0x000000050c077c11 */ /* 0x000fca000a0f0c03 */
[----:B------:R4:W-:Y:S04]  /*0e00*/  @!P3 STG.E.128 desc[UR20][R6.64], RZ ;  /* 0x000000ff0600b986 */ /* 0x0009e8000c101d14 */
[----:B------:R4:W-:Y:S04]  /*0e10*/  @!P2 STG.E.128 desc[UR20][R6.64+0x80], RZ ;  /* 0x000080ff0600a986 */ /* 0x0009e8000c101d14 */
[----:B------:R4:W-:Y:S04]  /*0e20*/  @!P1 STG.E.128 desc[UR20][R6.64+0x100], RZ ;  /* 0x000100ff06009986 */ /* 0x0009e8000c101d14 */
[----:B------:R4:W-:Y:S02]  /*0e30*/  @!P0 STG.E.128 desc[UR20][R6.64+0x180], RZ ;  /* 0x000180ff06008986 */ /* 0x0009e4000c101d14 */
.L_x_720:
[----:B------:R-:W-:Y:S05]  /*0e40*/  BSYNC B0 ;  /* 0x0000000000007941 */ /* 0x000fea0003800000 */
.L_x_719:
[C---:B------:R-:W-:Y:S01]  /*0e50*/  ISETP.GE.OR P2, PT, R10.reuse, UR15, P6 ;  /* 0x0000000f0a007c0c */ /* 0x040fe2000b746670 */
[----:B------:R-:W-:Y:S01]  /*0e60*/  IMAD.U32 R3, RZ, RZ, UR12 ;  /* 0x0000000cff037e24 */ /* 0x000fe2000f8e00ff */
[----:B------:R-:W-:Y:S01]  /*0e70*/  ISETP.GE.OR P1, PT, R5, UR15, P6 ;  /* 0x0000000f05007c0c */ /* 0x000fe2000b726670 */
[----:B------:R-:W-:Y:S01]  /*0e80*/  ULDC.64 UR4, c[0x0][0x2b0] ;  /* 0x0000ac0000047ab9 */ /* 0x000fe20000000a00 */
[----:B------:R-:W-:Y:S02]  /*0e90*/  IADD3 R10, P0, R10, UR12, RZ ;  /* 0x0000000c0a0a7c10 */ /* 0x000fe4000ff1e0ff */
[----:B------:R-:W-:Y:S02]  /*0ea0*/  ISETP.GE.OR P6, PT, R4, UR15, P6 ;  /* 0x0000000f04007c0c */ /* 0x000fe4000b7c6670 */
[----:B------:R-:W-:Y:S01]  /*0eb0*/  LEA.HI.X.SX32 R3, R3, R2, 0x1, P0 ;  /* 0x0000000203037211 */ /* 0x000fe200000f0eff */
[----:B------:R-:W-:Y:S01]  /*0ec0*/  @!P5 IMAD.MOV.U32 R2, RZ, RZ, 0x7f800000 ;  /* 0x7f800000ff02d424 */ /* 0x000fe200078e00ff */
[----:B----4-:R-:W-:-:S04]  /*0ed0*/  LEA R6, P0, R10, UR4, 0x2 ;  /* 0x000000040a067c11 */ /* 0x010fc8000f8010ff */
[----:B------:R-:W-:Y:S01]  /*0ee0*/  LEA.HI.X R7, R10, UR5, R3, 0x2, P0 ;  /* 0x000000050a077c11 */ /* 0x000fe200080f1403 */
[----:B------:R-:W-:Y:S02]  /*0ef0*/  @!P2 IMAD.MOV.U32 R3, RZ, RZ, 0x7f800000 ;  /* 0x7f800000ff03a424 */ /* 0x000fe400078e00ff */
[----:B------:R-:W-:Y:S02]  /*0f00*/  @!P1 IMAD.MOV.U32 R0, RZ, RZ, 0x7f800000 ;  /* 0x7f800000ff009424 */ /* 0x000fe400078e00ff */
[----:B------:R4:W-:Y:S04]  /*0f10*/  @!P5 STG.E desc[UR20][R6.64+0x40], R2 ;  /* 0x000040020600d986 */ /* 0x0009e8000c101914 */
[----:B------:R4:W-:Y:S04]  /*0f20*/  @!P2 STG.E desc[UR20][R6.64], R3 ;  /* 0x000000030600a986 */ /* 0x0009e8000c101914 */
[----:B------:R4:W-:Y:S01]  /*0f30*/  @!P1 STG.E desc[UR20][R6.64+0x80], R0 ;  /* 0x0000800006009986 */ /* 0x0009e2000c101914 */
[----:B------:R-:W-:Y:S05]  /*0f40*/  @P6 EXIT ;  /* 0x000000000000694d */ /* 0x000fea0003800000 */
[----:B----4-:R-:W-:-:S05]  /*0f50*/  MOV R3, 0x7f800000 ;  /* 0x7f80000000037802 */ /* 0x010fca0000000f00 */
[----:B------:R-:W-:Y:S01]  /*0f60*/  STG.E desc[UR20][R6.64+0xc0], R3 ;  /* 0x0000c00306007986 */ /* 0x000fe2000c101914 */
[----:B------:R-:W-:Y:S05]  /*0f70*/  EXIT ;  /* 0x000000000000794d */ /* 0x000fea0003800000 */
.L_x_712:
        /* <DEDUP_REMOVED lines=8> */
[----:B------:R-:W-:-:S04]  /*1000*/  ULDC.64 UR4, c[0x0][0x370] ;  /* 0x0000dc0000047ab9 */ /* 0x000fc80000000a00 */
[----:B------:R-:W2:Y:S01]  /*1010*/  @P0 LDG.E R4, desc[UR20][R4.64] ;  /* 0x0000001404040981 */ /* 0x000ea2000c1e1900 */
[----:B------:R-:W-:Y:S01]  /*1020*/  ISETP.NE.U32.AND P1, PT, RZ, UR4, PT ;  /* 0x00000004ff007c0c */ /* 0x000fe2000bf25070 */
[----:B------:R-:W-:Y:S01]  /*1030*/  UMOV UR6, UR9 ;  /* 0x0000000900067c82 */ /* 0x000fe20008000000 */
[----:B------:R-:W-:Y:S02]  /*1040*/  CS2R R242, SRZ ;  /* 0x0000000000f27805 */ /* 0x000fe4000001ff00 */
[----:B------:R-:W-:Y:S02]  /*1050*/  ISETP.NE.AND.EX P1, PT, RZ, UR5, PT, P1 ;  /* 0x00000005ff007c0c */ /* 0x000fe4000bf25310 */
[----:B--2---:R-:W-:Y:S02]  /*1060*/  @P0 R2UR UR6, R4 ;  /* 0x00000000040602ca */ /* 0x004fe400000e0000 */
[----:B------:R-:W-:-:S09]  /*1070*/  PLOP3.LUT P0, PT, PT, PT, PT, 0x8, 0x0 ;  /* 0x000000000000781c */ /* 0x000fd20003f0e170 */
[----:B------:R-:W-:Y:S05]  /*1080*/  @!P1 BRA `(.L_x_721) ;  /* 0x00000000002c9947 */ /* 0x000fea0003800000 */
[----:B------:R-:W1:Y:S01]  /*1090*/  LDC.64 R4, c[0x0][0x378] ;  /* 0x0000de00ff047b82 */ /* 0x000e620000000a00 */
[----:B------:R-:W-:-:S06]  /*10a0*/  USHF.R.S32.HI UR10, URZ, 0x1f, UR9 ;  /* 0x0000001f3f0a7899 */ /* 0x000fcc0008011409 */
[C---:B-1----:R-:W-:Y:S02]  /*10b0*/  IMAD R0, R4.reuse, UR10, RZ ;  /* 0x0000000a04007c24 */ /* 0x042fe4000f8e02ff */
[----:B------:R-:W-:-:S04]  /*10c0*/  IMAD.WIDE.U32 R6, R4, UR9, RZ ;  /* 0x0000000904067c25 */ /* 0x000fc8000f8e00ff */
[----:B------:R-:W-:Y:S01]  /*10d0*/  IMAD R5, R5, UR9, R0 ;  /* 0x0000000905057c24 */ /* 0x000fe2000f8e0200 */
[----:B------:R-:W-:-:S03]  /*10e0*/  LEA R242, P1, R6, UR4, 0x2 ;  /* 0x0000000406f27c11 */ /* 0x000fc6000f8210ff */
[----:B------:R-:W-:Y:S01]  /*10f0*/  IMAD.IADD R5, R7, 0x1, R5 ;  /* 0x0000000107057824 */ /* 0x000fe200078e0205 */
[----:B------:R-:W-:-:S04]  /*1100*/  ISETP.NE.U32.AND P0, PT, R242, RZ, PT ;  /* 0x000000fff200720c */ /* 0x000fc80003f05070 */
[----:B------:R-:W-:-:S04]  /*1110*/  SHF.L.U64.HI R5, R6, 0x2, R5 ;  /* 0x0000000206057819 */ /* 0x000fc80000010205 */
[----:B------:R-:W-:-:S04]  /*1120*/  IADD3.X R243, R5, UR5, RZ, P1, !PT ;  /* 0x0000000505f37c10 */ /* 0x000fc80008ffe4ff */
[----:B------:R-:W-:-:S13]  /*1130*/  ISETP.NE.AND.EX P0, PT, R243, RZ, PT, P0 ;  /* 0x000000fff300720c */ /* 0x000fda0003f05300 */
.L_x_721:
[----:B------:R-:W-:Y:S05]  /*1140*/  @!P0 BRA `(.L_x_722) ;  /* 0x00000004005c8947 */ /* 0x000fea0003800000 */
[----:B------:R-:W1:Y:S01]  /*1150*/  LDC R15, c[0x0][0x380] ;  /* 0x0000e000ff0f7b82 */ /* 0x000e620000000800 */
[----:B------:R-:W-:Y:S01]  /*1160*/  ULEA UR7, UR19, 0xffffffc0, 0x6 ;  /* 0xffffffc013077891 */ /* 0x000fe2000f8e303f */
[----:B------:R-:W-:Y:S01]  /*1170*/  ULDC.64 UR4, c[0x0][0x230] ;  /* 0x00008c0000047ab9 */ /* 0x000fe20000000a00 */
[----:B------:R-:W-:-:S04]  /*1180*/  ULDC.64 UR10, c[0x0][0x248] ;  /* 0x00009200000a7ab9 */ /* 0x000fc80000000a00 */
[----:B------:R-:W-:-:S04]  /*1190*/  MOV R0, UR7 ;  /* 0x0000000700007c02 */ /* 0x000fc80008000f00 */
[----:B------:R-:W-:Y:S02]  /*11a0*/  IABS R0, R0 ;  /* 0x0000000000007213 */ /* 0x000fe40000000000 */
[----:B-1----:R-:W-:-:S04]  /*11b0*/  IABS R4, R15 ;  /* 0x0000000f00047213 */ /* 0x002fc80000000000 */
[----:B------:R-:W1:Y:S08]  /*11c0*/  I2F.RP R8, R4 ;  /* 0x0000000400087306 */ /* 0x000e700000209400 */
[----:B-1----:R-:W1:Y:S02]  /*11d0*/  MUFU.RCP R6, R8 ;  /* 0x0000000800067308 */ /* 0x002e640000001000 */
[----:B-1----:R-:W-:-:S06]  /*11e0*/  VIADD R6, R6, 0xffffffe ;  /* 0x0ffffffe06067836 */ /* 0x002fcc0000000000 */
[----:B------:R-:W1:Y:S02]  /*11f0*/  F2I.FTZ.U32.TRUNC.NTZ R7, R6 ;  /* 0x0000000600077305 */ /* 0x000e64000021f000 */
[----:B-1----:R-:W-:Y:S02]  /*1200*/  IMAD.MOV R5, RZ, RZ, -R7 ;  /* 0x000000ffff057224 */ /* 0x002fe400078e0a07 */
[----:B------:R-:W-:Y:S02]  /*1210*/  IMAD.MOV.U32 R6, RZ, RZ, RZ ;  /* 0x000000ffff067224 */ /* 0x000fe400078e00ff */
[----:B------:R-:W-:-:S04]  /*1220*/  IMAD R2, R5, R4, RZ ;  /* 0x0000000405027224 */ /* 0x000fc800078e02ff */
[----:B------:R-:W-:-:S06]  /*1230*/  IMAD.HI.U32 R7, R7, R2, R6 ;  /* 0x0000000207077227 */ /* 0x000fcc00078e0006 */
[----:B------:R-:W-:-:S05]  /*1240*/  IMAD.HI.U32 R7, R7, R0, RZ ;  /* 0x0000000007077227 */ /* 0x000fca00078e00ff */
[----:B------:R-:W-:-:S05]  /*1250*/  IADD3 R5, -R7, RZ, RZ ;  /* 0x000000ff07057210 */ /* 0x000fca0007ffe1ff */
[----:B------:R-:W-:Y:S01]  /*1260*/  IMAD R5, R4, R5, R0 ;  /* 0x0000000504057224 */ /* 0x000fe200078e0200 */
[----:B------:R-:W-:-:S04]  /*1270*/  LOP3.LUT R0, R15, UR7, RZ, 0x3c, !PT ;  /* 0x000000070f007c12 */ /* 0x000fc8000f8e3cff */
[----:B------:R-:W-:Y:S02]  /*1280*/  ISETP.GT.U32.AND P2, PT, R4, R5, PT ;  /* 0x000000050400720c */ /* 0x000fe40003f44070 */
[----:B------:R-:W-:Y:S02]  /*1290*/  ISETP.GE.AND P1, PT, R0, RZ, PT ;  /* 0x000000ff0000720c */ /* 0x000fe40003f26270 */
[----:B------:R-:W1:Y:S09]  /*12a0*/  LDC R0, c[0x0][0x278] ;  /* 0x00009e00ff007b82 */ /* 0x000e720000000800 */
[----:B------:R-:W-:Y:S01]  /*12b0*/  @!P2 IMAD.IADD R5, R5, 0x1, -R4 ;  /* 0x000000010505a824 */ /* 0x000fe200078e0a04 */
[----:B------:R-:W-:-:S02]  /*12c0*/  @!P2 IADD3 R7, R7, 0x1, RZ ;  /* 0x000000010707a810 */ /* 0x000fc40007ffe0ff */
[----:B------:R-:W-:Y:S02]  /*12d0*/  ISETP.NE.AND P2, PT, R15, RZ, PT ;  /* 0x000000ff0f00720c */ /* 0x000fe40003f45270 */
[----:B------:R-:W-:-:S13]  /*12e0*/  ISETP.GE.U32.AND P3, PT, R5, R4, PT ;  /* 0x000000040500720c */ /* 0x000fda0003f66070 */
[----:B------:R-:W-:-:S05]  /*12f0*/  @P3 VIADD R7, R7, 0x1 ;  /* 0x0000000107073836 */ /* 0x000fca0000000000 */
[----:B------:R-:W-:Y:S02]  /*1300*/  @!P1 IADD3 R7, -R7, RZ, RZ ;  /* 0x000000ff07079210 */ /* 0x000fe40007ffe1ff */
[----:B------:R-:W-:-:S05]  /*1310*/  @!P2 LOP3.LUT R7, RZ, R15, RZ, 0x33, !PT ;  /* 0x0000000fff07a212 */ /* 0x000fca00078e33ff */
[----:B------:R-:W-:-:S05]  /*1320*/  IMAD.WIDE R12, R7, 0x4, R242 ;  /* 0x00000004070c7825 */ /* 0x000fca00078e02f2 */
[----:B------:R-:W2:Y:S01]  /*1330*/  LDG.E R4, desc[UR20][R12.64] ;  /* 0x000000140c047981 */ /* 0x000ea2000c1e1900 */
[----:B-1----:R-:W-:Y:S01]  /*1340*/  IABS R6, R0 ;  /* 0x0000000000067213 */ /* 0x002fe20000000000 */
[----:B------:R-:W-:Y:S01]  /*1350*/  IMAD.MOV.U32 R8, RZ, RZ, RZ ;  /* 0x000000ffff087224 */ /* 0x000fe200078e00ff */
[----:B------:R-:W1:Y:S02]  /*1360*/  S2R R2, SR_CTAID.Z ;  /* 0x0000000000027919 */ /* 0x000e640000002700 */
[----:B------:R-:W3:Y:S08]  /*1370*/  I2F.RP R10, R6 ;  /* 0x00000006000a7306 */ /* 0x000ef00000209400 */
[----:B---3--:R-:W3:Y:S01]  /*1380*/  MUFU.RCP R9, R10 ;  /* 0x0000000a00097308 */ /* 0x008ee20000001000 */
[----:B-1----:R-:W-:Y:S01]  /*1390*/  IABS R2, R2 ;  /* 0x0000000200027213 */ /* 0x002fe20000000000 */
[----:B---3--:R-:W-:-:S06]  /*13a0*/  VIADD R9, R9, 0xffffffe ;  /* 0x0ffffffe09097836 */ /* 0x008fcc0000000000 */
[----:B------:R-:W1:Y:S02]  /*13b0*/  F2I.FTZ.U32.TRUNC.NTZ R9, R9 ;  /* 0x0000000900097305 */ /* 0x000e64000021f000 */
[----:B-1----:R-:W-:-:S05]  /*13c0*/  IADD3 R5, RZ, -R9, RZ ;  /* 0x80000009ff057210 */ /* 0x002fca0007ffe0ff */
[----:B------:R-:W-:-:S04]  /*13d0*/  IMAD R5, R5, R6, RZ ;  /* 0x0000000605057224 */ /* 0x000fc800078e02ff */
[----:B------:R-:W-:Y:S01]  /*13e0*/  IMAD.HI.U32 R5, R9, R5, R8 ;  /* 0x0000000509057227 */ /* 0x000fe200078e0008 */
[----:B------:R-:W-:-:S05]  /*13f0*/  MOV R8, R2 ;  /* 0x0000000200087202 */ /* 0x000fca0000000f00 */
[----:B------:R-:W-:-:S04]  /*1400*/  IMAD.HI.U32 R2, R5, R8, RZ ;  /* 0x0000000805027227 */ /* 0x000fc800078e00ff */
[----:B------:R-:W-:-:S04]  /*1410*/  IMAD.MOV R5, RZ, RZ, -R2 ;  /* 0x000000ffff057224 */ /* 0x000fc800078e0a02 */
[----:B------:R-:W-:-:S05]  /*1420*/  IMAD R5, R6, R5, R8 ;  /* 0x0000000506057224 */ /* 0x000fca00078e0208 */
[----:B------:R-:W-:-:S13]  /*1430*/  ISETP.GT.U32.AND P2, PT, R6, R5, PT ;  /* 0x000000050600720c */ /* 0x000fda0003f44070 */
[-C--:B------:R-:W-:Y:S02]  /*1440*/  @!P2 IADD3 R5, R5, -R6.reuse, RZ ;  /* 0x800000060505a210 */ /* 0x080fe40007ffe0ff */
[----:B------:R-:W-:Y:S02]  /*1450*/  @!P2 IADD3 R2, R2, 0x1, RZ ;  /* 0x000000010202a810 */ /* 0x000fe40007ffe0ff */
[----:B------:R-:W-:Y:S01]  /*1460*/  ISETP.GE.U32.AND P3, PT, R5, R6, PT ;  /* 0x000000060500720c */ /* 0x000fe20003f66070 */
[----:B------:R-:W-:Y:S01]  /*1470*/  IMAD.MOV R6, RZ, RZ, -R7 ;  /* 0x000000ffff067224 */ /* 0x000fe200078e0a07 */
[----:B------:R-:W-:-:S03]  /*1480*/  ISETP.NE.AND P2, PT, R0, RZ, PT ;  /* 0x000000ff0000720c */ /* 0x000fc60003f45270 */
[----:B------:R-:W-:-:S05]  /*1490*/  IMAD R15, R15, R6, UR7 ;  /* 0x000000070f0f7e24 */ /* 0x000fca000f8e0206 */
[----:B------:R-:W-:-:S03]  /*14a0*/  SHF.R.S32.HI R31, RZ, 0x1f, R15 ;  /* 0x0000001fff1f7819 */ /* 0x000fc6000001140f */
[----:B------:R-:W-:Y:S01]  /*14b0*/  @P3 VIADD R2, R2, 0x1 ;  /* 0x0000000102023836 */ /* 0x000fe20000000000 */
[----:B--2---:R-:W-:Y:S02]  /*14c0*/  R2UR UR16, R4 ;  /* 0x00000000041072ca */ /* 0x004fe400000e0000 */
[----:B------:R-:W-:-:S04]  /*14d0*/  LOP3.LUT R4, R0, UR8, RZ, 0x3c, !PT ;  /* 0x0000000800047c12 */ /* 0x000fc8000f8e3cff */
[----:B------:R-:W-:Y:S01]  /*14e0*/  ISETP.GE.AND P1, PT, R4, RZ, PT ;  /* 0x000000ff0400720c */ /* 0x000fe20003f26270 */
[----:B------:R-:W-:-:S06]  /*14f0*/  IMAD R4, R31, UR10, RZ ;  /* 0x0000000a1f047c24 */ /* 0x000fcc000f8e02ff */
[----:B------:R-:W-:Y:S02]  /*1500*/  USHF.R.S32.HI UR13, URZ, 0x1f, UR16 ;  /* 0x0000001f3f0d7899 */ /* 0x000fe40008011410 */
[----:B------:R-:W-:Y:S02]  /*1510*/  UIMAD.WIDE.U32 UR24, UR16, UR4, URZ ;  /* 0x00000004101872a5 */ /* 0x000fe4000f8e003f */
[----:B------:R-:W-:Y:S02]  /*1520*/  UIMAD UR6, UR13, UR4, URZ ;  /* 0x000000040d0672a4 */ /* 0x000fe4000f8e023f */
[----:B------:R-:W-:Y:S02]  /*1530*/  @!P1 IADD3 R2, -R2, RZ, RZ ;  /* 0x000000ff02029210 */ /* 0x000fe40007ffe1ff */
[----:B------:R-:W-:Y:S01]  /*1540*/  UIMAD UR4, UR16, UR5, UR6 ;  /* 0x00000005100472a4 */ /* 0x000fe2000f8e0206 */
[----:B------:R-:W-:Y:S01]  /*1550*/  MOV R7, UR25 ;  /* 0x0000001900077c02 */ /* 0x000fe20008000f00 */
[----:B------:R-:W-:Y:S01]  /*1560*/  IMAD.U32 R6, RZ, RZ, UR24 ;  /* 0x00000018ff067e24 */ /* 0x000fe2000f8e00ff */
[----:B------:R-:W-:Y:S01]  /*1570*/  @!P2 LOP3.LUT R2, RZ, R0, RZ, 0x33, !PT ;  /* 0x00000000ff02a212 */ /* 0x000fe200078e33ff */
[----:B------:R-:W-:Y:S01]  /*1580*/  UIADD3 UR4, UR25, UR4, URZ ;  /* 0x0000000419047290 */ /* 0x000fe2000fffe03f */
[----:B------:R-:W-:Y:S01]  /*1590*/  IMAD R0, R15, UR11, R4 ;  /* 0x0000000b0f007c24 */ /* 0x000fe2000f8e0204 */
[----:B------:R-:W-:Y:S01]  /*15a0*/  ULDC.64 UR6, c[0x0][0x260] ;  /* 0x0000980000067ab9 */ /* 0x000fe20000000a00 */
[--C-:B------:R-:W-:Y:S01]  /*15b0*/  SHF.R.S32.HI R21, RZ, 0x1f, R2.reuse ;  /* 0x0000001fff157819 */ /* 0x100fe20000011402 */
[----:B------:R-:W-:-:S02]  /*15c0*/  IMAD.MOV.U32 R18, RZ, RZ, R2 ;  /* 0x000000ffff127224 */ /* 0x000fc400078e0002 */
[----:B------:R-:W-:Y:S01]  /*15d0*/  IMAD.U32 R7, RZ, RZ, UR4 ;  /* 0x00000004ff077e24 */ /* 0x000fe2000f8e00ff */
[----:B------:R-:W-:Y:S02]  /*15e0*/  ULDC.64 UR4, c[0x0][0x238] ;  /* 0x00008e0000047ab9 */ /* 0x000fe40000000a00 */
[----:B------:R-:W-:Y:S01]  /*15f0*/  UIMAD UR13, UR13, UR4, URZ ;  /* 0x000000040d0d72a4 */ /* 0x000fe2000f8e023f */
[----:B------:R-:W-:Y:S01]  /*1600*/  IMAD.WIDE.U32 R4, R15, UR10, R6 ;  /* 0x0000000a0f047c25 */ /* 0x000fe2000f8e0006 */
[----:B------:R-:W-:Y:S02]  /*1610*/  UIMAD.WIDE.U32 UR24, UR16, UR4, URZ ;  /* 0x00000004101872a5 */ /* 0x000fe4000f8e003f */
[----:B------:R-:W-:Y:S01]  /*1620*/  UIMAD UR13, UR16, UR5, UR13 ;  /* 0x00000005100d72a4 */ /* 0x000fe2000f8e020d */
[----:B------:R-:W-:Y:S01]  /*1630*/  IMAD.MOV.U32 R6, RZ, RZ, R4 ;  /* 0x000000ffff067224 */ /* 0x000fe200078e0004 */
[----:B------:R-:W-:Y:S01]  /*1640*/  IADD3 R7, R5, R0, RZ ;  /* 0x0000000005077210 */ /* 0x000fe20007ffe0ff */
[----:B------:R-:W-:Y:S01]  /*1650*/  IMAD R5, R21, UR6, RZ ;  /* 0x0000000615057c24 */ /* 0x000fe2000f8e02ff */
[----:B------:R-:W-:Y:S01]  /*1660*/  UIADD3 UR13, UR25, UR13, URZ ;  /* 0x0000000d190d7290 */ /* 0x000fe2000fffe03f */
[----:B------:R-:W-:-:S02]  /*1670*/  UMOV UR16, UR24 ;  /* 0x0000001800107c82 */ /* 0x000fc40008000000 */
[C---:B------:R-:W-:Y:S02]  /*1680*/  IMAD R5, R2.reuse, UR7, R5 ;  /* 0x0000000702057c24 */ /* 0x040fe4000f8e0205 */
[----:B------:R-:W-:-:S05]  /*1690*/  IMAD.WIDE.U32 R34, R2, UR6, R6 ;  /* 0x0000000602227c25 */ /* 0x000fca000f8e0006 */
[----:B------:R-:W-:Y:S01]  /*16a0*/  IADD3 R5, R35, R5, RZ ;  /* 0x0000000523057210 */ /* 0x000fe20007ffe0ff */
[----:B------:R-:W-:Y:S06]  /*16b0*/  BRA `(.L_x_723) ;  /* 0x0000000400507947 */ /* 0x000fec0003800000 */
.L_x_722:
[----:B------:R-:W1:Y:S01]  /*16c0*/  LDC R0, c[0x0][0x278] ;  /* 0x00009e00ff007b82 */ /* 0x000e620000000800 */
[----:B------:R-:W2:Y:S01]  /*16d0*/  S2R R2, SR_CTAID.Z ;  /* 0x0000000000027919 */ /* 0x000ea20000002700 */
[----:B------:R-:W-:Y:S02]  /*16e0*/  UISETP.NE.AND UP0, UPT, UR13, -0x1, UPT ;  /* 0xffffffff0d00788c */ /* 0x000fe4000bf05270 */
[----:B------:R-:W-:-:S04]  /*16f0*/  ULEA UR16, UR19, 0xffffffc0, 0x6 ;  /* 0xffffffc013107891 */ /* 0x000fc8000f8e303f */
[----:B------:R-:W-:Y:S01]  /*1700*/  PLOP3.LUT P1, PT, PT, PT, UP0, 0x80, 0x0 ;  /* 0x000000000000781c */ /* 0x000fe20003f2f008 */
[----:B------:R-:W-:-:S04]  /*1710*/  USHF.R.S32.HI UR17, URZ, 0x1f, UR16 ;  /* 0x0000001f3f117899 */ /* 0x000fc80008011410 */
[----:B------:R-:W-:Y:S01]  /*1720*/  @UP0 UIADD3 UR5, UR7, UR13, URZ ;  /* 0x0000000d07050290 */ /* 0x000fe2000fffe03f */
[----:B------:R-:W-:-:S03]  /*1730*/  @UP0 ULDC.64 UR10, c[0x0][0x248] ;  /* 0x00009200000a0ab9 */ /* 0x000fc60000000a00 */
[----:B------:R-:W-:Y:S02]  /*1740*/  @UP0 UIMAD.WIDE.U32 UR24, UR5, UR10, URZ ;  /* 0x0000000a051802a5 */ /* 0x000fe4000f8e003f */
[----:B------:R-:W-:-:S04]  /*1750*/  @UP0 UIMAD UR5, UR5, UR11, URZ ;  /* 0x0000000b050502a4 */ /* 0x000fc8000f8e023f */
[----:B------:R-:W-:Y:S01]  /*1760*/  @UP0 UIADD3 UR5, UR25, UR5, URZ ;  /* 0x0000000519050290 */ /* 0x000fe2000fffe03f */
[----:B-1----:R-:W-:Y:S01]  /*1770*/  IABS R7, R0 ;  /* 0x0000000000077213 */ /* 0x002fe20000000000 */
[----:B------:R-:W-:Y:S01]  /*1780*/  @UP0 UMOV UR18, UR24 ;  /* 0x0000001800120c82 */ /* 0x000fe20008000000 */
[----:B------:R-:W-:Y:S02]  /*1790*/  ISETP.NE.AND P2, PT, R0, RZ, PT ;  /* 0x000000ff0000720c */ /* 0x000fe40003f45270 */
[----:B------:R-:W1:Y:S01]  /*17a0*/  I2F.RP R5, R7 ;  /* 0x0000000700057306 */ /* 0x000e620000209400 */
[----:B--2---:R-:W-:-:S07]  /*17b0*/  IABS R2, R2 ;  /* 0x0000000200027213 */ /* 0x004fce0000000000 */
[----:B-1----:R-:W1:Y:S02]  /*17c0*/  MUFU.RCP R8, R5 ;  /* 0x0000000500087308 */ /* 0x002e640000001000 */
[----:B-1----:R-:W-:-:S06]  /*17d0*/  VIADD R8, R8, 0xffffffe ;  /* 0x0ffffffe08087836 */ /* 0x002fcc0000000000 */
[----:B------:R-:W1:Y:S02]  /*17e0*/  F2I.FTZ.U32.TRUNC.NTZ R9, R8 ;  /* 0x0000000800097305 */ /* 0x000e64000021f000 */
[----:B-1----:R-:W-:Y:S01]  /*17f0*/  IMAD.MOV R4, RZ, RZ, -R9 ;  /* 0x000000ffff047224 */ /* 0x002fe200078e0a09 */
[----:B------:R-:W-:-:S03]  /*1800*/  MOV R8, RZ ;  /* 0x000000ff00087202 */ /* 0x000fc60000000f00 */
[----:B------:R-:W-:-:S04]  /*1810*/  IMAD R4, R4, R7, RZ ;  /* 0x0000000704047224 */ /* 0x000fc800078e02ff */
[----:B------:R-:W-:Y:S02]  /*1820*/  IMAD.HI.U32 R9, R9, R4, R8 ;  /* 0x0000000409097227 */ /* 0x000fe400078e0008 */
[----:B------:R-:W1:Y:S04]  /*1830*/  LDC.64 R4, c[0x0][0x260] ;  /* 0x00009800ff047b82 */ /* 0x000e680000000a00 */
[----:B------:R-:W-:-:S04]  /*1840*/  IMAD.HI.U32 R18, R9, R2, RZ ;  /* 0x0000000209127227 */ /* 0x000fc800078e00ff */
[----:B------:R-:W-:-:S04]  /*1850*/  IMAD.MOV R6, RZ, RZ, -R18 ;  /* 0x000000ffff067224 */ /* 0x000fc800078e0a12 */
[----:B------:R-:W-:Y:S01]  /*1860*/  IMAD R6, R7, R6, R2 ;  /* 0x0000000607067224 */ /* 0x000fe200078e0202 */
[----:B------:R-:W-:-:S04]  /*1870*/  LOP3.LUT R2, R0, UR8, RZ, 0x3c, !PT ;  /* 0x0000000800027c12 */ /* 0x000fc8000f8e3cff */
[----:B------:R-:W-:Y:S02]  /*1880*/  ISETP.GT.U32.AND P5, PT, R7, R6, PT ;  /* 0x000000060700720c */ /* 0x000fe40003fa4070 */
[----:B------:R-:W-:-:S11]  /*1890*/  ISETP.GE.AND P3, PT, R2, RZ, PT ;  /* 0x000000ff0200720c */ /* 0x000fd60003f66270 */
[----:B------:R-:W-:Y:S01]  /*18a0*/  @!P5 IADD3 R6, R6, -R7, RZ ;  /* 0x800000070606d210 */ /* 0x000fe20007ffe0ff */
[----:B------:R-:W-:-:S03]  /*18b0*/  @!P5 VIADD R18, R18, 0x1 ;  /* 0x000000011212d836 */ /* 0x000fc60000000000 */
[----:B------:R-:W-:-:S13]  /*18c0*/  ISETP.GE.U32.AND P4, PT, R6, R7, PT ;  /* 0x000000070600720c */ /* 0x000fda0003f86070 */
[----:B------:R-:W-:Y:S01]  /*18d0*/  @P4 IADD3 R18, R18, 0x1, RZ ;  /* 0x0000000112124810 */ /* 0x000fe20007ffe0ff */
[----:B-1----:R-:W-:Y:S06]  /*18e0*/  @P1 BRA `(.L_x_724) ;  /* 0x0000000000341947 */ /* 0x002fec0003800000 */
[----:B------:R-:W-:Y:S01]  /*18f0*/  USHF.R.S32.HI UR18, URZ, 0x1f, UR7 ;  /* 0x0000001f3f127899 */ /* 0x000fe20008011407 */
[----:B------:R-:W-:Y:S01]  /*1900*/  ULDC.64 UR10, c[0x0][0x248] ;  /* 0x00009200000a7ab9 */ /* 0x000fe20000000a00 */
[----:B------:R-:W-:Y:S02]  /*1910*/  USHF.R.S32.HI UR23, URZ, 0x1f, UR6 ;  /* 0x0000001f3f177899 */ /* 0x000fe40008011406 */
[----:B------:R-:W-:Y:S02]  /*1920*/  UIMAD UR18, UR18, UR10, URZ ;  /* 0x0000000a121272a4 */ /* 0x000fe4000f8e023f */
[----:B------:R-:W-:Y:S02]  /*1930*/  UIMAD.WIDE.U32 UR24, UR7, UR10, URZ ;  /* 0x0000000a071872a5 */ /* 0x000fe4000f8e003f */
[----:B------:R-:W-:Y:S01]  /*1940*/  UIMAD UR18, UR7, UR11, UR18 ;  /* 0x0000000b071272a4 */ /* 0x000fe2000f8e0212 */
[----:B------:R-:W-:-:S03]  /*1950*/  ULDC.64 UR4, c[0x0][0x230] ;  /* 0x00008c0000047ab9 */ /* 0x000fc60000000a00 */
[----:B------:R-:W-:Y:S02]  /*1960*/  UIADD3 UR25, UR25, UR18, URZ ;  /* 0x0000001219197290 */ /* 0x000fe4000fffe03f */
[----:B------:R-:W-:Y:S02]  /*1970*/  UIMAD UR23, UR23, UR4, URZ ;  /* 0x00000004171772a4 */ /* 0x000fe4000f8e023f */
[----:B------:R-:W-:Y:S02]  /*1980*/  UIMAD.WIDE.U32 UR24, UR6, UR4, UR24 ;  /* 0x00000004061872a5 */ /* 0x000fe4000f8e0018 */
[----:B------:R-:W-:-:S04]  /*1990*/  UIMAD UR5, UR6, UR5, UR23 ;  /* 0x00000005060572a4 */ /* 0x000fc8000f8e0217 */
[----:B------:R-:W-:Y:S01]  /*19a0*/  UIADD3 UR5, UR25, UR5, URZ ;  /* 0x0000000519057290 */ /* 0x000fe2000fffe03f */
[----:B------:R-:W-:-:S11]  /*19b0*/  UMOV UR18, UR24 ;  /* 0x0000001800127c82 */ /* 0x000fd60008000000 */
.L_x_724:
[----:B------:R-:W-:Y:S01]  /*19c0*/  UIMAD UR4, UR17, UR10, URZ ;  /* 0x0000000a110472a4 */ /* 0x000fe2000f8e023f */
[----:B------:R-:W-:Y:S01]  /*19d0*/  @!P3 IADD3 R18, -R18, RZ, RZ ;  /* 0x000000ff1212b210 */ /* 0x000fe20007ffe1ff */
[----:B------:R-:W-:Y:S01]  /*19e0*/  UMOV UR24, UR18 ;  /* 0x0000001200187c82 */ /* 0x000fe20008000000 */
[----:B------:R-:W-:Y:S01]  /*19f0*/  UMOV UR25, UR5 ;  /* 0x0000000500197c82 */ /* 0x000fe20008000000 */
[----:B------:R-:W-:Y:S01]  /*1a00*/  UIMAD UR4, UR11, UR16, UR4 ;  /* 0x000000100b0472a4 */ /* 0x000fe2000f8e0204 */
[----:B------:R-:W-:Y:S01]  /*1a10*/  @!P2 LOP3.LUT R18, RZ, R0, RZ, 0x33, !PT ;  /* 0x00000000ff12a212 */ /* 0x000fe200078e33ff */
[----:B------:R-:W-:Y:S01]  /*1a20*/  UIMAD.WIDE.U32 UR24, UR10, UR16, UR24 ;  /* 0x000000100a1872a5 */ /* 0x000fe2000f8e0018 */
[----:B------:R-:W-:Y:S01]  /*1a30*/  MOV R15, UR16 ;  /* 0x00000010000f7c02 */ /* 0x000fe20008000f00 */
[----:B------:R-:W-:Y:S01]  /*1a40*/  @UP0 UIADD3 UR13, UR7, UR13, URZ ;  /* 0x0000000d070d0290 */ /* 0x000fe2000fffe03f */
[----:B------:R-:W-:Y:S01]  /*1a50*/  SHF.R.S32.HI R21, RZ, 0x1f, R18 ;  /* 0x0000001fff157819 */ /* 0x000fe20000011412 */
[----:B------:R-:W-:Y:S01]  /*1a60*/  UIADD3 UR4, UR25, UR4, URZ ;  /* 0x0000000419047290 */ /* 0x000fe2000fffe03f */
[----:B------:R-:W-:Y:S01]  /*1a70*/  IMAD.U32 R31, RZ, RZ, UR17 ;  /* 0x00000011ff1f7e24 */ /* 0x000fe2000f8e00ff */
[----:B------:R-:W-:Y:S01]  /*1a80*/  MOV R6, UR24 ;  /* 0x0000001800067c02 */ /* 0x000fe20008000f00 */
[----:B------:R-:W-:-:S02]  /*1a90*/  IMAD.U32 R7, RZ, RZ, UR25 ;  /* 0x00000019ff077e24 */ /* 0x000fc4000f8e00ff */
[-C--:B------:R-:W-:Y:S01]  /*1aa0*/  IMAD R0, R21, R4.reuse, RZ ;  /* 0x0000000415007224 */ /* 0x080fe200078e02ff */
[----:B------:R-:W-:Y:S01]  /*1ab0*/  MOV R7, UR4 ;  /* 0x0000000400077c02 */ /* 0x000fe20008000f00 */
[----:B------:R-:W-:Y:S02]  /*1ac0*/  @UP0 ULDC.64 UR4, c[0x0][0x250] ;  /* 0x0000940000040ab9 */ /* 0x000fe40000000a00 */
[----:B------:R-:W-:Y:S01]  /*1ad0*/  @UP0 UIMAD.WIDE.U32 UR24, UR13, UR4, URZ ;  /* 0x000000040d1802a5 */ /* 0x000fe2000f8e003f */
[C---:B------:R-:W-:Y:S02]  /*1ae0*/  IMAD R5, R18.reuse, R5, R0 ;  /* 0x0000000512057224 */ /* 0x040fe400078e0200 */
[----:B------:R-:W-:Y:S01]  /*1af0*/  IMAD.WIDE.U32 R34, R18, R4, R6 ;  /* 0x0000000412227225 */ /* 0x000fe200078e0006 */
[----:B------:R-:W-:-:S03]  /*1b00*/  @UP0 UIMAD UR13, UR13, UR5, UR25 ;  /* 0x000000050d0d02a4 */ /* 0x000fc6000f8e0219 */
[----:B------:R-:W-:Y:S01]  /*1b10*/  @UP0 UMOV UR16, UR24 ;  /* 0x0000001800100c82 */ /* 0x000fe20008000000 */
[----:B------:R-:W-:Y:S01]  /*1b20*/  IMAD.IADD R5, R35, 0x1, R5 ;  /* 0x0000000123057824 */ /* 0x000fe200078e0205 */
[----:B------:R-:W-:Y:S07]  /*1b30*/  @P1 BRA `(.L_x_723) ;  /* 0x0000000000301947 */ /* 0x000fee0003800000 */
[----:B------:R-:W-:Y:S01]  /*1b40*/  USHF.R.S32.HI UR13, URZ, 0x1f, UR7 ;  /* 0x0000001f3f0d7899 */ /* 0x000fe20008011407 */
[----:B------:R-:W-:-:S03]  /*1b50*/  ULDC.64 UR4, c[0x0][0x250] ;  /* 0x0000940000047ab9 */ /* 0x000fc60000000a00 */
[----:B------:R-:W-:Y:S02]  /*1b60*/  UIMAD UR13, UR13, UR4, URZ ;  /* 0x000000040d0d72a4 */ /* 0x000fe4000f8e023f */
[----:B------:R-:W-:Y:S02]  /*1b70*/  UIMAD.WIDE.U32 UR16, UR7, UR4, URZ ;  /* 0x00000004071072a5 */ /* 0x000fe4000f8e003f */
[----:B------:R-:W-:Y:S02]  /*1b80*/  UIMAD UR13, UR7, UR5, UR13 ;  /* 0x00000005070d72a4 */ /* 0x000fe4000f8e020d */
[----:B------:R-:W-:Y:S01]  /*1b90*/  USHF.R.S32.HI UR7, URZ, 0x1f, UR6 ;  /* 0x0000001f3f077899 */ /* 0x000fe20008011406 */
[----:B------:R-:W-:Y:S01]  /*1ba0*/  ULDC.64 UR4, c[0x0][0x238] ;  /* 0x00008e0000047ab9 */ /* 0x000fe20000000a00 */
[----:B------:R-:W-:Y:S02]  /*1bb0*/  UIADD3 UR17, UR17, UR13, URZ ;  /* 0x0000000d11117290 */ /* 0x000fe4000fffe03f */
[----:B------:R-:W-:-:S02]  /*1bc0*/  UIMAD UR7, UR7, UR4, URZ ;  /* 0x00000004070772a4 */ /* 0x000fc4000f8e023f */
[----:B------:R-:W-:Y:S02]  /*1bd0*/  UIMAD.WIDE.U32 UR16, UR6, UR4, UR16 ;  /* 0x00000004061072a5 */ /* 0x000fe4000f8e0010 */
[----:B------:R-:W-:-:S04]  /*1be0*/  UIMAD UR5, UR6, UR5, UR7 ;  /* 0x00000005060572a4 */ /* 0x000fc8000f8e0207 */
[----:B------:R-:W-:-:S12]  /*1bf0*/  UIADD3 UR13, UR17, UR5, URZ ;  /* 0x00000005110d7290 */ /* 0x000fd8000fffe03f */
.L_x_723:
[----:B------:R-:W-:Y:S01]  /*1c00*/  UISETP.NE.AND UP0, UPT, UR14, -0x1, UPT ;  /* 0xffffffff0e00788c */ /* 0x000fe2000bf05270 */
[----:B------:R-:W-:Y:S01]  /*1c10*/  SHF.R.S32.HI R16, RZ, 0x1f, R3 ;  /* 0x0000001fff107819 */ /* 0x000fe20000011403 */
[----:B------:R-:W-:Y:S01]  /*1c20*/  USHF.R.S32.HI UR23, URZ, 0x1f, UR8 ;  /* 0x0000001f3f177899 */ /* 0x000fe20008011408 */
[----:B------:R-:W1:Y:S01]  /*1c30*/  S2R R29, SR_CTAID.X ;  /* 0x00000000001d7919 */ /* 0x000e620000002500 */
[----:B------:R-:W-:Y:S01]  /*1c40*/  BSSY B0, `(.L_x_725) ;  /* 0x0000074000007945 */ /* 0x000fe20003800000 */
[CC--:B------:R-:W-:Y:S02]  /*1c50*/  LEA.HI R22, R16.reuse, R3.reuse, RZ, 0x3 ;  /* 0x0000000310167211 */ /* 0x0c0fe400078f18ff */
[-C--:B------:R-:W-:Y:S02]  /*1c60*/  LEA.HI R14, R16, R3.reuse, RZ, 0x4 ;  /* 0x00000003100e7211 */ /* 0x080fe400078f20ff */
[----:B------:R-:W-:Y:S02]  /*1c70*/  LOP3.LUT R2, R22, 0xfffffff8, RZ, 0xc0, !PT ;  /* 0xfffffff816027812 */ /* 0x000fe400078ec0ff */
[----:B------:R-:W-:Y:S01]  /*1c80*/  SHF.R.S32.HI R22, RZ, 0x3, R22 ;  /* 0x00000003ff167819 */ /* 0x000fe20000011416 */
[----:B------:R-:W-:Y:S01]  /*1c90*/  @UP0 ULDC.64 UR4, c[0x0][0x240] ;  /* 0x0000900000040ab9 */ /* 0x000fe20000000a00 */
[----:B------:R-:W-:Y:S01]  /*1ca0*/  LOP3.LUT R0, R14, 0xfffffff0, RZ, 0xc0, !PT ;  /* 0xfffffff00e007812 */ /* 0x000fe200078ec0ff */
[----:B------:R-:W-:Y:S01]  /*1cb0*/  @UP0 UIMAD.WIDE.U32 UR24, UR14, UR4, URZ ;  /* 0x000000040e1802a5 */ /* 0x000fe2000f8e003f */
[----:B------:R-:W-:Y:S01]  /*1cc0*/  IMAD.IADD R2, R3, 0x1, -R2 ;  /* 0x0000000103027824 */ /* 0x000fe200078e0a02 */
[----:B------:R-:W-:Y:S01]  /*1cd0*/  @!UP0 USHF.R.S32.HI UR18, URZ, 0x1f, UR9 ;  /* 0x0000001f3f128899 */ /* 0x000fe20008011409 */
[----:B------:R-:W-:Y:S01]  /*1ce0*/  IMAD.SHL.U32 R11, R22, 0x40, RZ ;  /* 0x00000040160b7824 */ /* 0x000fe200078e00ff */
[----:B------:R-:W-:Y:S01]  /*1cf0*/  @UP0 UIMAD UR17, UR14, UR5, UR25 ;  /* 0x000000050e1102a4 */ /* 0x000fe2000f8e0219 */
[----:B------:R-:W-:Y:S01]  /*1d00*/  IMAD.SHL.U32 R240, R2, 0x8, RZ ;  /* 0x0000000802f07824 */ /* 0x000fe200078e00ff */
[----:B------:R-:W-:Y:S01]  /*1d10*/  @!UP0 ULDC.64 UR6, c[0x0][0x228] ;  /* 0x00008a0000068ab9 */ /* 0x000fe20000000a00 */
[----:B------:R-:W-:Y:S01]  /*1d20*/  ULDC.64 UR4, c[0x0][0x258] ;  /* 0x0000960000047ab9 */ /* 0x000fe20000000a00 */
[----:B------:R-:W-:Y:S01]  /*1d30*/  LOP3.LUT R11, R11, 0x1c0, RZ, 0xc0, !PT ;  /* 0x000001c00b0b7812 */ /* 0x000fe200078ec0ff */
[----:B------:R-:W-:Y:S01]  /*1d40*/  UIMAD UR23, UR23, UR4, URZ ;  /* 0x00000004171772a4 */ /* 0x000fe2000f8e023f */
[----:B------:R-:W-:Y:S01]  /*1d50*/  IMAD.U32 R24, RZ, RZ, UR4 ;  /* 0x00000004ff187e24 */ /* 0x000fe2000f8e00ff */
[----:B------:R-:W2:Y:S01]  /*1d60*/  S2UR UR4, SR_CgaCtaId ;  /* 0x00000000000479c3 */ /* 0x000ea20000008800 */
[----:B------:R-:W-:Y:S01]  /*1d70*/  IMAD.IADD R9, R3, 0x1, -R0 ;  /* 0x0000000103097824 */ /* 0x000fe200078e0a00 */
[--C-:B------:R-:W-:Y:S01]  /*1d80*/  LOP3.LUT R7, R11, 0x38, R240.reuse, 0xf8, !PT ;  /* 0x000000380b077812 */ /* 0x100fe200078ef8f0 */
[----:B------:R-:W-:Y:S01]  /*1d90*/  @!UP0 UIMAD UR18, UR18, UR6, URZ ;  /* 0x00000006121282a4 */ /* 0x000fe2000f8e023f */
[----:B------:R-:W-:Y:S01]  /*1da0*/  SHF.R.U32.HI R238, RZ, 0x3, R11 ;  /* 0x00000003ffee7819 */ /* 0x000fe2000001160b */
[----:B------:R-:W-:Y:S01]  /*1db0*/  @!UP0 UIMAD.WIDE.U32 UR26, UR9, UR6, URZ ;  /* 0x00000006091a82a5 */ /* 0x000fe2000f8e003f */
[----:B------:R-:W-:Y:S01]  /*1dc0*/  SHF.R.S32.HI R0, RZ, 0x1f, R9 ;  /* 0x0000001fff007819 */ /* 0x000fe20000011409 */
[----:B------:R-:W-:Y:S01]  /*1dd0*/  @!UP0 UIMAD UR18, UR9, UR7, UR18 ;  /* 0x00000007091282a4 */ /* 0x000fe2000f8e0212 */
[----:B------:R-:W-:Y:S01]  /*1de0*/  LOP3.LUT R238, R7, R238, RZ, 0x3c, !PT ;  /* 0x000000ee07ee7212 */ /* 0x000fe200078e3cff */
[----:B------:R-:W-:Y:S01]  /*1df0*/  UIMAD UR9, UR8, UR5, UR23 ;  /* 0x00000005080972a4 */ /* 0x000fe2000f8e0217 */
[----:B------:R-:W-:Y:S01]  /*1e00*/  LEA.HI R7, R16, R3, RZ, 0x6 ;  /* 0x0000000310077211 */ /* 0x000fe200078f30ff */
[----:B------:R-:W-:Y:S01]  /*1e10*/  UIADD3 UR5, -UR12, UR15, URZ ;  /* 0x0000000f0c057290 */ /* 0x000fe2000fffe13f */
[----:B------:R-:W-:Y:S01]  /*1e20*/  LEA.HI R17, R0, R9, RZ, 0x3 ;  /* 0x0000000900117211 */ /* 0x000fe200078f18ff */
[----:B------:R-:W-:Y:S01]  /*1e30*/  @!UP0 UIADD3 UR17, UR27, UR18, URZ ;  /* 0x000000121b118290 */ /* 0x000fe2000fffe03f */
[----:B------:R-:W-:Y:S01]  /*1e40*/  SHF.R.S32.HI R0, RZ, 0x1f, R240 ;  /* 0x0000001fff007819 */ /* 0x000fe200000114f0 */
[----:B------:R-:W-:Y:S01]  /*1e50*/  @!UP0 UMOV UR24, UR26 ;  /* 0x0000001a00188c82 */ /* 0x000fe20008000000 */
[C---:B------:R-:W-:Y:S01]  /*1e60*/  IADD3 R34, P3, R240.reuse, R34, RZ ;  /* 0x00000022f0227210 */ /* 0x040fe20007f7e0ff */
[----:B------:R-:W-:Y:S01]  /*1e70*/  IMAD.SHL.U32 R7, R7, 0x8, RZ ;  /* 0x0000000807077824 */ /* 0x000fe200078e00ff */
[----:B------:R-:W-:Y:S01]  /*1e80*/  IADD3 R4, P1, R240, UR24, RZ ;  /* 0x00000018f0047c10 */ /* 0x000fe2000ff3e0ff */
[----:B------:R-:W-:Y:S01]  /*1e90*/  ULDC.64 UR6, c[0x0][0x268] ;  /* 0x00009a0000067ab9 */ /* 0x000fe20000000a00 */
[----:B------:R-:W-:Y:S01]  /*1ea0*/  LOP3.LUT R20, R17, 0xfffffff8, RZ, 0xc0, !PT ;  /* 0xfffffff811147812 */ /* 0x000fe200078ec0ff */
[----:B------:R-:W-:Y:S01]  /*1eb0*/  IMAD.X R35, R0, 0x1, R5, P3 ;  /* 0x0000000100237824 */ /* 0x000fe200018e0605 */
[----:B------:R-:W-:Y:S01]  /*1ec0*/  IADD3 R6, P2, R240, UR16, RZ ;  /* 0x00000010f0067c10 */ /* 0x000fe2000ff5e0ff */
[----:B------:R-:W-:Y:S01]  /*1ed0*/  IMAD R21, R21, UR6, RZ ;  /* 0x0000000615157c24 */ /* 0x000fe2000f8e02ff */
[----:B------:R-:W-:Y:S01]  /*1ee0*/  ISETP.GE.AND P4, PT, R22, UR5, PT ;  /* 0x0000000516007c0c */ /* 0x000fe2000bf86270 */
[----:B------:R-:W-:Y:S01]  /*1ef0*/  USHF.L.U32 UR18, UR19, 0x6, URZ ;  /* 0x0000000613127899 */ /* 0x000fe2000800063f */
[----:B------:R-:W-:Y:S01]  /*1f00*/  LOP3.LUT R238, R238, 0xfffffe00, R7, 0xf8, !PT ;  /* 0xfffffe00eeee7812 */ /* 0x000fe200078ef807 */
[----:B------:R-:W-:Y:S01]  /*1f10*/  IMAD.IADD R20, R9, 0x1, -R20 ;  /* 0x0000000109147824 */ /* 0x000fe200078e0a14 */
[C---:B------:R-:W-:Y:S01]  /*1f20*/  IADD3.X R5, R0.reuse, UR17, RZ, P1, !PT ;  /* 0x0000001100057c10 */ /* 0x040fe20008ffe4ff */
[----:B------:R-:W-:Y:S01]  /*1f30*/  UMOV UR12, 0x400 ;  /* 0x00000400000c7882 */ /* 0x000fe20000000000 */
[----:B------:R-:W-:Y:S01]  /*1f40*/  IADD3.X R7, R0, UR13, RZ, P2, !PT ;  /* 0x0000000d00077c10 */ /* 0x000fe200097fe4ff */
[----:B------:R-:W-:Y:S01]  /*1f50*/  IMAD R21, R18, UR7, R21 ;  /* 0x0000000712157c24 */ /* 0x000fe2000f8e0215 */
[----:B------:R-:W-:Y:S01]  /*1f60*/  IADD3 R15, P3, R22, R15, RZ ;  /* 0x0000000f160f7210 */ /* 0x000fe20007f7e0ff */
[----:B------:R-:W-:Y:S01]  /*1f70*/  IMAD.WIDE.U32 R24, R24, UR8, R4 ;  /* 0x0000000818187c25 */ /* 0x000fe2000f8e0004 */
[----:B------:R-:W-:Y:S01]  /*1f80*/  UIADD3 UR17, UR18, -0x40, URZ ;  /* 0xffffffc012117890 */ /* 0x000fe2000fffe03f */
[----:B------:R-:W-:Y:S01]  /*1f90*/  SHF.R.S32.HI R23, RZ, 0x1f, R22 ;  /* 0x0000001fff177819 */ /* 0x000fe20000011416 */
[----:B--2---:R-:W-:Y:S01]  /*1fa0*/  ULEA UR4, UR4, UR12, 0x18 ;  /* 0x0000000c04047291 */ /* 0x004fe2000f8ec03f */
[----:B------:R-:W-:Y:S01]  /*1fb0*/  IMAD.WIDE.U32 R18, R18, UR6, R6 ;  /* 0x0000000612127c25 */ /* 0x000fe2000f8e0006 */
[----:B------:R-:W-:Y:S01]  /*1fc0*/  R2P PR, R20, 0x6 ;  /* 0x0000000614007804 */ /* 0x000fe20000000000 */
[----:B------:R-:W-:Y:S01]  /*1fd0*/  USHF.L.U64.HI UR13, UR10, 0x4, UR11 ;  /* 0x000000040a0d7899 */ /* 0x000fe2000801020b */
[----:B------:R-:W-:Y:S01]  /*1fe0*/  SHF.R.S32.HI R233, RZ, 0x4, R14 ;  /* 0x00000004ffe97819 */ /* 0x000fe2000001140e */
[----:B------:R-:W-:Y:S01]  /*1ff0*/  IMAD.MOV.U32 R7, RZ, RZ, 0x10 ;  /* 0x00000010ff077424 */ /* 0x000fe200078e00ff */
[----:B------:R-:W-:Y:S01]  /*2000*/  UIADD3 UR16, -UR17, UR22, URZ ;  /* 0x0000001611107290 */ /* 0x000fe2000fffe13f */
[----:B------:R-:W-:Y:S01]  /*2010*/  IMAD.MOV.U32 R5, RZ, RZ, 0x20 ;  /* 0x00000020ff057424 */ /* 0x000fe200078e00ff */
[----:B------:R-:W-:Y:S01]  /*2020*/  LEA.HI R14, R14, R233, RZ, 0x1 ;  /* 0x000000e90e0e7211 */ /* 0x000fe200078f08ff */
[----:B------:R-:W-:Y:S01]  /*2030*/  VIADD R27, R25, UR9 ;  /* 0x00000009191b7c36 */ /* 0x000fe20008000000 */
[----:B------:R-:W-:Y:S01]  /*2040*/  LEA R238, R238, UR4, 0x1 ;  /* 0x00000004eeee7c11 */ /* 0x000fe2000f8e08ff */
[----:B-1----:R-:W-:Y:S01]  /*2050*/  IMAD.WIDE R28, R29, 0x40, R22 ;  /* 0x000000401d1c7825 */ /* 0x002fe200078e0216 */
[----:B------:R-:W-:-:S02]  /*2060*/  SEL R7, R7, 0xfffffff0, !P1 ;  /* 0xfffffff007077807 */ /* 0x000fc40004800000 */
[----:B------:R-:W-:Y:S01]  /*2070*/  SEL R5, R5, 0xffffffe0, !P2 ;  /* 0xffffffe005057807 */ /* 0x000fe20005000000 */
[C---:B------:R-:W-:Y:S02]  /*2080*/  VIADD R237, R240.reuse, 0x40 ;  /* 0x00000040f0ed7836 */ /* 0x040fe40000000000 */
[C---:B------:R-:W-:Y:S02]  /*2090*/  VIADD R236, R240.reuse, 0x80 ;  /* 0x00000080f0ec7836 */ /* 0x040fe40000000000 */
[----:B------:R-:W-:Y:S01]  /*20a0*/  VIADD R235, R240, 0xc0 ;  /* 0x000000c0f0eb7836 */ /* 0x000fe20000000000 */
[----:B------:R-:W-:Y:S06]  /*20b0*/  @P4 BRA `(.L_x_726) ;  /* 0x0000000000b04947 */ /* 0x000fec0003800000 */
[----:B------:R-:W-:Y:S01]  /*20c0*/  ULDC UR8, c[0x0][0x2d0] ;  /* 0x0000b40000087ab9 */ /* 0x000fe20000000800 */
[----:B------:R-:W-:Y:S01]  /*20d0*/  ULDC.64 UR6, c[0x0][0x240] ;  /* 0x0000900000067ab9 */ /* 0x000fe20000000a00 */
[----:B------:R-:W-:Y:S01]  /*20e0*/  ISETP.GE.AND P5, PT, R237, UR8, PT ;  /* 0x00000008ed007c0c */ /* 0x000fe2000bfa6270 */
[----:B------:R-:W-:Y:S01]  /*20f0*/  IMAD R33, R29, UR6, RZ ;  /* 0x000000061d217c24 */ /* 0x000fe2000f8e02ff */
[----:B------:R-:W-:Y:S01]  /*2100*/  ISETP.GE.AND P6, PT, R240, UR8, PT ;  /* 0x00000008f0007c0c */ /* 0x000fe2000bfc6270 */
[----:B------:R-:W-:Y:S01]  /*2110*/  IMAD.MOV.U32 R26, RZ, RZ, R24 ;  /* 0x000000ffff1a7224 */ /* 0x000fe200078e0018 */
[----:B------:R-:W-:Y:S01]  /*2120*/  ISETP.GE.AND P4, PT, R236, UR8, PT ;  /* 0x00000008ec007c0c */ /* 0x000fe2000bf86270 */
[C---:B------:R-:W-:Y:S02]  /*2130*/  IMAD R0, R28.reuse, UR7, R33 ;  /* 0x000000071c007c24 */ /* 0x040fe4000f8e0221 */
[----:B------:R-:W-:-:S04]  /*2140*/  IMAD.WIDE.U32 R36, R28, UR6, R26 ;  /* 0x000000061c247c25 */ /* 0x000fc8000f8e001a */
[----:B------:R-:W-:Y:S02]  /*2150*/  IMAD.IADD R0, R37, 0x1, R0 ;  /* 0x0000000125007824 */ /* 0x000fe400078e0200 */
[----:B------:R-:W1:Y:S02]  /*2160*/  @!P5 LDC.64 R10, c[0x0][0x210] ;  /* 0x00008400ff0adb82 */ /* 0x000e640000000a00 */
[----:B------:R2:W-:Y:S06]  /*2170*/  @P6 STS.128 [R238], RZ ;  /* 0x000000ffee006388 */ /* 0x0005ec0000000c00 */
[----:B------:R-:W3:Y:S08]  /*2180*/  @!P6 LDC.64 R12, c[0x0][0x210] ;  /* 0x00008400ff0ceb82 */ /* 0x000ef00000000a00 */
[----:B------:R-:W4:Y:S01]  /*2190*/  @!P4 LDC.64 R8, c[0x0][0x210] ;  /* 0x00008400ff08cb82 */ /* 0x000f220000000a00 */
[----:B-1----:R-:W-:-:S04]  /*21a0*/  @!P5 LEA R10, P2, R36, R10, 0x1 ;  /* 0x0000000a240ad211 */ /* 0x002fc800078408ff */
[C---:B------:R-:W-:Y:S02]  /*21b0*/  @!P5 LEA.HI.X R11, R36.reuse, R11, R0, 0x1, P2 ;  /* 0x0000000b240bd211 */ /* 0x040fe400010f0c00 */
[----:B------:R-:W-:Y:S02]  /*21c0*/  ISETP.GE.AND P2, PT, R235, UR8, PT ;  /* 0x00000008eb007c0c */ /* 0x000fe4000bf46270 */
[----:B---3--:R-:W-:-:S04]  /*21d0*/  @!P6 LEA R12, P1, R36, R12, 0x1 ;  /* 0x0000000c240ce211 */ /* 0x008fc800078208ff */
[C---:B------:R-:W-:Y:S02]  /*21e0*/  @!P6 LEA.HI.X R13, R36.reuse, R13, R0, 0x1, P1 ;  /* 0x0000000d240de211 */ /* 0x040fe400008f0c00 */
[----:B----4-:R-:W-:-:S03]  /*21f0*/  @!P4 LEA R8, P1, R36, R8, 0x1 ;  /* 0x000000082408c211 */ /* 0x010fc600078208ff */
[----:B------:R-:W-:Y:S01]  /*2200*/  @!PT LDS RZ, [RZ] ;  /* 0x00000000fffff984 */ /* 0x000fe20000000800 */
[----:B------:R-:W-:Y:S01]  /*2210*/  @!PT LDS RZ, [RZ] ;  /* 0x00000000fffff984 */ /* 0x000fe20000000800 */
[----:B------:R-:W-:Y:S01]  /*2220*/  @!PT LDS RZ, [RZ] ;  /* 0x00000000fffff984 */ /* 0x000fe20000000800 */
[----:B------:R2:W-:Y:S01]  /*2230*/  @!P6 LDGSTS.E.BYPASS.LTC128B.128 [R238], desc[UR20][R12.64] ;  /* 0x000000000ceeefae */ /* 0x0005e2000b901d54 */
[----:B------:R-:W-:-:S03]  /*2240*/  @!P4 LEA.HI.X R9, R36, R9, R0, 0x1, P1 ;  /* 0x000000092409c211 */ /* 0x000fc600008f0c00 */
[----:B------:R2:W-:Y:S04]  /*2250*/  @P5 STS.128 [R238+0x2000], RZ ;  /* 0x002000ffee005388 */ /* 0x0005e80000000c00 */
[----:B------:R-:W-:Y:S01]  /*2260*/  @!PT LDS RZ, [RZ] ;  /* 0x00000000fffff984 */ /* 0x000fe20000000800 */
[----:B------:R-:W-:Y:S01]  /*2270*/  @!PT LDS RZ, [RZ] ;  /* 0x00000000fffff984 */ /* 0x000fe20000000800 */
[----:B------:R-:W-:Y:S01]  /*2280*/  @!PT LDS RZ, [RZ] ;  /* 0x00000000fffff984 */ /* 0x000fe20000000800 */
[----:B------:R2:W-:Y:S04]  /*2290*/  @!P5 LDGSTS.E.BYPASS.LTC128B.128 [R238+0x2000], desc[UR20][R10.64+0x80] ;  /* 0x020000800aeedfae */ /* 0x0005e8000b901d54 */
[----:B------:R2:W-:Y:S04]  /*22a0*/  @P4 STS.128 [R238+0x4000], RZ ;  /* 0x004000ffee004388 */ /* 0x0005e80000000c00 */
[----:B------:R-:W-:Y:S01]  /*22b0*/  @!PT LDS RZ, [RZ] ;  /* 0x00000000fffff984 */ /* 0x000fe20000000800 */
[----:B------:R-:W-:Y:S01]  /*22c0*/  @!PT LDS RZ, [RZ] ;  /* 0x00000000fffff984 */ /* 0x000fe20000000800 */
[----:B------:R-:W-:Y:S01]  /*22d0*/  @!PT LDS RZ, [RZ] ;  /* 0x00000000fffff984 */ /* 0x000fe20000000800 */
[----:B------:R2:W-:Y:S04]  /*22e0*/  @!P4 LDGSTS.E.BYPASS.LTC128B.128 [R238+0x4000], desc[UR20][R8.64+0x100] ;  /* 0x0400010008eecfae */ /* 0x0005e8000b901d54 */
[----:B------:R2:W-:Y:S01]  /*22f0*/  @P2 STS.128 [R238+0x6000], RZ ;  /* 0x006000ffee002388 */ /* 0x0005e20000000c00 */
[----:B------:R-:W-:Y:S05]  /*2300*/  @P2 BRA `(.L_x_726) ;  /* 0x00000000001c2947 */ /* 0x000fea0003800000 */
[----:B------:R-:W-:Y:S02]  /*2310*/  ULDC.64 UR6, c[0x0][0x210] ;  /* 0x0000840000067ab9 */ /* 0x000fe40000000a00 */
[----:B--2---:R-:W-:-:S04]  /*2320*/  LEA R8, P1, R36, UR6, 0x1 ;  /* 0x0000000624087c11 */ /* 0x004fc8000f8208ff */
[----:B------:R-:W-:-:S05]  /*2330*/  LEA.HI.X R9, R36, UR7, R0, 0x1, P1 ;  /* 0x0000000724097c11 */ /* 0x000fca00088f0c00 */
[----:B------:R-:W-:Y:S01]  /*2340*/  @!PT LDS RZ, [RZ] ;  /* 0x00000000fffff984 */ /* 0x000fe20000000800 */
[----:B------:R-:W-:Y:S01]  /*2350*/  @!PT LDS RZ, [RZ] ;  /* 0x00000000fffff984 */ /* 0x000fe20000000800 */
[----:B------:R-:W-:Y:S01]  /*2360*/  @!PT LDS RZ, [RZ] ;  /* 0x00000000fffff984 */ /* 0x000fe20000000800 */
[----:B------:R1:W-:Y:S04]  /*2370*/  LDGSTS.E.BYPASS.LTC128B.128 [R238+0x6000], desc[UR20][R8.64+0x180] ;  /* 0x0600018008ee7fae */ /* 0x0003e8000b901d54 */
.L_x_726:
[----:B------:R-:W-:Y:S05]  /*2380*/  BSYNC B0 ;  /* 0x0000000000007941 */ /* 0x000fea0003800000 */
.L_x_725:
[----:B------:R-:W-:Y:S01]  /*2390*/  VIADD R0, R22, 0x10 ;  /* 0x0000001016007836 */ /* 0x000fe20000000000 */
[----:B------:R-:W-:Y:S01]  /*23a0*/  LOP3.LUT R14, R14, 0xfffffffe, RZ, 0xc0, !PT ;  /* 0xfffffffe0e0e7812 */ /* 0x000fe200078ec0ff */
[C---:B-12---:R-:W-:Y:S01]  /*23b0*/  IMAD R9, R23.reuse, UR10, RZ ;  /* 0x0000000a17097c24 */ /* 0x046fe2000f8e02ff */
[----:B------:R-:W-:Y:S01]  /*23c0*/  IADD3.X R31, R23, R31, RZ, P3, !PT ;  /* 0x0000001f171f7210 */ /* 0x000fe20001ffe4ff */
[----:B------:R-:W-:Y:S01]  /*23d0*/  ULDC.64 UR8, c[0x0][0x250] ;  /* 0x0000940000087ab9 */ /* 0x000fe20000000a00 */
[----:B------:R-:W-:Y:S01]  /*23e0*/  ISETP.GE.AND P1, PT, R0, UR5, PT ;  /* 0x0000000500007c0c */ /* 0x000fe2000bf26270 */
[C---:B------:R-:W-:Y:S01]  /*23f0*/  VIADD R4, R22.reuse, 0x30 ;  /* 0x0000003016047836 */ /* 0x040fe20000000000 */
[C---:B------:R-:W-:Y:S01]  /*2400*/  IADD3 R6, R22.reuse, 0x20, RZ ;  /* 0x0000002016067810 */ /* 0x040fe20007ffe0ff */
[C---:B------:R-:W-:Y:S01]  /*2410*/  IMAD R166, R22.reuse, UR11, R9 ;  /* 0x0000000b16a67c24 */ /* 0x040fe2000f8e0209 */
[----:B------:R-:W-:Y:S01]  /*2420*/  USHF.L.U64.HI UR12, UR8, 0x4, UR9 ;  /* 0x00000004080c7899 */ /* 0x000fe20008010209 */
[C---:B------:R-:W-:Y:S01]  /*2430*/  IMAD.WIDE.U32 R34, R22.reuse, UR10, R34 ;  /* 0x0000000a16227c25 */ /* 0x040fe2000f8e0022 */
[----:B------:R-:W-:Y:S01]  /*2440*/  BSSY B0, `(.L_x_727) ;  /* 0x000003a000007945 */ /* 0x000fe20003800000 */
[----:B------:R-:W-:-:S02]  /*2450*/  ISETP.GE.AND P6, PT, R22, UR16, PT ;  /* 0x0000001016007c0c */ /* 0x000fc4000bfc6270 */
[----:B------:R-:W-:Y:S01]  /*2460*/  IMAD.IADD R233, R233, 0x1, -R14 ;  /* 0x00000001e9e97824 */ /* 0x000fe200078e0a0e */
[----:B------:R-:W-:Y:S01]  /*2470*/  ISETP.GE.AND P2, PT, R22, UR16, PT ;  /* 0x0000001016007c0c */ /* 0x000fe2000bf46270 */
[----:B------:R-:W-:Y:S01]  /*2480*/  IMAD R14, R31, UR8, RZ ;  /* 0x000000081f0e7c24 */ /* 0x000fe2000f8e02ff */
[----:B------:R-:W-:Y:S01]  /*2490*/  ISETP.GE.AND P4, PT, R6, UR5, PT ;  /* 0x0000000506007c0c */ /* 0x000fe2000bf86270 */
[----:B------:R-:W-:Y:S01]  /*24a0*/  IMAD.MOV.U32 R165, RZ, RZ, R34 ;  /* 0x000000ffffa57224 */ /* 0x000fe200078e0022 */
[----:B------:R-:W-:Y:S01]  /*24b0*/  ISETP.GE.AND P5, PT, R4, UR5, PT ;  /* 0x0000000504007c0c */ /* 0x000fe2000bfa6270 */
[----:B------:R-:W-:Y:S01]  /*24c0*/  IMAD R14, R15, UR9, R14 ;  /* 0x000000090f0e7c24 */ /* 0x000fe2000f8e020e */
[----:B------:R-:W-:Y:S01]  /*24d0*/  IADD3 R166, R35, R166, RZ ;  /* 0x000000a623a67210 */ /* 0x000fe20007ffe0ff */
[----:B------:R-:W-:Y:S10]  /*24e0*/  @P1 BRA `(.L_x_728) ;  /* 0x0000000000bc1947 */ /* 0x000ff40003800000 */
[----:B------:R-:W-:Y:S01]  /*24f0*/  ULDC UR23, c[0x0][0x2d0] ;  /* 0x0000b40000177ab9 */ /* 0x000fe20000000800 */
[----:B------:R-:W-:Y:S01]  /*2500*/  IADD3 R11, P1, R28, 0x10, RZ ;  /* 0x000000101c0b7810 */ /* 0x000fe20007f3e0ff */
[----:B------:R-:W-:Y:S01]  /*2510*/  ULDC.64 UR6, c[0x0][0x240] ;  /* 0x0000900000067ab9 */ /* 0x000fe20000000a00 */
[----:B------:R-:W-:Y:S01]  /*2520*/  ISETP.GE.AND P3, PT, R240, UR23, PT ;  /* 0x00000017f0007c0c */ /* 0x000fe2000bf66270 */
[----:B------:R-:W-:Y:S02]  /*2530*/  IMAD.MOV.U32 R12, RZ, RZ, R24 ;  /* 0x000000ffff0c7224 */ /* 0x000fe400078e0018 */
[----:B------:R-:W-:Y:S02]  /*2540*/  IMAD.X R10, RZ, RZ, R29, P1 ;  /* 0x000000ffff0a7224 */ /* 0x000fe400008e061d */
[----:B------:R-:W-:Y:S02]  /*2550*/  IMAD.MOV.U32 R13, RZ, RZ, R27 ;  /* 0x000000ffff0d7224 */ /* 0x000fe400078e001b */
[----:B------:R-:W-:-:S02]  /*2560*/  IMAD R10, R10, UR6, RZ ;  /* 0x000000060a0a7c24 */ /* 0x000fc4000f8e02ff */
[----:B------:R-:W-:-:S04]  /*2570*/  IMAD.WIDE.U32 R12, R11, UR6, R12 ;  /* 0x000000060b0c7c25 */ /* 0x000fc8000f8e000c */
[----:B------:R-:W1:Y:S01]  /*2580*/  @!P3 LDC.64 R8, c[0x0][0x210] ;  /* 0x00008400ff08bb82 */ /* 0x000e620000000a00 */
[----:B------:R-:W-:Y:S01]  /*2590*/  IMAD R10, R11, UR7, R10 ;  /* 0x000000070b0a7c24 */ /* 0x000fe2000f8e020a */
[----:B------:R2:W-:Y:S03]  /*25a0*/  @P3 STS.128 [R238+0x800], RZ ;  /* 0x000800ffee003388 */ /* 0x0005e60000000c00 */
[----:B------:R-:W-:Y:S01]  /*25b0*/  IMAD.IADD R10, R13, 0x1, R10 ;  /* 0x000000010d0a7824 */ /* 0x000fe200078e020a */
[----:B-1----:R-:W-:-:S04]  /*25c0*/  @!P3 LEA R30, P1, R12, R8, 0x1 ;  /* 0x000000080c1eb211 */ /* 0x002fc800078208ff */
[----:B------:R-:W-:Y:S02]  /*25d0*/  @!P3 LEA.HI.X R31, R12, R9, R10, 0x1, P1 ;  /* 0x000000090c1fb211 */ /* 0x000fe400008f0c0a */
[----:B------:R-:W-:-:S03]  /*25e0*/  ISETP.GE.AND P1, PT, R237, UR23, PT ;  /* 0x00000017ed007c0c */ /* 0x000fc6000bf26270 */
[----:B------:R-:W-:Y:S01]  /*25f0*/  @!PT LDS RZ, [RZ] ;  /* 0x00000000fffff984 */ /* 0x000fe20000000800 */
[----:B------:R-:W-:Y:S01]  /*2600*/  @!PT LDS RZ, [RZ] ;  /* 0x00000000fffff984 */ /* 0x000fe20000000800 */
[----:B------:R-:W-:Y:S01]  /*2610*/  @!PT LDS RZ, [RZ] ;  /* 0x00000000fffff984 */ /* 0x000fe20000000800 */
[----:B------:R2:W-:Y:S10]  /*2620*/  @!P3 LDGSTS.E.BYPASS.LTC128B.128 [R238+0x800], desc[UR20][R30.64] ;  /* 0x008000001eeebfae */ /* 0x0005f4000b901d54 */
[----:B------:R-:W1:Y:S01]  /*2630*/  @!P1 LDC.64 R8, c[0x0][0x210] ;  /* 0x00008400ff089b82 */ /* 0x000e620000000a00 */
[----:B------:R2:W-:Y:S01]  /*2640*/  @P1 STS.128 [R238+0x2800], RZ ;  /* 0x002800ffee001388 */ /* 0x0005e20000000c00 */
        /* <DEDUP_REMOVED lines=25> */
.L_x_728:
[----:B------:R-:W-:Y:S05]  /*27e0*/  BSYNC B0 ;  /* 0x0000000000007941 */ /* 0x000fea0003800000 */
.L_x_727:
[----:B------:R-:W-:Y:S04]  /*27f0*/  BSSY B0, `(.L_x_729) ;  /* 0x0000031000007945 */ /* 0x000fe80003800000 */
[----:B------:R-:W-:Y:S05]  /*2800*/  @P4 BRA `(.L_x_730) ;  /* 0x0000000000bc4947 */ /* 0x000fea0003800000 */
[----:B------:R-:W-:Y:S01]  /*2810*/  ULDC UR23, c[0x0][0x2d0] ;  /* 0x0000b40000177ab9 */ /* 0x000fe20000000800 */
[----:B------:R-:W-:Y:S01]  /*2820*/  IADD3 R11, P3, R28, 0x20, RZ ;  /* 0x000000201c0b7810 */ /* 0x000fe20007f7e0ff */
[----:B------:R-:W-:Y:S01]  /*2830*/  ULDC.64 UR6, c[0x0][0x240] ;  /* 0x0000900000067ab9 */ /* 0x000fe20000000a00 */
[----:B------:R-:W-:Y:S01]  /*2840*/  ISETP.GE.AND P1, PT, R240, UR23, PT ;  /* 0x00000017f0007c0c */ /* 0x000fe2000bf26270 */
[----:B--2---:R-:W-:Y:S01]  /*2850*/  IMAD.MOV.U32 R30, RZ, RZ, R24 ;  /* 0x000000ffff1e7224 */ /* 0x004fe200078e0018 */
[----:B------:R-:W-:Y:S01]  /*2860*/  ISETP.GE.AND P4, PT, R237, UR23, PT ;  /* 0x00000017ed007c0c */ /* 0x000fe2000bf86270 */
[----:B------:R-:W-:Y:S02]  /*2870*/  IMAD.X R10, RZ, RZ, R29, P3 ;  /* 0x000000ffff0a7224 */ /* 0x000fe400018e061d */
[----:B------:R-:W-:Y:S02]  /*2880*/  IMAD.MOV.U32 R31, RZ, RZ, R27 ;  /* 0x000000ffff1f7224 */ /* 0x000fe400078e001b */
[----:B------:R-:W-:-:S02]  /*2890*/  IMAD R10, R10, UR6, RZ ;  /* 0x000000060a0a7c24 */ /* 0x000fc4000f8e02ff */
[----:B------:R-:W-:-:S04]  /*28a0*/  IMAD.WIDE.U32 R30, R11, UR6, R30 ;  /* 0x000000060b1e7c25 */ /* 0x000fc8000f8e001e */
[----:B-1----:R-:W1:Y:S01]  /*28b0*/  @!P1 LDC.64 R8, c[0x0][0x210] ;  /* 0x00008400ff089b82 */ /* 0x002e620000000a00 */
[----:B------:R-:W-:Y:S01]  /*28c0*/  IMAD R10, R11, UR7, R10 ;  /* 0x000000070b0a7c24 */ /* 0x000fe2000f8e020a */
[----:B------:R3:W-:Y:S03]  /*28d0*/  @P1 STS.128 [R238+0x1000], RZ ;  /* 0x001000ffee001388 */ /* 0x0007e60000000c00 */
[----:B------:R-:W-:-:S03]  /*28e0*/  IMAD.IADD R12, R31, 0x1, R10 ;  /* 0x000000011f0c7824 */ /* 0x000fc600078e020a */
[----:B------:R-:W2:Y:S01]  /*28f0*/  @!P4 LDC.64 R10, c[0x0][0x210] ;  /* 0x00008400ff0acb82 */ /* 0x000ea20000000a00 */
[----:B-1----:R-:W-:-:S04]  /*2900*/  @!P1 LEA R32, P3, R30, R8, 0x1 ;  /* 0x000000081e209211 */ /* 0x002fc800078608ff */
[----:B------:R-:W-:Y:S02]  /*2910*/  @!P1 LEA.HI.X R33, R30, R9, R12, 0x1, P3 ;  /* 0x000000091e219211 */ /* 0x000fe400018f0c0c */
[----:B------:R-:W-:-:S03]  /*2920*/  ISETP.GE.AND P3, PT, R236, UR23, PT ;  /* 0x00000017ec007c0c */ /* 0x000fc6000bf66270 */
[----:B------:R-:W-:Y:S01]  /*2930*/  @!PT LDS RZ, [RZ] ;  /* 0x00000000fffff984 */ /* 0x000fe20000000800 */
[----:B------:R-:W-:Y:S01]  /*2940*/  @!PT LDS RZ, [RZ] ;  /* 0x00000000fffff984 */ /* 0x000fe20000000800 */
[----:B------:R-:W-:Y:S01]  /*2950*/  @!PT LDS RZ, [RZ] ;  /* 0x00000000fffff984 */ /* 0x000fe20000000800 */
[----:B------:R3:W-:Y:S01]  /*2960*/  @!P1 LDGSTS.E.BYPASS.LTC128B.128 [R238+0x1000], desc[UR20][R32.64] ;  /* 0x0100000020ee9fae */ /* 0x0007e2000b901d54 */
[----:B--2---:R-:W-:-:S03]  /*2970*/  @!P4 LEA R10, P1, R30, R10, 0x1 ;  /* 0x0000000a1e0ac211 */ /* 0x004fc600078208ff */
[----:B------:R3:W-:Y:S01]  /*2980*/  @P4 STS.128 [R238+0x3000], RZ ;  /* 0x003000ffee004388 */ /* 0x0007e20000000c00 */
[----:B------:R-:W-:-:S05]  /*2990*/  @!P4 LEA.HI.X R11, R30, R11, R12, 0x1, P1 ;  /* 0x0000000b1e0bc211 */ /* 0x000fca00008f0c0c */
[----:B------:R-:W1:Y:S01]  /*29a0*/  @!P3 LDC.64 R8, c[0x0][0x210] ;  /* 0x00008400ff08bb82 */ /* 0x000e620000000a00 */
[----:B------:R-:W-:Y:S01]  /*29b0*/  @!PT LDS RZ, [RZ] ;  /* 0x00000000fffff984 */ /* 0x000fe20000000800 */
[----:B------:R-:W-:Y:S01]  /*29c0*/  @!PT LDS RZ, [RZ] ;  /* 0x00000000fffff984 */ /* 0x000fe20000000800 */
[----:B------:R-:W-:Y:S01]  /*29d0*/  @!PT LDS RZ, [RZ] ;  /* 0x00000000fffff984 */ /* 0x000fe20000000800 */
[----:B------:R3:W-:Y:S04]  /*29e0*/  @!P4 LDGSTS.E.BYPASS.LTC128B.128 [R238+0x3000], desc[UR20][R10.64+0x80] ;  /* 0x030000800aeecfae */ /* 0x0007e8000b901d54 */
        /* <DEDUP_REMOVED lines=11> */
[----:B---3--:R-:W-:-:S04]  /*2aa0*/  LEA R8, P1, R30, UR6, 0x1 ;  /* 0x000000061e087c11 */ /* 0x008fc8000f8208ff */
[----:B------:R-:W-:-:S05]  /*2ab0*/  LEA.HI.X R9, R30, UR7, R12, 0x1, P1 ;  /* 0x000000071e097c11 */ /* 0x000fca00088f0c0c */
[----:B------:R-:W-:Y:S01]  /*2ac0*/  @!PT LDS RZ, [RZ] ;  /* 0x00000000fffff984 */ /* 0x000fe20000000800 */
[----:B------:R-:W-:Y:S01]  /*2ad0*/  @!PT LDS RZ, [RZ] ;  /* 0x00000000fffff984 */ /* 0x000fe20000000800 */
[----:B------:R-:W-:Y:S01]  /*2ae0*/  @!PT LDS RZ, [RZ] ;  /* 0x00000000fffff984 */ /* 0x000fe20000000800 */
[----:B------:R4:W-:Y:S04]  /*2af0*/  LDGSTS.E.BYPASS.LTC128B.128 [R238+0x7000], desc[UR20][R8.64+0x180] ;  /* 0x0700018008ee7fae */ /* 0x0009e8000b901d54 */
.L_x_730:
[----:B------:R-:W-:Y:S05]  /*2b00*/  BSYNC B0 ;  /* 0x0000000000007941 */ /* 0x000fea0003800000 */
.L_x_729:
[----:B------:R-:W-:Y:S04]  /*2b10*/  BSSY B0, `(.L_x_731) ;  /* 0x0000031000007945 */ /* 0x000fe80003800000 */
[----:B------:R-:W-:Y:S05]  /*2b20*/  @P5 BRA `(.L_x_732) ;  /* 0x0000000000bc5947 */ /* 0x000fea0003800000 */
[----:B------:R-:W-:Y:S01]  /*2b30*/  ULDC UR23, c[0x0][0x2d0] ;  /* 0x0000b40000177ab9 */ /* 0x000fe20000000800 */
[----:B------:R-:W-:Y:S01]  /*2b40*/  IADD3 R25, P1, R28, 0x30, RZ ;  /* 0x000000301c197810 */ /* 0x000fe20007f3e0ff */
[----:B------:R-:W-:Y:S01]  /*2b50*/  ULDC.64 UR6, c[0x0][0x240] ;  /* 0x0000900000067ab9 */ /* 0x000fe20000000a00 */
[----:B------:R-:W-:Y:S01]  /*2b60*/  ISETP.GE.AND P3, PT, R240, UR23, PT ;  /* 0x00000017f0007c0c */ /* 0x000fe2000bf66270 */
[----:B------:R-:W-:Y:S01]  /*2b70*/  IMAD.MOV.U32 R28, RZ, RZ, R24 ;  /* 0x000000ffff1c7224 */ /* 0x000fe200078e0018 */
[----:B------:R-:W-:Y:S01]  /*2b80*/  ISETP.GE.AND P5, PT, R237, UR23, PT ;  /* 0x00000017ed007c0c */ /* 0x000fe2000bfa6270 */
[----:B------:R-:W-:Y:S01]  /*2b90*/  IMAD.X R26, RZ, RZ, R29, P1 ;  /* 0x000000ffff1a7224 */ /* 0x000fe200008e061d */
[----:B------:R-:W-:Y:S01]  /*2ba0*/  ISETP.GE.AND P4, PT, R236, UR23, PT ;  /* 0x00000017ec007c0c */ /* 0x000fe2000bf86270 */
[----:B------:R-:W-:Y:S02]  /*2bb0*/  IMAD.MOV.U32 R29, RZ, RZ, R27 ;  /* 0x000000ffff1d7224 */ /* 0x000fe400078e001b */
[----:B------:R-:W-:-:S02]  /*2bc0*/  IMAD R26, R26, UR6, RZ ;  /* 0x000000061a1a7c24 */ /* 0x000fc4000f8e02ff */
[----:B------:R-:W-:-:S04]  /*2bd0*/  IMAD.WIDE.U32 R28, R25, UR6, R28 ;  /* 0x00000006191c7c25 */ /* 0x000fc8000f8e001c */
[----:B------:R-:W5:Y:S01]  /*2be0*/  @!P3 LDC.64 R12, c[0x0][0x210] ;  /* 0x00008400ff0cbb82 */ /* 0x000f620000000a00 */
[----:B------:R-:W-:Y:S01]  /*2bf0*/  IMAD R26, R25, UR7, R26 ;  /* 0x00000007191a7c24 */ /* 0x000fe2000f8e021a */
[----:B------:R5:W-:Y:S03]  /*2c00*/  @P3 STS.128 [R238+0x1800], RZ ;  /* 0x001800ffee003388 */ /* 0x000be60000000c00 */
[----:B------:R-:W-:-:S03]  /*2c10*/  IMAD.IADD R26, R29, 0x1, R26 ;  /* 0x000000011d1a7824 */ /* 0x000fc600078e021a */
[----:B---3--:R-:W3:Y:S08]  /*2c20*/  @!P5 LDC.64 R10, c[0x0][0x210] ;  /* 0x00008400ff0adb82 */ /* 0x008ef00000000a00 */
[----:B-12-4-:R-:W1:Y:S01]  /*2c30*/  @!P4 LDC.64 R8, c[0x0][0x210] ;  /* 0x00008400ff08cb82 */ /* 0x016e620000000a00 */
[----:B-----5:R-:W-:-:S04]  /*2c40*/  @!P3 LEA R12, P1, R28, R12, 0x1 ;  /* 0x0000000c1c0cb211 */ /* 0x020fc800078208ff */
[C---:B------:R-:W-:Y:S02]  /*2c50*/  @!P3 LEA.HI.X R13, R28.reuse, R13, R26, 0x1, P1 ;  /* 0x0000000d1c0db211 */ /* 0x040fe400008f0c1a */
[----:B---3--:R-:W-:-:S03]  /*2c60*/  @!P5 LEA R10, P1, R28, R10, 0x1 ;  /* 0x0000000a1c0ad211 */ /* 0x008fc600078208ff */
[----:B------:R-:W-:Y:S01]  /*2c70*/  @!PT LDS RZ, [RZ] ;  /* 0x00000000fffff984 */ /* 0x000fe20000000800 */
[----:B------:R-:W-:Y:S01]  /*2c80*/  @!PT LDS RZ, [RZ] ;  /* 0x00000000fffff984 */ /* 0x000fe20000000800 */
[----:B------:R-:W-:Y:S01]  /*2c90*/  @!PT LDS RZ, [RZ] ;  /* 0x00000000fffff984 */ /* 0x000fe20000000800 */
[----:B------:R2:W-:Y:S01]  /*2ca0*/  @!P3 LDGSTS.E.BYPASS.LTC128B.128 [R238+0x1800], desc[UR20][R12.64] ;  /* 0x018000000ceebfae */ /* 0x0005e2000b901d54 */
[----:B------:R-:W-:-:S03]  /*2cb0*/  @!P5 LEA.HI.X R11, R28, R11, R26, 0x1, P1 ;  /* 0x0000000b1c0bd211 */ /* 0x000fc600008f0c1a */
[----:B------:R2:W-:Y:S01]  /*2cc0*/  @P5 STS.128 [R238+0x3800], RZ ;  /* 0x003800ffee005388 */ /* 0x0005e20000000c00 */
[----:B------:R-:W-:Y:S02]  /*2cd0*/  ISETP.GE.AND P1, PT, R235, UR23, PT ;  /* 0x00000017eb007c0c */ /* 0x000fe4000bf26270 */
[C---:B-1----:R-:W-:Y:S01]  /*2ce0*/  @!P4 LEA R8, P3, R28.reuse, R8, 0x1 ;  /* 0x000000081c08c211 */ /* 0x042fe200078608ff */
[----:B------:R-:W-:Y:S01]  /*2cf0*/  @!PT LDS RZ, [RZ] ;  /* 0x00000000fffff984 */ /* 0x000fe20000000800 */
[----:B------:R-:W-:Y:S01]  /*2d00*/  @!PT LDS RZ, [RZ] ;  /* 0x00000000fffff984 */ /* 0x000fe20000000800 */
[----:B------:R-:W-:Y:S01]  /*2d10*/  @!PT LDS RZ, [RZ] ;  /* 0x00000000fffff984 */ /* 0x000fe20000000800 */
[----:B------:R2:W-:Y:S03]  /*2d20*/  @!P5 LDGSTS.E.BYPASS.LTC128B.128 [R238+0x3800], desc[UR20][R10.64+0x80] ;  /* 0x038000800aeedfae */ /* 0x0005e6000b901d54 */
[----:B------:R-:W-:Y:S01]  /*2d30*/  @!P4 LEA.HI.X R9, R28, R9, R26, 0x1, P3 ;  /* 0x000000091c09c211 */ /* 0x000fe200018f0c1a */
        /* <DEDUP_REMOVED lines=14> */
.L_x_732:
[----:B------:R-:W-:Y:S05]  /*2e20*/  BSYNC B0 ;  /* 0x0000000000007941 */ /* 0x000fea0003800000 */
.L_x_731:
[----:B------:R-:W-:Y:S04]  /*2e30*/  BSSY B0, `(.L_x_733) ;  /* 0x0000028000007945 */ /* 0x000fe80003800000 */
[----:B------:R-:W-:Y:S05]  /*2e40*/  @P6 BRA `(.L_x_734) ;  /* 0x0000000000986947 */ /* 0x000fea0003800000 */
[----:B------:R-:W-:Y:S02]  /*2e50*/  ULDC UR6, c[0x0][0x2d0] ;  /* 0x0000b40000067ab9 */ /* 0x000fe40000000800 */
[----:B------:R-:W-:Y:S02]  /*2e60*/  ISETP.GE.AND P5, PT, R237, UR6, PT ;  /* 0x00000006ed007c0c */ /* 0x000fe4000bfa6270 */
[----:B------:R-:W-:Y:S02]  /*2e70*/  ISETP.GE.AND P6, PT, R240, UR6, PT ;  /* 0x00000006f0007c0c */ /* 0x000fe4000bfc6270 */
[----:B------:R-:W-:-:S09]  /*2e80*/  ISETP.GE.AND P4, PT, R236, UR6, PT ;  /* 0x00000006ec007c0c */ /* 0x000fd2000bf86270 */
[----:B--23--:R-:W2:Y:S02]  /*2e90*/  @!P5 LDC.64 R10, c[0x0][0x218] ;  /* 0x00008600ff0adb82 */ /* 0x00cea40000000a00 */
[----:B------:R3:W-:Y:S06]  /*2ea0*/  @P6 STS.128 [R238+0x8000], RZ ;  /* 0x008000ffee006388 */ /* 0x0007ec0000000c00 */
[----:B------:R-:W5:Y:S08]  /*2eb0*/  @!P6 LDC.64 R12, c[0x0][0x218] ;  /* 0x00008600ff0ceb82 */ /* 0x000f700000000a00 */
[----:B-1--4-:R-:W1:Y:S01]  /*2ec0*/  @!P4 LDC.64 R8, c[0x0][0x218] ;  /* 0x00008600ff08cb82 */ /* 0x012e620000000a00 */
[----:B--2---:R-:W-:-:S04]  /*2ed0*/  @!P5 LEA R10, P1, R165, R10, 0x1 ;  /* 0x0000000aa50ad211 */ /* 0x004fc800078208ff */
[----:B------:R-:W-:Y:S02]  /*2ee0*/  @!P5 LEA.HI.X R11, R165, R11, R166, 0x1, P1 ;  /* 0x0000000ba50bd211 */ /* 0x000fe400008f0ca6 */
[----:B------:R-:W-:Y:S02]  /*2ef0*/  ISETP.GE.AND P1, PT, R235, UR6, PT ;  /* 0x00000006eb007c0c */ /* 0x000fe4000bf26270 */
[----:B-----5:R-:W-:-:S04]  /*2f00*/  @!P6 LEA R12, P3, R165, R12, 0x1 ;  /* 0x0000000ca50ce211 */ /* 0x020fc800078608ff */
[C---:B------:R-:W-:Y:S02]  /*2f10*/  @!P6 LEA.HI.X R13, R165.reuse, R13, R166, 0x1, P3 ;  /* 0x0000000da50de211 */ /* 0x040fe400018f0ca6 */
[----:B-1----:R-:W-:-:S03]  /*2f20*/  @!P4 LEA R8, P3, R165, R8, 0x1 ;  /* 0x00000008a508c211 */ /* 0x002fc600078608ff */
[----:B------:R-:W-:Y:S01]  /*2f30*/  @!PT LDS RZ, [RZ] ;  /* 0x00000000fffff984 */ /* 0x000fe20000000800 */
[----:B------:R-:W-:Y:S01]  /*2f40*/  @!PT LDS RZ, [RZ] ;  /* 0x00000000fffff984 */ /* 0x000fe20000000800 */
[----:B------:R-:W-:Y:S01]  /*2f50*/  @!PT LDS RZ, [RZ] ;  /* 0x00000000fffff984 */ /* 0x000fe20000000800 */
[----:B------:R3:W-:Y:S01]  /*2f60*/  @!P6 LDGSTS.E.BYPASS.LTC128B.128 [R238+0x8000], desc[UR20][R12.64] ;  /* 0x080000000ceeefae */ /* 0x0007e2000b901d54 */
        /* <DEDUP_REMOVED lines=20> */
.L_x_734:
[----:B------:R-:W-:Y:S05]  /*30b0*/  BSYNC B0 ;  /* 0x0000000000007941 */ /* 0x000fea0003800000 */
.L_x_733:
[----:B------:R-:W-:Y:S01]  /*30c0*/  ISETP.GE.AND P1, PT, R0, UR16, PT ;  /* 0x0000001000007c0c */ /* 0x000fe2000bf26270 */
[----:B------:R-:W-:Y:S01]  /*30d0*/  IMAD.SHL.U32 R20, R20, 0x40, RZ ;  /* 0x0000004014147824 */ /* 0x000fe200078e00ff */
[----:B------:R-:W-:Y:S01]  /*30e0*/  USHF.L.U32 UR23, UR10, 0x4, URZ ;  /* 0x000000040a177899 */ /* 0x000fe2000800063f */
[----:B-1234-:R-:W-:Y:S01]  /*30f0*/  IMAD.SHL.U32 R9, R233, 0x8, RZ ;  /* 0x00000008e9097824 */ /* 0x01efe200078e00ff */
[----:B------:R-:W-:Y:S01]  /*3100*/  BSSY B0, `(.L_x_735) ;  /* 0x0000031000007945 */ /* 0x000fe20003800000 */
[----:B------:R-:W-:Y:S01]  /*3110*/  IMAD.IADD R25, R19, 0x1, R21 ;  /* 0x0000000113197824 */ /* 0x000fe200078e0215 */
[----:B------:R-:W-:Y:S01]  /*3120*/  LOP3.LUT R20, R20, 0x1c0, RZ, 0xc0, !PT ;  /* 0x000001c014147812 */ /* 0x000fe200078ec0ff */
[----:B------:R-:W-:Y:S01]  /*3130*/  IMAD.SHL.U32 R22, R22, 0x8, RZ ;  /* 0x0000000816167824 */ /* 0x000fe200078e00ff */
[----:B------:R-:W-:Y:S01]  /*3140*/  ISETP.GE.AND P5, PT, R6, UR16, PT ;  /* 0x0000001006007c0c */ /* 0x000fe2000bfa6270 */
[----:B------:R-:W-:Y:S01]  /*3150*/  IMAD.SHL.U32 R23, R2, 0x40, RZ ;  /* 0x0000004002177824 */ /* 0x000fe200078e00ff */
[----:B------:R-:W-:-:S02]  /*3160*/  ISETP.GE.AND P6, PT, R4, UR16, PT ;  /* 0x0000001004007c0c */ /* 0x000fc4000bfc6270 */
[----:B------:R-:W-:Y:S01]  /*3170*/  LOP3.LUT R21, R20, 0x8, R9, 0xf8, !PT ;  /* 0x0000000814157812 */ /* 0x000fe200078ef809 */
[----:B------:R-:W-:Y:S10]  /*3180*/  @P1 BRA `(.L_x_736) ;  /* 0x0000000000a01947 */ /* 0x000ff40003800000 */
[----:B------:R-:W-:Y:S01]  /*3190*/  ULDC UR6, c[0x0][0x2d0] ;  /* 0x0000b40000067ab9 */ /* 0x000fe20000000800 */
[----:B------:R-:W-:Y:S02]  /*31a0*/  IADD3 R13, P3, R165, UR23, RZ ;  /* 0x00000017a50d7c10 */ /* 0x000fe4000ff7e0ff */
[----:B------:R-:W-:Y:S02]  /*31b0*/  ISETP.GE.AND P1, PT, R240, UR6, PT ;  /* 0x00000006f0007c0c */ /* 0x000fe4000bf26270 */
[----:B------:R-:W-:Y:S02]  /*31c0*/  IADD3.X R12, R166, UR13, RZ, P3, !PT ;  /* 0x0000000da60c7c10 */ /* 0x000fe40009ffe4ff */
[----:B------:R-:W-:-:S09]  /*31d0*/  ISETP.GE.AND P4, PT, R237, UR6, PT ;  /* 0x00000006ed007c0c */ /* 0x000fd2000bf86270 */
[----:B------:R-:W1:Y:S01]  /*31e0*/  @!P1 LDC.64 R8, c[0x0][0x218] ;  /* 0x00008600ff089b82 */ /* 0x000e620000000a00 */
[----:B------:R2:W-:Y:S07]  /*31f0*/  @P1 STS.128 [R238+0x8800], RZ ;  /* 0x008800ffee001388 */ /* 0x0005ee0000000c00 */
[----:B------:R-:W3:Y:S01]  /*3200*/  @!P4 LDC.64 R10, c[0x0][0x218] ;  /* 0x00008600ff0acb82 */ /* 0x000ee20000000a00 */
[----:B-1----:R-:W-:-:S04]  /*3210*/  @!P1 LEA R26, P3, R13, R8, 0x1 ;  /* 0x000000080d1a9211 */ /* 0x002fc800078608ff */
[----:B------:R-:W-:Y:S02]  /*3220*/  @!P1 LEA.HI.X R27, R13, R9, R12, 0x1, P3 ;  /* 0x000000090d1b9211 */ /* 0x000fe400018f0c0c */
[----:B------:R-:W-:-:S03]  /*3230*/  ISETP.GE.AND P3, PT, R236, UR6, PT ;  /* 0x00000006ec007c0c */ /* 0x000fc6000bf66270 */
[----:B------:R-:W-:Y:S01]  /*3240*/  @!PT LDS RZ, [RZ] ;  /* 0x00000000fffff984 */ /* 0x000fe20000000800 */
[----:B------:R-:W-:Y:S01]  /*3250*/  @!PT LDS RZ, [RZ] ;  /* 0x00000000fffff984 */ /* 0x000fe20000000800 */
[----:B------:R-:W-:Y:S01]  /*3260*/  @!PT LDS RZ, [RZ] ;  /* 0x00000000fffff984 */ /* 0x000fe20000000800 */
[----:B------:R2:W-:Y:S01]  /*3270*/  @!P1 LDGSTS.E.BYPASS.LTC128B.128 [R238+0x8800], desc[UR20][R26.64] ;  /* 0x088000001aee9fae */ /* 0x0005e2000b901d54 */
[----:B---3--:R-:W-:-:S03]  /*3280*/  @!P4 LEA R10, P1, R13, R10, 0x1 ;  /* 0x0000000a0d0ac211 */ /* 0x008fc600078208ff */
        /* <DEDUP_REMOVED lines=24> */
.L_x_736:
[----:B------:R-:W-:Y:S05]  /*3410*/  BSYNC B0 ;  /* 0x0000000000007941 */ /* 0x000fea0003800000 */
.L_x_735:
[----:B------:R-:W-:Y:S04]  /*3420*/  BSSY B0, `(.L_x_737) ;  /* 0x000002c000007945 */ /* 0x000fe80003800000 */
[----:B------:R-:W-:Y:S05]  /*3430*/  @P5 BRA `(.L_x_738) ;  /* 0x0000000000a85947 */ /* 0x000fea0003800000 */
[----:B------:R-:W-:Y:S01]  /*3440*/  ULDC UR6, c[0x0][0x2d0] ;  /* 0x0000b40000067ab9 */ /* 0x000fe20000000800 */
[----:B--2---:R-:W-:Y:S01]  /*3450*/  IMAD.U32 R26, RZ, RZ, UR10 ;  /* 0x0000000aff1a7e24 */ /* 0x004fe2000f8e00ff */
[----:B------:R-:W-:Y:S01]  /*3460*/  ISETP.GE.AND P3, PT, R240, UR6, PT ;  /* 0x00000006f0007c0c */ /* 0x000fe2000bf66270 */
[----:B------:R-:W-:Y:S01]  /*3470*/  IMAD.U32 R27, RZ, RZ, UR11 ;  /* 0x0000000bff1b7e24 */ /* 0x000fe2000f8e00ff */
[----:B------:R-:W-:Y:S02]  /*3480*/  ISETP.GE.AND P5, PT, R237, UR6, PT ;  /* 0x00000006ed007c0c */ /* 0x000fe4000bfa6270 */
[----:B------:R-:W-:Y:S02]  /*3490*/  ISETP.GE.AND P4, PT, R236, UR6, PT ;  /* 0x00000006ec007c0c */ /* 0x000fe4000bf86270 */
[----:B------:R-:W-:-:S04]  /*34a0*/  LEA R28, P1, R26, R165, 0x5 ;  /* 0x000000a51a1c7211 */ /* 0x000fc800078228ff */
[----:B------:R-:W-:-:S03]  /*34b0*/  LEA.HI.X R27, R26, R166, R27, 0x5, P1 ;  /* 0x000000a61a1b7211 */ /* 0x000fc600008f2c1b */
[----:B------:R-:W2:Y:S01]  /*34c0*/  @!P3 LDC.64 R12, c[0x0][0x218] ;  /* 0x00008600ff0cbb82 */ /* 0x000ea20000000a00 */
[----:B------:R3:W-:Y:S07]  /*34d0*/  @P3 STS.128 [R238+0x9000], RZ ;  /* 0x009000ffee003388 */ /* 0x0007ee0000000c00 */
[----:B------:R-:W4:Y:S08]  /*34e0*/  @!P5 LDC.64 R10, c[0x0][0x218] ;  /* 0x00008600ff0adb82 */ /* 0x000f300000000a00 */
[----:B-1----:R-:W1:Y:S01]  /*34f0*/  @!P4 LDC.64 R8, c[0x0][0x218] ;  /* 0x00008600ff08cb82 */ /* 0x002e620000000a00 */
[----:B--2---:R-:W-:-:S04]  /*3500*/  @!P3 LEA R12, P1, R28, R12, 0x1 ;  /* 0x0000000c1c0cb211 */ /* 0x004fc800078208ff */
[C---:B------:R-:W-:Y:S02]  /*3510*/  @!P3 LEA.HI.X R13, R28.reuse, R13, R27, 0x1, P1 ;  /* 0x0000000d1c0db211 */ /* 0x040fe400008f0c1b */
[----:B----4-:R-:W-:-:S03]  /*3520*/  @!P5 LEA R10, P1, R28, R10, 0x1 ;  /* 0x0000000a1c0ad211 */ /* 0x010fc600078208ff */
        /* <DEDUP_REMOVED lines=27> */
.L_x_738:
[----:B------:R-:W-:Y:S05]  /*36e0*/  BSYNC B0 ;  /* 0x0000000000007941 */ /* 0x000fea0003800000 */
.L_x_737:
[----:B------:R-:W-:Y:S04]  /*36f0*/  BSSY B0, `(.L_x_739) ;  /* 0x000002e000007945 */ /* 0x000fe80003800000 */
[----:B------:R-:W-:Y:S05]  /*3700*/  @P6 BRA `(.L_x_740) ;  /* 0x0000000000b06947 */ /* 0x000fea0003800000 */
[----:B------:R-:W-:Y:S01]  /*3710*/  ULDC UR6, c[0x0][0x2d0] ;  /* 0x0000b40000067ab9 */ /* 0x000fe20000000800 */
[----:B--2---:R-:W-:Y:S01]  /*3720*/  IMAD.U32 R26, RZ, RZ, UR10 ;  /* 0x0000000aff1a7e24 */ /* 0x004fe2000f8e00ff */
[----:B------:R-:W-:Y:S01]  /*3730*/  ISETP.GE.AND P5, PT, R237, UR6, PT ;  /* 0x00000006ed007c0c */ /* 0x000fe2000bfa6270 */
[----:B------:R-:W-:Y:S01]  /*3740*/  IMAD.MOV.U32 R28, RZ, RZ, R165 ;  /* 0x000000ffff1c7224 */ /* 0x000fe200078e00a5 */
[----:B------:R-:W-:Y:S01]  /*3750*/  ISETP.GE.AND P6, PT, R240, UR6, PT ;  /* 0x00000006f0007c0c */ /* 0x000fe2000bfc6270 */
[----:B------:R-:W-:Y:S01]  /*3760*/  IMAD.MOV.U32 R29, RZ, RZ, R166 ;  /* 0x000000ffff1d7224 */ /* 0x000fe200078e00a6 */
[----:B------:R-:W-:Y:S01]  /*3770*/  ISETP.GE.AND P4, PT, R236, UR6, PT ;  /* 0x00000006ec007c0c */ /* 0x000fe2000bf86270 */
[----:B------:R-:W-:Y:S01]  /*3780*/  UIMAD UR7, UR11, 0x30, URZ ;  /* 0x000000300b0778a4 */ /* 0x000fe2000f8e023f */
[----:B------:R-:W-:-:S05]  /*3790*/  IMAD.WIDE.U32 R28, R26, 0x30, R28 ;  /* 0x000000301a1c7825 */ /* 0x000fca00078e001c */
[----:B------:R-:W-:Y:S02]  /*37a0*/  VIADD R26, R29, UR7 ;  /* 0x000000071d1a7c36 */ /* 0x000fe40008000000 */
[----:B---3--:R-:W2:Y:S02]  /*37b0*/  @!P5 LDC.64 R10, c[0x0][0x218] ;  /* 0x00008600ff0adb82 */ /* 0x008ea40000000a00 */
[----:B------:R3:W-:Y:S06]  /*37c0*/  @P6 STS.128 [R238+0x9800], RZ ;  /* 0x009800ffee006388 */ /* 0x0007ec0000000c00 */
[----:B------:R-:W5:Y:S08]  /*37d0*/  @!P6 LDC.64 R12, c[0x0][0x218] ;  /* 0x00008600ff0ceb82 */ /* 0x000f700000000a00 */
[----:B-1--4-:R-:W1:Y:S01]  /*37e0*/  @!P4 LDC.64 R8, c[0x0][0x218] ;  /* 0x00008600ff08cb82 */ /* 0x012e620000000a00 */
[----:B--2---:R-:W-:-:S04]  /*37f0*/  @!P5 LEA R10, P1, R28, R10, 0x1 ;  /* 0x0000000a1c0ad211 */ /* 0x004fc800078208ff */
[C---:B------:R-:W-:Y:S02]  /*3800*/  @!P5 LEA.HI.X R11, R28.reuse, R11, R26, 0x1, P1 ;  /* 0x0000000b1c0bd211 */ /* 0x040fe400008f0c1a */
        /* <DEDUP_REMOVED lines=28> */
.L_x_740:
[----:B------:R-:W-:Y:S05]  /*39d0*/  BSYNC B0 ;  /* 0x0000000000007941 */ /* 0x000fea0003800000 */
.L_x_739:
[----:B------:R-:W0:Y:S01]  /*39e0*/  LDGDEPBAR ;  /* 0x00000000000079af */ /* 0x000e220000000000 */
[----:B------:R-:W-:Y:S01]  /*39f0*/  LOP3.LUT R23, R23, 0x1c0, RZ, 0xc0, !PT ;  /* 0x000001c017177812 */ /* 0x000fe200078ec0ff */
[----:B------:R-:W-:Y:S01]  /*3a00*/  IMAD.MOV.U32 R24, RZ, RZ, R18 ;  /* 0x000000ffff187224 */ /* 0x000fe200078e0012 */
[----:B------:R-:W-:Y:S01]  /*3a10*/  SHF.R.U32.HI R20, RZ, 0x3, R20 ;  /* 0x00000003ff147819 */ /* 0x000fe20000011614 */
[----:B------:R-:W-:Y:S01]  /*3a20*/  IMAD.SHL.U32 R17, R17, 0x40, RZ ;  /* 0x0000004011117824 */ /* 0x000fe200078e00ff */
[----:B------:R-:W-:Y:S01]  /*3a30*/  ISETP.GE.AND P1, PT, R0, UR16, PT ;  /* 0x0000001000007c0c */ /* 0x000fe2000bf26270 */
[----:B------:R-:W-:Y:S01]  /*3a40*/  IMAD.WIDE.U32 R24, R15, UR8, R24 ;  /* 0x000000080f187c25 */ /* 0x000fe2000f8e0018 */
[----:B------:R-:W-:Y:S01]  /*3a50*/  LOP3.LUT R22, R23, 0x8, R22, 0xf8, !PT ;  /* 0x0000000817167812 */ /* 0x000fe200078ef816 */
[----:B------:R-:W-:Y:S01]  /*3a60*/  ULDC.64 UR6, c[0x0][0x220] ;  /* 0x0000880000067ab9 */ /* 0x000fe20000000a00 */
[----:B------:R-:W-:Y:S01]  /*3a70*/  LOP3.LUT R0, R21, R20, RZ, 0x3c, !PT ;  /* 0x0000001415007212 */ /* 0x000fe200078e3cff */
[----:B------:R-:W-:Y:S01]  /*3a80*/  IMAD.IADD R15, R25, 0x1, R14 ;  /* 0x00000001190f7824 */ /* 0x000fe200078e020e */
[----:B------:R-:W-:Y:S01]  /*3a90*/  SHF.R.U32.HI R23, RZ, 0x3, R23 ;  /* 0x00000003ff177819 */ /* 0x000fe20000011617 */
[----:B------:R-:W-:Y:S01]  /*3aa0*/  BSSY B0, `(.L_x_741) ;  /* 0x000002d000007945 */ /* 0x000fe20003800000 */
[----:B------:R-:W-:-:S02]  /*3ab0*/  LEA.HI R16, R16, R3, RZ, 0x5 ;  /* 0x0000000310107211 */ /* 0x000fc400078f28ff */
[----:B------:R-:W-:Y:S02]  /*3ac0*/  LOP3.LUT R22, R22, R23, RZ, 0x3c, !PT ;  /* 0x0000001716167212 */ /* 0x000fe400078e3cff */
[----:B------:R-:W-:Y:S02]  /*3ad0*/  LOP3.LUT R0, R0, 0xfffffe00, R17, 0xf8, !PT ;  /* 0xfffffe0000007812 */ /* 0x000fe400078ef811 */
[----:B-1234-:R-:W-:Y:S01]  /*3ae0*/  SHF.R.S32.HI R9, RZ, 0x5, R16 ;  /* 0x00000005ff097819 */ /* 0x01efe20000011410 */
[----:B------:R-:W-:Y:S01]  /*3af0*/  IMAD R233, R233, 0x200, R22 ;  /* 0x00000200e9e97824 */ /* 0x000fe200078e0216 */
[----:B------:R-:W-:Y:S02]  /*3b00*/  LEA R250, P3, R24, UR6, 0x1 ;  /* 0x0000000618fa7c11 */ /* 0x000fe4000f8608ff */
[----:B------:R-:W-:Y:S01]  /*3b10*/  ISETP.GE.AND P5, PT, R6, UR16, PT ;  /* 0x0000001006007c0c */ /* 0x000fe2000bfa6270 */
[----:B------:R-:W-:-:S04]  /*3b20*/  DEPBAR.LE SB0, 0x0 ;  /* 0x000080000000791a */ /* 0x000fc80000000000 */
[----:B------:R-:W-:Y:S01]  /*3b30*/  BAR.SYNC.DEFER_BLOCKING 0x0 ;  /* 0x0000000000007b1d */ /* 0x000fe20000010000 */
[----:B------:R-:W-:Y:S01]  /*3b40*/  IMAD R234, R9, 0x400, R0 ;  /* 0x0000040009ea7824 */ /* 0x000fe200078e0200 */
[----:B------:R-:W-:-:S04]  /*3b50*/  LEA.HI.X R251, R24, UR7, R15, 0x1, P3 ;  /* 0x0000000718fb7c11 */ /* 0x000fc800098f0c0f */
[----:B------:R1:W-:Y:S04]  /*3b60*/  @P2 STS.128 [R238+0x10000], RZ ;  /* 0x010000ffee002388 */ /* 0x0003e80000000c00 */
[----:B------:R1:W-:Y:S04]  /*3b70*/  @P2 STS.128 [R238+0x12000], RZ ;  /* 0x012000ffee002388 */ /* 0x0003e80000000c00 */
[----:B------:R1:W-:Y:S04]  /*3b80*/  @P2 STS.128 [R238+0x14000], RZ ;  /* 0x014000ffee002388 */ /* 0x0003e80000000c00 */
[----:B------:R1:W-:Y:S01]  /*3b90*/  @P2 STS.128 [R238+0x16000], RZ ;  /* 0x016000ffee002388 */ /* 0x0003e20000000c00 */
[----:B------:R-:W-:Y:S05]  /*3ba0*/  @P2 BRA `(.L_x_742) ;  /* 0x0000000000702947 */ /* 0x000fea0003800000 */
[----:B------:R-:W-:Y:S02]  /*3bb0*/  ULDC UR24, c[0x0][0x2d0] ;  /* 0x0000b40000187ab9 */ /* 0x000fe40000000800 */
[----:B------:R-:W-:Y:S02]  /*3bc0*/  ISETP.GE.AND P4, PT, R237, UR24, PT ;  /* 0x00000018ed007c0c */ /* 0x000fe4000bf86270 */
[----:B------:R-:W-:Y:S02]  /*3bd0*/  ISETP.GE.AND P6, PT, R240, UR24, PT ;  /* 0x00000018f0007c0c */ /* 0x000fe4000bfc6270 */
[----:B------:R-:W-:Y:S02]  /*3be0*/  ISETP.GE.AND P3, PT, R236, UR24, PT ;  /* 0x00000018ec007c0c */ /* 0x000fe4000bf66270 */
[----:B------:R-:W-:-:S07]  /*3bf0*/  ISETP.GE.AND P2, PT, R235, UR24, PT ;  /* 0x00000018eb007c0c */ /* 0x000fce000bf46270 */
[----:B------:R-:W-:Y:S02]  /*3c00*/  @!P4 IMAD.MOV.U32 R8, RZ, RZ, R250 ;  /* 0x000000ffff08c224 */ /* 0x000fe400078e00fa */
[----:B------:R-:W-:Y:S01]  /*3c10*/  @!P4 IMAD.MOV.U32 R9, RZ, RZ, R251 ;  /* 0x000000ffff09c224 */ /* 0x000fe200078e00fb */
        /* <DEDUP_REMOVED lines=17> */
[----:B------:R-:W-:Y:S01]  /*3d30*/  @!PT LDS RZ, [RZ] ;  /* 0x00000000fffff984 */ /* 0x000fe20000000800 */
[----:B------:R-:W-:Y:S01]  /*3d40*/  @!PT LDS RZ, [RZ] ;  /* 0x00000000fffff984 */ /* 0x000fe20000000800 */
[----:B------:R-:W-:Y:S01]  /*3d50*/  @!PT LDS RZ, [RZ] ;  /* 0x00000000fffff984 */ /* 0x000fe20000000800 */
[----:B------:R3:W-:Y:S02]  /*3d60*/  LDGSTS.E.BYPASS.LTC128B.128 [R238+0x16000], desc[UR20][R250.64+0x180] ;  /* 0x16000180faee7fae */ /* 0x0007e4000b901d54 */
.L_x_742:
[----:B------:R-:W-:Y:S05]  /*3d70*/  BSYNC B0 ;  /* 0x0000000000007941 */ /* 0x000fea0003800000 */
.L_x_741:
[----:B------:R4:W-:Y:S01]  /*3d80*/  @P1 STS.128 [R238+0x10800], RZ ;  /* 0x010800ffee001388 */ /* 0x0009e20000000c00 */
[----:B------:R-:W-:Y:S01]  /*3d90*/  USHF.L.U32 UR24, UR8, 0x4, URZ ;  /* 0x0000000408187899 */ /* 0x000fe2000800063f */
[----:B------:R-:W-:Y:S01]  /*3da0*/  BSSY B0, `(.L_x_743) ;  /* 0x000002f000007945 */ /* 0x000fe20003800000 */
[----:B------:R-:W-:Y:S01]  /*3db0*/  ISETP.GE.AND P6, PT, R4, UR16, PT ;  /* 0x0000001004007c0c */ /* 0x000fe2000bfc6270 */
[----:B------:R4:W-:Y:S01]  /*3dc0*/  @P1 STS.128 [R238+0x12800], RZ ;  /* 0x012800ffee001388 */ /* 0x0009e20000000c00 */
[----:B------:R-:W-:Y:S02]  /*3dd0*/  LEA R233, R233, UR4, 0x1 ;  /* 0x00000004e9e97c11 */ /* 0x000fe4000f8e08ff */
[----:B------:R-:W-:Y:S01]  /*3de0*/  LEA R234, R234, UR4, 0x1 ;  /* 0x00000004eaea7c11 */ /* 0x000fe2000f8e08ff */
[----:B------:R4:W-:Y:S04]  /*3df0*/  @P1 STS.128 [R238+0x14800], RZ ;  /* 0x014800ffee001388 */ /* 0x0009e80000000c00 */
[----:B------:R4:W-:Y:S01]  /*3e00*/  @P1 STS.128 [R238+0x16800], RZ ;  /* 0x016800ffee001388 */ /* 0x0009e20000000c00 */
[----:B------:R-:W-:Y:S05]  /*3e10*/  @P1 BRA `(.L_x_744) ;  /* 0x00000000009c1947 */ /* 0x000fea0003800000 */
[----:B------:R-:W-:Y:S01]  /*3e20*/  ULDC UR25, c[0x0][0x2d0] ;  /* 0x0000b40000197ab9 */ /* 0x000fe20000000800 */
[----:B--2---:R-:W-:Y:S01]  /*3e30*/  IMAD.U32 R9, RZ, RZ, UR24 ;  /* 0x00000018ff097e24 */ /* 0x004fe2000f8e00ff */
[----:B------:R-:W-:Y:S01]  /*3e40*/  ISETP.GE.AND P1, PT, R240, UR25, PT ;  /* 0x00000019f0007c0c */ /* 0x000fe2000bf26270 */
[----:B------:R-:W-:Y:S01]  /*3e50*/  IMAD.U32 R6, RZ, RZ, UR24 ;  /* 0x00000018ff067e24 */ /* 0x000fe2000f8e00ff */
[----:B------:R-:W-:Y:S01]  /*3e60*/  ISETP.GE.AND P4, PT, R237, UR25, PT ;  /* 0x00000019ed007c0c */ /* 0x000fe2000bf86270 */
[----:B------:R-:W-:Y:S01]  /*3e70*/  IMAD.U32 R4, RZ, RZ, UR12 ;  /* 0x0000000cff047e24 */ /* 0x000fe2000f8e00ff */
[----:B------:R-:W-:-:S09]  /*3e80*/  ISETP.GE.AND P3, PT, R236, UR25, PT ;  /* 0x00000019ec007c0c */ /* 0x000fd2000bf66270 */
[----:B------:R-:W-:Y:S01]  /*3e90*/  @!P1 LEA R16, P2, R9, R250, 0x1 ;  /* 0x000000fa09109211 */ /* 0x000fe200078408ff */
[----:B------:R2:W-:Y:S03]  /*3ea0*/  @P1 STS.128 [R238+0x10800], RZ ;  /* 0x010800ffee001388 */ /* 0x0005e60000000c00 */
[----:B------:R-:W-:Y:S02]  /*3eb0*/  @!P1 LEA.HI.X R17, R6, R251, R4, 0x1, P2 ;  /* 0x000000fb06119211 */ /* 0x000fe400010f0c04 */
[----:B------:R-:W-:-:S03]  /*3ec0*/  IADD3 R9, P2, R24, UR24, RZ ;  /* 0x0000001818097c10 */ /* 0x000fc6000ff5e0ff */
[----:B------:R-:W-:Y:S01]  /*3ed0*/  @!PT LDS RZ, [RZ] ;  /* 0x00000000fffff984 */ /* 0x000fe20000000800 */
[----:B------:R-:W-:Y:S01]  /*3ee0*/  @!PT LDS RZ, [RZ] ;  /* 0x00000000fffff984 */ /* 0x000fe20000000800 */
[----:B------:R-:W-:Y:S01]  /*3ef0*/  @!PT LDS RZ, [RZ] ;  /* 0x00000000fffff984 */ /* 0x000fe20000000800 */
[----:B------:R2:W-:Y:S01]  /*3f00*/  @!P1 LDGSTS.E.BYPASS.LTC128B.128 [R238+0x10800], desc[UR20][R16.64] ;  /* 0x1080000010ee9fae */ /* 0x0005e2000b901d54 */
[----:B------:R-:W-:Y:S02]  /*3f10*/  IADD3.X R4, R15, UR12, RZ, P2, !PT ;  /* 0x0000000c0f047c10 */ /* 0x000fe400097fe4ff */
[C---:B------:R-:W-:Y:S01]  /*3f20*/  @!P4 LEA R12, P1, R9.reuse, UR6, 0x1 ;  /* 0x00000006090ccc11 */ /* 0x040fe2000f8208ff */
[----:B------:R2:W-:Y:S01]  /*3f30*/  @P4 STS.128 [R238+0x12800], RZ ;  /* 0x012800ffee004388 */ /* 0x0005e20000000c00 */
[C---:B------:R-:W-:Y:S02]  /*3f40*/  @!P3 LEA R10, P2, R9.reuse, UR6, 0x1 ;  /* 0x00000006090abc11 */ /* 0x040fe4000f8408ff */
[--C-:B------:R-:W-:Y:S02]  /*3f50*/  @!P4 LEA.HI.X R13, R9, UR7, R4.reuse, 0x1, P1 ;  /* 0x00000007090dcc11 */ /* 0x100fe400088f0c04 */
[----:B------:R-:W-:Y:S02]  /*3f60*/  ISETP.GE.AND P1, PT, R235, UR25, PT ;  /* 0x00000019eb007c0c */ /* 0x000fe4000bf26270 */
[----:B------:R-:W-:Y:S01]  /*3f70*/  @!P3 LEA.HI.X R11, R9, UR7, R4, 0x1, P2 ;  /* 0x00000007090bbc11 */ /* 0x000fe200090f0c04 */
        /* <DEDUP_REMOVED lines=11> */
[----:B------:R-:W-:-:S04]  /*4030*/  LEA R8, P1, R9, UR6, 0x1 ;  /* 0x0000000609087c11 */ /* 0x000fc8000f8208ff */
[----:B------:R-:W-:-:S05]  /*4040*/  LEA.HI.X R9, R9, UR7, R4, 0x1, P1 ;  /* 0x0000000709097c11 */ /* 0x000fca00088f0c04 */
[----:B------:R-:W-:Y:S01]  /*4050*/  @!PT LDS RZ, [RZ] ;  /* 0x00000000fffff984 */ /* 0x000fe20000000800 */
[----:B------:R-:W-:Y:S01]  /*4060*/  @!PT LDS RZ, [RZ] ;  /* 0x00000000fffff984 */ /* 0x000fe20000000800 */
[----:B------:R-:W-:Y:S01]  /*4070*/  @!PT LDS RZ, [RZ] ;  /* 0x00000000fffff984 */ /* 0x000fe20000000800 */
[----:B------:R1:W-:Y:S04]  /*4080*/  LDGSTS.E.BYPASS.LTC128B.128 [R238+0x16800], desc[UR20][R8.64+0x180] ;  /* 0x1680018008ee7fae */ /* 0x0003e8000b901d54 */
.L_x_744:
[----:B------:R-:W-:Y:S05]  /*4090*/  BSYNC B0 ;  /* 0x0000000000007941 */ /* 0x000fea0003800000 */
.L_x_743:
[----:B------:R1:W-:Y:S01]  /*40a0*/  @P5 STS.128 [R238+0x11000], RZ ;  /* 0x011000ffee005388 */ /* 0x0003e20000000c00 */
[----:B------:R-:W-:Y:S03]  /*40b0*/  BSSY B0, `(.L_x_745) ;  /* 0x000002d000007945 */ /* 0x000fe60003800000 */
[----:B------:R1:W-:Y:S04]  /*40c0*/  @P5 STS.128 [R238+0x13000], RZ ;  /* 0x013000ffee005388 */ /* 0x0003e80000000c00 */
[----:B------:R1:W-:Y:S04]  /*40d0*/  @P5 STS.128 [R238+0x15000], RZ ;  /* 0x015000ffee005388 */ /* 0x0003e80000000c00 */
[----:B------:R1:W-:Y:S01]  /*40e0*/  @P5 STS.128 [R238+0x17000], RZ ;  /* 0x017000ffee005388 */ /* 0x0003e20000000c00 */
[----:B------:R-:W-:Y:S05]  /*40f0*/  @P5 BRA `(.L_x_746) ;  /* 0x0000000000a05947 */ /* 0x000fea0003800000 */
[----:B------:R-:W-:Y:S01]  /*4100*/  ULDC UR25, c[0x0][0x2d0] ;  /* 0x0000b40000197ab9 */ /* 0x000fe20000000800 */
[----:B------:R-:W-:Y:S01]  /*4110*/  USHF.L.U32 UR27, UR8, 0x5, URZ ;  /* 0x00000005081b7899 */ /* 0x000fe2000800063f */
[----:B------:R-:W-:Y:S01]  /*4120*/  ISETP.GE.AND P5, PT, R240, UR25, PT ;  /* 0x00000019f0007c0c */ /* 0x000fe2000bfa6270 */
[----:B------:R-:W-:Y:S01]  /*4130*/  USHF.L.U64.HI UR26, UR8, 0x5, UR9 ;  /* 0x00000005081a7899 */ /* 0x000fe20008010209 */
[----:B------:R-:W-:Y:S02]  /*4140*/  ISETP.GE.AND P4, PT, R237, UR25, PT ;  /* 0x00000019ed007c0c */ /* 0x000fe4000bf86270 */
[----:B------:R-:W-:Y:S01]  /*4150*/  ISETP.GE.AND P3, PT, R236, UR25, PT ;  /* 0x00000019ec007c0c */ /* 0x000fe2000bf66270 */
[----:B-12---:R-:W-:Y:S01]  /*4160*/  IMAD.U32 R9, RZ, RZ, UR27 ;  /* 0x0000001bff097e24 */ /* 0x006fe2000f8e00ff */
[----:B------:R-:W-:Y:S01]  /*4170*/  IADD3 R6, P1, R24, UR27, RZ ;  /* 0x0000001b18067c10 */ /* 0x000fe2000ff3e0ff */
[----:B------:R-:W-:-:S06]  /*4180*/  IMAD.U32 R4, RZ, RZ, UR26 ;  /* 0x0000001aff047e24 */ /* 0x000fcc000f8e00ff */
[C---:B------:R-:W-:Y:S01]  /*4190*/  @!P5 LEA R10, P2, R9.reuse, R250, 0x1 ;  /* 0x000000fa090ad211 */ /* 0x040fe200078408ff */
[----:B------:R1:W-:Y:S03]  /*41a0*/  @P5 STS.128 [R238+0x11000], RZ ;  /* 0x011000ffee005388 */ /* 0x0003e60000000c00 */
[----:B------:R-:W-:Y:S02]  /*41b0*/  @!P5 LEA.HI.X R11, R9, R251, R4, 0x1, P2 ;  /* 0x000000fb090bd211 */ /* 0x000fe400010f0c04 */
[----:B------:R-:W-:Y:S02]  /*41c0*/  IADD3.X R9, R15, UR26, RZ, P1, !PT ;  /* 0x0000001a0f097c10 */ /* 0x000fe40008ffe4ff */
[C---:B------:R-:W-:Y:S01]  /*41d0*/  @!P4 LEA R16, P1, R6.reuse, UR6, 0x1 ;  /* 0x000000060610cc11 */ /* 0x040fe2000f8208ff */
[----:B------:R-:W-:Y:S01]  /*41e0*/  @!PT LDS RZ, [RZ] ;  /* 0x00000000fffff984 */ /* 0x000fe20000000800 */
[----:B------:R-:W-:Y:S01]  /*41f0*/  @!PT LDS RZ, [RZ] ;  /* 0x00000000fffff984 */ /* 0x000fe20000000800 */
[----:B------:R-:W-:Y:S01]  /*4200*/  @!PT LDS RZ, [RZ] ;  /* 0x00000000fffff984 */ /* 0x000fe20000000800 */
[----:B------:R1:W-:Y:S01]  /*4210*/  @!P5 LDGSTS.E.BYPASS.LTC128B.128 [R238+0x11000], desc[UR20][R10.64] ;  /* 0x110000000aeedfae */ /* 0x0003e2000b901d54 */
[----:B------:R-:W-:-:S02]  /*4220*/  @!P3 LEA R12, P2, R6, UR6, 0x1 ;  /* 0x00000006060cbc11 */ /* 0x000fc4000f8408ff */
[C-C-:B------:R-:W-:Y:S01]  /*4230*/  @!P4 LEA.HI.X R17, R6.reuse, UR7, R9.reuse, 0x1, P1 ;  /* 0x000000070611cc11 */ /* 0x140fe200088f0c09 */
[----:B------:R1:W-:Y:S01]  /*4240*/  @P4 STS.128 [R238+0x13000], RZ ;  /* 0x013000ffee004388 */ /* 0x0003e20000000c00 */
        /* <DEDUP_REMOVED lines=19> */
.L_x_746:
[----:B------:R-:W-:Y:S05]  /*4380*/  BSYNC B0 ;  /* 0x0000000000007941 */ /* 0x000fea0003800000 */
.L_x_745:
[----:B------:R1:W-:Y:S01]  /*4390*/  @P6 STS.128 [R238+0x11800], RZ ;  /* 0x011800ffee006388 */ /* 0x0003e20000000c00 */
[----:B------:R-:W-:Y:S03]  /*43a0*/  BSSY B0, `(.L_x_747) ;  /* 0x000002f000007945 */ /* 0x000fe60003800000 */
[----:B------:R1:W-:Y:S04]  /*43b0*/  @P6 STS.128 [R238+0x13800], RZ ;  /* 0x013800ffee006388 */ /* 0x0003e80000000c00 */
[----:B------:R1:W-:Y:S04]  /*43c0*/  @P6 STS.128 [R238+0x15800], RZ ;  /* 0x015800ffee006388 */ /* 0x0003e80000000c00 */
[----:B------:R1:W-:Y:S01]  /*43d0*/  @P6 STS.128 [R238+0x17800], RZ ;  /* 0x017800ffee006388 */ /* 0x0003e20000000c00 */
[----:B------:R-:W-:Y:S05]  /*43e0*/  @P6 BRA `(.L_x_748) ;  /* 0x0000000000a86947 */ /* 0x000fea0003800000 */
[----:B------:R-:W-:Y:S01]  /*43f0*/  ULDC UR16, c[0x0][0x2d0] ;  /* 0x0000b40000107ab9 */ /* 0x000fe20000000800 */
[----:B-12---:R-:W-:Y:S01]  /*4400*/  IMAD.U32 R9, RZ, RZ, UR8 ;  /* 0x00000008ff097e24 */ /* 0x006fe2000f8e00ff */
[----:B------:R-:W-:Y:S01]  /*4410*/  ISETP.GE.AND P5, PT, R240, UR16, PT ;  /* 0x00000010f0007c0c */ /* 0x000fe2000bfa6270 */
[----:B------:R-:W-:Y:S01]  /*4420*/  IMAD.MOV.U32 R14, RZ, RZ, R24 ;  /* 0x000000ffff0e7224 */ /* 0x000fe200078e0018 */
[----:B------:R-:W-:Y:S01]  /*4430*/  ISETP.GE.AND P4, PT, R237, UR16, PT ;  /* 0x00000010ed007c0c */ /* 0x000fe2000bf86270 */
[----:B------:R-:W-:Y:S01]  /*4440*/  UIMAD UR25, UR9, 0x30, URZ ;  /* 0x00000030091978a4 */ /* 0x000fe2000f8e023f */
[----:B------:R-:W-:Y:S01]  /*4450*/  ISETP.GE.AND P3, PT, R236, UR16, PT ;  /* 0x00000010ec007c0c */ /* 0x000fe2000bf66270 */
[----:B------:R-:W-:Y:S01]  /*4460*/  IMAD.U32 R4, RZ, RZ, UR8 ;  /* 0x00000008ff047e24 */ /* 0x000fe2000f8e00ff */
[----:B------:R-:W-:Y:S01]  /*4470*/  ISETP.GE.AND P1, PT, R235, UR16, PT ;  /* 0x00000010eb007c0c */ /* 0x000fe2000bf26270 */
[----:B------:R-:W-:-:S06]  /*4480*/  IMAD.WIDE.U32 R14, R9, 0x30, R14 ;  /* 0x00000030090e7825 */ /* 0x000fcc00078e000e */
[----:B------:R-:W-:Y:S01]  /*4490*/  VOTEU.ALL UP0, P5 ;  /* 0x00000000003f7886 */ /* 0x000fe20002800000 */
[----:B------:R-:W-:Y:S01]  /*44a0*/  @!P5 IMAD.WIDE.U32 R12, R4, 0x60, R250 ;  /* 0x00000060040cd825 */ /* 0x000fe200078e00fa */
[C---:B------:R-:W-:Y:S01]  /*44b0*/  @!P4 LEA R10, P6, R14.reuse, UR6, 0x1 ;  /* 0x000000060e0acc11 */ /* 0x040fe2000f8c08ff */
[----:B------:R1:W-:Y:S01]  /*44c0*/  @P5 STS.128 [R238+0x11800], RZ ;  /* 0x011800ffee005388 */ /* 0x0003e20000000c00 */
[----:B------:R-:W-:Y:S01]  /*44d0*/  @!P3 LEA R8, P2, R14, UR6, 0x1 ;  /* 0x000000060e08bc11 */ /* 0x000fe2000f8408ff */
[----:B------:R-:W-:Y:S01]  /*44e0*/  @!UP0 UIMAD UR26, UR9, 0x60, URZ ;  /* 0x00000060091a88a4 */ /* 0x000fe2000f8e023f */
[----:B------:R-:W-:-:S05]  /*44f0*/  VIADD R4, R15, UR25 ;  /* 0x000000190f047c36 */ /* 0x000fca0008000000 */
[----:B------:R-:W-:Y:S01]  /*4500*/  @!P5 VIADD R13, R13, UR26 ;  /* 0x0000001a0d0ddc36 */ /* 0x000fe20008000000 */
[C-C-:B------:R-:W-:Y:S02]  /*4510*/  @!P4 LEA.HI.X R11, R14.reuse, UR7, R4.reuse, 0x1, P6 ;  /* 0x000000070e0bcc11 */ /* 0x140fe4000b0f0c04 */
[----:B------:R-:W-:Y:S02]  /*4520*/  @!P3 LEA.HI.X R9, R14, UR7, R4, 0x1, P2 ;  /* 0x000000070e09bc11 */ /* 0x000fe400090f0c04 */
        /* <DEDUP_REMOVED lines=16> */
[----:B-1----:R-:W-:-:S04]  /*4630*/  LEA R8, P1, R14, UR6, 0x1 ;  /* 0x000000060e087c11 */ /* 0x002fc8000f8208ff */
[----:B------:R-:W-:-:S05]  /*4640*/  LEA.HI.X R9, R14, UR7, R4, 0x1, P1 ;  /* 0x000000070e097c11 */ /* 0x000fca00088f0c04 */
[----:B------:R-:W-:Y:S01]  /*4650*/  @!PT LDS RZ, [RZ] ;  /* 0x00000000fffff984 */ /* 0x000fe20000000800 */
[----:B------:R-:W-:Y:S01]  /*4660*/  @!PT LDS RZ, [RZ] ;  /* 0x00000000fffff984 */ /* 0x000fe20000000800 */
[----:B------:R-:W-:Y:S01]  /*4670*/  @!PT LDS RZ, [RZ] ;  /* 0x00000000fffff984 */ /* 0x000fe20000000800 */
[----:B------:R1:W-:Y:S04]  /*4680*/  LDGSTS.E.BYPASS.LTC128B.128 [R238+0x17800], desc[UR20][R8.64+0x180] ;  /* 0x1780018008ee7fae */ /* 0x0003e8000b901d54 */
.L_x_748:
[----:B------:R-:W-:Y:S05]  /*4690*/  BSYNC B0 ;  /* 0x0000000000007941 */ /* 0x000fea0003800000 */
.L_x_747:
[----:B-12---:R-:W-:Y:S01]  /*46a0*/  LDSM.16.M88.4 R12, [R234] ;  /* 0x00000000ea0c783b */ /* 0x006fe20000000200 */
[----:B------:R-:W-:Y:S01]  /*46b0*/  R2P PR, R2, 0x6 ;  /* 0x0000000602007804 */ /* 0x000fe20000000000 */
[C---:B------:R-:W-:Y:S01]  /*46c0*/  VIADD R2, R233.reuse, 0x8000 ;  /* 0x00008000e9027836 */ /* 0x040fe20000000000 */
[----:B------:R-:W-:Y:S01]  /*46d0*/  UISETP.GE.AND UP0, UPT, UR19, 0x2, UPT ;  /* 0x000000021300788c */ /* 0x000fe2000bf06270 */
[----:B------:R-:W1:Y:S01]  /*46e0*/  LDSM.16.M88.4 R24, [R233+0x8000] ;  /* 0x00800000e918783b */ /* 0x000e620000000200 */
[----:B------:R-:W-:Y:S02]  /*46f0*/  VIADD R231, R233, 0x8020 ;  /* 0x00008020e9e77836 */ /* 0x000fe40000000000 */
[--C-:B------:R-:W-:Y:S01]  /*4700*/  IMAD R232, R7, 0x2, R234.reuse ;  /* 0x0000000207e87824 */ /* 0x100fe200078e02ea */
[----:B------:R-:W2:Y:S01]  /*4710*/  LDSM.16.M88.4 R16, [R233+0x8800] ;  /* 0x00880000e910783b */ /* 0x000ea20000000200 */
[C---:B------:R-:W-:Y:S02]  /*4720*/  IMAD R230, R5.reuse, 0x2, R234 ;  /* 0x0000000205e67824 */ /* 0x040fe400078e02ea */
[----:B------:R-:W-:Y:S01]  /*4730*/  IMAD R229, R5, 0x2, R232 ;  /* 0x0000000205e57824 */ /* 0x000fe200078e02e8 */
[----:B------:R-:W5:Y:S01]  /*4740*/  LDSM.16.M88.4 R60, [R233+0x9000] ;  /* 0x00900000e93c783b */ /* 0x000f620000000200 */
[----:B------:R-:W-:-:S02]  /*4750*/  IMAD.SHL.U32 R3, R3, 0x2, RZ ;  /* 0x0000000203037824 */ /* 0x000fc400078e00ff */
[----:B------:R-:W-:Y:S01]  /*4760*/  @P1 VIADD R231, R2, 0xffffffe0 ;  /* 0xffffffe002e71836 */ /* 0x000fe20000000000 */
[----:B------:R-:W3:Y:S01]  /*4770*/  LDSM.16.M88.4 R44, [R233+0x9800] ;  /* 0x00980000e92c783b */ /* 0x000ee20000000200 */
[----:B------:R-:W-:Y:S01]  /*4780*/  IMAD.MOV.U32 R2, RZ, RZ, 0x40 ;  /* 0x00000040ff027424 */ /* 0x000fe200078e00ff */
[----:B------:R-:W-:Y:S01]  /*4790*/  LOP3.LUT R3, R3, 0x6, RZ, 0xc0, !PT ;  /* 0x0000000603037812 */ /* 0x000fe200078ec0ff */
[C---:B------:R-:W-:Y:S01]  /*47a0*/  VIADD R223, R231.reuse, 0x800 ;  /* 0x00000800e7df7836 */ /* 0x040fe20000000000 */
[----:B------:R-:W-:Y:S01]  /*47b0*/  LDSM.16.M88.4 R32, [R232] ;  /* 0x00000000e820783b */ /* 0x000fe20000000200 */
[C---:B------:R-:W-:Y:S01]  /*47c0*/  VIADD R222, R231.reuse, 0x1000 ;  /* 0x00001000e7de7836 */ /* 0x040fe20000000000 */
[----:B------:R-:W-:Y:S01]  /*47d0*/  SEL R2, R2, 0xffffffc0, !P2 ;  /* 0xffffffc002027807 */ /* 0x000fe20005000000 */
[C---:B------:R-:W-:Y:S01]  /*47e0*/  VIADD R221, R231.reuse, 0x1800 ;  /* 0x00001800e7dd7836 */ /* 0x040fe20000000000 */
[----:B------:R-:W4:Y:S01]  /*47f0*/  LDSM.16.M88.4 R40, [R231] ;  /* 0x00000000e728783b */ /* 0x000f220000000200 */
[----:B------:R-:W-:-:S02]  /*4800*/  VIADD R219, R231, 0x2000 ;  /* 0x00002000e7db7836 */ /* 0x000fc40000000000 */
[----:B------:R-:W-:Y:S01]  /*4810*/  IMAD.IADD R227, R233, 0x1, R2 ;  /* 0x00000001e9e37824 */ /* 0x000fe200078e0202 */
[----:B------:R-:W4:Y:S01]  /*4820*/  LDSM.16.M88.4 R36, [R231+0x800] ;  /* 0x00080000e724783b */ /* 0x000f220000000200 */
[----:B------:R-:W-:Y:S02]  /*4830*/  IMAD.IADD R220, R2, 0x1, R231 ;  /* 0x0000000102dc7824 */ /* 0x000fe400078e02e7 */
[C---:B------:R-:W-:Y:S01]  /*4840*/  VIADD R218, R231.reuse, 0x2800 ;  /* 0x00002800e7da7836 */ /* 0x040fe20000000000 */
[----:B------:R-:W4:Y:S01]  /*4850*/  LDSM.16.M88.4 R8, [R231+0x1000] ;  /* 0x00100000e708783b */ /* 0x000f220000000200 */
[C---:B------:R-:W-:Y:S02]  /*4860*/  VIADD R217, R231.reuse, 0x3000 ;  /* 0x00003000e7d97836 */ /* 0x040fe40000000000 */
[C---:B------:R-:W-:Y:S01]  /*4870*/  VIADD R216, R231.reuse, 0x3800 ;  /* 0x00003800e7d87836 */ /* 0x040fe20000000000 */
[----:B------:R-:W4:Y:S01]  /*4880*/  LDSM.16.M88.4 R68, [R231+0x1800] ;  /* 0x00180000e744783b */ /* 0x000f220000000200 */
[----:B------:R-:W-:-:S02]  /*4890*/  VIADD R215, R231, 0x4000 ;  /* 0x00004000e7d77836 */ /* 0x000fc40000000000 */
[C---:B------:R-:W-:Y:S01]  /*48a0*/  VIADD R214, R231.reuse, 0x4800 ;  /* 0x00004800e7d67836 */ /* 0x040fe20000000000 */
[----:B------:R-:W-:Y:S01]  /*48b0*/  LDSM.16.M88.4 R52, [R230] ;  /* 0x00000000e634783b */ /* 0x000fe20000000200 */
[C---:B------:R-:W-:Y:S02]  /*48c0*/  VIADD R213, R231.reuse, 0x5000 ;  /* 0x00005000e7d57836 */ /* 0x040fe40000000000 */
[C---:B------:R-:W-:Y:S01]  /*48d0*/  VIADD R212, R231.reuse, 0x5800 ;  /* 0x00005800e7d47836 */ /* 0x040fe20000000000 */
[C---:B-1----:R-:W-:Y:S01]  /*48e0*/  HMMA.16816.F32 R28, R12.reuse, R24, RZ ;  /* 0x000000180c1c723c */ /* 0x042fe200000018ff */
[----:B------:R-:W1:Y:S01]  /*48f0*/  LDSM.16.M88.4 R48, [R227+0x8000] ;  /* 0x00800000e330783b */ /* 0x000e620000000200 */
[C---:B------:R-:W-:Y:S02]  /*4900*/  VIADD R211, R231.reuse, 0x6000 ;  /* 0x00006000e7d37836 */ /* 0x040fe40000000000 */
[C---:B------:R-:W-:Y:S01]  /*4910*/  VIADD R210, R231.reuse, 0x6800 ;  /* 0x00006800e7d27836 */ /* 0x040fe20000000000 */
[----:B------:R-:W-:Y:S01]  /*4920*/  LDSM.16.M88.4 R72, [R227+0x9800] ;  /* 0x00980000e348783b */ /* 0x000fe20000000200 */
[----:B------:R-:W-:Y:S01]  /*4930*/  HMMA.16816.F32 R24, R12, R26, RZ ;  /* 0x0000001a0c18723c */ /* 0x000fe200000018ff */
[----:B------:R-:W-:-:S02]  /*4940*/  VIADD R209, R231, 0x7000 ;  /* 0x00007000e7d17836 */ /* 0x000fc40000000000 */
[----:B------:R-:W-:Y:S01]  /*4950*/  LDSM.16.M88.4 R76, [R233+0xb800] ;  /* 0x00b80000e94c783b */ /* 0x000fe20000000200 */
[----:B------:R-:W-:Y:S02]  /*4960*/  VIADD R208, R231, 0x7800 ;  /* 0x00007800e7d07836 */ /* 0x000fe40000000000 */
[C---:B--2---:R-:W-:Y:S01]  /*4970*/  HMMA.16816.F32 R20, R12.reuse, R16, RZ ;  /* 0x000000100c14723c */ /* 0x044fe200000018ff */
[----:B------:R-:W0:Y:S05]  /*4980*/  LDGDEPBAR ;  /* 0x00000000000079af */ /* 0x000e2a0000000000 */
[C---:B-----5:R-:W-:Y:S06]  /*4990*/  HMMA.16816.F32 R64, R12.reuse, R60, RZ ;  /* 0x0000003c0c40723c */ /* 0x060fec00000018ff */
[C---:B------:R-:W-:Y:S06]  /*49a0*/  HMMA.16816.F32 R16, R12.reuse, R18, RZ ;  /* 0x000000120c10723c */ /* 0x040fec00000018ff */
[C---:B------:R-:W-:Y:S06]  /*49b0*/  HMMA.16816.F32 R60, R12.reuse, R62, RZ ;  /* 0x0000003e0c3c723c */ /* 0x040fec00000018ff */
[C---:B---3--:R-:W-:Y:S06]  /*49c0*/  HMMA.16816.F32 R56, R12.reuse, R44, RZ ;  /* 0x0000002c0c38723c */ /* 0x048fec00000018ff */
[----:B------:R-:W-:Y:S01]  /*49d0*/  HMMA.16816.F32 R12, R12, R46, RZ ;  /* 0x0000002e0c0c723c */ /* 0x000fe200000018ff */
[----:B------:R-:W2:Y:S05]  /*49e0*/  LDSM.16.M88.4 R44, [R227+0x8800] ;  /* 0x00880000e32c783b */ /* 0x000eaa0000000200 */
[C---:B----4-:R-:W-:Y:S06]  /*49f0*/  HMMA.16816.F32 R28, R32.reuse, R40, R28 ;  /* 0x00000028201c723c */ /* 0x050fec000000181c */
[C---:B------:R-:W-:Y:S01]  /*4a00*/  HMMA.16816.F32 R24, R32.reuse, R42, R24 ;  /* 0x0000002a2018723c */ /* 0x040fe20000001818 */
[----:B------:R-:W3:Y:S05]  /*4a10*/  LDSM.16.M88.4 R40, [R227+0x9000] ;  /* 0x00900000e328783b */ /* 0x000eea0000000200 */
[C---:B------:R-:W-:Y:S06]  /*4a20*/  HMMA.16816.F32 R20, R32.reuse, R36, R20 ;  /* 0x000000242014723c */ /* 0x040fec0000001814 */
[C---:B------:R-:W-:Y:S01]  /*4a30*/  HMMA.16816.F32 R16, R32.reuse, R38, R16 ;  /* 0x000000262010723c */ /* 0x040fe20000001810 */
[----:B------:R-:W-:Y:S05]  /*4a40*/  LDSM.16.M88.4 R36, [R229] ;  /* 0x00000000e524783b */ /* 0x000fea0000000200 */
[C---:B------:R-:W-:Y:S06]  /*4a50*/  HMMA.16816.F32 R64, R32.reuse, R8, R64 ;  /* 0x000000082040723c */ /* 0x040fec0000001840 */
[C---:B------:R-:W-:Y:S01]  /*4a60*/  HMMA.16816.F32 R60, R32.reuse, R10, R60 ;  /* 0x0000000a203c723c */ /* 0x040fe2000000183c */
[----:B------:R-:W4:Y:S05]  /*4a70*/  LDSM.16.M88.4 R8, [R220] ;  /* 0x00000000dc08783b */ /* 0x000f2a0000000200 */
[C---:B------:R-:W-:Y:S06]  /*4a80*/  HMMA.16816.F32 R56, R32.reuse, R68, R56 ;  /* 0x000000442038723c */ /* 0x040fec0000001838 */
[----:B------:R-:W-:Y:S01]  /*4a90*/  HMMA.16816.F32 R12, R32, R70, R12 ;  /* 0x00000046200c723c */ /* 0x000fe2000000180c */
[----:B------:R-:W5:Y:S04]  /*4aa0*/  LDSM.16.M88.4 R32, [R220+0x800] ;  /* 0x00080000dc20783b */ /* 0x000f680000000200 */
[----:B------:R-:W5:Y:S01]  /*4ab0*/  LDSM.16.M88.4 R68, [R220+0x1000] ;  /* 0x00100000dc44783b */ /* 0x000f620000000200 */
[C---:B-1----:R-:W-:Y:S06]  /*4ac0*/  HMMA.16816.F32 R28, R52.reuse, R48, R28 ;  /* 0x00000030341c723c */ /* 0x042fec000000181c */
[C---:B------:R-:W-:Y:S01]  /*4ad0*/  HMMA.16816.F32 R24, R52.reuse, R50, R24 ;  /* 0x000000323418723c */ /* 0x040fe20000001818 */
[----:B------:R-:W-:Y:S05]  /*4ae0*/  LDSM.16.M88.4 R48, [R233+0xa000] ;  /* 0x00a00000e930783b */ /* 0x000fea0000000200 */
[C---:B--2---:R-:W-:Y:S06]  /*4af0*/  HMMA.16816.F32 R20, R52.reuse, R44, R20 ;  /* 0x0000002c3414723c */ /* 0x044fec0000001814 */
[C---:B------:R-:W-:Y:S01]  /*4b00*/  HMMA.16816.F32 R16, R52.reuse, R46, R16 ;  /* 0x0000002e3410723c */ /* 0x040fe20000001810 */
[----:B------:R-:W1:Y:S05]  /*4b10*/  LDSM.16.M88.4 R44, [R220+0x1800] ;  /* 0x00180000dc2c783b */ /* 0x000e6a0000000200 */
[C---:B---3--:R-:W-:Y:S06]  /*4b20*/  HMMA.16816.F32 R64, R52.reuse, R40, R64 ;  /* 0x000000283440723c */ /* 0x048fec0000001840 */
[C---:B------:R-:W-:Y:S01]  /*4b30*/  HMMA.16816.F32 R60, R52.reuse, R42, R60 ;  /* 0x0000002a343c723c */ /* 0x040fe2000000183c */
[----:B------:R-:W2:Y:S05]  /*4b40*/  LDSM.16.M88.4 R40, [R234+0x2000] ;  /* 0x00200000ea28783b */ /* 0x000eaa0000000200 */
[C---:B------:R-:W-:Y:S06]  /*4b50*/  HMMA.16816.F32 R56, R52.reuse, R72, R56 ;  /* 0x000000483438723c */ /* 0x040fec0000001838 */
[----:B------:R-:W-:Y:S01]  /*4b60*/  HMMA.16816.F32 R52, R52, R74, R12 ;  /* 0x0000004a3434723c */ /* 0x000fe2000000180c */
[----:B------:R-:W3:Y:S04]  /*4b70*/  LDSM.16.M88.4 R12, [R233+0xa800] ;  /* 0x00a80000e90c783b */ /* 0x000ee80000000200 */
[----:B------:R-:W-:Y:S01]  /*4b80*/  LDSM.16.M88.4 R72, [R231+0x2000] ;  /* 0x00200000e748783b */ /* 0x000fe20000000200 */
[C---:B----4-:R-:W-:Y:S06]  /*4b90*/  HMMA.16816.F32 R28, R36.reuse, R8, R28 ;  /* 0x00000008241c723c */ /* 0x050fec000000181c */
[C---:B------:R-:W-:Y:S01]  /*4ba0*/  HMMA.16816.F32 R24, R36.reuse, R10, R24 ;  /* 0x0000000a2418723c */ /* 0x040fe20000001818 */
[----:B------:R-:W4:Y:S05]  /*4bb0*/  LDSM.16.M88.4 R8, [R233+0xb000] ;  /* 0x00b00000e908783b */ /* 0x000f2a0000000200 */
[C---:B-----5:R-:W-:Y:S06]  /*4bc0*/  HMMA.16816.F32 R20, R36.reuse, R32, R20 ;  /* 0x000000202414723c */ /* 0x060fec0000001814 */
[C---:B------:R-:W-:Y:S01]  /*4bd0*/  HMMA.16816.F32 R16, R36.reuse, R34, R16 ;  /* 0x000000222410723c */ /* 0x040fe20000001810 */
[----:B------:R-:W5:Y:S05]  /*4be0*/  LDSM.16.M88.4 R32, [R232+0x2000] ;  /* 0x00200000e820783b */ /* 0x000f6a0000000200 */
[C---:B------:R-:W-:Y:S06]  /*4bf0*/  HMMA.16816.F32 R64, R36.reuse, R68, R64 ;  /* 0x000000442440723c */ /* 0x040fec0000001840 */
[C---:B------:R-:W-:Y:S01]  /*4c00*/  HMMA.16816.F32 R60, R36.reuse, R70, R60 ;  /* 0x00000046243c723c */ /* 0x040fe2000000183c */
[----:B------:R-:W5:Y:S05]  /*4c10*/  LDSM.16.M88.4 R68, [R231+0x2800] ;  /* 0x00280000e744783b */ /* 0x000f6a0000000200 */
[C---:B-1----:R-:W-:Y:S06]  /*4c20*/  HMMA.16816.F32 R56, R36.reuse, R44, R56 ;  /* 0x0000002c2438723c */ /* 0x042fec0000001838 */
[----:B------:R-:W-:Y:S01]  /*4c30*/  HMMA.16816.F32 R52, R36, R46, R52 ;  /* 0x0000002e2434723c */ /* 0x000fe20000001834 */
[----:B------:R-:W1:Y:S04]  /*4c40*/  LDSM.16.M88.4 R44, [R231+0x3000] ;  /* 0x00300000e72c783b */ /* 0x000e680000000200 */
[----:B------:R-:W1:Y:S01]  /*4c50*/  LDSM.16.M88.4 R36, [R231+0x3800] ;  /* 0x00380000e724783b */ /* 0x000e620000000200 */
[C---:B--2---:R-:W-:Y:S06]  /*4c60*/  HMMA.16816.F32 R28, R40.reuse, R48, R28 ;  /* 0x00000030281c723c */ /* 0x044fec000000181c */
[C---:B------:R-:W-:Y:S01]  /*4c70*/  HMMA.16816.F32 R24, R40.reuse, R50, R24 ;  /* 0x000000322818723c */ /* 0x040fe20000001818 */
[----:B------:R-:W-:Y:S05]  /*4c80*/  LDSM.16.M88.4 R48, [R227+0xa800] ;  /* 0x00a80000e330783b */ /* 0x000fea0000000200 */
[C---:B---3--:R-:W-:Y:S06]  /*4c90*/  HMMA.16816.F32 R20, R40.reuse, R12, R20 ;  /* 0x0000000c2814723c */ /* 0x048fec0000001814 */
[C---:B------:R-:W-:Y:S01]  /*4ca0*/  HMMA.16816.F32 R16, R40.reuse, R14, R16 ;  /* 0x0000000e2810723c */ /* 0x040fe20000001810 */
[----:B------:R-:W-:Y:S05]  /*4cb0*/  LDSM.16.M88.4 R12, [R227+0xa000] ;  /* 0x00a00000e30c783b */ /* 0x000fea0000000200 */
[C---:B----4-:R-:W-:Y:S06]  /*4cc0*/  HMMA.16816.F32 R64, R40.reuse, R8, R64 ;  /* 0x000000082840723c */ /* 0x050fec0000001840 */
[C---:B------:R-:W-:Y:S01]  /*4cd0*/  HMMA.16816.F32 R60, R40.reuse, R10, R60 ;  /* 0x0000000a283c723c */ /* 0x040fe2000000183c */
[----:B------:R-:W2:Y:S05]  /*4ce0*/  LDSM.16.M88.4 R8, [R230+0x2000] ;  /* 0x00200000e608783b */ /* 0x000eaa0000000200 */
[C---:B------:R-:W-:Y:S06]  /*4cf0*/  HMMA.16816.F32 R56, R40.reuse, R76, R56 ;  /* 0x0000004c2838723c */ /* 0x040fec0000001838 */
[----:B------:R-:W-:Y:S01]  /*4d00*/  HMMA.16816.F32 R52, R40, R78, R52 ;  /* 0x0000004e2834723c */ /* 0x000fe20000001834 */
[----:B------:R-:W3:Y:S04]  /*4d10*/  LDSM.16.M88.4 R40, [R227+0xb000] ;  /* 0x00b00000e328783b */ /* 0x000ee80000000200 */
[----:B------:R-:W-:Y:S01]  /*4d20*/  LDSM.16.M88.4 R76, [R233+0xd000] ;  /* 0x00d00000e94c783b */ /* 0x000fe20000000200 */
[C---:B-----5:R-:W-:Y:S06]  /*4d30*/  HMMA.16816.F32 R28, R32.reuse, R72, R28 ;  /* 0x00000048201c723c */ /* 0x060fec000000181c */
[C---:B------:R-:W-:Y:S01]  /*4d40*/  HMMA.16816.F32 R24, R32.reuse, R74, R24 ;  /* 0x0000004a2018723c */ /* 0x040fe20000001818 */
[----:B------:R-:W-:Y:S05]  /*4d50*/  LDSM.16.M88.4 R72, [R220+0x3800] ;  /* 0x00380000dc48783b */ /* 0x000fea0000000200 */
[C---:B------:R-:W-:Y:S06]  /*4d60*/  HMMA.16816.F32 R20, R32.reuse, R68, R20 ;  /* 0x000000442014723c */ /* 0x040fec0000001814 */
[C---:B------:R-:W-:Y:S01]  /*4d70*/  HMMA.16816.F32 R16, R32.reuse, R70, R16 ;  /* 0x000000462010723c */ /* 0x040fe20000001810 */
[----:B------:R-:W4:Y:S05]  /*4d80*/  LDSM.16.M88.4 R68, [R227+0xb800] ;  /* 0x00b80000e344783b */ /* 0x000f2a0000000200 */
[C---:B-1----:R-:W-:Y:S06]  /*4d90*/  HMMA.16816.F32 R64, R32.reuse, R44, R64 ;  /* 0x0000002c2040723c */ /* 0x042fec0000001840 */
[C---:B------:R-:W-:Y:S01]  /*4da0*/  HMMA.16816.F32 R60, R32.reuse, R46, R60 ;  /* 0x0000002e203c723c */ /* 0x040fe2000000183c */
[----:B------:R-:W-:Y:S05]  /*4db0*/  LDSM.16.M88.4 R44, [R220+0x2000] ;  /* 0x00200000dc2c783b */ /* 0x000fea0000000200 */
[C---:B------:R-:W-:Y:S06]  /*4dc0*/  HMMA.16816.F32 R56, R32.reuse, R36, R56 ;  /* 0x000000242038723c */ /* 0x040fec0000001838 */
[----:B------:R-:W-:Y:S01]  /*4dd0*/  HMMA.16816.F32 R52, R32, R38, R52 ;  /* 0x000000262034723c */ /* 0x000fe20000001834 */
[----:B------:R-:W1:Y:S04]  /*4de0*/  LDSM.16.M88.4 R36, [R229+0x2000] ;  /* 0x00200000e524783b */ /* 0x000e680000000200 */
[----:B------:R-:W5:Y:S01]  /*4df0*/  LDSM.16.M88.4 R32, [R220+0x2800] ;  /* 0x00280000dc20783b */ /* 0x000f620000000200 */
[C---:B--2---:R-:W-:Y:S06]  /*4e00*/  HMMA.16816.F32 R28, R8.reuse, R12, R28 ;  /* 0x0000000c081c723c */ /* 0x044fec000000181c */
[C---:B------:R-:W-:Y:S01]  /*4e10*/  HMMA.16816.F32 R24, R8.reuse, R14, R24 ;  /* 0x0000000e0818723c */ /* 0x040fe20000001818 */
[----:B------:R-:W2:Y:S05]  /*4e20*/  LDSM.16.M88.4 R12, [R220+0x3000] ;  /* 0x00300000dc0c783b */ /* 0x000eaa0000000200 */
[C---:B------:R-:W-:Y:S06]  /*4e30*/  HMMA.16816.F32 R20, R8.reuse, R48, R20 ;  /* 0x000000300814723c */ /* 0x040fec0000001814 */
[C---:B------:R-:W-:Y:S01]  /*4e40*/  HMMA.16816.F32 R16, R8.reuse, R50, R16 ;  /* 0x000000320810723c */ /* 0x040fe20000001810 */
[----:B------:R-:W-:Y:S05]  /*4e50*/  LDSM.16.M88.4 R48, [R234+0x4000] ;  /* 0x00400000ea30783b */ /* 0x000fea0000000200 */
[C---:B---3--:R-:W-:Y:S06]  /*4e60*/  HMMA.16816.F32 R64, R8.reuse, R40, R64 ;  /* 0x000000280840723c */ /* 0x048fec0000001840 */
[C---:B------:R-:W-:Y:S01]  /*4e70*/  HMMA.16816.F32 R60, R8.reuse, R42, R60 ;  /* 0x0000002a083c723c */ /* 0x040fe2000000183c */
[----:B------:R-:W3:Y:S05]  /*4e80*/  LDSM.16.M88.4 R40, [R233+0xc000] ;  /* 0x00c00000e928783b */ /* 0x000eea0000000200 */
[C---:B----4-:R-:W-:Y:S06]  /*4e90*/  HMMA.16816.F32 R56, R8.reuse, R68, R56 ;  /* 0x000000440838723c */ /* 0x050fec0000001838 */
[----:B------:R-:W-:Y:S01]  /*4ea0*/  HMMA.16816.F32 R52, R8, R70, R52 ;  /* 0x000000460834723c */ /* 0x000fe20000001834 */
[----:B------:R-:W4:Y:S04]  /*4eb0*/  LDSM.16.M88.4 R8, [R233+0xc800] ;  /* 0x00c80000e908783b */ /* 0x000f280000000200 */
[----:B------:R-:W4:Y:S01]  /*4ec0*/  LDSM.16.M88.4 R68, [R233+0xd800] ;  /* 0x00d80000e944783b */ /* 0x000f220000000200 */
[C---:B-1----:R-:W-:Y:S06]  /*4ed0*/  HMMA.16816.F32 R28, R36.reuse, R44, R28 ;  /* 0x0000002c241c723c */ /* 0x042fec000000181c */
[C---:B------:R-:W-:Y:S01]  /*4ee0*/  HMMA.16816.F32 R24, R36.reuse, R46, R24 ;  /* 0x0000002e2418723c */ /* 0x040fe20000001818 */
[----:B------:R-:W-:Y:S05]  /*4ef0*/  LDSM.16.M88.4 R44, [R231+0x4800] ;  /* 0x00480000e72c783b */ /* 0x000fea0000000200 */
[C---:B-----5:R-:W-:Y:S06]  /*4f00*/  HMMA.16816.F32 R20, R36.reuse, R32, R20 ;  /* 0x000000202414723c */ /* 0x060fec0000001814 */
[C---:B------:R-:W-:Y:S01]  /*4f10*/  HMMA.16816.F32 R16, R36.reuse, R34, R16 ;  /* 0x000000222410723c */ /* 0x040fe20000001810 */
[----:B------:R-:W-:Y:S05]  /*4f20*/  LDSM.16.M88.4 R32, [R231+0x4000] ;  /* 0x00400000e720783b */ /* 0x000fea0000000200 */
[C---:B--2---:R-:W-:Y:S06]  /*4f30*/  HMMA.16816.F32 R64, R36.reuse, R12, R64 ;  /* 0x0000000c2440723c */ /* 0x044fec0000001840 */
[C---:B------:R-:W-:Y:S01]  /*4f40*/  HMMA.16816.F32 R60, R36.reuse, R14, R60 ;  /* 0x0000000e243c723c */ /* 0x040fe2000000183c */
[----:B------:R-:W1:Y:S05]  /*4f50*/  LDSM.16.M88.4 R12, [R232+0x4000] ;  /* 0x00400000e80c783b */ /* 0x000e6a0000000200 */
[C---:B------:R-:W-:Y:S06]  /*4f60*/  HMMA.16816.F32 R56, R36.reuse, R72, R56 ;  /* 0x000000482438723c */ /* 0x040fec0000001838 */
[----:B------:R-:W-:Y:S01]  /*4f70*/  HMMA.16816.F32 R52, R36, R74, R52 ;  /* 0x0000004a2434723c */ /* 0x000fe20000001834 */
[----:B------:R-:W2:Y:S04]  /*4f80*/  LDSM.16.M88.4 R36, [R231+0x5000] ;  /* 0x00500000e724783b */ /* 0x000ea80000000200 */
[----:B------:R-:W5:Y:S01]  /*4f90*/  LDSM.16.M88.4 R72, [R231+0x5800] ;  /* 0x00580000e748783b */ /* 0x000f620000000200 */
[C---:B---3--:R-:W-:Y:S06]  /*4fa0*/  HMMA.16816.F32 R28, R48.reuse, R40, R28 ;  /* 0x00000028301c723c */ /* 0x048fec000000181c */
[C---:B------:R-:W-:Y:S01]  /*4fb0*/  HMMA.16816.F32 R24, R48.reuse, R42, R24 ;  /* 0x0000002a3018723c */ /* 0x040fe20000001818 */
[----:B------:R-:W-:Y:S05]  /*4fc0*/  LDSM.16.M88.4 R40, [R230+0x4000] ;  /* 0x00400000e628783b */ /* 0x000fea0000000200 */
[C---:B----4-:R-:W-:Y:S06]  /*4fd0*/  HMMA.16816.F32 R20, R48.reuse, R8, R20 ;  /* 0x000000083014723c */ /* 0x050fec0000001814 */
[C---:B------:R-:W-:Y:S01]  /*4fe0*/  HMMA.16816.F32 R16, R48.reuse, R10, R16 ;  /* 0x0000000a3010723c */ /* 0x040fe20000001810 */
[----:B------:R-:W3:Y:S05]  /*4ff0*/  LDSM.16.M88.4 R8, [R227+0xc000] ;  /* 0x00c00000e308783b */ /* 0x000eea0000000200 */
[C---:B------:R-:W-:Y:S06]  /*5000*/  HMMA.16816.F32 R64, R48.reuse, R76, R64 ;  /* 0x0000004c3040723c */ /* 0x040fec0000001840 */
[C---:B------:R-:W-:Y:S01]  /*5010*/  HMMA.16816.F32 R60, R48.reuse, R78, R60 ;  /* 0x0000004e303c723c */ /* 0x040fe2000000183c */
[----:B------:R-:W-:Y:S05]  /*5020*/  LDSM.16.M88.4 R76, [R232+0x6000] ;  /* 0x00600000e84c783b */ /* 0x000fea0000000200 */
[C---:B------:R-:W-:Y:S06]  /*5030*/  HMMA.16816.F32 R56, R48.reuse, R68, R56 ;  /* 0x000000443038723c */ /* 0x040fec0000001838 */
[----:B------:R-:W-:Y:S01]  /*5040*/  HMMA.16816.F32 R52, R48, R70, R52 ;  /* 0x000000463034723c */ /* 0x000fe20000001834 */
[----:B------:R-:W4:Y:S04]  /*5050*/  LDSM.16.M88.4 R48, [R227+0xc800] ;  /* 0x00c80000e330783b */ /* 0x000f280000000200 */
[----:B------:R-:W-:Y:S01]  /*5060*/  LDSM.16.M88.4 R68, [R229+0x4000] ;  /* 0x00400000e544783b */ /* 0x000fe20000000200 */
[C---:B-1----:R-:W-:Y:S06]  /*5070*/  HMMA.16816.F32 R28, R12.reuse, R32, R28 ;  /* 0x000000200c1c723c */ /* 0x042fec000000181c */
[C---:B------:R-:W-:Y:S01]  /*5080*/  HMMA.16816.F32 R24, R12.reuse, R34, R24 ;  /* 0x000000220c18723c */ /* 0x040fe20000001818 */
[----:B------:R-:W1:Y:S05]  /*5090*/  LDSM.16.M88.4 R32, [R227+0xd000] ;  /* 0x00d00000e320783b */ /* 0x000e6a0000000200 */
[C---:B------:R-:W-:Y:S06]  /*50a0*/  HMMA.16816.F32 R20, R12.reuse, R44, R20 ;  /* 0x0000002c0c14723c */ /* 0x040fec0000001814 */
[C---:B------:R-:W-:Y:S01]  /*50b0*/  HMMA.16816.F32 R16, R12.reuse, R46, R16 ;  /* 0x0000002e0c10723c */ /* 0x040fe20000001810 */
[----:B------:R-:W1:Y:S05]  /*50c0*/  LDSM.16.M88.4 R44, [R227+0xd800] ;  /* 0x00d80000e32c783b */ /* 0x000e6a0000000200 */
[C---:B--2---:R-:W-:Y:S06]  /*50d0*/  HMMA.16816.F32 R64, R12.reuse, R36, R64 ;  /* 0x000000240c40723c */ /* 0x044fec0000001840 */
[C---:B------:R-:W-:Y:S01]  /*50e0*/  HMMA.16816.F32 R60, R12.reuse, R38, R60 ;  /* 0x000000260c3c723c */ /* 0x040fe2000000183c */
[----:B------:R-:W2:Y:S05]  /*50f0*/  LDSM.16.M88.4 R36, [R220+0x4000] ;  /* 0x00400000dc24783b */ /* 0x000eaa0000000200 */
[C---:B-----5:R-:W-:Y:S06]  /*5100*/  HMMA.16816.F32 R56, R12.reuse, R72, R56 ;  /* 0x000000480c38723c */ /* 0x060fec0000001838 */
[----:B------:R-:W-:Y:S01]  /*5110*/  HMMA.16816.F32 R52, R12, R74, R52 ;  /* 0x0000004a0c34723c */ /* 0x000fe20000001834 */
[----:B------:R-:W5:Y:S04]  /*5120*/  LDSM.16.M88.4 R12, [R220+0x4800] ;  /* 0x00480000dc0c783b */ /* 0x000f680000000200 */
[----:B------:R-:W-:Y:S01]  /*5130*/  LDSM.16.M88.4 R72, [R220+0x5800] ;  /* 0x00580000dc48783b */ /* 0x000fe20000000200 */
[C---:B---3--:R-:W-:Y:S06]  /*5140*/  HMMA.16816.F32 R28, R40.reuse, R8, R28 ;  /* 0x00000008281c723c */ /* 0x048fec000000181c */
[C---:B------:R-:W-:Y:S01]  /*5150*/  HMMA.16816.F32 R24, R40.reuse, R10, R24 ;  /* 0x0000000a2818723c */ /* 0x040fe20000001818 */
[----:B------:R-:W3:Y:S05]  /*5160*/  LDSM.16.M88.4 R8, [R220+0x5000] ;  /* 0x00500000dc08783b */ /* 0x000eea0000000200 */
[C---:B----4-:R-:W-:Y:S06]  /*5170*/  HMMA.16816.F32 R20, R40.reuse, R48, R20 ;  /* 0x000000302814723c */ /* 0x050fec0000001814 */
[C---:B------:R-:W-:Y:S01]  /*5180*/  HMMA.16816.F32 R16, R40.reuse, R50, R16 ;  /* 0x000000322810723c */ /* 0x040fe20000001810 */
[----:B------:R-:W-:Y:S05]  /*5190*/  LDSM.16.M88.4 R48, [R233+0xe000] ;  /* 0x00e00000e930783b */ /* 0x000fea0000000200 */
[C---:B-1----:R-:W-:Y:S06]  /*51a0*/  HMMA.16816.F32 R64, R40.reuse, R32, R64 ;  /* 0x000000202840723c */ /* 0x042fec0000001840 */
[C---:B------:R-:W-:Y:S01]  /*51b0*/  HMMA.16816.F32 R60, R40.reuse, R34, R60 ;  /* 0x00000022283c723c */ /* 0x040fe2000000183c */
[----:B------:R-:W1:Y:S05]  /*51c0*/  LDSM.16.M88.4 R32, [R234+0x6000] ;  /* 0x00600000ea20783b */ /* 0x000e6a0000000200 */
[C---:B------:R-:W-:Y:S06]  /*51d0*/  HMMA.16816.F32 R56, R40.reuse, R44, R56 ;  /* 0x0000002c2838723c */ /* 0x040fec0000001838 */
[----:B------:R-:W-:Y:S01]  /*51e0*/  HMMA.16816.F32 R52, R40, R46, R52 ;  /* 0x0000002e2834723c */ /* 0x000fe20000001834 */
[----:B------:R-:W4:Y:S04]  /*51f0*/  LDSM.16.M88.4 R44, [R233+0xe800] ;  /* 0x00e80000e92c783b */ /* 0x000f280000000200 */
[----:B------:R-:W-:Y:S01]  /*5200*/  LDSM.16.M88.4 R40, [R233+0xf000] ;  /* 0x00f00000e928783b */ /* 0x000fe20000000200 */
[C---:B--2---:R-:W-:Y:S06]  /*5210*/  HMMA.16816.F32 R28, R68.reuse, R36, R28 ;  /* 0x00000024441c723c */ /* 0x044fec000000181c */
[C---:B------:R-:W-:Y:S01]  /*5220*/  HMMA.16816.F32 R24, R68.reuse, R38, R24 ;  /* 0x000000264418723c */ /* 0x040fe20000001818 */
[----:B------:R-:W2:Y:S05]  /*5230*/  LDSM.16.M88.4 R36, [R233+0xf800] ;  /* 0x00f80000e924783b */ /* 0x000eaa0000000200 */
[C---:B-----5:R-:W-:Y:S06]  /*5240*/  HMMA.16816.F32 R20, R68.reuse, R12, R20 ;  /* 0x0000000c4414723c */ /* 0x060fec0000001814 */
[C---:B------:R-:W-:Y:S01]  /*5250*/  HMMA.16816.F32 R16, R68.reuse, R14, R16 ;  /* 0x0000000e4410723c */ /* 0x040fe20000001810 */
[----:B------:R-:W5:Y:S05]  /*5260*/  LDSM.16.M88.4 R12, [R231+0x6000] ;  /* 0x00600000e70c783b */ /* 0x000f6a0000000200 */
[C---:B---3--:R-:W-:Y:S06]  /*5270*/  HMMA.16816.F32 R64, R68.reuse, R8, R64 ;  /* 0x000000084440723c */ /* 0x048fec0000001840 */
[C---:B------:R-:W-:Y:S01]  /*5280*/  HMMA.16816.F32 R60, R68.reuse, R10, R60 ;  /* 0x0000000a443c723c */ /* 0x040fe2000000183c */
[----:B------:R-:W3:Y:S05]  /*5290*/  LDSM.16.M88.4 R8, [R231+0x6800] ;  /* 0x00680000e708783b */ /* 0x000eea0000000200 */
[C---:B------:R-:W-:Y:S06]  /*52a0*/  HMMA.16816.F32 R56, R68.reuse, R72, R56 ;  /* 0x000000484438723c */ /* 0x040fec0000001838 */
[----:B------:R-:W-:Y:S01]  /*52b0*/  HMMA.16816.F32 R52, R68, R74, R52 ;  /* 0x0000004a4434723c */ /* 0x000fe20000001834 */
[----:B------:R-:W3:Y:S04]  /*52c0*/  LDSM.16.M88.4 R68, [R231+0x7800] ;  /* 0x00780000e744783b */ /* 0x000ee80000000200 */
[----:B------:R-:W3:Y:S01]  /*52d0*/  LDSM.16.M88.4 R72, [R231+0x7000] ;  /* 0x00700000e748783b */ /* 0x000ee20000000200 */
[C---:B-1----:R-:W-:Y:S06]  /*52e0*/  HMMA.16816.F32 R28, R32.reuse, R48, R28 ;  /* 0x00000030201c723c */ /* 0x042fec000000181c */
[C---:B------:R-:W-:Y:S01]  /*52f0*/  HMMA.16816.F32 R24, R32.reuse, R50, R24 ;  /* 0x000000322018723c */ /* 0x040fe20000001818 */
[----:B------:R-:W-:Y:S05]  /*5300*/  LDSM.16.M88.4 R48, [R230+0x6000] ;  /* 0x00600000e630783b */ /* 0x000fea0000000200 */
[C---:B----4-:R-:W-:Y:S06]  /*5310*/  HMMA.16816.F32 R20, R32.reuse, R44, R20 ;  /* 0x0000002c2014723c */ /* 0x050fec0000001814 */
[C---:B------:R-:W-:Y:S01]  /*5320*/  HMMA.16816.F32 R16, R32.reuse, R46, R16 ;  /* 0x0000002e2010723c */ /* 0x040fe20000001810 */
[----:B------:R-:W1:Y:S05]  /*5330*/  LDSM.16.M88.4 R44, [R227+0xe000] ;  /* 0x00e00000e32c783b */ /* 0x000e6a0000000200 */
[C---:B--2---:R-:W-:Y:S06]  /*5340*/  HMMA.16816.F32 R56, R32.reuse, R36, R56 ;  /* 0x000000242038723c */ /* 0x044fec0000001838 */
[C---:B------:R-:W-:Y:S01]  /*5350*/  HMMA.16816.F32 R52, R32.reuse, R38, R52 ;  /* 0x000000262034723c */ /* 0x040fe20000001834 */
[----:B------:R-:W-:Y:S05]  /*5360*/  LDSM.16.M88.4 R36, [R227+0xf000] ;  /* 0x00f00000e324783b */ /* 0x000fea0000000200 */
[C---:B------:R-:W-:Y:S06]  /*5370*/  HMMA.16816.F32 R64, R32.reuse, R40, R64 ;  /* 0x000000282040723c */ /* 0x040fec0000001840 */
[----:B------:R-:W-:Y:S01]  /*5380*/  HMMA.16816.F32 R60, R32, R42, R60 ;  /* 0x0000002a203c723c */ /* 0x000fe2000000183c */
[----:B------:R-:W2:Y:S04]  /*5390*/  LDSM.16.M88.4 R40, [R227+0xe800] ;  /* 0x00e80000e328783b */ /* 0x000ea80000000200 */
[----:B------:R-:W4:Y:S01]  /*53a0*/  LDSM.16.M88.4 R32, [R227+0xf800] ;  /* 0x00f80000e320783b */ /* 0x000f220000000200 */
[C---:B-----5:R-:W-:Y:S06]  /*53b0*/  HMMA.16816.F32 R28, R76.reuse, R12, R28 ;  /* 0x0000000c4c1c723c */ /* 0x060fec000000181c */
[C---:B------:R-:W-:Y:S01]  /*53c0*/  HMMA.16816.F32 R24, R76.reuse, R14, R24 ;  /* 0x0000000e4c18723c */ /* 0x040fe20000001818 */
[----:B------:R-:W-:Y:S05]  /*53d0*/  LDSM.16.M88.4 R12, [R229+0x6000] ;  /* 0x00600000e50c783b */ /* 0x000fea0000000200 */
[C---:B---3--:R-:W-:Y:S06]  /*53e0*/  HMMA.16816.F32 R20, R76.reuse, R8, R20 ;  /* 0x000000084c14723c */ /* 0x048fec0000001814 */
[C---:B------:R-:W-:Y:S01]  /*53f0*/  HMMA.16816.F32 R16, R76.reuse, R10, R16 ;  /* 0x0000000a4c10723c */ /* 0x040fe20000001810 */
[----:B------:R-:W3:Y:S05]  /*5400*/  LDSM.16.M88.4 R8, [R220+0x6000] ;  /* 0x00600000dc08783b */ /* 0x000eea0000000200 */
[C---:B------:R-:W-:Y:S06]  /*5410*/  HMMA.16816.F32 R56, R76.reuse, R68, R56 ;  /* 0x000000444c38723c */ /* 0x040fec0000001838 */
[C---:B------:R-:W-:Y:S06]  /*5420*/  HMMA.16816.F32 R52, R76.reuse, R70, R52 ;  /* 0x000000464c34723c */ /* 0x040fec0000001834 */
[C---:B------:R-:W-:Y:S06]  /*5430*/  HMMA.16816.F32 R64, R76.reuse, R72, R64 ;  /* 0x000000484c40723c */ /* 0x040fec0000001840 */
[----:B------:R-:W-:Y:S01]  /*5440*/  HMMA.16816.F32 R60, R76, R74, R60 ;  /* 0x0000004a4c3c723c */ /* 0x000fe2000000183c */
[----:B------:R-:W5:Y:S05]  /*5450*/  LDSM.16.M88.4 R72, [R220+0x6800] ;  /* 0x00680000dc48783b */ /* 0x000f6a0000000200 */
[C---:B-1----:R-:W-:Y:S06]  /*5460*/  HMMA.16816.F32 R28, R48.reuse, R44, R28 ;  /* 0x0000002c301c723c */ /* 0x042fec000000181c */
[C---:B------:R-:W-:Y:S06]  /*5470*/  HMMA.16816.F32 R24, R48.reuse, R46, R24 ;  /* 0x0000002e3018723c */ /* 0x040fec0000001818 */
[C---:B--2---:R-:W-:Y:S06]  /*5480*/  HMMA.16816.F32 R20, R48.reuse, R40, R20 ;  /* 0x000000283014723c */ /* 0x044fec0000001814 */
[C---:B------:R-:W-:Y:S01]  /*5490*/  HMMA.16816.F32 R16, R48.reuse, R42, R16 ;  /* 0x0000002a3010723c */ /* 0x040fe20000001810 */
[----:B------:R-:W1:Y:S05]  /*54a0*/  LDSM.16.M88.4 R40, [R220+0x7000] ;  /* 0x00700000dc28783b */ /* 0x000e6a0000000200 */
[C---:B----4-:R-:W-:Y:S06]  /*54b0*/  HMMA.16816.F32 R56, R48.reuse, R32, R56 ;  /* 0x000000203038723c */ /* 0x050fec0000001838 */
[----:B------:R-:W-:Y:S01]  /*54c0*/  HMMA.16816.F32 R52, R48, R34, R52 ;  /* 0x000000223034723c */ /* 0x000fe20000001834 */
[----:B------:R-:W2:Y:S01]  /*54d0*/  LDSM.16.M88.4 R32, [R220+0x7800] ;  /* 0x00780000dc20783b */ /* 0x000ea20000000200 */
[----:B------:R-:W-:-:S04]  /*54e0*/  DEPBAR.LE SB0, 0x0 ;  /* 0x000080000000791a */ /* 0x000fc80000000000 */
[----:B---3--:R-:W-:Y:S06]  /*54f0*/  HMMA.16816.F32 R28, R12, R8, R28 ;  /* 0x000000080c1c723c */ /* 0x008fec000000181c */
[----:B------:R-:W-:Y:S06]  /*5500*/  HMMA.16816.F32 R64, R48, R36, R64 ;  /* 0x000000243040723c */ /* 0x000fec0000001840 */
[----:B------:R-:W-:Y:S01]  /*5510*/  HMMA.16816.F32 R24, R12, R10, R24 ;  /* 0x0000000a0c18723c */ /* 0x000fe20000001818 */
[----:B------:R-:W-:-:S04]  /*5520*/  IMAD.U32 R36, RZ, RZ, UR19 ;  /* 0x00000013ff247e24 */ /* 0x000fc8000f8e00ff */
[----:B------:R-:W-:Y:S01]  /*5530*/  IMAD R36, R36, 0x40, R3 ;  /* 0x0000004024247824 */ /* 0x000fe200078e0203 */
[----:B-----5:R-:W-:Y:S03]  /*5540*/  HMMA.16816.F32 R20, R12, R72, R20 ;  /* 0x000000480c14723c */ /* 0x020fe60000001814 */
[C---:B------:R-:W-:Y:S02]  /*5550*/  VIADD R3, R36.reuse, 0xffffffc0 ;  /* 0xffffffc024037836 */ /* 0x040fe40000000000 */
[C---:B------:R-:W-:Y:S01]  /*5560*/  VIADD R2, R36.reuse, 0xffffffc1 ;  /* 0xffffffc124027836 */ /* 0x040fe20000000000 */
[----:B------:R-:W-:Y:S01]  /*5570*/  HMMA.16816.F32 R60, R48, R38, R60 ;  /* 0x00000026303c723c */ /* 0x000fe2000000183c */
[C---:B------:R-:W-:Y:S01]  /*5580*/  VIADD R4, R36.reuse, 0xffffffd0 ;  /* 0xffffffd024047836 */ /* 0x040fe20000000000 */
[----:B------:R-:W-:Y:S01]  /*5590*/  ISETP.GE.AND P4, PT, R3, UR22, PT ;  /* 0x0000001603007c0c */ /* 0x000fe2000bf86270 */
[----:B------:R-:W-:Y:S01]  /*55a0*/  VIADD R3, R36, 0xffffffc8 ;  /* 0xffffffc824037836 */ /* 0x000fe20000000000 */
[----:B------:R-:W-:Y:S01]  /*55b0*/  ISETP.GE.AND P3, PT, R2, UR22, PT ;  /* 0x0000001602007c0c */ /* 0x000fe2000bf66270 */
[----:B------:R-:W-:Y:S01]  /*55c0*/  VIADD R2, R36, 0xffffffc9 ;  /* 0xffffffc924027836 */ /* 0x000fe20000000000 */
[----:B------:R-:W-:Y:S01]  /*55d0*/  ISETP.GE.AND P6, PT, R4, UR22, PT ;  /* 0x0000001604007c0c */ /* 0x000fe2000bfc6270 */
[----:B------:R-:W-:Y:S01]  /*55e0*/  HMMA.16816.F32 R16, R12, R74, R16 ;  /* 0x0000004a0c10723c */ /* 0x000fe20000001810 */
[C---:B------:R-:W-:Y:S01]  /*55f0*/  VIADD R4, R36.reuse, 0xffffffd8 ;  /* 0xffffffd824047836 */ /* 0x040fe20000000000 */
[----:B------:R-:W-:Y:S01]  /*5600*/  ISETP.GE.AND P2, PT, R3, UR22, PT ;  /* 0x0000001603007c0c */ /* 0x000fe2000bf46270 */
[----:B------:R-:W-:Y:S01]  /*5610*/  VIADD R6, R36, 0xffffffe1 ;  /* 0xffffffe124067836 */ /* 0x000fe20000000000 */
[----:B------:R-:W-:-:S02]  /*5620*/  FSEL R30, R30, -INF , !P4 ;  /* 0xff8000001e1e7808 */ /* 0x000fc40006000000 */
[----:B------:R-:W-:Y:S01]  /*5630*/  FSEL R3, R28, -INF , !P4 ;  /* 0xff8000001c037808 */ /* 0x000fe20006000000 */
[C---:B-1----:R-:W-:Y:S01]  /*5640*/  HMMA.16816.F32 R64, R12.reuse, R40, R64 ;  /* 0x000000280c40723c */ /* 0x042fe20000001840 */
[----:B------:R-:W-:Y:S01]  /*5650*/  ISETP.GE.AND P1, PT, R2, UR22, PT ;  /* 0x0000001602007c0c */ /* 0x000fe2000bf26270 */
[----:B------:R-:W-:Y:S01]  /*5660*/  VIADD R2, R36, 0xffffffd1 ;  /* 0xffffffd124027836 */ /* 0x000fe20000000000 */
[----:B------:R-:W-:Y:S01]  /*5670*/  ISETP.GE.AND P4, PT, R4, UR22, PT ;  /* 0x0000001604007c0c */ /* 0x000fe2000bf86270 */
[----:B------:R-:W-:Y:S01]  /*5680*/  VIADD R4, R36, 0xffffffd9 ;  /* 0xffffffd924047836 */ /* 0x000fe20000000000 */
[----:B------:R-:W-:Y:S01]  /*5690*/  FSEL R28, R31, -INF , !P3 ;  /* 0xff8000001f1c7808 */ /* 0x000fe20005800000 */
[C---:B--2---:R-:W-:Y:S01]  /*56a0*/  HMMA.16816.F32 R52, R12.reuse, R34, R52 ;  /* 0x000000220c34723c */ /* 0x044fe20000001834 */
[----:B------:R-:W-:Y:S02]  /*56b0*/  FSEL R29, R29, -INF , !P3 ;  /* 0xff8000001d1d7808 */ /* 0x000fe40005800000 */
[----:B------:R-:W-:Y:S01]  /*56c0*/  ISETP.GE.AND P5, PT, R2, UR22, PT ;  /* 0x0000001602007c0c */ /* 0x000fe2000bfa6270 */
[----:B------:R-:W-:Y:S01]  /*56d0*/  VIADD R2, R36, 0xffffffe0 ;  /* 0xffffffe024027836 */ /* 0x000fe20000000000 */
[----:B------:R-:W-:Y:S01]  /*56e0*/  ISETP.GE.AND P3, PT, R4, UR22, PT ;  /* 0x0000001604007c0c */ /* 0x000fe2000bf66270 */
[----:B------:R-:W-:Y:S01]  /*56f0*/  VIADD R4, R36, 0xffffffe8 ;  /* 0xffffffe824047836 */ /* 0x000fe20000000000 */
[----:B------:R-:W-:Y:S01]  /*5700*/  FSEL R26, R26, -INF , !P2 ;  /* 0xff8000001a1a7808 */ /* 0x000fe20005000000 */
[----:B------:R-:W-:Y:S01]  /*5710*/  HMMA.16816.F32 R60, R12, R42, R60 ;  /* 0x0000002a0c3c723c */ /* 0x000fe2000000183c */
[----:B------:R-:W-:-:S02]  /*5720*/  FSEL R31, R24, -INF , !P2 ;  /* 0xff800000181f7808 */ /* 0x000fc40005000000 */
[----:B------:R-:W-:Y:S02]  /*5730*/  FSEL R8, R22, -INF , !P6 ;  /* 0xff80000016087808 */ /* 0x000fe40007000000 */
[----:B------:R-:W-:Y:S01]  /*5740*/  FSEL R11, R20, -INF , !P6 ;  /* 0xff800000140b7808 */ /* 0x000fe20007000000 */
[----:B------:R-:W-:Y:S01]  /*5750*/  HMMA.16816.F32 R56, R12, R32, R56 ;  /* 0x000000200c38723c */ /* 0x000fe20000001838 */
[----:B------:R-:W-:Y:S02]  /*5760*/  ISETP.GE.AND P2, PT, R2, UR22, PT ;  /* 0x0000001602007c0c */ /* 0x000fe4000bf46270 */
[----:B------:R-:W-:Y:S01]  /*5770*/  ISETP.GE.AND P6, PT, R4, UR22, PT ;  /* 0x0000001604007c0c */ /* 0x000fe2000bfc6270 */
[C---:B------:R-:W-:Y:S01]  /*5780*/  VIADD R4, R36.reuse, 0xffffffe9 ;  /* 0xffffffe924047836 */ /* 0x040fe20000000000 */
[----:B------:R-:W-:Y:S02]  /*5790*/  FSEL R2, R27, -INF , !P1 ;  /* 0xff8000001b027808 */ /* 0x000fe40004800000 */
[----:B------:R-:W-:Y:S01]  /*57a0*/  FSEL R25, R25, -INF , !P1 ;  /* 0xff80000019197808 */ /* 0x000fe20004800000 */
[----:B------:R-:W-:Y:S01]  /*57b0*/  VIADD R12, R36, 0xfffffff1 ;  /* 0xfffffff1240c7836 */ /* 0x000fe20000000000 */
[----:B------:R-:W-:Y:S01]  /*57c0*/  ISETP.GE.AND P1, PT, R6, UR22, PT ;  /* 0x0000001606007c0c */ /* 0x000fe2000bf26270 */
[----:B------:R-:W-:Y:S01]  /*57d0*/  VIADD R6, R36, 0xfffffff0 ;  /* 0xfffffff024067836 */ /* 0x000fe20000000000 */
[----:B------:R-:W-:-:S02]  /*57e0*/  FSEL R10, R23, -INF , !P5 ;  /* 0xff800000170a7808 */ /* 0x000fc40006800000 */
[----:B------:R-:W-:Y:S02]  /*57f0*/  FSEL R21, R21, -INF , !P5 ;  /* 0xff80000015157808 */ /* 0x000fe40006800000 */
[----:B------:R-:W-:Y:S02]  /*5800*/  ISETP.GE.AND P5, PT, R4, UR22, PT ;  /* 0x0000001604007c0c */ /* 0x000fe4000bfa6270 */
[----:B------:R-:W-:Y:S02]  /*5810*/  FSEL R4, R18, -INF , !P4 ;  /* 0xff80000012047808 */ /* 0x000fe40006000000 */
[----:B------:R-:W-:Y:S02]  /*5820*/  FSEL R9, R16, -INF , !P4 ;  /* 0xff80000010097808 */ /* 0x000fe40006000000 */
[----:B------:R-:W-:Y:S02]  /*5830*/  ISETP.GE.AND P4, PT, R6, UR22, PT ;  /* 0x0000001606007c0c */ /* 0x000fe4000bf86270 */
[----:B------:R-:W-:-:S02]  /*5840*/  FSEL R6, R19, -INF , !P3 ;  /* 0xff80000013067808 */ /* 0x000fc40005800000 */
[----:B------:R-:W-:Y:S02]  /*5850*/  FSEL R17, R17, -INF , !P3 ;  /* 0xff80000011117808 */ /* 0x000fe40005800000 */
[----:B------:R-:W-:Y:S01]  /*5860*/  ISETP.GE.AND P3, PT, R12, UR22, PT ;  /* 0x000000160c007c0c */ /* 0x000fe2000bf66270 */
[C---:B------:R-:W-:Y:S01]  /*5870*/  VIADD R12, R36.reuse, 0xfffffff8 ;  /* 0xfffffff8240c7836 */ /* 0x040fe20000000000 */
[----:B------:R-:W-:Y:S01]  /*5880*/  FSEL R200, R67, -INF , !P1 ;  /* 0xff80000043c87808 */ /* 0x000fe20004800000 */
[----:B------:R-:W-:Y:S01]  /*5890*/  VIADD R36, R36, 0xfffffff9 ;  /* 0xfffffff924247836 */ /* 0x000fe20000000000 */
[----:B------:R-:W-:Y:S02]  /*58a0*/  FSEL R187, R65, -INF , !P1 ;  /* 0xff80000041bb7808 */ /* 0x000fe40004800000 */
[----:B------:R-:W-:Y:S02]  /*58b0*/  FSEL R188, R66, -INF , !P2 ;  /* 0xff80000042bc7808 */ /* 0x000fe40005000000 */
[----:B------:R-:W-:-:S02]  /*58c0*/  ISETP.GE.AND P1, PT, R36, UR22, PT ;  /* 0x0000001624007c0c */ /* 0x000fc4000bf26270 */
[----:B------:R-:W-:Y:S02]  /*58d0*/  FSEL R193, R64, -INF , !P2 ;  /* 0xff80000040c17808 */ /* 0x000fe40005000000 */
[----:B------:R-:W-:Y:S02]  /*58e0*/  FSEL R168, R55, -INF , !P1 ;  /* 0xff80000037a87808 */ /* 0x000fe40004800000 */
[----:B------:R-:W-:Y:S02]  /*58f0*/  FSEL R171, R53, -INF , !P1 ;  /* 0xff80000035ab7808 */ /* 0x000fe40004800000 */
[----:B------:R-:W-:Y:S02]  /*5900*/  PLOP3.LUT P1, PT, PT, PT, UP0, 0x80, 0x0 ;  /* 0x000000000000781c */ /* 0x000fe40003f2f008 */
[----:B------:R-:W-:Y:S02]  /*5910*/  ISETP.GE.AND P2, PT, R12, UR22, PT ;  /* 0x000000160c007c0c */ /* 0x000fe4000bf46270 */
[----:B------:R-:W-:-:S02]  /*5920*/  FSEL R190, R62, -INF , !P6 ;  /* 0xff8000003ebe7808 */ /* 0x000fc40007000000 */
[----:B------:R-:W-:Y:S02]  /*5930*/  FSEL R191, R60, -INF , !P6 ;  /* 0xff8000003cbf7808 */ /* 0x000fe40007000000 */
[----:B------:R-:W-:Y:S02]  /*5940*/  FSEL R198, R63, -INF , !P5 ;  /* 0xff8000003fc67808 */ /* 0x000fe40006800000 */
[----:B------:R-:W-:Y:S02]  /*5950*/  FSEL R189, R61, -INF , !P5 ;  /* 0xff8000003dbd7808 */ /* 0x000fe40006800000 */
[----:B------:R-:W-:Y:S02]  /*5960*/  FSEL R194, R58, -INF , !P4 ;  /* 0xff8000003ac27808 */ /* 0x000fe40006000000 */
[----:B------:R-:W-:Y:S02]  /*5970*/  FSEL R199, R56, -INF , !P4 ;  /* 0xff80000038c77808 */ /* 0x000fe40006000000 */
[----:B------:R-:W-:-:S02]  /*5980*/  FSEL R192, R59, -INF , !P3 ;  /* 0xff8000003bc07808 */ /* 0x000fc40005800000 */
[----:B------:R-:W-:Y:S02]  /*5990*/  FSEL R197, R57, -INF , !P3 ;  /* 0xff80000039c57808 */ /* 0x000fe40005800000 */
[----:B------:R-:W-:Y:S02]  /*59a0*/  FSEL R170, R54, -INF , !P2 ;  /* 0xff80000036aa7808 */ /* 0x000fe40005000000 */
[----:B------:R-:W-:Y:S01]  /*59b0*/  FSEL R195, R52, -INF , !P2 ;  /* 0xff80000034c37808 */ /* 0x000fe20005000000 */
[----:B------:R-:W-:Y:S06]  /*59c0*/  BAR.SYNC.DEFER_BLOCKING 0x0 ;  /* 0x0000000000007b1d */ /* 0x000fec0000010000 */
[----:B------:R-:W-:Y:S05]  /*59d0*/  @!P1 BRA `(.L_x_749) ;  /* 0x0000000c00cc9947 */ /* 0x000fea0003800000 */
[----:B------:R-:W-:Y:S05]  /*59e0*/  @!P0 BRA `(.L_x_750) ;  /* 0x0000000000f48947 */ /* 0x000fea0003800000 */
[----:B------:R-:W1:Y:S01]  /*59f0*/  LDC R13, c[0x0][0x380] ;  /* 0x0000e000ff0d7b82 */ /* 0x000e620000000800 */
[----:B------:R-:W-:Y:S01]  /*5a00*/  UIADD3 UR18, UR18, -0x80, URZ ;  /* 0xffffff8012127890 */ /* 0x000fe2000fffe03f */
[----:B------:R-:W-:Y:S01]  /*5a10*/  MOV R16, UR17 ;  /* 0x0000001100107c02 */ /* 0x000fe20008000f00 */
[----:B------:R-:W-:-:S03]  /*5a20*/  ULDC.64 UR6, c[0x0][0x230] ;  /* 0x00008c0000067ab9 */ /* 0x000fc60000000a00 */
[----:B------:R-:W-:Y:S01]  /*5a30*/  IABS R16, R16 ;  /* 0x0000001000107213 */ /* 0x000fe20000000000 */
[----:B------:R-:W-:-:S05]  /*5a40*/  IMAD.U32 R14, RZ, RZ, UR18 ;  /* 0x00000012ff0e7e24 */ /* 0x000fca000f8e00ff */
[----:B------:R-:W-:Y:S02]  /*5a50*/  IABS R14, R14 ;  /* 0x0000000e000e7213 */ /* 0x000fe40000000000 */
[----:B-1----:R-:W-:-:S04]  /*5a60*/  IABS R12, R13 ;  /* 0x0000000d000c7213 */ /* 0x002fc80000000000 */
[----:B------:R-:W1:Y:S08]  /*5a70*/  I2F.RP R20, R12 ;  /* 0x0000000c00147306 */ /* 0x000e700000209400 */
[----:B-1----:R-:W1:Y:S02]  /*5a80*/  MUFU.RCP R18, R20 ;  /* 0x0000001400127308 */ /* 0x002e640000001000 */
[----:B-1----:R-:W-:-:S06]  /*5a90*/  VIADD R18, R18, 0xffffffe ;  /* 0x0ffffffe12127836 */ /* 0x002fcc0000000000 */
[----:B------:R-:W1:Y:S02]  /*5aa0*/  F2I.FTZ.U32.TRUNC.NTZ R19, R18 ;  /* 0x0000001200137305 */ /* 0x000e64000021f000 */
[----:B-1----:R-:W-:Y:S01]  /*5ab0*/  IMAD.MOV R15, RZ, RZ, -R19 ;  /* 0x000000ffff0f7224 */ /* 0x002fe200078e0a13 */
[----:B------:R-:W-:-:S03]  /*5ac0*/  MOV R18, RZ ;  /* 0x000000ff00127202 */ /* 0x000fc60000000f00 */
[----:B------:R-:W-:-:S04]  /*5ad0*/  IMAD R15, R15, R12, RZ ;  /* 0x0000000c0f0f7224 */ /* 0x000fc800078e02ff */
[----:B------:R-:W-:-:S06]  /*5ae0*/  IMAD.HI.U32 R15, R19, R15, R18 ;  /* 0x0000000f130f7227 */ /* 0x000fcc00078e0012 */
[----:B------:R-:W-:-:S04]  /*5af0*/  IMAD.HI.U32 R20, R15, R16, RZ ;  /* 0x000000100f147227 */ /* 0x000fc800078e00ff */
[----:B------:R-:W-:-:S04]  /*5b00*/  IMAD.HI.U32 R18, R15, R14, RZ ;  /* 0x0000000e0f127227 */ /* 0x000fc800078e00ff */
[----:B------:R-:W-:Y:S01]  /*5b10*/  IMAD.MOV R19, RZ, RZ, -R20 ;  /* 0x000000ffff137224 */ /* 0x000fe200078e0a14 */
[----:B------:R-:W-:-:S03]  /*5b20*/  IADD3 R15, -R18, RZ, RZ ;  /* 0x000000ff120f7210 */ /* 0x000fc60007ffe1ff */
[C---:B------:R-:W-:Y:S02]  /*5b30*/  IMAD R19, R12.reuse, R19, R16 ;  /* 0x000000130c137224 */ /* 0x040fe400078e0210 */
[C---:B------:R-:W-:Y:S01]  /*5b40*/  IMAD R15, R12.reuse, R15, R14 ;  /* 0x0000000f0c0f7224 */ /* 0x040fe200078e020e */
[----:B------:R-:W-:Y:S02]  /*5b50*/  LOP3.LUT R14, R13, UR17, RZ, 0x3c, !PT ;  /* 0x000000110d0e7c12 */ /* 0x000fe4000f8e3cff */
[C---:B------:R-:W-:Y:S02]  /*5b60*/  ISETP.GT.U32.AND P2, PT, R12.reuse, R19, PT ;  /* 0x000000130c00720c */ /* 0x040fe40003f44070 */
[----:B------:R-:W-:Y:S02]  /*5b70*/  ISETP.GT.U32.AND P3, PT, R12, R15, PT ;  /* 0x0000000f0c00720c */ /* 0x000fe40003f64070 */
[----:B------:R-:W-:-:S09]  /*5b80*/  ISETP.GE.AND P4, PT, R14, RZ, PT ;  /* 0x000000ff0e00720c */ /* 0x000fd20003f86270 */
[----:B------:R-:W-:Y:S02]  /*5b90*/  @!P2 IMAD.IADD R19, R19, 0x1, -R12 ;  /* 0x000000011313a824 */ /* 0x000fe400078e0a0c */
[-C--:B------:R-:W-:Y:S01]  /*5ba0*/  @!P3 IADD3 R15, R15, -R12.reuse, RZ ;  /* 0x8000000c0f0fb210 */ /* 0x080fe20007ffe0ff */
[----:B------:R-:W-:Y:S01]  /*5bb0*/  @!P2 VIADD R20, R20, 0x1 ;  /* 0x000000011414a836 */ /* 0x000fe20000000000 */
[----:B------:R-:W-:Y:S02]  /*5bc0*/  @!P3 IADD3 R18, R18, 0x1, RZ ;  /* 0x000000011212b810 */ /* 0x000fe40007ffe0ff */
[-C--:B------:R-:W-:Y:S02]  /*5bd0*/  ISETP.GE.U32.AND P6, PT, R19, R12.reuse, PT ;  /* 0x0000000c1300720c */ /* 0x080fe40003fc6070 */
[----:B------:R-:W-:Y:S02]  /*5be0*/  ISETP.GE.U32.AND P5, PT, R15, R12, PT ;  /* 0x0000000c0f00720c */ /* 0x000fe40003fa6070 */
[----:B------:R-:W-:-:S02]  /*5bf0*/  LOP3.LUT R12, R13, UR18, RZ, 0x3c, !PT ;  /* 0x000000120d0c7c12 */ /* 0x000fc4000f8e3cff */
[----:B------:R-:W-:Y:S02]  /*5c00*/  ISETP.NE.AND P3, PT, R13, RZ, PT ;  /* 0x000000ff0d00720c */ /* 0x000fe40003f65270 */
[----:B------:R-:W-:Y:S02]  /*5c10*/  ISETP.GE.AND P2, PT, R12, RZ, PT ;  /* 0x000000ff0c00720c */ /* 0x000fe40003f46270 */
[----:B------:R-:W-:-:S03]  /*5c20*/  LOP3.LUT R12, RZ, R13, RZ, 0x33, !PT ;  /* 0x0000000dff0c7212 */ /* 0x000fc600078e33ff */
[----:B------:R-:W-:Y:S02]  /*5c30*/  @P6 VIADD R20, R20, 0x1 ;  /* 0x0000000114146836 */ /* 0x000fe40000000000 */
[----:B------:R-:W-:Y:S02]  /*5c40*/  @P5 IADD3 R18, R18, 0x1, RZ ;  /* 0x0000000112125810 */ /* 0x000fe40007ffe0ff */
[----:B------:R-:W-:-:S04]  /*5c50*/  @!P4 IMAD.MOV R20, RZ, RZ, -R20 ;  /* 0x000000ffff14c224 */ /* 0x000fc800078e0a14 */
[----:B------:R-:W-:Y:S02]  /*5c60*/  @!P2 IADD3 R18, -R18, RZ, RZ ;  /* 0x000000ff1212a210 */ /* 0x000fe40007ffe1ff */
[C---:B------:R-:W-:Y:S02]  /*5c70*/  SEL R15, R12.reuse, R20, !P3 ;  /* 0x000000140c0f7207 */ /* 0x040fe40005800000 */
[----:B------:R-:W-:-:S03]  /*5c80*/  SEL R12, R12, R18, !P3 ;  /* 0x000000120c0c7207 */ /* 0x000fc60005800000 */
[----:B------:R-:W-:-:S04]  /*5c90*/  IMAD.WIDE R32, R15, 0x4, R242 ;  /* 0x000000040f207825 */ /* 0x000fc800078e02f2 */
[----:B------:R-:W-:Y:S01]  /*5ca0*/  IMAD.WIDE R22, R12, 0x4, R242 ;  /* 0x000000040c167825 */ /* 0x000fe200078e02f2 */
[----:B------:R-:W2:Y:S04]  /*5cb0*/  LDG.E R19, desc[UR20][R32.64] ;  /* 0x0000001420137981 */ /* 0x000ea8000c1e1900 */
[----:B------:R-:W2:Y:S01]  /*5cc0*/  LDG.E R14, desc[UR20][R22.64] ;  /* 0x00000014160e7981 */ /* 0x000ea2000c1e1900 */
[----:B------:R-:W-:-:S04]  /*5cd0*/  IMAD.IADD R12, R15, 0x1, -R12 ;  /* 0x000000010f0c7824 */ /* 0x000fc800078e0a0c */
[----:B------:R-:W-:-:S05]  /*5ce0*/  IMAD R15, R12, R13, -0x40 ;  /* 0xffffffc00c0f7424 */ /* 0x000fca00078e020d */
[----:B------:R-:W-:-:S05]  /*5cf0*/  SHF.R.S32.HI R12, RZ, 0x1f, R15 ;  /* 0x0000001fff0c7819 */ /* 0x000fca000001140f */
[----:B------:R-:W-:-:S04]  /*5d00*/  IMAD R12, R12, UR10, RZ ;  /* 0x0000000a0c0c7c24 */ /* 0x000fc8000f8e02ff */
[----:B------:R-:W-:Y:S01]  /*5d10*/  IMAD R12, R15, UR11, R12 ;  /* 0x0000000b0f0c7c24 */ /* 0x000fe2000f8e020c */
[----:B--2---:R-:W-:Y:S01]  /*5d20*/  IADD3 R14, -R19, R14, RZ ;  /* 0x0000000e130e7210 */ /* 0x004fe20007ffe1ff */
[----:B------:R-:W-:-:S03]  /*5d30*/  IMAD.WIDE.U32 R18, R15, UR10, RZ ;  /* 0x0000000a0f127c25 */ /* 0x000fc6000f8e00ff */
[----:B------:R-:W-:Y:S01]  /*5d40*/  SHF.R.S32.HI R13, RZ, 0x1f, R14 ;  /* 0x0000001fff0d7819 */ /* 0x000fe2000001140e */
[----:B------:R-:W-:-:S04]  /*5d50*/  IMAD.IADD R19, R19, 0x1, R12 ;  /* 0x0000000113137824 */ /* 0x000fc800078e020c */
[----:B------:R-:W-:-:S04]  /*5d60*/  IMAD R13, R13, UR6, RZ ;  /* 0x000000060d0d7c24 */ /* 0x000fc8000f8e02ff */
[C---:B------:R-:W-:Y:S02]  /*5d70*/  IMAD R13, R14.reuse, UR7, R13 ;  /* 0x000000070e0d7c24 */ /* 0x040fe4000f8e020d */
[----:B------:R-:W-:-:S04]  /*5d80*/  IMAD.WIDE.U32 R14, R14, UR6, R18 ;  /* 0x000000060e0e7c25 */ /* 0x000fc8000f8e0012 */
[----:B------:R-:W-:Y:S01]  /*5d90*/  IMAD.MOV.U32 R16, RZ, RZ, R14 ;  /* 0x000000ffff107224 */ /* 0x000fe200078e000e */
[----:B------:R-:W-:Y:S01]  /*5da0*/  IADD3 R23, R15, R13, RZ ;  /* 0x0000000d0f177210 */ /* 0x000fe20007ffe0ff */
[----:B------:R-:W-:Y:S06]  /*5db0*/  BRA `(.L_x_751) ;  /* 0x0000000000107947 */ /* 0x000fec0003800000 */
.L_x_750:
[----:B------:R-:W-:-:S04]  /*5dc0*/  ULEA UR10, -UR10, URZ, 0x6 ;  /* 0x0000003f0a0a7291 */ /* 0x000fc8000f8e313f */
[----:B------:R-:W-:Y:S02]  /*5dd0*/  USHF.R.S32.HI UR6, URZ, 0x1f, UR10 ;  /* 0x0000001f3f067899 */ /* 0x000fe4000801140a */
[----:B------:R-:W-:-:S04]  /*5de0*/  MOV R16, UR10 ;  /* 0x0000000a00107c02 */ /* 0x000fc80008000f00 */
[----:B------:R-:W-:-:S07]  /*5df0*/  MOV R23, UR6 ;  /* 0x0000000600177c02 */ /* 0x000fce0008000f00 */
.L_x_751:
[----:B------:R-:W-:Y:S01]  /*5e00*/  ULDC UR6, c[0x0][0x2d0] ;  /* 0x0000b40000067ab9 */ /* 0x000fe20000000800 */
[----:B------:R-:W-:Y:S01]  /*5e10*/  BSSY B0, `(.L_x_752) ;  /* 0x00000ac000007945 */ /* 0x000fe20003800000 */
[----:B------:R-:W-:Y:S02]  /*5e20*/  ISETP.GE.AND P6, PT, R240, UR6, PT ;  /* 0x00000006f0007c0c */ /* 0x000fe4000bfc6270 */
[----:B------:R-:W-:Y:S02]  /*5e30*/  ISETP.GE.AND P5, PT, R237, UR6, PT ;  /* 0x00000006ed007c0c */ /* 0x000fe4000bfa6270 */
[----:B------:R-:W-:Y:S02]  /*5e40*/  ISETP.GE.AND P4, PT, R236, UR6, PT ;  /* 0x00000006ec007c0c */ /* 0x000fe4000bf86270 */
[----:B------:R-:W-:-:S07]  /*5e50*/  ISETP.GE.AND P3, PT, R235, UR6, PT ;  /* 0x00000006eb007c0c */ /* 0x000fce000bf66270 */
[----:B------:R-:W1:Y:S01]  /*5e60*/  @!P6 LDC.64 R18, c[0x0][0x218] ;  /* 0x00008600ff12eb82 */ /* 0x000e620000000a00 */
[----:B------:R-:W-:Y:S01]  /*5e70*/  @!P6 IADD3 R27, P2, R16, R165, RZ ;  /* 0x000000a5101be210 */ /* 0x000fe20007f5e0ff */
[----:B------:R2:W-:Y:S04]  /*5e80*/  @P6 STS.128 [R238+0x8000], RZ ;  /* 0x008000ffee006388 */ /* 0x0005e80000000c00 */
[----:B------:R-:W-:Y:S02]  /*5e90*/  @!P6 IMAD.X R20, R23, 0x1, R166, P2 ;  /* 0x000000011714e824 */ /* 0x000fe400010e06a6 */
[----:B------:R-:W3:Y:S08]  /*5ea0*/  @!P5 LDC.64 R14, c[0x0][0x218] ;  /* 0x00008600ff0edb82 */ /* 0x000ef00000000a00 */
[----:B------:R-:W4:Y:S01]  /*5eb0*/  @!P4 LDC.64 R12, c[0x0][0x218] ;  /* 0x00008600ff0ccb82 */ /* 0x000f220000000a00 */
[----:B-1----:R-:W-:-:S04]  /*5ec0*/  @!P6 LEA R32, P2, R27, R18, 0x1 ;  /* 0x000000121b20e211 */ /* 0x002fc800078408ff */
[----:B------:R-:W-:Y:S02]  /*5ed0*/  @!P6 LEA.HI.X R33, R27, R19, R20, 0x1, P2 ;  /* 0x000000131b21e211 */ /* 0x000fe400010f0c14 */
[----:B------:R-:W-:Y:S01]  /*5ee0*/  @!P5 IADD3 R27, P2, R16, R165, RZ ;  /* 0x000000a5101bd210 */ /* 0x000fe20007f5e0ff */
[----:B------:R-:W1:Y:S02]  /*5ef0*/  @!P3 LDC.64 R18, c[0x0][0x218] ;  /* 0x00008600ff12bb82 */ /* 0x000e640000000a00 */
[----:B------:R-:W-:Y:S01]  /*5f00*/  @!PT LDS RZ, [RZ] ;  /* 0x00000000fffff984 */ /* 0x000fe20000000800 */
[----:B------:R-:W-:Y:S01]  /*5f10*/  @!PT LDS RZ, [RZ] ;  /* 0x00000000fffff984 */ /* 0x000fe20000000800 */
[----:B------:R-:W-:Y:S01]  /*5f20*/  @!PT LDS RZ, [RZ] ;  /* 0x00000000fffff984 */ /* 0x000fe20000000800 */
[----:B------:R5:W-:Y:S02]  /*5f30*/  @!P6 LDGSTS.E.BYPASS.LTC128B.128 [R238+0x8000], desc[UR20][R32.64] ;  /* 0x0800000020eeefae */ /* 0x000be4000b901d54 */
[----:B------:R-:W-:Y:S01]  /*5f40*/  @!P5 IMAD.X R20, R23, 0x1, R166, P2 ;  /* 0x000000011714d824 */ /* 0x000fe200010e06a6 */
[C---:B---3--:R-:W-:Y:S01]  /*5f50*/  @!P5 LEA R38, P2, R27.reuse, R14, 0x1 ;  /* 0x0000000e1b26d211 */ /* 0x048fe200078408ff */
[----:B------:R2:W-:Y:S03]  /*5f60*/  @P5 STS.128 [R238+0xa000], RZ ;  /* 0x00a000ffee005388 */ /* 0x0005e60000000c00 */
[----:B------:R-:W-:-:S02]  /*5f70*/  @!P5 LEA.HI.X R39, R27, R15, R20, 0x1, P2 ;  /* 0x0000000f1b27d211 */ /* 0x000fc400010f0c14 */
[----:B------:R-:W-:Y:S01]  /*5f80*/  @!P4 IADD3 R27, P2, R16, R165, RZ ;  /* 0x000000a5101bc210 */ /* 0x000fe20007f5e0ff */
[----:B------:R-:W3:Y:S02]  /*5f90*/  @!P6 LDC.64 R14, c[0x0][0x218] ;  /* 0x00008600ff0eeb82 */ /* 0x000ee40000000a00 */
[----:B------:R-:W-:Y:S01]  /*5fa0*/  @!PT LDS RZ, [RZ] ;  /* 0x00000000fffff984 */ /* 0x000fe20000000800 */
[----:B------:R-:W-:Y:S01]  /*5fb0*/  @!PT LDS RZ, [RZ] ;  /* 0x00000000fffff984 */ /* 0x000fe20000000800 */
[----:B------:R-:W-:Y:S01]  /*5fc0*/  @!PT LDS RZ, [RZ] ;  /* 0x00000000fffff984 */ /* 0x000fe20000000800 */
[----:B------:R-:W-:Y:S02]  /*5fd0*/  @!P5 LDGSTS.E.BYPASS.LTC128B.128 [R238+0xa000], desc[UR20][R38.64+0x80] ;  /* 0x0a00008026eedfae */ /* 0x000fe4000b901d54 */
[----:B------:R-:W-:Y:S01]  /*5fe0*/  @!P4 IMAD.X R20, R23, 0x1, R166, P2 ;  /* 0x000000011714c824 */ /* 0x000fe200010e06a6 */
[C---:B----4-:R-:W-:Y:S01]  /*5ff0*/  @!P4 LEA R36, P2, R27.reuse, R12, 0x1 ;  /* 0x0000000c1b24c211 */ /* 0x050fe200078408ff */
[----:B------:R2:W-:Y:S03]  /*6000*/  @P4 STS.128 [R238+0xc000], RZ ;  /* 0x00c000ffee004388 */ /* 0x0005e60000000c00 */
[----:B------:R-:W-:-:S02]  /*6010*/  @!P4 LEA.HI.X R37, R27, R13, R20, 0x1, P2 ;  /* 0x0000000d1b25c211 */ /* 0x000fc400010f0c14 */
[----:B------:R-:W-:Y:S01]  /*6020*/  @!P3 IADD3 R27, P2, R16, R165, RZ ;  /* 0x000000a5101bb210 */ /* 0x000fe20007f5e0ff */
[----:B------:R-:W4:Y:S02]  /*6030*/  @!P5 LDC.64 R12, c[0x0][0x218] ;  /* 0x00008600ff0cdb82 */ /* 0x000f240000000a00 */
[----:B------:R-:W-:Y:S01]  /*6040*/  @!PT LDS RZ, [RZ] ;  /* 0x00000000fffff984 */ /* 0x000fe20000000800 */
[----:B------:R-:W-:Y:S01]  /*6050*/  @!PT LDS RZ, [RZ] ;  /* 0x00000000fffff984 */ /* 0x000fe20000000800 */
[----:B------:R-:W-:Y:S01]  /*6060*/  @!PT LDS RZ, [RZ] ;  /* 0x00000000fffff984 */ /* 0x000fe20000000800 */
[----:B------:R-:W-:Y:S02]  /*6070*/  @!P4 LDGSTS.E.BYPASS.LTC128B.128 [R238+0xc000], desc[UR20][R36.64+0x100] ;  /* 0x0c00010024eecfae */ /* 0x000fe4000b901d54 */
[----:B------:R-:W-:Y:S01]  /*6080*/  @!P3 IMAD.X R20, R23, 0x1, R166, P2 ;  /* 0x000000011714b824 */ /* 0x000fe200010e06a6 */
[C---:B-1----:R-:W-:Y:S01]  /*6090*/  @!P3 LEA R34, P2, R27.reuse, R18, 0x1 ;  /* 0x000000121b22b211 */ /* 0x042fe200078408ff */
[----:B------:R2:W-:Y:S03]  /*60a0*/  @P3 STS.128 [R238+0xe000], RZ ;  /* 0x00e000ffee003388 */ /* 0x0005e60000000c00 */
[----:B------:R-:W-:-:S02]  /*60b0*/  @!P3 LEA.HI.X R35, R27, R19, R20, 0x1, P2 ;  /* 0x000000131b23b211 */ /* 0x000fc400010f0c14 */
[----:B------:R-:W-:Y:S01]  /*60c0*/  IADD3 R20, P2, R16, UR23, RZ ;  /* 0x0000001710147c10 */ /* 0x000fe2000ff5e0ff */
[----:B------:R-:W1:Y:S02]  /*60d0*/  @!P4 LDC.64 R18, c[0x0][0x218] ;  /* 0x00008600ff12cb82 */ /* 0x000e640000000a00 */
[----:B------:R-:W-:Y:S01]  /*60e0*/  @!PT LDS RZ, [RZ] ;  /* 0x00000000fffff984 */ /* 0x000fe20000000800 */
[----:B------:R-:W-:Y:S01]  /*60f0*/  @!PT LDS RZ, [RZ] ;  /* 0x00000000fffff984 */ /* 0x000fe20000000800 */
[----:B------:R-:W-:Y:S01]  /*6100*/  @!PT LDS RZ, [RZ] ;  /* 0x00000000fffff984 */ /* 0x000fe20000000800 */
[----:B------:R2:W-:Y:S01]  /*6110*/  @!P3 LDGSTS.E.BYPASS.LTC128B.128 [R238+0xe000], desc[UR20][R34.64+0x180] ;  /* 0x0e00018022eebfae */ /* 0x0005e2000b901d54 */
[----:B------:R-:W-:Y:S02]  /*6120*/  IADD3.X R27, R23, UR13, RZ, P2, !PT ;  /* 0x0000000d171b7c10 */ /* 0x000fe400097fe4ff */
[----:B------:R-:W-:Y:S01]  /*6130*/  @!P6 IADD3 R41, P2, R20, R165, RZ ;  /* 0x000000a51429e210 */ /* 0x000fe20007f5e0ff */
[----:B------:R1:W-:Y:S04]  /*6140*/  @P6 STS.128 [R238+0x8800], RZ ;  /* 0x008800ffee006388 */ /* 0x0003e80000000c00 */
[----:B------:R-:W-:Y:S01]  /*6150*/  @!P6 IMAD.X R22, R27, 0x1, R166, P2 ;  /* 0x000000011b16e824 */ /* 0x000fe200010e06a6 */
[----:B---3--:R-:W-:-:S04]  /*6160*/  @!P6 LEA R42, P2, R41, R14, 0x1 ;  /* 0x0000000e292ae211 */ /* 0x008fc800078408ff */
[----:B------:R-:W-:Y:S02]  /*6170*/  @!P6 LEA.HI.X R43, R41, R15, R22, 0x1, P2 ;  /* 0x0000000f292be211 */ /* 0x000fe400010f0c16 */
[----:B------:R-:W-:Y:S01]  /*6180*/  @!P5 IADD3 R41, P2, R20, R165, RZ ;  /* 0x000000a51429d210 */ /* 0x000fe20007f5e0ff */
[----:B------:R-:W3:Y:S02]  /*6190*/  @!P3 LDC.64 R14, c[0x0][0x218] ;  /* 0x00008600ff0ebb82 */ /* 0x000ee40000000a00 */
[----:B------:R-:W-:Y:S01]  /*61a0*/  @!PT LDS RZ, [RZ] ;  /* 0x00000000fffff984 */ /* 0x000fe20000000800 */
[----:B------:R-:W-:Y:S01]  /*61b0*/  @!PT LDS RZ, [RZ] ;  /* 0x00000000fffff984 */ /* 0x000fe20000000800 */
[----:B------:R-:W-:Y:S01]  /*61c0*/  @!PT LDS RZ, [RZ] ;  /* 0x00000000fffff984 */ /* 0x000fe20000000800 */
[----:B------:R1:W-:Y:S02]  /*61d0*/  @!P6 LDGSTS.E.BYPASS.LTC128B.128 [R238+0x8800], desc[UR20][R42.64] ;  /* 0x088000002aeeefae */ /* 0x0003e4000b901d54 */
[----:B------:R-:W-:Y:S01]  /*61e0*/  @!P5 IMAD.X R22, R27, 0x1, R166, P2 ;  /* 0x000000011b16d824 */ /* 0x000fe200010e06a6 */
[C---:B----4-:R-:W-:Y:S01]  /*61f0*/  @!P5 LEA R40, P2, R41.reuse, R12, 0x1 ;  /* 0x0000000c2928d211 */ /* 0x050fe200078408ff */
[----:B------:R4:W-:Y:S03]  /*6200*/  @P5 STS.128 [R238+0xa800], RZ ;  /* 0x00a800ffee005388 */ /* 0x0009e60000000c00 */
[----:B------:R-:W-:-:S02]  /*6210*/  @!P5 LEA.HI.X R41, R41, R13, R22, 0x1, P2 ;  /* 0x0000000d2929d211 */ /* 0x000fc400010f0c16 */
[----:B------:R-:W-:Y:S01]  /*6220*/  @!P4 IADD3 R45, P2, R20, R165, RZ ;  /* 0x000000a5142dc210 */ /* 0x000fe20007f5e0ff */
[----:B------:R-:W5:Y:S02]  /*6230*/  @!P6 LDC.64 R12, c[0x0][0x218] ;  /* 0x00008600ff0ceb82 */ /* 0x000f640000000a00 */
[----:B------:R-:W-:Y:S01]  /*6240*/  @!PT LDS RZ, [RZ] ;  /* 0x00000000fffff984 */ /* 0x000fe20000000800 */
[----:B------:R-:W-:Y:S01]  /*6250*/  @!PT LDS RZ, [RZ] ;  /* 0x00000000fffff984 */ /* 0x000fe20000000800 */
[----:B------:R-:W-:Y:S01]  /*6260*/  @!PT LDS RZ, [RZ] ;  /* 0x00000000fffff984 */ /* 0x000fe20000000800 */
[----:B------:R4:W-:Y:S02]  /*6270*/  @!P5 LDGSTS.E.BYPASS.LTC128B.128 [R238+0xa800], desc[UR20][R40.64+0x80] ;  /* 0x0a80008028eedfae */ /* 0x0009e4000b901d54 */
[----:B------:R-:W-:Y:S01]  /*6280*/  @!P4 IMAD.X R22, R27, 0x1, R166, P2 ;  /* 0x000000011b16c824 */ /* 0x000fe200010e06a6 */
[C---:B-1----:R-:W-:Y:S01]  /*6290*/  @!P4 LEA R44, P2, R45.reuse, R18, 0x1 ;  /* 0x000000122d2cc211 */ /* 0x042fe200078408ff */
[----:B------:R4:W-:Y:S03]  /*62a0*/  @P4 STS.128 [R238+0xc800], RZ ;  /* 0x00c800ffee004388 */ /* 0x0009e60000000c00 */
[----:B------:R-:W-:-:S02]  /*62b0*/  @!P4 LEA.HI.X R45, R45, R19, R22, 0x1, P2 ;  /* 0x000000132d2dc211 */ /* 0x000fc400010f0c16 */
        /* <DEDUP_REMOVED lines=10> */
[----:B------:R-:W-:Y:S01]  /*6360*/  IADD3 R20, P2, R20, UR23, RZ ;  /* 0x0000001714147c10 */ /* 0x000fe2000ff5e0ff */
[----:B------:R-:W3:Y:S02]  /*6370*/  @!P4 LDC.64 R14, c[0x0][0x218] ;  /* 0x00008600ff0ecb82 */ /* 0x000ee40000000a00 */
        /* <DEDUP_REMOVED lines=8> */
[----:B-----5:R-:W-:-:S04]  /*6400*/  @!P6 LEA R50, P2, R49, R12, 0x1 ;  /* 0x0000000c3132e211 */ /* 0x020fc800078408ff */
[----:B------:R-:W-:Y:S02]  /*6410*/  @!P6 LEA.HI.X R51, R49, R13, R22, 0x1, P2 ;  /* 0x0000000d3133e211 */ /* 0x000fe400010f0c16 */
        /* <DEDUP_REMOVED lines=11> */
[----:B------:R-:W2:Y:S02]  /*64d0*/  @!P6 LDC.64 R18, c[0x0][0x218] ;  /* 0x00008600ff12eb82 */ /* 0x000ea40000000a00 */
        /* <DEDUP_REMOVED lines=15> */
[C---:B-----5:R-:W-:Y:S01]  /*65d0*/  @!P3 LEA R32, P2, R22.reuse, R12, 0x1 ;  /* 0x0000000c1620b211 */ /* 0x060fe200078408ff */
        /* <DEDUP_REMOVED lines=12> */
[----:B--2---:R-:W-:-:S04]  /*66a0*/  @!P6 LEA R34, P2, R22, R18, 0x1 ;  /* 0x000000121622e211 */ /* 0x004fc800078408ff */
[----:B------:R-:W-:Y:S02]  /*66b0*/  @!P6 LEA.HI.X R35, R22, R19, R24, 0x1, P2 ;  /* 0x000000131623e211 */ /* 0x000fe400010f0c18 */
[----:B------:R-:W-:-:S03]  /*66c0*/  @!P5 IADD3 R18, P2, R20, R165, RZ ;  /* 0x000000a51412d210 */ /* 0x000fc60007f5e0ff */
[----:B------:R-:W-:Y:S01]  /*66d0*/  @!PT LDS RZ, [RZ] ;  /* 0x00000000fffff984 */ /* 0x000fe20000000800 */
[----:B------:R-:W-:Y:S01]  /*66e0*/  @!PT LDS RZ, [RZ] ;  /* 0x00000000fffff984 */ /* 0x000fe20000000800 */
[----:B------:R-:W-:Y:S01]  /*66f0*/  @!PT LDS RZ, [RZ] ;  /* 0x00000000fffff984 */ /* 0x000fe20000000800 */
[----:B------:R4:W-:Y:S02]  /*6700*/  @!P6 LDGSTS.E.BYPASS.LTC128B.128 [R238+0x9800], desc[UR20][R34.64] ;  /* 0x0980000022eeefae */ /* 0x0009e4000b901d54 */
[----:B------:R-:W-:Y:S01]  /*6710*/  @!P5 IMAD.X R19, R27, 0x1, R166, P2 ;  /* 0x000000011b13d824 */ /* 0x000fe200010e06a6 */
[C---:B-1----:R-:W-:Y:S01]  /*6720*/  @!P5 LEA R36, P2, R18.reuse, R14, 0x1 ;  /* 0x0000000e1224d211 */ /* 0x042fe200078408ff */
[----:B------:R4:W-:Y:S03]  /*6730*/  @P5 STS.128 [R238+0xb800], RZ ;  /* 0x00b800ffee005388 */ /* 0x0009e60000000c00 */
[----:B------:R-:W-:Y:S02]  /*6740*/  @!P5 LEA.HI.X R37, R18, R15, R19, 0x1, P2 ;  /* 0x0000000f1225d211 */ /* 0x000fe400010f0c13 */
[----:B------:R-:W-:-:S03]  /*6750*/  @!P4 IADD3 R14, P2, R20, R165, RZ ;  /* 0x000000a5140ec210 */ /* 0x000fc60007f5e0ff */
[----:B------:R-:W-:Y:S01]  /*6760*/  @!PT LDS RZ, [RZ] ;  /* 0x00000000fffff984 */ /* 0x000fe20000000800 */
[----:B------:R-:W-:Y:S01]  /*6770*/  @!PT LDS RZ, [RZ] ;  /* 0x00000000fffff984 */ /* 0x000fe20000000800 */
[----:B------:R-:W-:Y:S01]  /*6780*/  @!PT LDS RZ, [RZ] ;  /* 0x00000000fffff984 */ /* 0x000fe20000000800 */
[----:B------:R4:W-:Y:S02]  /*6790*/  @!P5 LDGSTS.E.BYPASS.LTC128B.128 [R238+0xb800], desc[UR20][R36.64+0x80] ;  /* 0x0b80008024eedfae */ /* 0x0009e4000b901d54 */
[----:B------:R-:W-:Y:S01]  /*67a0*/  @!P4 IMAD.X R15, R27, 0x1, R166, P2 ;  /* 0x000000011b0fc824 */ /* 0x000fe200010e06a6 */
[C---:B---3--:R-:W-:Y:S01]  /*67b0*/  @!P4 LEA R12, P2, R14.reuse, R12, 0x1 ;  /* 0x0000000c0e0cc211 */ /* 0x048fe200078408ff */
[----:B------:R4:W-:Y:S03]  /*67c0*/  @P4 STS.128 [R238+0xd800], RZ ;  /* 0x00d800ffee004388 */ /* 0x0009e60000000c00 */
[----:B------:R-:W-:-:S05]  /*67d0*/  @!P4 LEA.HI.X R13, R14, R13, R15, 0x1, P2 ;  /* 0x0000000d0e0dc211 */ /* 0x000fca00010f0c0f */
[----:B------:R-:W-:Y:S01]  /*67e0*/  @!PT LDS RZ, [RZ] ;  /* 0x00000000fffff984 */ /* 0x000fe20000000800 */
[----:B------:R-:W-:Y:S01]  /*67f0*/  @!PT LDS RZ, [RZ] ;  /* 0x00000000fffff984 */ /* 0x000fe20000000800 */
[----:B------:R-:W-:Y:S01]  /*6800*/  @!PT LDS RZ, [RZ] ;  /* 0x00000000fffff984 */ /* 0x000fe20000000800 */
[----:B------:R4:W-:Y:S04]  /*6810*/  @!P4 LDGSTS.E.BYPASS.LTC128B.128 [R238+0xd800], desc[UR20][R12.64+0x100] ;  /* 0x0d8001000ceecfae */ /* 0x0009e8000b901d54 */
[----:B------:R4:W-:Y:S01]  /*6820*/  @P3 STS.128 [R238+0xf800], RZ ;  /* 0x00f800ffee003388 */ /* 0x0009e20000000c00 */
[----:B------:R-:W-:Y:S05]  /*6830*/  @P3 BRA `(.L_x_753) ;  /* 0x0000000000243947 */ /* 0x000fea0003800000 */
[----:B------:R-:W-:Y:S01]  /*6840*/  IADD3 R20, P2, R20, R165, RZ ;  /* 0x000000a514147210 */ /* 0x000fe20007f5e0ff */
[----:B------:R-:W-:-:S04]  /*6850*/  ULDC.64 UR6, c[0x0][0x218] ;  /* 0x0000860000067ab9 */ /* 0x000fc80000000a00 */
[----:B------:R-:W-:Y:S01]  /*6860*/  IMAD.X R27, R27, 0x1, R166, P2 ;  /* 0x000000011b1b7824 */ /* 0x000fe200010e06a6 */
[----:B----4-:R-:W-:-:S04]  /*6870*/  LEA R12, P2, R20, UR6, 0x1 ;  /* 0x00000006140c7c11 */ /* 0x010fc8000f8408ff */
[----:B------:R-:W-:-:S05]  /*6880*/  LEA.HI.X R13, R20, UR7, R27, 0x1, P2 ;  /* 0x00000007140d7c11 */ /* 0x000fca00090f0c1b */
[----:B------:R-:W-:Y:S01]  /*6890*/  @!PT LDS RZ, [RZ] ;  /* 0x00000000fffff984 */ /* 0x000fe20000000800 */
[----:B------:R-:W-:Y:S01]  /*68a0*/  @!PT LDS RZ, [RZ] ;  /* 0x00000000fffff984 */ /* 0x000fe20000000800 */
[----:B------:R-:W-:Y:S01]  /*68b0*/  @!PT LDS RZ, [RZ] ;  /* 0x00000000fffff984 */ /* 0x000fe20000000800 */
[----:B------:R1:W-:Y:S04]  /*68c0*/  LDGSTS.E.BYPASS.LTC128B.128 [R238+0xf800], desc[UR20][R12.64+0x180] ;  /* 0x0f8001800cee7fae */ /* 0x0003e8000b901d54 */
.L_x_753:
[----:B------:R-:W-:Y:S05]  /*68d0*/  BSYNC B0 ;  /* 0x0000000000007941 */ /* 0x000fea0003800000 */
.L_x_752:
[----:B------:R-:W0:Y:S01]  /*68e0*/  LDGDEPBAR ;  /* 0x00000000000079af */ /* 0x000e220000000000 */
[----:B------:R-:W-:-:S04]  /*68f0*/  IADD3 R165, P2, R16, R165, RZ ;  /* 0x000000a510a57210 */ /* 0x000fc80007f5e0ff */
[----:B------:R-:W-:-:S09]  /*6900*/  IADD3.X R166, R23, R166, RZ, P2, !PT ;  /* 0x000000a617a67210 */ /* 0x000fd200017fe4ff */
.L_x_749:
[----:B------:R-:W-:Y:S01]  /*6910*/  FMNMX.FTZ R16, R3, R29, !PT ;  /* 0x0000001d03107209 */ /* 0x000fe20007810000 */
[----:B------:R-:W-:Y:S01]  /*6920*/  ULDC UR6, c[0x0][0x2ec] ;  /* 0x0000bb0000067ab9 */ /* 0x000fe20000000800 */
[----:B-1--4-:R-:W-:Y:S02]  /*6930*/  FMNMX.FTZ R13, R30, R28, !PT ;  /* 0x0000001c1e0d7209 */ /* 0x012fe40007810000 */
[----:B------:R-:W-:Y:S02]  /*6940*/  FMNMX.FTZ R16, R31, R16, !PT ;  /* 0x000000101f107209 */ /* 0x000fe40007810000 */
[----:B------:R-:W-:Y:S02]  /*6950*/  FMNMX.FTZ R13, R26, R13, !PT ;  /* 0x0000000d1a0d7209 */ /* 0x000fe40007810000 */
[----:B------:R-:W-:Y:S02]  /*6960*/  FMNMX.FTZ R16, R25, R16, !PT ;  /* 0x0000001019107209 */ /* 0x000fe40007810000 */
[----:B------:R-:W-:-:S02]  /*6970*/  FMNMX.FTZ R13, R2, R13, !PT ;  /* 0x0000000d020d7209 */ /* 0x000fc40007810000 */
[----:B------:R-:W-:Y:S02]  /*6980*/  FMNMX.FTZ R16, R11, R16, !PT ;  /* 0x000000100b107209 */ /* 0x000fe40007810000 */
[----:B------:R-:W-:Y:S02]  /*6990*/  FMNMX.FTZ R13, R8, R13, !PT ;  /* 0x0000000d080d7209 */ /* 0x000fe40007810000 */
        /* <DEDUP_REMOVED lines=22> */
[----:B------:R-:W-:Y:S01]  /*6b00*/  LEA R228, R0, UR4, 0x1 ;  /* 0x0000000400e47c11 */ /* 0x000fe2000f8e08ff */
[----:B------:R-:W1:Y:S03]  /*6b10*/  SHFL.BFLY PT, R15, R16, 0x2, 0x1f ;  /* 0x0c401f00100f7f89 */ /* 0x000e6600000e0000 */
[-C--:B------:R-:W-:Y:S01]  /*6b20*/  LEA R225, R5, R228.reuse, 0x1 ;  /* 0x000000e405e17211 */ /* 0x080fe200078e08ff */
[----:B------:R-:W2:Y:S01]  /*6b30*/  SHFL.BFLY PT, R13, R14, 0x2, 0x1f ;  /* 0x0c401f000e0d7f89 */ /* 0x000ea200000e0000 */
[----:B------:R-:W-:-:S03]  /*6b40*/  LEA R226, R7, R228, 0x1 ;  /* 0x000000e407e27211 */ /* 0x000fc600078e08ff */
[----:B------:R-:W-:Y:S01]  /*6b50*/  LDSM.16.MT88.4 R52, [R225+0x10000] ;  /* 0x01000000e134783b */ /* 0x000fe20000004200 */
[----:B------:R-:W-:-:S03]  /*6b60*/  LEA R224, R5, R226, 0x1 ;  /* 0x000000e205e07211 */ /* 0x000fc600078e08ff */
[----:B------:R-:W-:Y:S04]  /*6b70*/  LDSM.16.MT88.4 R36, [R228+0x10000] ;  /* 0x01000000e424783b */ /* 0x000fe80000004200 */
[----:B------:R-:W-:Y:S04]  /*6b80*/  LDSM.16.MT88.4 R60, [R224+0x10000] ;  /* 0x01000000e03c783b */ /* 0x000fe80000004200 */
[----:B------:R-:W-:Y:S01]  /*6b90*/  LDSM.16.MT88.4 R108, [R226+0x14000] ;  /* 0x01400000e26c783b */ /* 0x000fe20000004200 */
[----:B-1----:R-:W-:-:S03]  /*6ba0*/  FMNMX.FTZ R15, R16, R15, !PT ;  /* 0x0000000f100f7209 */ /* 0x002fc60007810000 */
[----:B------:R-:W-:Y:S01]  /*6bb0*/  LDSM.16.MT88.4 R44, [R226+0x10000] ;  /* 0x01000000e22c783b */ /* 0x000fe20000004200 */
[----:B--2---:R-:W-:-:S03]  /*6bc0*/  FMNMX.FTZ R13, R14, R13, !PT ;  /* 0x0000000d0e0d7209 */ /* 0x004fc60007810000 */
[----:B------:R-:W1:Y:S04]  /*6bd0*/  SHFL.BFLY PT, R164, R15, 0x1, 0x1f ;  /* 0x0c201f000fa47f89 */ /* 0x000e6800000e0000 */
[----:B------:R-:W2:Y:S04]  /*6be0*/  SHFL.BFLY PT, R12, R13, 0x1, 0x1f ;  /* 0x0c201f000d0c7f89 */ /* 0x000ea800000e0000 */
[----:B------:R-:W3:Y:S04]  /*6bf0*/  LDSM.16.MT88.4 R68, [R228+0x12000] ;  /* 0x01200000e444783b */ /* 0x000ee80000004200 */
[----:B------:R-:W4:Y:S04]  /*6c00*/  LDSM.16.MT88.4 R76, [R226+0x12000] ;  /* 0x01200000e24c783b */ /* 0x000f280000004200 */
[----:B------:R-:W-:Y:S04]  /*6c10*/  LDSM.16.MT88.4 R116, [R225+0x14000] ;  /* 0x01400000e174783b */ /* 0x000fe80000004200 */
[----:B------:R-:W-:Y:S01]  /*6c20*/  LDSM.16.MT88.4 R152, [R226+0x16000] ;  /* 0x01600000e298783b */ /* 0x000fe20000004200 */
[----:B-1----:R-:W-:-:S03]  /*6c30*/  FMNMX.FTZ R164, R15, R164, !PT ;  /* 0x000000a40fa47209 */ /* 0x002fc60007810000 */
[----:B------:R-:W-:Y:S01]  /*6c40*/  LDSM.16.MT88.4 R100, [R228+0x14000] ;  /* 0x01400000e464783b */ /* 0x000fe20000004200 */
[C---:B------:R-:W-:Y:S01]  /*6c50*/  FSETP.NEU.FTZ.AND P2, PT, R164.reuse, -INF , PT ;  /* 0xff800000a400780b */ /* 0x040fe20003f5d000 */
[----:B------:R-:W-:Y:S02]  /*6c60*/  FMUL.FTZ R196, R164, UR6 ;  /* 0x00000006a4c47c20 */ /* 0x000fe40008410000 */
[----:B------:R-:W-:Y:S03]  /*6c70*/  LDSM.16.MT88.4 R124, [R224+0x14000] ;  /* 0x01400000e07c783b */ /* 0x000fe60000004200 */
[----:B------:R-:W-:Y:S01]  /*6c80*/  FSEL R196, R196, RZ, P2 ;  /* 0x000000ffc4c47208 */ /* 0x000fe20001000000 */
[----:B------:R-:W-:Y:S04]  /*6c90*/  LDSM.16.MT88.4 R156, [R228+0x16000] ;  /* 0x01600000e49c783b */ /* 0x000fe80000004200 */
[--C-:B------:R-:W-:Y:S01]  /*6ca0*/  FFMA.FTZ R183, R3, UR6, -R196.reuse ;  /* 0x0000000603b77c23 */ /* 0x100fe200080108c4 */
[----:B--2---:R-:W-:Y:S01]  /*6cb0*/  FMNMX.FTZ R3, R13, R12, !PT ;  /* 0x0000000c0d037209 */ /* 0x004fe20007810000 */
[--C-:B------:R-:W-:Y:S01]  /*6cc0*/  FFMA.FTZ R180, R29, UR6, -R196.reuse ;  /* 0x000000061db47c23 */ /* 0x100fe200080108c4 */
[--C-:B------:R-:W-:Y:S01]  /*6cd0*/  FFMA.FTZ R179, R31, UR6, -R196.reuse ;  /* 0x000000061fb37c23 */ /* 0x100fe200080108c4 */
[--C-:B------:R-:W-:Y:S01]  /*6ce0*/  FFMA.FTZ R176, R25, UR6, -R196.reuse ;  /* 0x0000000619b07c23 */ /* 0x100fe200080108c4 */
[C---:B------:R-:W-:Y:S01]  /*6cf0*/  FSETP.NEU.FTZ.AND P2, PT, R3.reuse, -INF , PT ;  /* 0xff8000000300780b */ /* 0x040fe20003f5d000 */
[----:B------:R-:W-:Y:S01]  /*6d00*/  FMUL.FTZ R169, R3, UR6 ;  /* 0x0000000603a97c20 */ /* 0x000fe20008410000 */
[----:B------:R-:W-:Y:S01]  /*6d10*/  MUFU.EX2 R183, R183 ;  /* 0x000000b700b77308 */ /* 0x000fe20000000800 */
[--C-:B------:R-:W-:Y:S01]  /*6d20*/  FFMA.FTZ R177, R11, UR6, -R196.reuse ;  /* 0x000000060bb17c23 */ /* 0x100fe200080108c4 */
[--C-:B------:R-:W-:Y:S01]  /*6d30*/  FFMA.FTZ R173, R9, UR6, -R196.reuse ;  /* 0x0000000609ad7c23 */ /* 0x100fe200080108c4 */
[--C-:B------:R-:W-:Y:S01]  /*6d40*/  FFMA.FTZ R174, R21, UR6, -R196.reuse ;  /* 0x0000000615ae7c23 */ /* 0x100fe200080108c4 */
[----:B------:R-:W-:Y:S01]  /*6d50*/  FSEL R169, R169, RZ, P2 ;  /* 0x000000ffa9a97208 */ /* 0x000fe20001000000 */
[----:B------:R-:W-:Y:S01]  /*6d60*/  LDSM.16.MT88.4 R12, [R228+0x10800] ;  /* 0x01080000e40c783b */ /* 0x000fe20000004200 */
[--C-:B------:R-:W-:Y:S01]  /*6d70*/  FFMA.FTZ R184, R193, UR6, -R196.reuse ;  /* 0x00000006c1b87c23 */ /* 0x100fe200080108c4 */
[--C-:B------:R-:W-:Y:S01]  /*6d80*/  FFMA.FTZ R186, R191, UR6, -R196.reuse ;  /* 0x00000006bfba7c23 */ /* 0x100fe200080108c4 */
[----:B------:R-:W1:Y:S01]  /*6d90*/  MUFU.EX2 R180, R180 ;  /* 0x000000b400b47308 */ /* 0x000e620000000800 */
[--C-:B------:R-:W-:Y:S01]  /*6da0*/  FFMA.FTZ R182, R30, UR6, -R169.reuse ;  /* 0x000000061eb67c23 */ /* 0x100fe200080108a9 */
[--C-:B------:R-:W-:Y:S01]  /*6db0*/  FFMA.FTZ R185, R28, UR6, -R169.reuse ;  /* 0x000000061cb97c23 */ /* 0x100fe200080108a9 */
[--C-:B------:R-:W-:Y:S01]  /*6dc0*/  FFMA.FTZ R181, R26, UR6, -R169.reuse ;  /* 0x000000061ab57c23 */ /* 0x100fe200080108a9 */
[--C-:B------:R-:W-:Y:S01]  /*6dd0*/  FFMA.FTZ R178, R2, UR6, -R169.reuse ;  /* 0x0000000602b27c23 */ /* 0x100fe200080108a9 */
[--C-:B------:R-:W-:Y:S01]  /*6de0*/  FFMA.FTZ R175, R8, UR6, -R169.reuse ;  /* 0x0000000608af7c23 */ /* 0x100fe200080108a9 */
[--C-:B------:R-:W-:Y:S01]  /*6df0*/  FFMA.FTZ R172, R10, UR6, -R169.reuse ;  /* 0x000000060aac7c23 */ /* 0x100fe200080108a9 */
[--C-:B------:R-:W-:Y:S01]  /*6e00*/  FFMA.FTZ R2, R17, UR6, -R196.reuse ;  /* 0x0000000611027c23 */ /* 0x100fe200080108c4 */
[----:B------:R-:W-:Y:S01]  /*6e10*/  MUFU.EX2 R179, R179 ;  /* 0x000000b300b37308 */ /* 0x000fe20000000800 */
[----:B------:R-:W2:Y:S01]  /*6e20*/  LDSM.16.MT88.4 R8, [R225+0x10800] ;  /* 0x01080000e108783b */ /* 0x000ea20000004200 */
[--C-:B------:R-:W-:Y:S01]  /*6e30*/  FFMA.FTZ R167, R4, UR6, -R169.reuse ;  /* 0x0000000604a77c23 */ /* 0x100fe200080108a9 */
[--C-:B------:R-:W-:Y:S01]  /*6e40*/  FFMA.FTZ R0, R6, UR6, -R169.reuse ;  /* 0x0000000606007c23 */ /* 0x100fe200080108a9 */
[--C-:B------:R-:W-:Y:S01]  /*6e50*/  FFMA.FTZ R187, R187, UR6, -R196.reuse ;  /* 0x00000006bbbb7c23 */ /* 0x100fe200080108c4 */
[----:B------:R-:W5:Y:S01]  /*6e60*/  LDSM.16.MT88.4 R4, [R224+0x10800] ;  /* 0x01080000e004783b */ /* 0x000f620000004200 */
[--C-:B------:R-:W-:Y:S01]  /*6e70*/  FFMA.FTZ R189, R189, UR6, -R196.reuse ;  /* 0x00000006bdbd7c23 */ /* 0x100fe200080108c4 */
[--C-:B------:R-:W-:Y:S01]  /*6e80*/  FFMA.FTZ R188, R188, UR6, -R169.reuse ;  /* 0x00000006bcbc7c23 */ /* 0x100fe200080108a9 */
[----:B------:R-:W3:Y:S01]  /*6e90*/  MUFU.EX2 R176, R176 ;  /* 0x000000b000b07308 */ /* 0x000ee20000000800 */
[----:B-1----:R-:W-:Y:S01]  /*6ea0*/  F2FP.F16.F32.PACK_AB R148, R180, R183 ;  /* 0x000000b7b494723e */ /* 0x002fe200000000ff */
[----:B------:R-:W-:Y:S01]  /*6eb0*/  LDSM.16.MT88.4 R20, [R226+0x10800] ;  /* 0x01080000e214783b */ /* 0x000fe20000004200 */
[--C-:B------:R-:W-:Y:S01]  /*6ec0*/  FFMA.FTZ R191, R200, UR6, -R169.reuse ;  /* 0x00000006c8bf7c23 */ /* 0x100fe200080108a9 */
[--C-:B------:R-:W-:Y:S01]  /*6ed0*/  FFMA.FTZ R190, R190, UR6, -R169.reuse ;  /* 0x00000006bebe7c23 */ /* 0x100fe200080108a9 */
[--C-:B------:R-:W-:Y:S01]  /*6ee0*/  FFMA.FTZ R193, R198, UR6, -R169.reuse ;  /* 0x00000006c6c17c23 */ /* 0x100fe200080108a9 */
[----:B------:R-:W-:Y:S01]  /*6ef0*/  LDSM.16.MT88.4 R16, [R228+0x12800] ;  /* 0x01280000e410783b */ /* 0x000fe20000004200 */
[--C-:B------:R-:W-:Y:S01]  /*6f00*/  FFMA.FTZ R198, R199, UR6, -R196.reuse ;  /* 0x00000006c7c67c23 */ /* 0x100fe200080108c4 */
[----:B------:R-:W-:Y:S01]  /*6f10*/  MUFU.EX2 R182, R182 ;  /* 0x000000b600b67308 */ /* 0x000fe20000000800 */
[--C-:B------:R-:W-:Y:S01]  /*6f20*/  FFMA.FTZ R197, R197, UR6, -R196.reuse ;  /* 0x00000006c5c57c23 */ /* 0x100fe200080108c4 */
[----:B------:R-:W-:Y:S01]  /*6f30*/  LDSM.16.MT88.4 R140, [R225+0x16000] ;  /* 0x01600000e18c783b */ /* 0x000fe20000004200 */
[--C-:B------:R-:W-:Y:S01]  /*6f40*/  FFMA.FTZ R195, R195, UR6, -R196.reuse ;  /* 0x00000006c3c37c23 */ /* 0x100fe200080108c4 */
[--C-:B------:R-:W-:Y:S01]  /*6f50*/  FFMA.FTZ R199, R192, UR6, -R169.reuse ;  /* 0x00000006c0c77c23 */ /* 0x100fe200080108a9 */
[----:B------:R-:W-:Y:S01]  /*6f60*/  FFMA.FTZ R196, R171, UR6, -R196 ;  /* 0x00000006abc47c23 */ /* 0x000fe200080108c4 */
[----:B------:R-:W-:Y:S01]  /*6f70*/  LDSM.16.MT88.4 R84, [R225+0x12000] ;  /* 0x01200000e154783b */ /* 0x000fe20000004200 */
[--C-:B------:R-:W-:Y:S01]  /*6f80*/  FFMA.FTZ R194, R194, UR6, -R169.reuse ;  /* 0x00000006c2c27c23 */ /* 0x100fe200080108a9 */
[----:B------:R-:W1:Y:S01]  /*6f90*/  MUFU.EX2 R185, R185 ;  /* 0x000000b900b97308 */ /* 0x000e620000000800 */
[----:B---3--:R-:W-:Y:S01]  /*6fa0*/  F2FP.F16.F32.PACK_AB R150, R176, R179 ;  /* 0x000000b3b096723e */ /* 0x008fe200000000ff */
[----:B------:R-:W-:Y:S01]  /*6fb0*/  LDSM.16.MT88.4 R92, [R224+0x12000] ;  /* 0x01200000e05c783b */ /* 0x000fe20000004200 */
[--C-:B------:R-:W-:Y:S01]  /*6fc0*/  FFMA.FTZ R192, R170, UR6, -R169.reuse ;  /* 0x00000006aac07c23 */ /* 0x100fe200080108a9 */
[----:B------:R-:W-:Y:S01]  /*6fd0*/  FFMA.FTZ R247, R168, UR6, -R169 ;  /* 0x00000006a8f77c23 */ /* 0x000fe200080108a9 */
[----:B------:R-:W-:Y:S01]  /*6fe0*/  FADD.FTZ R180, R183, R180 ;  /* 0x000000b4b7b47221 */ /* 0x000fe20000010000 */
[----:B------:R-:W-:Y:S01]  /*6ff0*/  LDSM.16.MT88.4 R24, [R224+0x16000] ;  /* 0x01600000e018783b */ /* 0x000fe20000004200 */
[----:B------:R-:W-:Y:S01]  /*7000*/  ULDC.64 UR6, c[0x0][0x218] ;  /* 0x0000860000067ab9 */ /* 0x000fe20000000a00 */
[----:B------:R-:W-:Y:S01]  /*7010*/  MUFU.EX2 R181, R181 ;  /* 0x000000b500b57308 */ /* 0x000fe20000000800 */
[----:B------:R-:W-:Y:S01]  /*7020*/  FADD.FTZ R179, R179, R180 ;  /* 0x000000b4b3b37221 */ /* 0x000fe20000010000 */
[----:B------:R-:W-:Y:S01]  /*7030*/  LDSM.16.MT88.4 R32, [R225+0x12800] ;  /* 0x01280000e120783b */ /* 0x000fe20000004200 */
[----:B------:R-:W-:-:S02]  /*7040*/  LEA R246, P2, R165, UR6, 0x1 ;  /* 0x00000006a5f67c11 */ /* 0x000fc4000f8408ff */
[----:B------:R-:W-:Y:S01]  /*7050*/  FADD.FTZ R176, R176, R179 ;  /* 0x000000b3b0b07221 */ /* 0x000fe20000010000 */
[----:B------:R-:W-:Y:S01]  /*7060*/  LDSM.16.MT88.4 R168, [R224+0x13800] ;  /* 0x01380000e0a8783b */ /* 0x000fe20000004200 */
[----:B------:R-:W-:Y:S01]  /*7070*/  LEA.HI.X R245, R165, UR7, R166, 0x1, P2 ;  /* 0x00000007a5f57c11 */ /* 0x000fe200090f0ca6 */
[----:B------:R-:W3:Y:S01]  /*7080*/  MUFU.EX2 R178, R178 ;  /* 0x000000b200b27308 */ /* 0x000ee20000000800 */
[----:B-1----:R-:W-:Y:S01]  /*7090*/  F2FP.F16.F32.PACK_AB R149, R185, R182 ;  /* 0x000000b6b995723e */ /* 0x002fe200000000ff */
[----:B------:R-:W-:-:S06]  /*70a0*/  FADD.FTZ R182, R182, R185 ;  /* 0x000000b9b6b67221 */ /* 0x000fcc0000010000 */
[----:B------:R-:W-:Y:S08]  /*70b0*/  MUFU.EX2 R177, R177 ;  /* 0x000000b100b17308 */ /* 0x000ff00000000800 */
[----:B------:R-:W1:Y:S01]  /*70c0*/  MUFU.EX2 R174, R174 ;  /* 0x000000ae00ae7308 */ /* 0x000e620000000800 */
[----:B---3--:R-:W-:Y:S01]  /*70d0*/  F2FP.F16.F32.PACK_AB R151, R178, R181 ;  /* 0x000000b5b297723e */ /* 0x008fe200000000ff */
[----:B------:R-:W-:-:S04]  /*70e0*/  FADD.FTZ R181, R181, R182 ;  /* 0x000000b6b5b57221 */ /* 0x000fc80000010000 */
[----:B------:R-:W-:Y:S02]  /*70f0*/  FADD.FTZ R178, R178, R181 ;  /* 0x000000b5b2b27221 */ /* 0x000fe40000010000 */
[C---:B------:R-:W-:Y:S01]  /*7100*/  HMMA.16816.F32 R48, R148.reuse, R52, RZ ;  /* 0x000000349430723c */ /* 0x040fe200000018ff */
[----:B------:R-:W-:Y:S05]  /*7110*/  MUFU.EX2 R173, R173 ;  /* 0x000000ad00ad7308 */ /* 0x000fea0000000800 */
[C---:B------:R-:W-:Y:S03]  /*7120*/  HMMA.16816.F32 R52, R148.reuse, R54, RZ ;  /* 0x000000369434723c */ /* 0x040fe600000018ff */
[----:B------:R-:W3:Y:S01]  /*7130*/  MUFU.EX2 R2, R2 ;  /* 0x0000000200027308 */ /* 0x000ee20000000800 */
[C---:B-1----:R-:W-:Y:S01]  /*7140*/  F2FP.F16.F32.PACK_AB R28, R174.reuse, R177 ;  /* 0x000000b1ae1c723e */ /* 0x042fe200000000ff */
[----:B------:R-:W-:Y:S01]  /*7150*/  FADD.FTZ R177, R177, R176 ;  /* 0x000000b0b1b17221 */ /* 0x000fe20000010000 */
[----:B------:R-:W-:Y:S03]  /*7160*/  HMMA.16816.F32 R160, R148, R36, RZ ;  /* 0x0000002494a0723c */ /* 0x000fe600000018ff */
[----:B------:R-:W-:-:S02]  /*7170*/  FADD.FTZ R174, R174, R177 ;  /* 0x000000b1aeae7221 */ /* 0x000fc40000010000 */
[----:B------:R-:W-:Y:S01]  /*7180*/  MUFU.EX2 R175, R175 ;  /* 0x000000af00af7308 */ /* 0x000fe20000000800 */
[C---:B------:R-:W-:Y:S06]  /*7190*/  HMMA.16816.F32 R56, R148.reuse, R60, RZ ;  /* 0x0000003c9438723c */ /* 0x040fec00000018ff */
[----:B------:R-:W-:Y:S01]  /*71a0*/  HMMA.16816.F32 R36, R148, R38, RZ ;  /* 0x000000269424723c */ /* 0x000fe200000018ff */
[----:B------:R-:W1:Y:S01]  /*71b0*/  MUFU.EX2 R172, R172 ;  /* 0x000000ac00ac7308 */ /* 0x000e620000000800 */
[----:B---3--:R-:W-:Y:S01]  /*71c0*/  F2FP.F16.F32.PACK_AB R30, R2, R173 ;  /* 0x000000ad021e723e */ /* 0x008fe200000000ff */
[----:B------:R-:W-:-:S03]  /*71d0*/  FADD.FTZ R173, R173, R174 ;  /* 0x000000aeadad7221 */ /* 0x000fc60000010000 */
[C---:B------:R-:W-:Y:S01]  /*71e0*/  HMMA.16816.F32 R60, R148.reuse, R62, RZ ;  /* 0x0000003e943c723c */ /* 0x040fe200000018ff */
[----:B------:R-:W-:Y:S02]  /*71f0*/  FADD.FTZ R173, R2, R173 ;  /* 0x000000ad02ad7221 */ /* 0x000fe40000010000 */
[----:B------:R-:W-:Y:S03]  /*7200*/  MUFU.EX2 R167, R167 ;  /* 0x000000a700a77308 */ /* 0x000fe60000000800 */
[C---:B------:R-:W-:Y:S05]  /*7210*/  HMMA.16816.F32 R104, R148.reuse, R108, RZ ;  /* 0x0000006c9468723c */ /* 0x040fea00000018ff */
[----:B------:R-:W3:Y:S01]  /*7220*/  MUFU.EX2 R0, R0 ;  /* 0x0000000000007308 */ /* 0x000ee20000000800 */
[----:B-1----:R-:W-:Y:S01]  /*7230*/  F2FP.F16.F32.PACK_AB R29, R172, R175 ;  /* 0x000000afac1d723e */ /* 0x002fe200000000ff */
[----:B------:R-:W-:Y:S01]  /*7240*/  HMMA.16816.F32 R108, R148, R110, RZ ;  /* 0x0000006e946c723c */ /* 0x000fe200000018ff */
[----:B------:R-:W-:-:S04]  /*7250*/  FADD.FTZ R175, R175, R178 ;  /* 0x000000b2afaf7221 */ /* 0x000fc80000010000 */
[----:B------:R-:W-:Y:S01]  /*7260*/  FADD.FTZ R172, R172, R175 ;  /* 0x000000afacac7221 */ /* 0x000fe20000010000 */
[C---:B------:R-:W-:Y:S01]  /*7270*/  HMMA.16816.F32 R40, R148.reuse, R44, RZ ;  /* 0x0000002c9428723c */ /* 0x040fe200000018ff */
[----:B------:R-:W-:Y:S05]  /*7280*/  MUFU.EX2 R184, R184 ;  /* 0x000000b800b87308 */ /* 0x000fea0000000800 */
[----:B------:R-:W-:Y:S01]  /*7290*/  HMMA.16816.F32 R64, R148, R68, RZ ;  /* 0x000000449440723c */ /* 0x000fe200000018ff */
[----:B---3--:R-:W-:Y:S02]  /*72a0*/  F2FP.F16.F32.PACK_AB R31, R0, R167 ;  /* 0x000000a7001f723e */ /* 0x008fe400000000ff */
[----:B------:R-:W1:Y:S01]  /*72b0*/  MUFU.EX2 R187, R187 ;  /* 0x000000bb00bb7308 */ /* 0x000e620000000800 */
[----:B------:R-:W-:-:S02]  /*72c0*/  FADD.FTZ R167, R167, R172 ;  /* 0x000000aca7a77221 */ /* 0x000fc40000010000 */
[----:B----4-:R-:W-:Y:S02]  /*72d0*/  HMMA.16816.F32 R72, R148, R76, RZ ;  /* 0x0000004c9448723c */ /* 0x010fe400000018ff */
[----:B------:R-:W-:-:S04]  /*72e0*/  FADD.FTZ R167, R0, R167 ;  /* 0x000000a700a77221 */ /* 0x000fc80000010000 */
[C---:B--2---:R-:W-:Y:S01]  /*72f0*/  HMMA.16816.F32 R48, R28.reuse, R8, R48 ;  /* 0x000000081c30723c */ /* 0x044fe20000001830 */
[----:B------:R-:W-:Y:S05]  /*7300*/  MUFU.EX2 R186, R186 ;  /* 0x000000ba00ba7308 */ /* 0x000fea0000000800 */
[C---:B------:R-:W-:Y:S01]  /*7310*/  HMMA.16816.F32 R52, R28.reuse, R10, R52 ;  /* 0x0000000a1c34723c */ /* 0x040fe20000001834 */
[----:B------:R-:W2:Y:S02]  /*7320*/  LDSM.16.MT88.4 R8, [R226+0x14800] ;  /* 0x01480000e208783b */ /* 0x000ea40000004200 */
[----:B------:R-:W-:Y:S03]  /*7330*/  MUFU.EX2 R189, R189 ;  /* 0x000000bd00bd7308 */ /* 0x000fe60000000800 */
[C---:B------:R-:W-:Y:S05]  /*7340*/  HMMA.16816.F32 R160, R28.reuse, R12, R160 ;  /* 0x0000000c1ca0723c */ /* 0x040fea00000018a0 */
[----:B------:R-:W-:Y:S01]  /*7350*/  MUFU.EX2 R188, R188 ;  /* 0x000000bc00bc7308 */ /* 0x000fe20000000800 */
[C---:B------:R-:W-:Y:S01]  /*7360*/  HMMA.16816.F32 R36, R28.reuse, R14, R36 ;  /* 0x0000000e1c24723c */ /* 0x040fe20000001824 */
[----:B------:R-:W3:Y:S05]  /*7370*/  LDSM.16.MT88.4 R12, [R226+0x12800] ;  /* 0x01280000e20c783b */ /* 0x000eea0000004200 */
[C---:B-----5:R-:W-:Y:S01]  /*7380*/  HMMA.16816.F32 R56, R28.reuse, R4, R56 ;  /* 0x000000041c38723c */ /* 0x060fe20000001838 */
[----:B------:R-:W4:Y:S05]  /*7390*/  MUFU.EX2 R191, R191 ;  /* 0x000000bf00bf7308 */ /* 0x000f2a0000000800 */
[----:B------:R-:W-:Y:S01]  /*73a0*/  HMMA.16816.F32 R60, R28, R6, R60 ;  /* 0x000000061c3c723c */ /* 0x000fe2000000183c */
[----:B------:R-:W5:Y:S02]  /*73b0*/  LDSM.16.MT88.4 R4, [R225+0x14800] ;  /* 0x01480000e104783b */ /* 0x000f640000004200 */
[----:B------:R-:W-:Y:S03]  /*73c0*/  MUFU.EX2 R190, R190 ;  /* 0x000000be00be7308 */ /* 0x000fe60000000800 */
[C---:B------:R-:W-:Y:S05]  /*73d0*/  HMMA.16816.F32 R112, R148.reuse, R116, RZ ;  /* 0x000000749470723c */ /* 0x040fea00000018ff */
[----:B------:R-:W4:Y:S01]  /*73e0*/  MUFU.EX2 R193, R193 ;  /* 0x000000c100c17308 */ /* 0x000f220000000800 */
[----:B------:R-:W-:Y:S06]  /*73f0*/  HMMA.16816.F32 R44, R148, R46, RZ ;  /* 0x0000002e942c723c */ /* 0x000fec00000018ff */
[C---:B--2---:R-:W-:Y:S01]  /*7400*/  HMMA.16816.F32 R104, R28.reuse, R8, R104 ;  /* 0x000000081c68723c */ /* 0x044fe20000001868 */
[----:B------:R-:W-:Y:S05]  /*7410*/  MUFU.EX2 R198, R198 ;  /* 0x000000c600c67308 */ /* 0x000fea0000000800 */
[----:B------:R-:W-:Y:S01]  /*7420*/  HMMA.16816.F32 R108, R28, R10, R108 ;  /* 0x0000000a1c6c723c */ /* 0x000fe2000000186c */
[----:B------:R-:W2:Y:S02]  /*7430*/  LDSM.16.MT88.4 R8, [R226+0x16800] ;  /* 0x01680000e208783b */ /* 0x000ea40000004200 */
[----:B------:R-:W4:Y:S03]  /*7440*/  MUFU.EX2 R197, R197 ;  /* 0x000000c500c57308 */ /* 0x000f260000000800 */
[C---:B------:R-:W-:Y:S05]  /*7450*/  HMMA.16816.F32 R68, R148.reuse, R70, RZ ;  /* 0x000000469444723c */ /* 0x040fea00000018ff */
[----:B------:R-:W-:Y:S01]  /*7460*/  MUFU.EX2 R195, R195 ;  /* 0x000000c300c37308 */ /* 0x000fe20000000800 */
[C---:B------:R-:W-:Y:S06]  /*7470*/  HMMA.16816.F32 R76, R148.reuse, R78, RZ ;  /* 0x0000004e944c723c */ /* 0x040fec00000018ff */
[C---:B------:R-:W-:Y:S01]  /*7480*/  HMMA.16816.F32 R116, R148.reuse, R118, RZ ;  /* 0x000000769474723c */ /* 0x040fe200000018ff */
[----:B------:R-:W-:Y:S05]  /*7490*/  MUFU.EX2 R196, R196 ;  /* 0x000000c400c47308 */ /* 0x000fea0000000800 */
[C---:B------:R-:W-:Y:S03]  /*74a0*/  HMMA.16816.F32 R132, R148.reuse, R152, RZ ;  /* 0x000000989484723c */ /* 0x040fe600000018ff */
[----:B------:R-:W-:Y:S03]  /*74b0*/  MUFU.EX2 R194, R194 ;  /* 0x000000c200c27308 */ /* 0x000fe60000000800 */
[----:B------:R-:W-:Y:S05]  /*74c0*/  HMMA.16816.F32 R152, R148, R154, RZ ;  /* 0x0000009a9498723c */ /* 0x000fea00000018ff */
[----:B------:R-:W4:Y:S01]  /*74d0*/  MUFU.EX2 R199, R199 ;  /* 0x000000c700c77308 */ /* 0x000f220000000800 */
[C---:B------:R-:W-:Y:S06]  /*74e0*/  HMMA.16816.F32 R40, R28.reuse, R20, R40 ;  /* 0x000000141c28723c */ /* 0x040fec0000001828 */
[C---:B------:R-:W-:Y:S01]  /*74f0*/  HMMA.16816.F32 R44, R28.reuse, R22, R44 ;  /* 0x000000161c2c723c */ /* 0x040fe2000000182c */
[----:B------:R-:W1:Y:S01]  /*7500*/  LDSM.16.MT88.4 R20, [R228+0x14800] ;  /* 0x01480000e414783b */ /* 0x000e620000004200 */
[----:B------:R-:W-:Y:S04]  /*7510*/  MUFU.EX2 R192, R192 ;  /* 0x000000c000c07308 */ /* 0x000fe80000000800 */
[C---:B------:R-:W-:Y:S04]  /*7520*/  HMMA.16816.F32 R64, R28.reuse, R16, R64 ;  /* 0x000000101c40723c */ /* 0x040fe80000001840 */
[----:B------:R-:W4:Y:S02]  /*7530*/  MUFU.EX2 R247, R247 ;  /* 0x000000f700f77308 */ /* 0x000f240000000800 */
[C---:B------:R-:W-:Y:S01]  /*7540*/  HMMA.16816.F32 R68, R28.reuse, R18, R68 ;  /* 0x000000121c44723c */ /* 0x040fe20000001844 */
[----:B------:R-:W4:Y:S05]  /*7550*/  LDSM.16.MT88.4 R16, [R224+0x14800] ;  /* 0x01480000e010783b */ /* 0x000f2a0000004200 */
[C---:B---3--:R-:W-:Y:S06]  /*7560*/  HMMA.16816.F32 R72, R28.reuse, R12, R72 ;  /* 0x0000000c1c48723c */ /* 0x048fec0000001848 */
[C---:B------:R-:W-:Y:S01]  /*7570*/  HMMA.16816.F32 R76, R28.reuse, R14, R76 ;  /* 0x0000000e1c4c723c */ /* 0x040fe2000000184c */
[----:B------:R-:W3:Y:S05]  /*7580*/  LDSM.16.MT88.4 R12, [R228+0x16800] ;  /* 0x01680000e40c783b */ /* 0x000eea0000004200 */
[C---:B-----5:R-:W-:Y:S06]  /*7590*/  HMMA.16816.F32 R112, R28.reuse, R4, R112 ;  /* 0x000000041c70723c */ /* 0x060fec0000001870 */
[C---:B------:R-:W-:Y:S01]  /*75a0*/  HMMA.16816.F32 R116, R28.reuse, R6, R116 ;  /* 0x000000061c74723c */ /* 0x040fe20000001874 */
[----:B------:R-:W5:Y:S05]  /*75b0*/  LDSM.16.MT88.4 R4, [R225+0x16800] ;  /* 0x01680000e104783b */ /* 0x000f6a0000004200 */
[C---:B--2---:R-:W-:Y:S06]  /*75c0*/  HMMA.16816.F32 R132, R28.reuse, R8, R132 ;  /* 0x000000081c84723c */ /* 0x044fec0000001884 */
[----:B------:R-:W-:Y:S01]  /*75d0*/  HMMA.16816.F32 R152, R28, R10, R152 ;  /* 0x0000000a1c98723c */ /* 0x000fe20000001898 */
[----:B------:R-:W2:Y:S05]  /*75e0*/  LDSM.16.MT88.4 R8, [R225+0x11000] ;  /* 0x01100000e108783b */ /* 0x000eaa0000004200 */
[C---:B------:R-:W-:Y:S06]  /*75f0*/  HMMA.16816.F32 R96, R148.reuse, R100, RZ ;  /* 0x000000649460723c */ /* 0x040fec00000018ff */
        /* <DEDUP_REMOVED lines=12> */
[----:B------:R-:W-:Y:S01]  /*76c0*/  HMMA.16816.F32 R148, R148, R26, RZ ;  /* 0x0000001a9494723c */ /* 0x000fe200000018ff */
[----:B------:R-:W2:Y:S05]  /*76d0*/  LDSM.16.MT88.4 R24, [R224+0x12800] ;  /* 0x01280000e018783b */ /* 0x000eaa0000004200 */
[C---:B-1----:R-:W-:Y:S06]  /*76e0*/  HMMA.16816.F32 R96, R28.reuse, R20, R96 ;  /* 0x000000141c60723c */ /* 0x042fec0000001860 */
[C---:B------:R-:W-:Y:S01]  /*76f0*/  HMMA.16816.F32 R100, R28.reuse, R22, R100 ;  /* 0x000000161c64723c */ /* 0x040fe20000001864 */
[----:B------:R-:W1:Y:S05]  /*7700*/  LDSM.16.MT88.4 R20, [R228+0x11000] ;  /* 0x01100000e414783b */ /* 0x000e6a0000004200 */
[C---:B----4-:R-:W-:Y:S06]  /*7710*/  HMMA.16816.F32 R120, R28.reuse, R16, R120 ;  /* 0x000000101c78723c */ /* 0x050fec0000001878 */
[C---:B------:R-:W-:Y:S01]  /*7720*/  HMMA.16816.F32 R124, R28.reuse, R18, R124 ;  /* 0x000000121c7c723c */ /* 0x040fe2000000187c */
[----:B------:R-:W4:Y:S05]  /*7730*/  LDSM.16.MT88.4 R16, [R224+0x11000] ;  /* 0x01100000e010783b */ /* 0x000f2a0000004200 */
[C---:B---3--:R-:W-:Y:S06]  /*7740*/  HMMA.16816.F32 R128, R28.reuse, R12, R128 ;  /* 0x0000000c1c80723c */ /* 0x048fec0000001880 */
[C---:B------:R-:W-:Y:S01]  /*7750*/  HMMA.16816.F32 R156, R28.reuse, R14, R156 ;  /* 0x0000000e1c9c723c */ /* 0x040fe2000000189c */
[----:B------:R-:W3:Y:S05]  /*7760*/  LDSM.16.MT88.4 R12, [R228+0x13000] ;  /* 0x01300000e40c783b */ /* 0x000eea0000004200 */
[C---:B-----5:R-:W-:Y:S06]  /*7770*/  HMMA.16816.F32 R136, R28.reuse, R4, R136 ;  /* 0x000000041c88723c */ /* 0x060fec0000001888 */
[----:B------:R-:W-:Y:S01]  /*7780*/  HMMA.16816.F32 R140, R28, R6, R140 ;  /* 0x000000061c8c723c */ /* 0x000fe2000000188c */
[----:B------:R-:W-:Y:S01]  /*7790*/  F2FP.F16.F32.PACK_AB R4, R187, R184 ;  /* 0x000000b8bb04723e */ /* 0x000fe200000000ff */
[----:B------:R-:W-:Y:S01]  /*77a0*/  FADD.FTZ R184, R184, R173 ;  /* 0x000000adb8b87221 */ /* 0x000fe20000010000 */
[----:B------:R-:W-:Y:S01]  /*77b0*/  F2FP.F16.F32.PACK_AB R5, R191, R188 ;  /* 0x000000bcbf05723e */ /* 0x000fe200000000ff */
[----:B------:R-:W-:-:S02]  /*77c0*/  FADD.FTZ R188, R188, R167 ;  /* 0x000000a7bcbc7221 */ /* 0x000fc40000010000 */
[C---:B------:R-:W-:Y:S01]  /*77d0*/  HMMA.16816.F32 R80, R28.reuse, R32, R80 ;  /* 0x000000201c50723c */ /* 0x040fe20000001850 */
[----:B------:R-:W-:Y:S01]  /*77e0*/  F2FP.F16.F32.PACK_AB R6, R189, R186 ;  /* 0x000000babd06723e */ /* 0x000fe200000000ff */
[----:B------:R-:W-:Y:S01]  /*77f0*/  FADD.FTZ R187, R187, R184 ;  /* 0x000000b8bbbb7221 */ /* 0x000fe20000010000 */
[----:B------:R-:W-:Y:S01]  /*7800*/  F2FP.F16.F32.PACK_AB R7, R193, R190 ;  /* 0x000000bec107723e */ /* 0x000fe200000000ff */
[----:B------:R-:W-:Y:S02]  /*7810*/  FADD.FTZ R191, R191, R188 ;  /* 0x000000bcbfbf7221 */ /* 0x000fe40000010000 */
[----:B------:R-:W-:Y:S01]  /*7820*/  HMMA.16816.F32 R84, R28, R34, R84 ;  /* 0x000000221c54723c */ /* 0x000fe20000001854 */
[----:B------:R-:W-:Y:S01]  /*7830*/  LDSM.16.MT88.4 R32, [R224+0x16800] ;  /* 0x01680000e020783b */ /* 0x000fe20000004200 */
[----:B------:R-:W-:Y:S01]  /*7840*/  FADD.FTZ R186, R186, R187 ;  /* 0x000000bbbaba7221 */ /* 0x000fe20000010000 */
[----:B------:R-:W-:-:S03]  /*7850*/  FADD.FTZ R190, R190, R191 ;  /* 0x000000bfbebe7221 */ /* 0x000fc60000010000 */
[----:B--2---:R-:W-:Y:S01]  /*7860*/  HMMA.16816.F32 R48, R4, R8, R48 ;  /* 0x000000080430723c */ /* 0x004fe20000001830 */
[----:B------:R-:W-:Y:S01]  /*7870*/  FADD.FTZ R189, R189, R186 ;  /* 0x000000babdbd7221 */ /* 0x000fe20000010000 */
[----:B------:R-:W-:-:S04]  /*7880*/  FADD.FTZ R193, R193, R190 ;  /* 0x000000bec1c17221 */ /* 0x000fc80000010000 */
[----:B------:R-:W-:Y:S01]  /*7890*/  HMMA.16816.F32 R52, R4, R10, R52 ;  /* 0x0000000a0434723c */ /* 0x000fe20000001834 */
[----:B------:R-:W2:Y:S05]  /*78a0*/  LDSM.16.MT88.4 R8, [R226+0x15000] ;  /* 0x01500000e208783b */ /* 0x000eaa0000004200 */
[C---:B------:R-:W-:Y:S06]  /*78b0*/  HMMA.16816.F32 R88, R28.reuse, R24, R88 ;  /* 0x000000181c58723c */ /* 0x040fec0000001858 */
[----:B------:R-:W-:Y:S01]  /*78c0*/  HMMA.16816.F32 R92, R28, R26, R92 ;  /* 0x0000001a1c5c723c */ /* 0x000fe2000000185c */
[----:B------:R-:W5:Y:S05]  /*78d0*/  LDSM.16.MT88.4 R24, [R226+0x11000] ;  /* 0x01100000e218783b */ /* 0x000f6a0000004200 */
        /* <DEDUP_REMOVED lines=9> */
[C---:B--2---:R-:W-:Y:S06]  /*7970*/  HMMA.16816.F32 R104, R4.reuse, R8, R104 ;  /* 0x000000080468723c */ /* 0x044fec0000001868 */
[----:B------:R-:W-:Y:S01]  /*7980*/  HMMA.16816.F32 R108, R4, R10, R108 ;  /* 0x0000000a046c723c */ /* 0x000fe2000000186c */
[----:B------:R-:W2:Y:S05]  /*7990*/  LDSM.16.MT88.4 R8, [R226+0x17000] ;  /* 0x01700000e208783b */ /* 0x000eaa0000004200 */
[C---:B------:R-:W-:Y:S06]  /*79a0*/  HMMA.16816.F32 R144, R28.reuse, R32, R144 ;  /* 0x000000201c90723c */ /* 0x040fec0000001890 */
[----:B------:R-:W-:Y:S01]  /*79b0*/  HMMA.16816.F32 R148, R28, R34, R148 ;  /* 0x000000221c94723c */ /* 0x000fe20000001894 */
[----:B------:R-:W2:Y:S04]  /*79c0*/  LDSM.16.MT88.4 R32, [R225+0x13000] ;  /* 0x01300000e120783b */ /* 0x000ea80000004200 */
[----:B------:R-:W2:Y:S01]  /*79d0*/  LDSM.16.MT88.4 R28, [R224+0x13000] ;  /* 0x01300000e01c783b */ /* 0x000ea20000004200 */
[C---:B-----5:R-:W-:Y:S06]  /*79e0*/  HMMA.16816.F32 R40, R4.reuse, R24, R40 ;  /* 0x000000180428723c */ /* 0x060fec0000001828 */
[C---:B------:R-:W-:Y:S01]  /*79f0*/  HMMA.16816.F32 R44, R4.reuse, R26, R44 ;  /* 0x0000001a042c723c */ /* 0x040fe2000000182c */
        /* <DEDUP_REMOVED lines=11> */
[C---:B------:R-:W-:Y:S01]  /*7ab0*/  HMMA.16816.F32 R152, R4.reuse, R10, R152 ;  /* 0x0000000a0498723c */ /* 0x040fe20000001898 */
[----:B------:R-:W2:Y:S05]  /*7ac0*/  LDSM.16.MT88.4 R8, [R224+0x11800] ;  /* 0x01180000e008783b */ /* 0x000eaa0000004200 */
[C---:B------:R-:W-:Y:S06]  /*7ad0*/  HMMA.16816.F32 R80, R4.reuse, R32, R80 ;  /* 0x000000200450723c */ /* 0x040fec0000001850 */
[C---:B------:R-:W-:Y:S01]  /*7ae0*/  HMMA.16816.F32 R84, R4.reuse, R34, R84 ;  /* 0x000000220454723c */ /* 0x040fe20000001854 */
[----:B------:R-:W2:Y:S05]  /*7af0*/  LDSM.16.MT88.4 R32, [R228+0x11800] ;  /* 0x01180000e420783b */ /* 0x000eaa0000004200 */
[C---:B------:R-:W-:Y:S06]  /*7b00*/  HMMA.16816.F32 R88, R4.reuse, R28, R88 ;  /* 0x0000001c0458723c */ /* 0x040fec0000001858 */
[C---:B------:R-:W-:Y:S01]  /*7b10*/  HMMA.16816.F32 R92, R4.reuse, R30, R92 ;  /* 0x0000001e045c723c */ /* 0x040fe2000000185c */
[----:B------:R-:W2:Y:S05]  /*7b20*/  LDSM.16.MT88.4 R28, [R226+0x11800] ;  /* 0x01180000e21c783b */ /* 0x000eaa0000004200 */
        /* <DEDUP_REMOVED lines=10> */
[----:B------:R-:W-:Y:S01]  /*7bd0*/  HMMA.16816.F32 R148, R4, R14, R148 ;  /* 0x0000000e0494723c */ /* 0x000fe20000001894 */
[----:B------:R-:W3:Y:S06]  /*7be0*/  LDSM.16.MT88.4 R12, [R225+0x13800] ;  /* 0x01380000e10c783b */ /* 0x000eec0000004200 */
[----:B------:R-:W-:Y:S01]  /*7bf0*/  F2FP.F16.F32.PACK_AB R4, R197, R198 ;  /* 0x000000c6c504723e */ /* 0x000fe200000000ff */
[----:B------:R-:W-:Y:S01]  /*7c00*/  FADD.FTZ R198, R198, R189 ;  /* 0x000000bdc6c67221 */ /* 0x000fe20000010000 */
[----:B------:R-:W-:Y:S01]  /*7c10*/  F2FP.F16.F32.PACK_AB R5, R199, R194 ;  /* 0x000000c2c705723e */ /* 0x000fe200000000ff */
[----:B------:R-:W-:Y:S01]  /*7c20*/  FADD.FTZ R194, R194, R193 ;  /* 0x000000c1c2c27221 */ /* 0x000fe20000010000 */
[----:B------:R-:W-:Y:S01]  /*7c30*/  F2FP.F16.F32.PACK_AB R6, R196, R195 ;  /* 0x000000c3c406723e */ /* 0x000fe200000000ff */
[----:B------:R-:W-:Y:S01]  /*7c40*/  FADD.FTZ R198, R197, R198 ;  /* 0x000000c6c5c67221 */ /* 0x000fe20000010000 */
[----:B------:R-:W-:Y:S01]  /*7c50*/  F2FP.F16.F32.PACK_AB R7, R247, R192 ;  /* 0x000000c0f707723e */ /* 0x000fe200000000ff */
[----:B------:R-:W-:-:S02]  /*7c60*/  FADD.FTZ R199, R199, R194 ;  /* 0x000000c2c7c77221 */ /* 0x000fc40000010000 */
[----:B------:R-:W-:Y:S02]  /*7c70*/  FADD.FTZ R195, R195, R198 ;  /* 0x000000c6c3c37221 */ /* 0x000fe40000010000 */
[----:B------:R-:W-:Y:S02]  /*7c80*/  FADD.FTZ R192, R192, R199 ;  /* 0x000000c7c0c07221 */ /* 0x000fe40000010000 */
[----:B--2---:R-:W-:Y:S01]  /*7c90*/  HMMA.16816.F32 R56, R4, R8, R56 ;  /* 0x000000080438723c */ /* 0x004fe20000001838 */
[----:B------:R-:W-:Y:S01]  /*7ca0*/  FADD.FTZ R249, R196, R195 ;  /* 0x000000c3c4f97221 */ /* 0x000fe20000010000 */
[----:B------:R-:W-:-:S04]  /*7cb0*/  FADD.FTZ R247, R247, R192 ;  /* 0x000000c0f7f77221 */ /* 0x000fc80000010000 */
        /* <DEDUP_REMOVED lines=24> */
[C---:B------:R-:W-:Y:S06]  /*7e40*/  HMMA.16816.F32 R92, R4.reuse, R170, R92 ;  /* 0x000000aa045c723c */ /* 0x040fec000000185c */
[C---:B------:R-:W-:Y:S06]  /*7e50*/  HMMA.16816.F32 R96, R4.reuse, R32, R96 ;  /* 0x000000200460723c */ /* 0x040fec0000001860 */
[C---:B------:R-:W-:Y:S06]  /*7e60*/  HMMA.16816.F32 R100, R4.reuse, R34, R100 ;  /* 0x000000220464723c */ /* 0x040fec0000001864 */
[C---:B------:R-:W-:Y:S06]  /*7e70*/  HMMA.16816.F32 R104, R4.reuse, R28, R104 ;  /* 0x0000001c0468723c */ /* 0x040fec0000001868 */
[C---:B------:R-:W-:Y:S06]  /*7e80*/  HMMA.16816.F32 R108, R4.reuse, R30, R108 ;  /* 0x0000001e046c723c */ /* 0x040fec000000186c */
[C---:B-----5:R-:W-:Y:S06]  /*7e90*/  HMMA.16816.F32 R120, R4.reuse, R24, R120 ;  /* 0x000000180478723c */ /* 0x060fec0000001878 */
[C---:B------:R-:W-:Y:S06]  /*7ea0*/  HMMA.16816.F32 R124, R4.reuse, R26, R124 ;  /* 0x0000001a047c723c */ /* 0x040fec000000187c */
[C---:B-1----:R-:W-:Y:S06]  /*7eb0*/  HMMA.16816.F32 R128, R4.reuse, R20, R128 ;  /* 0x000000140480723c */ /* 0x042fec0000001880 */
[C---:B------:R-:W-:Y:S06]  /*7ec0*/  HMMA.16816.F32 R156, R4.reuse, R22, R156 ;  /* 0x00000016049c723c */ /* 0x040fec000000189c */
[C---:B----4-:R-:W-:Y:S06]  /*7ed0*/  HMMA.16816.F32 R132, R4.reuse, R16, R132 ;  /* 0x000000100484723c */ /* 0x050fec0000001884 */
[C---:B------:R-:W-:Y:S06]  /*7ee0*/  HMMA.16816.F32 R152, R4.reuse, R18, R152 ;  /* 0x000000120498723c */ /* 0x040fec0000001898 */
[C---:B---3--:R-:W-:Y:S06]  /*7ef0*/  HMMA.16816.F32 R136, R4.reuse, R12, R136 ;  /* 0x0000000c0488723c */ /* 0x048fec0000001888 */
[C---:B------:R-:W-:Y:S06]  /*7f00*/  HMMA.16816.F32 R140, R4.reuse, R14, R140 ;  /* 0x0000000e048c723c */ /* 0x040fec000000188c */
[C---:B--2---:R-:W-:Y:S06]  /*7f10*/  HMMA.16816.F32 R144, R4.reuse, R8, R144 ;  /* 0x000000080490723c */ /* 0x044fec0000001890 */
[----:B------:R-:W-:Y:S01]  /*7f20*/  HMMA.16816.F32 R148, R4, R10, R148 ;  /* 0x0000000a0494723c */ /* 0x000fe20000001894 */
[----:B------:R-:W-:-:S08]  /*7f30*/  NOP ;  /* 0x0000000000007918 */ /* 0x000fd00000000000 */
[----:B------:R-:W-:-:S15]  /*7f40*/  @!P1 BRA `(.L_x_754) ;  /* 0x0000004400309947 */ /* 0x000fde0003800000 */
[----:B------:R-:W-:Y:S01]  /*7f50*/  ULEA UR6, -UR8, URZ, 0x6 ;  /* 0x0000003f08067291 */ /* 0x000fe2000f8e313f */
[----:B------:R-:W-:Y:S01]  /*7f60*/  IMAD.MOV.U32 R0, RZ, RZ, R3 ;  /* 0x000000ffff007224 */ /* 0x000fe200078e0003 */
[----:B------:R-:W-:Y:S01]  /*7f70*/  UIADD3 UR22, UR19, -0x2, URZ ;  /* 0xfffffffe13167890 */ /* 0x000fe2000fffe03f */
[----:B------:R-:W-:Y:S01]  /*7f80*/  IMAD.MOV.U32 R165, RZ, RZ, R164 ;  /* 0x000000ffffa57224 */ /* 0x000fe200078e00a4 */
[----:B------:R-:W-:Y:S02]  /*7f90*/  USHF.R.S32.HI UR7, URZ, 0x1f, UR6 ;  /* 0x0000001f3f077899 */ /* 0x000fe40008011406 */
[----:B------:R-:W-:Y:S01]  /*7fa0*/  MOV R244, UR6 ;  /* 0x0000000600f47c02 */ /* 0x000fe20008000f00 */
[----:B------:R-:W-:Y:S01]  /*7fb0*/  ULDC UR17, c[0x0][0x2d0] ;  /* 0x0000b40000117ab9 */ /* 0x000fe20000000800 */
[----:B------:R-:W-:Y:S01]  /*7fc0*/  ULDC UR4, c[0x0][0x2ec] ;  /* 0x0000bb0000047ab9 */ /* 0x000fe20000000800 */
[----:B------:R-:W-:Y:S01]  /*7fd0*/  ULDC UR16, c[0x0][0x248] ;  /* 0x0000920000107ab9 */ /* 0x000fe20000000800 */
[----:B------:R-:W-:Y:S01]  /*7fe0*/  MOV R239, UR7 ;  /* 0x0000000700ef7c02 */ /* 0x000fe20008000f00 */
[----:B------:R-:W-:Y:S01]  /*7ff0*/  ULDC.64 UR8, c[0x0][0x248] ;  /* 0x0000920000087ab9 */ /* 0x000fe20000000a00 */
[----:B------:R-:W-:Y:S01]  /*8000*/  ULDC.64 UR10, c[0x0][0x250] ;  /* 0x00009400000a7ab9 */ /* 0x000fe20000000a00 */
[----:B------:R-:W-:-:S05]  /*8010*/  ULDC.64 UR6, c[0x0][0x250] ;  /* 0x0000940000067ab9 */ /* 0x000fca0000000a00 */
.L_x_758:
[----:B------:R-:W-:Y:S04]  /*8020*/  DEPBAR.LE SB0, 0x0 ;  /* 0x000080000000791a */ /* 0x000fe80000000000 */
[----:B------:R-:W-:Y:S01]  /*8030*/  BAR.SYNC.DEFER_BLOCKING 0x0 ;  /* 0x0000000000007b1d */ /* 0x000fe20000010000 */
[----:B------:R-:W-:Y:S01]  /*8040*/  ISETP.GE.AND P6, PT, R240, UR17, PT ;  /* 0x00000011f0007c0c */ /* 0x000fe2000bfc6270 */
[----:B------:R-:W-:Y:S01]  /*8050*/  IMAD.MOV.U32 R3, RZ, RZ, R244 ;  /* 0x000000ffff037224 */ /* 0x000fe200078e00f4 */
[----:B------:R-:W-:Y:S01]  /*8060*/  ISETP.GE.AND P5, PT, R237, UR17, PT ;  /* 0x00000011ed007c0c */ /* 0x000fe2000bfa6270 */
[----:B------:R-:W-:Y:S01]  /*8070*/  IMAD.MOV.U32 R164, RZ, RZ, R239 ;  /* 0x000000ffffa47224 */ /* 0x000fe200078e00ef */
[----:B------:R-:W-:Y:S01]  /*8080*/  ISETP.GE.AND P4, PT, R236, UR17, PT ;  /* 0x00000011ec007c0c */ /* 0x000fe2000bf86270 */
[----:B------:R-:W-:Y:S01]  /*8090*/  UMOV UR19, UR6 ;  /* 0x0000000600137c82 */ /* 0x000fe20008000000 */
[----:B------:R-:W-:Y:S01]  /*80a0*/  UMOV UR18, UR7 ;  /* 0x0000000700127c82 */ /* 0x000fe20008000000 */
[----:B------:R-:W-:Y:S10]  /*80b0*/  @!P0 BRA `(.L_x_755) ;  /* 0x0000000400048947 */ /* 0x000ff40003800000 */
[----:B------:R-:W1:Y:S01]  /*80c0*/  LDC R6, c[0x0][0x380] ;  /* 0x0000e000ff067b82 */ /* 0x000e620000000800 */
[----:B------:R-:W-:Y:S04]  /*80d0*/  USHF.L.U32 UR18, UR22, 0x6, URZ ;  /* 0x0000000616127899 */ /* 0x000fe8000800063f */
[----:B------:R-:W-:Y:S02]  /*80e0*/  UIADD3 UR19, UR18, 0x40, URZ ;  /* 0x0000004012137890 */ /* 0x000fe4000fffe03f */
[----:B------:R-:W-:Y:S04]  /*80f0*/  MOV R5, UR18 ;  /* 0x0000001200057c02 */ /* 0x000fe80008000f00 */
[----:B------:R-:W-:Y:S01]  /*8100*/  IMAD.U32 R7, RZ, RZ, UR19 ;  /* 0x00000013ff077e24 */ /* 0x000fe2000f8e00ff */
[----:B------:R-:W-:Y:S04]  /*8110*/  IABS R5, R5 ;  /* 0x0000000500057213 */ /* 0x000fe80000000000 */
[----:B------:R-:W-:Y:S02]  /*8120*/  IABS R7, R7 ;  /* 0x0000000700077213 */ /* 0x000fe40000000000 */
[----:B-1----:R-:W-:Y:S04]  /*8130*/  IABS R3, R6 ;  /* 0x0000000600037213 */ /* 0x002fe80000000000 */
[----:B------:R-:W1:Y:S10]  /*8140*/  I2F.RP R4, R3 ;  /* 0x0000000300047306 */ /* 0x000e740000209400 */
[----:B-1----:R-:W1:Y:S02]  /*8150*/  MUFU.RCP R2, R4 ;  /* 0x0000000400027308 */ /* 0x002e640000001000 */
[----:B-1----:R-:W-:Y:S08]  /*8160*/  VIADD R8, R2, 0xffffffe ;  /* 0x0ffffffe02087836 */ /* 0x002ff00000000000 */
[----:B------:R-:W1:Y:S02]  /*8170*/  F2I.FTZ.U32.TRUNC.NTZ R9, R8 ;  /* 0x0000000800097305 */ /* 0x000e64000021f000 */
[--C-:B-1----:R-:W-:Y:S02]  /*8180*/  IMAD.MOV R2, RZ, RZ, -R9.reuse ;  /* 0x000000ffff027224 */ /* 0x102fe400078e0a09 */
[----:B------:R-:W-:Y:S02]  /*8190*/  IMAD.MOV.U32 R8, RZ, RZ, RZ ;  /* 0x000000ffff087224 */ /* 0x000fe400078e00ff */
[----:B------:R-:W-:Y:S04]  /*81a0*/  IMAD R2, R2, R3, RZ ;  /* 0x0000000302027224 */ /* 0x000fe800078e02ff */
[----:B------:R-:W-:Y:S06]  /*81b0*/  IMAD.HI.U32 R2, R9, R2, R8 ;  /* 0x0000000209027227 */ /* 0x000fec00078e0008 */
[C---:B------:R-:W-:Y:S04]  /*81c0*/  IMAD.HI.U32 R8, R2.reuse, R5, RZ ;  /* 0x0000000502087227 */ /* 0x040fe800078e00ff */
[----:B------:R-:W-:Y:S01]  /*81d0*/  IMAD.HI.U32 R2, R2, R7, RZ ;  /* 0x0000000702027227 */ /* 0x000fe200078e00ff */
[----:B------:R-:W-:Y:S05]  /*81e0*/  IADD3 R4, -R8, RZ, RZ ;  /* 0x000000ff08047210 */ /* 0x000fea0007ffe1ff */
[C---:B------:R-:W-:Y:S02]  /*81f0*/  IMAD R5, R3.reuse, R4, R5 ;  /* 0x0000000403057224 */ /* 0x040fe400078e0205 */
[----:B------:R-:W-:Y:S03]  /*8200*/  IMAD.MOV R4, RZ, RZ, -R2 ;  /* 0x000000ffff047224 */ /* 0x000fe600078e0a02 */
[C---:B------:R-:W-:Y:S01]  /*8210*/  ISETP.GT.U32.AND P1, PT, R3.reuse, R5, PT ;  /* 0x000000050300720c */ /* 0x040fe20003f24070 */
[C---:B------:R-:W-:Y:S01]  /*8220*/  IMAD R7, R3.reuse, R4, R7 ;  /* 0x0000000403077224 */ /* 0x040fe200078e0207 */
[----:B------:R-:W-:Y:S01]  /*8230*/  LOP3.LUT R4, R6, UR19, RZ, 0x3c, !PT ;  /* 0x0000001306047c12 */ /* 0x000fe2000f8e3cff */
[----:B------:R-:W-:Y:S03]  /*8240*/  UMOV UR19, UR10 ;  /* 0x0000000a00137c82 */ /* 0x000fe60008000000 */
[----:B------:R-:W-:Y:S07]  /*8250*/  ISETP.GT.U32.AND P2, PT, R3, R7, PT ;  /* 0x000000070300720c */ /* 0x000fee0003f44070 */
[----:B------:R-:W-:Y:S02]  /*8260*/  @!P1 IMAD.IADD R5, R5, 0x1, -R3 ;  /* 0x0000000105059824 */ /* 0x000fe400078e0a03 */
[----:B------:R-:W-:Y:S03]  /*8270*/  @!P1 VIADD R8, R8, 0x1 ;  /* 0x0000000108089836 */ /* 0x000fe60000000000 */
[-C--:B------:R-:W-:Y:S01]  /*8280*/  ISETP.GE.U32.AND P3, PT, R5, R3.reuse, PT ;  /* 0x000000030500720c */ /* 0x080fe20003f66070 */
[----:B------:R-:W-:Y:S01]  /*8290*/  @!P2 VIADD R2, R2, 0x1 ;  /* 0x000000010202a836 */ /* 0x000fe20000000000 */
[-C--:B------:R-:W-:Y:S02]  /*82a0*/  @!P2 IADD3 R7, R7, -R3.reuse, RZ ;  /* 0x800000030707a210 */ /* 0x080fe40007ffe0ff */
[----:B------:R-:W-:Y:S02]  /*82b0*/  LOP3.LUT R5, RZ, R6, RZ, 0x33, !PT ;  /* 0x00000006ff057212 */ /* 0x000fe400078e33ff */
[----:B------:R-:W-:Y:S02]  /*82c0*/  ISETP.GE.U32.AND P1, PT, R7, R3, PT ;  /* 0x000000030700720c */ /* 0x000fe40003f26070 */
[----:B------:R-:W-:Y:S01]  /*82d0*/  LOP3.LUT R3, R6, UR18, RZ, 0x3c, !PT ;  /* 0x0000001206037c12 */ /* 0x000fe2000f8e3cff */
[----:B------:R-:W-:Y:S03]  /*82e0*/  UMOV UR18, UR11 ;  /* 0x0000000b00127c82 */ /* 0x000fe60008000000 */
[----:B------:R-:W-:Y:S02]  /*82f0*/  ISETP.GE.AND P2, PT, R3, RZ, PT ;  /* 0x000000ff0300720c */ /* 0x000fe40003f46270 */
[----:B------:R-:W-:Y:S02]  /*8300*/  @P3 IADD3 R8, R8, 0x1, RZ ;  /* 0x0000000108083810 */ /* 0x000fe40007ffe0ff */
[----:B------:R-:W-:Y:S03]  /*8310*/  ISETP.GE.AND P3, PT, R4, RZ, PT ;  /* 0x000000ff0400720c */ /* 0x000fe60003f66270 */
[----:B------:R-:W-:Y:S01]  /*8320*/  @P1 VIADD R2, R2, 0x1 ;  /* 0x0000000102021836 */ /* 0x000fe20000000000 */
[----:B------:R-:W-:Y:S05]  /*8330*/  ISETP.NE.AND P1, PT, R6, RZ, PT ;  /* 0x000000ff0600720c */ /* 0x000fea0003f25270 */
[----:B------:R-:W-:Y:S04]  /*8340*/  @!P2 IMAD.MOV R8, RZ, RZ, -R8 ;  /* 0x000000ffff08a224 */ /* 0x000fe800078e0a08 */
[----:B------:R-:W-:Y:S02]  /*8350*/  @!P3 IADD3 R2, -R2, RZ, RZ ;  /* 0x000000ff0202b210 */ /* 0x000fe40007ffe1ff */
[C---:B------:R-:W-:Y:S02]  /*8360*/  SEL R3, R5.reuse, R8, !P1 ;  /* 0x0000000805037207 */ /* 0x040fe40004800000 */
[----:B------:R-:W-:Y:S02]  /*8370*/  SEL R5, R5, R2, !P1 ;  /* 0x0000000205057207 */ /* 0x000fe40004800000 */
[-C--:B------:R-:W-:Y:S02]  /*8380*/  LEA R12, P2, R3, R242.reuse, 0x2 ;  /* 0x000000f2030c7211 */ /* 0x080fe400078410ff */
[----:B------:R-:W-:Y:S02]  /*8390*/  LEA R10, P1, R5, R242, 0x2 ;  /* 0x000000f2050a7211 */ /* 0x000fe400078210ff */
[-C--:B------:R-:W-:Y:S02]  /*83a0*/  LEA.HI.X.SX32 R13, R3, R243.reuse, 0x2, P2 ;  /* 0x000000f3030d7211 */ /* 0x080fe400010f16ff */
[C---:B------:R-:W-:Y:S01]  /*83b0*/  LEA.HI.X.SX32 R11, R5.reuse, R243, 0x2, P1 ;  /* 0x000000f3050b7211 */ /* 0x040fe200008f16ff */
[----:B------:R-:W-:Y:S02]  /*83c0*/  IMAD.IADD R5, R5, 0x1, -R3 ;  /* 0x0000000105057824 */ /* 0x000fe400078e0a03 */
[----:B------:R-:W2:Y:S01]  /*83d0*/  LDG.E R7, desc[UR20][R12.64] ;  /* 0x000000140c077981 */ /* 0x000ea2000c1e1900 */
[----:B------:R-:W1:Y:S01]  /*83e0*/  LDC.64 R2, c[0x0][0x238] ;  /* 0x00008e00ff027b82 */ /* 0x000e620000000a00 */
[----:B------:R-:W-:Y:S02]  /*83f0*/  IMAD R6, R5, R6, -0x40 ;  /* 0xffffffc005067424 */ /* 0x000fe400078e0206 */
[----:B------:R-:W2:Y:S02]  /*8400*/  LDG.E R8, desc[UR20][R10.64] ;  /* 0x000000140a087981 */ /* 0x000ea4000c1e1900 */
[C---:B------:R-:W-:Y:S01]  /*8410*/  IMAD R4, R6.reuse, UR11, RZ ;  /* 0x0000000b06047c24 */ /* 0x040fe2000f8e02ff */
[----:B------:R-:W-:Y:S05]  /*8420*/  SHF.R.S32.HI R5, RZ, 0x1f, R6 ;  /* 0x0000001fff057819 */ /* 0x000fea0000011406 */
[----:B------:R-:W-:Y:S02]  /*8430*/  IMAD R4, R5, UR10, R4 ;  /* 0x0000000a05047c24 */ /* 0x000fe4000f8e0204 */
[----:B--2---:R-:W-:Y:S02]  /*8440*/  IMAD.IADD R7, R7, 0x1, -R8 ;  /* 0x0000000107077824 */ /* 0x004fe400078e0a08 */
[----:B------:R-:W-:Y:S03]  /*8450*/  IMAD.WIDE.U32 R8, R6, UR10, RZ ;  /* 0x0000000a06087c25 */ /* 0x000fe6000f8e00ff */
[----:B------:R-:W-:Y:S02]  /*8460*/  SHF.R.S32.HI R5, RZ, 0x1f, R7 ;  /* 0x0000001fff057819 */ /* 0x000fe40000011407 */
[----:B------:R-:W-:Y:S03]  /*8470*/  IADD3 R9, R9, R4, RZ ;  /* 0x0000000409097210 */ /* 0x000fe60007ffe0ff */
[-C--:B-1----:R-:W-:Y:S02]  /*8480*/  IMAD R4, R5, R2.reuse, RZ ;  /* 0x0000000205047224 */ /* 0x082fe400078e02ff */
[C---:B------:R-:W-:Y:S04]  /*8490*/  IMAD.WIDE.U32 R8, R7.reuse, R2, R8 ;  /* 0x0000000207087225 */ /* 0x040fe800078e0008 */
[----:B------:R-:W-:Y:S02]  /*84a0*/  IMAD R4, R7, R3, R4 ;  /* 0x0000000307047224 */ /* 0x000fe400078e0204 */
[----:B------:R-:W-:Y:S03]  /*84b0*/  IMAD.MOV.U32 R3, RZ, RZ, R8 ;  /* 0x000000ffff037224 */ /* 0x000fe600078e0008 */
[----:B------:R-:W-:Y:S07]  /*84c0*/  IADD3 R164, R9, R4, RZ ;  /* 0x0000000409a47210 */ /* 0x000fee0007ffe0ff */
.L_x_755:
[CC--:B------:R-:W-:Y:S01]  /*84d0*/  LEA R2, P1, R3.reuse, R250.reuse, 0x1 ;  /* 0x000000fa03027211 */ /* 0x0c0fe200078208ff */
[----:B------:R-:W-:Y:S01]  /*84e0*/  @P6 STS.128 [R238+0x10000], RZ ;  /* 0x010000ffee006388 */ /* 0x000fe20000000c00 */
[C---:B------:R-:W-:Y:S01]  /*84f0*/  IADD3 R252, P2, R3.reuse, UR24, RZ ;  /* 0x0000001803fc7c10 */ /* 0x040fe2000ff5e0ff */
[----:B------:R-:W-:Y:S01]  /*8500*/  UISETP.GE.AND UP0, UPT, UR22, 0x1, UPT ;  /* 0x000000011600788c */ /* 0x000fe2000bf06270 */
[-C--:B------:R-:W-:Y:S02]  /*8510*/  LEA.HI.X R3, R3, R251.reuse, R164, 0x1, P1 ;  /* 0x000000fb03037211 */ /* 0x080fe400008f0ca4 */
[----:B------:R-:W-:Y:S02]  /*8520*/  ISETP.GE.AND P3, PT, R235, UR17, PT ;  /* 0x00000011eb007c0c */ /* 0x000fe4000bf66270 */
[-C--:B------:R-:W-:Y:S01]  /*8530*/  @!P6 LEA R26, P1, R252, R250.reuse, 0x1 ;  /* 0x000000fafc1ae211 */ /* 0x080fe200078208ff */
[----:B------:R-:W-:Y:S01]  /*8540*/  @!PT LDS RZ, [RZ] ;  /* 0x00000000fffff984 */ /* 0x000fe20000000800 */
[----:B------:R-:W-:Y:S01]  /*8550*/  @!PT LDS RZ, [RZ] ;  /* 0x00000000fffff984 */ /* 0x000fe20000000800 */
[----:B------:R-:W-:Y:S01]  /*8560*/  @!PT LDS RZ, [RZ] ;  /* 0x00000000fffff984 */ /* 0x000fe20000000800 */
[----:B------:R-:W-:Y:S01]  /*8570*/  @!P6 LDGSTS.E.BYPASS.LTC128B.128 [R238+0x10000], desc[UR20][R2.64] ;  /* 0x1000000002eeefae */ /* 0x000fe2000b901d54 */
[----:B------:R-:W-:Y:S02]  /*8580*/  IADD3.X R248, R164, UR12, RZ, P2, !PT ;  /* 0x0000000ca4f87c10 */ /* 0x000fe400097fe4ff */
[C---:B------:R-:W-:Y:S01]  /*8590*/  IADD3 R167, P2, R252.reuse, UR24, RZ ;  /* 0x00000018fca77c10 */ /* 0x040fe2000ff5e0ff */
[----:B------:R-:W-:Y:S01]  /*85a0*/  @P5 STS.128 [R238+0x12000], RZ ;  /* 0x012000ffee005388 */ /* 0x000fe20000000c00 */
[-CC-:B------:R-:W-:Y:S02]  /*85b0*/  @!P6 LEA.HI.X R27, R252, R251.reuse, R248.reuse, 0x1, P1 ;  /* 0x000000fbfc1be211 */ /* 0x180fe400008f0cf8 */
[----:B------:R-:W-:Y:S01]  /*85c0*/  IADD3.X R166, R248, UR12, RZ, P2, !PT ;  /* 0x0000000cf8a67c10 */ /* 0x000fe200097fe4ff */
[----:B------:R-:W-:Y:S01]  /*85d0*/  @!PT LDS RZ, [RZ] ;  /* 0x00000000fffff984 */ /* 0x000fe20000000800 */
[----:B------:R-:W-:Y:S01]  /*85e0*/  @!PT LDS RZ, [RZ] ;  /* 0x00000000fffff984 */ /* 0x000fe20000000800 */
[----:B------:R-:W-:Y:S01]  /*85f0*/  @!PT LDS RZ, [RZ] ;  /* 0x00000000fffff984 */ /* 0x000fe20000000800 */
[----:B------:R-:W-:Y:S01]  /*8600*/  @!P5 LDGSTS.E.BYPASS.LTC128B.128 [R238+0x12000], desc[UR20][R2.64+0x80] ;  /* 0x1200008002eedfae */ /* 0x000fe2000b901d54 */
[CC--:B------:R-:W-:Y:S02]  /*8610*/  @!P5 LEA R22, P2, R252.reuse, R250.reuse, 0x1 ;  /* 0x000000fafc16d211 */ /* 0x0c0fe400078408ff */
[CC--:B------:R-:W-:Y:S01]  /*8620*/  @!P4 LEA R18, P1, R252.reuse, R250.reuse, 0x1 ;  /* 0x000000fafc12c211 */ /* 0x0c0fe200078208ff */
[----:B------:R-:W-:Y:S01]  /*8630*/  @P4 STS.128 [R238+0x14000], RZ ;  /* 0x014000ffee004388 */ /* 0x000fe20000000c00 */
[CCC-:B------:R-:W-:Y:S02]  /*8640*/  @!P5 LEA.HI.X R23, R252.reuse, R251.reuse, R248.reuse, 0x1, P2 ;  /* 0x000000fbfc17d211 */ /* 0x1c0fe400010f0cf8 */
[CCC-:B------:R-:W-:Y:S01]  /*8650*/  @!P4 LEA.HI.X R19, R252.reuse, R251.reuse, R248.reuse, 0x1, P1 ;  /* 0x000000fbfc13c211 */ /* 0x1c0fe200008f0cf8 */
[----:B------:R-:W-:Y:S01]  /*8660*/  @!PT LDS RZ, [RZ] ;  /* 0x00000000fffff984 */ /* 0x000fe20000000800 */
[----:B------:R-:W-:Y:S01]  /*8670*/  @!PT LDS RZ, [RZ] ;  /* 0x00000000fffff984 */ /* 0x000fe20000000800 */
[----:B------:R-:W-:Y:S01]  /*8680*/  @!PT LDS RZ, [RZ] ;  /* 0x00000000fffff984 */ /* 0x000fe20000000800 */
[----:B------:R-:W-:Y:S01]  /*8690*/  @!P4 LDGSTS.E.BYPASS.LTC128B.128 [R238+0x14000], desc[UR20][R2.64+0x100] ;  /* 0x1400010002eecfae */ /* 0x000fe2000b901d54 */
[CC--:B------:R-:W-:Y:S02]  /*86a0*/  @!P3 LEA R14, P2, R252.reuse, R250.reuse, 0x1 ;  /* 0x000000fafc0eb211 */ /* 0x0c0fe400078408ff */
[C---:B------:R-:W-:Y:S01]  /*86b0*/  IADD3 R164, P1, R167.reuse, UR24, RZ ;  /* 0x00000018a7a47c10 */ /* 0x040fe2000ff3e0ff */
[----:B------:R-:W-:Y:S01]  /*86c0*/  @P3 STS.128 [R238+0x16000], RZ ;  /* 0x016000ffee003388 */ /* 0x000fe20000000c00 */
[-C--:B------:R-:W-:Y:S02]  /*86d0*/  @!P3 LEA.HI.X R15, R252, R251.reuse, R248, 0x1, P2 ;  /* 0x000000fbfc0fb211 */ /* 0x080fe400010f0cf8 */
[CC--:B------:R-:W-:Y:S01]  /*86e0*/  @!P6 LEA R206, P2, R167.reuse, R250.reuse, 0x1 ;  /* 0x000000faa7cee211 */ /* 0x0c0fe200078408ff */
[----:B------:R-:W-:Y:S01]  /*86f0*/  @!PT LDS RZ, [RZ] ;  /* 0x00000000fffff984 */ /* 0x000fe20000000800 */
[----:B------:R-:W-:Y:S01]  /*8700*/  @!PT LDS RZ, [RZ] ;  /* 0x00000000fffff984 */ /* 0x000fe20000000800 */
[----:B------:R-:W-:Y:S01]  /*8710*/  @!PT LDS RZ, [RZ] ;  /* 0x00000000fffff984 */ /* 0x000fe20000000800 */
[----:B------:R-:W-:Y:S01]  /*8720*/  @!P3 LDGSTS.E.BYPASS.LTC128B.128 [R238+0x16000], desc[UR20][R2.64+0x180] ;  /* 0x1600018002eebfae */ /* 0x000fe2000b901d54 */
[----:B------:R-:W-:Y:S02]  /*8730*/  IADD3.X R248, R166, UR12, RZ, P1, !PT ;  /* 0x0000000ca6f87c10 */ /* 0x000fe40008ffe4ff */
[CCC-:B------:R-:W-:Y:S01]  /*8740*/  @!P6 LEA.HI.X R207, R167.reuse, R251.reuse, R166.reuse, 0x1, P2 ;  /* 0x000000fba7cfe211 */ /* 0x1c0fe200010f0ca6 */
[----:B------:R-:W-:Y:S01]  /*8750*/  @P6 STS.128 [R238+0x10800], RZ ;  /* 0x010800ffee006388 */ /* 0x000fe20000000c00 */
[CC--:B------:R-:W-:Y:S02]  /*8760*/  @!P5 LEA R198, P1, R167.reuse, R250.reuse, 0x1 ;  /* 0x000000faa7c6d211 */ /* 0x0c0fe400078208ff */
[CC--:B------:R-:W-:Y:S01]  /*8770*/  @!P4 LEA R34, P2, R167.reuse, R250.reuse, 0x1 ;  /* 0x000000faa722c211 */ /* 0x0c0fe200078408ff */
[----:B------:R-:W-:Y:S01]  /*8780*/  @!PT LDS RZ, [RZ] ;  /* 0x00000000fffff984 */ /* 0x000fe20000000800 */
[----:B------:R-:W-:Y:S01]  /*8790*/  @!PT LDS RZ, [RZ] ;  /* 0x00000000fffff984 */ /* 0x000fe20000000800 */
[----:B------:R-:W-:Y:S01]  /*87a0*/  @!PT LDS RZ, [RZ] ;  /* 0x00000000fffff984 */ /* 0x000fe20000000800 */
[----:B------:R-:W-:Y:S01]  /*87b0*/  @!P6 LDGSTS.E.BYPASS.LTC128B.128 [R238+0x10800], desc[UR20][R26.64] ;  /* 0x108000001aeeefae */ /* 0x000fe2000b901d54 */
[CCC-:B------:R-:W-:Y:S02]  /*87c0*/  @!P5 LEA.HI.X R199, R167.reuse, R251.reuse, R166.reuse, 0x1, P1 ;  /* 0x000000fba7c7d211 */ /* 0x1c0fe400008f0ca6 */
        /* <DEDUP_REMOVED lines=8> */
[-C--:B------:R-:W-:Y:S02]  /*8850*/  @!P3 LEA.HI.X R31, R167, R251.reuse, R166, 0x1, P1 ;  /* 0x000000fba71fb211 */ /* 0x080fe400008f0ca6 */
        /* <DEDUP_REMOVED lines=11> */
[C---:B------:R-:W-:Y:S03]  /*8910*/  @!P3 LEA R250, P1, R164.reuse, R250, 0x1 ;  /* 0x000000faa4fab211 */ /* 0x040fe600078208ff */
[----:B------:R-:W-:Y:S01]  /*8920*/  @!PT LDS RZ, [RZ] ;  /* 0x00000000fffff984 */ /* 0x000fe20000000800 */
[----:B------:R-:W-:Y:S01]  /*8930*/  @!PT LDS RZ, [RZ] ;  /* 0x00000000fffff984 */ /* 0x000fe20000000800 */
[----:B------:R-:W-:Y:S01]  /*8940*/  @!PT LDS RZ, [RZ] ;  /* 0x00000000fffff984 */ /* 0x000fe20000000800 */
[----:B------:R-:W-:Y:S01]  /*8950*/  @!P3 LDGSTS.E.BYPASS.LTC128B.128 [R238+0x16800], desc[UR20][R14.64+0x180] ;  /* 0x168001800eeebfae */ /* 0x000fe2000b901d54 */
[----:B------:R-:W-:Y:S02]  /*8960*/  @!P3 LEA.HI.X R251, R164, R251, R248, 0x1, P1 ;  /* 0x000000fba4fbb211 */ /* 0x000fe400008f0cf8 */
[----:B------:R-:W-:Y:S01]  /*8970*/  PLOP3.LUT P1, PT, PT, PT, UP0, 0x80, 0x0 ;  /* 0x000000000000781c */ /* 0x000fe20003f2f008 */
[----:B------:R-:W-:Y:S04]  /*8980*/  @P6 STS.128 [R238+0x11000], RZ ;  /* 0x011000ffee006388 */ /* 0x000fe80000000c00 */
[----:B------:R-:W-:Y:S01]  /*8990*/  @!PT LDS RZ, [RZ] ;  /* 0x00000000fffff984 */ /* 0x000fe20000000800 */
[----:B------:R-:W-:Y:S01]  /*89a0*/  @!PT LDS RZ, [RZ] ;  /* 0x00000000fffff984 */ /* 0x000fe20000000800 */
[----:B------:R-:W-:Y:S01]  /*89b0*/  @!PT LDS RZ, [RZ] ;  /* 0x00000000fffff984 */ /* 0x000fe20000000800 */
[----:B------:R-:W-:Y:S04]  /*89c0*/  @!P6 LDGSTS.E.BYPASS.LTC128B.128 [R238+0x11000], desc[UR20][R206.64] ;  /* 0x11000000ceeeefae */ /* 0x000fe8000b901d54 */
        /* <DEDUP_REMOVED lines=34> */
[----:B------:R1:W-:Y:S04]  /*8bf0*/  @!P3 LDGSTS.E.BYPASS.LTC128B.128 [R238+0x17800], desc[UR20][R250.64+0x180] ;  /* 0x17800180faeebfae */ /* 0x0003e8000b901d54 */
[----:B------:R-:W-:Y:S04]  /*8c00*/  LDSM.16.M88.4 R168, [R234] ;  /* 0x00000000eaa8783b */ /* 0x000fe80000000200 */
[----:B------:R-:W2:Y:S04]  /*8c10*/  LDSM.16.M88.4 R172, [R233+0x8000] ;  /* 0x00800000e9ac783b */ /* 0x000ea80000000200 */
[----:B------:R-:W3:Y:S04]  /*8c20*/  LDSM.16.M88.4 R176, [R233+0x8800] ;  /* 0x00880000e9b0783b */ /* 0x000ee80000000200 */
[----:B------:R-:W4:Y:S04]  /*8c30*/  LDSM.16.M88.4 R180, [R233+0x9000] ;  /* 0x00900000e9b4783b */ /* 0x000f280000000200 */
[----:B------:R-:W5:Y:S04]  /*8c40*/  LDSM.16.M88.4 R184, [R233+0x9800] ;  /* 0x00980000e9b8783b */ /* 0x000f680000000200 */
[----:B------:R-:W0:Y:S01]  /*8c50*/  LDGDEPBAR ;  /* 0x00000000000079af */ /* 0x000e220000000000 */
[----:B-1----:R-:W-:Y:S03]  /*8c60*/  IMAD.MOV.U32 R250, RZ, RZ, R2 ;  /* 0x000000fffffa7224 */ /* 0x002fe600078e0002 */
[----:B------:R-:W-:Y:S01]  /*8c70*/  LDSM.16.M88.4 R188, [R232] ;  /* 0x00000000e8bc783b */ /* 0x000fe20000000200 */
[----:B------:R-:W-:Y:S03]  /*8c80*/  IMAD.MOV.U32 R251, RZ, RZ, R3 ;  /* 0x000000fffffb7224 */ /* 0x000fe600078e0003 */
[----:B------:R-:W1:Y:S04]  /*8c90*/  LDSM.16.M88.4 R192, [R231] ;  /* 0x00000000e7c0783b */ /* 0x000e680000000200 */
[----:B------:R-:W1:Y:S04]  /*8ca0*/  LDSM.16.M88.4 R196, [R223] ;  /* 0x00000000dfc4783b */ /* 0x000e680000000200 */
[----:B------:R-:W1:Y:S04]  /*8cb0*/  LDSM.16.M88.4 R200, [R222] ;  /* 0x00000000dec8783b */ /* 0x000e680000000200 */
[----:B------:R-:W1:Y:S01]  /*8cc0*/  LDSM.16.M88.4 R204, [R221] ;  /* 0x00000000ddcc783b */ /* 0x000e620000000200 */
[C---:B--2---:R-:W-:Y:S06]  /*8cd0*/  HMMA.16816.F32 R4, R168.reuse, R172, RZ ;  /* 0x000000aca804723c */ /* 0x044fec00000018ff */
[C---:B------:R-:W-:Y:S01]  /*8ce0*/  HMMA.16816.F32 R8, R168.reuse, R174, RZ ;  /* 0x000000aea808723c */ /* 0x040fe200000018ff */
[----:B------:R-:W-:Y:S05]  /*8cf0*/  LDSM.16.M88.4 R172, [R230] ;  /* 0x00000000e6ac783b */ /* 0x000fea0000000200 */
[C---:B---3--:R-:W-:Y:S06]  /*8d00*/  HMMA.16816.F32 R12, R168.reuse, R176, RZ ;  /* 0x000000b0a80c723c */ /* 0x048fec00000018ff */
[C---:B------:R-:W-:Y:S01]  /*8d10*/  HMMA.16816.F32 R16, R168.reuse, R178, RZ ;  /* 0x000000b2a810723c */ /* 0x040fe200000018ff */
[----:B------:R-:W2:Y:S05]  /*8d20*/  LDSM.16.M88.4 R176, [R227+0x8000] ;  /* 0x00800000e3b0783b */ /* 0x000eaa0000000200 */
[C---:B----4-:R-:W-:Y:S06]  /*8d30*/  HMMA.16816.F32 R20, R168.reuse, R180, RZ ;  /* 0x000000b4a814723c */ /* 0x050fec00000018ff */
[C---:B------:R-:W-:Y:S01]  /*8d40*/  HMMA.16816.F32 R24, R168.reuse, R182, RZ ;  /* 0x000000b6a818723c */ /* 0x040fe200000018ff */
[----:B------:R-:W3:Y:S05]  /*8d50*/  LDSM.16.M88.4 R180, [R227+0x8800] ;  /* 0x00880000e3b4783b */ /* 0x000eea0000000200 */
[C---:B-----5:R-:W-:Y:S06]  /*8d60*/  HMMA.16816.F32 R28, R168.reuse, R184, RZ ;  /* 0x000000b8a81c723c */ /* 0x060fec00000018ff */
[----:B------:R-:W-:Y:S01]  /*8d70*/  HMMA.16816.F32 R32, R168, R186, RZ ;  /* 0x000000baa820723c */ /* 0x000fe200000018ff */
[----:B------:R-:W4:Y:S04]  /*8d80*/  LDSM.16.M88.4 R168, [R227+0x9000] ;  /* 0x00900000e3a8783b */ /* 0x000f280000000200 */
[----:B------:R-:W5:Y:S01]  /*8d90*/  LDSM.16.M88.4 R184, [R227+0x9800] ;  /* 0x00980000e3b8783b */ /* 0x000f620000000200 */
[C---:B-1----:R-:W-:Y:S06]  /*8da0*/  HMMA.16816.F32 R4, R188.reuse, R192, R4 ;  /* 0x000000c0bc04723c */ /* 0x042fec0000001804 */
[C---:B------:R-:W-:Y:S01]  /*8db0*/  HMMA.16816.F32 R8, R188.reuse, R194, R8 ;  /* 0x000000c2bc08723c */ /* 0x040fe20000001808 */
[----:B------:R-:W-:Y:S05]  /*8dc0*/  LDSM.16.M88.4 R192, [R229] ;  /* 0x00000000e5c0783b */ /* 0x000fea0000000200 */
[C---:B------:R-:W-:Y:S06]  /*8dd0*/  HMMA.16816.F32 R12, R188.reuse, R196, R12 ;  /* 0x000000c4bc0c723c */ /* 0x040fec000000180c */
[C---:B------:R-:W-:Y:S01]  /*8de0*/  HMMA.16816.F32 R16, R188.reuse, R198, R16 ;  /* 0x000000c6bc10723c */ /* 0x040fe20000001810 */
[----:B------:R-:W1:Y:S05]  /*8df0*/  LDSM.16.M88.4 R196, [R220] ;  /* 0x00000000dcc4783b */ /* 0x000e6a0000000200 */
[C---:B------:R-:W-:Y:S06]  /*8e00*/  HMMA.16816.F32 R20, R188.reuse, R200, R20 ;  /* 0x000000c8bc14723c */ /* 0x040fec0000001814 */
[C---:B------:R-:W-:Y:S01]  /*8e10*/  HMMA.16816.F32 R24, R188.reuse, R202, R24 ;  /* 0x000000cabc18723c */ /* 0x040fe20000001818 */
[----:B------:R-:W1:Y:S05]  /*8e20*/  LDSM.16.M88.4 R200, [R220+0x800] ;  /* 0x00080000dcc8783b */ /* 0x000e6a0000000200 */
[C---:B------:R-:W-:Y:S06]  /*8e30*/  HMMA.16816.F32 R28, R188.reuse, R204, R28 ;  /* 0x000000ccbc1c723c */ /* 0x040fec000000181c */
        /* <DEDUP_REMOVED lines=12> */
[C---:B-----5:R-:W-:Y:S06]  /*8f00*/  HMMA.16816.F32 R28, R172.reuse, R184, R28 ;  /* 0x000000b8ac1c723c */ /* 0x060fec000000181c */
[----:B------:R-:W-:Y:S01]  /*8f10*/  HMMA.16816.F32 R32, R172, R186, R32 ;  /* 0x000000baac20723c */ /* 0x000fe20000001820 */
[----:B------:R-:W3:Y:S04]  /*8f20*/  LDSM.16.M88.4 R172, [R233+0xb000] ;  /* 0x00b00000e9ac783b */ /* 0x000ee80000000200 */
[----:B------:R-:W4:Y:S01]  /*8f30*/  LDSM.16.M88.4 R184, [R233+0xb800] ;  /* 0x00b80000e9b8783b */ /* 0x000f220000000200 */
[C---:B-1----:R-:W-:Y:S06]  /*8f40*/  HMMA.16816.F32 R4, R192.reuse, R196, R4 ;  /* 0x000000c4c004723c */ /* 0x042fec0000001804 */
[C---:B------:R-:W-:Y:S01]  /*8f50*/  HMMA.16816.F32 R8, R192.reuse, R198, R8 ;  /* 0x000000c6c008723c */ /* 0x040fe20000001808 */
[----:B------:R-:W-:Y:S05]  /*8f60*/  LDSM.16.M88.4 R196, [R219] ;  /* 0x00000000dbc4783b */ /* 0x000fea0000000200 */
[C---:B------:R-:W-:Y:S06]  /*8f70*/  HMMA.16816.F32 R12, R192.reuse, R200, R12 ;  /* 0x000000c8c00c723c */ /* 0x040fec000000180c */
[C---:B------:R-:W-:Y:S01]  /*8f80*/  HMMA.16816.F32 R16, R192.reuse, R202, R16 ;  /* 0x000000cac010723c */ /* 0x040fe20000001810 */
[----:B------:R-:W-:Y:S05]  /*8f90*/  LDSM.16.M88.4 R200, [R218] ;  /* 0x00000000dac8783b */ /* 0x000fea0000000200 */
[C---:B------:R-:W-:Y:S06]  /*8fa0*/  HMMA.16816.F32 R20, R192.reuse, R188, R20 ;  /* 0x000000bcc014723c */ /* 0x040fec0000001814 */
[C---:B------:R-:W-:Y:S01]  /*8fb0*/  HMMA.16816.F32 R24, R192.reuse, R190, R24 ;  /* 0x000000bec018723c */ /* 0x040fe20000001818 */
[----:B------:R-:W1:Y:S05]  /*8fc0*/  LDSM.16.M88.4 R188, [R232+0x2000] ;  /* 0x00200000e8bc783b */ /* 0x000e6a0000000200 */
[C---:B------:R-:W-:Y:S06]  /*8fd0*/  HMMA.16816.F32 R28, R192.reuse, R204, R28 ;  /* 0x000000ccc01c723c */ /* 0x040fec000000181c */
[----:B------:R-:W-:Y:S01]  /*8fe0*/  HMMA.16816.F32 R32, R192, R206, R32 ;  /* 0x000000cec020723c */ /* 0x000fe20000001820 */
[----:B------:R-:W5:Y:S04]  /*8ff0*/  LDSM.16.M88.4 R192, [R217] ;  /* 0x00000000d9c0783b */ /* 0x000f680000000200 */
[----:B------:R-:W5:Y:S01]  /*9000*/  LDSM.16.M88.4 R204, [R216] ;  /* 0x00000000d8cc783b */ /* 0x000f620000000200 */
[C---:B--2---:R-:W-:Y:S06]  /*9010*/  HMMA.16816.F32 R4, R168.reuse, R176, R4 ;  /* 0x000000b0a804723c */ /* 0x044fec0000001804 */
[C---:B------:R-:W-:Y:S01]  /*9020*/  HMMA.16816.F32 R8, R168.reuse, R178, R8 ;  /* 0x000000b2a808723c */ /* 0x040fe20000001808 */
[----:B------:R-:W-:Y:S05]  /*9030*/  LDSM.16.M88.4 R176, [R227+0xa000] ;  /* 0x00a00000e3b0783b */ /* 0x000fea0000000200 */
[C---:B------:R-:W-:Y:S06]  /*9040*/  HMMA.16816.F32 R12, R168.reuse, R180, R12 ;  /* 0x000000b4a80c723c */ /* 0x040fec000000180c */
[C---:B------:R-:W-:Y:S01]  /*9050*/  HMMA.16816.F32 R16, R168.reuse, R182, R16 ;  /* 0x000000b6a810723c */ /* 0x040fe20000001810 */
[----:B------:R-:W-:Y:S05]  /*9060*/  LDSM.16.M88.4 R180, [R227+0xa800] ;  /* 0x00a80000e3b4783b */ /* 0x000fea0000000200 */
[C---:B---3--:R-:W-:Y:S06]  /*9070*/  HMMA.16816.F32 R20, R168.reuse, R172, R20 ;  /* 0x000000aca814723c */ /* 0x048fec0000001814 */
[C---:B------:R-:W-:Y:S01]  /*9080*/  HMMA.16816.F32 R24, R168.reuse, R174, R24 ;  /* 0x000000aea818723c */ /* 0x040fe20000001818 */
[----:B------:R-:W2:Y:S05]  /*9090*/  LDSM.16.M88.4 R172, [R230+0x2000] ;  /* 0x00200000e6ac783b */ /* 0x000eaa0000000200 */
[C---:B----4-:R-:W-:Y:S06]  /*90a0*/  HMMA.16816.F32 R28, R168.reuse, R184, R28 ;  /* 0x000000b8a81c723c */ /* 0x050fec000000181c */
[----:B------:R-:W-:Y:S01]  /*90b0*/  HMMA.16816.F32 R32, R168, R186, R32 ;  /* 0x000000baa820723c */ /* 0x000fe20000001820 */
[----:B------:R-:W3:Y:S04]  /*90c0*/  LDSM.16.M88.4 R168, [R227+0xb000] ;  /* 0x00b00000e3a8783b */ /* 0x000ee80000000200 */
[----:B------:R-:W4:Y:S01]  /*90d0*/  LDSM.16.M88.4 R184, [R227+0xb800] ;  /* 0x00b80000e3b8783b */ /* 0x000f220000000200 */
[C---:B-1----:R-:W-:Y:S06]  /*90e0*/  HMMA.16816.F32 R4, R188.reuse, R196, R4 ;  /* 0x000000c4bc04723c */ /* 0x042fec0000001804 */
[C---:B------:R-:W-:Y:S01]  /*90f0*/  HMMA.16816.F32 R8, R188.reuse, R198, R8 ;  /* 0x000000c6bc08723c */ /* 0x040fe20000001808 */
[----:B------:R-:W-:Y:S05]  /*9100*/  LDSM.16.M88.4 R196, [R220+0x2000] ;  /* 0x00200000dcc4783b */ /* 0x000fea0000000200 */
[C---:B------:R-:W-:Y:S06]  /*9110*/  HMMA.16816.F32 R12, R188.reuse, R200, R12 ;  /* 0x000000c8bc0c723c */ /* 0x040fec000000180c */
[C---:B------:R-:W-:Y:S01]  /*9120*/  HMMA.16816.F32 R16, R188.reuse, R202, R16 ;  /* 0x000000cabc10723c */ /* 0x040fe20000001810 */
[----:B------:R-:W-:Y:S05]  /*9130*/  LDSM.16.M88.4 R200, [R220+0x2800] ;  /* 0x00280000dcc8783b */ /* 0x000fea0000000200 */
[C---:B-----5:R-:W-:Y:S06]  /*9140*/  HMMA.16816.F32 R20, R188.reuse, R192, R20 ;  /* 0x000000c0bc14723c */ /* 0x060fec0000001814 */
[C---:B------:R-:W-:Y:S01]  /*9150*/  HMMA.16816.F32 R24, R188.reuse, R194, R24 ;  /* 0x000000c2bc18723c */ /* 0x040fe20000001818 */
[----:B------:R-:W1:Y:S05]  /*9160*/  LDSM.16.M88.4 R192, [R229+0x2000] ;  /* 0x00200000e5c0783b */ /* 0x000e6a0000000200 */
[C---:B------:R-:W-:Y:S06]  /*9170*/  HMMA.16816.F32 R28, R188.reuse, R204, R28 ;  /* 0x000000ccbc1c723c */ /* 0x040fec000000181c */
[----:B------:R-:W-:Y:S01]  /*9180*/  HMMA.16816.F32 R32, R188, R206, R32 ;  /* 0x000000cebc20723c */ /* 0x000fe20000001820 */
[----:B------:R-:W5:Y:S04]  /*9190*/  LDSM.16.M88.4 R188, [R220+0x3000] ;  /* 0x00300000dcbc783b */ /* 0x000f680000000200 */
[----:B------:R-:W5:Y:S01]  /*91a0*/  LDSM.16.M88.4 R204, [R220+0x3800] ;  /* 0x00380000dccc783b */ /* 0x000f620000000200 */
        /* <DEDUP_REMOVED lines=19> */
[C---:B-----5:R-:W-:Y:S06]  /*92e0*/  HMMA.16816.F32 R20, R192.reuse, R188, R20 ;  /* 0x000000bcc014723c */ /* 0x060fec0000001814 */
        /* <DEDUP_REMOVED lines=84> */
[C---:B--2---:R-:W-:Y:S01]  /*9830*/  HMMA.16816.F32 R4, R172.reuse, R176, R4 ;  /* 0x000000b0ac04723c */ /* 0x044fe20000001804 */
[----:B------:R-:W-:Y:S04]  /*9840*/  DEPBAR.LE SB0, 0x0 ;  /* 0x000080000000791a */ /* 0x000fe80000000000 */
[----:B------:R-:W-:Y:S01]  /*9850*/  BAR.SYNC.DEFER_BLOCKING 0x0 ;  /* 0x0000000000007b1d */ /* 0x000fe20000010000 */
[C---:B------:R-:W-:Y:S06]  /*9860*/  HMMA.16816.F32 R8, R172.reuse, R178, R8 ;  /* 0x000000b2ac08723c */ /* 0x040fec0000001808 */
[C---:B------:R-:W-:Y:S06]  /*9870*/  HMMA.16816.F32 R12, R172.reuse, R180, R12 ;  /* 0x000000b4ac0c723c */ /* 0x040fec000000180c */
[C---:B------:R-:W-:Y:S06]  /*9880*/  HMMA.16816.F32 R16, R172.reuse, R182, R16 ;  /* 0x000000b6ac10723c */ /* 0x040fec0000001810 */
[C---:B---3--:R-:W-:Y:S06]  /*9890*/  HMMA.16816.F32 R20, R172.reuse, R168, R20 ;  /* 0x000000a8ac14723c */ /* 0x048fec0000001814 */
[C---:B------:R-:W-:Y:S06]  /*98a0*/  HMMA.16816.F32 R24, R172.reuse, R170, R24 ;  /* 0x000000aaac18723c */ /* 0x040fec0000001818 */
[C---:B----4-:R-:W-:Y:S06]  /*98b0*/  HMMA.16816.F32 R28, R172.reuse, R184, R28 ;  /* 0x000000b8ac1c723c */ /* 0x050fec000000181c */
[----:B------:R-:W-:Y:S06]  /*98c0*/  HMMA.16816.F32 R32, R172, R186, R32 ;  /* 0x000000baac20723c */ /* 0x000fec0000001820 */
[C---:B-1----:R-:W-:Y:S06]  /*98d0*/  HMMA.16816.F32 R4, R192.reuse, R196, R4 ;  /* 0x000000c4c004723c */ /* 0x042fec0000001804 */
[C---:B------:R-:W-:Y:S06]  /*98e0*/  HMMA.16816.F32 R8, R192.reuse, R198, R8 ;  /* 0x000000c6c008723c */ /* 0x040fec0000001808 */
[C---:B------:R-:W-:Y:S06]  /*98f0*/  HMMA.16816.F32 R12, R192.reuse, R200, R12 ;  /* 0x000000c8c00c723c */ /* 0x040fec000000180c */
[C---:B------:R-:W-:Y:S06]  /*9900*/  HMMA.16816.F32 R16, R192.reuse, R202, R16 ;  /* 0x000000cac010723c */ /* 0x040fec0000001810 */
[C---:B-----5:R-:W-:Y:S06]  /*9910*/  HMMA.16816.F32 R20, R192.reuse, R188, R20 ;  /* 0x000000bcc014723c */ /* 0x060fec0000001814 */
[C---:B------:R-:W-:Y:S06]  /*9920*/  HMMA.16816.F32 R24, R192.reuse, R190, R24 ;  /* 0x000000bec018723c */ /* 0x040fec0000001818 */
[C---:B------:R-:W-:Y:S06]  /*9930*/  HMMA.16816.F32 R28, R192.reuse, R204, R28 ;  /* 0x000000ccc01c723c */ /* 0x040fec000000181c */
[----:B------:R-:W-:Y:S01]  /*9940*/  HMMA.16816.F32 R32, R192, R206, R32 ;  /* 0x000000cec020723c */ /* 0x000fe20000001820 */
[----:B------:R-:W-:Y:S11]  /*9950*/  @!UPT UIADD3 URZ, URZ, URZ, URZ ;  /* 0x0000003f3f3ff290 */ /* 0x000ff6000fffe03f */
[----:B------:R-:W-:Y:S01]  /*9960*/  @!UPT UIADD3 URZ, URZ, URZ, URZ ;  /* 0x0000003f3f3ff290 */ /* 0x000fe2000fffe03f */
[----:B------:R-:W-:Y:S11]  /*9970*/  @!P1 BRA `(.L_x_756) ;  /* 0x0000000800f09947 */ /* 0x000ff60003800000 */
[----:B------:R-:W-:Y:S01]  /*9980*/  ULEA UR26, -UR16, URZ, 0x6 ;  /* 0x0000003f101a7291 */ /* 0x000fe2000f8e313f */
[----:B------:R-:W-:Y:S05]  /*9990*/  ULDC.64 UR10, c[0x0][0x248] ;  /* 0x00009200000a7ab9 */ /* 0x000fea0000000a00 */
[----:B------:R-:W-:Y:S01]  /*99a0*/  MOV R164, UR26 ;  /* 0x0000001a00a47c02 */ /* 0x000fe20008000f00 */
[----:B------:R-:W-:Y:S06]  /*99b0*/  USHF.R.S32.HI UR25, URZ, 0x1f, UR26 ;  /* 0x0000001f3f197899 */ /* 0x000fec000801141a */
[----:B------:R-:W-:Y:S01]  /*99c0*/  MOV R2, UR25 ;  /* 0x0000001900027c02 */ /* 0x000fe20008000f00 */
[----:B------:R-:W-:Y:S06]  /*99d0*/  @!P0 BRA `(.L_x_757) ;  /* 0x0000000400048947 */ /* 0x000fec0003800000 */
[----:B------:R-:W1:Y:S01]  /*99e0*/  LDC R164, c[0x0][0x380] ;  /* 0x0000e000ffa47b82 */ /* 0x000e620000000800 */
[----:B------:R-:W-:Y:S04]  /*99f0*/  USHF.L.U32 UR10, UR22, 0x6, URZ ;  /* 0x00000006160a7899 */ /* 0x000fe8000800063f */
[----:B------:R-:W-:Y:S02]  /*9a00*/  UIADD3 UR11, UR10, -0x40, URZ ;  /* 0xffffffc00a0b7890 */ /* 0x000fe4000fffe03f */
[----:B------:R-:W-:Y:S04]  /*9a10*/  IMAD.U32 R168, RZ, RZ, UR10 ;  /* 0x0000000affa87e24 */ /* 0x000fe8000f8e00ff */
[----:B------:R-:W-:Y:S02]  /*9a20*/  MOV R166, UR11 ;  /* 0x0000000b00a67c02 */ /* 0x000fe40008000f00 */
[----:B------:R-:W-:Y:S02]  /*9a30*/  IABS R168, R168 ;  /* 0x000000a800a87213 */ /* 0x000fe40000000000 */
        /* <DEDUP_REMOVED lines=12> */
[C---:B------:R-:W-:Y:S03]  /*9b00*/  IADD3 R3, -R169.reuse, RZ, RZ ;  /* 0x000000ffa9037210 */ /* 0x040fe60007ffe1ff */
[----:B------:R-:W-:Y:S02]  /*9b10*/  IMAD.MOV R167, RZ, RZ, -R170 ;  /* 0x000000ffffa77224 */ /* 0x000fe400078e0aaa */
[----:B------:R-:W-:Y:S01]  /*9b20*/  IMAD R166, R2, R3, R166 ;  /* 0x0000000302a67224 */ /* 0x000fe200078e02a6 */
[----:B------:R-:W-:Y:S01]  /*9b30*/  LOP3.LUT R3, R164, UR10, RZ, 0x3c, !PT ;  /* 0x0000000aa4037c12 */ /* 0x000fe2000f8e3cff */
[C---:B------:R-:W-:Y:S01]  /*9b40*/  IMAD R168, R2.reuse, R167, R168 ;  /* 0x000000a702a87224 */ /* 0x040fe200078e02a8 */
[----:B------:R-:W-:Y:S02]  /*9b50*/  UMOV UR10, UR8 ;  /* 0x00000008000a7c82 */ /* 0x000fe40008000000 */
[C---:B------:R-:W-:Y:S02]  /*9b60*/  ISETP.GT.U32.AND P1, PT, R2.reuse, R166, PT ;  /* 0x000000a60200720c */ /* 0x040fe40003f24070 */
[----:B------:R-:W-:Y:S11]  /*9b70*/  ISETP.GT.U32.AND P2, PT, R2, R168, PT ;  /* 0x000000a80200720c */ /* 0x000ff60003f44070 */
[----:B------:R-:W-:Y:S02]  /*9b80*/  @!P1 IMAD.IADD R166, R166, 0x1, -R2 ;  /* 0x00000001a6a69824 */ /* 0x000fe400078e0a02 */
[-C--:B------:R-:W-:Y:S01]  /*9b90*/  @!P2 IADD3 R168, R168, -R2.reuse, RZ ;  /* 0x80000002a8a8a210 */ /* 0x080fe20007ffe0ff */
[----:B------:R-:W-:Y:S02]  /*9ba0*/  @!P1 VIADD R169, R169, 0x1 ;  /* 0x00000001a9a99836 */ /* 0x000fe40000000000 */
[-C--:B------:R-:W-:Y:S01]  /*9bb0*/  ISETP.GE.U32.AND P1, PT, R166, R2.reuse, PT ;  /* 0x00000002a600720c */ /* 0x080fe20003f26070 */
[----:B------:R-:W-:Y:S01]  /*9bc0*/  @!P2 VIADD R170, R170, 0x1 ;  /* 0x00000001aaaaa836 */ /* 0x000fe20000000000 */
[----:B------:R-:W-:Y:S02]  /*9bd0*/  ISETP.GE.U32.AND P2, PT, R168, R2, PT ;  /* 0x00000002a800720c */ /* 0x000fe40003f46070 */
[----:B------:R-:W-:Y:S01]  /*9be0*/  LOP3.LUT R2, R164, UR11, RZ, 0x3c, !PT ;  /* 0x0000000ba4027c12 */ /* 0x000fe2000f8e3cff */
[----:B------:R-:W-:Y:S08]  /*9bf0*/  UMOV UR11, UR9 ;  /* 0x00000009000b7c82 */ /* 0x000ff00008000000 */
[----:B------:R-:W-:Y:S02]  /*9c00*/  @P1 IADD3 R169, R169, 0x1, RZ ;  /* 0x00000001a9a91810 */ /* 0x000fe40007ffe0ff */
[----:B------:R-:W-:Y:S01]  /*9c10*/  ISETP.GE.AND P1, PT, R2, RZ, PT ;  /* 0x000000ff0200720c */ /* 0x000fe20003f26270 */
[----:B------:R-:W-:Y:S01]  /*9c20*/  @P2 VIADD R170, R170, 0x1 ;  /* 0x00000001aaaa2836 */ /* 0x000fe20000000000 */
[----:B------:R-:W-:Y:S02]  /*9c30*/  ISETP.GE.AND P2, PT, R3, RZ, PT ;  /* 0x000000ff0300720c */ /* 0x000fe40003f46270 */
[----:B------:R-:W-:Y:S09]  /*9c40*/  LOP3.LUT R2, RZ, R164, RZ, 0x33, !PT ;  /* 0x000000a4ff027212 */ /* 0x000ff200078e33ff */
[----:B------:R-:W-:Y:S01]  /*9c50*/  @!P1 IMAD.MOV R169, RZ, RZ, -R169 ;  /* 0x000000ffffa99224 */ /* 0x000fe200078e0aa9 */
[----:B------:R-:W-:Y:S02]  /*9c60*/  ISETP.NE.AND P1, PT, R164, RZ, PT ;  /* 0x000000ffa400720c */ /* 0x000fe40003f25270 */
        /* <DEDUP_REMOVED lines=15> */
[----:B------:R-:W-:Y:S05]  /*9d60*/  IMAD.WIDE.U32 R168, R168, UR8, RZ ;  /* 0x00000008a8a87c25 */ /* 0x000fea000f8e00ff */
[----:B------:R-:W-:Y:S01]  /*9d70*/  IADD3 R169, R169, R164, RZ ;  /* 0x000000a4a9a97210 */ /* 0x000fe20007ffe0ff */
[----:B--2---:R-:W-:Y:S04]  /*9d80*/  IMAD.IADD R166, R166, 0x1, -R167 ;  /* 0x00000001a6a67824 */ /* 0x004fe800078e0aa7 */
[CC--:B-1----:R-:W-:Y:S01]  /*9d90*/  IMAD.WIDE.U32 R168, R166.reuse, R2.reuse, R168 ;  /* 0x00000002a6a87225 */ /* 0x0c2fe200078e00a8 */
[----:B------:R-:W-:Y:S03]  /*9da0*/  SHF.R.S32.HI R167, RZ, 0x1f, R166 ;  /* 0x0000001fffa77819 */ /* 0x000fe600000114a6 */
[----:B------:R-:W-:Y:S02]  /*9db0*/  IMAD.MOV.U32 R164, RZ, RZ, R168 ;  /* 0x000000ffffa47224 */ /* 0x000fe400078e00a8 */
[----:B------:R-:W-:Y:S04]  /*9dc0*/  IMAD R167, R167, R2, RZ ;  /* 0x00000002a7a77224 */ /* 0x000fe800078e02ff */
[----:B------:R-:W-:Y:S05]  /*9dd0*/  IMAD R167, R166, R3, R167 ;  /* 0x00000003a6a77224 */ /* 0x000fea00078e02a7 */
[----:B------:R-:W-:Y:S07]  /*9de0*/  IADD3 R2, R169, R167, RZ ;  /* 0x000000a7a9027210 */ /* 0x000fee0007ffe0ff */
.L_x_757:
[----:B------:R1:W-:Y:S01]  /*9df0*/  @P6 STS.128 [R238+0x8000], RZ ;  /* 0x008000ffee006388 */ /* 0x0003e20000000c00 */
[CC--:B------:R-:W-:Y:S01]  /*9e00*/  LEA R176, P1, R164.reuse, R246.reuse, 0x1 ;  /* 0x000000f6a4b07211 */ /* 0x0c0fe200078208ff */
[----:B------:R-:W-:Y:S01]  /*9e10*/  UMOV UR8, UR10 ;  /* 0x0000000a00087c82 */ /* 0x000fe20008000000 */
[C---:B------:R-:W-:Y:S01]  /*9e20*/  IADD3 R167, P2, R164.reuse, UR23, RZ ;  /* 0x00000017a4a77c10 */ /* 0x040fe2000ff5e0ff */
[----:B------:R-:W-:Y:S01]  /*9e30*/  UMOV UR9, UR11 ;  /* 0x0000000b00097c82 */ /* 0x000fe20008000000 */
[-C--:B------:R-:W-:Y:S02]  /*9e40*/  LEA.HI.X R177, R164, R245.reuse, R2, 0x1, P1 ;  /* 0x000000f5a4b17211 */ /* 0x080fe400008f0c02 */
[CC--:B------:R-:W-:Y:S02]  /*9e50*/  @!P6 LEA R174, P1, R167.reuse, R246.reuse, 0x1 ;  /* 0x000000f6a7aee211 */ /* 0x0c0fe400078208ff */
[----:B------:R-:W-:Y:S01]  /*9e60*/  IADD3.X R166, R2, UR13, RZ, P2, !PT ;  /* 0x0000000d02a67c10 */ /* 0x000fe200097fe4ff */
[----:B------:R-:W-:Y:S01]  /*9e70*/  @!PT LDS RZ, [RZ] ;  /* 0x00000000fffff984 */ /* 0x000fe20000000800 */
[----:B------:R-:W-:Y:S01]  /*9e80*/  @!PT LDS RZ, [RZ] ;  /* 0x00000000fffff984 */ /* 0x000fe20000000800 */
[----:B------:R-:W-:Y:S01]  /*9e90*/  @!PT LDS RZ, [RZ] ;  /* 0x00000000fffff984 */ /* 0x000fe20000000800 */
[----:B------:R1:W-:Y:S01]  /*9ea0*/  @!P6 LDGSTS.E.BYPASS.LTC128B.128 [R238+0x8000], desc[UR20][R176.64] ;  /* 0x08000000b0eeefae */ /* 0x0003e2000b901d54 */
[C---:B------:R-:W-:Y:S02]  /*9eb0*/  IADD3 R3, P2, R167.reuse, UR23, RZ ;  /* 0x00000017a7037c10 */ /* 0x040fe4000ff5e0ff */
[CCC-:B------:R-:W-:Y:S01]  /*9ec0*/  @!P6 LEA.HI.X R175, R167.reuse, R245.reuse, R166.reuse, 0x1, P1 ;  /* 0x000000f5a7afe211 */ /* 0x1c0fe200008f0ca6 */
[----:B------:R1:W-:Y:S01]  /*9ed0*/  @P5 STS.128 [R238+0xa000], RZ ;  /* 0x00a000ffee005388 */ /* 0x0003e20000000c00 */
[CC--:B------:R-:W-:Y:S02]  /*9ee0*/  @!P4 LEA R170, P1, R167.reuse, R246.reuse, 0x1 ;  /* 0x000000f6a7aac211 */ /* 0x0c0fe400078208ff */
[----:B------:R-:W-:Y:S01]  /*9ef0*/  IADD3.X R164, R166, UR13, RZ, P2, !PT ;  /* 0x0000000da6a47c10 */ /* 0x000fe200097fe4ff */
[----:B------:R-:W-:Y:S01]  /*9f00*/  @!PT LDS RZ, [RZ] ;  /* 0x00000000fffff984 */ /* 0x000fe20000000800 */
[----:B------:R-:W-:Y:S01]  /*9f10*/  @!PT LDS RZ, [RZ] ;  /* 0x00000000fffff984 */ /* 0x000fe20000000800 */
[----:B------:R-:W-:Y:S01]  /*9f20*/  @!PT LDS RZ, [RZ] ;  /* 0x00000000fffff984 */ /* 0x000fe20000000800 */
[----:B------:R1:W-:Y:S01]  /*9f30*/  @!P5 LDGSTS.E.BYPASS.LTC128B.128 [R238+0xa000], desc[UR20][R176.64+0x80] ;  /* 0x0a000080b0eedfae */ /* 0x0003e2000b901d54 */
[CC--:B------:R-:W-:Y:S02]  /*9f40*/  @!P5 LEA R172, P2, R167.reuse, R246.reuse, 0x1 ;  /* 0x000000f6a7acd211 */ /* 0x0c0fe400078408ff */
[CCC-:B------:R-:W-:Y:S01]  /*9f50*/  @!P4 LEA.HI.X R171, R167.reuse, R245.reuse, R166.reuse, 0x1, P1 ;  /* 0x000000f5a7abc211 */ /* 0x1c0fe200008f0ca6 */
[----:B------:R1:W-:Y:S01]  /*9f60*/  @P4 STS.128 [R238+0xc000], RZ ;  /* 0x00c000ffee004388 */ /* 0x0003e20000000c00 */
[CCC-:B------:R-:W-:Y:S02]  /*9f70*/  @!P5 LEA.HI.X R173, R167.reuse, R245.reuse, R166.reuse, 0x1, P2 ;  /* 0x000000f5a7add211 */ /* 0x1c0fe400010f0ca6 */
[-C--:B------:R-:W-:Y:S01]  /*9f80*/  @!P3 LEA R168, P2, R167, R246.reuse, 0x1 ;  /* 0x000000f6a7a8b211 */ /* 0x080fe200078408ff */
[----:B------:R-:W-:Y:S01]  /*9f90*/  @!PT LDS RZ, [RZ] ;  /* 0x00000000fffff984 */ /* 0x000fe20000000800 */
[----:B------:R-:W-:Y:S01]  /*9fa0*/  @!PT LDS RZ, [RZ] ;  /* 0x00000000fffff984 */ /* 0x000fe20000000800 */
[----:B------:R-:W-:Y:S01]  /*9fb0*/  @!PT LDS RZ, [RZ] ;  /* 0x00000000fffff984 */ /* 0x000fe20000000800 */
[----:B------:R1:W-:Y:S01]  /*9fc0*/  @!P4 LDGSTS.E.BYPASS.LTC128B.128 [R238+0xc000], desc[UR20][R176.64+0x100] ;  /* 0x0c000100b0eecfae */ /* 0x0003e2000b901d54 */
[----:B------:R-:W-:Y:S02]  /*9fd0*/  IADD3 R2, P1, R3, UR23, RZ ;  /* 0x0000001703027c10 */ /* 0x000fe4000ff3e0ff */
[-C--:B------:R-:W-:Y:S01]  /*9fe0*/  @!P3 LEA.HI.X R169, R167, R245.reuse, R166, 0x1, P2 ;  /* 0x000000f5a7a9b211 */ /* 0x080fe200010f0ca6 */
[----:B------:R1:W-:Y:S01]  /*9ff0*/  @P3 STS.128 [R238+0xe000], RZ ;  /* 0x00e000ffee003388 */ /* 0x0003e20000000c00 */
[CC--:B------:R-:W-:Y:S02]  /*a000*/  @!P6 LEA R186, P2, R3.reuse, R246.reuse, 0x1 ;  /* 0x000000f603bae211 */ /* 0x0c0fe400078408ff */
[----:B------:R-:W-:Y:S01]  /*a010*/  IADD3.X R166, R164, UR13, RZ, P1, !PT ;  /* 0x0000000da4a67c10 */ /* 0x000fe20008ffe4ff */
[----:B------:R-:W-:Y:S01]  /*a020*/  @!PT LDS RZ, [RZ] ;  /* 0x00000000fffff984 */ /* 0x000fe20000000800 */
[----:B------:R-:W-:Y:S01]  /*a030*/  @!PT LDS RZ, [RZ] ;  /* 0x00000000fffff984 */ /* 0x000fe20000000800 */
[----:B------:R-:W-:Y:S01]  /*a040*/  @!PT LDS RZ, [RZ] ;  /* 0x00000000fffff984 */ /* 0x000fe20000000800 */
[----:B------:R1:W-:Y:S01]  /*a050*/  @!P3 LDGSTS.E.BYPASS.LTC128B.128 [R238+0xe000], desc[UR20][R176.64+0x180] ;  /* 0x0e000180b0eebfae */ /* 0x0003e2000b901d54 */
[CCC-:B------:R-:W-:Y:S02]  /*a060*/  @!P6 LEA.HI.X R187, R3.reuse, R245.reuse, R164.reuse, 0x1, P2 ;  /* 0x000000f503bbe211 */ /* 0x1c0fe400010f0ca4 */
[CC--:B------:R-:W-:Y:S01]  /*a070*/  @!P5 LEA R182, P1, R3.reuse, R246.reuse, 0x1 ;  /* 0x000000f603b6d211 */ /* 0x0c0fe200078208ff */
[----:B------:R1:W-:Y:S01]  /*a080*/  @P6 STS.128 [R238+0x8800], RZ ;  /* 0x008800ffee006388 */ /* 0x0003e20000000c00 */
[CC--:B------:R-:W-:Y:S02]  /*a090*/  @!P4 LEA R180, P2, R3.reuse, R246.reuse, 0x1 ;  /* 0x000000f603b4c211 */ /* 0x0c0fe400078408ff */
[CCC-:B------:R-:W-:Y:S01]  /*a0a0*/  @!P5 LEA.HI.X R183, R3.reuse, R245.reuse, R164.reuse, 0x1, P1 ;  /* 0x000000f503b7d211 */ /* 0x1c0fe200008f0ca4 */
        /* <DEDUP_REMOVED lines=8> */
[-C--:B------:R-:W-:Y:S01]  /*a130*/  @!P3 LEA.HI.X R179, R3, R245.reuse, R164, 0x1, P1 ;  /* 0x000000f503b3b211 */ /* 0x080fe200008f0ca4 */
        /* <DEDUP_REMOVED lines=13> */
[CC--:B------:R-:W-:Y:S02]  /*a210*/  @!P4 LEA.HI.X R189, R2.reuse, R245.reuse, R166, 0x1, P2 ;  /* 0x000000f502bdc211 */ /* 0x0c0fe400010f0ca6 */
[C---:B------:R-:W-:Y:S01]  /*a220*/  @!P3 LEA R192, P1, R2.reuse, R246, 0x1 ;  /* 0x000000f602c0b211 */ /* 0x040fe200078208ff */
[----:B------:R1:W-:Y:S01]  /*a230*/  @P3 STS.128 [R238+0xe800], RZ ;  /* 0x00e800ffee003388 */ /* 0x0003e20000000c00 */
[----:B------:R-:W-:Y:S02]  /*a240*/  IMAD.MOV.U32 R246, RZ, RZ, R176 ;  /* 0x000000fffff67224 */ /* 0x000fe400078e00b0 */
[----:B------:R-:W-:Y:S01]  /*a250*/  @!P3 LEA.HI.X R193, R2, R245, R166, 0x1, P1 ;  /* 0x000000f502c1b211 */ /* 0x000fe200008f0ca6 */
[----:B------:R-:W-:Y:S01]  /*a260*/  @!PT LDS RZ, [RZ] ;  /* 0x00000000fffff984 */ /* 0x000fe20000000800 */
[----:B------:R-:W-:Y:S01]  /*a270*/  @!PT LDS RZ, [RZ] ;  /* 0x00000000fffff984 */ /* 0x000fe20000000800 */
[----:B------:R-:W-:Y:S01]  /*a280*/  @!PT LDS RZ, [RZ] ;  /* 0x00000000fffff984 */ /* 0x000fe20000000800 */
[----:B------:R1:W-:Y:S01]  /*a290*/  @!P3 LDGSTS.E.BYPASS.LTC128B.128 [R238+0xe800], desc[UR20][R168.64+0x180] ;  /* 0x0e800180a8eebfae */ /* 0x0003e2000b901d54 */
[----:B------:R-:W-:Y:S03]  /*a2a0*/  IMAD.MOV.U32 R245, RZ, RZ, R177 ;  /* 0x000000fffff57224 */ /* 0x000fe600078e00b1 */
        /* <DEDUP_REMOVED lines=40> */
[----:B------:R-:W0:Y:S02]  /*a530*/  LDGDEPBAR ;  /* 0x00000000000079af */ /* 0x000e240000000000 */
.L_x_756:
[----:B------:R-:W-:Y:S01]  /*a540*/  FMNMX.FTZ R2, R4, R165, !PT ;  /* 0x000000a504027209 */ /* 0x000fe20007810000 */
[----:B-1----:R-:W-:Y:S01]  /*a550*/  LDSM.16.MT88.4 R172, [R226+0x10000] ;  /* 0x01000000e2ac783b */ /* 0x002fe20000004200 */
[----:B------:R-:W-:Y:S01]  /*a560*/  FMNMX.FTZ R164, R6, R0, !PT ;  /* 0x0000000006a47209 */ /* 0x000fe20007810000 */
[----:B------:R-:W-:Y:S01]  /*a570*/  UMOV UR10, UR19 ;  /* 0x00000013000a7c82 */ /* 0x000fe20008000000 */
[----:B------:R-:W-:Y:S01]  /*a580*/  FMNMX.FTZ R3, R5, R2, !PT ;  /* 0x0000000205037209 */ /* 0x000fe20007810000 */
[----:B------:R-:W-:Y:S01]  /*a590*/  UMOV UR11, UR18 ;  /* 0x00000012000b7c82 */ /* 0x000fe20008000000 */
[----:B------:R-:W-:Y:S02]  /*a5a0*/  FMNMX.FTZ R167, R7, R164, !PT ;  /* 0x000000a407a77209 */ /* 0x000fe40007810000 */
[----:B------:R-:W-:Y:S01]  /*a5b0*/  FMNMX.FTZ R2, R8, R3, !PT ;  /* 0x0000000308027209 */ /* 0x000fe20007810000 */
[----:B------:R-:W-:Y:S01]  /*a5c0*/  LDSM.16.MT88.4 R176, [R225+0x10000] ;  /* 0x01000000e1b0783b */ /* 0x000fe20000004200 */
[----:B------:R-:W-:Y:S02]  /*a5d0*/  FMNMX.FTZ R164, R10, R167, !PT ;  /* 0x000000a70aa47209 */ /* 0x000fe40007810000 */
[----:B------:R-:W-:Y:S02]  /*a5e0*/  FMNMX.FTZ R3, R9, R2, !PT ;  /* 0x0000000209037209 */ /* 0x000fe40007810000 */
        /* <DEDUP_REMOVED lines=21> */
[----:B------:R-:W-:Y:S02]  /*a740*/  FMNMX.FTZ R2, R28, R3, !PT ;  /* 0x000000031c027209 */ /* 0x000fe40007810000 */
[----:B------:R-:W-:Y:S02]  /*a750*/  FMNMX.FTZ R164, R30, R169, !PT ;  /* 0x000000a91ea47209 */ /* 0x000fe40007810000 */
[----:B------:R-:W-:Y:S04]  /*a760*/  FMNMX.FTZ R3, R29, R2, !PT ;  /* 0x000000021d037209 */ /* 0x000fe80007810000 */
[----:B------:R-:W-:Y:S02]  /*a770*/  FMNMX.FTZ R2, R32, R3, !PT ;  /* 0x0000000320027209 */ /* 0x000fe40007810000 */
[----:B------:R-:W-:Y:S02]  /*a780*/  FMNMX.FTZ R3, R31, R164, !PT ;  /* 0x000000a41f037209 */ /* 0x000fe40007810000 */
[----:B------:R-:W-:Y:S02]  /*a790*/  FMNMX.FTZ R168, R33, R2, !PT ;  /* 0x0000000221a87209 */ /* 0x000fe40007810000 */
[----:B------:R-:W-:Y:S03]  /*a7a0*/  FMNMX.FTZ R2, R34, R3, !PT ;  /* 0x0000000322027209 */ /* 0x000fe60007810000 */
[----:B------:R-:W-:Y:S01]  /*a7b0*/  SHFL.BFLY PT, R3, R168, 0x2, 0x1f ;  /* 0x0c401f00a8037f89 */ /* 0x000fe200000e0000 */
[----:B------:R-:W-:Y:S07]  /*a7c0*/  FMNMX.FTZ R167, R35, R2, !PT ;  /* 0x0000000223a77209 */ /* 0x000fee0007810000 */
[----:B------:R-:W1:Y:S02]  /*a7d0*/  SHFL.BFLY PT, R2, R167, 0x2, 0x1f ;  /* 0x0c401f00a7027f89 */ /* 0x000e6400000e0000 */
[----:B-1----:R-:W-:Y:S02]  /*a7e0*/  FMNMX.FTZ R166, R167, R2, !PT ;  /* 0x00000002a7a67209 */ /* 0x002fe40007810000 */
[----:B------:R-:W-:Y:S04]  /*a7f0*/  FMNMX.FTZ R169, R168, R3, !PT ;  /* 0x00000003a8a97209 */ /* 0x000fe80007810000 */
[----:B------:R-:W1:Y:S08]  /*a800*/  SHFL.BFLY PT, R3, R166, 0x1, 0x1f ;  /* 0x0c201f00a6037f89 */ /* 0x000e7000000e0000 */
[----:B------:R-:W2:Y:S01]  /*a810*/  SHFL.BFLY PT, R164, R169, 0x1, 0x1f ;  /* 0x0c201f00a9a47f89 */ /* 0x000ea200000e0000 */
[----:B-1----:R-:W-:Y:S02]  /*a820*/  FMNMX.FTZ R3, R166, R3, !PT ;  /* 0x00000003a6037209 */ /* 0x002fe40007810000 */
[----:B--2---:R-:W-:Y:S03]  /*a830*/  FMNMX.FTZ R164, R169, R164, !PT ;  /* 0x000000a4a9a47209 */ /* 0x004fe60007810000 */
[C---:B------:R-:W-:Y:S01]  /*a840*/  FADD.FTZ R0, -R3.reuse, R0 ;  /* 0x0000000003007221 */ /* 0x040fe20000010100 */
[C---:B------:R-:W-:Y:S01]  /*a850*/  FMUL.FTZ R198, R3.reuse, UR4 ;  /* 0x0000000403c67c20 */ /* 0x040fe20008410000 */
[----:B------:R-:W1:Y:S01]  /*a860*/  LDSM.16.MT88.4 R168, [R228+0x10000] ;  /* 0x01000000e4a8783b */ /* 0x000e620000004200 */
[----:B------:R-:W-:Y:S01]  /*a870*/  FSETP.NEU.FTZ.AND P1, PT, R164, -INF , PT ;  /* 0xff800000a400780b */ /* 0x000fe20003f3d000 */
[----:B------:R-:W-:Y:S01]  /*a880*/  FMUL.FTZ R167, R0, UR4 ;  /* 0x0000000400a77c20 */ /* 0x000fe20008410000 */
[C---:B------:R-:W-:Y:S01]  /*a890*/  FMUL.FTZ R200, R164.reuse, UR4 ;  /* 0x00000004a4c87c20 */ /* 0x040fe20008410000 */
[----:B------:R-:W-:Y:S02]  /*a8a0*/  FADD.FTZ R2, -R164, R165 ;  /* 0x000000a5a4027221 */ /* 0x000fe40000010100 */
[----:B------:R2:W3:Y:S02]  /*a8b0*/  MUFU.EX2 R0, R167 ;  /* 0x000000a700007308 */ /* 0x0004e40000000800 */
[----:B------:R-:W-:Y:S01]  /*a8c0*/  FSEL R200, R200, RZ, P1 ;  /* 0x000000ffc8c87208 */ /* 0x000fe20000800000 */
[----:B------:R-:W-:Y:S01]  /*a8d0*/  FMUL.FTZ R165, R2, UR4 ;  /* 0x0000000402a57c20 */ /* 0x000fe20008410000 */
[----:B------:R-:W-:Y:S03]  /*a8e0*/  FSETP.NEU.FTZ.AND P1, PT, R3, -INF , PT ;  /* 0xff8000000300780b */ /* 0x000fe60003f3d000 */
[--C-:B------:R-:W-:Y:S01]  /*a8f0*/  FFMA.FTZ R166, R5, UR4, -R200.reuse ;  /* 0x0000000405a67c23 */ /* 0x100fe200080108c8 */
[----:B------:R-:W-:Y:S01]  /*a900*/  FSEL R198, R198, RZ, P1 ;  /* 0x000000ffc6c67208 */ /* 0x000fe20000800000 */
[--C-:B------:R-:W-:Y:S01]  /*a910*/  FFMA.FTZ R197, R4, UR4, -R200.reuse ;  /* 0x0000000404c57c23 */ /* 0x100fe200080108c8 */
[----:B------:R-:W4:Y:S01]  /*a920*/  MUFU.EX2 R2, R165 ;  /* 0x000000a500027308 */ /* 0x000f220000000800 */
[--C-:B------:R-:W-:Y:S01]  /*a930*/  FFMA.FTZ R201, R12, UR4, -R200.reuse ;  /* 0x000000040cc97c23 */ /* 0x100fe200080108c8 */
[----:B------:R-:W-:Y:S01]  /*a940*/  FFMA.FTZ R202, R13, UR4, -R200 ;  /* 0x000000040dca7c23 */ /* 0x000fe200080108c8 */
[--C-:B------:R-:W-:Y:S01]  /*a950*/  FFMA.FTZ R199, R6, UR4, -R198.reuse ;  /* 0x0000000406c77c23 */ /* 0x100fe200080108c6 */
[----:B------:R-:W-:Y:S01]  /*a960*/  FFMA.FTZ R5, R7, UR4, -R198 ;  /* 0x0000000407057c23 */ /* 0x000fe200080108c6 */
[--C-:B------:R-:W-:Y:S01]  /*a970*/  FFMA.FTZ R6, R8, UR4, -R200.reuse ;  /* 0x0000000408067c23 */ /* 0x100fe200080108c8 */
[----:B------:R-:W-:Y:S01]  /*a980*/  FFMA.FTZ R7, R9, UR4, -R200 ;  /* 0x0000000409077c23 */ /* 0x000fe200080108c8 */
[--C-:B--2---:R-:W-:Y:S01]  /*a990*/  FFMA.FTZ R167, R10, UR4, -R198.reuse ;  /* 0x000000040aa77c23 */ /* 0x104fe200080108c6 */
[--C-:B------:R-:W-:Y:S02]  /*a9a0*/  FFMA.FTZ R196, R11, UR4, -R198.reuse ;  /* 0x000000040bc47c23 */ /* 0x100fe400080108c6 */
[----:B------:R-:W-:Y:S01]  /*a9b0*/  MUFU.EX2 R197, R197 ;  /* 0x000000c500c57308 */ /* 0x000fe20000000800 */
[C---:B---3--:R-:W-:Y:S01]  /*a9c0*/  FMUL.FTZ R10, R0.reuse, R162 ;  /* 0x000000a2000a7220 */ /* 0x048fe20000410000 */
[C---:B------:R-:W-:Y:S01]  /*a9d0*/  FMUL.FTZ R11, R0.reuse, R163 ;  /* 0x000000a3000b7220 */ /* 0x040fe20000410000 */
[C---:B------:R-:W-:Y:S01]  /*a9e0*/  FMUL.FTZ R38, R0.reuse, R38 ;  /* 0x0000002600267220 */ /* 0x040fe20000410000 */
[C---:B------:R-:W-:Y:S01]  /*a9f0*/  FMUL.FTZ R39, R0.reuse, R39 ;  /* 0x0000002700277220 */ /* 0x040fe20000410000 */
[C---:B------:R-:W-:Y:S01]  /*aa00*/  FMUL.FTZ R42, R0.reuse, R42 ;  /* 0x0000002a002a7220 */ /* 0x040fe20000410000 */
[C---:B------:R-:W-:Y:S01]  /*aa10*/  FMUL.FTZ R43, R0.reuse, R43 ;  /* 0x0000002b002b7220 */ /* 0x040fe20000410000 */
[----:B------:R-:W-:Y:S03]  /*aa20*/  FMUL.FTZ R46, R0, R46 ;  /* 0x0000002e002e7220 */ /* 0x000fe60000410000 */
[----:B------:R-:W2:Y:S01]  /*aa30*/  MUFU.EX2 R166, R166 ;  /* 0x000000a600a67308 */ /* 0x000ea20000000800 */
[C---:B----4-:R-:W-:Y:S01]  /*aa40*/  FMUL.FTZ R8, R2.reuse, R160 ;  /* 0x000000a002087220 */ /* 0x050fe20000410000 */
[C---:B------:R-:W-:Y:S01]  /*aa50*/  FMUL.FTZ R9, R2.reuse, R161 ;  /* 0x000000a102097220 */ /* 0x040fe20000410000 */
[C---:B------:R-:W-:Y:S01]  /*aa60*/  FMUL.FTZ R36, R2.reuse, R36 ;  /* 0x0000002402247220 */ /* 0x040fe20000410000 */
[C---:B------:R-:W-:Y:S01]  /*aa70*/  FMUL.FTZ R37, R2.reuse, R37 ;  /* 0x0000002502257220 */ /* 0x040fe20000410000 */
[C---:B------:R-:W-:Y:S01]  /*aa80*/  FMUL.FTZ R40, R2.reuse, R40 ;  /* 0x0000002802287220 */ /* 0x040fe20000410000 */
[C---:B------:R-:W-:Y:S01]  /*aa90*/  FMUL.FTZ R41, R2.reuse, R41 ;  /* 0x0000002902297220 */ /* 0x040fe20000410000 */
[C---:B------:R-:W-:Y:S03]  /*aaa0*/  FMUL.FTZ R44, R2.reuse, R44 ;  /* 0x0000002c022c7220 */ /* 0x040fe60000410000 */
[----:B------:R-:W-:Y:S01]  /*aab0*/  MUFU.EX2 R199, R199 ;  /* 0x000000c700c77308 */ /* 0x000fe20000000800 */
[----:B------:R-:W-:Y:S01]  /*aac0*/  FMUL.FTZ R45, R2, R45 ;  /* 0x0000002d022d7220 */ /* 0x000fe20000410000 */
[----:B------:R-:W-:Y:S01]  /*aad0*/  FMUL.FTZ R47, R0, R47 ;  /* 0x0000002f002f7220 */ /* 0x000fe20000410000 */
[C---:B------:R-:W-:Y:S01]  /*aae0*/  FMUL.FTZ R12, R2.reuse, R156 ;  /* 0x0000009c020c7220 */ /* 0x040fe20000410000 */
[C---:B------:R-:W-:Y:S01]  /*aaf0*/  FMUL.FTZ R13, R2.reuse, R157 ;  /* 0x0000009d020d7220 */ /* 0x040fe20000410000 */
[C---:B------:R-:W-:Y:S01]  /*ab00*/  FMUL.FTZ R48, R2.reuse, R48 ;  /* 0x0000003002307220 */ /* 0x040fe20000410000 */
[----:B------:R-:W-:Y:S01]  /*ab10*/  FMUL.FTZ R49, R2, R49 ;  /* 0x0000003102317220 */ /* 0x000fe20000410000 */
[----:B------:R-:W-:Y:S03]  /*ab20*/  FMUL.FTZ R50, R0, R50 ;  /* 0x0000003200327220 */ /* 0x000fe60000410000 */
[----:B------:R-:W3:Y:S01]  /*ab30*/  MUFU.EX2 R5, R5 ;  /* 0x0000000500057308 */ /* 0x000ee20000000800 */
[----:B--2---:R-:W-:Y:S01]  /*ab40*/  F2FP.F16.F32.PACK_AB R160, R166, R197 ;  /* 0x000000c5a6a0723e */ /* 0x004fe200000000ff */
[----:B------:R-:W-:Y:S01]  /*ab50*/  FMUL.FTZ R51, R0, R51 ;  /* 0x0000003300337220 */ /* 0x000fe20000410000 */
[C---:B------:R-:W-:Y:S01]  /*ab60*/  FMUL.FTZ R52, R2.reuse, R52 ;  /* 0x0000003402347220 */ /* 0x040fe20000410000 */
[----:B------:R-:W-:Y:S01]  /*ab70*/  FMUL.FTZ R53, R2, R53 ;  /* 0x0000003502357220 */ /* 0x000fe20000410000 */
[C---:B------:R-:W-:Y:S01]  /*ab80*/  FMUL.FTZ R54, R0.reuse, R54 ;  /* 0x0000003600367220 */ /* 0x040fe20000410000 */
[----:B------:R-:W-:Y:S01]  /*ab90*/  FMUL.FTZ R55, R0, R55 ;  /* 0x0000003700377220 */ /* 0x000fe20000410000 */
[C---:B------:R-:W-:Y:S03]  /*aba0*/  FMUL.FTZ R56, R2.reuse, R56 ;  /* 0x0000003802387220 */ /* 0x040fe60000410000 */
[----:B------:R-:W-:Y:S01]  /*abb0*/  MUFU.EX2 R6, R6 ;  /* 0x0000000600067308 */ /* 0x000fe20000000800 */
[----:B------:R-:W-:Y:S01]  /*abc0*/  FMUL.FTZ R57, R2, R57 ;  /* 0x0000003902397220 */ /* 0x000fe20000410000 */
[C---:B------:R-:W-:Y:S01]  /*abd0*/  FMUL.FTZ R58, R0.reuse, R58 ;  /* 0x0000003a003a7220 */ /* 0x040fe20000410000 */
[----:B------:R-:W-:Y:S01]  /*abe0*/  FMUL.FTZ R59, R0, R59 ;  /* 0x0000003b003b7220 */ /* 0x000fe20000410000 */
[C---:B------:R-:W-:Y:S01]  /*abf0*/  FMUL.FTZ R60, R2.reuse, R60 ;  /* 0x0000003c023c7220 */ /* 0x040fe20000410000 */
[----:B------:R-:W-:Y:S01]  /*ac00*/  FMUL.FTZ R61, R2, R61 ;  /* 0x0000003d023d7220 */ /* 0x000fe20000410000 */
[C---:B------:R-:W-:Y:S01]  /*ac10*/  FMUL.FTZ R62, R0.reuse, R62 ;  /* 0x0000003e003e7220 */ /* 0x040fe20000410000 */
[----:B------:R-:W-:Y:S03]  /*ac20*/  FMUL.FTZ R63, R0, R63 ;  /* 0x0000003f003f7220 */ /* 0x000fe60000410000 */
[----:B------:R-:W2:Y:S01]  /*ac30*/  MUFU.EX2 R7, R7 ;  /* 0x0000000700077308 */ /* 0x000ea20000000800 */
[----:B---3--:R-:W-:Y:S01]  /*ac40*/  F2FP.F16.F32.PACK_AB R161, R5, R199 ;  /* 0x000000c705a1723e */ /* 0x008fe200000000ff */
[C---:B------:R-:W-:Y:S01]  /*ac50*/  FMUL.FTZ R64, R2.reuse, R64 ;  /* 0x0000004002407220 */ /* 0x040fe20000410000 */
[----:B------:R-:W-:Y:S01]  /*ac60*/  FMUL.FTZ R65, R2, R65 ;  /* 0x0000004102417220 */ /* 0x000fe20000410000 */
[C---:B------:R-:W-:Y:S01]  /*ac70*/  FMUL.FTZ R66, R0.reuse, R66 ;  /* 0x0000004200427220 */ /* 0x040fe20000410000 */
[----:B------:R-:W-:Y:S01]  /*ac80*/  FMUL.FTZ R67, R0, R67 ;  /* 0x0000004300437220 */ /* 0x000fe20000410000 */
[C---:B------:R-:W-:Y:S01]  /*ac90*/  FMUL.FTZ R68, R2.reuse, R68 ;  /* 0x0000004402447220 */ /* 0x040fe20000410000 */
[----:B------:R-:W-:Y:S03]  /*aca0*/  FMUL.FTZ R69, R2, R69 ;  /* 0x0000004502457220 */ /* 0x000fe60000410000 */
[----:B------:R-:W-:Y:S01]  /*acb0*/  MUFU.EX2 R167, R167 ;  /* 0x000000a700a77308 */ /* 0x000fe20000000800 */
[C---:B------:R-:W-:Y:S01]  /*acc0*/  FMUL.FTZ R70, R0.reuse, R70 ;  /* 0x0000004600467220 */ /* 0x040fe20000410000 */
[----:B------:R-:W-:Y:S01]  /*acd0*/  FMUL.FTZ R71, R0, R71 ;  /* 0x0000004700477220 */ /* 0x000fe20000410000 */
[C---:B------:R-:W-:Y:S01]  /*ace0*/  FMUL.FTZ R72, R2.reuse, R72 ;  /* 0x0000004802487220 */ /* 0x040fe20000410000 */
[----:B------:R-:W-:Y:S01]  /*acf0*/  FMUL.FTZ R73, R2, R73 ;  /* 0x0000004902497220 */ /* 0x000fe20000410000 */
[C---:B------:R-:W-:Y:S01]  /*ad00*/  FMUL.FTZ R74, R0.reuse, R74 ;  /* 0x0000004a004a7220 */ /* 0x040fe20000410000 */
[----:B------:R-:W-:Y:S01]  /*ad10*/  FMUL.FTZ R75, R0, R75 ;  /* 0x0000004b004b7220 */ /* 0x000fe20000410000 */
[C---:B------:R-:W-:Y:S03]  /*ad20*/  FMUL.FTZ R76, R2.reuse, R76 ;  /* 0x0000004c024c7220 */ /* 0x040fe60000410000 */
[----:B------:R-:W3:Y:S01]  /*ad30*/  MUFU.EX2 R196, R196 ;  /* 0x000000c400c47308 */ /* 0x000ee20000000800 */
[----:B--2---:R-:W-:Y:S01]  /*ad40*/  F2FP.F16.F32.PACK_AB R162, R7, R6 ;  /* 0x0000000607a2723e */ /* 0x004fe200000000ff */
[----:B------:R-:W-:Y:S01]  /*ad50*/  FMUL.FTZ R77, R2, R77 ;  /* 0x0000004d024d7220 */ /* 0x000fe20000410000 */
[C---:B------:R-:W-:Y:S01]  /*ad60*/  FMUL.FTZ R78, R0.reuse, R78 ;  /* 0x0000004e004e7220 */ /* 0x040fe20000410000 */
        /* <DEDUP_REMOVED lines=13> */
[----:B---3--:R-:W-:Y:S01]  /*ae40*/  F2FP.F16.F32.PACK_AB R163, R196, R167 ;  /* 0x000000a7c4a3723e */ /* 0x008fe200000000ff */
[C---:B------:R-:W-:Y:S01]  /*ae50*/  FMUL.FTZ R92, R2.reuse, R92 ;  /* 0x0000005c025c7220 */ /* 0x040fe20000410000 */
[----:B------:R-:W-:Y:S01]  /*ae60*/  FMUL.FTZ R93, R2, R93 ;  /* 0x0000005d025d7220 */ /* 0x000fe20000410000 */
[C---:B------:R-:W-:Y:S01]  /*ae70*/  FMUL.FTZ R94, R0.reuse, R94 ;  /* 0x0000005e005e7220 */ /* 0x040fe20000410000 */
[----:B------:R-:W-:Y:S01]  /*ae80*/  FMUL.FTZ R95, R0, R95 ;  /* 0x0000005f005f7220 */ /* 0x000fe20000410000 */
[C---:B------:R-:W-:Y:S01]  /*ae90*/  FMUL.FTZ R96, R2.reuse, R96 ;  /* 0x0000006002607220 */ /* 0x040fe20000410000 */
[----:B------:R-:W-:Y:S01]  /*aea0*/  FMUL.FTZ R97, R2, R97 ;  /* 0x0000006102617220 */ /* 0x000fe20000410000 */
[C---:B-1----:R-:W-:Y:S01]  /*aeb0*/  HMMA.16816.F32 R8, R160.reuse, R168, R8 ;  /* 0x000000a8a008723c */ /* 0x042fe20000001808 */
[----:B------:R-:W-:Y:S01]  /*aec0*/  MUFU.EX2 R201, R201 ;  /* 0x000000c900c97308 */ /* 0x000fe20000000800 */
[----:B------:R-:W-:Y:S01]  /*aed0*/  ISETP.LT.AND P1, PT, RZ, UR22, PT ;  /* 0x00000016ff007c0c */ /* 0x000fe2000bf21270 */
[----:B------:R-:W-:Y:S02]  /*aee0*/  UIADD3 UR22, UR22, -0x1, URZ ;  /* 0xffffffff16167890 */ /* 0x000fe4000fffe03f */
[C---:B------:R-:W-:Y:S01]  /*aef0*/  FMUL.FTZ R98, R0.reuse, R98 ;  /* 0x0000006200627220 */ /* 0x040fe20000410000 */
[C---:B------:R-:W-:Y:S01]  /*af00*/  HMMA.16816.F32 R36, R160.reuse, R170, R36 ;  /* 0x000000aaa024723c */ /* 0x040fe20000001824 */
[----:B------:R-:W1:Y:S04]  /*af10*/  LDSM.16.MT88.4 R168, [R228+0x12000] ;  /* 0x01200000e4a8783b */ /* 0x000e680000004200 */
[----:B------:R-:W2:Y:S01]  /*af20*/  MUFU.EX2 R202, R202 ;  /* 0x000000ca00ca7308 */ /* 0x000ea20000000800 */
[----:B------:R-:W-:Y:S01]  /*af30*/  FMUL.FTZ R99, R0, R99 ;  /* 0x0000006300637220 */ /* 0x000fe20000410000 */
[C---:B------:R-:W-:Y:S04]  /*af40*/  HMMA.16816.F32 R40, R160.reuse, R172, R40 ;  /* 0x000000aca028723c */ /* 0x040fe80000001828 */
[C---:B------:R-:W-:Y:S02]  /*af50*/  FMUL.FTZ R100, R2.reuse, R100 ;  /* 0x0000006402647220 */ /* 0x040fe40000410000 */
[C---:B------:R-:W-:Y:S01]  /*af60*/  HMMA.16816.F32 R44, R160.reuse, R174, R44 ;  /* 0x000000aea02c723c */ /* 0x040fe2000000182c */
[----:B------:R-:W3:Y:S04]  /*af70*/  LDSM.16.MT88.4 R172, [R226+0x12000] ;  /* 0x01200000e2ac783b */ /* 0x000ee80000004200 */
[----:B------:R-:W-:Y:S01]  /*af80*/  FMUL.FTZ R101, R2, R101 ;  /* 0x0000006502657220 */ /* 0x000fe20000410000 */
[C---:B------:R-:W-:Y:S05]  /*af90*/  HMMA.16816.F32 R48, R160.reuse, R176, R48 ;  /* 0x000000b0a030723c */ /* 0x040fea0000001830 */
[C---:B------:R-:W-:Y:S01]  /*afa0*/  FMUL.FTZ R102, R0.reuse, R102 ;  /* 0x0000006600667220 */ /* 0x040fe20000410000 */
[C---:B------:R-:W-:Y:S01]  /*afb0*/  HMMA.16816.F32 R52, R160.reuse, R178, R52 ;  /* 0x000000b2a034723c */ /* 0x040fe20000001834 */
[----:B------:R-:W4:Y:S04]  /*afc0*/  LDSM.16.MT88.4 R176, [R225+0x12000] ;  /* 0x01200000e1b0783b */ /* 0x000f280000004200 */
[----:B------:R-:W-:Y:S01]  /*afd0*/  FMUL.FTZ R103, R0, R103 ;  /* 0x0000006700677220 */ /* 0x000fe20000410000 */
[C---:B------:R-:W-:Y:S05]  /*afe0*/  HMMA.16816.F32 R56, R160.reuse, R180, R56 ;  /* 0x000000b4a038723c */ /* 0x040fea0000001838 */
[C---:B------:R-:W-:Y:S01]  /*aff0*/  FMUL.FTZ R104, R2.reuse, R104 ;  /* 0x0000006802687220 */ /* 0x040fe20000410000 */
[C---:B------:R-:W-:Y:S01]  /*b000*/  HMMA.16816.F32 R60, R160.reuse, R182, R60 ;  /* 0x000000b6a03c723c */ /* 0x040fe2000000183c */
[----:B------:R-:W5:Y:S04]  /*b010*/  LDSM.16.MT88.4 R180, [R224+0x12000] ;  /* 0x01200000e0b4783b */ /* 0x000f680000004200 */
[----:B------:R-:W-:Y:S01]  /*b020*/  FMUL.FTZ R105, R2, R105 ;  /* 0x0000006902697220 */ /* 0x000fe20000410000 */
[C---:B-1----:R-:W-:Y:S05]  /*b030*/  HMMA.16816.F32 R64, R160.reuse, R168, R64 ;  /* 0x000000a8a040723c */ /* 0x042fea0000001840 */
[C---:B------:R-:W-:Y:S01]  /*b040*/  FMUL.FTZ R106, R0.reuse, R106 ;  /* 0x0000006a006a7220 */ /* 0x040fe20000410000 */
[C---:B------:R-:W-:Y:S01]  /*b050*/  HMMA.16816.F32 R68, R160.reuse, R170, R68 ;  /* 0x000000aaa044723c */ /* 0x040fe20000001844 */
[----:B------:R-:W1:Y:S04]  /*b060*/  LDSM.16.MT88.4 R168, [R228+0x14000] ;  /* 0x01400000e4a8783b */ /* 0x000e680000004200 */
[----:B------:R-:W-:Y:S01]  /*b070*/  FMUL.FTZ R107, R0, R107 ;  /* 0x0000006b006b7220 */ /* 0x000fe20000410000 */
[C---:B---3--:R-:W-:Y:S05]  /*b080*/  HMMA.16816.F32 R72, R160.reuse, R172, R72 ;  /* 0x000000aca048723c */ /* 0x048fea0000001848 */
[C---:B------:R-:W-:Y:S01]  /*b090*/  FMUL.FTZ R108, R2.reuse, R108 ;  /* 0x0000006c026c7220 */ /* 0x040fe20000410000 */
[C---:B------:R-:W-:Y:S01]  /*b0a0*/  HMMA.16816.F32 R76, R160.reuse, R174, R76 ;  /* 0x000000aea04c723c */ /* 0x040fe2000000184c */
[----:B------:R-:W3:Y:S04]  /*b0b0*/  LDSM.16.MT88.4 R172, [R226+0x14000] ;  /* 0x01400000e2ac783b */ /* 0x000ee80000004200 */
[----:B------:R-:W-:Y:S01]  /*b0c0*/  FMUL.FTZ R109, R2, R109 ;  /* 0x0000006d026d7220 */ /* 0x000fe20000410000 */
[C---:B----4-:R-:W-:Y:S05]  /*b0d0*/  HMMA.16816.F32 R80, R160.reuse, R176, R80 ;  /* 0x000000b0a050723c */ /* 0x050fea0000001850 */
[C---:B------:R-:W-:Y:S01]  /*b0e0*/  FMUL.FTZ R110, R0.reuse, R110 ;  /* 0x0000006e006e7220 */ /* 0x040fe20000410000 */
[C---:B------:R-:W-:Y:S01]  /*b0f0*/  HMMA.16816.F32 R84, R160.reuse, R178, R84 ;  /* 0x000000b2a054723c */ /* 0x040fe20000001854 */
[----:B------:R-:W4:Y:S04]  /*b100*/  LDSM.16.MT88.4 R176, [R225+0x14000] ;  /* 0x01400000e1b0783b */ /* 0x000f280000004200 */
[----:B------:R-:W-:Y:S01]  /*b110*/  FMUL.FTZ R111, R0, R111 ;  /* 0x0000006f006f7220 */ /* 0x000fe20000410000 */
[C---:B-----5:R-:W-:Y:S05]  /*b120*/  HMMA.16816.F32 R88, R160.reuse, R180, R88 ;  /* 0x000000b4a058723c */ /* 0x060fea0000001858 */
        /* <DEDUP_REMOVED lines=16> */
[----:B------:R-:W-:Y:S01]  /*b230*/  FMUL.FTZ R119, R0, R119 ;  /* 0x0000007700777220 */ /* 0x000fe20000410000 */
[C---:B------:R-:W-:Y:S01]  /*b240*/  FMUL.FTZ R120, R2.reuse, R120 ;  /* 0x0000007802787220 */ /* 0x040fe20000410000 */
[----:B------:R-:W-:Y:S03]  /*b250*/  FMUL.FTZ R121, R2, R121 ;  /* 0x0000007902797220 */ /* 0x000fe60000410000 */
[C---:B------:R-:W-:Y:S01]  /*b260*/  FMUL.FTZ R122, R0.reuse, R122 ;  /* 0x0000007a007a7220 */ /* 0x040fe20000410000 */
[----:B------:R-:W-:Y:S01]  /*b270*/  FMUL.FTZ R123, R0, R123 ;  /* 0x0000007b007b7220 */ /* 0x000fe20000410000 */
[C---:B------:R-:W-:Y:S01]  /*b280*/  HMMA.16816.F32 R116, R160.reuse, R178, R116 ;  /* 0x000000b2a074723c */ /* 0x040fe20000001874 */
[----:B------:R-:W4:Y:S02]  /*b290*/  LDSM.16.MT88.4 R176, [R225+0x16000] ;  /* 0x01600000e1b0783b */ /* 0x000f240000004200 */
[C---:B------:R-:W-:Y:S01]  /*b2a0*/  FMUL.FTZ R124, R2.reuse, R124 ;  /* 0x0000007c027c7220 */ /* 0x040fe20000410000 */
[----:B------:R-:W-:Y:S01]  /*b2b0*/  FMUL.FTZ R125, R2, R125 ;  /* 0x0000007d027d7220 */ /* 0x000fe20000410000 */
[C---:B------:R-:W-:Y:S01]  /*b2c0*/  FMUL.FTZ R126, R0.reuse, R126 ;  /* 0x0000007e007e7220 */ /* 0x040fe20000410000 */
[C---:B-----5:R-:W-:Y:S05]  /*b2d0*/  HMMA.16816.F32 R120, R160.reuse, R180, R120 ;  /* 0x000000b4a078723c */ /* 0x060fea0000001878 */
[----:B------:R-:W-:Y:S01]  /*b2e0*/  FMUL.FTZ R127, R0, R127 ;  /* 0x0000007f007f7220 */ /* 0x000fe20000410000 */
[C---:B------:R-:W-:Y:S01]  /*b2f0*/  FMUL.FTZ R128, R2.reuse, R128 ;  /* 0x0000008002807220 */ /* 0x040fe20000410000 */
[----:B------:R-:W-:Y:S01]  /*b300*/  FMUL.FTZ R129, R2, R129 ;  /* 0x0000008102817220 */ /* 0x000fe20000410000 */
[C---:B------:R-:W-:Y:S03]  /*b310*/  FMUL.FTZ R130, R0.reuse, R130 ;  /* 0x0000008200827220 */ /* 0x040fe60000410000 */
[----:B------:R-:W-:Y:S01]  /*b320*/  FMUL.FTZ R131, R0, R131 ;  /* 0x0000008300837220 */ /* 0x000fe20000410000 */
[C---:B------:R-:W-:Y:S01]  /*b330*/  HMMA.16816.F32 R124, R160.reuse, R182, R124 ;  /* 0x000000b6a07c723c */ /* 0x040fe2000000187c */
[----:B------:R-:W-:Y:S02]  /*b340*/  LDSM.16.MT88.4 R180, [R224+0x10800] ;  /* 0x01080000e0b4783b */ /* 0x000fe40000004200 */
[--C-:B------:R-:W-:Y:S01]  /*b350*/  FFMA.FTZ R203, R14, UR4, -R198.reuse ;  /* 0x000000040ecb7c23 */ /* 0x100fe200080108c6 */
[----:B------:R-:W-:Y:S01]  /*b360*/  FFMA.FTZ R204, R15, UR4, -R198 ;  /* 0x000000040fcc7c23 */ /* 0x000fe200080108c6 */
[C---:B------:R-:W-:Y:S01]  /*b370*/  FMUL.FTZ R14, R0.reuse, R158 ;  /* 0x0000009e000e7220 */ /* 0x040fe20000410000 */
[C---:B-1----:R-:W-:Y:S03]  /*b380*/  HMMA.16816.F32 R128, R160.reuse, R168, R128 ;  /* 0x000000a8a080723c */ /* 0x042fe60000001880 */
[----:B------:R-:W-:Y:S02]  /*b390*/  MUFU.EX2 R203, R203 ;  /* 0x000000cb00cb7308 */ /* 0x000fe40000000800 */
[----:B------:R-:W-:Y:S01]  /*b3a0*/  FMUL.FTZ R15, R0, R159 ;  /* 0x0000009f000f7220 */ /* 0x000fe20000410000 */
[C---:B------:R-:W-:Y:S01]  /*b3b0*/  FMUL.FTZ R132, R2.reuse, R132 ;  /* 0x0000008402847220 */ /* 0x040fe20000410000 */
[----:B------:R-:W1:Y:S01]  /*b3c0*/  LDSM.16.MT88.4 R156, [R224+0x16000] ;  /* 0x01600000e09c783b */ /* 0x000e620000004200 */
[----:B------:R-:W-:Y:S03]  /*b3d0*/  FMUL.FTZ R133, R2, R133 ;  /* 0x0000008502857220 */ /* 0x000fe60000410000 */
[C---:B------:R-:W-:Y:S01]  /*b3e0*/  FMUL.FTZ R134, R0.reuse, R134 ;  /* 0x0000008600867220 */ /* 0x040fe20000410000 */
[C---:B------:R-:W-:Y:S01]  /*b3f0*/  HMMA.16816.F32 R12, R160.reuse, R170, R12 ;  /* 0x000000aaa00c723c */ /* 0x040fe2000000180c */
[----:B------:R-:W5:Y:S02]  /*b400*/  MUFU.EX2 R204, R204 ;  /* 0x000000cc00cc7308 */ /* 0x000f640000000800 */
[----:B------:R-:W-:Y:S01]  /*b410*/  FMUL.FTZ R135, R0, R135 ;  /* 0x0000008700877220 */ /* 0x000fe20000410000 */
[----:B------:R-:W5:Y:S01]  /*b420*/  LDSM.16.MT88.4 R168, [R228+0x10800] ;  /* 0x01080000e4a8783b */ /* 0x000f620000004200 */
[--C-:B------:R-:W-:Y:S01]  /*b430*/  FFMA.FTZ R205, R16, UR4, -R200.reuse ;  /* 0x0000000410cd7c23 */ /* 0x100fe200080108c8 */
[----:B------:R-:W-:Y:S01]  /*b440*/  FFMA.FTZ R206, R17, UR4, -R200 ;  /* 0x0000000411ce7c23 */ /* 0x000fe200080108c8 */
[--C-:B------:R-:W-:Y:S01]  /*b450*/  FFMA.FTZ R207, R18, UR4, -R198.reuse ;  /* 0x0000000412cf7c23 */ /* 0x100fe200080108c6 */
[----:B------:R-:W-:Y:S02]  /*b460*/  FFMA.FTZ R248, R19, UR4, -R198 ;  /* 0x0000000413f87c23 */ /* 0x000fe400080108c6 */
[C---:B---3--:R-:W-:Y:S01]  /*b470*/  HMMA.16816.F32 R132, R160.reuse, R172, R132 ;  /* 0x000000aca084723c */ /* 0x048fe20000001884 */
[----:B------:R-:W-:Y:S02]  /*b480*/  MUFU.EX2 R205, R205 ;  /* 0x000000cd00cd7308 */ /* 0x000fe40000000800 */
[C---:B------:R-:W-:Y:S01]  /*b490*/  FMUL.FTZ R16, R2.reuse, R152 ;  /* 0x0000009802107220 */ /* 0x040fe20000410000 */
[----:B------:R-:W-:Y:S01]  /*b4a0*/  FMUL.FTZ R17, R2, R153 ;  /* 0x0000009902117220 */ /* 0x000fe20000410000 */
[C---:B------:R-:W-:Y:S01]  /*b4b0*/  FMUL.FTZ R18, R0.reuse, R154 ;  /* 0x0000009a00127220 */ /* 0x040fe20000410000 */
[----:B------:R-:W-:Y:S01]  /*b4c0*/  FMUL.FTZ R19, R0, R155 ;  /* 0x0000009b00137220 */ /* 0x000fe20000410000 */
[C---:B------:R-:W-:Y:S01]  /*b4d0*/  FMUL.FTZ R136, R2.reuse, R136 ;  /* 0x0000008802887220 */ /* 0x040fe20000410000 */
[----:B------:R-:W-:Y:S03]  /*b4e0*/  FMUL.FTZ R137, R2, R137 ;  /* 0x0000008902897220 */ /* 0x000fe60000410000 */
[----:B------:R-:W3:Y:S01]  /*b4f0*/  MUFU.EX2 R206, R206 ;  /* 0x000000ce00ce7308 */ /* 0x000ee20000000800 */
[C---:B------:R-:W-:Y:S01]  /*b500*/  FMUL.FTZ R138, R0.reuse, R138 ;  /* 0x0000008a008a7220 */ /* 0x040fe20000410000 */
[----:B------:R-:W-:Y:S01]  /*b510*/  FMUL.FTZ R139, R0, R139 ;  /* 0x0000008b008b7220 */ /* 0x000fe20000410000 */
[C---:B------:R-:W-:Y:S01]  /*b520*/  HMMA.16816.F32 R16, R160.reuse, R174, R16 ;  /* 0x000000aea010723c */ /* 0x040fe20000001810 */
[----:B------:R-:W3:Y:S02]  /*b530*/  LDSM.16.MT88.4 R172, [R226+0x10800] ;  /* 0x01080000e2ac783b */ /* 0x000ee40000004200 */
[C---:B------:R-:W-:Y:S01]  /*b540*/  FMUL.FTZ R140, R2.reuse, R140 ;  /* 0x0000008c028c7220 */ /* 0x040fe20000410000 */
[----:B------:R-:W-:Y:S01]  /*b550*/  FMUL.FTZ R141, R2, R141 ;  /* 0x0000008d028d7220 */ /* 0x000fe20000410000 */
[C---:B------:R-:W-:Y:S01]  /*b560*/  FMUL.FTZ R142, R0.reuse, R142 ;  /* 0x0000008e008e7220 */ /* 0x040fe20000410000 */
[C---:B----4-:R-:W-:Y:S01]  /*b570*/  HMMA.16816.F32 R136, R160.reuse, R176, R136 ;  /* 0x000000b0a088723c */ /* 0x050fe20000001888 */
[----:B------:R-:W-:Y:S04]  /*b580*/  MUFU.EX2 R207, R207 ;  /* 0x000000cf00cf7308 */ /* 0x000fe80000000800 */
[----:B------:R-:W-:Y:S01]  /*b590*/  FMUL.FTZ R143, R0, R143 ;  /* 0x0000008f008f7220 */ /* 0x000fe20000410000 */
[C---:B------:R-:W-:Y:S01]  /*b5a0*/  FMUL.FTZ R144, R2.reuse, R144 ;  /* 0x0000009002907220 */ /* 0x040fe20000410000 */
[----:B------:R-:W-:Y:S01]  /*b5b0*/  FMUL.FTZ R145, R2, R145 ;  /* 0x0000009102917220 */ /* 0x000fe20000410000 */
[C---:B------:R-:W-:Y:S03]  /*b5c0*/  FMUL.FTZ R146, R0.reuse, R146 ;  /* 0x0000009200927220 */ /* 0x040fe60000410000 */
[----:B------:R-:W4:Y:S01]  /*b5d0*/  MUFU.EX2 R248, R248 ;  /* 0x000000f800f87308 */ /* 0x000f220000000800 */
[----:B------:R-:W-:Y:S01]  /*b5e0*/  FMUL.FTZ R147, R0, R147 ;  /* 0x0000009300937220 */ /* 0x000fe20000410000 */
[C---:B------:R-:W-:Y:S01]  /*b5f0*/  HMMA.16816.F32 R140, R160.reuse, R178, R140 ;  /* 0x000000b2a08c723c */ /* 0x040fe2000000188c */
[----:B------:R-:W4:Y:S02]  /*b600*/  LDSM.16.MT88.4 R176, [R225+0x10800] ;  /* 0x01080000e1b0783b */ /* 0x000f240000004200 */
[C---:B------:R-:W-:Y:S01]  /*b610*/  FMUL.FTZ R148, R2.reuse, R148 ;  /* 0x0000009402947220 */ /* 0x040fe20000410000 */
[----:B------:R-:W-:Y:S01]  /*b620*/  FMUL.FTZ R149, R2, R149 ;  /* 0x0000009502957220 */ /* 0x000fe20000410000 */
[C---:B------:R-:W-:Y:S01]  /*b630*/  FMUL.FTZ R150, R0.reuse, R150 ;  /* 0x0000009600967220 */ /* 0x040fe20000410000 */
[C---:B-1----:R-:W-:Y:S05]  /*b640*/  HMMA.16816.F32 R144, R160.reuse, R156, R144 ;  /* 0x0000009ca090723c */ /* 0x042fea0000001890 */
[----:B------:R-:W-:Y:S01]  /*b650*/  FMUL.FTZ R151, R0, R151 ;  /* 0x0000009700977220 */ /* 0x000fe20000410000 */
[----:B--2---:R-:W-:Y:S01]  /*b660*/  F2FP.F16.F32.PACK_AB R152, R202, R201 ;  /* 0x000000c9ca98723e */ /* 0x004fe200000000ff */
[----:B------:R-:W-:Y:S01]  /*b670*/  FFMA.FTZ R197, R2, R249, R197 ;  /* 0x000000f902c57223 */ /* 0x000fe200000100c5 */
[----:B-----5:R-:W-:Y:S03]  /*b680*/  F2FP.F16.F32.PACK_AB R153, R204, R203 ;  /* 0x000000cbcc99723e */ /* 0x020fe600000000ff */
[----:B---3--:R-:W-:Y:S01]  /*b690*/  F2FP.F16.F32.PACK_AB R154, R206, R205 ;  /* 0x000000cdce9a723e */ /* 0x008fe200000000ff */
[----:B------:R-:W-:Y:S01]  /*b6a0*/  HMMA.16816.F32 R148, R160, R158, R148 ;  /* 0x0000009ea094723c */ /* 0x000fe20000001894 */
[----:B------:R-:W1:Y:S02]  /*b6b0*/  LDSM.16.MT88.4 R156, [R224+0x12800] ;  /* 0x01280000e09c783b */ /* 0x000e640000004200 */
[----:B----4-:R-:W-:Y:S01]  /*b6c0*/  F2FP.F16.F32.PACK_AB R155, R248, R207 ;  /* 0x000000cff89b723e */ /* 0x010fe200000000ff */
[----:B------:R-:W-:Y:S01]  /*b6d0*/  FFMA.FTZ R199, R0, R247, R199 ;  /* 0x000000f700c77223 */ /* 0x000fe200000100c7 */
[----:B------:R-:W-:Y:S01]  /*b6e0*/  MOV R165, R164 ;  /* 0x000000a400a57202 */ /* 0x000fe20000000f00 */
[----:B------:R-:W-:Y:S02]  /*b6f0*/  FADD.FTZ R197, R166, R197 ;  /* 0x000000c5a6c57221 */ /* 0x000fe40000010000 */
[----:B------:R-:W-:Y:S01]  /*b700*/  FADD.FTZ R0, R5, R199 ;  /* 0x000000c705007221 */ /* 0x000fe20000010000 */
[----:B------:R-:W2:Y:S01]  /*b710*/  LDSM.16.MT88.4 R160, [R228+0x14800] ;  /* 0x01480000e4a0783b */ /* 0x000ea20000004200 */
[C---:B------:R-:W-:Y:S05]  /*b720*/  HMMA.16816.F32 R8, R152.reuse, R168, R8 ;  /* 0x000000a89808723c */ /* 0x040fea0000001808 */
[----:B------:R-:W-:Y:S01]  /*b730*/  FADD.FTZ R6, R6, R197 ;  /* 0x000000c506067221 */ /* 0x000fe20000010000 */
[C---:B------:R-:W-:Y:S01]  /*b740*/  HMMA.16816.F32 R36, R152.reuse, R170, R36 ;  /* 0x000000aa9824723c */ /* 0x040fe20000001824 */
[----:B------:R-:W3:Y:S04]  /*b750*/  LDSM.16.MT88.4 R168, [R226+0x14800] ;  /* 0x01480000e2a8783b */ /* 0x000ee80000004200 */
[----:B------:R-:W-:Y:S01]  /*b760*/  FADD.FTZ R167, R167, R0 ;  /* 0x00000000a7a77221 */ /* 0x000fe20000010000 */
[C---:B------:R-:W-:Y:S05]  /*b770*/  HMMA.16816.F32 R40, R152.reuse, R172, R40 ;  /* 0x000000ac9828723c */ /* 0x040fea0000001828 */
[----:B------:R-:W-:Y:S01]  /*b780*/  FADD.FTZ R6, R7, R6 ;  /* 0x0000000607067221 */ /* 0x000fe20000010000 */
[C---:B------:R-:W-:Y:S01]  /*b790*/  HMMA.16816.F32 R44, R152.reuse, R174, R44 ;  /* 0x000000ae982c723c */ /* 0x040fe2000000182c */
[----:B------:R-:W4:Y:S04]  /*b7a0*/  LDSM.16.MT88.4 R172, [R225+0x14800] ;  /* 0x01480000e1ac783b */ /* 0x000f280000004200 */
[----:B------:R-:W-:Y:S01]  /*b7b0*/  FADD.FTZ R196, R196, R167 ;  /* 0x000000a7c4c47221 */ /* 0x000fe20000010000 */
[C---:B------:R-:W-:Y:S05]  /*b7c0*/  HMMA.16816.F32 R48, R152.reuse, R176, R48 ;  /* 0x000000b09830723c */ /* 0x040fea0000001830 */
[----:B------:R-:W-:Y:S01]  /*b7d0*/  FADD.FTZ R201, R201, R6 ;  /* 0x00000006c9c97221 */ /* 0x000fe20000010000 */
[C---:B------:R-:W-:Y:S01]  /*b7e0*/  HMMA.16816.F32 R52, R152.reuse, R178, R52 ;  /* 0x000000b29834723c */ /* 0x040fe20000001834 */
[----:B------:R-:W5:Y:S04]  /*b7f0*/  LDSM.16.MT88.4 R176, [R224+0x14800] ;  /* 0x01480000e0b0783b */ /* 0x000f680000004200 */
        /* <DEDUP_REMOVED lines=9> */
[----:B------:R-:W-:Y:S04]  /*b890*/  LDSM.16.MT88.4 R184, [R228+0x15000] ;  /* 0x01500000e4b8783b */ /* 0x000fe80000004200 */
[----:B------:R-:W-:Y:S01]  /*b8a0*/  FADD.FTZ R207, R207, R204 ;  /* 0x000000cccfcf7221 */ /* 0x000fe20000010000 */
[C---:B------:R-:W-:Y:S05]  /*b8b0*/  HMMA.16816.F32 R72, R152.reuse, R188, R72 ;  /* 0x000000bc9848723c */ /* 0x040fea0000001848 */
[----:B------:R-:W-:Y:S01]  /*b8c0*/  FADD.FTZ R205, R206, R205 ;  /* 0x000000cdcecd7221 */ /* 0x000fe20000010000 */
[C---:B------:R-:W-:Y:S05]  /*b8d0*/  HMMA.16816.F32 R76, R152.reuse, R190, R76 ;  /* 0x000000be984c723c */ /* 0x040fea000000184c */
[--C-:B------:R-:W-:Y:S01]  /*b8e0*/  FFMA.FTZ R188, R20, UR4, -R200.reuse ;  /* 0x0000000414bc7c23 */ /* 0x100fe200080108c8 */
[C---:B------:R-:W-:Y:S05]  /*b8f0*/  HMMA.16816.F32 R80, R152.reuse, R192, R80 ;  /* 0x000000c09850723c */ /* 0x040fea0000001850 */
[--C-:B------:R-:W-:Y:S01]  /*b900*/  FFMA.FTZ R189, R21, UR4, -R200.reuse ;  /* 0x0000000415bd7c23 */ /* 0x100fe200080108c8 */
[C---:B------:R-:W-:Y:S01]  /*b910*/  HMMA.16816.F32 R84, R152.reuse, R194, R84 ;  /* 0x000000c29854723c */ /* 0x040fe20000001854 */
[----:B------:R-:W-:Y:S04]  /*b920*/  MUFU.EX2 R188, R188 ;  /* 0x000000bc00bc7308 */ /* 0x000fe80000000800 */
[--C-:B------:R-:W-:Y:S01]  /*b930*/  FFMA.FTZ R192, R24, UR4, -R200.reuse ;  /* 0x0000000418c07c23 */ /* 0x100fe200080108c8 */
[C---:B-1----:R-:W-:Y:S05]  /*b940*/  HMMA.16816.F32 R88, R152.reuse, R156, R88 ;  /* 0x0000009c9858723c */ /* 0x042fea0000001858 */
[----:B------:R-:W1:Y:S01]  /*b950*/  MUFU.EX2 R189, R189 ;  /* 0x000000bd00bd7308 */ /* 0x000e620000000800 */
[----:B------:R-:W-:Y:S01]  /*b960*/  FFMA.FTZ R193, R25, UR4, -R200 ;  /* 0x0000000419c17c23 */ /* 0x000fe200080108c8 */
[C---:B------:R-:W-:Y:S01]  /*b970*/  HMMA.16816.F32 R92, R152.reuse, R158, R92 ;  /* 0x0000009e985c723c */ /* 0x040fe2000000185c */
[----:B------:R-:W5:Y:S03]  /*b980*/  LDSM.16.MT88.4 R156, [R226+0x16800] ;  /* 0x01680000e29c783b */ /* 0x000f660000004200 */
[--C-:B------:R-:W-:Y:S02]  /*b990*/  FFMA.FTZ R194, R26, UR4, -R198.reuse ;  /* 0x000000041ac27c23 */ /* 0x100fe400080108c6 */
[C---:B--2---:R-:W-:Y:S02]  /*b9a0*/  HMMA.16816.F32 R96, R152.reuse, R160, R96 ;  /* 0x000000a09860723c */ /* 0x044fe40000001860 */
[----:B------:R-:W-:Y:S03]  /*b9b0*/  MUFU.EX2 R192, R192 ;  /* 0x000000c000c07308 */ /* 0x000fe60000000800 */
[--C-:B------:R-:W-:Y:S01]  /*b9c0*/  FFMA.FTZ R195, R27, UR4, -R198.reuse ;  /* 0x000000041bc37c23 */ /* 0x100fe200080108c6 */
[C---:B------:R-:W-:Y:S01]  /*b9d0*/  HMMA.16816.F32 R100, R152.reuse, R162, R100 ;  /* 0x000000a29864723c */ /* 0x040fe20000001864 */
[----:B------:R-:W2:Y:S05]  /*b9e0*/  LDSM.16.MT88.4 R160, [R225+0x16800] ;  /* 0x01680000e1a0783b */ /* 0x000eaa0000004200 */
[----:B------:R-:W5:Y:S01]  /*b9f0*/  MUFU.EX2 R193, R193 ;  /* 0x000000c100c17308 */ /* 0x000f620000000800 */
[----:B-1----:R-:W-:Y:S01]  /*ba00*/  F2FP.F16.F32.PACK_AB R20, R189, R188 ;  /* 0x000000bcbd14723e */ /* 0x002fe200000000ff */
[C---:B---3--:R-:W-:Y:S01]  /*ba10*/  HMMA.16816.F32 R104, R152.reuse, R168, R104 ;  /* 0x000000a89868723c */ /* 0x048fe20000001868 */
[----:B------:R-:W-:Y:S02]  /*ba20*/  LDSM.16.MT88.4 R24, [R224+0x11000] ;  /* 0x01100000e018783b */ /* 0x000fe40000004200 */
[--C-:B------:R-:W-:Y:S03]  /*ba30*/  FFMA.FTZ R190, R22, UR4, -R198.reuse ;  /* 0x0000000416be7c23 */ /* 0x100fe600080108c6 */
[C---:B------:R-:W-:Y:S02]  /*ba40*/  HMMA.16816.F32 R108, R152.reuse, R170, R108 ;  /* 0x000000aa986c723c */ /* 0x040fe4000000186c */
[----:B------:R-:W-:Y:S01]  /*ba50*/  MUFU.EX2 R194, R194 ;  /* 0x000000c200c27308 */ /* 0x000fe20000000800 */
[----:B------:R-:W1:Y:S03]  /*ba60*/  LDSM.16.MT88.4 R168, [R224+0x16800] ;  /* 0x01680000e0a8783b */ /* 0x000e660000004200 */
[C---:B----4-:R-:W-:Y:S06]  /*ba70*/  HMMA.16816.F32 R112, R152.reuse, R172, R112 ;  /* 0x000000ac9870723c */ /* 0x050fec0000001870 */
[----:B------:R-:W-:Y:S01]  /*ba80*/  MUFU.EX2 R190, R190 ;  /* 0x000000be00be7308 */ /* 0x000fe20000000800 */
[----:B-----5:R-:W-:Y:S01]  /*ba90*/  F2FP.F16.F32.PACK_AB R22, R193, R192 ;  /* 0x000000c0c116723e */ /* 0x020fe200000000ff */
[C---:B------:R-:W-:Y:S01]  /*baa0*/  HMMA.16816.F32 R116, R152.reuse, R174, R116 ;  /* 0x000000ae9874723c */ /* 0x040fe20000001874 */
[----:B------:R-:W3:Y:S02]  /*bab0*/  LDSM.16.MT88.4 R172, [R228+0x11000] ;  /* 0x01100000e4ac783b */ /* 0x000ee40000004200 */
[----:B------:R-:W-:Y:S03]  /*bac0*/  FFMA.FTZ R191, R23, UR4, -R198 ;  /* 0x0000000417bf7c23 */ /* 0x000fe600080108c6 */
[C---:B------:R-:W-:Y:S02]  /*bad0*/  HMMA.16816.F32 R120, R152.reuse, R176, R120 ;  /* 0x000000b09878723c */ /* 0x040fe40000001878 */
[----:B------:R-:W4:Y:S03]  /*bae0*/  MUFU.EX2 R195, R195 ;  /* 0x000000c300c37308 */ /* 0x000f260000000800 */
[----:B------:R-:W-:Y:S01]  /*baf0*/  FADD.FTZ R207, R248, R207 ;  /* 0x000000cff8cf7221 */ /* 0x000fe20000010000 */
[C---:B------:R-:W-:Y:S01]  /*bb00*/  HMMA.16816.F32 R124, R152.reuse, R178, R124 ;  /* 0x000000b2987c723c */ /* 0x040fe2000000187c */
[----:B------:R-:W-:Y:S05]  /*bb10*/  LDSM.16.MT88.4 R176, [R225+0x11000] ;  /* 0x01100000e1b0783b */ /* 0x000fea0000004200 */
[----:B------:R-:W5:Y:S01]  /*bb20*/  MUFU.EX2 R191, R191 ;  /* 0x000000bf00bf7308 */ /* 0x000f620000000800 */
[----:B------:R-:W-:Y:S01]  /*bb30*/  MOV R0, R3 ;  /* 0x0000000300007202 */ /* 0x000fe20000000f00 */
[C---:B------:R-:W-:Y:S03]  /*bb40*/  HMMA.16816.F32 R128, R152.reuse, R180, R128 ;  /* 0x000000b49880723c */ /* 0x040fe60000001880 */
[----:B------:R-:W-:Y:S03]  /*bb50*/  FADD.FTZ R188, R188, R205 ;  /* 0x000000cdbcbc7221 */ /* 0x000fe60000010000 */
[C---:B------:R-:W-:Y:S01]  /*bb60*/  HMMA.16816.F32 R12, R152.reuse, R182, R12 ;  /* 0x000000b6980c723c */ /* 0x040fe2000000180c */
[----:B------:R-:W-:Y:S04]  /*bb70*/  LDSM.16.MT88.4 R180, [R224+0x13000] ;  /* 0x01300000e0b4783b */ /* 0x000fe80000004200 */
[----:B----4-:R-:W-:Y:S01]  /*bb80*/  F2FP.F16.F32.PACK_AB R23, R195, R194 ;  /* 0x000000c2c317723e */ /* 0x010fe200000000ff */
[C---:B------:R-:W-:Y:S05]  /*bb90*/  HMMA.16816.F32 R132, R152.reuse, R156, R132 ;  /* 0x0000009c9884723c */ /* 0x040fea0000001884 */
[----:B-----5:R-:W-:Y:S01]  /*bba0*/  F2FP.F16.F32.PACK_AB R21, R191, R190 ;  /* 0x000000bebf15723e */ /* 0x020fe200000000ff */
[C---:B------:R-:W-:Y:S01]  /*bbb0*/  HMMA.16816.F32 R16, R152.reuse, R158, R16 ;  /* 0x0000009e9810723c */ /* 0x040fe20000001810 */
[----:B------:R-:W4:Y:S04]  /*bbc0*/  LDSM.16.MT88.4 R156, [R226+0x11000] ;  /* 0x01100000e29c783b */ /* 0x000f280000004200 */
[----:B------:R-:W-:Y:S01]  /*bbd0*/  FADD.FTZ R190, R190, R207 ;  /* 0x000000cfbebe7221 */ /* 0x000fe20000010000 */
[C---:B--2---:R-:W-:Y:S05]  /*bbe0*/  HMMA.16816.F32 R136, R152.reuse, R160, R136 ;  /* 0x000000a09888723c */ /* 0x044fea0000001888 */
[----:B------:R-:W-:Y:S01]  /*bbf0*/  FADD.FTZ R189, R189, R188 ;  /* 0x000000bcbdbd7221 */ /* 0x000fe20000010000 */
[C---:B------:R-:W-:Y:S01]  /*bc00*/  HMMA.16816.F32 R140, R152.reuse, R162, R140 ;  /* 0x000000a2988c723c */ /* 0x040fe2000000188c */
[----:B------:R-:W2:Y:S04]  /*bc10*/  LDSM.16.MT88.4 R160, [R228+0x13000] ;  /* 0x01300000e4a0783b */ /* 0x000ea80000004200 */
[----:B------:R-:W-:Y:S01]  /*bc20*/  FADD.FTZ R191, R191, R190 ;  /* 0x000000bebfbf7221 */ /* 0x000fe20000010000 */
[C---:B-1----:R-:W-:Y:S05]  /*bc30*/  HMMA.16816.F32 R144, R152.reuse, R168, R144 ;  /* 0x000000a89890723c */ /* 0x042fea0000001890 */
[----:B------:R-:W-:Y:S01]  /*bc40*/  FADD.FTZ R192, R192, R189 ;  /* 0x000000bdc0c07221 */ /* 0x000fe20000010000 */
[----:B------:R-:W-:Y:S01]  /*bc50*/  HMMA.16816.F32 R148, R152, R170, R148 ;  /* 0x000000aa9894723c */ /* 0x000fe20000001894 */
[----:B------:R-:W1:Y:S04]  /*bc60*/  LDSM.16.MT88.4 R152, [R226+0x13000] ;  /* 0x01300000e298783b */ /* 0x000e680000004200 */
[----:B------:R-:W-:Y:S01]  /*bc70*/  FADD.FTZ R194, R194, R191 ;  /* 0x000000bfc2c27221 */ /* 0x000fe20000010000 */
[C---:B---3--:R-:W-:Y:S03]  /*bc80*/  HMMA.16816.F32 R8, R20.reuse, R172, R8 ;  /* 0x000000ac1408723c */ /* 0x048fe60000001808 */
[----:B------:R-:W3:Y:S02]  /*bc90*/  LDSM.16.MT88.4 R168, [R225+0x13000] ;  /* 0x01300000e1a8783b */ /* 0x000ee40000004200 */
[----:B------:R-:W-:Y:S01]  /*bca0*/  FADD.FTZ R193, R193, R192 ;  /* 0x000000c0c1c17221 */ /* 0x000fe20000010000 */
[C---:B------:R-:W-:Y:S05]  /*bcb0*/  HMMA.16816.F32 R36, R20.reuse, R174, R36 ;  /* 0x000000ae1424723c */ /* 0x040fea0000001824 */
[----:B------:R-:W5:Y:S01]  /*bcc0*/  LDSM.16.MT88.4 R172, [R226+0x15000] ;  /* 0x01500000e2ac783b */ /* 0x000f620000004200 */
[C---:B----4-:R-:W-:Y:S05]  /*bcd0*/  HMMA.16816.F32 R40, R20.reuse, R156, R40 ;  /* 0x0000009c1428723c */ /* 0x050fea0000001828 */
[----:B------:R-:W-:Y:S01]  /*bce0*/  FADD.FTZ R195, R195, R194 ;  /* 0x000000c2c3c37221 */ /* 0x000fe20000010000 */
[C---:B------:R-:W-:Y:S01]  /*bcf0*/  HMMA.16816.F32 R44, R20.reuse, R158, R44 ;  /* 0x0000009e142c723c */ /* 0x040fe2000000182c */
[----:B------:R-:W-:Y:S05]  /*bd00*/  LDSM.16.MT88.4 R156, [R224+0x15000] ;  /* 0x01500000e09c783b */ /* 0x000fea0000004200 */
[C---:B------:R-:W-:Y:S06]  /*bd10*/  HMMA.16816.F32 R48, R20.reuse, R176, R48 ;  /* 0x000000b01430723c */ /* 0x040fec0000001830 */
[C---:B------:R-:W-:Y:S05]  /*bd20*/  HMMA.16816.F32 R52, R20.reuse, R178, R52 ;  /* 0x000000b21434723c */ /* 0x040fea0000001834 */
[--C-:B------:R-:W-:Y:S01]  /*bd30*/  FFMA.FTZ R176, R28, UR4, -R200.reuse ;  /* 0x000000041cb07c23 */ /* 0x100fe200080108c8 */
[C---:B------:R-:W-:Y:S05]  /*bd40*/  HMMA.16816.F32 R56, R20.reuse, R24, R56 ;  /* 0x000000181438723c */ /* 0x040fea0000001838 */
[----:B------:R-:W-:Y:S01]  /*bd50*/  FFMA.FTZ R177, R29, UR4, -R200 ;  /* 0x000000041db17c23 */ /* 0x000fe200080108c8 */
[C---:B------:R-:W-:Y:S01]  /*bd60*/  HMMA.16816.F32 R60, R20.reuse, R26, R60 ;  /* 0x0000001a143c723c */ /* 0x040fe2000000183c */
[----:B------:R-:W4:Y:S01]  /*bd70*/  LDSM.16.MT88.4 R24, [R225+0x15000] ;  /* 0x01500000e118783b */ /* 0x000f220000004200 */
[----:B------:R-:W-:Y:S03]  /*bd80*/  MUFU.EX2 R176, R176 ;  /* 0x000000b000b07308 */ /* 0x000fe60000000800 */
[--C-:B------:R-:W-:Y:S01]  /*bd90*/  FFMA.FTZ R178, R30, UR4, -R198.reuse ;  /* 0x000000041eb27c23 */ /* 0x100fe200080108c6 */
[C---:B--2---:R-:W-:Y:S06]  /*bda0*/  HMMA.16816.F32 R64, R20.reuse, R160, R64 ;  /* 0x000000a01440723c */ /* 0x044fec0000001840 */
[----:B------:R-:W2:Y:S01]  /*bdb0*/  MUFU.EX2 R177, R177 ;  /* 0x000000b100b17308 */ /* 0x000ea20000000800 */
[----:B------:R-:W-:Y:S01]  /*bdc0*/  FFMA.FTZ R179, R31, UR4, -R198 ;  /* 0x000000041fb37c23 */ /* 0x000fe200080108c6 */
[C---:B------:R-:W-:Y:S01]  /*bdd0*/  HMMA.16816.F32 R68, R20.reuse, R162, R68 ;  /* 0x000000a21444723c */ /* 0x040fe20000001844 */
[----:B------:R-:W-:Y:S05]  /*bde0*/  LDSM.16.MT88.4 R160, [R226+0x17000] ;  /* 0x01700000e2a0783b */ /* 0x000fea0000004200 */
[C---:B-1----:R-:W-:Y:S02]  /*bdf0*/  HMMA.16816.F32 R72, R20.reuse, R152, R72 ;  /* 0x000000981448723c */ /* 0x042fe40000001848 */
[----:B------:R-:W-:Y:S01]  /*be00*/  MUFU.EX2 R178, R178 ;  /* 0x000000b200b27308 */ /* 0x000fe20000000800 */
[----:B------:R-:W-:Y:S03]  /*be10*/  LDSM.16.MT88.4 R28, [R224+0x17000] ;  /* 0x01700000e01c783b */ /* 0x000fe60000004200 */
[C---:B------:R-:W-:Y:S06]  /*be20*/  HMMA.16816.F32 R76, R20.reuse, R154, R76 ;  /* 0x0000009a144c723c */ /* 0x040fec000000184c */
[----:B------:R-:W1:Y:S01]  /*be30*/  MUFU.EX2 R179, R179 ;  /* 0x000000b300b37308 */ /* 0x000e620000000800 */
[----:B------:R-:W2:Y:S01]  /*be40*/  LDSM.16.MT88.4 R152, [R228+0x17000] ;  /* 0x01700000e498783b */ /* 0x000ea20000004200 */
[C---:B---3--:R-:W-:Y:S06]  /*be50*/  HMMA.16816.F32 R80, R20.reuse, R168, R80 ;  /* 0x000000a81450723c */ /* 0x048fec0000001850 */
[C---:B------:R-:W-:Y:S01]  /*be60*/  HMMA.16816.F32 R84, R20.reuse, R170, R84 ;  /* 0x000000aa1454723c */ /* 0x040fe20000001854 */
[----:B------:R-:W-:Y:S05]  /*be70*/  LDSM.16.MT88.4 R168, [R224+0x11800] ;  /* 0x01180000e0a8783b */ /* 0x000fea0000004200 */
[C---:B------:R-:W-:Y:S06]  /*be80*/  HMMA.16816.F32 R88, R20.reuse, R180, R88 ;  /* 0x000000b41458723c */ /* 0x040fec0000001858 */
[C---:B------:R-:W-:Y:S05]  /*be90*/  HMMA.16816.F32 R92, R20.reuse, R182, R92 ;  /* 0x000000b6145c723c */ /* 0x040fea000000185c */
[----:B------:R-:W-:Y:S01]  /*bea0*/  FFMA.FTZ R180, R32, UR4, -R200 ;  /* 0x0000000420b47c23 */ /* 0x000fe200080108c8 */
[C---:B------:R-:W-:Y:S05]  /*beb0*/  HMMA.16816.F32 R96, R20.reuse, R184, R96 ;  /* 0x000000b81460723c */ /* 0x040fea0000001860 */
[----:B------:R-:W-:Y:S01]  /*bec0*/  FFMA.FTZ R182, R34, UR4, -R198 ;  /* 0x0000000422b67c23 */ /* 0x000fe200080108c6 */
[C---:B------:R-:W-:Y:S01]  /*bed0*/  HMMA.16816.F32 R100, R20.reuse, R186, R100 ;  /* 0x000000ba1464723c */ /* 0x040fe20000001864 */
[----:B------:R-:W-:Y:S04]  /*bee0*/  MUFU.EX2 R180, R180 ;  /* 0x000000b400b47308 */ /* 0x000fe80000000800 */
[----:B------:R-:W-:Y:S01]  /*bef0*/  FFMA.FTZ R200, R33, UR4, -R200 ;  /* 0x0000000421c87c23 */ /* 0x000fe200080108c8 */
[C---:B-----5:R-:W-:Y:S05]  /*bf00*/  HMMA.16816.F32 R104, R20.reuse, R172, R104 ;  /* 0x000000ac1468723c */ /* 0x060fea0000001868 */
[----:B------:R-:W3:Y:S01]  /*bf10*/  MUFU.EX2 R181, R200 ;  /* 0x000000c800b57308 */ /* 0x000ee20000000800 */
[----:B------:R-:W-:Y:S01]  /*bf20*/  FFMA.FTZ R198, R35, UR4, -R198 ;  /* 0x0000000423c67c23 */ /* 0x000fe200080108c6 */
[C---:B------:R-:W-:Y:S01]  /*bf30*/  HMMA.16816.F32 R108, R20.reuse, R174, R108 ;  /* 0x000000ae146c723c */ /* 0x040fe2000000186c */
[----:B------:R-:W-:Y:S07]  /*bf40*/  LDSM.16.MT88.4 R32, [R225+0x11800] ;  /* 0x01180000e120783b */ /* 0x000fee0000004200 */
[----:B------:R-:W-:Y:S01]  /*bf50*/  MUFU.EX2 R182, R182 ;  /* 0x000000b600b67308 */ /* 0x000fe20000000800 */
[C---:B----4-:R-:W-:Y:S01]  /*bf60*/  HMMA.16816.F32 R112, R20.reuse, R24, R112 ;  /* 0x000000181470723c */ /* 0x050fe20000001870 */
[----:B------:R-:W-:Y:S05]  /*bf70*/  LDSM.16.MT88.4 R172, [R228+0x13800] ;  /* 0x01380000e4ac783b */ /* 0x000fea0000004200 */
[C---:B------:R-:W-:Y:S03]  /*bf80*/  HMMA.16816.F32 R116, R20.reuse, R26, R116 ;  /* 0x0000001a1474723c */ /* 0x040fe60000001874 */
[----:B------:R-:W4:Y:S01]  /*bf90*/  MUFU.EX2 R183, R198 ;  /* 0x000000c600b77308 */ /* 0x000f220000000800 */
[----:B------:R-:W5:Y:S02]  /*bfa0*/  LDSM.16.MT88.4 R24, [R225+0x17000] ;  /* 0x01700000e118783b */ /* 0x000f640000004200 */
[C---:B------:R-:W-:Y:S06]  /*bfb0*/  HMMA.16816.F32 R120, R20.reuse, R156, R120 ;  /* 0x0000009c1478723c */ /* 0x040fec0000001878 */
[C---:B------:R-:W-:Y:S01]  /*bfc0*/  HMMA.16816.F32 R124, R20.reuse, R158, R124 ;  /* 0x0000009e147c723c */ /* 0x040fe2000000187c */
[----:B------:R-:W4:Y:S05]  /*bfd0*/  LDSM.16.MT88.4 R156, [R228+0x11800] ;  /* 0x01180000e49c783b */ /* 0x000f2a0000004200 */
[C---:B--2---:R-:W-:Y:S06]  /*bfe0*/  HMMA.16816.F32 R128, R20.reuse, R152, R128 ;  /* 0x000000981480723c */ /* 0x044fec0000001880 */
[C---:B------:R-:W-:Y:S01]  /*bff0*/  HMMA.16816.F32 R12, R20.reuse, R154, R12 ;  /* 0x0000009a140c723c */ /* 0x040fe2000000180c */
[----:B------:R-:W2:Y:S05]  /*c000*/  LDSM.16.MT88.4 R152, [R226+0x11800] ;  /* 0x01180000e298783b */ /* 0x000eaa0000004200 */
[C---:B------:R-:W-:Y:S06]  /*c010*/  HMMA.16816.F32 R132, R20.reuse, R160, R132 ;  /* 0x000000a01484723c */ /* 0x040fec0000001884 */
[C---:B------:R-:W-:Y:S06]  /*c020*/  HMMA.16816.F32 R16, R20.reuse, R162, R16 ;  /* 0x000000a21410723c */ /* 0x040fec0000001810 */
[C---:B-----5:R-:W-:Y:S06]  /*c030*/  HMMA.16816.F32 R136, R20.reuse, R24, R136 ;  /* 0x000000181488723c */ /* 0x060fec0000001888 */
[C---:B------:R-:W-:Y:S05]  /*c040*/  HMMA.16816.F32 R140, R20.reuse, R26, R140 ;  /* 0x0000001a148c723c */ /* 0x040fea000000188c */
[----:B------:R-:W-:Y:S01]  /*c050*/  F2FP.F16.F32.PACK_AB R24, R177, R176 ;  /* 0x000000b0b118723e */ /* 0x000fe200000000ff */
[C---:B------:R-:W-:Y:S05]  /*c060*/  HMMA.16816.F32 R144, R20.reuse, R28, R144 ;  /* 0x0000001c1490723c */ /* 0x040fea0000001890 */
[----:B-1----:R-:W-:Y:S01]  /*c070*/  F2FP.F16.F32.PACK_AB R25, R179, R178 ;  /* 0x000000b2b319723e */ /* 0x002fe200000000ff */
[----:B------:R-:W-:Y:S01]  /*c080*/  HMMA.16816.F32 R148, R20, R30, R148 ;  /* 0x0000001e1494723c */ /* 0x000fe20000001894 */
[----:B------:R-:W-:Y:S04]  /*c090*/  LDSM.16.MT88.4 R20, [R225+0x13800] ;  /* 0x01380000e114783b */ /* 0x000fe80000004200 */
[----:B---3--:R-:W-:Y:S01]  /*c0a0*/  F2FP.F16.F32.PACK_AB R26, R181, R180 ;  /* 0x000000b4b51a723e */ /* 0x008fe200000000ff */
[----:B------:R-:W-:Y:S01]  /*c0b0*/  FADD.FTZ R176, R176, R193 ;  /* 0x000000c1b0b07221 */ /* 0x000fe20000010000 */
[----:B----4-:R-:W-:Y:S01]  /*c0c0*/  F2FP.F16.F32.PACK_AB R27, R183, R182 ;  /* 0x000000b6b71b723e */ /* 0x010fe200000000ff */
[----:B------:R-:W-:Y:S01]  /*c0d0*/  FADD.FTZ R178, R178, R195 ;  /* 0x000000c3b2b27221 */ /* 0x000fe20000010000 */
[----:B------:R-:W-:Y:S02]  /*c0e0*/  LDSM.16.MT88.4 R28, [R224+0x13800] ;  /* 0x01380000e01c783b */ /* 0x000fe40000004200 */
[----:B------:R-:W-:Y:S01]  /*c0f0*/  FADD.FTZ R177, R177, R176 ;  /* 0x000000b0b1b17221 */ /* 0x000fe20000010000 */
[----:B------:R-:W-:Y:S02]  /*c100*/  FADD.FTZ R179, R179, R178 ;  /* 0x000000b2b3b37221 */ /* 0x000fe40000010000 */
[C---:B------:R-:W-:Y:S03]  /*c110*/  HMMA.16816.F32 R160, R24.reuse, R156, R8 ;  /* 0x0000009c18a0723c */ /* 0x040fe60000001808 */
[----:B------:R-:W1:Y:S02]  /*c120*/  LDSM.16.MT88.4 R8, [R226+0x13800] ;  /* 0x01380000e208783b */ /* 0x000e640000004200 */
[----:B------:R-:W-:Y:S01]  /*c130*/  FADD.FTZ R180, R180, R177 ;  /* 0x000000b1b4b47221 */ /* 0x000fe20000010000 */
[C---:B------:R-:W-:Y:S05]  /*c140*/  HMMA.16816.F32 R36, R24.reuse, R158, R36 ;  /* 0x0000009e1824723c */ /* 0x040fea0000001824 */
[----:B------:R-:W-:Y:S01]  /*c150*/  LDSM.16.MT88.4 R156, [R225+0x15800] ;  /* 0x01580000e19c783b */ /* 0x000fe20000004200 */
[C---:B--2---:R-:W-:Y:S05]  /*c160*/  HMMA.16816.F32 R40, R24.reuse, R152, R40 ;  /* 0x000000981828723c */ /* 0x044fea0000001828 */
[----:B------:R-:W-:Y:S01]  /*c170*/  FADD.FTZ R182, R182, R179 ;  /* 0x000000b3b6b67221 */ /* 0x000fe20000010000 */
[C---:B------:R-:W-:Y:S01]  /*c180*/  HMMA.16816.F32 R44, R24.reuse, R154, R44 ;  /* 0x0000009a182c723c */ /* 0x040fe2000000182c */
[----:B------:R-:W-:Y:S04]  /*c190*/  LDSM.16.MT88.4 R152, [R226+0x15800] ;  /* 0x01580000e298783b */ /* 0x000fe80000004200 */
[----:B------:R-:W-:Y:S01]  /*c1a0*/  FADD.FTZ R249, R181, R180 ;  /* 0x000000b4b5f97221 */ /* 0x000fe20000010000 */
[C---:B------:R-:W-:Y:S05]  /*c1b0*/  HMMA.16816.F32 R48, R24.reuse, R32, R48 ;  /* 0x000000201830723c */ /* 0x040fea0000001830 */
[----:B------:R-:W-:Y:S01]  /*c1c0*/  FADD.FTZ R247, R183, R182 ;  /* 0x000000b6b7f77221 */ /* 0x000fe20000010000 */
[C---:B------:R-:W-:Y:S01]  /*c1d0*/  HMMA.16816.F32 R52, R24.reuse, R34, R52 ;  /* 0x000000221834723c */ /* 0x040fe20000001834 */
[----:B------:R-:W2:Y:S05]  /*c1e0*/  LDSM.16.MT88.4 R32, [R228+0x15800] ;  /* 0x01580000e420783b */ /* 0x000eaa0000004200 */
[C---:B------:R-:W-:Y:S06]  /*c1f0*/  HMMA.16816.F32 R56, R24.reuse, R168, R56 ;  /* 0x000000a81838723c */ /* 0x040fec0000001838 */
[C---:B------:R-:W-:Y:S01]  /*c200*/  HMMA.16816.F32 R60, R24.reuse, R170, R60 ;  /* 0x000000aa183c723c */ /* 0x040fe2000000183c */
[----:B------:R-:W-:Y:S05]  /*c210*/  LDSM.16.MT88.4 R168, [R224+0x17800] ;  /* 0x01780000e0a8783b */ /* 0x000fea0000004200 */
[C---:B------:R-:W-:Y:S06]  /*c220*/  HMMA.16816.F32 R64, R24.reuse, R172, R64 ;  /* 0x000000ac1840723c */ /* 0x040fec0000001840 */
[C---:B------:R-:W-:Y:S06]  /*c230*/  HMMA.16816.F32 R68, R24.reuse, R174, R68 ;  /* 0x000000ae1844723c */ /* 0x040fec0000001844 */
[C---:B-1----:R-:W-:Y:S06]  /*c240*/  HMMA.16816.F32 R72, R24.reuse, R8, R72 ;  /* 0x000000081848723c */ /* 0x042fec0000001848 */
[C---:B------:R-:W-:Y:S01]  /*c250*/  HMMA.16816.F32 R76, R24.reuse, R10, R76 ;  /* 0x0000000a184c723c */ /* 0x040fe2000000184c */
[----:B------:R-:W1:Y:S05]  /*c260*/  LDSM.16.MT88.4 R8, [R224+0x15800] ;  /* 0x01580000e008783b */ /* 0x000e6a0000004200 */
[C---:B------:R-:W-:Y:S06]  /*c270*/  HMMA.16816.F32 R80, R24.reuse, R20, R80 ;  /* 0x000000141850723c */ /* 0x040fec0000001850 */
[C---:B------:R-:W-:Y:S01]  /*c280*/  HMMA.16816.F32 R84, R24.reuse, R22, R84 ;  /* 0x000000161854723c */ /* 0x040fe20000001854 */
[----:B------:R-:W3:Y:S05]  /*c290*/  LDSM.16.MT88.4 R20, [R228+0x17800] ;  /* 0x01780000e414783b */ /* 0x000eea0000004200 */
        /* <DEDUP_REMOVED lines=8> */
[C---:B------:R-:W-:Y:S06]  /*c320*/  HMMA.16816.F32 R112, R24.reuse, R156, R112 ;  /* 0x0000009c1870723c */ /* 0x040fec0000001870 */
[C---:B------:R-:W-:Y:S06]  /*c330*/  HMMA.16816.F32 R116, R24.reuse, R158, R116 ;  /* 0x0000009e1874723c */ /* 0x040fec0000001874 */
[C---:B-1----:R-:W-:Y:S06]  /*c340*/  HMMA.16816.F32 R120, R24.reuse, R8, R120 ;  /* 0x000000081878723c */ /* 0x042fec0000001878 */
[C---:B------:R-:W-:Y:S06]  /*c350*/  HMMA.16816.F32 R124, R24.reuse, R10, R124 ;  /* 0x0000000a187c723c */ /* 0x040fec000000187c */
[C---:B---3--:R-:W-:Y:S06]  /*c360*/  HMMA.16816.F32 R128, R24.reuse, R20, R128 ;  /* 0x000000141880723c */ /* 0x048fec0000001880 */
[C---:B------:R-:W-:Y:S06]  /*c370*/  HMMA.16816.F32 R156, R24.reuse, R22, R12 ;  /* 0x00000016189c723c */ /* 0x040fec000000180c */
[C---:B----4-:R-:W-:Y:S06]  /*c380*/  HMMA.16816.F32 R132, R24.reuse, R28, R132 ;  /* 0x0000001c1884723c */ /* 0x050fec0000001884 */
[C---:B------:R-:W-:Y:S06]  /*c390*/  HMMA.16816.F32 R152, R24.reuse, R30, R16 ;  /* 0x0000001e1898723c */ /* 0x040fec0000001810 */
[C---:B--2---:R-:W-:Y:S06]  /*c3a0*/  HMMA.16816.F32 R136, R24.reuse, R32, R136 ;  /* 0x000000201888723c */ /* 0x044fec0000001888 */
[C---:B------:R-:W-:Y:S06]  /*c3b0*/  HMMA.16816.F32 R140, R24.reuse, R34, R140 ;  /* 0x00000022188c723c */ /* 0x040fec000000188c */
[C---:B------:R-:W-:Y:S06]  /*c3c0*/  HMMA.16816.F32 R144, R24.reuse, R168, R144 ;  /* 0x000000a81890723c */ /* 0x040fec0000001890 */
[----:B------:R-:W-:Y:S01]  /*c3d0*/  HMMA.16816.F32 R148, R24, R170, R148 ;  /* 0x000000aa1894723c */ /* 0x000fe20000001894 */
[----:B------:R-:W-:Y:S11]  /*c3e0*/  @!UPT UIADD3 URZ, URZ, URZ, URZ ;  /* 0x0000003f3f3ff290 */ /* 0x000ff6000fffe03f */
[----:B------:R-:W-:Y:S01]  /*c3f0*/  @!UPT UIADD3 URZ, URZ, URZ, URZ ;  /* 0x0000003f3f3ff290 */ /* 0x000fe2000fffe03f */
[----:B------:R-:W-:Y:S11]  /*c400*/  @P1 BRA `(.L_x_758) ;  /* 0xffffffbc00041947 */ /* 0x000ff6000383ffff */
.L_x_754:
[----:B------:R-:W1:Y:S01]  /*c410*/  SHFL.BFLY PT, R2, R249, 0x2, 0x1f ;  /* 0x0c401f00f9027f89 */ /* 0x000e6200000e0000 */
[----:B------:R-:W-:Y:S01]  /*c420*/  MOV R4, 0x3f800000 ;  /* 0x3f80000000047802 */ /* 0x000fe20000000f00 */
[----:B------:R-:W2:Y:S01]  /*c430*/  S2UR UR4, SR_CgaCtaId ;  /* 0x00000000000479c3 */ /* 0x000ea20000008800 */
[----:B------:R-:W-:Y:S01]  /*c440*/  MOV R5, 0x3f800000 ;  /* 0x3f80000000057802 */ /* 0x000fe20000000f00 */
[----:B------:R-:W3:Y:S01]  /*c450*/  SHFL.BFLY PT, R0, R247, 0x2, 0x1f ;  /* 0x0c401f00f7007f89 */ /* 0x000ee200000e0000 */
[----:B------:R-:W-:Y:S01]  /*c460*/  UMOV UR6, 0x400 ;  /* 0x0000040000067882 */ /* 0x000fe20000000000 */
[----:B------:R-:W-:Y:S01]  /*c470*/  UISETP.NE.AND UP0, UPT, UR14, -0x1, UPT ;  /* 0xffffffff0e00788c */ /* 0x000fe2000bf05270 */
[----:B-1----:R-:W-:Y:S01]  /*c480*/  FADD.FTZ R9, R2, R249 ;  /* 0x000000f902097221 */ /* 0x002fe20000010000 */
[----:B--2---:R-:W-:Y:S01]  /*c490*/  ULEA UR4, UR4, UR6, 0x18 ;  /* 0x0000000604047291 */ /* 0x004fe2000f8ec03f */
[----:B---3--:R-:W-:-:S03]  /*c4a0*/  FADD.FTZ R7, R0, R247 ;  /* 0x000000f700077221 */ /* 0x008fc60000010000 */
[----:B------:R-:W1:Y:S05]  /*c4b0*/  SHFL.BFLY PT, R2, R9, 0x1, 0x1f ;  /* 0x0c201f0009027f89 */ /* 0x000e6a00000e0000 */
[----:B------:R-:W-:Y:S02]  /*c4c0*/  @UP0 ULDC.64 UR6, c[0x0][0x298] ;  /* 0x0000a60000060ab9 */ /* 0x000fe40000000a00 */
[----:B------:R-:W-:Y:S01]  /*c4d0*/  @UP0 UIMAD.WIDE.U32 UR10, UR14, UR6, URZ ;  /* 0x000000060e0a02a5 */ /* 0x000fe2000f8e003f */
[----:B------:R-:W2:Y:S03]  /*c4e0*/  SHFL.BFLY PT, R0, R7, 0x1, 0x1f ;  /* 0x0c201f0007007f89 */ /* 0x000ea600000e0000 */
[----:B------:R-:W-:Y:S01]  /*c4f0*/  @UP0 UIMAD UR8, UR14, UR7, UR11 ;  /* 0x000000070e0802a4 */ /* 0x000fe2000f8e020b */
[----:B-1----:R-:W-:Y:S01]  /*c500*/  FADD.FTZ R2, R9, R2 ;  /* 0x0000000209027221 */ /* 0x002fe20000010000 */
[----:B--2---:R-:W-:-:S04]  /*c510*/  FADD.FTZ R0, R7, R0 ;  /* 0x0000000007007221 */ /* 0x004fc80000010000 */
[----:B------:R-:W-:Y:S02]  /*c520*/  FSETP.NE.FTZ.AND P4, PT, R2, RZ, PT ;  /* 0x000000ff0200720b */ /* 0x000fe40003f95000 */
[----:B------:R-:W-:-:S11]  /*c530*/  FSETP.NE.FTZ.AND P3, PT, R0, RZ, PT ;  /* 0x000000ff0000720b */ /* 0x000fd60003f75000 */
[----:B------:R-:W1:Y:S08]  /*c540*/  @P4 MUFU.RCP R4, R2 ;  /* 0x0000000200044308 */ /* 0x000e700000001000 */
[----:B------:R-:W2:Y:S08]  /*c550*/  @P3 MUFU.RCP R5, R0 ;  /* 0x0000000000053308 */ /* 0x000eb00000001000 */
[----:B------:R-:W-:Y:S01]  /*c560*/  @P4 MUFU.LG2 R2, R2 ;  /* 0x0000000200024308 */ /* 0x000fe20000000c00 */
[C---:B-1----:R-:W-:Y:S01]  /*c570*/  FMUL.FTZ R160, R4.reuse, R160 ;  /* 0x000000a004a07220 */ /* 0x042fe20000410000 */
[C---:B------:R-:W-:Y:S01]  /*c580*/  FMUL.FTZ R161, R4.reuse, R161 ;  /* 0x000000a104a17220 */ /* 0x040fe20000410000 */
        /* <DEDUP_REMOVED lines=61> */
[----:B------:R-:W-:Y:S01]  /*c960*/  FMUL.FTZ R149, R4, R149 ;  /* 0x0000009504957220 */ /* 0x000fe20000410000 */
[C---:B--2---:R-:W-:Y:S01]  /*c970*/  FMUL.FTZ R163, R5.reuse, R163 ;  /* 0x000000a305a37220 */ /* 0x044fe20000410000 */
[----:B------:R-:W1:Y:S01]  /*c980*/  S2R R4, SR_TID.X ;  /* 0x0000000000047919 */ /* 0x000e620000002100 */
        /* <DEDUP_REMOVED lines=31> */
[----:B-1----:R-:W-:Y:S01]  /*cb80*/  SHF.R.S32.HI R7, RZ, 0x1f, R4 ;  /* 0x0000001fff077819 */ /* 0x002fe20000011404 */
[C---:B------:R-:W-:Y:S01]  /*cb90*/  FMUL.FTZ R99, R5.reuse, R99 ;  /* 0x0000006305637220 */ /* 0x040fe20000410000 */
[C---:B------:R-:W-:Y:S01]  /*cba0*/  FMUL.FTZ R98, R5.reuse, R98 ;  /* 0x0000006205627220 */ /* 0x040fe20000410000 */
[----:B------:R-:W-:Y:S01]  /*cbb0*/  FMUL.FTZ R103, R5, R103 ;  /* 0x0000006705677220 */ /* 0x000fe20000410000 */
[----:B------:R-:W-:Y:S01]  /*cbc0*/  LEA.HI R6, R7, R4, RZ, 0x2 ;  /* 0x0000000407067211 */ /* 0x000fe200078f10ff */
[C---:B------:R-:W-:Y:S01]  /*cbd0*/  FMUL.FTZ R102, R5.reuse, R102 ;  /* 0x0000006605667220 */ /* 0x040fe20000410000 */
[C---:B------:R-:W-:Y:S01]  /*cbe0*/  FMUL.FTZ R107, R5.reuse, R107 ;  /* 0x0000006b056b7220 */ /* 0x040fe20000410000 */
[C---:B------:R-:W-:Y:S01]  /*cbf0*/  FMUL.FTZ R106, R5.reuse, R106 ;  /* 0x0000006a056a7220 */ /* 0x040fe20000410000 */
[--C-:B------:R-:W-:Y:S01]  /*cc00*/  SHF.R.S32.HI R9, RZ, 0x2, R6.reuse ;  /* 0x00000002ff097819 */ /* 0x100fe20000011406 */
[C---:B------:R-:W-:Y:S01]  /*cc10*/  FMUL.FTZ R111, R5.reuse, R111 ;  /* 0x0000006f056f7220 */ /* 0x040fe20000410000 */
[----:B------:R-:W-:Y:S01]  /*cc20*/  SHF.R.S32.HI R8, RZ, 0x1f, R6 ;  /* 0x0000001fff087819 */ /* 0x000fe20000011406 */
[C---:B------:R-:W-:Y:S01]  /*cc30*/  FMUL.FTZ R110, R5.reuse, R110 ;  /* 0x0000006e056e7220 */ /* 0x040fe20000410000 */
[C---:B------:R-:W-:Y:S01]  /*cc40*/  FMUL.FTZ R115, R5.reuse, R115 ;  /* 0x0000007305737220 */ /* 0x040fe20000410000 */
[C---:B------:R-:W-:Y:S01]  /*cc50*/  FMUL.FTZ R114, R5.reuse, R114 ;  /* 0x0000007205727220 */ /* 0x040fe20000410000 */
[----:B------:R-:W-:Y:S01]  /*cc60*/  LEA.HI R8, R8, R9, RZ, 0x3 ;  /* 0x0000000908087211 */ /* 0x000fe200078f18ff */
[C---:B------:R-:W-:Y:S01]  /*cc70*/  FMUL.FTZ R119, R5.reuse, R119 ;  /* 0x0000007705777220 */ /* 0x040fe20000410000 */
[C---:B------:R-:W-:Y:S01]  /*cc80*/  FMUL.FTZ R118, R5.reuse, R118 ;  /* 0x0000007605767220 */ /* 0x040fe20000410000 */
[C---:B------:R-:W-:Y:S01]  /*cc90*/  FMUL.FTZ R123, R5.reuse, R123 ;  /* 0x0000007b057b7220 */ /* 0x040fe20000410000 */
[----:B------:R-:W-:Y:S01]  /*cca0*/  LOP3.LUT R8, R8, 0xfffffff8, RZ, 0xc0, !PT ;  /* 0xfffffff808087812 */ /* 0x000fe200078ec0ff */
[C---:B------:R-:W-:Y:S01]  /*ccb0*/  FMUL.FTZ R122, R5.reuse, R122 ;  /* 0x0000007a057a7220 */ /* 0x040fe20000410000 */
[C---:B------:R-:W-:Y:S01]  /*ccc0*/  FMUL.FTZ R127, R5.reuse, R127 ;  /* 0x0000007f057f7220 */ /* 0x040fe20000410000 */
[----:B------:R-:W-:Y:S01]  /*ccd0*/  FMUL.FTZ R126, R5, R126 ;  /* 0x0000007e057e7220 */ /* 0x000fe20000410000 */
[----:B------:R-:W-:Y:S01]  /*cce0*/  IADD3 R8, R9, -R8, RZ ;  /* 0x8000000809087210 */ /* 0x000fe20007ffe0ff */
        /* <DEDUP_REMOVED lines=16> */
[----:B------:R-:W-:Y:S01]  /*cdf0*/  LEA.HI R5, R7, R4, RZ, 0x5 ;  /* 0x0000000407057211 */ /* 0x000fe200078f28ff */
[----:B------:R-:W1:Y:S01]  /*ce00*/  @P3 MUFU.LG2 R0, R0 ;  /* 0x0000000000003308 */ /* 0x000e620000000c00 */
[----:B------:R-:W-:-:S02]  /*ce10*/  LOP3.LUT R9, R6, 0x3ffffffc, RZ, 0xc0, !PT ;  /* 0x3ffffffc06097812 */ /* 0x000fc400078ec0ff */
[----:B------:R-:W-:Y:S02]  /*ce20*/  SHF.L.U32 R10, R8, 0x6, RZ ;  /* 0x00000006080a7819 */ /* 0x000fe400000006ff */
[----:B------:R-:W-:Y:S02]  /*ce30*/  SHF.R.S32.HI R6, RZ, 0x5, R5 ;  /* 0x00000005ff067819 */ /* 0x000fe40000011405 */
[----:B------:R-:W-:Y:S02]  /*ce40*/  IADD3 R9, -R9, R4, RZ ;  /* 0x0000000409097210 */ /* 0x000fe40007ffe1ff */
[----:B------:R-:W-:Y:S02]  /*ce50*/  LOP3.LUT R10, R10, 0x1c0, RZ, 0xc0, !PT ;  /* 0x000001c00a0a7812 */ /* 0x000fe400078ec0ff */
[----:B------:R-:W-:Y:S02]  /*ce60*/  LOP3.LUT R11, R8, 0x1, RZ, 0xc0, !PT ;  /* 0x00000001080b7812 */ /* 0x000fe400078ec0ff */
[----:B------:R-:W-:-:S02]  /*ce70*/  LEA R9, R6, R9, 0x9 ;  /* 0x0000000906097211 */ /* 0x000fc400078e48ff */
[----:B------:R-:W-:Y:S02]  /*ce80*/  LEA.HI R10, R10, R10, RZ, 0x1d ;  /* 0x0000000a0a0a7211 */ /* 0x000fe400078fe8ff */
[----:B------:R-:W-:Y:S01]  /*ce90*/  ISETP.NE.U32.AND P0, PT, R11, 0x1, PT ;  /* 0x000000010b00780c */ /* 0x000fe20003f05070 */
[----:B-1----:R-:W-:Y:S01]  /*cea0*/  @P3 FMUL.FTZ R0, R0, 0.69314718246459960938 ;  /* 0x3f31721800003820 */ /* 0x002fe20000410000 */
[----:B------:R-:W-:Y:S02]  /*ceb0*/  LEA R9, R9, R10, 0x1 ;  /* 0x0000000a09097211 */ /* 0x000fe400078e08ff */
[----:B------:R-:W-:Y:S02]  /*cec0*/  R2P PR, R8, 0x6 ;  /* 0x0000000608007804 */ /* 0x000fe40000000000 */
[----:B------:R-:W-:Y:S01]  /*ced0*/  LEA R9, R9, UR4, 0x1 ;  /* 0x0000000409097c11 */ /* 0x000fe2000f8e08ff */
[----:B------:R-:W-:Y:S01]  /*cee0*/  ULDC.U8 UR4, c[0x0][0x3d8] ;  /* 0x0000f60000047ab9 */ /* 0x000fe20000000000 */
[----:B------:R-:W-:-:S02]  /*cef0*/  MOV R8, 0x20 ;  /* 0x0000002000087802 */ /* 0x000fc40000000f00 */
[----:B------:R-:W-:Y:S02]  /*cf00*/  MOV R10, 0x40 ;  /* 0x00000040000a7802 */ /* 0x000fe40000000f00 */
[C---:B------:R-:W-:Y:S02]  /*cf10*/  IADD3 R11, R9.reuse, -0x10, RZ ;  /* 0xfffffff0090b7810 */ /* 0x040fe40007ffe0ff */
[----:B------:R-:W-:Y:S02]  /*cf20*/  SEL R8, R8, 0xffffffe0, !P1 ;  /* 0xffffffe008087807 */ /* 0x000fe40004800000 */
[----:B------:R-:W-:Y:S02]  /*cf30*/  @P0 IADD3 R11, R9, 0x10, RZ ;  /* 0x00000010090b0810 */ /* 0x000fe40007ffe0ff */
[----:B------:R-:W-:Y:S02]  /*cf40*/  F2FP.F16.F32.PACK_AB R160, R161, R160 ;  /* 0x000000a0a1a0723e */ /* 0x000fe400000000ff */
[----:B------:R-:W-:-:S02]  /*cf50*/  F2FP.F16.F32.PACK_AB R162, R163, R162 ;  /* 0x000000a2a3a2723e */ /* 0x000fc400000000ff */
[----:B------:R-:W-:Y:S01]  /*cf60*/  SEL R10, R10, 0xffffffc0, !P2 ;  /* 0xffffffc00a0a7807 */ /* 0x000fe20005000000 */
[----:B------:R-:W-:Y:S01]  /*cf70*/  STS [R9], R160 ;  /* 0x000000a009007388 */ /* 0x000fe20000000800 */
[----:B------:R-:W-:Y:S02]  /*cf80*/  F2FP.F16.F32.PACK_AB R36, R37, R36 ;  /* 0x000000242524723e */ /* 0x000fe400000000ff */
[----:B------:R-:W-:Y:S01]  /*cf90*/  F2FP.F16.F32.PACK_AB R38, R39, R38 ;  /* 0x000000262726723e */ /* 0x000fe200000000ff */
[----:B------:R-:W-:Y:S01]  /*cfa0*/  STS [R9+0x400], R162 ;  /* 0x000400a209007388 */ /* 0x000fe20000000800 */
[----:B------:R-:W-:Y:S02]  /*cfb0*/  F2FP.F16.F32.PACK_AB R40, R41, R40 ;  /* 0x000000282928723e */ /* 0x000fe400000000ff */
[----:B------:R-:W-:Y:S01]  /*cfc0*/  F2FP.F16.F32.PACK_AB R42, R43, R42 ;  /* 0x0000002a2b2a723e */ /* 0x000fe200000000ff */
[----:B------:R-:W-:Y:S01]  /*cfd0*/  STS [R11], R36 ;  /* 0x000000240b007388 */ /* 0x000fe20000000800 */
[----:B------:R-:W-:-:S02]  /*cfe0*/  IADD3 R13, R9, R8, RZ ;  /* 0x00000008090d7210 */ /* 0x000fc40007ffe0ff */
[----:B------:R-:W-:Y:S01]  /*cff0*/  F2FP.F16.F32.PACK_AB R44, R45, R44 ;  /* 0x0000002c2d2c723e */ /* 0x000fe200000000ff */
[----:B------:R-:W-:Y:S01]  /*d000*/  STS [R11+0x400], R38 ;  /* 0x000400260b007388 */ /* 0x000fe20000000800 */
[----:B------:R-:W-:Y:S02]  /*d010*/  F2FP.F16.F32.PACK_AB R46, R47, R46 ;  /* 0x0000002e2f2e723e */ /* 0x000fe400000000ff */
[----:B------:R-:W-:Y:S01]  /*d020*/  IADD3 R15, R8, R11, RZ ;  /* 0x0000000b080f7210 */ /* 0x000fe20007ffe0ff */
[----:B------:R-:W-:Y:S01]  /*d030*/  STS [R13], R40 ;  /* 0x000000280d007388 */ /* 0x000fe20000000800 */
[----:B------:R-:W-:Y:S02]  /*d040*/  F2FP.F16.F32.PACK_AB R48, R49, R48 ;  /* 0x000000303130723e */ /* 0x000fe400000000ff */
[----:B------:R-:W-:Y:S01]  /*d050*/  F2FP.F16.F32.PACK_AB R50, R51, R50 ;  /* 0x000000323332723e */ /* 0x000fe200000000ff */
[----:B------:R-:W-:Y:S01]  /*d060*/  STS [R13+0x400], R42 ;  /* 0x0004002a0d007388 */ /* 0x000fe20000000800 */
[----:B------:R-:W-:-:S02]  /*d070*/  IADD3 R17, R9, R10, RZ ;  /* 0x0000000a09117210 */ /* 0x000fc40007ffe0ff */
[----:B------:R-:W-:Y:S01]  /*d080*/  F2FP.F16.F32.PACK_AB R52, R53, R52 ;  /* 0x000000343534723e */ /* 0x000fe200000000ff */
[----:B------:R-:W-:Y:S01]  /*d090*/  STS [R15], R44 ;  /* 0x0000002c0f007388 */ /* 0x000fe20000000800 */
[----:B------:R-:W-:Y:S02]  /*d0a0*/  F2FP.F16.F32.PACK_AB R54, R55, R54 ;  /* 0x000000363736723e */ /* 0x000fe400000000ff */
[----:B------:R-:W-:Y:S01]  /*d0b0*/  IADD3 R19, R10, R11, RZ ;  /* 0x0000000b0a137210 */ /* 0x000fe20007ffe0ff */
        /* <DEDUP_REMOVED lines=10> */
[----:B------:R-:W-:Y:S01]  /*d160*/  F2FP.F16.F32.PACK_AB R64, R65, R64 ;  /* 0x000000404140723e */ /* 0x000fe200000000ff */
[----:B------:R-:W1:Y:S01]  /*d170*/  @P3 LDC R10, c[0x0][0x2e8] ;  /* 0x0000ba00ff0a3b82 */ /* 0x000e620000000800 */
[----:B------:R-:W-:Y:S01]  /*d180*/  F2FP.F16.F32.PACK_AB R66, R67, R66 ;  /* 0x000000424342723e */ /* 0x000fe200000000ff */
[----:B------:R-:W-:Y:S01]  /*d190*/  STS [R19+0x400], R54 ;  /* 0x0004003613007388 */ /* 0x000fe20000000800 */
[----:B------:R-:W-:-:S02]  /*d1a0*/  F2FP.F16.F32.PACK_AB R68, R69, R68 ;  /* 0x000000444544723e */ /* 0x000fc400000000ff */
[----:B------:R-:W-:Y:S01]  /*d1b0*/  F2FP.F16.F32.PACK_AB R70, R71, R70 ;  /* 0x000000464746723e */ /* 0x000fe200000000ff */
[----:B------:R-:W-:Y:S01]  /*d1c0*/  STS [R21], R56 ;  /* 0x0000003815007388 */ /* 0x000fe20000000800 */
[----:B------:R-:W-:Y:S02]  /*d1d0*/  F2FP.F16.F32.PACK_AB R72, R73, R72 ;  /* 0x000000484948723e */ /* 0x000fe400000000ff */
[----:B------:R-:W-:Y:S01]  /*d1e0*/  F2FP.F16.F32.PACK_AB R74, R75, R74 ;  /* 0x0000004a4b4a723e */ /* 0x000fe200000000ff */
[----:B------:R-:W-:Y:S01]  /*d1f0*/  STS [R21+0x400], R58 ;  /* 0x0004003a15007388 */ /* 0x000fe20000000800 */
[----:B------:R-:W-:Y:S02]  /*d200*/  F2FP.F16.F32.PACK_AB R76, R77, R76 ;  /* 0x0000004c4d4c723e */ /* 0x000fe400000000ff */
[----:B------:R-:W-:Y:S01]  /*d210*/  F2FP.F16.F32.PACK_AB R78, R79, R78 ;  /* 0x0000004e4f4e723e */ /* 0x000fe200000000ff */
[----:B------:R-:W-:Y:S01]  /*d220*/  STS [R23], R60 ;  /* 0x0000003c17007388 */ /* 0x000fe20000000800 */
[----:B------:R-:W-:-:S02]  /*d230*/  F2FP.F16.F32.PACK_AB R80, R81, R80 ;  /* 0x000000505150723e */ /* 0x000fc400000000ff */
[----:B------:R-:W-:Y:S01]  /*d240*/  F2FP.F16.F32.PACK_AB R82, R83, R82 ;  /* 0x000000525352723e */ /* 0x000fe200000000ff */
[----:B------:R-:W-:Y:S01]  /*d250*/  STS [R23+0x400], R62 ;  /* 0x0004003e17007388 */ /* 0x000fe20000000800 */
[----:B------:R-:W-:Y:S02]  /*d260*/  F2FP.F16.F32.PACK_AB R84, R85, R84 ;  /* 0x000000545554723e */ /* 0x000fe400000000ff */
[----:B------:R-:W-:Y:S01]  /*d270*/  F2FP.F16.F32.PACK_AB R86, R87, R86 ;  /* 0x000000565756723e */ /* 0x000fe200000000ff */
[----:B------:R-:W-:Y:S01]  /*d280*/  STS [R9+0x2000], R64 ;  /* 0x0020004009007388 */ /* 0x000fe20000000800 */
[----:B------:R-:W-:Y:S02]  /*d290*/  F2FP.F16.F32.PACK_AB R88, R89, R88 ;  /* 0x000000585958723e */ /* 0x000fe400000000ff */
[----:B------:R-:W-:Y:S01]  /*d2a0*/  F2FP.F16.F32.PACK_AB R90, R91, R90 ;  /* 0x0000005a5b5a723e */ /* 0x000fe200000000ff */
[----:B------:R-:W-:Y:S01]  /*d2b0*/  STS [R9+0x2400], R66 ;  /* 0x0024004209007388 */ /* 0x000fe20000000800 */
        /* <DEDUP_REMOVED lines=51> */
[----:B------:R-:W-:Y:S02]  /*d5f0*/  PLOP3.LUT P0, PT, PT, PT, UP0, 0x80, 0x0 ;  /* 0x000000000000781c */ /* 0x000fe40003f0f008 */
[----:B------:R-:W-:Y:S01]  /*d600*/  ISETP.NE.AND P1, PT, RZ, UR4, PT ;  /* 0x00000004ff007c0c */ /* 0x000fe2000bf25270 */
[----:B------:R-:W-:Y:S01]  /*d610*/  STS [R11+0x4400], R102 ;  /* 0x004400660b007388 */ /* 0x000fe20000000800 */
[----:B------:R-:W-:-:S03]  /*d620*/  MOV R8, 0x7f800000 ;  /* 0x7f80000000087802 */ /* 0x000fc60000000f00 */
[----:B------:R-:W-:Y:S04]  /*d630*/  STS [R13+0x4000], R104 ;  /* 0x004000680d007388 */ /* 0x000fe80000000800 */
        /* <DEDUP_REMOVED lines=12> */
[----:B------:R2:W-:Y:S04]  /*d700*/  STS [R9+0x6400], R130 ;  /* 0x0064008209007388 */ /* 0x0005e80000000800 */
[----:B------:R-:W-:Y:S04]  /*d710*/  STS [R11+0x6000], R156 ;  /* 0x0060009c0b007388 */ /* 0x000fe80000000800 */
[----:B------:R3:W-:Y:S04]  /*d720*/  STS [R11+0x6400], R158 ;  /* 0x0064009e0b007388 */ /* 0x0007e80000000800 */
[----:B------:R-:W-:Y:S04]  /*d730*/  STS [R13+0x6000], R132 ;  /* 0x006000840d007388 */ /* 0x000fe80000000800 */
[----:B------:R4:W-:Y:S04]  /*d740*/  STS [R13+0x6400], R134 ;  /* 0x006400860d007388 */ /* 0x0009e80000000800 */
[----:B------:R1:W-:Y:S04]  /*d750*/  STS [R15+0x6000], R152 ;  /* 0x006000980f007388 */ /* 0x0003e80000000800 */
[----:B------:R1:W-:Y:S01]  /*d760*/  STS [R15+0x6400], R154 ;  /* 0x0064009a0f007388 */ /* 0x0003e20000000800 */
[----:B--2---:R-:W-:-:S03]  /*d770*/  MOV R9, 0x7f800000 ;  /* 0x7f80000000097802 */ /* 0x004fc60000000f00 */
[----:B------:R2:W-:Y:S04]  /*d780*/  STS [R17+0x6000], R136 ;  /* 0x0060008811007388 */ /* 0x0005e80000000800 */
[----:B------:R2:W-:Y:S01]  /*d790*/  STS [R17+0x6400], R138 ;  /* 0x0064008a11007388 */ /* 0x0005e20000000800 */
[----:B---3--:R-:W3:Y:S03]  /*d7a0*/  @P4 LDC R11, c[0x0][0x2e8] ;  /* 0x0000ba00ff0b4b82 */ /* 0x008ee60000000800 */
[----:B------:R2:W-:Y:S04]  /*d7b0*/  STS [R19+0x6000], R140 ;  /* 0x0060008c13007388 */ /* 0x0005e80000000800 */
[----:B------:R2:W-:Y:S01]  /*d7c0*/  STS [R19+0x6400], R142 ;  /* 0x0064008e13007388 */ /* 0x0005e20000000800 */
[----:B----4-:R-:W-:-:S03]  /*d7d0*/  @P4 FMUL.FTZ R13, R2, 0.69314718246459960938 ;  /* 0x3f317218020d4820 */ /* 0x010fc60000410000 */
[----:B------:R2:W-:Y:S04]  /*d7e0*/  STS [R21+0x6000], R144 ;  /* 0x0060009015007388 */ /* 0x0005e80000000800 */
[----:B------:R2:W-:Y:S04]  /*d7f0*/  STS [R21+0x6400], R146 ;  /* 0x0064009215007388 */ /* 0x0005e80000000800 */
[----:B------:R2:W-:Y:S04]  /*d800*/  STS [R23+0x6000], R148 ;  /* 0x0060009417007388 */ /* 0x0005e80000000800 */
[----:B------:R2:W-:Y:S01]  /*d810*/  STS [R23+0x6400], R150 ;  /* 0x0064009617007388 */ /* 0x0005e20000000800 */
[----:B-1----:R-:W-:Y:S05]  /*d820*/  @P0 BRA `(.L_x_759) ;  /* 0x00000000001c0947 */ /* 0x002fea0003800000 */
[----:B------:R-:W1:Y:S01]  /*d830*/  S2UR UR8, SR_CTAID.Y ;  /* 0x00000000000879c3 */ /* 0x000e620000002600 */
[----:B------:R-:W-:Y:S01]  /*d840*/  ULDC.64 UR6, c[0x0][0x290] ;  /* 0x0000a40000067ab9 */ /* 0x000fe20000000a00 */
[----:B-1----:R-:W-:Y:S02]  /*d850*/  USHF.R.S32.HI UR4, URZ, 0x1f, UR8 ;  /* 0x0000001f3f047899 */ /* 0x002fe40008011408 */
[----:B------:R-:W-:Y:S02]  /*d860*/  UIMAD.WIDE.U32 UR10, UR8, UR6, URZ ;  /* 0x00000006080a72a5 */ /* 0x000fe4000f8e003f */
[----:B------:R-:W-:-:S04]  /*d870*/  UIMAD UR4, UR4, UR6, URZ ;  /* 0x00000006040472a4 */ /* 0x000fc8000f8e023f */
[----:B------:R-:W-:-:S04]  /*d880*/  UIMAD UR4, UR8, UR7, UR4 ;  /* 0x00000007080472a4 */ /* 0x000fc8000f8e0204 */
[----:B------:R-:W-:-:S12]  /*d890*/  UIADD3 UR8, UR11, UR4, URZ ;  /* 0x000000040b087290 */ /* 0x000fd8000fffe03f */
.L_x_759:
[----:B---3--:R-:W-:Y:S01]  /*d8a0*/  @P4 FFMA.FTZ R8, R164, R11, R13 ;  /* 0x0000000ba4084223 */ /* 0x008fe2000001000d */
[----:B------:R-:W-:Y:S01]  /*d8b0*/  @P3 FFMA.FTZ R9, R3, R10, R0 ;  /* 0x0000000a03093223 */ /* 0x000fe20000010000 */
[----:B------:R-:W-:Y:S06]  /*d8c0*/  @!P1 BRA `(.L_x_760) ;  /* 0x00000000001c9947 */ /* 0x000fec0003800000 */
[----:B------:R-:W1:Y:S01]  /*d8d0*/  S2UR UR7, SR_CTAID.Y ;  /* 0x00000000000779c3 */ /* 0x000e620000002600 */
[----:B------:R-:W-:-:S07]  /*d8e0*/  ULDC UR6, c[0x0][0x2c4] ;  /* 0x0000b10000067ab9 */ /* 0x000fce0000000800 */
[----:B------:R-:W3:Y:S01]  /*d8f0*/  S2UR UR4, SR_CTAID.Z ;  /* 0x00000000000479c3 */ /* 0x000ee20000002700 */
[----:B-1----:R-:W-:-:S03]  /*d900*/  @!UP0 UIMAD UR14, UR7, UR6, URZ ;  /* 0x00000006070e82a4 */ /* 0x002fc6000f8e023f */
[----:B------:R-:W-:Y:S02]  /*d910*/  ULDC UR6, c[0x0][0x2e4] ;  /* 0x0000b90000067ab9 */ /* 0x000fe40000000800 */
[----:B---3--:R-:W-:Y:S01]  /*d920*/  UIMAD UR14, UR4, UR6, UR14 ;  /* 0x00000006040e72a4 */ /* 0x008fe2000f8e020e */
[----:B------:R-:W-:Y:S05]  /*d930*/  BRA `(.L_x_761) ;  /* 0x0000000000187947 */ /* 0x000fea0003800000 */
.L_x_760:
[----:B------:R-:W-:Y:S01]  /*d940*/  S2UR UR4, SR_CTAID.Z ;  /* 0x00000000000479c3 */ /* 0x000fe20000002700 */
[----:B------:R-:W-:Y:S01]  /*d950*/  ULDC UR6, c[0x0][0x270] ;  /* 0x00009c0000067ab9 */ /* 0x000fe20000000800 */
[----:B------:R-:W-:-:S06]  /*d960*/  ULDC UR14, c[0x0][0x2c4] ;  /* 0x0000b100000e7ab9 */ /* 0x000fcc0000000800 */
[----:B------:R-:W1:Y:S02]  /*d970*/  S2UR UR7, SR_CTAID.Y ;  /* 0x00000000000779c3 */ /* 0x000e640000002600 */
[----:B-1----:R-:W-:-:S04]  /*d980*/  UIMAD UR6, UR7, UR6, UR4 ;  /* 0x00000006070672a4 */ /* 0x002fc8000f8e0204 */
[----:B------:R-:W-:Y:S02]  /*d990*/  UIMAD UR14, UR6, UR14, URZ ;  /* 0x0000000e060e72a4 */ /* 0x000fe4000f8e023f */
.L_x_761:
[----:B------:R-:W-:Y:S01]  /*d9a0*/  LOP3.LUT R5, R5, 0xffffffe0, RZ, 0xc0, !PT ;  /* 0xffffffe005057812 */ /* 0x000fe200078ec0ff */
[----:B------:R-:W1:Y:S01]  /*d9b0*/  S2R R25, SR_TID.X ;  /* 0x0000000000197919 */ /* 0x000e620000002100 */
[----:B------:R-:W-:Y:S01]  /*d9c0*/  SHF.R.S32.HI R3, RZ, 0x1f, R6 ;  /* 0x0000001fff037819 */ /* 0x000fe20000011406 */
[----:B------:R-:W-:Y:S02]  /*d9d0*/  BSSY B0, `(.L_x_762) ;  /* 0x0000019000007945 */ /* 0x000fe40003800000 */
[----:B------:R-:W-:Y:S01]  /*d9e0*/  IMAD.IADD R2, R4, 0x1, -R5 ;  /* 0x0000000104027824 */ /* 0x000fe200078e0a05 */
[----:B------:R-:W-:Y:S01]  /*d9f0*/  LEA.HI R3, R3, R6, RZ, 0x2 ;  /* 0x0000000603037211 */ /* 0x000fe200078f10ff */
[----:B------:R-:W-:Y:S03]  /*da00*/  BAR.SYNC.DEFER_BLOCKING 0x0 ;  /* 0x0000000000007b1d */ /* 0x000fe60000010000 */
[----:B------:R-:W-:-:S02]  /*da10*/  LOP3.LUT P0, RZ, R2, 0x3, RZ, 0xc0, !PT ;  /* 0x0000000302ff7812 */ /* 0x000fc4000780c0ff */
[----:B------:R-:W-:Y:S02]  /*da20*/  SHF.R.S32.HI R5, RZ, 0x1f, R2 ;  /* 0x0000001fff057819 */ /* 0x000fe40000011402 */
[----:B------:R-:W-:Y:S02]  /*da30*/  LOP3.LUT R3, R3, 0xffffffc, RZ, 0xc0, !PT ;  /* 0x0ffffffc03037812 */ /* 0x000fe400078ec0ff */
[----:B------:R-:W-:-:S03]  /*da40*/  LEA.HI R0, R5, R2, RZ, 0x2 ;  /* 0x0000000205007211 */ /* 0x000fc600078f10ff */
[----:B------:R-:W-:Y:S01]  /*da50*/  IMAD.IADD R3, R6, 0x1, -R3 ;  /* 0x0000000106037824 */ /* 0x000fe200078e0a03 */
[----:B------:R-:W-:-:S05]  /*da60*/  SHF.R.S32.HI R0, RZ, 0x2, R0 ;  /* 0x00000002ff007819 */ /* 0x000fca0000011400 */
[----:B------:R-:W-:Y:S01]  /*da70*/  IMAD R3, R3, 0x10, R0 ;  /* 0x0000001003037824 */ /* 0x000fe200078e0200 */
[----:B------:R-:W-:Y:S06]  /*da80*/  @P0 BRA `(.L_x_763) ;  /* 0x0000000000340947 */ /* 0x000fec0003800000 */
[----:B------:R-:W3:Y:S01]  /*da90*/  S2UR UR6, SR_CTAID.X ;  /* 0x00000000000679c3 */ /* 0x000ee20000002500 */
[C---:B------:R-:W-:Y:S01]  /*daa0*/  VIADD R2, R3.reuse, 0x8 ;  /* 0x0000000803027836 */ /* 0x040fe20000000000 */
[----:B------:R-:W-:-:S04]  /*dab0*/  ISETP.GE.AND P2, PT, R3, UR5, PT ;  /* 0x0000000503007c0c */ /* 0x000fc8000bf46270 */
[----:B------:R-:W-:Y:S01]  /*dac0*/  ISETP.GE.AND P1, PT, R2, UR5, PT ;  /* 0x0000000502007c0c */ /* 0x000fe2000bf26270 */
[----:B---3--:R-:W-:-:S04]  /*dad0*/  ULEA UR6, UR6, UR14, 0x6 ;  /* 0x0000000e06067291 */ /* 0x008fc8000f8e303f */
[----:B------:R-:W-:Y:S02]  /*dae0*/  USHF.R.S32.HI UR9, URZ, 0x1f, UR6 ;  /* 0x0000001f3f097899 */ /* 0x000fe40008011406 */
[----:B------:R-:W-:Y:S01]  /*daf0*/  IADD3 R0, P0, R3, UR6, RZ ;  /* 0x0000000603007c10 */ /* 0x000fe2000ff1e0ff */
[----:B------:R-:W-:-:S03]  /*db00*/  ULDC.64 UR6, c[0x0][0x2b0] ;  /* 0x0000ac0000067ab9 */ /* 0x000fc60000000a00 */
[----:B------:R-:W-:Y:S02]  /*db10*/  LEA.HI.X.SX32 R3, R3, UR9, 0x1, P0 ;  /* 0x0000000903037c11 */ /* 0x000fe400080f0eff */
[----:B------:R-:W-:-:S04]  /*db20*/  LEA R2, P0, R0, UR6, 0x2 ;  /* 0x0000000600027c11 */ /* 0x000fc8000f8010ff */
[----:B------:R-:W-:-:S05]  /*db30*/  LEA.HI.X R3, R0, UR7, R3, 0x2, P0 ;  /* 0x0000000700037c11 */ /* 0x000fca00080f1403 */
[----:B------:R3:W-:Y:S04]  /*db40*/  @!P2 STG.E desc[UR20][R2.64], R8 ;  /* 0x000000080200a986 */ /* 0x0007e8000c101914 */
[----:B------:R3:W-:Y:S02]  /*db50*/  @!P1 STG.E desc[UR20][R2.64+0x20], R9 ;  /* 0x0000200902009986 */ /* 0x0007e4000c101914 */
.L_x_763:
[----:B------:R-:W-:Y:S05]  /*db60*/  BSYNC B0 ;  /* 0x0000000000007941 */ /* 0x000fea0003800000 */
.L_x_762:
[----:B------:R-:W4:Y:S01]  /*db70*/  S2UR UR7, SR_CTAID.X ;  /* 0x00000000000779c3 */ /* 0x000f220000002500 */
[----:B------:R-:W-:Y:S01]  /*db80*/  LEA.HI R0, R7, R4, RZ, 0x3 ;  /* 0x0000000407007211 */ /* 0x000fe200078f18ff */
[----:B---3--:R3:W3:Y:S01]  /*db90*/  LDS.128 R8, [R238+0x1800] ;  /* 0x00180000ee087984 */ /* 0x0086e20000000c00 */
[----:B------:R-:W-:Y:S01]  /*dba0*/  SHF.R.S32.HI R241, RZ, 0x1f, R240 ;  /* 0x0000001ffff17819 */ /* 0x000fe200000114f0 */
[----:B------:R-:W-:Y:S01]  /*dbb0*/  BSSY B0, `(.L_x_764) ;  /* 0x0000032000007945 */ /* 0x000fe20003800000 */
[----:B-1----:R-:W-:Y:S01]  /*dbc0*/  SHF.R.S32.HI R4, RZ, 0x1f, R25 ;  /* 0x0000001fff047819 */ /* 0x002fe20000011419 */
[----:B--2---:R1:W2:Y:S01]  /*dbd0*/  LDS.128 R20, [R238] ;  /* 0x00000000ee147984 */ /* 0x0042a20000000c00 */
[----:B------:R-:W-:Y:S01]  /*dbe0*/  SHF.R.S32.HI R0, RZ, 0x3, R0 ;  /* 0x00000003ff007819 */ /* 0x000fe20000011400 */
[----:B------:R-:W5:Y:S01]  /*dbf0*/  LDC.64 R2, c[0x0][0x298] ;  /* 0x0000a600ff027b82 */ /* 0x000f620000000a00 */
[----:B------:R-:W-:Y:S01]  /*dc00*/  LEA.HI R25, R4, R25, RZ, 0x3 ;  /* 0x0000001904197211 */ /* 0x000fe200078f18ff */
[----:B------:R1:W1:Y:S02]  /*dc10*/  LDS.128 R16, [R238+0x2000] ;  /* 0x00200000ee107984 */ /* 0x0002640000000c00 */
[----:B------:R-:W-:Y:S01]  /*dc20*/  VIADD R5, R0, 0x10 ;  /* 0x0000001000057836 */ /* 0x000fe20000000000 */
[----:B------:R-:W-:-:S03]  /*dc30*/  SHF.R.S32.HI R25, RZ, 0x3, R25 ;  /* 0x00000003ff197819 */ /* 0x000fc60000011419 */
[----:B------:R-:W3:Y:S01]  /*dc40*/  LDC.64 R26, c[0x0][0x2a0] ;  /* 0x0000a800ff1a7b82 */ /* 0x000ee20000000a00 */
[----:B------:R-:W-:Y:S01]  /*dc50*/  ISETP.GE.AND P2, PT, R5, UR5, PT ;  /* 0x0000000505007c0c */ /* 0x000fe2000bf46270 */
[----:B------:R-:W-:Y:S01]  /*dc60*/  VIADD R5, R0, 0x20 ;  /* 0x0000002000057836 */ /* 0x000fe20000000000 */
[----:B------:R-:W-:-:S04]  /*dc70*/  SHF.R.S32.HI R25, RZ, 0x1f, R25 ;  /* 0x0000001fff197819 */ /* 0x000fc80000011419 */
[----:B------:R-:W-:Y:S01]  /*dc80*/  ISETP.GE.AND P1, PT, R5, UR5, PT ;  /* 0x0000000505007c0c */ /* 0x000fe2000bf26270 */
[----:B----4-:R-:W-:-:S04]  /*dc90*/  USHF.L.U32 UR7, UR7, 0x6, URZ ;  /* 0x0000000607077899 */ /* 0x010fc8000800063f */
[----:B------:R-:W-:Y:S02]  /*dca0*/  USHF.R.S32.HI UR6, URZ, 0x1f, UR7 ;  /* 0x0000001f3f067899 */ /* 0x000fe40008011407 */
[----:B-----5:R-:W-:-:S04]  /*dcb0*/  IMAD.WIDE.U32 R12, R2, UR7, R240 ;  /* 0x00000007020c7c25 */ /* 0x020fc8000f8e00f0 */
[----:B------:R-:W-:Y:S01]  /*dcc0*/  IMAD R4, R2, UR6, RZ ;  /* 0x0000000602047c24 */ /* 0x000fe2000f8e02ff */
[----:B------:R-:W-:Y:S01]  /*dcd0*/  USHF.R.S32.HI UR6, URZ, 0x1f, UR4 ;  /* 0x0000001f3f067899 */ /* 0x000fe20008011404 */
[----:B------:R-:W-:Y:S02]  /*dce0*/  IADD3 R12, P0, R12, UR10, RZ ;  /* 0x0000000a0c0c7c10 */ /* 0x000fe4000ff1e0ff */
[----:B------:R-:W-:Y:S01]  /*dcf0*/  IMAD R7, R3, UR7, R4 ;  /* 0x0000000703077c24 */ /* 0x000fe2000f8e0204 */
[----:B------:R-:W-:Y:S01]  /*dd00*/  UIADD3 UR7, -UR7, UR15, URZ ;  /* 0x0000000f07077290 */ /* 0x000fe2000fffe13f */
[----:B------:R-:W-:Y:S02]  /*dd10*/  VIADD R4, R0, 0x30 ;  /* 0x0000003000047836 */ /* 0x000fe40000000000 */
[----:B---3--:R-:W-:Y:S01]  /*dd20*/  IMAD R6, R26, UR6, RZ ;  /* 0x000000061a067c24 */ /* 0x008fe2000f8e02ff */
[----:B------:R-:W-:Y:S02]  /*dd30*/  IADD3.X R13, R13, UR8, R7, P0, !PT ;  /* 0x000000080d0d7c10 */ /* 0x000fe400087fe407 */
[----:B------:R-:W-:Y:S01]  /*dd40*/  ISETP.GE.AND P0, PT, R4, UR5, PT ;  /* 0x0000000504007c0c */ /* 0x000fe2000bf06270 */
[----:B------:R-:W-:Y:S01]  /*dd50*/  IMAD R29, R27, UR4, R6 ;  /* 0x000000041b1d7c24 */ /* 0x000fe2000f8e0206 */
[----:B------:R-:W-:Y:S01]  /*dd60*/  ISETP.GE.AND P3, PT, R0, UR7, PT ;  /* 0x0000000700007c0c */ /* 0x000fe2000bf66270 */
[----:B------:R-:W-:Y:S01]  /*dd70*/  IMAD.WIDE.U32 R26, R26, UR4, R12 ;  /* 0x000000041a1a7c25 */ /* 0x000fe2000f8e000c */
[----:B------:R3:W4:Y:S03]  /*dd80*/  LDS.128 R4, [R238+0x6000] ;  /* 0x00600000ee047984 */ /* 0x0007260000000c00 */
[----:B------:R-:W-:Y:S01]  /*dd90*/  IMAD.IADD R29, R29, 0x1, R27 ;  /* 0x000000011d1d7824 */ /* 0x000fe200078e021b */
[----:B------:R3:W1:Y:S07]  /*dda0*/  LDS.128 R12, [R238+0x4000] ;  /* 0x00400000ee0c7984 */ /* 0x00066e0000000c00 */
[----:B--2---:R-:W-:Y:S05]  /*ddb0*/  @P3 BRA `(.L_x_765) ;  /* 0x0000000000443947 */ /* 0x004fea0003800000 */
[-C--:B------:R-:W-:Y:S01]  /*ddc0*/  IMAD R24, R25, R2.reuse, RZ ;  /* 0x0000000219187224 */ /* 0x080fe200078e02ff */
[----:B------:R-:W-:Y:S01]  /*ddd0*/  ULDC.64 UR6, c[0x0][0x280] ;  /* 0x0000a00000067ab9 */ /* 0x000fe20000000a00 */
[----:B------:R-:W-:Y:S01]  /*dde0*/  IMAD.MOV.U32 R28, RZ, RZ, R26 ;  /* 0x000000ffff1c7224 */ /* 0x000fe200078e001a */
[----:B------:R-:W-:Y:S01]  /*ddf0*/  ULDC UR4, c[0x0][0x2d0] ;  /* 0x0000b40000047ab9 */ /* 0x000fe20000000800 */
[----:B------:R-:W-:Y:S01]  /*de00*/  IMAD R24, R0, R3, R24 ;  /* 0x0000000300187224 */ /* 0x000fe200078e0218 */
[----:B------:R-:W-:Y:S01]  /*de10*/  ISETP.GE.AND P6, PT, R240, UR4, PT ;  /* 0x00000004f0007c0c */ /* 0x000fe2000bfc6270 */
[----:B------:R-:W-:Y:S01]  /*de20*/  IMAD.WIDE.U32 R30, R0, R2, R28 ;  /* 0x00000002001e7225 */ /* 0x000fe200078e001c */
[----:B------:R-:W-:Y:S02]  /*de30*/  ISETP.GE.AND P5, PT, R237, UR4, PT ;  /* 0x00000004ed007c0c */ /* 0x000fe4000bfa6270 */
[----:B------:R-:W-:Y:S01]  /*de40*/  ISETP.GE.AND P4, PT, R236, UR4, PT ;  /* 0x00000004ec007c0c */ /* 0x000fe2000bf86270 */
[----:B------:R-:W-:Y:S01]  /*de50*/  IMAD.IADD R24, R24, 0x1, R31 ;  /* 0x0000000118187824 */ /* 0x000fe200078e021f */
[----:B------:R-:W-:-:S04]  /*de60*/  LEA R32, P3, R30, UR6, 0x1 ;  /* 0x000000061e207c11 */ /* 0x000fc8000f8608ff */
[----:B------:R-:W-:Y:S02]  /*de70*/  LEA.HI.X R33, R30, UR7, R24, 0x1, P3 ;  /* 0x000000071e217c11 */ /* 0x000fe400098f0c18 */
[----:B------:R-:W-:-:S03]  /*de80*/  ISETP.GE.AND P3, PT, R235, UR4, PT ;  /* 0x00000004eb007c0c */ /* 0x000fc6000bf66270 */
[----:B------:R2:W-:Y:S04]  /*de90*/  @!P6 STG.E.128 desc[UR20][R32.64], R20 ;  /* 0x000000142000e986 */ /* 0x0005e8000c101d14 */
[----:B-1----:R2:W-:Y:S04]  /*dea0*/  @!P5 STG.E.128 desc[UR20][R32.64+0x80], R16 ;  /* 0x000080102000d986 */ /* 0x0025e8000c101d14 */
[----:B------:R2:W-:Y:S04]  /*deb0*/  @!P4 STG.E.128 desc[UR20][R32.64+0x100], R12 ;  /* 0x0001000c2000c986 */ /* 0x0005e8000c101d14 */
[----:B----4-:R2:W-:Y:S02]  /*dec0*/  @!P3 STG.E.128 desc[UR20][R32.64+0x180], R4 ;  /* 0x000180042000b986 */ /* 0x0105e4000c101d14 */
.L_x_765:
[----:B------:R-:W-:Y:S05]  /*ded0*/  BSYNC B0 ;  /* 0x0000000000007941 */ /* 0x000fea0003800000 */
.L_x_764:
[----:B--2---:R2:W2:Y:S01]  /*dee0*/  LDS.128 R20, [R238+0x800] ;  /* 0x00080000ee147984 */ /* 0x0044a20000000c00 */
[----:B------:R-:W-:Y:S03]  /*def0*/  BSSY B0, `(.L_x_766) ;  /* 0x0000019000007945 */ /* 0x000fe60003800000 */
[----:B-1----:R1:W1:Y:S04]  /*df00*/  LDS.128 R16, [R238+0x2800] ;  /* 0x00280000ee107984 */ /* 0x0022680000000c00 */
[----:B------:R1:W1:Y:S04]  /*df10*/  LDS.128 R12, [R238+0x4800] ;  /* 0x00480000ee0c7984 */ /* 0x0002680000000c00 */
[----:B----4-:R4:W1:Y:S01]  /*df20*/  LDS.128 R4, [R238+0x6800] ;  /* 0x00680000ee047984 */ /* 0x0108620000000c00 */
[----:B------:R-:W-:Y:S05]  /*df30*/  @P2 BRA `(.L_x_767) ;  /* 0x0000000000502947 */ /* 0x000fea0003800000 */
[----:B------:R-:W-:Y:S01]  /*df40*/  IADD3 R31, P2, R0, 0x10, RZ ;  /* 0x00000010001f7810 */ /* 0x000fe20007f5e0ff */
[----:B------:R-:W-:Y:S01]  /*df50*/  IMAD.MOV.U32 R32, RZ, RZ, R26 ;  /* 0x000000ffff207224 */ /* 0x000fe200078e001a */
[----:B------:R-:W-:Y:S01]  /*df60*/  ULDC UR4, c[0x0][0x2d0] ;  /* 0x0000b40000047ab9 */ /* 0x000fe20000000800 */
[----:B------:R-:W-:Y:S01]  /*df70*/  ULDC.64 UR6, c[0x0][0x280] ;  /* 0x0000a00000067ab9 */ /* 0x000fe20000000a00 */
[----:B------:R-:W-:Y:S01]  /*df80*/  ISETP.GE.AND P5, PT, R240, UR4, PT ;  /* 0x00000004f0007c0c */ /* 0x000fe2000bfa6270 */
[----:B------:R-:W-:Y:S01]  /*df90*/  IMAD.X R33, RZ, RZ, R25, P2 ;  /* 0x000000ffff217224 */ /* 0x000fe200010e0619 */
[----:B------:R-:W-:Y:S02]  /*dfa0*/  ISETP.GE.AND P4, PT, R237, UR4, PT ;  /* 0x00000004ed007c0c */ /* 0x000fe4000bf86270 */
[----:B------:R-:W-:Y:S01]  /*dfb0*/  ISETP.GE.AND P3, PT, R236, UR4, PT ;  /* 0x00000004ec007c0c */ /* 0x000fe2000bf66270 */
[----:B------:R-:W-:Y:S01]  /*dfc0*/  IMAD R24, R33, R2, RZ ;  /* 0x0000000221187224 */ /* 0x000fe200078e02ff */
[----:B------:R-:W-:Y:S01]  /*dfd0*/  ISETP.GE.AND P2, PT, R235, UR4, PT ;  /* 0x00000004eb007c0c */ /* 0x000fe2000bf46270 */
[----:B------:R-:W-:-:S02]  /*dfe0*/  IMAD.MOV.U32 R33, RZ, RZ, R29 ;  /* 0x000000ffff217224 */ /* 0x000fc400078e001d */
[C---:B------:R-:W-:Y:S02]  /*dff0*/  IMAD R24, R31.reuse, R3, R24 ;  /* 0x000000031f187224 */ /* 0x040fe400078e0218 */
[----:B------:R-:W-:-:S04]  /*e000*/  IMAD.WIDE.U32 R32, R31, R2, R32 ;  /* 0x000000021f207225 */ /* 0x000fc800078e0020 */
[----:B------:R-:W-:Y:S01]  /*e010*/  IMAD.IADD R24, R24, 0x1, R33 ;  /* 0x0000000118187824 */ /* 0x000fe200078e0221 */
[----:B------:R-:W-:-:S04]  /*e020*/  LEA R30, P6, R32, UR6, 0x1 ;  /* 0x00000006201e7c11 */ /* 0x000fc8000f8c08ff */
[----:B------:R-:W-:-:S05]  /*e030*/  LEA.HI.X R31, R32, UR7, R24, 0x1, P6 ;  /* 0x00000007201f7c11 */ /* 0x000fca000b0f0c18 */
[----:B--2---:R2:W-:Y:S04]  /*e040*/  @!P5 STG.E.128 desc[UR20][R30.64], R20 ;  /* 0x000000141e00d986 */ /* 0x0045e8000c101d14 */
[----:B-1----:R2:W-:Y:S04]  /*e050*/  @!P4 STG.E.128 desc[UR20][R30.64+0x80], R16 ;  /* 0x000080101e00c986 */ /* 0x0025e8000c101d14 */
[----:B------:R2:W-:Y:S04]  /*e060*/  @!P3 STG.E.128 desc[UR20][R30.64+0x100], R12 ;  /* 0x0001000c1e00b986 */ /* 0x0005e8000c101d14 */
[----:B------:R2:W-:Y:S02]  /*e070*/  @!P2 STG.E.128 desc[UR20][R30.64+0x180], R4 ;  /* 0x000180041e00a986 */ /* 0x0005e4000c101d14 */
.L_x_767:
[----:B------:R-:W-:Y:S05]  /*e080*/  BSYNC B0 ;  /* 0x0000000000007941 */ /* 0x000fea0003800000 */
.L_x_766:
[----:B--2---:R2:W2:Y:S01]  /*e090*/  LDS.128 R20, [R238+0x1000] ;  /* 0x00100000ee147984 */ /* 0x0044a20000000c00 */
[----:B------:R-:W-:Y:S03]  /*e0a0*/  BSSY B0, `(.L_x_768) ;  /* 0x0000019000007945 */ /* 0x000fe60003800000 */
[----:B-1----:R1:W1:Y:S04]  /*e0b0*/  LDS.128 R16, [R238+0x3000] ;  /* 0x00300000ee107984 */ /* 0x0022680000000c00 */
[----:B------:R1:W1:Y:S04]  /*e0c0*/  LDS.128 R12, [R238+0x5000] ;  /* 0x00500000ee0c7984 */ /* 0x0002680000000c00 */
[----:B------:R1:W1:Y:S01]  /*e0d0*/  LDS.128 R4, [R238+0x7000] ;  /* 0x00700000ee047984 */ /* 0x0002620000000c00 */
        /* <DEDUP_REMOVED lines=21> */
.L_x_769:
[----:B------:R-:W-:Y:S05]  /*e230*/  BSYNC B0 ;  /* 0x0000000000007941 */ /* 0x000fea0003800000 */
.L_x_768:
[----:B-12---:R1:W2:Y:S04]  /*e240*/  LDS.128 R12, [R238+0x3800] ;  /* 0x00380000ee0c7984 */ /* 0x0062a80000000c00 */
[----:B------:R1:W1:Y:S04]  /*e250*/  LDS.128 R4, [R238+0x5800] ;  /* 0x00580000ee047984 */ /* 0x0002680000000c00 */
[----:B------:R1:W1:Y:S01]  /*e260*/  LDS.128 R16, [R238+0x7800] ;  /* 0x00780000ee107984 */ /* 0x0002620000000c00 */
[----:B------:R-:W-:Y:S05]  /*e270*/  @P0 EXIT ;  /* 0x000000000000094d */ /* 0x000fea0003800000 */
[----:B------:R-:W-:Y:S01]  /*e280*/  IADD3 R0, P0, R0, 0x30, RZ ;  /* 0x0000003000007810 */ /* 0x000fe20007f1e0ff */
[----:B------:R-:W-:Y:S01]  /*e290*/  IMAD.MOV.U32 R27, RZ, RZ, R29 ;  /* 0x000000ffff1b7224 */ /* 0x000fe200078e001d */
[----:B------:R-:W-:Y:S01]  /*e2a0*/  ULDC.64 UR4, c[0x0][0x280] ;  /* 0x0000a00000047ab9 */ /* 0x000fe20000000a00 */
[----:B------:R-:W-:Y:S02]  /*e2b0*/  ULDC UR6, c[0x0][0x2d0] ;  /* 0x0000b40000067ab9 */ /* 0x000fe40000000800 */
[----:B------:R-:W-:Y:S01]  /*e2c0*/  IMAD.X R25, RZ, RZ, R25, P0 ;  /* 0x000000ffff197224 */ /* 0x000fe200000e0619 */
[----:B------:R-:W-:Y:S01]  /*e2d0*/  ISETP.GE.AND P3, PT, R240, UR6, PT ;  /* 0x00000006f0007c0c */ /* 0x000fe2000bf66270 */
[-C--:B------:R-:W-:Y:S01]  /*e2e0*/  IMAD.WIDE.U32 R26, R0, R2.reuse, R26 ;  /* 0x00000002001a7225 */ /* 0x080fe200078e001a */
[----:B------:R-:W-:Y:S02]  /*e2f0*/  ISETP.GE.AND P2, PT, R237, UR6, PT ;  /* 0x00000006ed007c0c */ /* 0x000fe4000bf46270 */
[----:B------:R-:W-:Y:S01]  /*e300*/  ISETP.GE.AND P1, PT, R236, UR6, PT ;  /* 0x00000006ec007c0c */ /* 0x000fe2000bf26270 */
[----:B------:R-:W-:Y:S01]  /*e310*/  IMAD R20, R25, R2, RZ ;  /* 0x0000000219147224 */ /* 0x000fe200078e02ff */
[----:B------:R-:W-:-:S03]  /*e320*/  LEA R2, P0, R26, UR4, 0x1 ;  /* 0x000000041a027c11 */ /* 0x000fc6000f8008ff */
[----:B------:R-:W-:-:S04]  /*e330*/  IMAD R20, R0, R3, R20 ;  /* 0x0000000300147224 */ /* 0x000fc800078e0214 */
[----:B------:R-:W-:-:S05]  /*e340*/  IMAD.IADD R20, R20, 0x1, R27 ;  /* 0x0000000114147824 */ /* 0x000fca00078e021b */
[----:B------:R-:W-:Y:S02]  /*e350*/  LEA.HI.X R3, R26, UR5, R20, 0x1, P0 ;  /* 0x000000051a037c11 */ /* 0x000fe400080f0c14 */
[----:B------:R-:W-:-:S03]  /*e360*/  ISETP.GE.AND P0, PT, R235, UR6, PT ;  /* 0x00000006eb007c0c */ /* 0x000fc6000bf06270 */
[----:B------:R3:W-:Y:S04]  /*e370*/  @!P3 STG.E.128 desc[UR20][R2.64], R8 ;  /* 0x000000080200b986 */ /* 0x0007e8000c101d14 */
[----:B--2---:R3:W-:Y:S04]  /*e380*/  @!P2 STG.E.128 desc[UR20][R2.64+0x80], R12 ;  /* 0x0000800c0200a986 */ /* 0x0047e8000c101d14 */
[----:B-1----:R3:W-:Y:S02]  /*e390*/  @!P1 STG.E.128 desc[UR20][R2.64+0x100], R4 ;  /* 0x0001000402009986 */ /* 0x0027e4000c101d14 */
[----:B------:R-:W-:Y:S05]  /*e3a0*/  @P0 EXIT ;  /* 0x000000000000094d */ /* 0x000fea0003800000 */
[----:B------:R-:W-:Y:S01]  /*e3b0*/  STG.E.128 desc[UR20][R2.64+0x180], R16 ;  /* 0x0001801002007986 */ /* 0x000fe2000c101d14 */
[----:B------:R-:W-:Y:S05]  /*e3c0*/  EXIT ;  /* 0x000000000000794d */ /* 0x000fea0003800000 */
.L_x_770:
        /* <DEDUP_REMOVED lines=11> */
.L_x_8884:


//--------------------- .text._ZN5flash24flash_fwd_splitkv_kernelI23Flash_fwd_kernel_traitsILi256ELi64ELi64ELi4ELb0ELb0EN7cutlass6half_tE19Flash_kernel_traitsILi256ELi64ELi64ELi4ES3_EELb0ELb0ELb0ELb0ELb0ELb1ELb0ELb0EEEvNS_16Flash_fwd_paramsE --------------------------
	.section	.text._ZN5flash24flash_fwd_splitkv_kernelI23Flash_fwd_kernel_traitsILi256ELi64ELi64ELi4ELb0ELb0EN7cutlass6half_tE19Flash_kernel_traitsILi256ELi64ELi64ELi4ES3_EELb0ELb0ELb0ELb0ELb0ELb1ELb0ELb0EEEvNS_16Flash_fwd_paramsE,"ax",@progbits
	.align	128
        .global         _ZN5flash24flash_fwd_splitkv_kernelI23Flash_fwd_kernel_traitsILi256ELi64ELi64ELi4ELb0ELb0EN7cutlass6half_tE19Flash_kernel_traitsILi256ELi64ELi64ELi4ES3_EELb0ELb0ELb0ELb0ELb0ELb1ELb0ELb0EEEvNS_16Flash_fwd_paramsE
        .type           _ZN5flash24flash_fwd_splitkv_kernelI23Flash_fwd_kernel_traitsILi256ELi64ELi64ELi4ELb0ELb0EN7cutlass6half_tE19Flash_kernel_traitsILi256ELi64ELi64ELi4ES3_EELb0ELb0ELb0ELb0ELb0ELb1ELb0ELb0EEEvNS_16Flash_fwd_paramsE,@function
        .size           _ZN5flash24flash_fwd_splitkv_kernelI23Flash_fwd_kernel_traitsILi256ELi64ELi64ELi4ELb0ELb0EN7cutlass6half_tE19Flash_kernel_traitsILi256ELi64ELi64ELi4ES3_EELb0ELb0ELb0ELb0ELb0ELb1ELb0ELb0EEEvNS_16Flash_fwd_paramsE,(.L_x_8885 - _ZN5flash24flash_fwd_splitkv_kernelI23Flash_fwd_kernel_traitsILi256ELi64ELi64ELi4ELb0ELb0EN7cutlass6half_tE19Flash_kernel_traitsILi256ELi64ELi64ELi4ES3_EELb0ELb0ELb0ELb0ELb0ELb1ELb0ELb0EEEvNS_16Flash_fwd_paramsE)
        .other          _ZN5flash24flash_fwd_splitkv_kernelI23Flash_fwd_kernel_traitsILi256ELi64ELi64ELi4ELb0ELb0EN7cutlass6half_tE19Flash_kernel_traitsILi256ELi64ELi64ELi4ES3_EELb0ELb0ELb0ELb0ELb0ELb1ELb0ELb0EEEvNS_16Flash_fwd_paramsE,@"STO_CUDA_ENTRY STV_DEFAULT"
_ZN5flash24flash_fwd_splitkv_kernelI23Flash_fwd_kernel_traitsILi256ELi64ELi64ELi4ELb0ELb0EN7cutlass6half_tE19Flash_kernel_traitsILi256ELi64ELi64ELi4ES3_EELb0ELb0ELb0ELb0ELb0ELb1ELb0ELb0EEEvNS_16Flash_fwd_paramsE:
.text._ZN5flash24flash_fwd_splitkv_kernelI23Flash_fwd_kernel_traitsILi256ELi64ELi64ELi4ELb0ELb0EN7cutlass6half_tE19Flash_kernel_traitsILi256ELi64ELi64ELi4ES3_EELb0ELb0ELb0ELb0ELb0ELb1ELb0ELb0EEEvNS_16Flash_fwd_paramsE:
        /* <DEDUP_REMOVED lines=55> */
.L_x_771:
[----:B------:R-:W-:-:S03]  /*0370*/  ULDC UR6, c[0x0][0x2c8] ;  /* 0x0000b20000067ab9 */ /* 0x000fc60000000800 */
.L_x_772:
        /* <DEDUP_REMOVED lines=100> */
.L_x_775:
[----:B------:R-:W-:Y:S05]  /*09c0*/  BSYNC B0 ;  /* 0x0000000000007941 */ /* 0x000fea0003800000 */
.L_x_774:
        /* <DEDUP_REMOVED lines=24> */
.L_x_777:
[----:B------:R-:W-:Y:S05]  /*0b50*/  BSYNC B0 ;  /* 0x0000000000007941 */ /* 0x000fea0003800000 */
.L_x_776:
        /* <DEDUP_REMOVED lines=23> */
.L_x_779:
[----:B------:R-:W-:Y:S05]  /*0cd0*/  BSYNC B0 ;  /* 0x0000000000007941 */ /* 0x000fea0003800000 */
.L_x_778:
        /* <DEDUP_REMOVED lines=22> */
.L_x_781:
[----:B------:R-:W-:Y:S05]  /*0e40*/  BSYNC B0 ;  /* 0x0000000000007941 */ /* 0x000fea0003800000 */
.L_x_780:
        /* <DEDUP_REMOVED lines=19> */
.L_x_773:
        /* <DEDUP_REMOVED lines=28> */
.L_x_782:
        /* <DEDUP_REMOVED lines=88> */
.L_x_783:
        /* <DEDUP_REMOVED lines=48> */
.L_x_785:
        /* <DEDUP_REMOVED lines=36> */
.L_x_784:
        /* <DEDUP_REMOVED lines=120> */
.L_x_787:
[----:B------:R-:W-:Y:S05]  /*2380*/  BSYNC B0 ;  /* 0x0000000000007941 */ /* 0x000fea0003800000 */
.L_x_786:
        /* <DEDUP_REMOVED lines=69> */
.L_x_789:
[----:B------:R-:W-:Y:S05]  /*27e0*/  BSYNC B0 ;  /* 0x0000000000007941 */ /* 0x000fea0003800000 */
.L_x_788:
        /* <DEDUP_REMOVED lines=49> */
.L_x_791:
[----:B------:R-:W-:Y:S05]  /*2b00*/  BSYNC B0 ;  /* 0x0000000000007941 */ /* 0x000fea0003800000 */
.L_x_790:
        /* <DEDUP_REMOVED lines=49> */
.L_x_793:
[----:B------:R-:W-:Y:S05]  /*2e20*/  BSYNC B0 ;  /* 0x0000000000007941 */ /* 0x000fea0003800000 */
.L_x_792:
        /* <DEDUP_REMOVED lines=40> */
.L_x_795:
[----:B------:R-:W-:Y:S05]  /*30b0*/  BSYNC B0 ;  /* 0x0000000000007941 */ /* 0x000fea0003800000 */
.L_x_794:
        /* <DEDUP_REMOVED lines=53> */
.L_x_797:
[----:B------:R-:W-:Y:S05]  /*3410*/  BSYNC B0 ;  /* 0x0000000000007941 */ /* 0x000fea0003800000 */
.L_x_796:
        /* <DEDUP_REMOVED lines=44> */
.L_x_799:
[----:B------:R-:W-:Y:S05]  /*36e0*/  BSYNC B0 ;  /* 0x0000000000007941 */ /* 0x000fea0003800000 */
.L_x_798:
        /* <DEDUP_REMOVED lines=46> */
.L_x_801:
[----:B------:R-:W-:Y:S05]  /*39d0*/  BSYNC B0 ;  /* 0x0000000000007941 */ /* 0x000fea0003800000 */
.L_x_800:
        /* <DEDUP_REMOVED lines=57> */
.L_x_803:
[----:B------:R-:W-:Y:S05]  /*3d70*/  BSYNC B0 ;  /* 0x0000000000007941 */ /* 0x000fea0003800000 */
.L_x_802:
        /* <DEDUP_REMOVED lines=49> */
.L_x_805:
[----:B------:R-:W-:Y:S05]  /*4090*/  BSYNC B0 ;  /* 0x0000000000007941 */ /* 0x000fea0003800000 */
.L_x_804:
        /* <DEDUP_REMOVED lines=46> */
.L_x_807:
[----:B------:R-:W-:Y:S05]  /*4380*/  BSYNC B0 ;  /* 0x0000000000007941 */ /* 0x000fea0003800000 */
.L_x_806:
        /* <DEDUP_REMOVED lines=48> */
.L_x_809:
[----:B------:R-:W-:Y:S05]  /*4690*/  BSYNC B0 ;  /* 0x0000000000007941 */ /* 0x000fea0003800000 */
.L_x_808:
[----:B------:R-:W-:Y:S01]  /*46a0*/  LDSM.16.M88.4 R20, [R238] ;  /* 0x00000000ee14783b */ /* 0x000fe20000000200 */
[----:B------:R-:W-:Y:S01]  /*46b0*/  R2P PR, R2, 0x6 ;  /* 0x0000000602007804 */ /* 0x000fe20000000000 */
[C---:B------:R-:W-:Y:S01]  /*46c0*/  VIADD R2, R237.reuse, 0x8000 ;  /* 0x00008000ed027836 */ /* 0x040fe20000000000 */
[----:B------:R-:W-:Y:S01]  /*46d0*/  ULDC UR6, c[0x0][0x39c] ;  /* 0x0000e70000067ab9 */ /* 0x000fe20000000800 */
[----:B------:R-:W1:Y:S01]  /*46e0*/  LDSM.16.M88.4 R28, [R237+0x8000] ;  /* 0x00800000ed1c783b */ /* 0x000e620000000200 */
[----:B------:R-:W-:Y:S01]  /*46f0*/  VIADD R235, R237, 0x8020 ;  /* 0x00008020edeb7836 */ /* 0x000fe20000000000 */
[----:B------:R-:W-:Y:S01]  /*4700*/  UISETP.GE.AND UP0, UPT, UR19, 0x2, UPT ;  /* 0x000000021300788c */ /* 0x000fe2000bf06270 */
[--C-:B------:R-:W-:Y:S01]  /*4710*/  IMAD R236, R7, 0x2, R238.reuse ;  /* 0x0000000207ec7824 */ /* 0x100fe200078e02ee */
[----:B------:R-:W5:Y:S01]  /*4720*/  LDSM.16.M88.4 R60, [R237+0x8800] ;  /* 0x00880000ed3c783b */ /* 0x000f620000000200 */
[----:B------:R-:W-:-:S03]  /*4730*/  IMAD R234, R5, 0x2, R238 ;  /* 0x0000000205ea7824 */ /* 0x000fc600078e02ee */
[----:B------:R-:W-:Y:S01]  /*4740*/  LDSM.16.M88.4 R32, [R236] ;  /* 0x00000000ec20783b */ /* 0x000fe20000000200 */
[----:B------:R-:W-:Y:S02]  /*4750*/  LEA R233, R5, R236, 0x1 ;  /* 0x000000ec05e97211 */ /* 0x000fe400078e08ff */
[----:B------:R-:W-:Y:S01]  /*4760*/  @P1 IADD3 R235, R2, -0x20, RZ ;  /* 0xffffffe002eb1810 */ /* 0x000fe20007ffe0ff */
[----:B------:R-:W3:Y:S01]  /*4770*/  LDSM.16.M88.4 R52, [R237+0x9000] ;  /* 0x00900000ed34783b */ /* 0x000ee20000000200 */
[----:B------:R-:W-:Y:S02]  /*4780*/  IMAD.MOV.U32 R2, RZ, RZ, 0x40 ;  /* 0x00000040ff027424 */ /* 0x000fe400078e00ff */
[C---:B------:R-:W-:Y:S01]  /*4790*/  IADD3 R226, R235.reuse, 0x1000, RZ ;  /* 0x00001000ebe27810 */ /* 0x040fe20007ffe0ff */
[----:B------:R-:W4:Y:S01]  /*47a0*/  LDSM.16.M88.4 R68, [R235] ;  /* 0x00000000eb44783b */ /* 0x000f220000000200 */
[C---:B------:R-:W-:Y:S01]  /*47b0*/  VIADD R227, R235.reuse, 0x800 ;  /* 0x00000800ebe37836 */ /* 0x040fe20000000000 */
[----:B------:R-:W-:Y:S01]  /*47c0*/  SEL R2, R2, 0xffffffc0, !P2 ;  /* 0xffffffc002027807 */ /* 0x000fe20005000000 */
[C---:B------:R-:W-:Y:S01]  /*47d0*/  VIADD R225, R235.reuse, 0x1800 ;  /* 0x00001800ebe17836 */ /* 0x040fe20000000000 */
[----:B------:R-:W-:Y:S01]  /*47e0*/  LDSM.16.M88.4 R76, [R234] ;  /* 0x00000000ea4c783b */ /* 0x000fe20000000200 */
[C---:B------:R-:W-:Y:S01]  /*47f0*/  VIADD R223, R235.reuse, 0x2000 ;  /* 0x00002000ebdf7836 */ /* 0x040fe20000000000 */
[----:B------:R-:W-:Y:S01]  /*4800*/  IADD3 R222, R235, 0x2800, RZ ;  /* 0x00002800ebde7810 */ /* 0x000fe20007ffe0ff */
[----:B------:R-:W-:Y:S01]  /*4810*/  IMAD.IADD R231, R237, 0x1, R2 ;  /* 0x00000001ede77824 */ /* 0x000fe200078e0202 */
[----:B------:R-:W-:Y:S01]  /*4820*/  LDSM.16.M88.4 R64, [R237+0x9800] ;  /* 0x00980000ed40783b */ /* 0x000fe20000000200 */
[----:B------:R-:W-:Y:S01]  /*4830*/  IMAD.IADD R224, R2, 0x1, R235 ;  /* 0x0000000102e07824 */ /* 0x000fe200078e02eb */
[C---:B------:R-:W-:Y:S01]  /*4840*/  IADD3 R219, R235.reuse, 0x4000, RZ ;  /* 0x00004000ebdb7810 */ /* 0x040fe20007ffe0ff */
[C---:B------:R-:W-:Y:S01]  /*4850*/  VIADD R221, R235.reuse, 0x3000 ;  /* 0x00003000ebdd7836 */ /* 0x040fe20000000000 */
[----:B------:R-:W4:Y:S01]  /*4860*/  LDSM.16.M88.4 R72, [R231+0x8000] ;  /* 0x00800000e748783b */ /* 0x000f220000000200 */
[C---:B------:R-:W-:Y:S01]  /*4870*/  VIADD R220, R235.reuse, 0x3800 ;  /* 0x00003800ebdc7836 */ /* 0x040fe20000000000 */
[C---:B------:R-:W-:Y:S01]  /*4880*/  IADD3 R216, R235.reuse, 0x5800, RZ ;  /* 0x00005800ebd87810 */ /* 0x040fe20007ffe0ff */
[C---:B------:R-:W-:Y:S01]  /*4890*/  VIADD R218, R235.reuse, 0x4800 ;  /* 0x00004800ebda7836 */ /* 0x040fe20000000000 */
[----:B------:R-:W4:Y:S01]  /*48a0*/  LDSM.16.M88.4 R24, [R235+0x800] ;  /* 0x00080000eb18783b */ /* 0x000f220000000200 */
[C---:B------:R-:W-:Y:S01]  /*48b0*/  VIADD R217, R235.reuse, 0x5000 ;  /* 0x00005000ebd97836 */ /* 0x040fe20000000000 */
[C---:B------:R-:W-:Y:S01]  /*48c0*/  IADD3 R213, R235.reuse, 0x7000, RZ ;  /* 0x00007000ebd57810 */ /* 0x040fe20007ffe0ff */
[C---:B------:R-:W-:Y:S01]  /*48d0*/  VIADD R215, R235.reuse, 0x6000 ;  /* 0x00006000ebd77836 */ /* 0x040fe20000000000 */
[----:B------:R-:W4:Y:S01]  /*48e0*/  LDSM.16.M88.4 R36, [R235+0x1000] ;  /* 0x00100000eb24783b */ /* 0x000f220000000200 */
[----:B------:R-:W-:-:S02]  /*48f0*/  VIADD R214, R235, 0x6800 ;  /* 0x00006800ebd67836 */ /* 0x000fc40000000000 */
[----:B------:R-:W-:Y:S01]  /*4900*/  VIADD R212, R235, 0x7800 ;  /* 0x00007800ebd47836 */ /* 0x000fe20000000000 */
[C---:B-12---:R-:W-:Y:S01]  /*4910*/  HMMA.16816.F32 R16, R20.reuse, R28, RZ ;  /* 0x0000001c1410723c */ /* 0x046fe200000018ff */
[----:B------:R-:W-:Y:S04]  /*4920*/  LDSM.16.M88.4 R44, [R233] ;  /* 0x00000000e92c783b */ /* 0x000fe80000000200 */
[----:B------:R-:W1:Y:S01]  /*4930*/  LDSM.16.M88.4 R88, [R224] ;  /* 0x00000000e058783b */ /* 0x000e620000000200 */
[C---:B------:R-:W-:Y:S03]  /*4940*/  HMMA.16816.F32 R28, R20.reuse, R30, RZ ;  /* 0x0000001e141c723c */ /* 0x040fe600000018ff */
[----:B------:R-:W2:Y:S03]  /*4950*/  LDSM.16.M88.4 R48, [R235+0x1800] ;  /* 0x00180000eb30783b */ /* 0x000ea60000000200 */
[C---:B-----5:R-:W-:Y:S01]  /*4960*/  HMMA.16816.F32 R40, R20.reuse, R60, RZ ;  /* 0x0000003c1428723c */ /* 0x060fe200000018ff */
[----:B------:R-:W5:Y:S04]  /*4970*/  LDSM.16.M88.4 R8, [R231+0x8800] ;  /* 0x00880000e708783b */ /* 0x000f680000000200 */
[----:B------:R-:W5:Y:S01]  /*4980*/  LDSM.16.M88.4 R12, [R231+0x9000] ;  /* 0x00900000e70c783b */ /* 0x000f620000000200 */
[----:B---3--:R-:W-:Y:S03]  /*4990*/  HMMA.16816.F32 R56, R20, R52, RZ ;  /* 0x000000341438723c */ /* 0x008fe600000018ff */
[----:B------:R-:W-:Y:S03]  /*49a0*/  LDSM.16.M88.4 R84, [R237+0xa000] ;  /* 0x00a00000ed54783b */ /* 0x000fe60000000200 */
[C---:B----4-:R-:W-:Y:S01]  /*49b0*/  HMMA.16816.F32 R16, R32.reuse, R68, R16 ;  /* 0x000000442010723c */ /* 0x050fe20000001810 */
[----:B------:R-:W-:Y:S04]  /*49c0*/  LDSM.16.M88.4 R92, [R237+0xe000] ;  /* 0x00e00000ed5c783b */ /* 0x000fe80000000200 */
[----:B------:R-:W-:Y:S01]  /*49d0*/  LDSM.16.M88.4 R96, [R231+0xc800] ;  /* 0x00c80000e760783b */ /* 0x000fe20000000200 */
[----:B------:R-:W-:Y:S03]  /*49e0*/  HMMA.16816.F32 R28, R32, R70, R28 ;  /* 0x00000046201c723c */ /* 0x000fe6000000181c */
[----:B------:R-:W-:Y:S03]  /*49f0*/  LDSM.16.M88.4 R68, [R224+0x1000] ;  /* 0x00100000e044783b */ /* 0x000fe60000000200 */
[C---:B------:R-:W-:Y:S01]  /*4a00*/  HMMA.16816.F32 R60, R20.reuse, R62, RZ ;  /* 0x0000003e143c723c */ /* 0x040fe200000018ff */
[----:B------:R-:W0:Y:S05]  /*4a10*/  LDGDEPBAR ;  /* 0x00000000000079af */ /* 0x000e2a0000000000 */
[----:B------:R-:W-:Y:S06]  /*4a20*/  HMMA.16816.F32 R52, R20, R54, RZ ;  /* 0x000000361434723c */ /* 0x000fec00000018ff */
[C---:B------:R-:W-:Y:S06]  /*4a30*/  HMMA.16816.F32 R16, R76.reuse, R72, R16 ;  /* 0x000000484c10723c */ /* 0x040fec0000001810 */
[----:B------:R-:W-:Y:S01]  /*4a40*/  HMMA.16816.F32 R28, R76, R74, R28 ;  /* 0x0000004a4c1c723c */ /* 0x000fe2000000181c */
[----:B------:R-:W-:Y:S05]  /*4a50*/  LDSM.16.M88.4 R72, [R235+0x2000] ;  /* 0x00200000eb48783b */ /* 0x000fea0000000200 */
[C---:B------:R-:W-:Y:S06]  /*4a60*/  HMMA.16816.F32 R80, R20.reuse, R64, RZ ;  /* 0x000000401450723c */ /* 0x040fec00000018ff */
[----:B------:R-:W-:Y:S01]  /*4a70*/  HMMA.16816.F32 R20, R20, R66, RZ ;  /* 0x000000421414723c */ /* 0x000fe200000018ff */
[----:B------:R-:W-:Y:S05]  /*4a80*/  LDSM.16.M88.4 R64, [R231+0x9800] ;  /* 0x00980000e740783b */ /* 0x000fea0000000200 */
[C---:B------:R-:W-:Y:S06]  /*4a90*/  HMMA.16816.F32 R40, R32.reuse, R24, R40 ;  /* 0x000000182028723c */ /* 0x040fec0000001828 */
[C---:B------:R-:W-:Y:S01]  /*4aa0*/  HMMA.16816.F32 R60, R32.reuse, R26, R60 ;  /* 0x0000001a203c723c */ /* 0x040fe2000000183c */
[----:B------:R-:W-:Y:S05]  /*4ab0*/  LDSM.16.M88.4 R24, [R224+0x800] ;  /* 0x00080000e018783b */ /* 0x000fea0000000200 */
[C---:B------:R-:W-:Y:S06]  /*4ac0*/  HMMA.16816.F32 R56, R32.reuse, R36, R56 ;  /* 0x000000242038723c */ /* 0x040fec0000001838 */
[----:B------:R-:W-:Y:S01]  /*4ad0*/  HMMA.16816.F32 R52, R32, R38, R52 ;  /* 0x000000262034723c */ /* 0x000fe20000001834 */
[----:B------:R-:W3:Y:S05]  /*4ae0*/  LDSM.16.M88.4 R36, [R238+0x2000] ;  /* 0x00200000ee24783b */ /* 0x000eea0000000200 */
[C---:B-1----:R-:W-:Y:S06]  /*4af0*/  HMMA.16816.F32 R16, R44.reuse, R88, R16 ;  /* 0x000000582c10723c */ /* 0x042fec0000001810 */
[----:B------:R-:W-:Y:S01]  /*4b00*/  HMMA.16816.F32 R28, R44, R90, R28 ;  /* 0x0000005a2c1c723c */ /* 0x000fe2000000181c */
[----:B------:R-:W-:Y:S05]  /*4b10*/  LDSM.16.M88.4 R88, [R231+0xa000] ;  /* 0x00a00000e758783b */ /* 0x000fea0000000200 */
[C---:B--2---:R-:W-:Y:S06]  /*4b20*/  HMMA.16816.F32 R80, R32.reuse, R48, R80 ;  /* 0x000000302050723c */ /* 0x044fec0000001850 */
[----:B------:R-:W-:Y:S01]  /*4b30*/  HMMA.16816.F32 R32, R32, R50, R20 ;  /* 0x000000322020723c */ /* 0x000fe20000001814 */
[----:B------:R-:W-:Y:S04]  /*4b40*/  LDSM.16.M88.4 R48, [R224+0x1800] ;  /* 0x00180000e030783b */ /* 0x000fe80000000200 */
[----:B------:R-:W-:Y:S01]  /*4b50*/  LDSM.16.M88.4 R20, [R237+0xb000] ;  /* 0x00b00000ed14783b */ /* 0x000fe20000000200 */
[C---:B-----5:R-:W-:Y:S06]  /*4b60*/  HMMA.16816.F32 R40, R76.reuse, R8, R40 ;  /* 0x000000084c28723c */ /* 0x060fec0000001828 */
[C---:B------:R-:W-:Y:S01]  /*4b70*/  HMMA.16816.F32 R60, R76.reuse, R10, R60 ;  /* 0x0000000a4c3c723c */ /* 0x040fe2000000183c */
[----:B------:R-:W-:Y:S05]  /*4b80*/  LDSM.16.M88.4 R8, [R237+0xa800] ;  /* 0x00a80000ed08783b */ /* 0x000fea0000000200 */
[C---:B------:R-:W-:Y:S06]  /*4b90*/  HMMA.16816.F32 R56, R76.reuse, R12, R56 ;  /* 0x0000000c4c38723c */ /* 0x040fec0000001838 */
[----:B------:R-:W-:Y:S01]  /*4ba0*/  HMMA.16816.F32 R52, R76, R14, R52 ;  /* 0x0000000e4c34723c */ /* 0x000fe20000001834 */
[----:B------:R-:W1:Y:S05]  /*4bb0*/  LDSM.16.M88.4 R12, [R236+0x2000] ;  /* 0x00200000ec0c783b */ /* 0x000e6a0000000200 */
[C---:B---3--:R-:W-:Y:S06]  /*4bc0*/  HMMA.16816.F32 R16, R36.reuse, R84, R16 ;  /* 0x000000542410723c */ /* 0x048fec0000001810 */
[----:B------:R-:W-:Y:S01]  /*4bd0*/  HMMA.16816.F32 R28, R36, R86, R28 ;  /* 0x00000056241c723c */ /* 0x000fe2000000181c */
[----:B------:R-:W-:Y:S05]  /*4be0*/  LDSM.16.M88.4 R84, [R224+0x2000] ;  /* 0x00200000e054783b */ /* 0x000fea0000000200 */
[C---:B------:R-:W-:Y:S06]  /*4bf0*/  HMMA.16816.F32 R80, R76.reuse, R64, R80 ;  /* 0x000000404c50723c */ /* 0x040fec0000001850 */
[----:B------:R-:W-:Y:S01]  /*4c00*/  HMMA.16816.F32 R76, R76, R66, R32 ;  /* 0x000000424c4c723c */ /* 0x000fe20000001820 */
[----:B------:R-:W-:Y:S04]  /*4c10*/  LDSM.16.M88.4 R64, [R237+0xb800] ;  /* 0x00b80000ed40783b */ /* 0x000fe80000000200 */
[----:B------:R-:W-:Y:S01]  /*4c20*/  LDSM.16.M88.4 R32, [R235+0x3000] ;  /* 0x00300000eb20783b */ /* 0x000fe20000000200 */
[C---:B------:R-:W-:Y:S06]  /*4c30*/  HMMA.16816.F32 R40, R44.reuse, R24, R40 ;  /* 0x000000182c28723c */ /* 0x040fec0000001828 */
[C---:B------:R-:W-:Y:S01]  /*4c40*/  HMMA.16816.F32 R60, R44.reuse, R26, R60 ;  /* 0x0000001a2c3c723c */ /* 0x040fe2000000183c */
[----:B------:R-:W-:Y:S05]  /*4c50*/  LDSM.16.M88.4 R24, [R235+0x2800] ;  /* 0x00280000eb18783b */ /* 0x000fea0000000200 */
[C---:B------:R-:W-:Y:S06]  /*4c60*/  HMMA.16816.F32 R56, R44.reuse, R68, R56 ;  /* 0x000000442c38723c */ /* 0x040fec0000001838 */
[----:B------:R-:W-:Y:S01]  /*4c70*/  HMMA.16816.F32 R52, R44, R70, R52 ;  /* 0x000000462c34723c */ /* 0x000fe20000001834 */
[----:B------:R-:W2:Y:S05]  /*4c80*/  LDSM.16.M88.4 R68, [R234+0x2000] ;  /* 0x00200000ea44783b */ /* 0x000eaa0000000200 */
[C---:B-1----:R-:W-:Y:S06]  /*4c90*/  HMMA.16816.F32 R16, R12.reuse, R72, R16 ;  /* 0x000000480c10723c */ /* 0x042fec0000001810 */
        /* <DEDUP_REMOVED lines=11> */
[----:B------:R-:W1:Y:S05]  /*4d50*/  LDSM.16.M88.4 R20, [R233+0x2000] ;  /* 0x00200000e914783b */ /* 0x000e6a0000000200 */
[C---:B--2---:R-:W-:Y:S06]  /*4d60*/  HMMA.16816.F32 R16, R68.reuse, R88, R16 ;  /* 0x000000584410723c */ /* 0x044fec0000001810 */
        /* <DEDUP_REMOVED lines=47> */
[----:B------:R-:W1:Y:S05]  /*5060*/  LDSM.16.M88.4 R12, [R224+0x4000] ;  /* 0x00400000e00c783b */ /* 0x000e6a0000000200 */
[C---:B------:R-:W-:Y:S06]  /*5070*/  HMMA.16816.F32 R56, R32.reuse, R8, R56 ;  /* 0x000000082038723c */ /* 0x040fec0000001838 */
[----:B------:R-:W-:Y:S01]  /*5080*/  HMMA.16816.F32 R52, R32, R10, R52 ;  /* 0x0000000a2034723c */ /* 0x000fe20000001834 */
[----:B------:R-:W3:Y:S05]  /*5090*/  LDSM.16.M88.4 R8, [R235+0x5000] ;  /* 0x00500000eb08783b */ /* 0x000eea0000000200 */
[C---:B--2---:R-:W-:Y:S06]  /*50a0*/  HMMA.16816.F32 R16, R72.reuse, R24, R16 ;  /* 0x000000184810723c */ /* 0x044fec0000001810 */
[----:B------:R-:W-:Y:S01]  /*50b0*/  HMMA.16816.F32 R28, R72, R26, R28 ;  /* 0x0000001a481c723c */ /* 0x000fe2000000181c */
[----:B------:R-:W-:Y:S05]  /*50c0*/  LDSM.16.M88.4 R24, [R236+0x6000] ;  /* 0x00600000ec18783b */ /* 0x000fea0000000200 */
[C---:B------:R-:W-:Y:S06]  /*50d0*/  HMMA.16816.F32 R80, R32.reuse, R36, R80 ;  /* 0x000000242050723c */ /* 0x040fec0000001850 */
[----:B------:R-:W-:Y:S01]  /*50e0*/  HMMA.16816.F32 R76, R32, R38, R76 ;  /* 0x00000026204c723c */ /* 0x000fe2000000184c */
[----:B------:R-:W2:Y:S04]  /*50f0*/  LDSM.16.M88.4 R36, [R238+0x6000] ;  /* 0x00600000ee24783b */ /* 0x000ea80000000200 */
[----:B------:R-:W-:Y:S01]  /*5100*/  LDSM.16.M88.4 R32, [R237+0xe800] ;  /* 0x00e80000ed20783b */ /* 0x000fe20000000200 */
[C---:B-1----:R-:W-:Y:S06]  /*5110*/  HMMA.16816.F32 R16, R48.reuse, R12, R16 ;  /* 0x0000000c3010723c */ /* 0x042fec0000001810 */
[----:B------:R-:W-:Y:S01]  /*5120*/  HMMA.16816.F32 R28, R48, R14, R28 ;  /* 0x0000000e301c723c */ /* 0x000fe2000000181c */
[----:B------:R-:W-:Y:S05]  /*5130*/  LDSM.16.M88.4 R12, [R234+0x6000] ;  /* 0x00600000ea0c783b */ /* 0x000fea0000000200 */
[C---:B------:R-:W-:Y:S06]  /*5140*/  HMMA.16816.F32 R40, R88.reuse, R20, R40 ;  /* 0x000000145828723c */ /* 0x040fec0000001828 */
[C---:B------:R-:W-:Y:S01]  /*5150*/  HMMA.16816.F32 R60, R88.reuse, R22, R60 ;  /* 0x00000016583c723c */ /* 0x040fe2000000183c */
[----:B------:R-:W1:Y:S05]  /*5160*/  LDSM.16.M88.4 R20, [R235+0x6000] ;  /* 0x00600000eb14783b */ /* 0x000e6a0000000200 */
[C---:B---3--:R-:W-:Y:S06]  /*5170*/  HMMA.16816.F32 R56, R88.reuse, R8, R56 ;  /* 0x000000085838723c */ /* 0x048fec0000001838 */
[----:B------:R-:W-:Y:S01]  /*5180*/  HMMA.16816.F32 R52, R88, R10, R52 ;  /* 0x0000000a5834723c */ /* 0x000fe20000001834 */
[----:B------:R-:W-:Y:S05]  /*5190*/  LDSM.16.M88.4 R8, [R231+0xe000] ;  /* 0x00e00000e708783b */ /* 0x000fea0000000200 */
[----:B--2---:R-:W-:Y:S06]  /*51a0*/  HMMA.16816.F32 R16, R36, R92, R16 ;  /* 0x0000005c2410723c */ /* 0x004fec0000001810 */
[C---:B------:R-:W-:Y:S06]  /*51b0*/  HMMA.16816.F32 R80, R88.reuse, R84, R80 ;  /* 0x000000545850723c */ /* 0x040fec0000001850 */
[----:B------:R-:W-:Y:S01]  /*51c0*/  HMMA.16816.F32 R76, R88, R86, R76 ;  /* 0x00000056584c723c */ /* 0x000fe2000000184c */
[----:B------:R-:W2:Y:S04]  /*51d0*/  LDSM.16.M88.4 R84, [R224+0x5000] ;  /* 0x00500000e054783b */ /* 0x000ea80000000200 */
[----:B------:R-:W-:Y:S01]  /*51e0*/  LDSM.16.M88.4 R88, [R235+0x6800] ;  /* 0x00680000eb58783b */ /* 0x000fe20000000200 */
[----:B------:R-:W-:Y:S03]  /*51f0*/  HMMA.16816.F32 R28, R36, R94, R28 ;  /* 0x0000005e241c723c */ /* 0x000fe6000000181c */
[----:B------:R-:W-:Y:S03]  /*5200*/  LDSM.16.M88.4 R92, [R233+0x6000] ;  /* 0x00600000e95c783b */ /* 0x000fe60000000200 */
[C---:B------:R-:W-:Y:S06]  /*5210*/  HMMA.16816.F32 R40, R72.reuse, R96, R40 ;  /* 0x000000604828723c */ /* 0x040fec0000001828 */
[C---:B------:R-:W-:Y:S06]  /*5220*/  HMMA.16816.F32 R60, R72.reuse, R98, R60 ;  /* 0x00000062483c723c */ /* 0x040fec000000183c */
[C---:B------:R-:W-:Y:S01]  /*5230*/  HMMA.16816.F32 R96, R72.reuse, R68, R56 ;  /* 0x000000444860723c */ /* 0x040fe20000001838 */
[----:B------:R-:W-:Y:S05]  /*5240*/  LDSM.16.M88.4 R56, [R224+0x6000] ;  /* 0x00600000e038783b */ /* 0x000fea0000000200 */
[----:B------:R-:W-:Y:S06]  /*5250*/  HMMA.16816.F32 R52, R72, R70, R52 ;  /* 0x000000464834723c */ /* 0x000fec0000001834 */
[C---:B-1----:R-:W-:Y:S06]  /*5260*/  HMMA.16816.F32 R16, R24.reuse, R20, R16 ;  /* 0x000000141810723c */ /* 0x042fec0000001810 */
[----:B------:R-:W-:Y:S01]  /*5270*/  HMMA.16816.F32 R28, R24, R22, R28 ;  /* 0x00000016181c723c */ /* 0x000fe2000000181c */
[----:B------:R-:W1:Y:S05]  /*5280*/  LDSM.16.M88.4 R20, [R237+0xf000] ;  /* 0x00f00000ed14783b */ /* 0x000e6a0000000200 */
[C---:B------:R-:W-:Y:S06]  /*5290*/  HMMA.16816.F32 R40, R48.reuse, R44, R40 ;  /* 0x0000002c3028723c */ /* 0x040fec0000001828 */
[C---:B------:R-:W-:Y:S01]  /*52a0*/  HMMA.16816.F32 R60, R48.reuse, R46, R60 ;  /* 0x0000002e303c723c */ /* 0x040fe2000000183c */
[----:B------:R-:W-:Y:S05]  /*52b0*/  LDSM.16.M88.4 R44, [R231+0xe800] ;  /* 0x00e80000e72c783b */ /* 0x000fea0000000200 */
[----:B--2---:R-:W-:Y:S06]  /*52c0*/  HMMA.16816.F32 R96, R48, R84, R96 ;  /* 0x000000543060723c */ /* 0x004fec0000001860 */
[C---:B------:R-:W-:Y:S06]  /*52d0*/  HMMA.16816.F32 R80, R72.reuse, R64, R80 ;  /* 0x000000404850723c */ /* 0x040fec0000001850 */
[----:B------:R-:W-:Y:S01]  /*52e0*/  HMMA.16816.F32 R76, R72, R66, R76 ;  /* 0x00000042484c723c */ /* 0x000fe2000000184c */
[----:B------:R-:W2:Y:S05]  /*52f0*/  LDSM.16.M88.4 R64, [R224+0x5800] ;  /* 0x00580000e040783b */ /* 0x000eaa0000000200 */
[----:B------:R-:W-:Y:S06]  /*5300*/  HMMA.16816.F32 R52, R48, R86, R52 ;  /* 0x000000563034723c */ /* 0x000fec0000001834 */
[C---:B------:R-:W-:Y:S06]  /*5310*/  HMMA.16816.F32 R16, R12.reuse, R8, R16 ;  /* 0x000000080c10723c */ /* 0x040fec0000001810 */
[----:B------:R-:W-:Y:S01]  /*5320*/  HMMA.16816.F32 R28, R12, R10, R28 ;  /* 0x0000000a0c1c723c */ /* 0x000fe2000000181c */
[----:B------:R-:W3:Y:S05]  /*5330*/  LDSM.16.M88.4 R8, [R235+0x7000] ;  /* 0x00700000eb08783b */ /* 0x000eea0000000200 */
[C---:B------:R-:W-:Y:S06]  /*5340*/  HMMA.16816.F32 R40, R36.reuse, R32, R40 ;  /* 0x000000202428723c */ /* 0x040fec0000001828 */
[C---:B------:R-:W-:Y:S01]  /*5350*/  HMMA.16816.F32 R60, R36.reuse, R34, R60 ;  /* 0x00000022243c723c */ /* 0x040fe2000000183c */
[----:B------:R-:W-:Y:S05]  /*5360*/  LDSM.16.M88.4 R32, [R224+0x6800] ;  /* 0x00680000e020783b */ /* 0x000fea0000000200 */
[C---:B-1----:R-:W-:Y:S06]  /*5370*/  HMMA.16816.F32 R96, R36.reuse, R20, R96 ;  /* 0x000000142460723c */ /* 0x042fec0000001860 */
[----:B------:R-:W-:Y:S01]  /*5380*/  HMMA.16816.F32 R52, R36, R22, R52 ;  /* 0x000000162434723c */ /* 0x000fe20000001834 */
[----:B------:R-:W1:Y:S05]  /*5390*/  LDSM.16.M88.4 R20, [R237+0xf800] ;  /* 0x00f80000ed14783b */ /* 0x000e6a0000000200 */
[C---:B------:R-:W-:Y:S06]  /*53a0*/  HMMA.16816.F32 R16, R92.reuse, R56, R16 ;  /* 0x000000385c10723c */ /* 0x040fec0000001810 */
[----:B------:R-:W-:Y:S01]  /*53b0*/  HMMA.16816.F32 R28, R92, R58, R28 ;  /* 0x0000003a5c1c723c */ /* 0x000fe2000000181c */
[----:B------:R-:W4:Y:S05]  /*53c0*/  LDSM.16.M88.4 R56, [R231+0xf000] ;  /* 0x00f00000e738783b */ /* 0x000f2a0000000200 */
[C---:B--2---:R-:W-:Y:S06]  /*53d0*/  HMMA.16816.F32 R80, R48.reuse, R64, R80 ;  /* 0x000000403050723c */ /* 0x044fec0000001850 */
[----:B------:R-:W-:Y:S06]  /*53e0*/  HMMA.16816.F32 R76, R48, R66, R76 ;  /* 0x00000042304c723c */ /* 0x000fec000000184c */
[----:B------:R-:W-:Y:S01]  /*53f0*/  HMMA.16816.F32 R40, R24, R88, R40 ;  /* 0x000000581828723c */ /* 0x000fe20000001828 */
[----:B------:R-:W-:Y:S01]  /*5400*/  FMUL.FTZ R2, R16, UR6 ;  /* 0x0000000610027c20 */ /* 0x000fe20008410000 */
[----:B------:R-:W-:Y:S01]  /*5410*/  FMUL.FTZ R4, R17, UR6 ;  /* 0x0000000611047c20 */ /* 0x000fe20008410000 */
[----:B------:R-:W-:-:S03]  /*5420*/  FMUL.FTZ R6, R18, UR6 ;  /* 0x0000000612067c20 */ /* 0x000fc60008410000 */
[C---:B------:R-:W-:Y:S01]  /*5430*/  HMMA.16816.F32 R60, R24.reuse, R90, R60 ;  /* 0x0000005a183c723c */ /* 0x040fe2000000183c */
[----:B------:R-:W-:Y:S01]  /*5440*/  FMUL.FTZ R28, R28, UR6 ;  /* 0x000000061c1c7c20 */ /* 0x000fe20008410000 */
[----:B------:R-:W-:Y:S01]  /*5450*/  FMUL.FTZ R29, R29, UR6 ;  /* 0x000000061d1d7c20 */ /* 0x000fe20008410000 */
[----:B------:R-:W-:Y:S01]  /*5460*/  FMUL.FTZ R30, R30, UR6 ;  /* 0x000000061e1e7c20 */ /* 0x000fe20008410000 */
[----:B------:R-:W2:Y:S02]  /*5470*/  MUFU.TANH R2, R2 ;  /* 0x0000000200027308 */ /* 0x000ea40000002400 */
[C---:B---3--:R-:W-:Y:S06]  /*5480*/  HMMA.16816.F32 R96, R24.reuse, R8, R96 ;  /* 0x000000081860723c */ /* 0x048fec0000001860 */
[----:B------:R-:W-:Y:S01]  /*5490*/  HMMA.16816.F32 R52, R24, R10, R52 ;  /* 0x0000000a1834723c */ /* 0x000fe20000001834 */
[----:B------:R-:W3:Y:S01]  /*54a0*/  LDSM.16.M88.4 R8, [R235+0x7800] ;  /* 0x00780000eb08783b */ /* 0x000ee20000000200 */
[----:B------:R-:W-:Y:S04]  /*54b0*/  MUFU.TANH R4, R4 ;  /* 0x0000000400047308 */ /* 0x000fe80000002400 */
[C---:B-1----:R-:W-:Y:S04]  /*54c0*/  HMMA.16816.F32 R80, R36.reuse, R20, R80 ;  /* 0x000000142450723c */ /* 0x042fe80000001850 */
[----:B------:R-:W-:Y:S02]  /*54d0*/  MUFU.TANH R6, R6 ;  /* 0x0000000600067308 */ /* 0x000fe40000002400 */
[----:B------:R-:W-:Y:S06]  /*54e0*/  HMMA.16816.F32 R76, R36, R22, R76 ;  /* 0x00000016244c723c */ /* 0x000fec000000184c */
[C---:B------:R-:W-:Y:S01]  /*54f0*/  HMMA.16816.F32 R40, R12.reuse, R44, R40 ;  /* 0x0000002c0c28723c */ /* 0x040fe20000001828 */
[----:B------:R-:W-:Y:S05]  /*5500*/  MUFU.TANH R45, R28 ;  /* 0x0000001c002d7308 */ /* 0x000fea0000002400 */
[----:B------:R-:W-:Y:S01]  /*5510*/  HMMA.16816.F32 R60, R12, R46, R60 ;  /* 0x0000002e0c3c723c */ /* 0x000fe2000000183c */
[----:B------:R-:W-:-:S02]  /*5520*/  FMUL.FTZ R44, R19, UR6 ;  /* 0x00000006132c7c20 */ /* 0x000fc40008410000 */
[----:B------:R-:W-:Y:S01]  /*5530*/  MUFU.TANH R46, R29 ;  /* 0x0000001d002e7308 */ /* 0x000fe20000002400 */
[----:B------:R-:W1:Y:S02]  /*5540*/  LDSM.16.M88.4 R16, [R224+0x7000] ;  /* 0x00700000e010783b */ /* 0x000e640000000200 */
[C---:B----4-:R-:W-:Y:S05]  /*5550*/  HMMA.16816.F32 R96, R12.reuse, R56, R96 ;  /* 0x000000380c60723c */ /* 0x050fea0000001860 */
[----:B------:R4:W-:Y:S01]  /*5560*/  MUFU.TANH R47, R30 ;  /* 0x0000001e002f7308 */ /* 0x0009e20000002400 */
[----:B------:R-:W-:Y:S01]  /*5570*/  HMMA.16816.F32 R52, R12, R58, R52 ;  /* 0x0000003a0c34723c */ /* 0x000fe20000001834 */
[----:B------:R-:W-:-:S05]  /*5580*/  FMUL.FTZ R56, R31, UR6 ;  /* 0x000000061f387c20 */ /* 0x000fca0008410000 */
[C---:B---3--:R-:W-:Y:S01]  /*5590*/  HMMA.16816.F32 R80, R24.reuse, R8, R80 ;  /* 0x000000081850723c */ /* 0x048fe20000001850 */
[----:B------:R-:W3:Y:S05]  /*55a0*/  MUFU.TANH R44, R44 ;  /* 0x0000002c002c7308 */ /* 0x000eea0000002400 */
[----:B------:R-:W-:Y:S01]  /*55b0*/  HMMA.16816.F32 R76, R24, R10, R76 ;  /* 0x0000000a184c723c */ /* 0x000fe2000000184c */
[----:B------:R-:W-:Y:S02]  /*55c0*/  IMAD.SHL.U32 R8, R3, 0x2, RZ ;  /* 0x0000000203087824 */ /* 0x000fe400078e00ff */
[----:B------:R-:W-:Y:S01]  /*55d0*/  IMAD.U32 R3, RZ, RZ, UR19 ;  /* 0x00000013ff037e24 */ /* 0x000fe2000f8e00ff */
[----:B----4-:R-:W4:Y:S01]  /*55e0*/  LDSM.16.M88.4 R28, [R231+0xf800] ;  /* 0x00f80000e71c783b */ /* 0x010f220000000200 */
[----:B------:R-:W5:Y:S01]  /*55f0*/  MUFU.TANH R56, R56 ;  /* 0x0000003800387308 */ /* 0x000f620000002400 */
[----:B------:R-:W-:Y:S01]  /*5600*/  HMMA.16816.F32 R40, R92, R32, R40 ;  /* 0x000000205c28723c */ /* 0x000fe20000001828 */
[----:B------:R-:W-:-:S04]  /*5610*/  LOP3.LUT R8, R8, 0x6, RZ, 0xc0, !PT ;  /* 0x0000000608087812 */ /* 0x000fc800078ec0ff */
[----:B------:R-:W-:Y:S01]  /*5620*/  LEA R3, R3, R8, 0x6 ;  /* 0x0000000803037211 */ /* 0x000fe200078e30ff */
[----:B------:R-:W-:Y:S01]  /*5630*/  HMMA.16816.F32 R60, R92, R34, R60 ;  /* 0x000000225c3c723c */ /* 0x000fe2000000183c */
[----:B------:R-:W5:Y:S01]  /*5640*/  LDSM.16.M88.4 R32, [R224+0x7800] ;  /* 0x00780000e020783b */ /* 0x000f620000000200 */
[----:B------:R-:W-:-:S04]  /*5650*/  DEPBAR.LE SB0, 0x0 ;  /* 0x000080000000791a */ /* 0x000fc80000000000 */
[C---:B------:R-:W-:Y:S01]  /*5660*/  VIADD R11, R3.reuse, 0xffffffc0 ;  /* 0xffffffc0030b7836 */ /* 0x040fe20000000000 */
[C---:B------:R-:W-:Y:S01]  /*5670*/  IADD3 R8, R3.reuse, -0x38, RZ ;  /* 0xffffffc803087810 */ /* 0x040fe20007ffe0ff */
[C---:B-1----:R-:W-:Y:S01]  /*5680*/  HMMA.16816.F32 R52, R92.reuse, R18, R52 ;  /* 0x000000125c34723c */ /* 0x042fe20000001834 */
[----:B------:R-:W-:Y:S02]  /*5690*/  VIADD R10, R3, 0xffffffc1 ;  /* 0xffffffc1030a7836 */ /* 0x000fe40000000000 */
[----:B------:R-:W-:Y:S01]  /*56a0*/  ISETP.GE.AND P5, PT, R11, UR22, PT ;  /* 0x000000160b007c0c */ /* 0x000fe2000bfa6270 */
[C---:B------:R-:W-:Y:S01]  /*56b0*/  VIADD R11, R3.reuse, 0xffffffc9 ;  /* 0xffffffc9030b7836 */ /* 0x040fe20000000000 */
[----:B------:R-:W-:Y:S01]  /*56c0*/  ISETP.GE.AND P3, PT, R8, UR22, PT ;  /* 0x0000001608007c0c */ /* 0x000fe2000bf66270 */
[----:B------:R-:W-:Y:S01]  /*56d0*/  HMMA.16816.F32 R96, R92, R16, R96 ;  /* 0x000000105c60723c */ /* 0x000fe20000001860 */
[----:B--2---:R-:W-:Y:S01]  /*56e0*/  FSEL R25, R2, -INF , !P5 ;  /* 0xff80000002197808 */ /* 0x004fe20006800000 */
[----:B------:R-:W-:Y:S01]  /*56f0*/  VIADD R2, R3, 0xffffffd9 ;  /* 0xffffffd903027836 */ /* 0x000fe20000000000 */
[----:B------:R-:W-:Y:S01]  /*5700*/  ISETP.GE.AND P4, PT, R10, UR22, PT ;  /* 0x000000160a007c0c */ /* 0x000fe2000bf86270 */
[----:B------:R-:W-:Y:S01]  /*5710*/  FMUL.FTZ R40, R40, UR6 ;  /* 0x0000000628287c20 */ /* 0x000fe20008410000 */
[----:B------:R-:W-:Y:S01]  /*5720*/  FMUL.FTZ R21, R42, UR6 ;  /* 0x000000062a157c20 */ /* 0x000fe20008410000 */
[----:B------:R-:W-:Y:S01]  /*5730*/  FMUL.FTZ R20, R41, UR6 ;  /* 0x0000000629147c20 */ /* 0x000fe20008410000 */
[----:B------:R-:W-:Y:S01]  /*5740*/  FMUL.FTZ R41, R43, UR6 ;  /* 0x000000062b297c20 */ /* 0x000fe20008410000 */
[----:B---3--:R-:W-:Y:S01]  /*5750*/  FSEL R44, R44, -INF , !P4 ;  /* 0xff8000002c2c7808 */ /* 0x008fe20006000000 */
[C---:B------:R-:W-:Y:S01]  /*5760*/  VIADD R10, R3.reuse, 0xffffffd0 ;  /* 0xffffffd0030a7836 */ /* 0x040fe20000000000 */
[----:B------:R-:W-:Y:S01]  /*5770*/  MUFU.TANH R40, R40 ;  /* 0x0000002800287308 */ /* 0x000fe20000002400 */
[----:B------:R-:W-:Y:S01]  /*5780*/  FSEL R23, R4, -INF , !P4 ;  /* 0xff80000004177808 */ /* 0x000fe20006000000 */
[----:B------:R-:W-:Y:S01]  /*5790*/  FMUL.FTZ R16, R60, UR6 ;  /* 0x000000063c107c20 */ /* 0x000fe20008410000 */
[----:B------:R-:W-:Y:S01]  /*57a0*/  ISETP.GE.AND P4, PT, R2, UR22, PT ;  /* 0x0000001602007c0c */ /* 0x000fe2000bf86270 */
[----:B------:R-:W-:Y:S01]  /*57b0*/  FMUL.FTZ R17, R62, UR6 ;  /* 0x000000063e117c20 */ /* 0x000fe20008410000 */
[----:B------:R-:W-:Y:S01]  /*57c0*/  IADD3 R2, R3, -0x20, RZ ;  /* 0xffffffe003027810 */ /* 0x000fe20007ffe0ff */
[----:B------:R-:W-:Y:S01]  /*57d0*/  FMUL.FTZ R9, R61, UR6 ;  /* 0x000000063d097c20 */ /* 0x000fe20008410000 */
[----:B------:R-:W-:Y:S01]  /*57e0*/  FSEL R45, R45, -INF , !P3 ;  /* 0xff8000002d2d7808 */ /* 0x000fe20005800000 */
[C---:B----4-:R-:W-:Y:S01]  /*57f0*/  HMMA.16816.F32 R80, R12.reuse, R28, R80 ;  /* 0x0000001c0c50723c */ /* 0x050fe20000001850 */
[----:B------:R-:W1:Y:S01]  /*5800*/  MUFU.TANH R21, R21 ;  /* 0x0000001500157308 */ /* 0x000e620000002400 */
[----:B------:R-:W-:Y:S01]  /*5810*/  ISETP.GE.AND P2, PT, R11, UR22, PT ;  /* 0x000000160b007c0c */ /* 0x000fe2000bf46270 */
[----:B------:R-:W-:Y:S01]  /*5820*/  FMUL.FTZ R52, R52, UR6 ;  /* 0x0000000634347c20 */ /* 0x000fe20008410000 */
[----:B------:R-:W-:Y:S01]  /*5830*/  FMUL.FTZ R54, R54, UR6 ;  /* 0x0000000636367c20 */ /* 0x000fe20008410000 */
[----:B------:R-:W-:Y:S01]  /*5840*/  FMUL.FTZ R22, R63, UR6 ;  /* 0x000000063f167c20 */ /* 0x000fe20008410000 */
[----:B------:R-:W-:Y:S01]  /*5850*/  HMMA.16816.F32 R76, R12, R30, R76 ;  /* 0x0000001e0c4c723c */ /* 0x000fe2000000184c */
[----:B------:R-:W-:Y:S01]  /*5860*/  IADD3 R8, R3, -0x2f, RZ ;  /* 0xffffffd103087810 */ /* 0x000fe20007ffe0ff */
[----:B------:R-:W-:Y:S01]  /*5870*/  FMUL.FTZ R96, R96, UR6 ;  /* 0x0000000660607c20 */ /* 0x000fe20008410000 */
[----:B------:R-:W-:Y:S01]  /*5880*/  MUFU.TANH R20, R20 ;  /* 0x0000001400147308 */ /* 0x000fe20000002400 */
[----:B-----5:R-:W-:Y:S01]  /*5890*/  FSEL R56, R56, -INF , !P2 ;  /* 0xff80000038387808 */ /* 0x020fe20005000000 */
[----:B------:R-:W-:Y:S01]  /*58a0*/  FMUL.FTZ R97, R97, UR6 ;  /* 0x0000000661617c20 */ /* 0x000fe20008410000 */
[----:B------:R-:W-:Y:S01]  /*58b0*/  FSEL R27, R46, -INF , !P2 ;  /* 0xff8000002e1b7808 */ /* 0x000fe20005000000 */
[----:B------:R-:W-:Y:S01]  /*58c0*/  FMUL.FTZ R98, R98, UR6 ;  /* 0x0000000662627c20 */ /* 0x000fe20008410000 */
[----:B------:R-:W-:Y:S01]  /*58d0*/  FSEL R12, R47, -INF , !P3 ;  /* 0xff8000002f0c7808 */ /* 0x000fe20005800000 */
[----:B------:R-:W-:Y:S01]  /*58e0*/  FMUL.FTZ R99, R99, UR6 ;  /* 0x0000000663637c20 */ /* 0x000fe20008410000 */
[----:B------:R-:W-:Y:S01]  /*58f0*/  ISETP.GE.AND P3, PT, R2, UR22, PT ;  /* 0x0000001602007c0c */ /* 0x000fe2000bf66270 */
[----:B------:R-:W2:Y:S01]  /*5900*/  MUFU.TANH R41, R41 ;  /* 0x0000002900297308 */ /* 0x000ea20000002400 */
[----:B------:R-:W-:Y:S01]  /*5910*/  VIADD R2, R3, 0xffffffe1 ;  /* 0xffffffe103027836 */ /* 0x000fe20000000000 */
[----:B------:R-:W-:Y:S01]  /*5920*/  ISETP.GE.AND P1, PT, R10, UR22, PT ;  /* 0x000000160a007c0c */ /* 0x000fe2000bf26270 */
[----:B------:R-:W-:Y:S01]  /*5930*/  FMUL.FTZ R53, R53, UR6 ;  /* 0x0000000635357c20 */ /* 0x000fe20008410000 */
[----:B------:R-:W-:Y:S01]  /*5940*/  ISETP.GE.AND P6, PT, R8, UR22, PT ;  /* 0x0000001608007c0c */ /* 0x000fe2000bfc6270 */
[C---:B------:R-:W-:Y:S01]  /*5950*/  VIADD R8, R3.reuse, 0xffffffd8 ;  /* 0xffffffd803087836 */ /* 0x040fe20000000000 */
[----:B------:R-:W-:Y:S01]  /*5960*/  ISETP.GE.AND P2, PT, R2, UR22, PT ;  /* 0x0000001602007c0c */ /* 0x000fe2000bf46270 */
[C---:B------:R-:W-:Y:S01]  /*5970*/  HMMA.16816.F32 R80, R92.reuse, R32, R80 ;  /* 0x000000205c50723c */ /* 0x040fe20000001850 */
[----:B------:R-:W3:Y:S01]  /*5980*/  MUFU.TANH R16, R16 ;  /* 0x0000001000107308 */ /* 0x000ee20000002400 */
[----:B------:R-:W-:Y:S01]  /*5990*/  VIADD R2, R3, 0xffffffe8 ;  /* 0xffffffe803027836 */ /* 0x000fe20000000000 */
[----:B-1----:R-:W-:Y:S01]  /*59a0*/  FSEL R10, R21, -INF , !P1 ;  /* 0xff800000150a7808 */ /* 0x002fe20004800000 */
[----:B------:R-:W-:Y:S01]  /*59b0*/  FMUL.FTZ R55, R55, UR6 ;  /* 0x0000000637377c20 */ /* 0x000fe20008410000 */
[----:B------:R-:W-:Y:S01]  /*59c0*/  FSEL R15, R40, -INF , !P1 ;  /* 0xff800000280f7808 */ /* 0x000fe20004800000 */
[----:B------:R-:W-:Y:S01]  /*59d0*/  HMMA.16816.F32 R76, R92, R34, R76 ;  /* 0x000000225c4c723c */ /* 0x000fe2000000184c */
[----:B------:R-:W-:-:S02]  /*59e0*/  ISETP.GE.AND P1, PT, R2, UR22, PT ;  /* 0x0000001602007c0c */ /* 0x000fc4000bf26270 */
[----:B------:R-:W1:Y:S01]  /*59f0*/  MUFU.TANH R17, R17 ;  /* 0x0000001100117308 */ /* 0x000e620000002400 */
[----:B------:R-:W-:Y:S02]  /*5a00*/  IADD3 R2, R3, -0x17, RZ ;  /* 0xffffffe903027810 */ /* 0x000fe40007ffe0ff */
[----:B------:R-:W-:Y:S02]  /*5a10*/  FSEL R14, R6, -INF , !P5 ;  /* 0xff800000060e7808 */ /* 0x000fe40006800000 */
[----:B------:R-:W-:Y:S02]  /*5a20*/  ISETP.GE.AND P5, PT, R8, UR22, PT ;  /* 0x0000001608007c0c */ /* 0x000fe4000bfa6270 */
[----:B--2---:R-:W-:Y:S01]  /*5a30*/  FSEL R8, R41, -INF , !P6 ;  /* 0xff80000029087808 */ /* 0x004fe20007000000 */
[----:B------:R-:W2:Y:S01]  /*5a40*/  MUFU.TANH R191, R52 ;  /* 0x0000003400bf7308 */ /* 0x000ea20000002400 */
[----:B------:R-:W-:Y:S02]  /*5a50*/  FSEL R13, R20, -INF , !P6 ;  /* 0xff800000140d7808 */ /* 0x000fe40007000000 */
[----:B------:R-:W-:Y:S01]  /*5a60*/  ISETP.GE.AND P6, PT, R2, UR22, PT ;  /* 0x0000001602007c0c */ /* 0x000fe2000bfc6270 */
[----:B------:R-:W-:Y:S01]  /*5a70*/  VIADD R2, R3, 0xfffffff0 ;  /* 0xfffffff003027836 */ /* 0x000fe20000000000 */
[----:B---3--:R-:W-:-:S02]  /*5a80*/  FSEL R11, R16, -INF , !P5 ;  /* 0xff800000100b7808 */ /* 0x008fc40006800000 */
[----:B------:R-:W-:Y:S01]  /*5a90*/  FMUL.FTZ R80, R80, UR6 ;  /* 0x0000000650507c20 */ /* 0x000fe20008410000 */
[----:B------:R-:W3:Y:S01]  /*5aa0*/  MUFU.TANH R190, R54 ;  /* 0x0000003600be7308 */ /* 0x000ee20000002400 */
[----:B------:R-:W-:Y:S01]  /*5ab0*/  FMUL.FTZ R81, R81, UR6 ;  /* 0x0000000651517c20 */ /* 0x000fe20008410000 */
[----:B------:R-:W-:Y:S01]  /*5ac0*/  FMUL.FTZ R82, R82, UR6 ;  /* 0x0000000652527c20 */ /* 0x000fe20008410000 */
[----:B------:R-:W-:Y:S01]  /*5ad0*/  FMUL.FTZ R83, R83, UR6 ;  /* 0x0000000653537c20 */ /* 0x000fe20008410000 */
[----:B-1----:R-:W-:Y:S01]  /*5ae0*/  FSEL R6, R17, -INF , !P5 ;  /* 0xff80000011067808 */ /* 0x002fe20006800000 */
[----:B------:R-:W-:Y:S01]  /*5af0*/  FMUL.FTZ R76, R76, UR6 ;  /* 0x000000064c4c7c20 */ /* 0x000fe20008410000 */
[----:B------:R-:W-:Y:S01]  /*5b00*/  FMUL.FTZ R78, R78, UR6 ;  /* 0x000000064e4e7c20 */ /* 0x000fe20008410000 */
[----:B------:R-:W-:Y:S01]  /*5b10*/  FMUL.FTZ R77, R77, UR6 ;  /* 0x000000064d4d7c20 */ /* 0x000fe20008410000 */
[----:B------:R-:W1:Y:S01]  /*5b20*/  MUFU.TANH R9, R9 ;  /* 0x0000000900097308 */ /* 0x000e620000002400 */
[----:B------:R-:W-:Y:S01]  /*5b30*/  FMUL.FTZ R79, R79, UR6 ;  /* 0x000000064f4f7c20 */ /* 0x000fe20008410000 */
[----:B------:R-:W-:Y:S01]  /*5b40*/  ISETP.GE.AND P5, PT, R2, UR22, PT ;  /* 0x0000001602007c0c */ /* 0x000fe2000bfa6270 */
[----:B------:R-:W-:Y:S01]  /*5b50*/  VIADD R2, R3, 0xfffffff1 ;  /* 0xfffffff103027836 */ /* 0x000fe20000000000 */
[----:B--2---:R-:W-:-:S04]  /*5b60*/  FSEL R191, R191, -INF , !P1 ;  /* 0xff800000bfbf7808 */ /* 0x004fc80004800000 */
[----:B------:R-:W2:Y:S01]  /*5b70*/  MUFU.TANH R22, R22 ;  /* 0x0000001600167308 */ /* 0x000ea20000002400 */
[----:B---3--:R-:W-:Y:S02]  /*5b80*/  FSEL R190, R190, -INF , !P1 ;  /* 0xff800000bebe7808 */ /* 0x008fe40004800000 */
[----:B------:R-:W-:-:S05]  /*5b90*/  PLOP3.LUT P1, PT, PT, PT, UP0, 0x80, 0x0 ;  /* 0x000000000000781c */ /* 0x000fca0003f2f008 */
[----:B------:R-:W3:Y:S01]  /*5ba0*/  MUFU.TANH R193, R96 ;  /* 0x0000006000c17308 */ /* 0x000ee20000002400 */
[----:B-1----:R-:W-:-:S07]  /*5bb0*/  FSEL R9, R9, -INF , !P4 ;  /* 0xff80000009097808 */ /* 0x002fce0006000000 */
[----:B------:R-:W1:Y:S01]  /*5bc0*/  MUFU.TANH R187, R97 ;  /* 0x0000006100bb7308 */ /* 0x000e620000002400 */
[----:B--2---:R-:W-:Y:S02]  /*5bd0*/  FSEL R4, R22, -INF , !P4 ;  /* 0xff80000016047808 */ /* 0x004fe40006000000 */
[----:B------:R-:W-:Y:S02]  /*5be0*/  ISETP.GE.AND P4, PT, R2, UR22, PT ;  /* 0x0000001602007c0c */ /* 0x000fe4000bf86270 */
[C---:B------:R-:W-:Y:S01]  /*5bf0*/  IADD3 R2, R3.reuse, -0x8, RZ ;  /* 0xfffffff803027810 */ /* 0x040fe20007ffe0ff */
[----:B------:R-:W-:Y:S02]  /*5c00*/  VIADD R3, R3, 0xfffffff9 ;  /* 0xfffffff903037836 */ /* 0x000fe40000000000 */
[----:B------:R-:W2:Y:S01]  /*5c10*/  MUFU.TANH R188, R98 ;  /* 0x0000006200bc7308 */ /* 0x000ea20000002400 */
[----:B---3--:R-:W-:-:S07]  /*5c20*/  FSEL R193, R193, -INF , !P3 ;  /* 0xff800000c1c17808 */ /* 0x008fce0005800000 */
[----:B------:R-:W3:Y:S01]  /*5c30*/  MUFU.TANH R202, R99 ;  /* 0x0000006300ca7308 */ /* 0x000ee20000002400 */
[----:B-1----:R-:W-:-:S07]  /*5c40*/  FSEL R187, R187, -INF , !P2 ;  /* 0xff800000bbbb7808 */ /* 0x002fce0005000000 */
[----:B------:R-:W1:Y:S01]  /*5c50*/  MUFU.TANH R189, R53 ;  /* 0x0000003500bd7308 */ /* 0x000e620000002400 */
[----:B--2---:R-:W-:Y:S02]  /*5c60*/  FSEL R188, R188, -INF , !P3 ;  /* 0xff800000bcbc7808 */ /* 0x004fe40005800000 */
[----:B------:R-:W-:-:S05]  /*5c70*/  ISETP.GE.AND P3, PT, R2, UR22, PT ;  /* 0x0000001602007c0c */ /* 0x000fca000bf66270 */
[----:B------:R-:W2:Y:S01]  /*5c80*/  MUFU.TANH R200, R55 ;  /* 0x0000003700c87308 */ /* 0x000ea20000002400 */
[----:B---3--:R-:W-:Y:S02]  /*5c90*/  FSEL R202, R202, -INF , !P2 ;  /* 0xff800000caca7808 */ /* 0x008fe40005000000 */
[----:B------:R-:W-:-:S05]  /*5ca0*/  ISETP.GE.AND P2, PT, R3, UR22, PT ;  /* 0x0000001603007c0c */ /* 0x000fca000bf46270 */
[----:B------:R-:W3:Y:S01]  /*5cb0*/  MUFU.TANH R201, R80 ;  /* 0x0000005000c97308 */ /* 0x000ee20000002400 */
[----:B-1----:R-:W-:-:S07]  /*5cc0*/  FSEL R189, R189, -INF , !P6 ;  /* 0xff800000bdbd7808 */ /* 0x002fce0007000000 */
[----:B------:R-:W1:Y:S01]  /*5cd0*/  MUFU.TANH R199, R81 ;  /* 0x0000005100c77308 */ /* 0x000e620000002400 */
[----:B--2---:R-:W-:-:S07]  /*5ce0*/  FSEL R200, R200, -INF , !P6 ;  /* 0xff800000c8c87808 */ /* 0x004fce0007000000 */
[----:B------:R-:W2:Y:S01]  /*5cf0*/  MUFU.TANH R196, R82 ;  /* 0x0000005200c47308 */ /* 0x000ea20000002400 */
[----:B---3--:R-:W-:-:S07]  /*5d00*/  FSEL R201, R201, -INF , !P5 ;  /* 0xff800000c9c97808 */ /* 0x008fce0006800000 */
        /* <DEDUP_REMOVED lines=9> */
[----:B--2---:R-:W-:Y:S02]  /*5da0*/  FSEL R170, R170, -INF , !P3 ;  /* 0xff800000aaaa7808 */ /* 0x004fe40005800000 */
[----:B---3--:R-:W-:Y:S02]  /*5db0*/  FSEL R168, R168, -INF , !P2 ;  /* 0xff800000a8a87808 */ /* 0x008fe40005000000 */
[----:B-1----:R-:W-:Y:S01]  /*5dc0*/  FSEL R171, R171, -INF , !P2 ;  /* 0xff800000abab7808 */ /* 0x002fe20005000000 */
[----:B------:R-:W-:Y:S06]  /*5dd0*/  BAR.SYNC.DEFER_BLOCKING 0x0 ;  /* 0x0000000000007b1d */ /* 0x000fec0000010000 */
[----:B------:R-:W-:Y:S05]  /*5de0*/  @!P1 BRA `(.L_x_810) ;  /* 0x0000000c00c89947 */ /* 0x000fea0003800000 */
[----:B------:R-:W-:Y:S05]  /*5df0*/  @!P0 BRA `(.L_x_811) ;  /* 0x0000000000f08947 */ /* 0x000fea0003800000 */
[----:B------:R-:W1:Y:S01]  /*5e00*/  LDC R3, c[0x0][0x380] ;  /* 0x0000e000ff037b82 */ /* 0x000e620000000800 */
[----:B------:R-:W-:Y:S01]  /*5e10*/  UIADD3 UR18, UR18, -0x80, URZ ;  /* 0xffffff8012127890 */ /* 0x000fe2000fffe03f */
[----:B------:R-:W-:Y:S01]  /*5e20*/  IMAD.U32 R18, RZ, RZ, UR17 ;  /* 0x00000011ff127e24 */ /* 0x000fe2000f8e00ff */
[----:B------:R-:W-:-:S04]  /*5e30*/  ULDC.64 UR6, c[0x0][0x230] ;  /* 0x00008c0000067ab9 */ /* 0x000fc80000000a00 */
[----:B------:R-:W-:Y:S02]  /*5e40*/  MOV R16, UR18 ;  /* 0x0000001200107c02 */ /* 0x000fe40008000f00 */
[----:B------:R-:W-:Y:S02]  /*5e50*/  IABS R18, R18 ;  /* 0x0000001200127213 */ /* 0x000fe40000000000 */
[----:B------:R-:W-:Y:S02]  /*5e60*/  IABS R16, R16 ;  /* 0x0000001000107213 */ /* 0x000fe40000000000 */
[----:B-1----:R-:W-:-:S04]  /*5e70*/  IABS R2, R3 ;  /* 0x0000000300027213 */ /* 0x002fc80000000000 */
[----:B------:R-:W1:Y:S08]  /*5e80*/  I2F.RP R19, R2 ;  /* 0x0000000200137306 */ /* 0x000e700000209400 */
[----:B-1----:R-:W1:Y:S02]  /*5e90*/  MUFU.RCP R20, R19 ;  /* 0x0000001300147308 */ /* 0x002e640000001000 */
[----:B-1----:R-:W-:-:S06]  /*5ea0*/  VIADD R20, R20, 0xffffffe ;  /* 0x0ffffffe14147836 */ /* 0x002fcc0000000000 */
[----:B------:R-:W1:Y:S02]  /*5eb0*/  F2I.FTZ.U32.TRUNC.NTZ R21, R20 ;  /* 0x0000001400157305 */ /* 0x000e64000021f000 */
[----:B-1----:R-:W-:Y:S01]  /*5ec0*/  IADD3 R17, RZ, -R21, RZ ;  /* 0x80000015ff117210 */ /* 0x002fe20007ffe0ff */
[----:B------:R-:W-:-:S04]  /*5ed0*/  IMAD.MOV.U32 R20, RZ, RZ, RZ ;  /* 0x000000ffff147224 */ /* 0x000fc800078e00ff */
[----:B------:R-:W-:-:S04]  /*5ee0*/  IMAD R17, R17, R2, RZ ;  /* 0x0000000211117224 */ /* 0x000fc800078e02ff */
[----:B------:R-:W-:-:S06]  /*5ef0*/  IMAD.HI.U32 R17, R21, R17, R20 ;  /* 0x0000001115117227 */ /* 0x000fcc00078e0014 */
[----:B------:R-:W-:-:S04]  /*5f00*/  IMAD.HI.U32 R21, R17, R18, RZ ;  /* 0x0000001211157227 */ /* 0x000fc800078e00ff */
[----:B------:R-:W-:Y:S01]  /*5f10*/  IMAD.HI.U32 R20, R17, R16, RZ ;  /* 0x0000001011147227 */ /* 0x000fe200078e00ff */
[----:B------:R-:W-:-:S03]  /*5f20*/  IADD3 R19, -R21, RZ, RZ ;  /* 0x000000ff15137210 */ /* 0x000fc60007ffe1ff */
[----:B------:R-:W-:Y:S02]  /*5f30*/  IMAD.MOV R17, RZ, RZ, -R20 ;  /* 0x000000ffff117224 */ /* 0x000fe400078e0a14 */
[C---:B------:R-:W-:Y:S02]  /*5f40*/  IMAD R19, R2.reuse, R19, R18 ;  /* 0x0000001302137224 */ /* 0x040fe400078e0212 */
[C---:B------:R-:W-:Y:S01]  /*5f50*/  IMAD R17, R2.reuse, R17, R16 ;  /* 0x0000001102117224 */ /* 0x040fe200078e0210 */
[----:B------:R-:W-:Y:S02]  /*5f60*/  LOP3.LUT R16, R3, UR17, RZ, 0x3c, !PT ;  /* 0x0000001103107c12 */ /* 0x000fe4000f8e3cff */
[C---:B------:R-:W-:Y:S02]  /*5f70*/  ISETP.GT.U32.AND P2, PT, R2.reuse, R19, PT ;  /* 0x000000130200720c */ /* 0x040fe40003f44070 */
[----:B------:R-:W-:Y:S02]  /*5f80*/  ISETP.GT.U32.AND P3, PT, R2, R17, PT ;  /* 0x000000110200720c */ /* 0x000fe40003f64070 */
[----:B------:R-:W-:-:S09]  /*5f90*/  ISETP.GE.AND P4, PT, R16, RZ, PT ;  /* 0x000000ff1000720c */ /* 0x000fd20003f86270 */
[-C--:B------:R-:W-:Y:S02]  /*5fa0*/  @!P2 IADD3 R19, R19, -R2.reuse, RZ ;  /* 0x800000021313a210 */ /* 0x080fe40007ffe0ff */
[----:B------:R-:W-:Y:S01]  /*5fb0*/  @!P3 IMAD.IADD R17, R17, 0x1, -R2 ;  /* 0x000000011111b824 */ /* 0x000fe200078e0a02 */
[----:B------:R-:W-:Y:S01]  /*5fc0*/  @!P2 IADD3 R21, R21, 0x1, RZ ;  /* 0x000000011515a810 */ /* 0x000fe20007ffe0ff */
[----:B------:R-:W-:Y:S01]  /*5fd0*/  @!P3 VIADD R20, R20, 0x1 ;  /* 0x000000011414b836 */ /* 0x000fe20000000000 */
[-C--:B------:R-:W-:Y:S02]  /*5fe0*/  ISETP.GE.U32.AND P6, PT, R19, R2.reuse, PT ;  /* 0x000000021300720c */ /* 0x080fe40003fc6070 */
[----:B------:R-:W-:Y:S02]  /*5ff0*/  ISETP.GE.U32.AND P5, PT, R17, R2, PT ;  /* 0x000000021100720c */ /* 0x000fe40003fa6070 */
[C---:B------:R-:W-:Y:S02]  /*6000*/  LOP3.LUT R2, R3.reuse, UR18, RZ, 0x3c, !PT ;  /* 0x0000001203027c12 */ /* 0x040fe4000f8e3cff */
[----:B------:R-:W-:-:S02]  /*6010*/  ISETP.NE.AND P3, PT, R3, RZ, PT ;  /* 0x000000ff0300720c */ /* 0x000fc40003f65270 */
[----:B------:R-:W-:Y:S02]  /*6020*/  ISETP.GE.AND P2, PT, R2, RZ, PT ;  /* 0x000000ff0200720c */ /* 0x000fe40003f46270 */
[----:B------:R-:W-:-:S03]  /*6030*/  LOP3.LUT R2, RZ, R3, RZ, 0x33, !PT ;  /* 0x00000003ff027212 */ /* 0x000fc600078e33ff */
[----:B------:R-:W-:Y:S02]  /*6040*/  @P6 IADD3 R21, R21, 0x1, RZ ;  /* 0x0000000115156810 */ /* 0x000fe40007ffe0ff */
[----:B------:R-:W-:Y:S02]  /*6050*/  @P5 VIADD R20, R20, 0x1 ;  /* 0x0000000114145836 */ /* 0x000fe40000000000 */
[----:B------:R-:W-:-:S04]  /*6060*/  @!P4 IADD3 R21, -R21, RZ, RZ ;  /* 0x000000ff1515c210 */ /* 0x000fc80007ffe1ff */
[----:B------:R-:W-:Y:S01]  /*6070*/  @!P2 IMAD.MOV R20, RZ, RZ, -R20 ;  /* 0x000000ffff14a224 */ /* 0x000fe200078e0a14 */
[----:B------:R-:W-:-:S04]  /*6080*/  SEL R17, R2, R21, !P3 ;  /* 0x0000001502117207 */ /* 0x000fc80005800000 */
[----:B------:R-:W-:Y:S01]  /*6090*/  SEL R2, R2, R20, !P3 ;  /* 0x0000001402027207 */ /* 0x000fe20005800000 */
[----:B------:R-:W-:-:S04]  /*60a0*/  IMAD.WIDE R28, R17, 0x4, R246 ;  /* 0x00000004111c7825 */ /* 0x000fc800078e02f6 */
[----:B------:R-:W-:Y:S01]  /*60b0*/  IMAD.WIDE R20, R2, 0x4, R246 ;  /* 0x0000000402147825 */ /* 0x000fe200078e02f6 */
[----:B------:R-:W2:Y:S04]  /*60c0*/  LDG.E R19, desc[UR20][R28.64] ;  /* 0x000000141c137981 */ /* 0x000ea8000c1e1900 */
[----:B------:R-:W2:Y:S01]  /*60d0*/  LDG.E R16, desc[UR20][R20.64] ;  /* 0x0000001414107981 */ /* 0x000ea2000c1e1900 */
[----:B------:R-:W-:-:S05]  /*60e0*/  IADD3 R2, R17, -R2, RZ ;  /* 0x8000000211027210 */ /* 0x000fca0007ffe0ff */
[----:B------:R-:W-:-:S05]  /*60f0*/  IMAD R17, R2, R3, -0x40 ;  /* 0xffffffc002117424 */ /* 0x000fca00078e0203 */
[----:B------:R-:W-:-:S05]  /*6100*/  SHF.R.S32.HI R2, RZ, 0x1f, R17 ;  /* 0x0000001fff027819 */ /* 0x000fca0000011411 */
[----:B------:R-:W-:-:S04]  /*6110*/  IMAD R2, R2, UR10, RZ ;  /* 0x0000000a02027c24 */ /* 0x000fc8000f8e02ff */
[C---:B------:R-:W-:Y:S02]  /*6120*/  IMAD R2, R17.reuse, UR11, R2 ;  /* 0x0000000b11027c24 */ /* 0x040fe4000f8e0202 */
[----:B--2---:R-:W-:Y:S02]  /*6130*/  IMAD.IADD R16, R16, 0x1, -R19 ;  /* 0x0000000110107824 */ /* 0x004fe400078e0a13 */
[----:B------:R-:W-:-:S03]  /*6140*/  IMAD.WIDE.U32 R18, R17, UR10, RZ ;  /* 0x0000000a11127c25 */ /* 0x000fc6000f8e00ff */
[----:B------:R-:W-:Y:S02]  /*6150*/  SHF.R.S32.HI R3, RZ, 0x1f, R16 ;  /* 0x0000001fff037819 */ /* 0x000fe40000011410 */
[----:B------:R-:W-:-:S03]  /*6160*/  IADD3 R19, R19, R2, RZ ;  /* 0x0000000213137210 */ /* 0x000fc60007ffe0ff */
[----:B------:R-:W-:Y:S02]  /*6170*/  IMAD R3, R3, UR6, RZ ;  /* 0x0000000603037c24 */ /* 0x000fe4000f8e02ff */
[----:B------:R-:W-:-:S04]  /*6180*/  IMAD.WIDE.U32 R20, R16, UR6, R18 ;  /* 0x0000000610147c25 */ /* 0x000fc8000f8e0012 */
[----:B------:R-:W-:-:S04]  /*6190*/  IMAD R3, R16, UR7, R3 ;  /* 0x0000000710037c24 */ /* 0x000fc8000f8e0203 */
[----:B------:R-:W-:Y:S01]  /*61a0*/  IMAD.IADD R21, R21, 0x1, R3 ;  /* 0x0000000115157824 */ /* 0x000fe200078e0203 */
[----:B------:R-:W-:Y:S06]  /*61b0*/  BRA `(.L_x_812) ;  /* 0x0000000000107947 */ /* 0x000fec0003800000 */
.L_x_811:
[----:B------:R-:W-:-:S04]  /*61c0*/  ULEA UR10, -UR10, URZ, 0x6 ;  /* 0x0000003f0a0a7291 */ /* 0x000fc8000f8e313f */
[----:B------:R-:W-:Y:S02]  /*61d0*/  USHF.R.S32.HI UR6, URZ, 0x1f, UR10 ;  /* 0x0000001f3f067899 */ /* 0x000fe4000801140a */
[----:B------:R-:W-:-:S04]  /*61e0*/  MOV R20, UR10 ;  /* 0x0000000a00147c02 */ /* 0x000fc80008000f00 */
[----:B------:R-:W-:-:S07]  /*61f0*/  MOV R21, UR6 ;  /* 0x0000000600157c02 */ /* 0x000fce0008000f00 */
.L_x_812:
        /* <DEDUP_REMOVED lines=173> */
.L_x_814:
[----:B------:R-:W-:Y:S05]  /*6cd0*/  BSYNC B0 ;  /* 0x0000000000007941 */ /* 0x000fea0003800000 */
.L_x_813:
[----:B------:R-:W0:Y:S01]  /*6ce0*/  LDGDEPBAR ;  /* 0x00000000000079af */ /* 0x000e220000000000 */
[----:B------:R-:W-:-:S04]  /*6cf0*/  IADD3 R165, P2, R20, R165, RZ ;  /* 0x000000a514a57210 */ /* 0x000fc80007f5e0ff */
[----:B------:R-:W-:-:S09]  /*6d00*/  IADD3.X R166, R21, R166, RZ, P2, !PT ;  /* 0x000000a615a67210 */ /* 0x000fd200017fe4ff */
.L_x_810:
[----:B------:R-:W-:Y:S01]  /*6d10*/  FMNMX.FTZ R16, R25, R23, !PT ;  /* 0x0000001719107209 */ /* 0x000fe20007810000 */
[----:B------:R-:W-:Y:S01]  /*6d20*/  ULDC UR6, c[0x0][0x2ec] ;  /* 0x0000bb0000067ab9 */ /* 0x000fe20000000800 */
        /* <DEDUP_REMOVED lines=30> */
[----:B------:R-:W2:Y:S03]  /*6f10*/  SHFL.BFLY PT, R17, R16, 0x2, 0x1f ;  /* 0x0c401f0010117f89 */ /* 0x000ea600000e0000 */
[-C--:B------:R-:W-:Y:S01]  /*6f20*/  LEA R229, R5, R232.reuse, 0x1 ;  /* 0x000000e805e57211 */ /* 0x080fe200078e08ff */
[----:B-1--4-:R-:W1:Y:S01]  /*6f30*/  SHFL.BFLY PT, R2, R19, 0x2, 0x1f ;  /* 0x0c401f0013027f89 */ /* 0x012e6200000e0000 */
[----:B------:R-:W-:-:S03]  /*6f40*/  LEA R230, R7, R232, 0x1 ;  /* 0x000000e807e67211 */ /* 0x000fc600078e08ff */
[----:B------:R-:W-:Y:S01]  /*6f50*/  LDSM.16.MT88.4 R140, [R229+0x10000] ;  /* 0x01000000e58c783b */ /* 0x000fe20000004200 */
[----:B------:R-:W-:-:S03]  /*6f60*/  LEA R228, R5, R230, 0x1 ;  /* 0x000000e605e47211 */ /* 0x000fc600078e08ff */
[----:B------:R-:W-:Y:S04]  /*6f70*/  LDSM.16.MT88.4 R156, [R232+0x10000] ;  /* 0x01000000e89c783b */ /* 0x000fe80000004200 */
[----:B------:R-:W-:Y:S04]  /*6f80*/  LDSM.16.MT88.4 R132, [R228+0x10000] ;  /* 0x01000000e484783b */ /* 0x000fe80000004200 */
[----:B------:R-:W-:Y:S01]  /*6f90*/  LDSM.16.MT88.4 R80, [R230+0x14000] ;  /* 0x01400000e650783b */ /* 0x000fe20000004200 */
[----:B--2---:R-:W-:-:S03]  /*6fa0*/  FMNMX.FTZ R17, R16, R17, !PT ;  /* 0x0000001110117209 */ /* 0x004fc60007810000 */
[----:B------:R-:W-:Y:S01]  /*6fb0*/  LDSM.16.MT88.4 R148, [R230+0x10000] ;  /* 0x01000000e694783b */ /* 0x000fe20000004200 */
[----:B-1----:R-:W-:-:S03]  /*6fc0*/  FMNMX.FTZ R2, R19, R2, !PT ;  /* 0x0000000213027209 */ /* 0x002fc60007810000 */
        /* <DEDUP_REMOVED lines=8> */
[----:B--2---:R-:W-:Y:S01]  /*7050*/  FMNMX.FTZ R3, R2, R3, !PT ;  /* 0x0000000302037209 */ /* 0x004fe20007810000 */
[C---:B------:R-:W-:Y:S01]  /*7060*/  FMUL.FTZ R198, R164.reuse, UR6 ;  /* 0x00000006a4c67c20 */ /* 0x040fe20008410000 */
[----:B------:R-:W-:Y:S01]  /*7070*/  FSETP.NEU.FTZ.AND P2, PT, R164, -INF , PT ;  /* 0xff800000a400780b */ /* 0x000fe20003f5d000 */
[----:B------:R-:W-:Y:S02]  /*7080*/  LDSM.16.MT88.4 R16, [R232+0x12800] ;  /* 0x01280000e810783b */ /* 0x000fe40000004200 */
[C---:B------:R-:W-:Y:S01]  /*7090*/  FMUL.FTZ R169, R3.reuse, UR6 ;  /* 0x0000000603a97c20 */ /* 0x040fe20008410000 */
[----:B------:R-:W-:Y:S01]  /*70a0*/  FSEL R198, R198, RZ, P2 ;  /* 0x000000ffc6c67208 */ /* 0x000fe20001000000 */
[----:B------:R-:W-:Y:S01]  /*70b0*/  LDSM.16.MT88.4 R96, [R228+0x14000] ;  /* 0x01400000e460783b */ /* 0x000fe20000004200 */
[----:B------:R-:W-:-:S03]  /*70c0*/  FSETP.NEU.FTZ.AND P2, PT, R3, -INF , PT ;  /* 0xff8000000300780b */ /* 0x000fc60003f5d000 */
[--C-:B------:R-:W-:Y:S01]  /*70d0*/  FFMA.FTZ R183, R25, UR6, -R198.reuse ;  /* 0x0000000619b77c23 */ /* 0x100fe200080108c6 */
[----:B------:R-:W-:Y:S01]  /*70e0*/  FSEL R169, R169, RZ, P2 ;  /* 0x000000ffa9a97208 */ /* 0x000fe20001000000 */
[--C-:B------:R-:W-:Y:S01]  /*70f0*/  FFMA.FTZ R180, R23, UR6, -R198.reuse ;  /* 0x0000000617b47c23 */ /* 0x100fe200080108c6 */
        /* <DEDUP_REMOVED lines=8> */
[--C-:B------:R-:W-:Y:S01]  /*7180*/  FFMA.FTZ R2, R9, UR6, -R198.reuse ;  /* 0x0000000609027c23 */ /* 0x100fe200080108c6 */
[--C-:B------:R-:W-:Y:S01]  /*7190*/  FFMA.FTZ R175, R10, UR6, -R169.reuse ;  /* 0x000000060aaf7c23 */ /* 0x100fe200080108a9 */
[--C-:B------:R-:W-:Y:S01]  /*71a0*/  FFMA.FTZ R172, R8, UR6, -R169.reuse ;  /* 0x0000000608ac7c23 */ /* 0x100fe200080108a9 */
[--C-:B------:R-:W-:Y:S01]  /*71b0*/  FFMA.FTZ R177, R15, UR6, -R198.reuse ;  /* 0x000000060fb17c23 */ /* 0x100fe200080108c6 */
[----:B------:R-:W1:Y:S01]  /*71c0*/  LDSM.16.MT88.4 R8, [R229+0x10800] ;  /* 0x01080000e508783b */ /* 0x000e620000004200 */
[--C-:B------:R-:W-:Y:S01]  /*71d0*/  FFMA.FTZ R174, R13, UR6, -R198.reuse ;  /* 0x000000060dae7c23 */ /* 0x100fe200080108c6 */
[--C-:B------:R-:W-:Y:S01]  /*71e0*/  FFMA.FTZ R167, R6, UR6, -R169.reuse ;  /* 0x0000000606a77c23 */ /* 0x100fe200080108a9 */
[----:B------:R-:W2:Y:S01]  /*71f0*/  MUFU.EX2 R180, R180 ;  /* 0x000000b400b47308 */ /* 0x000ea20000000800 */
[--C-:B------:R-:W-:Y:S01]  /*7200*/  FFMA.FTZ R0, R4, UR6, -R169.reuse ;  /* 0x0000000604007c23 */ /* 0x100fe200080108a9 */
[----:B------:R-:W5:Y:S01]  /*7210*/  LDSM.16.MT88.4 R12, [R232+0x10800] ;  /* 0x01080000e80c783b */ /* 0x000f620000004200 */
[--C-:B------:R-:W-:Y:S01]  /*7220*/  FFMA.FTZ R184, R193, UR6, -R198.reuse ;  /* 0x00000006c1b87c23 */ /* 0x100fe200080108c6 */
[--C-:B------:R-:W-:Y:S01]  /*7230*/  FFMA.FTZ R186, R191, UR6, -R198.reuse ;  /* 0x00000006bfba7c23 */ /* 0x100fe200080108c6 */
[--C-:B------:R-:W-:Y:S01]  /*7240*/  FFMA.FTZ R187, R187, UR6, -R198.reuse ;  /* 0x00000006bbbb7c23 */ /* 0x100fe200080108c6 */
[----:B------:R-:W5:Y:S01]  /*7250*/  LDSM.16.MT88.4 R4, [R228+0x10800] ;  /* 0x01080000e404783b */ /* 0x000f620000004200 */
[--C-:B------:R-:W-:Y:S01]  /*7260*/  FFMA.FTZ R189, R189, UR6, -R198.reuse ;  /* 0x00000006bdbd7c23 */ /* 0x100fe200080108c6 */
[----:B------:R-:W-:Y:S01]  /*7270*/  MUFU.EX2 R179, R179 ;  /* 0x000000b300b37308 */ /* 0x000fe20000000800 */
[--C-:B------:R-:W-:Y:S01]  /*7280*/  FFMA.FTZ R188, R188, UR6, -R169.reuse ;  /* 0x00000006bcbc7c23 */ /* 0x100fe200080108a9 */
[----:B------:R-:W-:Y:S01]  /*7290*/  LDSM.16.MT88.4 R20, [R230+0x10800] ;  /* 0x01080000e614783b */ /* 0x000fe20000004200 */
[--C-:B------:R-:W-:Y:S01]  /*72a0*/  FFMA.FTZ R191, R202, UR6, -R169.reuse ;  /* 0x00000006cabf7c23 */ /* 0x100fe200080108a9 */
[--C-:B------:R-:W-:Y:S01]  /*72b0*/  FFMA.FTZ R190, R190, UR6, -R169.reuse ;  /* 0x00000006bebe7c23 */ /* 0x100fe200080108a9 */
[--C-:B------:R-:W-:Y:S01]  /*72c0*/  FFMA.FTZ R193, R200, UR6, -R169.reuse ;  /* 0x00000006c8c17c23 */ /* 0x100fe200080108a9 */
[----:B------:R-:W-:Y:S01]  /*72d0*/  LDSM.16.MT88.4 R104, [R232+0x16000] ;  /* 0x01600000e868783b */ /* 0x000fe20000004200 */
[--C-:B------:R-:W-:Y:S01]  /*72e0*/  FFMA.FTZ R200, R201, UR6, -R198.reuse ;  /* 0x00000006c9c87c23 */ /* 0x100fe200080108c6 */
[----:B------:R-:W3:Y:S01]  /*72f0*/  MUFU.EX2 R176, R176 ;  /* 0x000000b000b07308 */ /* 0x000ee20000000800 */
[----:B--2---:R-:W-:Y:S01]  /*7300*/  F2FP.F16.F32.PACK_AB R128, R180, R183 ;  /* 0x000000b7b480723e */ /* 0x004fe200000000ff */
[----:B------:R-:W-:Y:S01]  /*7310*/  LDSM.16.MT88.4 R120, [R229+0x16000] ;  /* 0x01600000e578783b */ /* 0x000fe20000004200 */
[--C-:B------:R-:W-:Y:S01]  /*7320*/  FFMA.FTZ R201, R192, UR6, -R169.reuse ;  /* 0x00000006c0c97c23 */ /* 0x100fe200080108a9 */
[--C-:B------:R-:W-:Y:S01]  /*7330*/  FFMA.FTZ R199, R199, UR6, -R198.reuse ;  /* 0x00000006c7c77c23 */ /* 0x100fe200080108c6 */
[--C-:B------:R-:W-:Y:S01]  /*7340*/  FFMA.FTZ R197, R197, UR6, -R198.reuse ;  /* 0x00000006c5c57c23 */ /* 0x100fe200080108c6 */
[----:B------:R-:W-:Y:S01]  /*7350*/  LDSM.16.MT88.4 R56, [R229+0x12000] ;  /* 0x01200000e538783b */ /* 0x000fe20000004200 */
[----:B------:R-:W-:Y:S01]  /*7360*/  FFMA.FTZ R252, R171, UR6, -R198 ;  /* 0x00000006abfc7c23 */ /* 0x000fe200080108c6 */
[----:B------:R-:W-:Y:S01]  /*7370*/  MUFU.EX2 R182, R182 ;  /* 0x000000b600b67308 */ /* 0x000fe20000000800 */
[--C-:B------:R-:W-:Y:S01]  /*7380*/  FFMA.FTZ R196, R196, UR6, -R169.reuse ;  /* 0x00000006c4c47c23 */ /* 0x100fe200080108a9 */
[----:B------:R-:W-:Y:S01]  /*7390*/  LDSM.16.MT88.4 R64, [R228+0x12000] ;  /* 0x01200000e440783b */ /* 0x000fe20000004200 */
[--C-:B------:R-:W-:Y:S01]  /*73a0*/  FFMA.FTZ R192, R170, UR6, -R169.reuse ;  /* 0x00000006aac07c23 */ /* 0x100fe200080108a9 */
[----:B------:R-:W-:Y:S01]  /*73b0*/  FFMA.FTZ R251, R168, UR6, -R169 ;  /* 0x00000006a8fb7c23 */ /* 0x000fe200080108a9 */
[----:B------:R-:W-:Y:S01]  /*73c0*/  FADD.FTZ R180, R183, R180 ;  /* 0x000000b4b7b47221 */ /* 0x000fe20000010000 */
[----:B------:R-:W-:Y:S01]  /*73d0*/  LDSM.16.MT88.4 R24, [R228+0x16000] ;  /* 0x01600000e418783b */ /* 0x000fe20000004200 */
[----:B------:R-:W-:Y:S01]  /*73e0*/  ULDC.64 UR6, c[0x0][0x218] ;  /* 0x0000860000067ab9 */ /* 0x000fe20000000a00 */
[----:B------:R-:W2:Y:S01]  /*73f0*/  MUFU.EX2 R185, R185 ;  /* 0x000000b900b97308 */ /* 0x000ea20000000800 */
[----:B---3--:R-:W-:Y:S01]  /*7400*/  F2FP.F16.F32.PACK_AB R130, R176, R179 ;  /* 0x000000b3b082723e */ /* 0x008fe200000000ff */
[----:B------:R-:W-:Y:S01]  /*7410*/  LDSM.16.MT88.4 R32, [R229+0x12800] ;  /* 0x01280000e520783b */ /* 0x000fe20000004200 */
[----:B------:R-:W-:Y:S01]  /*7420*/  FADD.FTZ R179, R179, R180 ;  /* 0x000000b4b3b37221 */ /* 0x000fe20000010000 */
[----:B------:R-:W-:-:S02]  /*7430*/  LEA R250, P2, R165, UR6, 0x1 ;  /* 0x00000006a5fa7c11 */ /* 0x000fc4000f8408ff */
[----:B------:R-:W-:Y:S01]  /*7440*/  LDSM.16.MT88.4 R168, [R228+0x13800] ;  /* 0x01380000e4a8783b */ /* 0x000fe20000004200 */
[----:B------:R-:W-:Y:S01]  /*7450*/  FADD.FTZ R176, R176, R179 ;  /* 0x000000b3b0b07221 */ /* 0x000fe20000010000 */
[----:B------:R-:W-:Y:S01]  /*7460*/  MUFU.EX2 R181, R181 ;  /* 0x000000b500b57308 */ /* 0x000fe20000000800 */
[----:B------:R-:W-:-:S07]  /*7470*/  LEA.HI.X R249, R165, UR7, R166, 0x1, P2 ;  /* 0x00000007a5f97c11 */ /* 0x000fce00090f0ca6 */
[----:B------:R-:W3:Y:S01]  /*7480*/  MUFU.EX2 R178, R178 ;  /* 0x000000b200b27308 */ /* 0x000ee20000000800 */
[----:B--2---:R-:W-:Y:S01]  /*7490*/  F2FP.F16.F32.PACK_AB R129, R185, R182 ;  /* 0x000000b6b981723e */ /* 0x004fe200000000ff */
[----:B------:R-:W-:-:S06]  /*74a0*/  FADD.FTZ R182, R182, R185 ;  /* 0x000000b9b6b67221 */ /* 0x000fcc0000010000 */
[----:B------:R-:W-:Y:S08]  /*74b0*/  MUFU.EX2 R177, R177 ;  /* 0x000000b100b17308 */ /* 0x000ff00000000800 */
[----:B------:R-:W2:Y:S01]  /*74c0*/  MUFU.EX2 R174, R174 ;  /* 0x000000ae00ae7308 */ /* 0x000ea20000000800 */
[----:B---3--:R-:W-:Y:S01]  /*74d0*/  F2FP.F16.F32.PACK_AB R131, R178, R181 ;  /* 0x000000b5b283723e */ /* 0x008fe200000000ff */
[----:B------:R-:W-:-:S04]  /*74e0*/  FADD.FTZ R181, R181, R182 ;  /* 0x000000b6b5b57221 */ /* 0x000fc80000010000 */
[----:B------:R-:W-:Y:S02]  /*74f0*/  FADD.FTZ R178, R178, R181 ;  /* 0x000000b5b2b27221 */ /* 0x000fe40000010000 */
[C---:B------:R-:W-:Y:S01]  /*7500*/  HMMA.16816.F32 R144, R128.reuse, R140, RZ ;  /* 0x0000008c8090723c */ /* 0x040fe200000018ff */
[----:B------:R-:W-:Y:S05]  /*7510*/  MUFU.EX2 R173, R173 ;  /* 0x000000ad00ad7308 */ /* 0x000fea0000000800 */
[C---:B------:R-:W-:Y:S03]  /*7520*/  HMMA.16816.F32 R140, R128.reuse, R142, RZ ;  /* 0x0000008e808c723c */ /* 0x040fe600000018ff */
[----:B------:R-:W3:Y:S01]  /*7530*/  MUFU.EX2 R2, R2 ;  /* 0x0000000200027308 */ /* 0x000ee20000000800 */
[C---:B--2---:R-:W-:Y:S01]  /*7540*/  F2FP.F16.F32.PACK_AB R28, R174.reuse, R177 ;  /* 0x000000b1ae1c723e */ /* 0x044fe200000000ff */
[----:B------:R-:W-:Y:S01]  /*7550*/  FADD.FTZ R177, R177, R176 ;  /* 0x000000b0b1b17221 */ /* 0x000fe20000010000 */
[----:B------:R-:W-:Y:S03]  /*7560*/  HMMA.16816.F32 R160, R128, R156, RZ ;  /* 0x0000009c80a0723c */ /* 0x000fe600000018ff */
[----:B------:R-:W-:-:S02]  /*7570*/  FADD.FTZ R174, R174, R177 ;  /* 0x000000b1aeae7221 */ /* 0x000fc40000010000 */
[----:B------:R-:W-:Y:S01]  /*7580*/  MUFU.EX2 R175, R175 ;  /* 0x000000af00af7308 */ /* 0x000fe20000000800 */
[C---:B------:R-:W-:Y:S06]  /*7590*/  HMMA.16816.F32 R136, R128.reuse, R132, RZ ;  /* 0x000000848088723c */ /* 0x040fec00000018ff */
[----:B------:R-:W-:Y:S01]  /*75a0*/  HMMA.16816.F32 R156, R128, R158, RZ ;  /* 0x0000009e809c723c */ /* 0x000fe200000018ff */
[----:B------:R-:W2:Y:S01]  /*75b0*/  MUFU.EX2 R172, R172 ;  /* 0x000000ac00ac7308 */ /* 0x000ea20000000800 */
[----:B---3--:R-:W-:Y:S01]  /*75c0*/  F2FP.F16.F32.PACK_AB R30, R2, R173 ;  /* 0x000000ad021e723e */ /* 0x008fe200000000ff */
[----:B------:R-:W-:-:S03]  /*75d0*/  FADD.FTZ R173, R173, R174 ;  /* 0x000000aeadad7221 */ /* 0x000fc60000010000 */
[C---:B------:R-:W-:Y:S01]  /*75e0*/  HMMA.16816.F32 R132, R128.reuse, R134, RZ ;  /* 0x000000868084723c */ /* 0x040fe200000018ff */
[----:B------:R-:W-:Y:S02]  /*75f0*/  FADD.FTZ R173, R2, R173 ;  /* 0x000000ad02ad7221 */ /* 0x000fe40000010000 */
[----:B------:R-:W-:Y:S03]  /*7600*/  MUFU.EX2 R167, R167 ;  /* 0x000000a700a77308 */ /* 0x000fe60000000800 */
[C---:B------:R-:W-:Y:S05]  /*7610*/  HMMA.16816.F32 R76, R128.reuse, R80, RZ ;  /* 0x00000050804c723c */ /* 0x040fea00000018ff */
[----:B------:R-:W3:Y:S01]  /*7620*/  MUFU.EX2 R0, R0 ;  /* 0x0000000000007308 */ /* 0x000ee20000000800 */
[----:B--2---:R-:W-:Y:S01]  /*7630*/  F2FP.F16.F32.PACK_AB R29, R172, R175 ;  /* 0x000000afac1d723e */ /* 0x004fe200000000ff */
[----:B------:R-:W-:Y:S01]  /*7640*/  HMMA.16816.F32 R80, R128, R82, RZ ;  /* 0x000000528050723c */ /* 0x000fe200000018ff */
[----:B------:R-:W-:-:S04]  /*7650*/  FADD.FTZ R175, R175, R178 ;  /* 0x000000b2afaf7221 */ /* 0x000fc80000010000 */
[----:B------:R-:W-:Y:S01]  /*7660*/  FADD.FTZ R172, R172, R175 ;  /* 0x000000afacac7221 */ /* 0x000fe20000010000 */
[C---:B------:R-:W-:Y:S01]  /*7670*/  HMMA.16816.F32 R152, R128.reuse, R148, RZ ;  /* 0x000000948098723c */ /* 0x040fe200000018ff */
[----:B------:R-:W-:Y:S05]  /*7680*/  MUFU.EX2 R184, R184 ;  /* 0x000000b800b87308 */ /* 0x000fea0000000800 */
[----:B------:R-:W-:Y:S01]  /*7690*/  HMMA.16816.F32 R36, R128, R40, RZ ;  /* 0x000000288024723c */ /* 0x000fe200000018ff */
[----:B---3--:R-:W-:Y:S02]  /*76a0*/  F2FP.F16.F32.PACK_AB R31, R0, R167 ;  /* 0x000000a7001f723e */ /* 0x008fe400000000ff */
[----:B------:R-:W2:Y:S01]  /*76b0*/  MUFU.EX2 R187, R187 ;  /* 0x000000bb00bb7308 */ /* 0x000ea20000000800 */
[----:B------:R-:W-:-:S02]  /*76c0*/  FADD.FTZ R167, R167, R172 ;  /* 0x000000aca7a77221 */ /* 0x000fc40000010000 */
[----:B----4-:R-:W-:Y:S02]  /*76d0*/  HMMA.16816.F32 R44, R128, R48, RZ ;  /* 0x00000030802c723c */ /* 0x010fe400000018ff */
[----:B------:R-:W-:-:S04]  /*76e0*/  FADD.FTZ R167, R0, R167 ;  /* 0x000000a700a77221 */ /* 0x000fc80000010000 */
[C---:B-1----:R-:W-:Y:S01]  /*76f0*/  HMMA.16816.F32 R144, R28.reuse, R8, R144 ;  /* 0x000000081c90723c */ /* 0x042fe20000001890 */
[----:B------:R-:W-:Y:S05]  /*7700*/  MUFU.EX2 R186, R186 ;  /* 0x000000ba00ba7308 */ /* 0x000fea0000000800 */
[C---:B------:R-:W-:Y:S01]  /*7710*/  HMMA.16816.F32 R140, R28.reuse, R10, R140 ;  /* 0x0000000a1c8c723c */ /* 0x040fe2000000188c */
[----:B------:R-:W1:Y:S02]  /*7720*/  LDSM.16.MT88.4 R8, [R230+0x14800] ;  /* 0x01480000e608783b */ /* 0x000e640000004200 */
[----:B------:R-:W-:Y:S03]  /*7730*/  MUFU.EX2 R189, R189 ;  /* 0x000000bd00bd7308 */ /* 0x000fe60000000800 */
[C---:B-----5:R-:W-:Y:S05]  /*7740*/  HMMA.16816.F32 R160, R28.reuse, R12, R160 ;  /* 0x0000000c1ca0723c */ /* 0x060fea00000018a0 */
[----:B------:R-:W-:Y:S01]  /*7750*/  MUFU.EX2 R188, R188 ;  /* 0x000000bc00bc7308 */ /* 0x000fe20000000800 */
[C---:B------:R-:W-:Y:S01]  /*7760*/  HMMA.16816.F32 R156, R28.reuse, R14, R156 ;  /* 0x0000000e1c9c723c */ /* 0x040fe2000000189c */
[----:B------:R-:W3:Y:S05]  /*7770*/  LDSM.16.MT88.4 R12, [R230+0x12800] ;  /* 0x01280000e60c783b */ /* 0x000eea0000004200 */
[C---:B------:R-:W-:Y:S01]  /*7780*/  HMMA.16816.F32 R136, R28.reuse, R4, R136 ;  /* 0x000000041c88723c */ /* 0x040fe20000001888 */
[----:B------:R-:W4:Y:S05]  /*7790*/  MUFU.EX2 R191, R191 ;  /* 0x000000bf00bf7308 */ /* 0x000f2a0000000800 */
[----:B------:R-:W-:Y:S01]  /*77a0*/  HMMA.16816.F32 R132, R28, R6, R132 ;  /* 0x000000061c84723c */ /* 0x000fe20000001884 */
[----:B------:R-:W5:Y:S02]  /*77b0*/  LDSM.16.MT88.4 R4, [R229+0x14800] ;  /* 0x01480000e504783b */ /* 0x000f640000004200 */
[----:B------:R-:W-:Y:S03]  /*77c0*/  MUFU.EX2 R190, R190 ;  /* 0x000000be00be7308 */ /* 0x000fe60000000800 */
[C---:B------:R-:W-:Y:S05]  /*77d0*/  HMMA.16816.F32 R84, R128.reuse, R88, RZ ;  /* 0x000000588054723c */ /* 0x040fea00000018ff */
[----:B------:R-:W4:Y:S01]  /*77e0*/  MUFU.EX2 R193, R193 ;  /* 0x000000c100c17308 */ /* 0x000f220000000800 */
[----:B------:R-:W-:Y:S06]  /*77f0*/  HMMA.16816.F32 R148, R128, R150, RZ ;  /* 0x000000968094723c */ /* 0x000fec00000018ff */
[C---:B-1----:R-:W-:Y:S01]  /*7800*/  HMMA.16816.F32 R76, R28.reuse, R8, R76 ;  /* 0x000000081c4c723c */ /* 0x042fe2000000184c */
[----:B------:R-:W-:Y:S05]  /*7810*/  MUFU.EX2 R200, R200 ;  /* 0x000000c800c87308 */ /* 0x000fea0000000800 */
[----:B------:R-:W-:Y:S01]  /*7820*/  HMMA.16816.F32 R80, R28, R10, R80 ;  /* 0x0000000a1c50723c */ /* 0x000fe20000001850 */
[----:B------:R-:W1:Y:S02]  /*7830*/  LDSM.16.MT88.4 R8, [R230+0x16800] ;  /* 0x01680000e608783b */ /* 0x000e640000004200 */
        /* <DEDUP_REMOVED lines=12> */
[----:B------:R-:W2:Y:S01]  /*7900*/  LDSM.16.MT88.4 R20, [R232+0x14800] ;  /* 0x01480000e814783b */ /* 0x000ea20000004200 */
        /* <DEDUP_REMOVED lines=11> */
[C---:B-1----:R-:W-:Y:S06]  /*79c0*/  HMMA.16816.F32 R108, R28.reuse, R8, R108 ;  /* 0x000000081c6c723c */ /* 0x042fec000000186c */
[----:B------:R-:W-:Y:S01]  /*79d0*/  HMMA.16816.F32 R112, R28, R10, R112 ;  /* 0x0000000a1c70723c */ /* 0x000fe20000001870 */
[----:B------:R-:W1:Y:S05]  /*79e0*/  LDSM.16.MT88.4 R8, [R229+0x11000] ;  /* 0x01100000e508783b */ /* 0x000e6a0000004200 */
        /* <DEDUP_REMOVED lines=14> */
[----:B------:R-:W1:Y:S05]  /*7ad0*/  LDSM.16.MT88.4 R24, [R228+0x12800] ;  /* 0x01280000e418783b */ /* 0x000e6a0000004200 */
[C---:B--2---:R-:W-:Y:S06]  /*7ae0*/  HMMA.16816.F32 R68, R28.reuse, R20, R68 ;  /* 0x000000141c44723c */ /* 0x044fec0000001844 */
[C---:B------:R-:W-:Y:S01]  /*7af0*/  HMMA.16816.F32 R72, R28.reuse, R22, R72 ;  /* 0x000000161c48723c */ /* 0x040fe20000001848 */
[----:B------:R-:W2:Y:S05]  /*7b00*/  LDSM.16.MT88.4 R20, [R232+0x11000] ;  /* 0x01100000e814783b */ /* 0x000eaa0000004200 */
        /* <DEDUP_REMOVED lines=21> */
[----:B-1----:R-:W-:Y:S01]  /*7c60*/  HMMA.16816.F32 R144, R4, R8, R144 ;  /* 0x000000080490723c */ /* 0x002fe20000001890 */
[----:B------:R-:W-:Y:S01]  /*7c70*/  FADD.FTZ R189, R189, R186 ;  /* 0x000000babdbd7221 */ /* 0x000fe20000010000 */
[----:B------:R-:W-:-:S04]  /*7c80*/  FADD.FTZ R193, R193, R190 ;  /* 0x000000bec1c17221 */ /* 0x000fc80000010000 */
[----:B------:R-:W-:Y:S01]  /*7c90*/  HMMA.16816.F32 R140, R4, R10, R140 ;  /* 0x0000000a048c723c */ /* 0x000fe2000000188c */
[----:B------:R-:W1:Y:S05]  /*7ca0*/  LDSM.16.MT88.4 R8, [R230+0x15000] ;  /* 0x01500000e608783b */ /* 0x000e6a0000004200 */
[C---:B------:R-:W-:Y:S06]  /*7cb0*/  HMMA.16816.F32 R60, R28.reuse, R24, R60 ;  /* 0x000000181c3c723c */ /* 0x040fec000000183c */
[----:B------:R-:W-:Y:S01]  /*7cc0*/  HMMA.16816.F32 R64, R28, R26, R64 ;  /* 0x0000001a1c40723c */ /* 0x000fe20000001840 */
[----:B------:R-:W5:Y:S05]  /*7cd0*/  LDSM.16.MT88.4 R24, [R230+0x11000] ;  /* 0x01100000e618783b */ /* 0x000f6a0000004200 */
        /* <DEDUP_REMOVED lines=9> */
[C---:B-1----:R-:W-:Y:S06]  /*7d70*/  HMMA.16816.F32 R76, R4.reuse, R8, R76 ;  /* 0x00000008044c723c */ /* 0x042fec000000184c */
[----:B------:R-:W-:Y:S01]  /*7d80*/  HMMA.16816.F32 R80, R4, R10, R80 ;  /* 0x0000000a0450723c */ /* 0x000fe20000001850 */
[----:B------:R-:W1:Y:S05]  /*7d90*/  LDSM.16.MT88.4 R8, [R230+0x17000] ;  /* 0x01700000e608783b */ /* 0x000e6a0000004200 */
[C---:B------:R-:W-:Y:S06]  /*7da0*/  HMMA.16816.F32 R124, R28.reuse, R32, R124 ;  /* 0x000000201c7c723c */ /* 0x040fec000000187c */
[----:B------:R-:W-:Y:S01]  /*7db0*/  HMMA.16816.F32 R128, R28, R34, R128 ;  /* 0x000000221c80723c */ /* 0x000fe20000001880 */
[----:B------:R-:W1:Y:S04]  /*7dc0*/  LDSM.16.MT88.4 R32, [R229+0x13000] ;  /* 0x01300000e520783b */ /* 0x000e680000004200 */
[----:B------:R-:W1:Y:S01]  /*7dd0*/  LDSM.16.MT88.4 R28, [R228+0x13000] ;  /* 0x01300000e41c783b */ /* 0x000e620000004200 */
[C---:B-----5:R-:W-:Y:S06]  /*7de0*/  HMMA.16816.F32 R152, R4.reuse, R24, R152 ;  /* 0x000000180498723c */ /* 0x060fec0000001898 */
[C---:B------:R-:W-:Y:S01]  /*7df0*/  HMMA.16816.F32 R148, R4.reuse, R26, R148 ;  /* 0x0000001a0494723c */ /* 0x040fe20000001894 */
        /* <DEDUP_REMOVED lines=11> */
[C---:B------:R-:W-:Y:S01]  /*7eb0*/  HMMA.16816.F32 R112, R4.reuse, R10, R112 ;  /* 0x0000000a0470723c */ /* 0x040fe20000001870 */
[----:B------:R-:W1:Y:S05]  /*7ec0*/  LDSM.16.MT88.4 R8, [R228+0x11800] ;  /* 0x01180000e408783b */ /* 0x000e6a0000004200 */
[C---:B------:R-:W-:Y:S06]  /*7ed0*/  HMMA.16816.F32 R52, R4.reuse, R32, R52 ;  /* 0x000000200434723c */ /* 0x040fec0000001834 */
[C---:B------:R-:W-:Y:S01]  /*7ee0*/  HMMA.16816.F32 R56, R4.reuse, R34, R56 ;  /* 0x000000220438723c */ /* 0x040fe20000001838 */
[----:B------:R-:W1:Y:S05]  /*7ef0*/  LDSM.16.MT88.4 R32, [R232+0x11800] ;  /* 0x01180000e820783b */ /* 0x000e6a0000004200 */
[C---:B------:R-:W-:Y:S06]  /*7f00*/  HMMA.16816.F32 R60, R4.reuse, R28, R60 ;  /* 0x0000001c043c723c */ /* 0x040fec000000183c */
[C---:B------:R-:W-:Y:S01]  /*7f10*/  HMMA.16816.F32 R64, R4.reuse, R30, R64 ;  /* 0x0000001e0440723c */ /* 0x040fe20000001840 */
[----:B------:R-:W1:Y:S05]  /*7f20*/  LDSM.16.MT88.4 R28, [R230+0x11800] ;  /* 0x01180000e61c783b */ /* 0x000e6a0000004200 */
        /* <DEDUP_REMOVED lines=22> */
[----:B-1----:R-:W-:Y:S01]  /*8090*/  HMMA.16816.F32 R136, R4, R8, R136 ;  /* 0x000000080488723c */ /* 0x002fe20000001888 */
[----:B------:R-:W-:Y:S01]  /*80a0*/  FADD.FTZ R252, R252, R197 ;  /* 0x000000c5fcfc7221 */ /* 0x000fe20000010000 */
[----:B------:R-:W-:-:S04]  /*80b0*/  FADD.FTZ R251, R251, R192 ;  /* 0x000000c0fbfb7221 */ /* 0x000fc80000010000 */
        /* <DEDUP_REMOVED lines=31> */
[C---:B--2---:R-:W-:Y:S06]  /*82b0*/  HMMA.16816.F32 R100, R4.reuse, R20, R100 ;  /* 0x000000140464723c */ /* 0x044fec0000001864 */
[C---:B------:R-:W-:Y:S06]  /*82c0*/  HMMA.16816.F32 R104, R4.reuse, R22, R104 ;  /* 0x000000160468723c */ /* 0x040fec0000001868 */
[C---:B----4-:R-:W-:Y:S06]  /*82d0*/  HMMA.16816.F32 R108, R4.reuse, R16, R108 ;  /* 0x00000010046c723c */ /* 0x050fec000000186c */
[C---:B------:R-:W-:Y:S06]  /*82e0*/  HMMA.16816.F32 R112, R4.reuse, R18, R112 ;  /* 0x000000120470723c */ /* 0x040fec0000001870 */
[C---:B---3--:R-:W-:Y:S06]  /*82f0*/  HMMA.16816.F32 R116, R4.reuse, R12, R116 ;  /* 0x0000000c0474723c */ /* 0x048fec0000001874 */
[C---:B------:R-:W-:Y:S06]  /*8300*/  HMMA.16816.F32 R120, R4.reuse, R14, R120 ;  /* 0x0000000e0478723c */ /* 0x040fec0000001878 */
[C---:B-1----:R-:W-:Y:S06]  /*8310*/  HMMA.16816.F32 R124, R4.reuse, R8, R124 ;  /* 0x00000008047c723c */ /* 0x042fec000000187c */
        /* <DEDUP_REMOVED lines=13> */
[----:B------:R-:W-:Y:S01]  /*83f0*/  ULDC UR16, c[0x0][0x248] ;  /* 0x0000920000107ab9 */ /* 0x000fe20000000800 */
[----:B------:R-:W-:Y:S01]  /*8400*/  ULDC.64 UR8, c[0x0][0x248] ;  /* 0x0000920000087ab9 */ /* 0x000fe20000000a00 */
[----:B------:R-:W-:Y:S01]  /*8410*/  ULDC.64 UR10, c[0x0][0x250] ;  /* 0x00009400000a7ab9 */ /* 0x000fe20000000a00 */
[----:B------:R-:W-:-:S05]  /*8420*/  ULDC.64 UR6, c[0x0][0x250] ;  /* 0x0000940000067ab9 */ /* 0x000fca0000000a00 */
.L_x_819:
        /* <DEDUP_REMOVED lines=75> */
.L_x_816:
[CC--:B------:R-:W-:Y:S01]  /*88e0*/  LEA R2, P1, R3.reuse, R194.reuse, 0x1 ;  /* 0x000000c203027211 */ /* 0x0c0fe200078208ff */
[----:B------:R-:W-:Y:S01]  /*88f0*/  @P6 STS.128 [R242+0x10000], RZ ;  /* 0x010000fff2006388 */ /* 0x000fe20000000c00 */
[C---:B------:R-:W-:Y:S01]  /*8900*/  IADD3 R9, P2, R3.reuse, UR24, RZ ;  /* 0x0000001803097c10 */ /* 0x040fe2000ff5e0ff */
[----:B------:R-:W-:Y:S01]  /*8910*/  UISETP.GE.AND UP0, UPT, UR25, 0x1, UPT ;  /* 0x000000011900788c */ /* 0x000fe2000bf06270 */
[-C--:B------:R-:W-:Y:S02]  /*8920*/  LEA.HI.X R3, R3, R195.reuse, R164, 0x1, P1 ;  /* 0x000000c303037211 */ /* 0x080fe400008f0ca4 */
[----:B------:R-:W-:Y:S02]  /*8930*/  ISETP.GE.AND P3, PT, R239, UR18, PT ;  /* 0x00000012ef007c0c */ /* 0x000fe4000bf66270 */
[CC--:B------:R-:W-:Y:S01]  /*8940*/  @!P6 LEA R26, P1, R9.reuse, R194.reuse, 0x1 ;  /* 0x000000c2091ae211 */ /* 0x0c0fe200078208ff */
[----:B------:R-:W-:Y:S01]  /*8950*/  @!PT LDS RZ, [RZ] ;  /* 0x00000000fffff984 */ /* 0x000fe20000000800 */
[----:B------:R-:W-:Y:S01]  /*8960*/  @!PT LDS RZ, [RZ] ;  /* 0x00000000fffff984 */ /* 0x000fe20000000800 */
[----:B------:R-:W-:Y:S01]  /*8970*/  @!PT LDS RZ, [RZ] ;  /* 0x00000000fffff984 */ /* 0x000fe20000000800 */
[----:B------:R-:W-:Y:S01]  /*8980*/  @!P6 LDGSTS.E.BYPASS.LTC128B.128 [R242+0x10000], desc[UR20][R2.64] ;  /* 0x1000000002f2efae */ /* 0x000fe2000b901d54 */
[----:B------:R-:W-:Y:S02]  /*8990*/  IADD3.X R10, R164, UR12, RZ, P2, !PT ;  /* 0x0000000ca40a7c10 */ /* 0x000fe400097fe4ff */
[C---:B------:R-:W-:Y:S01]  /*89a0*/  IADD3 R165, P2, R9.reuse, UR24, RZ ;  /* 0x0000001809a57c10 */ /* 0x040fe2000ff5e0ff */
[----:B------:R-:W-:Y:S01]  /*89b0*/  @P5 STS.128 [R242+0x12000], RZ ;  /* 0x012000fff2005388 */ /* 0x000fe20000000c00 */
[CCC-:B------:R-:W-:Y:S02]  /*89c0*/  @!P6 LEA.HI.X R27, R9.reuse, R195.reuse, R10.reuse, 0x1, P1 ;  /* 0x000000c3091be211 */ /* 0x1c0fe400008f0c0a */
        /* <DEDUP_REMOVED lines=14> */
[-C--:B------:R-:W-:Y:S02]  /*8ab0*/  @!P3 LEA R14, P2, R9, R194.reuse, 0x1 ;  /* 0x000000c2090eb211 */ /* 0x080fe400078408ff */
[----:B------:R-:W-:Y:S01]  /*8ac0*/  IADD3 R164, P1, R165, UR24, RZ ;  /* 0x00000018a5a47c10 */ /* 0x000fe2000ff3e0ff */
        /* <DEDUP_REMOVED lines=89> */
[----:B------:R-:W0:Y:S04]  /*9060*/  LDGDEPBAR ;  /* 0x00000000000079af */ /* 0x000e280000000000 */
[----:B------:R-:W-:Y:S04]  /*9070*/  LDSM.16.M88.4 R188, [R236] ;  /* 0x00000000ecbc783b */ /* 0x000fe80000000200 */
[----:B-1----:R-:W1:Y:S04]  /*9080*/  LDSM.16.M88.4 R192, [R235] ;  /* 0x00000000ebc0783b */ /* 0x002e680000000200 */
[----:B------:R-:W1:Y:S04]  /*9090*/  LDSM.16.M88.4 R196, [R227] ;  /* 0x00000000e3c4783b */ /* 0x000e680000000200 */
[----:B------:R-:W1:Y:S04]  /*90a0*/  LDSM.16.M88.4 R200, [R226] ;  /* 0x00000000e2c8783b */ /* 0x000e680000000200 */
[----:B------:R-:W1:Y:S01]  /*90b0*/  LDSM.16.M88.4 R204, [R225] ;  /* 0x00000000e1cc783b */ /* 0x000e620000000200 */
[C---:B--2---:R-:W-:Y:S03]  /*90c0*/  HMMA.16816.F32 R4, R168.reuse, R172, RZ ;  /* 0x000000aca804723c */ /* 0x044fe600000018ff */
[----:B------:R-:W-:Y:S03]  /*90d0*/  LDSM.16.M88.4 R208, [R231+0x8000] ;  /* 0x00800000e7d0783b */ /* 0x000fe60000000200 */
[C---:B------:R-:W-:Y:S01]  /*90e0*/  HMMA.16816.F32 R8, R168.reuse, R174, RZ ;  /* 0x000000aea808723c */ /* 0x040fe200000018ff */
[----:B------:R-:W2:Y:S05]  /*90f0*/  LDSM.16.M88.4 R172, [R234] ;  /* 0x00000000eaac783b */ /* 0x000eaa0000000200 */
[C---:B---3--:R-:W-:Y:S06]  /*9100*/  HMMA.16816.F32 R12, R168.reuse, R176, RZ ;  /* 0x000000b0a80c723c */ /* 0x048fec00000018ff */
[C---:B------:R-:W-:Y:S01]  /*9110*/  HMMA.16816.F32 R16, R168.reuse, R178, RZ ;  /* 0x000000b2a810723c */ /* 0x040fe200000018ff */
[----:B------:R-:W-:Y:S05]  /*9120*/  LDSM.16.M88.4 R176, [R231+0x9000] ;  /* 0x00900000e7b0783b */ /* 0x000fea0000000200 */
[C---:B----4-:R-:W-:Y:S06]  /*9130*/  HMMA.16816.F32 R20, R168.reuse, R180, RZ ;  /* 0x000000b4a814723c */ /* 0x050fec00000018ff */
[C---:B------:R-:W-:Y:S01]  /*9140*/  HMMA.16816.F32 R24, R168.reuse, R182, RZ ;  /* 0x000000b6a818723c */ /* 0x040fe200000018ff */
[----:B------:R-:W-:Y:S05]  /*9150*/  LDSM.16.M88.4 R180, [R231+0x9800] ;  /* 0x00980000e7b4783b */ /* 0x000fea0000000200 */
[C---:B-----5:R-:W-:Y:S06]  /*9160*/  HMMA.16816.F32 R28, R168.reuse, R184, RZ ;  /* 0x000000b8a81c723c */ /* 0x060fec00000018ff */
[----:B------:R-:W-:Y:S01]  /*9170*/  HMMA.16816.F32 R32, R168, R186, RZ ;  /* 0x000000baa820723c */ /* 0x000fe200000018ff */
[----:B------:R-:W3:Y:S04]  /*9180*/  LDSM.16.M88.4 R168, [R231+0x8800] ;  /* 0x00880000e7a8783b */ /* 0x000ee80000000200 */
[----:B------:R-:W-:Y:S01]  /*9190*/  LDSM.16.M88.4 R184, [R233] ;  /* 0x00000000e9b8783b */ /* 0x000fe20000000200 */
[C---:B-1----:R-:W-:Y:S06]  /*91a0*/  HMMA.16816.F32 R4, R188.reuse, R192, R4 ;  /* 0x000000c0bc04723c */ /* 0x042fec0000001804 */
[C---:B------:R-:W-:Y:S01]  /*91b0*/  HMMA.16816.F32 R8, R188.reuse, R194, R8 ;  /* 0x000000c2bc08723c */ /* 0x040fe20000001808 */
[----:B------:R-:W1:Y:S05]  /*91c0*/  LDSM.16.M88.4 R192, [R224] ;  /* 0x00000000e0c0783b */ /* 0x000e6a0000000200 */
[C---:B------:R-:W-:Y:S06]  /*91d0*/  HMMA.16816.F32 R12, R188.reuse, R196, R12 ;  /* 0x000000c4bc0c723c */ /* 0x040fec000000180c */
[C---:B------:R-:W-:Y:S01]  /*91e0*/  HMMA.16816.F32 R16, R188.reuse, R198, R16 ;  /* 0x000000c6bc10723c */ /* 0x040fe20000001810 */
[----:B------:R-:W-:Y:S05]  /*91f0*/  LDSM.16.M88.4 R196, [R224+0x1000] ;  /* 0x00100000e0c4783b */ /* 0x000fea0000000200 */
[C---:B------:R-:W-:Y:S06]  /*9200*/  HMMA.16816.F32 R20, R188.reuse, R200, R20 ;  /* 0x000000c8bc14723c */ /* 0x040fec0000001814 */
[C---:B------:R-:W-:Y:S01]  /*9210*/  HMMA.16816.F32 R24, R188.reuse, R202, R24 ;  /* 0x000000cabc18723c */ /* 0x040fe20000001818 */
[----:B------:R-:W-:Y:S05]  /*9220*/  LDSM.16.M88.4 R200, [R224+0x1800] ;  /* 0x00180000e0c8783b */ /* 0x000fea0000000200 */
[C---:B------:R-:W-:Y:S06]  /*9230*/  HMMA.16816.F32 R28, R188.reuse, R204, R28 ;  /* 0x000000ccbc1c723c */ /* 0x040fec000000181c */
[----:B------:R-:W-:Y:S01]  /*9240*/  HMMA.16816.F32 R32, R188, R206, R32 ;  /* 0x000000cebc20723c */ /* 0x000fe20000001820 */
[----:B------:R-:W4:Y:S04]  /*9250*/  LDSM.16.M88.4 R188, [R224+0x800] ;  /* 0x00080000e0bc783b */ /* 0x000f280000000200 */
[----:B------:R-:W-:Y:S01]  /*9260*/  LDSM.16.M88.4 R204, [R238+0x2000] ;  /* 0x00200000eecc783b */ /* 0x000fe20000000200 */
[C---:B--2---:R-:W-:Y:S06]  /*9270*/  HMMA.16816.F32 R4, R172.reuse, R208, R4 ;  /* 0x000000d0ac04723c */ /* 0x044fec0000001804 */
[C---:B------:R-:W-:Y:S01]  /*9280*/  HMMA.16816.F32 R8, R172.reuse, R210, R8 ;  /* 0x000000d2ac08723c */ /* 0x040fe20000001808 */
[----:B------:R-:W2:Y:S05]  /*9290*/  LDSM.16.M88.4 R208, [R237+0xa000] ;  /* 0x00a00000edd0783b */ /* 0x000eaa0000000200 */
[C---:B---3--:R-:W-:Y:S06]  /*92a0*/  HMMA.16816.F32 R12, R172.reuse, R168, R12 ;  /* 0x000000a8ac0c723c */ /* 0x048fec000000180c */
[C---:B------:R-:W-:Y:S01]  /*92b0*/  HMMA.16816.F32 R16, R172.reuse, R170, R16 ;  /* 0x000000aaac10723c */ /* 0x040fe20000001810 */
[----:B------:R-:W3:Y:S05]  /*92c0*/  LDSM.16.M88.4 R168, [R237+0xa800] ;  /* 0x00a80000eda8783b */ /* 0x000eea0000000200 */
[C---:B------:R-:W-:Y:S06]  /*92d0*/  HMMA.16816.F32 R20, R172.reuse, R176, R20 ;  /* 0x000000b0ac14723c */ /* 0x040fec0000001814 */
[C---:B------:R-:W-:Y:S01]  /*92e0*/  HMMA.16816.F32 R24, R172.reuse, R178, R24 ;  /* 0x000000b2ac18723c */ /* 0x040fe20000001818 */
[----:B------:R-:W-:Y:S05]  /*92f0*/  LDSM.16.M88.4 R176, [R237+0xb800] ;  /* 0x00b80000edb0783b */ /* 0x000fea0000000200 */
[C---:B------:R-:W-:Y:S06]  /*9300*/  HMMA.16816.F32 R28, R172.reuse, R180, R28 ;  /* 0x000000b4ac1c723c */ /* 0x040fec000000181c */
[----:B------:R-:W-:Y:S01]  /*9310*/  HMMA.16816.F32 R32, R172, R182, R32 ;  /* 0x000000b6ac20723c */ /* 0x000fe20000001820 */
[----:B------:R-:W5:Y:S04]  /*9320*/  LDSM.16.M88.4 R172, [R237+0xb000] ;  /* 0x00b00000edac783b */ /* 0x000f680000000200 */
[----:B------:R-:W-:Y:S01]  /*9330*/  LDSM.16.M88.4 R180, [R236+0x2000] ;  /* 0x00200000ecb4783b */ /* 0x000fe20000000200 */
[C---:B-1----:R-:W-:Y:S06]  /*9340*/  HMMA.16816.F32 R4, R184.reuse, R192, R4 ;  /* 0x000000c0b804723c */ /* 0x042fec0000001804 */
[C---:B------:R-:W-:Y:S01]  /*9350*/  HMMA.16816.F32 R8, R184.reuse, R194, R8 ;  /* 0x000000c2b808723c */ /* 0x040fe20000001808 */
[----:B------:R-:W1:Y:S05]  /*9360*/  LDSM.16.M88.4 R192, [R223] ;  /* 0x00000000dfc0783b */ /* 0x000e6a0000000200 */
[C---:B----4-:R-:W-:Y:S06]  /*9370*/  HMMA.16816.F32 R12, R184.reuse, R188, R12 ;  /* 0x000000bcb80c723c */ /* 0x050fec000000180c */
[C---:B------:R-:W-:Y:S01]  /*9380*/  HMMA.16816.F32 R16, R184.reuse, R190, R16 ;  /* 0x000000beb810723c */ /* 0x040fe20000001810 */
[----:B------:R-:W-:Y:S05]  /*9390*/  LDSM.16.M88.4 R188, [R221] ;  /* 0x00000000ddbc783b */ /* 0x000fea0000000200 */
[C---:B------:R-:W-:Y:S06]  /*93a0*/  HMMA.16816.F32 R20, R184.reuse, R196, R20 ;  /* 0x000000c4b814723c */ /* 0x040fec0000001814 */
[C---:B------:R-:W-:Y:S01]  /*93b0*/  HMMA.16816.F32 R24, R184.reuse, R198, R24 ;  /* 0x000000c6b818723c */ /* 0x040fe20000001818 */
[----:B------:R-:W-:Y:S05]  /*93c0*/  LDSM.16.M88.4 R196, [R220] ;  /* 0x00000000dcc4783b */ /* 0x000fea0000000200 */
[C---:B------:R-:W-:Y:S06]  /*93d0*/  HMMA.16816.F32 R28, R184.reuse, R200, R28 ;  /* 0x000000c8b81c723c */ /* 0x040fec000000181c */
[----:B------:R-:W-:Y:S01]  /*93e0*/  HMMA.16816.F32 R32, R184, R202, R32 ;  /* 0x000000cab820723c */ /* 0x000fe20000001820 */
[----:B------:R-:W4:Y:S04]  /*93f0*/  LDSM.16.M88.4 R184, [R222] ;  /* 0x00000000deb8783b */ /* 0x000f280000000200 */
[----:B------:R-:W-:Y:S01]  /*9400*/  LDSM.16.M88.4 R200, [R234+0x2000] ;  /* 0x00200000eac8783b */ /* 0x000fe20000000200 */
[C---:B--2---:R-:W-:Y:S06]  /*9410*/  HMMA.16816.F32 R4, R204.reuse, R208, R4 ;  /* 0x000000d0cc04723c */ /* 0x044fec0000001804 */
[C---:B------:R-:W-:Y:S01]  /*9420*/  HMMA.16816.F32 R8, R204.reuse, R210, R8 ;  /* 0x000000d2cc08723c */ /* 0x040fe20000001808 */
[----:B------:R-:W2:Y:S05]  /*9430*/  LDSM.16.M88.4 R208, [R231+0xa000] ;  /* 0x00a00000e7d0783b */ /* 0x000eaa0000000200 */
[C---:B---3--:R-:W-:Y:S06]  /*9440*/  HMMA.16816.F32 R12, R204.reuse, R168, R12 ;  /* 0x000000a8cc0c723c */ /* 0x048fec000000180c */
[C---:B------:R-:W-:Y:S01]  /*9450*/  HMMA.16816.F32 R16, R204.reuse, R170, R16 ;  /* 0x000000aacc10723c */ /* 0x040fe20000001810 */
[----:B------:R-:W3:Y:S05]  /*9460*/  LDSM.16.M88.4 R168, [R231+0xa800] ;  /* 0x00a80000e7a8783b */ /* 0x000eea0000000200 */
[C---:B-----5:R-:W-:Y:S06]  /*9470*/  HMMA.16816.F32 R20, R204.reuse, R172, R20 ;  /* 0x000000accc14723c */ /* 0x060fec0000001814 */
[C---:B------:R-:W-:Y:S01]  /*9480*/  HMMA.16816.F32 R24, R204.reuse, R174, R24 ;  /* 0x000000aecc18723c */ /* 0x040fe20000001818 */
[----:B------:R-:W5:Y:S05]  /*9490*/  LDSM.16.M88.4 R172, [R231+0xb000] ;  /* 0x00b00000e7ac783b */ /* 0x000f6a0000000200 */
[C---:B------:R-:W-:Y:S06]  /*94a0*/  HMMA.16816.F32 R28, R204.reuse, R176, R28 ;  /* 0x000000b0cc1c723c */ /* 0x040fec000000181c */
[----:B------:R-:W-:Y:S01]  /*94b0*/  HMMA.16816.F32 R32, R204, R178, R32 ;  /* 0x000000b2cc20723c */ /* 0x000fe20000001820 */
[----:B------:R-:W5:Y:S04]  /*94c0*/  LDSM.16.M88.4 R176, [R231+0xb800] ;  /* 0x00b80000e7b0783b */ /* 0x000f680000000200 */
[----:B------:R-:W-:Y:S01]  /*94d0*/  LDSM.16.M88.4 R204, [R224+0x2000] ;  /* 0x00200000e0cc783b */ /* 0x000fe20000000200 */
[C---:B-1----:R-:W-:Y:S06]  /*94e0*/  HMMA.16816.F32 R4, R180.reuse, R192, R4 ;  /* 0x000000c0b404723c */ /* 0x042fec0000001804 */
[C---:B------:R-:W-:Y:S01]  /*94f0*/  HMMA.16816.F32 R8, R180.reuse, R194, R8 ;  /* 0x000000c2b408723c */ /* 0x040fe20000001808 */
[----:B------:R-:W1:Y:S05]  /*9500*/  LDSM.16.M88.4 R192, [R233+0x2000] ;  /* 0x00200000e9c0783b */ /* 0x000e6a0000000200 */
[C---:B----4-:R-:W-:Y:S06]  /*9510*/  HMMA.16816.F32 R12, R180.reuse, R184, R12 ;  /* 0x000000b8b40c723c */ /* 0x050fec000000180c */
        /* <DEDUP_REMOVED lines=27> */
[----:B------:R-:W4:Y:S05]  /*96d0*/  LDSM.16.M88.4 R180, [R218] ;  /* 0x00000000dab4783b */ /* 0x000f2a0000000200 */
[C---:B------:R-:W-:Y:S06]  /*96e0*/  HMMA.16816.F32 R20, R192.reuse, R184, R20 ;  /* 0x000000b8c014723c */ /* 0x040fec0000001814 */
[C---:B------:R-:W-:Y:S01]  /*96f0*/  HMMA.16816.F32 R24, R192.reuse, R186, R24 ;  /* 0x000000bac018723c */ /* 0x040fe20000001818 */
[----:B------:R-:W4:Y:S05]  /*9700*/  LDSM.16.M88.4 R184, [R217] ;  /* 0x00000000d9b8783b */ /* 0x000f2a0000000200 */
        /* <DEDUP_REMOVED lines=22> */
[----:B------:R-:W4:Y:S05]  /*9870*/  LDSM.16.M88.4 R180, [R224+0x4800] ;  /* 0x00480000e0b4783b */ /* 0x000f2a0000000200 */
[C---:B------:R-:W-:Y:S06]  /*9880*/  HMMA.16816.F32 R20, R200.reuse, R184, R20 ;  /* 0x000000b8c814723c */ /* 0x040fec0000001814 */
[C---:B------:R-:W-:Y:S01]  /*9890*/  HMMA.16816.F32 R24, R200.reuse, R186, R24 ;  /* 0x000000bac818723c */ /* 0x040fe20000001818 */
[----:B------:R-:W4:Y:S05]  /*98a0*/  LDSM.16.M88.4 R184, [R224+0x5000] ;  /* 0x00500000e0b8783b */ /* 0x000f2a0000000200 */
        /* <DEDUP_REMOVED lines=47> */
[C---:B------:R-:W-:Y:S06]  /*9ba0*/  HMMA.16816.F32 R16, R192.reuse, R182, R16 ;  /* 0x000000b6c010723c */ /* 0x040fec0000001810 */
[C---:B------:R-:W-:Y:S06]  /*9bb0*/  HMMA.16816.F32 R20, R192.reuse, R184, R20 ;  /* 0x000000b8c014723c */ /* 0x040fec0000001814 */
[C---:B------:R-:W-:Y:S06]  /*9bc0*/  HMMA.16816.F32 R24, R192.reuse, R186, R24 ;  /* 0x000000bac018723c */ /* 0x040fec0000001818 */
[C---:B------:R-:W-:Y:S06]  /*9bd0*/  HMMA.16816.F32 R28, R192.reuse, R188, R28 ;  /* 0x000000bcc01c723c */ /* 0x040fec000000181c */
[----:B------:R-:W-:Y:S06]  /*9be0*/  HMMA.16816.F32 R32, R192, R190, R32 ;  /* 0x000000bec020723c */ /* 0x000fec0000001820 */
[C---:B--2---:R-:W-:Y:S06]  /*9bf0*/  HMMA.16816.F32 R4, R196.reuse, R208, R4 ;  /* 0x000000d0c404723c */ /* 0x044fec0000001804 */
[C---:B------:R-:W-:Y:S06]  /*9c00*/  HMMA.16816.F32 R8, R196.reuse, R210, R8 ;  /* 0x000000d2c408723c */ /* 0x040fec0000001808 */
[C---:B---3--:R-:W-:Y:S06]  /*9c10*/  HMMA.16816.F32 R12, R196.reuse, R168, R12 ;  /* 0x000000a8c40c723c */ /* 0x048fec000000180c */
[C---:B------:R-:W-:Y:S01]  /*9c20*/  HMMA.16816.F32 R16, R196.reuse, R170, R16 ;  /* 0x000000aac410723c */ /* 0x040fe20000001810 */
[----:B------:R-:W2:Y:S05]  /*9c30*/  LDSM.16.M88.4 R168, [R224+0x6800] ;  /* 0x00680000e0a8783b */ /* 0x000eaa0000000200 */
[C---:B-----5:R-:W-:Y:S06]  /*9c40*/  HMMA.16816.F32 R20, R196.reuse, R172, R20 ;  /* 0x000000acc414723c */ /* 0x060fec0000001814 */
[C---:B------:R-:W-:Y:S01]  /*9c50*/  HMMA.16816.F32 R24, R196.reuse, R174, R24 ;  /* 0x000000aec418723c */ /* 0x040fe20000001818 */
[----:B------:R-:W3:Y:S05]  /*9c60*/  LDSM.16.M88.4 R172, [R224+0x7000] ;  /* 0x00700000e0ac783b */ /* 0x000eea0000000200 */
[C---:B------:R-:W-:Y:S06]  /*9c70*/  HMMA.16816.F32 R28, R196.reuse, R176, R28 ;  /* 0x000000b0c41c723c */ /* 0x040fec000000181c */
[----:B------:R-:W-:Y:S06]  /*9c80*/  HMMA.16816.F32 R32, R196, R178, R32 ;  /* 0x000000b2c420723c */ /* 0x000fec0000001820 */
[C---:B-1----:R-:W-:Y:S06]  /*9c90*/  HMMA.16816.F32 R4, R200.reuse, R204, R4 ;  /* 0x000000ccc804723c */ /* 0x042fec0000001804 */
[C---:B------:R-:W-:Y:S06]  /*9ca0*/  HMMA.16816.F32 R8, R200.reuse, R206, R8 ;  /* 0x000000cec808723c */ /* 0x040fec0000001808 */
[C---:B--2---:R-:W-:Y:S06]  /*9cb0*/  HMMA.16816.F32 R12, R200.reuse, R168, R12 ;  /* 0x000000a8c80c723c */ /* 0x044fec000000180c */
[C---:B------:R-:W-:Y:S01]  /*9cc0*/  HMMA.16816.F32 R16, R200.reuse, R170, R16 ;  /* 0x000000aac810723c */ /* 0x040fe20000001810 */
[----:B------:R-:W1:Y:S01]  /*9cd0*/  LDSM.16.M88.4 R168, [R224+0x7800] ;  /* 0x00780000e0a8783b */ /* 0x000e620000000200 */
[----:B------:R-:W-:Y:S04]  /*9ce0*/  DEPBAR.LE SB0, 0x0 ;  /* 0x000080000000791a */ /* 0x000fe80000000000 */
[----:B------:R-:W-:Y:S01]  /*9cf0*/  BAR.SYNC.DEFER_BLOCKING 0x0 ;  /* 0x0000000000007b1d */ /* 0x000fe20000010000 */
[C---:B---3--:R-:W-:Y:S05]  /*9d00*/  HMMA.16816.F32 R20, R200.reuse, R172, R20 ;  /* 0x000000acc814723c */ /* 0x048fea0000001814 */
[----:B------:R-:W-:Y:S01]  /*9d10*/  FMUL.FTZ R166, R5, UR17 ;  /* 0x0000001105a67c20 */ /* 0x000fe20008410000 */
[----:B------:R-:W-:Y:S01]  /*9d20*/  FMUL.FTZ R194, R4, UR17 ;  /* 0x0000001104c27c20 */ /* 0x000fe20008410000 */
[----:B------:R-:W-:Y:S01]  /*9d30*/  FMUL.FTZ R164, R6, UR17 ;  /* 0x0000001106a47c20 */ /* 0x000fe20008410000 */
[----:B------:R-:W-:Y:S01]  /*9d40*/  FMUL.FTZ R165, R7, UR17 ;  /* 0x0000001107a57c20 */ /* 0x000fe20008410000 */
[----:B------:R2:W3:Y:S01]  /*9d50*/  MUFU.TANH R182, R166 ;  /* 0x000000a600b67308 */ /* 0x0004e20000002400 */
[C---:B------:R-:W-:Y:S03]  /*9d60*/  HMMA.16816.F32 R24, R200.reuse, R174, R24 ;  /* 0x000000aec818723c */ /* 0x040fe60000001818 */
[----:B------:R-:W-:Y:S01]  /*9d70*/  FMUL.FTZ R13, R13, UR17 ;  /* 0x000000110d0d7c20 */ /* 0x000fe20008410000 */
[----:B------:R-:W-:Y:S01]  /*9d80*/  FMUL.FTZ R195, R8, UR17 ;  /* 0x0000001108c37c20 */ /* 0x000fe20008410000 */
[----:B------:R-:W-:Y:S01]  /*9d90*/  FMUL.FTZ R14, R14, UR17 ;  /* 0x000000110e0e7c20 */ /* 0x000fe20008410000 */
[----:B------:R-:W-:Y:S03]  /*9da0*/  FMUL.FTZ R15, R15, UR17 ;  /* 0x000000110f0f7c20 */ /* 0x000fe60008410000 */
[----:B------:R4:W1:Y:S02]  /*9db0*/  MUFU.TANH R186, R194 ;  /* 0x000000c200ba7308 */ /* 0x0008640000002400 */
[----:B------:R-:W-:Y:S03]  /*9dc0*/  FMUL.FTZ R17, R17, UR17 ;  /* 0x0000001111117c20 */ /* 0x000fe60008410000 */
[----:B------:R-:W-:Y:S05]  /*9dd0*/  FMUL.FTZ R21, R21, UR17 ;  /* 0x0000001115157c20 */ /* 0x000fea0008410000 */
[----:B------:R5:W3:Y:S01]  /*9de0*/  MUFU.TANH R181, R164 ;  /* 0x000000a400b57308 */ /* 0x000ae20000002400 */
[----:B--2---:R-:W-:Y:S01]  /*9df0*/  FMUL.FTZ R166, R10, UR17 ;  /* 0x000000110aa67c20 */ /* 0x004fe20008410000 */
[----:B------:R-:W-:Y:S01]  /*9e00*/  FMUL.FTZ R10, R12, UR17 ;  /* 0x000000110c0a7c20 */ /* 0x000fe20008410000 */
[----:B------:R-:W-:Y:S07]  /*9e10*/  FMUL.FTZ R22, R22, UR17 ;  /* 0x0000001116167c20 */ /* 0x000fee0008410000 */
[----:B------:R2:W2:Y:S01]  /*9e20*/  MUFU.TANH R180, R165 ;  /* 0x000000a500b47308 */ /* 0x0004a20000002400 */
[----:B----4-:R-:W-:Y:S01]  /*9e30*/  FMUL.FTZ R194, R9, UR17 ;  /* 0x0000001109c27c20 */ /* 0x010fe20008410000 */
[C---:B-1----:R-:W-:Y:S03]  /*9e40*/  HMMA.16816.F32 R28, R200.reuse, R168, R28 ;  /* 0x000000a8c81c723c */ /* 0x042fe6000000181c */
[----:B------:R-:W-:Y:S05]  /*9e50*/  FMUL.FTZ R25, R25, UR17 ;  /* 0x0000001119197c20 */ /* 0x000fea0008410000 */
[----:B------:R1:W4:Y:S03]  /*9e60*/  MUFU.TANH R9, R166 ;  /* 0x000000a600097308 */ /* 0x0003260000002400 */
[----:B-----5:R-:W-:Y:S01]  /*9e70*/  FMUL.FTZ R164, R11, UR17 ;  /* 0x000000110ba47c20 */ /* 0x020fe20008410000 */
[----:B------:R-:W-:Y:S06]  /*9e80*/  HMMA.16816.F32 R32, R200, R170, R32 ;  /* 0x000000aac820723c */ /* 0x000fec0000001820 */
[----:B------:R5:W3:Y:S01]  /*9e90*/  MUFU.TANH R11, R164 ;  /* 0x000000a4000b7308 */ /* 0x000ae20000002400 */
[----:B--2---:R-:W-:Y:S09]  /*9ea0*/  FMUL.FTZ R165, R16, UR17 ;  /* 0x0000001110a57c20 */ /* 0x004ff20008410000 */
[----:B------:R2:W2:Y:S01]  /*9eb0*/  MUFU.TANH R208, R165 ;  /* 0x000000a500d07308 */ /* 0x0004a20000002400 */
[----:B-1----:R-:W-:Y:S01]  /*9ec0*/  FMUL.FTZ R166, R18, UR17 ;  /* 0x0000001112a67c20 */ /* 0x002fe20008410000 */
[----:B------:R-:W-:Y:S01]  /*9ed0*/  FMUL.FTZ R206, R28, UR17 ;  /* 0x000000111cce7c20 */ /* 0x000fe20008410000 */
[----:B------:R-:W-:Y:S01]  /*9ee0*/  FMUL.FTZ R29, R29, UR17 ;  /* 0x000000111d1d7c20 */ /* 0x000fe20008410000 */
[----:B------:R-:W-:Y:S06]  /*9ef0*/  FMUL.FTZ R30, R30, UR17 ;  /* 0x000000111e1e7c20 */ /* 0x000fec0008410000 */
[----:B------:R1:W1:Y:S01]  /*9f00*/  MUFU.TANH R196, R166 ;  /* 0x000000a600c47308 */ /* 0x0002620000002400 */
[----:B-----5:R-:W-:Y:S01]  /*9f10*/  FMUL.FTZ R164, R19, UR17 ;  /* 0x0000001113a47c20 */ /* 0x020fe20008410000 */
[----:B------:R-:W-:Y:S01]  /*9f20*/  FMUL.FTZ R198, R32, UR17 ;  /* 0x0000001120c67c20 */ /* 0x000fe20008410000 */
[----:B------:R-:W-:Y:S07]  /*9f30*/  FMUL.FTZ R35, R35, UR17 ;  /* 0x0000001123237c20 */ /* 0x000fee0008410000 */
[----:B------:R5:W3:Y:S01]  /*9f40*/  MUFU.TANH R173, R164 ;  /* 0x000000a400ad7308 */ /* 0x000ae20000002400 */
[----:B--2---:R-:W-:Y:S09]  /*9f50*/  FMUL.FTZ R165, R23, UR17 ;  /* 0x0000001117a57c20 */ /* 0x004ff20008410000 */
[----:B------:R2:W2:Y:S01]  /*9f60*/  MUFU.TANH R209, R165 ;  /* 0x000000a500d17308 */ /* 0x0004a20000002400 */
[----:B-1----:R-:W-:Y:S09]  /*9f70*/  FMUL.FTZ R166, R26, UR17 ;  /* 0x000000111aa67c20 */ /* 0x002ff20008410000 */
[----:B------:R1:W1:Y:S01]  /*9f80*/  MUFU.TANH R207, R166 ;  /* 0x000000a600cf7308 */ /* 0x0002620000002400 */
[----:B-----5:R-:W-:Y:S09]  /*9f90*/  FMUL.FTZ R164, R27, UR17 ;  /* 0x000000111ba47c20 */ /* 0x020ff20008410000 */
[----:B------:R5:W3:Y:S01]  /*9fa0*/  MUFU.TANH R189, R10 ;  /* 0x0000000a00bd7308 */ /* 0x000ae20000002400 */
[----:B--2---:R-:W-:Y:S09]  /*9fb0*/  FMUL.FTZ R165, R31, UR17 ;  /* 0x000000111fa57c20 */ /* 0x004ff20008410000 */
[----:B------:R2:W2:Y:S01]  /*9fc0*/  MUFU.TANH R192, R13 ;  /* 0x0000000d00c07308 */ /* 0x0004a20000002400 */
[----:B-1----:R-:W-:Y:S09]  /*9fd0*/  FMUL.FTZ R166, R34, UR17 ;  /* 0x0000001122a67c20 */ /* 0x002ff20008410000 */
[----:B------:R1:W1:Y:S01]  /*9fe0*/  MUFU.TANH R205, R164 ;  /* 0x000000a400cd7308 */ /* 0x0002620000002400 */
[----:B-----5:R-:W-:Y:S09]  /*9ff0*/  FMUL.FTZ R10, R20, UR17 ;  /* 0x00000011140a7c20 */ /* 0x020ff20008410000 */
[----:B------:R-:W3:Y:S01]  /*a000*/  MUFU.TANH R199, R165 ;  /* 0x000000a500c77308 */ /* 0x000ee20000002400 */
[----:B--2---:R-:W-:Y:S09]  /*a010*/  FMUL.FTZ R13, R24, UR17 ;  /* 0x00000011180d7c20 */ /* 0x004ff20008410000 */
[----:B------:R2:W2:Y:S01]  /*a020*/  MUFU.TANH R8, R195 ;  /* 0x000000c300087308 */ /* 0x0004a20000002400 */
[----:B-1----:R-:W-:Y:S09]  /*a030*/  FMUL.FTZ R164, R33, UR17 ;  /* 0x0000001121a47c20 */ /* 0x002ff20008410000 */
[----:B------:R1:W1:Y:S10]  /*a040*/  MUFU.TANH R183, R194 ;  /* 0x000000c200b77308 */ /* 0x0002740000002400 */
[----:B------:R3:W3:Y:S01]  /*a050*/  MUFU.TANH R191, R14 ;  /* 0x0000000e00bf7308 */ /* 0x0006e20000002400 */
[----:B--2---:R-:W-:Y:S09]  /*a060*/  IMAD.MOV.U32 R195, RZ, RZ, R3 ;  /* 0x000000ffffc37224 */ /* 0x004ff200078e0003 */
[----:B------:R2:W2:Y:S01]  /*a070*/  MUFU.TANH R190, R15 ;  /* 0x0000000f00be7308 */ /* 0x0004a20000002400 */
[----:B-1----:R-:W-:Y:S09]  /*a080*/  IMAD.MOV.U32 R194, RZ, RZ, R2 ;  /* 0x000000ffffc27224 */ /* 0x002ff200078e0002 */
[----:B------:R1:W1:Y:S10]  /*a090*/  MUFU.TANH R193, R17 ;  /* 0x0000001100c17308 */ /* 0x0002740000002400 */
[----:B------:R1:W1:Y:S10]  /*a0a0*/  MUFU.TANH R204, R10 ;  /* 0x0000000a00cc7308 */ /* 0x0002740000002400 */
[----:B------:R1:W1:Y:S10]  /*a0b0*/  MUFU.TANH R179, R21 ;  /* 0x0000001500b37308 */ /* 0x0002740000002400 */
[----:B------:R1:W1:Y:S10]  /*a0c0*/  MUFU.TANH R211, R22 ;  /* 0x0000001600d37308 */ /* 0x0002740000002400 */
[----:B------:R1:W1:Y:S10]  /*a0d0*/  MUFU.TANH R178, R13 ;  /* 0x0000000d00b27308 */ /* 0x0002740000002400 */
[----:B------:R1:W1:Y:S10]  /*a0e0*/  MUFU.TANH R210, R25 ;  /* 0x0000001900d27308 */ /* 0x0002740000002400 */
[----:B------:R-:W1:Y:S10]  /*a0f0*/  MUFU.TANH R206, R206 ;  /* 0x000000ce00ce7308 */ /* 0x000e740000002400 */
[----:B------:R1:W1:Y:S10]  /*a100*/  MUFU.TANH R202, R29 ;  /* 0x0000001d00ca7308 */ /* 0x0002740000002400 */
[----:B------:R1:W1:Y:S10]  /*a110*/  MUFU.TANH R201, R30 ;  /* 0x0000001e00c97308 */ /* 0x0002740000002400 */
[----:B------:R-:W1:Y:S10]  /*a120*/  MUFU.TANH R198, R198 ;  /* 0x000000c600c67308 */ /* 0x000e740000002400 */
[----:B------:R1:W1:Y:S10]  /*a130*/  MUFU.TANH R197, R164 ;  /* 0x000000a400c57308 */ /* 0x0002740000002400 */
[----:B------:R-:W1:Y:S10]  /*a140*/  MUFU.TANH R166, R166 ;  /* 0x000000a600a67308 */ /* 0x000e740000002400 */
[----:B------:R1:W1:Y:S01]  /*a150*/  MUFU.TANH R165, R35 ;  /* 0x0000002300a57308 */ /* 0x0002620000002400 */
[----:B--234-:R-:W-:Y:S05]  /*a160*/  @!P1 BRA `(.L_x_817) ;  /* 0x0000000800ec9947 */ /* 0x01cfea0003800000 */
[----:B------:R-:W-:Y:S01]  /*a170*/  ULEA UR27, -UR16, URZ, 0x6 ;  /* 0x0000003f101b7291 */ /* 0x000fe2000f8e313f */
[----:B------:R-:W-:Y:S05]  /*a180*/  ULDC.64 UR10, c[0x0][0x248] ;  /* 0x00009200000a7ab9 */ /* 0x000fea0000000a00 */
[----:B------:R-:W-:Y:S01]  /*a190*/  MOV R4, UR27 ;  /* 0x0000001b00047c02 */ /* 0x000fe20008000f00 */
[----:B------:R-:W-:Y:S06]  /*a1a0*/  USHF.R.S32.HI UR26, URZ, 0x1f, UR27 ;  /* 0x0000001f3f1a7899 */ /* 0x000fec000801141b */
[----:B------:R-:W-:Y:S01]  /*a1b0*/  MOV R2, UR26 ;  /* 0x0000001a00027c02 */ /* 0x000fe20008000f00 */
[----:B------:R-:W-:Y:S06]  /*a1c0*/  @!P0 BRA `(.L_x_818) ;  /* 0x0000000400008947 */ /* 0x000fec0003800000 */
[----:B------:R-:W2:Y:S01]  /*a1d0*/  LDC R4, c[0x0][0x380] ;  /* 0x0000e000ff047b82 */ /* 0x000ea20000000800 */
[----:B------:R-:W-:Y:S04]  /*a1e0*/  USHF.L.U32 UR10, UR25, 0x6, URZ ;  /* 0x00000006190a7899 */ /* 0x000fe8000800063f */
[----:B------:R-:W-:Y:S02]  /*a1f0*/  UIADD3 UR11, UR10, -0x40, URZ ;  /* 0xffffffc00a0b7890 */ /* 0x000fe4000fffe03f */
[----:B------:R-:W-:Y:S04]  /*a200*/  IMAD.U32 R6, RZ, RZ, UR10 ;  /* 0x0000000aff067e24 */ /* 0x000fe8000f8e00ff */
[----:B------:R-:W-:Y:S02]  /*a210*/  MOV R5, UR11 ;  /* 0x0000000b00057c02 */ /* 0x000fe40008000f00 */
[----:B------:R-:W-:Y:S02]  /*a220*/  IABS R6, R6 ;  /* 0x0000000600067213 */ /* 0x000fe40000000000 */
[----:B------:R-:W-:Y:S02]  /*a230*/  IABS R5, R5 ;  /* 0x0000000500057213 */ /* 0x000fe40000000000 */
[----:B--2---:R-:W-:Y:S04]  /*a240*/  IABS R2, R4 ;  /* 0x0000000400027213 */ /* 0x004fe80000000000 */
[----:B------:R-:W2:Y:S10]  /*a250*/  I2F.RP R7, R2 ;  /* 0x0000000200077306 */ /* 0x000eb40000209400 */
[----:B--2---:R-:W2:Y:S02]  /*a260*/  MUFU.RCP R3, R7 ;  /* 0x0000000700037308 */ /* 0x004ea40000001000 */
[----:B--2---:R-:W-:Y:S08]  /*a270*/  VIADD R14, R3, 0xffffffe ;  /* 0x0ffffffe030e7836 */ /* 0x004ff00000000000 */
[----:B------:R-:W2:Y:S02]  /*a280*/  F2I.FTZ.U32.TRUNC.NTZ R15, R14 ;  /* 0x0000000e000f7305 */ /* 0x000ea4000021f000 */
[--C-:B--2---:R-:W-:Y:S02]  /*a290*/  IMAD.MOV R3, RZ, RZ, -R15.reuse ;  /* 0x000000ffff037224 */ /* 0x104fe400078e0a0f */
[----:B------:R-:W-:Y:S02]  /*a2a0*/  IMAD.MOV.U32 R14, RZ, RZ, RZ ;  /* 0x000000ffff0e7224 */ /* 0x000fe400078e00ff */
[----:B------:R-:W-:Y:S04]  /*a2b0*/  IMAD R12, R3, R2, RZ ;  /* 0x00000002030c7224 */ /* 0x000fe800078e02ff */
[----:B------:R-:W-:Y:S06]  /*a2c0*/  IMAD.HI.U32 R12, R15, R12, R14 ;  /* 0x0000000c0f0c7227 */ /* 0x000fec00078e000e */
[C---:B-1----:R-:W-:Y:S04]  /*a2d0*/  IMAD.HI.U32 R10, R12.reuse, R5, RZ ;  /* 0x000000050c0a7227 */ /* 0x042fe800078e00ff */
[----:B------:R-:W-:Y:S01]  /*a2e0*/  IMAD.HI.U32 R12, R12, R6, RZ ;  /* 0x000000060c0c7227 */ /* 0x000fe200078e00ff */
[----:B------:R-:W-:Y:S03]  /*a2f0*/  IADD3 R3, -R10, RZ, RZ ;  /* 0x000000ff0a037210 */ /* 0x000fe60007ffe1ff */
[----:B------:R-:W-:Y:S02]  /*a300*/  IMAD.MOV R7, RZ, RZ, -R12 ;  /* 0x000000ffff077224 */ /* 0x000fe400078e0a0c */
[----:B------:R-:W-:Y:S01]  /*a310*/  IMAD R5, R2, R3, R5 ;  /* 0x0000000302057224 */ /* 0x000fe200078e0205 */
[----:B------:R-:W-:Y:S01]  /*a320*/  LOP3.LUT R3, R4, UR10, RZ, 0x3c, !PT ;  /* 0x0000000a04037c12 */ /* 0x000fe2000f8e3cff */
[C---:B------:R-:W-:Y:S01]  /*a330*/  IMAD R6, R2.reuse, R7, R6 ;  /* 0x0000000702067224 */ /* 0x040fe200078e0206 */
[----:B------:R-:W-:Y:S01]  /*a340*/  LOP3.LUT R7, RZ, R4, RZ, 0x33, !PT ;  /* 0x00000004ff077212 */ /* 0x000fe200078e33ff */
[----:B------:R-:W-:Y:S01]  /*a350*/  UMOV UR10, UR8 ;  /* 0x00000008000a7c82 */ /* 0x000fe20008000000 */
        /* <DEDUP_REMOVED lines=13> */
[----:B------:R-:W-:Y:S11]  /*a430*/  ISETP.GE.AND P2, PT, R3, RZ, PT ;  /* 0x000000ff0300720c */ /* 0x000ff60003f46270 */
        /* <DEDUP_REMOVED lines=14> */
[----:B------:R-:W-:Y:S01]  /*a520*/  IMAD R4, R10, UR9, RZ ;  /* 0x000000090a047c24 */ /* 0x000fe2000f8e02ff */
[----:B------:R-:W-:Y:S05]  /*a530*/  SHF.R.S32.HI R7, RZ, 0x1f, R10 ;  /* 0x0000001fff077819 */ /* 0x000fea000001140a */
[----:B------:R-:W-:Y:S01]  /*a540*/  IMAD R7, R7, UR8, R4 ;  /* 0x0000000807077c24 */ /* 0x000fe2000f8e0204 */
[----:B--2---:R-:W-:Y:S01]  /*a550*/  IADD3 R13, -R6, R5, RZ ;  /* 0x00000005060d7210 */ /* 0x004fe20007ffe1ff */
[----:B------:R-:W-:Y:S03]  /*a560*/  IMAD.WIDE.U32 R4, R10, UR8, RZ ;  /* 0x000000080a047c25 */ /* 0x000fe6000f8e00ff */
[----:B------:R-:W-:Y:S01]  /*a570*/  SHF.R.S32.HI R15, RZ, 0x1f, R13 ;  /* 0x0000001fff0f7819 */ /* 0x000fe2000001140d */
[----:B------:R-:W-:Y:S04]  /*a580*/  IMAD.IADD R5, R5, 0x1, R7 ;  /* 0x0000000105057824 */ /* 0x000fe800078e0207 */
[-C--:B-1----:R-:W-:Y:S02]  /*a590*/  IMAD R6, R15, R2.reuse, RZ ;  /* 0x000000020f067224 */ /* 0x082fe400078e02ff */
[C---:B------:R-:W-:Y:S04]  /*a5a0*/  IMAD.WIDE.U32 R4, R13.reuse, R2, R4 ;  /* 0x000000020d047225 */ /* 0x040fe800078e0004 */
[----:B------:R-:W-:Y:S05]  /*a5b0*/  IMAD R6, R13, R3, R6 ;  /* 0x000000030d067224 */ /* 0x000fea00078e0206 */
[----:B------:R-:W-:Y:S07]  /*a5c0*/  IADD3 R2, R5, R6, RZ ;  /* 0x0000000605027210 */ /* 0x000fee0007ffe0ff */
.L_x_818:
[----:B------:R2:W-:Y:S01]  /*a5d0*/  @P6 STS.128 [R242+0x8000], RZ ;  /* 0x008000fff2006388 */ /* 0x0005e20000000c00 */
[CC--:B------:R-:W-:Y:S01]  /*a5e0*/  LEA R20, P1, R4.reuse, R250.reuse, 0x1 ;  /* 0x000000fa04147211 */ /* 0x0c0fe200078208ff */
[----:B------:R-:W-:Y:S01]  /*a5f0*/  UMOV UR8, UR10 ;  /* 0x0000000a00087c82 */ /* 0x000fe20008000000 */
[C---:B------:R-:W-:Y:S01]  /*a600*/  IADD3 R5, P2, R4.reuse, UR23, RZ ;  /* 0x0000001704057c10 */ /* 0x040fe2000ff5e0ff */
[----:B------:R-:W-:Y:S01]  /*a610*/  UMOV UR9, UR11 ;  /* 0x0000000b00097c82 */ /* 0x000fe20008000000 */
[-C--:B-1----:R-:W-:Y:S02]  /*a620*/  LEA.HI.X R21, R4, R249.reuse, R2, 0x1, P1 ;  /* 0x000000f904157211 */ /* 0x082fe400008f0c02 */
        /* <DEDUP_REMOVED lines=111> */
.L_x_817:
[----:B--2---:R-:W-:Y:S01]  /*ad20*/  FMNMX.FTZ R5, R186, R167, !PT ;  /* 0x000000a7ba057209 */ /* 0x004fe20007810000 */
        /* <DEDUP_REMOVED lines=44> */
[C---:B------:R-:W-:Y:S02]  /*aff0*/  FMUL.FTZ R176, R3.reuse, UR4 ;  /* 0x0000000403b07c20 */ /* 0x040fe40008410000 */
[----:B------:R-:W1:Y:S01]  /*b000*/  LDSM.16.MT88.4 R12, [R232+0x10000] ;  /* 0x01000000e80c783b */ /* 0x000e620000004200 */
[----:B------:R-:W-:Y:S01]  /*b010*/  FADD.FTZ R0, -R3, R0 ;  /* 0x0000000003007221 */ /* 0x000fe20000010100 */
[C---:B------:R-:W-:Y:S01]  /*b020*/  FSETP.NEU.FTZ.AND P1, PT, R164.reuse, -INF , PT ;  /* 0xff800000a400780b */ /* 0x040fe20003f3d000 */
[C---:B------:R-:W-:Y:S01]  /*b030*/  FMUL.FTZ R177, R164.reuse, UR4 ;  /* 0x00000004a4b17c20 */ /* 0x040fe20008410000 */
[----:B------:R-:W-:Y:S01]  /*b040*/  FADD.FTZ R2, -R164, R167 ;  /* 0x000000a7a4027221 */ /* 0x000fe20000010100 */
[----:B------:R-:W-:Y:S01]  /*b050*/  FMUL.FTZ R6, R0, UR4 ;  /* 0x0000000400067c20 */ /* 0x000fe20008410000 */
[----:B------:R-:W-:Y:S02]  /*b060*/  MOV R167, R164 ;  /* 0x000000a400a77202 */ /* 0x000fe40000000f00 */
[----:B------:R-:W-:Y:S01]  /*b070*/  FSEL R177, R177, RZ, P1 ;  /* 0x000000ffb1b17208 */ /* 0x000fe20000800000 */
[----:B------:R-:W-:Y:S01]  /*b080*/  FMUL.FTZ R5, R2, UR4 ;  /* 0x0000000402057c20 */ /* 0x000fe20008410000 */
[----:B------:R-:W-:Y:S01]  /*b090*/  FSETP.NEU.FTZ.AND P1, PT, R3, -INF , PT ;  /* 0xff8000000300780b */ /* 0x000fe20003f3d000 */
[----:B------:R-:W2:Y:S02]  /*b0a0*/  MUFU.EX2 R0, R6 ;  /* 0x0000000600007308 */ /* 0x000ea40000000800 */
        /* <DEDUP_REMOVED lines=10> */
[----:B------:R-:W3:Y:S01]  /*b150*/  MUFU.EX2 R2, R5 ;  /* 0x0000000500027308 */ /* 0x000ee20000000800 */
[--C-:B------:R-:W-:Y:S01]  /*b160*/  FFMA.FTZ R203, R173, UR4, -R176.reuse ;  /* 0x00000004adcb7c23 */ /* 0x100fe200080108b0 */
[--C-:B------:R-:W-:Y:S01]  /*b170*/  FFMA.FTZ R189, R192, UR4, -R177.reuse ;  /* 0x00000004c0bd7c23 */ /* 0x100fe200080108b1 */
[----:B------:R-:W-:Y:S01]  /*b180*/  LDSM.16.MT88.4 R172, [R229+0x12800] ;  /* 0x01280000e5ac783b */ /* 0x000fe20000004200 */
[--C-:B------:R-:W-:Y:S01]  /*b190*/  FFMA.FTZ R191, R191, UR4, -R176.reuse ;  /* 0x00000004bfbf7c23 */ /* 0x100fe200080108b0 */
[C---:B--2---:R-:W-:Y:S01]  /*b1a0*/  FMUL.FTZ R6, R0.reuse, R162 ;  /* 0x000000a200067220 */ /* 0x044fe20000410000 */
[C---:B------:R-:W-:Y:S01]  /*b1b0*/  FMUL.FTZ R7, R0.reuse, R163 ;  /* 0x000000a300077220 */ /* 0x040fe20000410000 */
[C---:B------:R-:W-:Y:S03]  /*b1c0*/  FMUL.FTZ R10, R0.reuse, R158 ;  /* 0x0000009e000a7220 */ /* 0x040fe60000410000 */
[----:B------:R-:W-:Y:S01]  /*b1d0*/  MUFU.EX2 R187, R187 ;  /* 0x000000bb00bb7308 */ /* 0x000fe20000000800 */
[C---:B------:R-:W-:Y:S01]  /*b1e0*/  FMUL.FTZ R11, R0.reuse, R159 ;  /* 0x0000009f000b7220 */ /* 0x040fe20000410000 */
[C---:B------:R-:W-:Y:S01]  /*b1f0*/  FMUL.FTZ R18, R0.reuse, R150 ;  /* 0x0000009600127220 */ /* 0x040fe20000410000 */
[C---:B------:R-:W-:Y:S01]  /*b200*/  FMUL.FTZ R19, R0.reuse, R151 ;  /* 0x0000009700137220 */ /* 0x040fe20000410000 */
[C---:B------:R-:W-:Y:S01]  /*b210*/  FMUL.FTZ R26, R0.reuse, R142 ;  /* 0x0000008e001a7220 */ /* 0x040fe20000410000 */
[C---:B------:R-:W-:Y:S01]  /*b220*/  FMUL.FTZ R27, R0.reuse, R143 ;  /* 0x0000008f001b7220 */ /* 0x040fe20000410000 */
[C---:B------:R-:W-:Y:S01]  /*b230*/  FMUL.FTZ R34, R0.reuse, R134 ;  /* 0x0000008600227220 */ /* 0x040fe20000410000 */
[----:B------:R-:W-:Y:S03]  /*b240*/  FMUL.FTZ R35, R0, R135 ;  /* 0x0000008700237220 */ /* 0x000fe60000410000 */
[----:B------:R-:W2:Y:S01]  /*b250*/  MUFU.EX2 R186, R186 ;  /* 0x000000ba00ba7308 */ /* 0x000ea20000000800 */
[C---:B---3--:R-:W-:Y:S01]  /*b260*/  FMUL.FTZ R4, R2.reuse, R160 ;  /* 0x000000a002047220 */ /* 0x048fe20000410000 */
[C---:B------:R-:W-:Y:S01]  /*b270*/  FMUL.FTZ R5, R2.reuse, R161 ;  /* 0x000000a102057220 */ /* 0x040fe20000410000 */
[C---:B------:R-:W-:Y:S01]  /*b280*/  FMUL.FTZ R8, R2.reuse, R156 ;  /* 0x0000009c02087220 */ /* 0x040fe20000410000 */
[C---:B------:R-:W-:Y:S01]  /*b290*/  FMUL.FTZ R9, R2.reuse, R157 ;  /* 0x0000009d02097220 */ /* 0x040fe20000410000 */
[C---:B------:R-:W-:Y:S01]  /*b2a0*/  FMUL.FTZ R16, R2.reuse, R148 ;  /* 0x0000009402107220 */ /* 0x040fe20000410000 */
[C---:B------:R-:W-:Y:S01]  /*b2b0*/  FMUL.FTZ R17, R2.reuse, R149 ;  /* 0x0000009502117220 */ /* 0x040fe20000410000 */
[----:B------:R-:W3:Y:S03]  /*b2c0*/  LDSM.16.MT88.4 R156, [R228+0x10000] ;  /* 0x01000000e49c783b */ /* 0x000ee60000004200 */
[----:B------:R-:W-:Y:S01]  /*b2d0*/  MUFU.EX2 R185, R185 ;  /* 0x000000b900b97308 */ /* 0x000fe20000000800 */
[C---:B------:R-:W-:Y:S01]  /*b2e0*/  FMUL.FTZ R24, R2.reuse, R140 ;  /* 0x0000008c02187220 */ /* 0x040fe20000410000 */
[C---:B------:R-:W-:Y:S01]  /*b2f0*/  FMUL.FTZ R25, R2.reuse, R141 ;  /* 0x0000008d02197220 */ /* 0x040fe20000410000 */
[C---:B------:R-:W-:Y:S01]  /*b300*/  FMUL.FTZ R32, R2.reuse, R132 ;  /* 0x0000008402207220 */ /* 0x040fe20000410000 */
[C---:B------:R-:W-:Y:S01]  /*b310*/  FMUL.FTZ R33, R2.reuse, R133 ;  /* 0x0000008502217220 */ /* 0x040fe20000410000 */
[C---:B------:R-:W-:Y:S01]  /*b320*/  FMUL.FTZ R36, R2.reuse, R36 ;  /* 0x0000002402247220 */ /* 0x040fe20000410000 */
[----:B------:R-:W-:Y:S01]  /*b330*/  FMUL.FTZ R37, R2, R37 ;  /* 0x0000002502257220 */ /* 0x000fe20000410000 */
[----:B------:R-:W4:Y:S03]  /*b340*/  LDSM.16.MT88.4 R148, [R232+0x12000] ;  /* 0x01200000e894783b */ /* 0x000f260000004200 */
[----:B------:R-:W5:Y:S01]  /*b350*/  MUFU.EX2 R182, R182 ;  /* 0x000000b600b67308 */ /* 0x000f620000000800 */
[----:B--2---:R-:W-:Y:S01]  /*b360*/  F2FP.F16.F32.PACK_AB R160, R186, R187 ;  /* 0x000000bbbaa0723e */ /* 0x004fe200000000ff */
[C---:B------:R-:W-:Y:S01]  /*b370*/  FMUL.FTZ R38, R0.reuse, R38 ;  /* 0x0000002600267220 */ /* 0x040fe20000410000 */
[----:B------:R-:W-:Y:S01]  /*b380*/  FMUL.FTZ R39, R0, R39 ;  /* 0x0000002700277220 */ /* 0x000fe20000410000 */
[C---:B------:R-:W-:Y:S01]  /*b390*/  FMUL.FTZ R40, R2.reuse, R40 ;  /* 0x0000002802287220 */ /* 0x040fe20000410000 */
[----:B------:R-:W-:Y:S01]  /*b3a0*/  FMUL.FTZ R41, R2, R41 ;  /* 0x0000002902297220 */ /* 0x000fe20000410000 */
[C---:B------:R-:W-:Y:S01]  /*b3b0*/  FMUL.FTZ R42, R0.reuse, R42 ;  /* 0x0000002a002a7220 */ /* 0x040fe20000410000 */
[----:B------:R-:W2:Y:S03]  /*b3c0*/  LDSM.16.MT88.4 R140, [R230+0x12000] ;  /* 0x01200000e68c783b */ /* 0x000ea60000004200 */
[----:B------:R-:W-:Y:S01]  /*b3d0*/  MUFU.EX2 R184, R184 ;  /* 0x000000b800b87308 */ /* 0x000fe20000000800 */
[----:B------:R-:W-:Y:S01]  /*b3e0*/  FMUL.FTZ R43, R0, R43 ;  /* 0x0000002b002b7220 */ /* 0x000fe20000410000 */
[C---:B------:R-:W-:Y:S01]  /*b3f0*/  FMUL.FTZ R44, R2.reuse, R44 ;  /* 0x0000002c022c7220 */ /* 0x040fe20000410000 */
[----:B------:R-:W-:Y:S01]  /*b400*/  FMUL.FTZ R45, R2, R45 ;  /* 0x0000002d022d7220 */ /* 0x000fe20000410000 */
[C---:B------:R-:W-:Y:S01]  /*b410*/  FMUL.FTZ R46, R0.reuse, R46 ;  /* 0x0000002e002e7220 */ /* 0x040fe20000410000 */
[----:B------:R-:W-:Y:S01]  /*b420*/  FMUL.FTZ R47, R0, R47 ;  /* 0x0000002f002f7220 */ /* 0x000fe20000410000 */
[----:B------:R-:W-:Y:S01]  /*b430*/  FMUL.FTZ R48, R2, R48 ;  /* 0x0000003002307220 */ /* 0x000fe20000410000 */
[----:B------:R-:W2:Y:S03]  /*b440*/  LDSM.16.MT88.4 R132, [R229+0x12000] ;  /* 0x01200000e584783b */ /* 0x000ea60000004200 */
[----:B------:R-:W1:Y:S01]  /*b450*/  MUFU.EX2 R183, R183 ;  /* 0x000000b700b77308 */ /* 0x000e620000000800 */
[----:B-----5:R-:W-:Y:S01]  /*b460*/  F2FP.F16.F32.PACK_AB R161, R182, R185 ;  /* 0x000000b9b6a1723e */ /* 0x020fe200000000ff */
        /* <DEDUP_REMOVED lines=14> */
[----:B------:R-:W5:Y:S01]  /*b550*/  MUFU.EX2 R180, R180 ;  /* 0x000000b400b47308 */ /* 0x000f620000000800 */
[----:B-1----:R-:W-:Y:S01]  /*b560*/  F2FP.F16.F32.PACK_AB R162, R183, R184 ;  /* 0x000000b8b7a2723e */ /* 0x002fe200000000ff */
        /* <DEDUP_REMOVED lines=14> */
[----:B------:R-:W-:Y:S01]  /*b650*/  FMUL.FTZ R76, R2, R76 ;  /* 0x0000004c024c7220 */ /* 0x000fe20000410000 */
[----:B-----5:R-:W-:Y:S01]  /*b660*/  F2FP.F16.F32.PACK_AB R163, R180, R181 ;  /* 0x000000b5b4a3723e */ /* 0x020fe200000000ff */
[----:B------:R-:W-:Y:S01]  /*b670*/  FMUL.FTZ R77, R2, R77 ;  /* 0x0000004d024d7220 */ /* 0x000fe20000410000 */
[C---:B------:R-:W-:Y:S01]  /*b680*/  FMUL.FTZ R78, R0.reuse, R78 ;  /* 0x0000004e004e7220 */ /* 0x040fe20000410000 */
[----:B------:R-:W-:Y:S01]  /*b690*/  FMUL.FTZ R79, R0, R79 ;  /* 0x0000004f004f7220 */ /* 0x000fe20000410000 */
[C---:B------:R-:W-:Y:S01]  /*b6a0*/  FMUL.FTZ R80, R2.reuse, R80 ;  /* 0x0000005002507220 */ /* 0x040fe20000410000 */
[----:B------:R-:W-:Y:S01]  /*b6b0*/  FMUL.FTZ R81, R2, R81 ;  /* 0x0000005102517220 */ /* 0x000fe20000410000 */
[C---:B------:R-:W-:Y:S01]  /*b6c0*/  FMUL.FTZ R82, R0.reuse, R82 ;  /* 0x0000005200527220 */ /* 0x040fe20000410000 */
[C---:B------:R-:W-:Y:S01]  /*b6d0*/  HMMA.16816.F32 R4, R160.reuse, R12, R4 ;  /* 0x0000000ca004723c */ /* 0x040fe20000001804 */
[----:B------:R-:W-:Y:S01]  /*b6e0*/  MUFU.EX2 R188, R188 ;  /* 0x000000bc00bc7308 */ /* 0x000fe20000000800 */
[----:B------:R-:W-:Y:S01]  /*b6f0*/  ISETP.LT.AND P1, PT, RZ, UR25, PT ;  /* 0x00000019ff007c0c */ /* 0x000fe2000bf21270 */
[----:B------:R-:W-:Y:S02]  /*b700*/  UIADD3 UR25, UR25, -0x1, URZ ;  /* 0xffffffff19197890 */ /* 0x000fe4000fffe03f */
[----:B------:R-:W-:Y:S01]  /*b710*/  FMUL.FTZ R83, R0, R83 ;  /* 0x0000005300537220 */ /* 0x000fe20000410000 */
[C---:B------:R-:W-:Y:S05]  /*b720*/  HMMA.16816.F32 R8, R160.reuse, R14, R8 ;  /* 0x0000000ea008723c */ /* 0x040fea0000001808 */
[----:B------:R-:W1:Y:S01]  /*b730*/  MUFU.EX2 R189, R189 ;  /* 0x000000bd00bd7308 */ /* 0x000e620000000800 */
[C---:B------:R-:W-:Y:S01]  /*b740*/  FMUL.FTZ R12, R2.reuse, R152 ;  /* 0x00000098020c7220 */ /* 0x040fe20000410000 */
[----:B------:R-:W-:Y:S01]  /*b750*/  FMUL.FTZ R13, R2, R153 ;  /* 0x00000099020d7220 */ /* 0x000fe20000410000 */
[C---:B------:R-:W-:Y:S03]  /*b760*/  FMUL.FTZ R14, R0.reuse, R154 ;  /* 0x0000009a000e7220 */ /* 0x040fe60000410000 */
[----:B------:R-:W-:Y:S02]  /*b770*/  FMUL.FTZ R15, R0, R155 ;  /* 0x0000009b000f7220 */ /* 0x000fe40000410000 */
[----:B------:R-:W-:Y:S01]  /*b780*/  LDSM.16.MT88.4 R152, [R228+0x10800] ;  /* 0x01080000e498783b */ /* 0x000fe20000004200 */
[C---:B------:R-:W-:Y:S01]  /*b790*/  FMUL.FTZ R84, R2.reuse, R84 ;  /* 0x0000005402547220 */ /* 0x040fe20000410000 */
[----:B------:R-:W-:Y:S01]  /*b7a0*/  FMUL.FTZ R85, R2, R85 ;  /* 0x0000005502557220 */ /* 0x000fe20000410000 */
[C---:B------:R-:W-:Y:S01]  /*b7b0*/  FMUL.FTZ R86, R0.reuse, R86 ;  /* 0x0000005600567220 */ /* 0x040fe20000410000 */
[----:B------:R-:W-:Y:S01]  /*b7c0*/  FMUL.FTZ R87, R0, R87 ;  /* 0x0000005700577220 */ /* 0x000fe20000410000 */
[C---:B------:R-:W-:Y:S01]  /*b7d0*/  HMMA.16816.F32 R12, R160.reuse, R20, R12 ;  /* 0x00000014a00c723c */ /* 0x040fe2000000180c */
[----:B------:R-:W-:Y:S02]  /*b7e0*/  MUFU.EX2 R191, R191 ;  /* 0x000000bf00bf7308 */ /* 0x000fe40000000800 */
[C---:B------:R-:W-:Y:S01]  /*b7f0*/  FMUL.FTZ R88, R2.reuse, R88 ;  /* 0x0000005802587220 */ /* 0x040fe20000410000 */
[----:B------:R-:W-:Y:S01]  /*b800*/  FMUL.FTZ R89, R2, R89 ;  /* 0x0000005902597220 */ /* 0x000fe20000410000 */
[----:B------:R-:W-:Y:S01]  /*b810*/  FMUL.FTZ R90, R0, R90 ;  /* 0x0000005a005a7220 */ /* 0x000fe20000410000 */
[C---:B------:R-:W-:Y:S05]  /*b820*/  HMMA.16816.F32 R16, R160.reuse, R22, R16 ;  /* 0x00000016a010723c */ /* 0x040fea0000001810 */
[----:B------:R-:W-:Y:S01]  /*b830*/  MUFU.EX2 R203, R203 ;  /* 0x000000cb00cb7308 */ /* 0x000fe20000000800 */
[C---:B------:R-:W-:Y:S01]  /*b840*/  FMUL.FTZ R20, R2.reuse, R144 ;  /* 0x0000009002147220 */ /* 0x040fe20000410000 */
[----:B------:R-:W-:Y:S01]  /*b850*/  FMUL.FTZ R21, R2, R145 ;  /* 0x0000009102157220 */ /* 0x000fe20000410000 */
[C---:B------:R-:W-:Y:S03]  /*b860*/  FMUL.FTZ R22, R0.reuse, R146 ;  /* 0x0000009200167220 */ /* 0x040fe60000410000 */
[C---:B------:R-:W-:Y:S02]  /*b870*/  FMUL.FTZ R23, R0.reuse, R147 ;  /* 0x0000009300177220 */ /* 0x040fe40000410000 */
[----:B------:R-:W-:Y:S01]  /*b880*/  LDSM.16.MT88.4 R144, [R232+0x10800] ;  /* 0x01080000e890783b */ /* 0x000fe20000004200 */
[----:B------:R-:W-:Y:S01]  /*b890*/  FMUL.FTZ R91, R0, R91 ;  /* 0x0000005b005b7220 */ /* 0x000fe20000410000 */
[C---:B------:R-:W-:Y:S01]  /*b8a0*/  FMUL.FTZ R92, R2.reuse, R92 ;  /* 0x0000005c025c7220 */ /* 0x040fe20000410000 */
[----:B------:R-:W-:Y:S01]  /*b8b0*/  FMUL.FTZ R93, R2, R93 ;  /* 0x0000005d025d7220 */ /* 0x000fe20000410000 */
[C---:B------:R-:W-:Y:S01]  /*b8c0*/  FMUL.FTZ R94, R0.reuse, R94 ;  /* 0x0000005e005e7220 */ /* 0x040fe20000410000 */
[C---:B------:R-:W-:Y:S03]  /*b8d0*/  HMMA.16816.F32 R20, R160.reuse, R28, R20 ;  /* 0x0000001ca014723c */ /* 0x040fe60000001814 */
[----:B------:R-:W-:Y:S01]  /*b8e0*/  FMUL.FTZ R95, R0, R95 ;  /* 0x0000005f005f7220 */ /* 0x000fe20000410000 */
[C---:B------:R-:W-:Y:S01]  /*b8f0*/  FMUL.FTZ R96, R2.reuse, R96 ;  /* 0x0000006002607220 */ /* 0x040fe20000410000 */
[C---:B------:R-:W-:Y:S01]  /*b900*/  FMUL.FTZ R97, R2.reuse, R97 ;  /* 0x0000006102617220 */ /* 0x040fe20000410000 */
[C---:B------:R-:W-:Y:S05]  /*b910*/  HMMA.16816.F32 R24, R160.reuse, R30, R24 ;  /* 0x0000001ea018723c */ /* 0x040fea0000001818 */
[C---:B------:R-:W-:Y:S01]  /*b920*/  FMUL.FTZ R28, R2.reuse, R136 ;  /* 0x00000088021c7220 */ /* 0x040fe20000410000 */
[----:B------:R-:W-:Y:S01]  /*b930*/  FMUL.FTZ R29, R2, R137 ;  /* 0x00000089021d7220 */ /* 0x000fe20000410000 */
[C---:B------:R-:W-:Y:S01]  /*b940*/  FMUL.FTZ R30, R0.reuse, R138 ;  /* 0x0000008a001e7220 */ /* 0x040fe20000410000 */
[C---:B------:R-:W-:Y:S02]  /*b950*/  FMUL.FTZ R31, R0.reuse, R139 ;  /* 0x0000008b001f7220 */ /* 0x040fe40000410000 */
[----:B------:R-:W5:Y:S01]  /*b960*/  LDSM.16.MT88.4 R136, [R228+0x12000] ;  /* 0x01200000e488783b */ /* 0x000f620000004200 */
[C---:B------:R-:W-:Y:S01]  /*b970*/  FMUL.FTZ R98, R0.reuse, R98 ;  /* 0x0000006200627220 */ /* 0x040fe20000410000 */
[----:B------:R-:W-:Y:S01]  /*b980*/  FMUL.FTZ R99, R0, R99 ;  /* 0x0000006300637220 */ /* 0x000fe20000410000 */
[C---:B------:R-:W-:Y:S01]  /*b990*/  FMUL.FTZ R100, R2.reuse, R100 ;  /* 0x0000006402647220 */ /* 0x040fe20000410000 */
[----:B------:R-:W-:Y:S01]  /*b9a0*/  FMUL.FTZ R101, R2, R101 ;  /* 0x0000006502657220 */ /* 0x000fe20000410000 */
[C---:B---3--:R-:W-:Y:S03]  /*b9b0*/  HMMA.16816.F32 R28, R160.reuse, R156, R28 ;  /* 0x0000009ca01c723c */ /* 0x048fe6000000181c */
[C---:B------:R-:W-:Y:S01]  /*b9c0*/  FMUL.FTZ R102, R0.reuse, R102 ;  /* 0x0000006600667220 */ /* 0x040fe20000410000 */
[----:B------:R-:W-:Y:S01]  /*b9d0*/  FMUL.FTZ R103, R0, R103 ;  /* 0x0000006700677220 */ /* 0x000fe20000410000 */
[C---:B------:R-:W-:Y:S01]  /*b9e0*/  FMUL.FTZ R104, R2.reuse, R104 ;  /* 0x0000006802687220 */ /* 0x040fe20000410000 */
[C---:B------:R-:W-:Y:S01]  /*b9f0*/  HMMA.16816.F32 R32, R160.reuse, R158, R32 ;  /* 0x0000009ea020723c */ /* 0x040fe20000001820 */
[----:B------:R-:W-:Y:S04]  /*ba00*/  LDSM.16.MT88.4 R156, [R232+0x12800] ;  /* 0x01280000e89c783b */ /* 0x000fe80000004200 */
[----:B------:R-:W-:Y:S01]  /*ba10*/  FMUL.FTZ R105, R2, R105 ;  /* 0x0000006902697220 */ /* 0x000fe20000410000 */
[C---:B----4-:R-:W-:Y:S05]  /*ba20*/  HMMA.16816.F32 R36, R160.reuse, R148, R36 ;  /* 0x00000094a024723c */ /* 0x050fea0000001824 */
[C---:B------:R-:W-:Y:S01]  /*ba30*/  FMUL.FTZ R106, R0.reuse, R106 ;  /* 0x0000006a006a7220 */ /* 0x040fe20000410000 */
[C---:B------:R-:W-:Y:S01]  /*ba40*/  HMMA.16816.F32 R40, R160.reuse, R150, R40 ;  /* 0x00000096a028723c */ /* 0x040fe20000001828 */
[----:B------:R-:W-:Y:S04]  /*ba50*/  LDSM.16.MT88.4 R148, [R230+0x10800] ;  /* 0x01080000e694783b */ /* 0x000fe80000004200 */
[----:B------:R-:W-:Y:S01]  /*ba60*/  FMUL.FTZ R107, R0, R107 ;  /* 0x0000006b006b7220 */ /* 0x000fe20000410000 */
[C---:B--2---:R-:W-:Y:S05]  /*ba70*/  HMMA.16816.F32 R44, R160.reuse, R140, R44 ;  /* 0x0000008ca02c723c */ /* 0x044fea000000182c */
[C---:B------:R-:W-:Y:S01]  /*ba80*/  FMUL.FTZ R108, R2.reuse, R108 ;  /* 0x0000006c026c7220 */ /* 0x040fe20000410000 */
[C---:B------:R-:W-:Y:S01]  /*ba90*/  HMMA.16816.F32 R48, R160.reuse, R142, R48 ;  /* 0x0000008ea030723c */ /* 0x040fe20000001830 */
[----:B------:R-:W2:Y:S04]  /*baa0*/  LDSM.16.MT88.4 R140, [R232+0x14000] ;  /* 0x01400000e88c783b */ /* 0x000ea80000004200 */
[----:B------:R-:W-:Y:S01]  /*bab0*/  FMUL.FTZ R109, R2, R109 ;  /* 0x0000006d026d7220 */ /* 0x000fe20000410000 */
[C---:B------:R-:W-:Y:S05]  /*bac0*/  HMMA.16816.F32 R52, R160.reuse, R132, R52 ;  /* 0x00000084a034723c */ /* 0x040fea0000001834 */
[C---:B------:R-:W-:Y:S01]  /*bad0*/  FMUL.FTZ R110, R0.reuse, R110 ;  /* 0x0000006e006e7220 */ /* 0x040fe20000410000 */
[C---:B------:R-:W-:Y:S01]  /*bae0*/  HMMA.16816.F32 R56, R160.reuse, R134, R56 ;  /* 0x00000086a038723c */ /* 0x040fe20000001838 */
[----:B------:R-:W3:Y:S04]  /*baf0*/  LDSM.16.MT88.4 R132, [R230+0x14000] ;  /* 0x01400000e684783b */ /* 0x000ee80000004200 */
[----:B------:R-:W-:Y:S01]  /*bb00*/  FMUL.FTZ R111, R0, R111 ;  /* 0x0000006f006f7220 */ /* 0x000fe20000410000 */
[C---:B-----5:R-:W-:Y:S05]  /*bb10*/  HMMA.16816.F32 R60, R160.reuse, R136, R60 ;  /* 0x00000088a03c723c */ /* 0x060fea000000183c */
[C---:B------:R-:W-:Y:S01]  /*bb20*/  FMUL.FTZ R112, R2.reuse, R112 ;  /* 0x0000007002707220 */ /* 0x040fe20000410000 */
[C---:B------:R-:W-:Y:S01]  /*bb30*/  HMMA.16816.F32 R64, R160.reuse, R138, R64 ;  /* 0x0000008aa040723c */ /* 0x040fe20000001840 */
[----:B------:R-:W4:Y:S04]  /*bb40*/  LDSM.16.MT88.4 R136, [R229+0x14000] ;  /* 0x01400000e588783b */ /* 0x000f280000004200 */
[----:B------:R-:W-:Y:S01]  /*bb50*/  FMUL.FTZ R113, R2, R113 ;  /* 0x0000007102717220 */ /* 0x000fe20000410000 */
[C---:B------:R-:W-:Y:S01]  /*bb60*/  FMUL.FTZ R114, R0.reuse, R114 ;  /* 0x0000007200727220 */ /* 0x040fe20000410000 */
[----:B------:R-:W-:Y:S01]  /*bb70*/  FMUL.FTZ R115, R0, R115 ;  /* 0x0000007300737220 */ /* 0x000fe20000410000 */
[C---:B------:R-:W-:Y:S03]  /*bb80*/  FMUL.FTZ R116, R2.reuse, R116 ;  /* 0x0000007402747220 */ /* 0x040fe60000410000 */
[----:B------:R-:W-:Y:S01]  /*bb90*/  FMUL.FTZ R117, R2, R117 ;  /* 0x0000007502757220 */ /* 0x000fe20000410000 */
[C---:B------:R-:W-:Y:S01]  /*bba0*/  FMUL.FTZ R118, R0.reuse, R118 ;  /* 0x0000007600767220 */ /* 0x040fe20000410000 */
[----:B------:R-:W-:Y:S01]  /*bbb0*/  FMUL.FTZ R119, R0, R119 ;  /* 0x0000007700777220 */ /* 0x000fe20000410000 */
[--C-:B------:R-:W-:Y:S01]  /*bbc0*/  FFMA.FTZ R190, R190, UR4, -R176.reuse ;  /* 0x00000004bebe7c23 */ /* 0x100fe200080108b0 */
[--C-:B------:R-:W-:Y:S01]  /*bbd0*/  FFMA.FTZ R192, R208, UR4, -R177.reuse ;  /* 0x00000004d0c07c23 */ /* 0x100fe200080108b1 */
[--C-:B------:R-:W-:Y:S01]  /*bbe0*/  FFMA.FTZ R193, R193, UR4, -R177.reuse ;  /* 0x00000004c1c17c23 */ /* 0x100fe200080108b1 */
[C---:B--2---:R-:W-:Y:S03]  /*bbf0*/  HMMA.16816.F32 R68, R160.reuse, R140, R68 ;  /* 0x0000008ca044723c */ /* 0x044fe60000001844 */
[--C-:B------:R-:W-:Y:S01]  /*bc00*/  FFMA.FTZ R196, R196, UR4, -R176.reuse ;  /* 0x00000004c4c47c23 */ /* 0x100fe200080108b0 */
[C---:B------:R-:W-:Y:S01]  /*bc10*/  FMUL.FTZ R120, R2.reuse, R120 ;  /* 0x0000007802787220 */ /* 0x040fe20000410000 */
[----:B------:R-:W-:Y:S01]  /*bc20*/  FMUL.FTZ R121, R2, R121 ;  /* 0x0000007902797220 */ /* 0x000fe20000410000 */
[C---:B------:R-:W-:Y:S01]  /*bc30*/  HMMA.16816.F32 R72, R160.reuse, R142, R72 ;  /* 0x0000008ea048723c */ /* 0x040fe20000001848 */
[----:B------:R-:W2:Y:S01]  /*bc40*/  LDSM.16.MT88.4 R140, [R228+0x14000] ;  /* 0x01400000e48c783b */ /* 0x000ea20000004200 */
[----:B------:R-:W5:Y:S03]  /*bc50*/  MUFU.EX2 R190, R190 ;  /* 0x000000be00be7308 */ /* 0x000f660000000800 */
[C---:B------:R-:W-:Y:S01]  /*bc60*/  FMUL.FTZ R122, R0.reuse, R122 ;  /* 0x0000007a007a7220 */ /* 0x040fe20000410000 */
[C---:B---3--:R-:W-:Y:S06]  /*bc70*/  HMMA.16816.F32 R76, R160.reuse, R132, R76 ;  /* 0x00000084a04c723c */ /* 0x048fec000000184c */
[----:B------:R-:W-:Y:S01]  /*bc80*/  MUFU.EX2 R192, R192 ;  /* 0x000000c000c07308 */ /* 0x000fe20000000800 */
[----:B------:R-:W-:Y:S01]  /*bc90*/  FMUL.FTZ R123, R0, R123 ;  /* 0x0000007b007b7220 */ /* 0x000fe20000410000 */
[C---:B------:R-:W-:Y:S01]  /*bca0*/  HMMA.16816.F32 R80, R160.reuse, R134, R80 ;  /* 0x00000086a050723c */ /* 0x040fe20000001850 */
[----:B------:R-:W3:Y:S02]  /*bcb0*/  LDSM.16.MT88.4 R132, [R232+0x16000] ;  /* 0x01600000e884783b */ /* 0x000ee40000004200 */
[C---:B------:R-:W-:Y:S03]  /*bcc0*/  FMUL.FTZ R124, R2.reuse, R124 ;  /* 0x0000007c027c7220 */ /* 0x040fe60000410000 */
[C---:B----4-:R-:W-:Y:S02]  /*bcd0*/  HMMA.16816.F32 R84, R160.reuse, R136, R84 ;  /* 0x00000088a054723c */ /* 0x050fe40000001854 */
[----:B------:R-:W4:Y:S03]  /*bce0*/  MUFU.EX2 R193, R193 ;  /* 0x000000c100c17308 */ /* 0x000f260000000800 */
[----:B------:R-:W-:Y:S01]  /*bcf0*/  FMUL.FTZ R125, R2, R125 ;  /* 0x0000007d027d7220 */ /* 0x000fe20000410000 */
[C---:B------:R-:W-:Y:S01]  /*bd00*/  HMMA.16816.F32 R88, R160.reuse, R138, R88 ;  /* 0x0000008aa058723c */ /* 0x040fe20000001858 */
[----:B------:R-:W1:Y:S05]  /*bd10*/  LDSM.16.MT88.4 R136, [R230+0x16000] ;  /* 0x01600000e688783b */ /* 0x000e6a0000004200 */
[----:B------:R-:W4:Y:S01]  /*bd20*/  MUFU.EX2 R196, R196 ;  /* 0x000000c400c47308 */ /* 0x000f220000000800 */
[C---:B------:R-:W-:Y:S01]  /*bd30*/  FMUL.FTZ R126, R0.reuse, R126 ;  /* 0x0000007e007e7220 */ /* 0x040fe20000410000 */
[----:B------:R-:W-:Y:S03]  /*bd40*/  FMUL.FTZ R127, R0, R127 ;  /* 0x0000007f007f7220 */ /* 0x000fe60000410000 */
[C---:B------:R-:W-:Y:S01]  /*bd50*/  FMUL.FTZ R128, R2.reuse, R128 ;  /* 0x0000008002807220 */ /* 0x040fe20000410000 */
[----:B------:R-:W-:Y:S01]  /*bd60*/  FMUL.FTZ R129, R2, R129 ;  /* 0x0000008102817220 */ /* 0x000fe20000410000 */
[C---:B------:R-:W-:Y:S01]  /*bd70*/  FMUL.FTZ R130, R0.reuse, R130 ;  /* 0x0000008200827220 */ /* 0x040fe20000410000 */
[----:B------:R-:W-:Y:S01]  /*bd80*/  FMUL.FTZ R131, R0, R131 ;  /* 0x0000008300837220 */ /* 0x000fe20000410000 */
[--C-:B------:R-:W-:Y:S01]  /*bd90*/  FFMA.FTZ R200, R204, UR4, -R177.reuse ;  /* 0x00000004ccc87c23 */ /* 0x100fe200080108b1 */
[--C-:B------:R-:W-:Y:S01]  /*bda0*/  FFMA.FTZ R204, R179, UR4, -R177.reuse ;  /* 0x00000004b3cc7c23 */ /* 0x100fe200080108b1 */
[--C-:B------:R-:W-:Y:S01]  /*bdb0*/  FFMA.FTZ R208, R211, UR4, -R176.reuse ;  /* 0x00000004d3d07c23 */ /* 0x100fe200080108b0 */
[--C-:B------:R-:W-:Y:S01]  /*bdc0*/  FFMA.FTZ R211, R178, UR4, -R177.reuse ;  /* 0x00000004b2d37c23 */ /* 0x100fe200080108b1 */
[C---:B--2---:R-:W-:Y:S02]  /*bdd0*/  HMMA.16816.F32 R92, R160.reuse, R140, R92 ;  /* 0x0000008ca05c723c */ /* 0x044fe4000000185c */
[----:B------:R-:W2:Y:S01]  /*bde0*/  MUFU.EX2 R200, R200 ;  /* 0x000000c800c87308 */ /* 0x000ea20000000800 */
[--C-:B------:R-:W-:Y:S01]  /*bdf0*/  FFMA.FTZ R209, R209, UR4, -R176.reuse ;  /* 0x00000004d1d17c23 */ /* 0x100fe200080108b0 */
[--C-:B------:R-:W-:Y:S01]  /*be00*/  FFMA.FTZ R210, R210, UR4, -R177.reuse ;  /* 0x00000004d2d27c23 */ /* 0x100fe200080108b1 */
[--C-:B------:R-:W-:Y:S01]  /*be10*/  FFMA.FTZ R207, R207, UR4, -R176.reuse ;  /* 0x00000004cfcf7c23 */ /* 0x100fe200080108b0 */
[C---:B------:R-:W-:Y:S01]  /*be20*/  HMMA.16816.F32 R96, R160.reuse, R142, R96 ;  /* 0x0000008ea060723c */ /* 0x040fe20000001860 */
[----:B------:R-:W2:Y:S05]  /*be30*/  LDSM.16.MT88.4 R140, [R229+0x16000] ;  /* 0x01600000e58c783b */ /* 0x000eaa0000004200 */
[----:B------:R-:W2:Y:S01]  /*be40*/  MUFU.EX2 R204, R204 ;  /* 0x000000cc00cc7308 */ /* 0x000ea20000000800 */
[--C-:B------:R-:W-:Y:S01]  /*be50*/  FFMA.FTZ R205, R205, UR4, -R176.reuse ;  /* 0x00000004cdcd7c23 */ /* 0x100fe200080108b0 */
[C---:B---3--:R-:W-:Y:S03]  /*be60*/  HMMA.16816.F32 R100, R160.reuse, R132, R100 ;  /* 0x00000084a064723c */ /* 0x048fe60000001864 */
[--C-:B------:R-:W-:Y:S03]  /*be70*/  FFMA.FTZ R206, R206, UR4, -R177.reuse ;  /* 0x00000004cece7c23 */ /* 0x100fe600080108b1 */
[C---:B------:R-:W-:Y:S01]  /*be80*/  HMMA.16816.F32 R104, R160.reuse, R134, R104 ;  /* 0x00000086a068723c */ /* 0x040fe20000001868 */
[----:B------:R-:W3:Y:S01]  /*be90*/  LDSM.16.MT88.4 R132, [R228+0x16000] ;  /* 0x01600000e484783b */ /* 0x000ee20000004200 */
[----:B------:R-:W-:Y:S03]  /*bea0*/  MUFU.EX2 R208, R208 ;  /* 0x000000d000d07308 */ /* 0x000fe60000000800 */
[--C-:B------:R-:W-:Y:S01]  /*beb0*/  FFMA.FTZ R202, R202, UR4, -R177.reuse ;  /* 0x00000004caca7c23 */ /* 0x100fe200080108b1 */
[C---:B-1----:R-:W-:Y:S06]  /*bec0*/  HMMA.16816.F32 R108, R160.reuse, R136, R108 ;  /* 0x00000088a06c723c */ /* 0x042fec000000186c */
[----:B------:R-:W1:Y:S01]  /*bed0*/  MUFU.EX2 R209, R209 ;  /* 0x000000d100d17308 */ /* 0x000e620000000800 */
[--C-:B------:R-:W-:Y:S01]  /*bee0*/  FFMA.FTZ R201, R201, UR4, -R176.reuse ;  /* 0x00000004c9c97c23 */ /* 0x100fe200080108b0 */
[C---:B------:R-:W-:Y:S03]  /*bef0*/  HMMA.16816.F32 R112, R160.reuse, R138, R112 ;  /* 0x0000008aa070723c */ /* 0x040fe60000001870 */
[----:B------:R-:W-:Y:S01]  /*bf00*/  F2FP.F16.F32.PACK_AB R136, R189, R188 ;  /* 0x000000bcbd88723e */ /* 0x000fe200000000ff */
[--C-:B------:R-:W-:Y:S01]  /*bf10*/  FFMA.FTZ R199, R199, UR4, -R176.reuse ;  /* 0x00000004c7c77c23 */ /* 0x100fe200080108b0 */
[----:B-----5:R-:W-:Y:S01]  /*bf20*/  F2FP.F16.F32.PACK_AB R137, R190, R191 ;  /* 0x000000bfbe89723e */ /* 0x020fe200000000ff */
[--C-:B------:R-:W-:Y:S02]  /*bf30*/  FFMA.FTZ R198, R198, UR4, -R177.reuse ;  /* 0x00000004c6c67c23 */ /* 0x100fe400080108b1 */
[----:B------:R-:W-:Y:S03]  /*bf40*/  MUFU.EX2 R211, R211 ;  /* 0x000000d300d37308 */ /* 0x000fe60000000800 */
[----:B----4-:R-:W-:Y:S01]  /*bf50*/  F2FP.F16.F32.PACK_AB R138, R193, R192 ;  /* 0x000000c0c18a723e */ /* 0x010fe200000000ff */
[----:B------:R-:W-:Y:S01]  /*bf60*/  FFMA.FTZ R177, R197, UR4, -R177 ;  /* 0x00000004c5b17c23 */ /* 0x000fe200080108b1 */
[----:B------:R-:W-:Y:S01]  /*bf70*/  F2FP.F16.F32.PACK_AB R139, R203, R196 ;  /* 0x000000c4cb8b723e */ /* 0x000fe200000000ff */
[--C-:B------:R-:W-:Y:S01]  /*bf80*/  FFMA.FTZ R166, R166, UR4, -R176.reuse ;  /* 0x00000004a6a67c23 */ /* 0x100fe200080108b0 */
[----:B------:R-:W-:Y:S01]  /*bf90*/  FFMA.FTZ R176, R165, UR4, -R176 ;  /* 0x00000004a5b07c23 */ /* 0x000fe200080108b0 */
[----:B------:R-:W-:Y:S01]  /*bfa0*/  FFMA.FTZ R187, R2, R252, R187 ;  /* 0x000000fc02bb7223 */ /* 0x000fe200000100bb */
[C---:B--2---:R-:W-:Y:S01]  /*bfb0*/  HMMA.16816.F32 R116, R160.reuse, R140, R116 ;  /* 0x0000008ca074723c */ /* 0x044fe20000001874 */
[----:B------:R-:W-:Y:S02]  /*bfc0*/  MUFU.EX2 R197, R177 ;  /* 0x000000b100c57308 */ /* 0x000fe40000000800 */
[----:B------:R-:W-:Y:S01]  /*bfd0*/  FFMA.FTZ R185, R0, R251, R185 ;  /* 0x000000fb00b97223 */ /* 0x000fe200000100b9 */
[----:B------:R-:W-:Y:S01]  /*bfe0*/  MOV R0, R3 ;  /* 0x0000000300007202 */ /* 0x000fe20000000f00 */
[----:B------:R-:W-:Y:S01]  /*bff0*/  FADD.FTZ R187, R186, R187 ;  /* 0x000000bbbabb7221 */ /* 0x000fe20000010000 */
[C---:B------:R-:W-:Y:S01]  /*c000*/  HMMA.16816.F32 R120, R160.reuse, R142, R120 ;  /* 0x0000008ea078723c */ /* 0x040fe20000001878 */
[----:B------:R-:W2:Y:S04]  /*c010*/  LDSM.16.MT88.4 R140, [R229+0x10800] ;  /* 0x01080000e58c783b */ /* 0x000ea80000004200 */
[----:B------:R4:W-:Y:S01]  /*c020*/  MUFU.EX2 R165, R176 ;  /* 0x000000b000a57308 */ /* 0x0009e20000000800 */
[----:B------:R-:W-:Y:S01]  /*c030*/  FADD.FTZ R182, R182, R185 ;  /* 0x000000b9b6b67221 */ /* 0x000fe20000010000 */
[C---:B---3--:R-:W-:Y:S08]  /*c040*/  HMMA.16816.F32 R124, R160.reuse, R132, R124 ;  /* 0x00000084a07c723c */ /* 0x048ff0000000187c */
[----:B------:R-:W3:Y:S01]  /*c050*/  MUFU.EX2 R210, R210 ;  /* 0x000000d200d27308 */ /* 0x000ee20000000800 */
[----:B------:R-:W-:Y:S01]  /*c060*/  HMMA.16816.F32 R128, R160, R134, R128 ;  /* 0x00000086a080723c */ /* 0x000fe20000001880 */
[----:B------:R-:W5:Y:S02]  /*c070*/  LDSM.16.MT88.4 R132, [R228+0x12800] ;  /* 0x01280000e484783b */ /* 0x000f640000004200 */
[----:B------:R-:W-:Y:S03]  /*c080*/  FADD.FTZ R184, R184, R187 ;  /* 0x000000bbb8b87221 */ /* 0x000fe60000010000 */
[C---:B------:R-:W-:Y:S03]  /*c090*/  HMMA.16816.F32 R4, R136.reuse, R144, R4 ;  /* 0x000000908804723c */ /* 0x040fe60000001804 */
[----:B------:R-:W-:Y:S01]  /*c0a0*/  MUFU.EX2 R207, R207 ;  /* 0x000000cf00cf7308 */ /* 0x000fe20000000800 */
[----:B------:R-:W1:Y:S01]  /*c0b0*/  LDSM.16.MT88.4 R160, [R232+0x14800] ;  /* 0x01480000e8a0783b */ /* 0x000e620000004200 */
[----:B------:R-:W-:Y:S01]  /*c0c0*/  FADD.FTZ R181, R181, R182 ;  /* 0x000000b6b5b57221 */ /* 0x000fe20000010000 */
[C---:B------:R-:W-:Y:S07]  /*c0d0*/  HMMA.16816.F32 R8, R136.reuse, R146, R8 ;  /* 0x000000928808723c */ /* 0x040fee0000001808 */
[----:B------:R-:W3:Y:S01]  /*c0e0*/  MUFU.EX2 R205, R205 ;  /* 0x000000cd00cd7308 */ /* 0x000ee20000000800 */
[----:B------:R-:W3:Y:S01]  /*c0f0*/  LDSM.16.MT88.4 R144, [R230+0x14800] ;  /* 0x01480000e690783b */ /* 0x000ee20000004200 */
[C---:B------:R-:W-:Y:S08]  /*c100*/  HMMA.16816.F32 R12, R136.reuse, R148, R12 ;  /* 0x00000094880c723c */ /* 0x040ff0000000180c */
[----:B------:R-:W3:Y:S01]  /*c110*/  MUFU.EX2 R206, R206 ;  /* 0x000000ce00ce7308 */ /* 0x000ee20000000800 */
[C---:B------:R-:W-:Y:S01]  /*c120*/  HMMA.16816.F32 R16, R136.reuse, R150, R16 ;  /* 0x000000968810723c */ /* 0x040fe20000001810 */
[----:B------:R-:W3:Y:S02]  /*c130*/  LDSM.16.MT88.4 R148, [R229+0x14800] ;  /* 0x01480000e594783b */ /* 0x000ee40000004200 */
[----:B------:R-:W-:Y:S03]  /*c140*/  FADD.FTZ R183, R183, R184 ;  /* 0x000000b8b7b77221 */ /* 0x000fe60000010000 */
[C---:B--2---:R-:W-:Y:S03]  /*c150*/  HMMA.16816.F32 R20, R136.reuse, R140, R20 ;  /* 0x0000008c8814723c */ /* 0x044fe60000001814 */
[----:B------:R-:W-:Y:S01]  /*c160*/  MUFU.EX2 R202, R202 ;  /* 0x000000ca00ca7308 */ /* 0x000fe20000000800 */
[----:B----4-:R-:W-:Y:S01]  /*c170*/  LDSM.16.MT88.4 R176, [R232+0x13800] ;  /* 0x01380000e8b0783b */ /* 0x010fe20000004200 */
[----:B------:R-:W-:Y:S01]  /*c180*/  FADD.FTZ R180, R180, R181 ;  /* 0x000000b5b4b47221 */ /* 0x000fe20000010000 */
[C---:B------:R-:W-:Y:S07]  /*c190*/  HMMA.16816.F32 R24, R136.reuse, R142, R24 ;  /* 0x0000008e8818723c */ /* 0x040fee0000001818 */
[----:B------:R-:W2:Y:S01]  /*c1a0*/  MUFU.EX2 R201, R201 ;  /* 0x000000c900c97308 */ /* 0x000ea20000000800 */
[----:B------:R-:W4:Y:S01]  /*c1b0*/  LDSM.16.MT88.4 R140, [R228+0x14800] ;  /* 0x01480000e48c783b */ /* 0x000f220000004200 */
[C---:B------:R-:W-:Y:S08]  /*c1c0*/  HMMA.16816.F32 R28, R136.reuse, R152, R28 ;  /* 0x00000098881c723c */ /* 0x040ff0000000181c */
[----:B------:R-:W2:Y:S01]  /*c1d0*/  MUFU.EX2 R199, R199 ;  /* 0x000000c700c77308 */ /* 0x000ea20000000800 */
[C---:B------:R-:W-:Y:S01]  /*c1e0*/  HMMA.16816.F32 R32, R136.reuse, R154, R32 ;  /* 0x0000009a8820723c */ /* 0x040fe20000001820 */
[----:B------:R-:W2:Y:S02]  /*c1f0*/  LDSM.16.MT88.4 R152, [R232+0x16800] ;  /* 0x01680000e898783b */ /* 0x000ea40000004200 */
[----:B------:R-:W-:Y:S03]  /*c200*/  FADD.FTZ R188, R188, R183 ;  /* 0x000000b7bcbc7221 */ /* 0x000fe60000010000 */
[C---:B------:R-:W-:Y:S03]  /*c210*/  HMMA.16816.F32 R36, R136.reuse, R156, R36 ;  /* 0x0000009c8824723c */ /* 0x040fe60000001824 */
[----:B------:R-:W2:Y:S02]  /*c220*/  MUFU.EX2 R198, R198 ;  /* 0x000000c600c67308 */ /* 0x000ea40000000800 */
[----:B------:R-:W-:Y:S01]  /*c230*/  FADD.FTZ R191, R191, R180 ;  /* 0x000000b4bfbf7221 */ /* 0x000fe20000010000 */
[C---:B------:R-:W-:Y:S01]  /*c240*/  HMMA.16816.F32 R40, R136.reuse, R158, R40 ;  /* 0x0000009e8828723c */ /* 0x040fe20000001828 */
[----:B------:R-:W-:Y:S06]  /*c250*/  LDSM.16.MT88.4 R156, [R229+0x11000] ;  /* 0x01100000e59c783b */ /* 0x000fec0000004200 */
[----:B------:R-:W2:Y:S01]  /*c260*/  MUFU.EX2 R166, R166 ;  /* 0x000000a600a67308 */ /* 0x000ea20000000800 */
[----:B------:R-:W-:Y:S01]  /*c270*/  FADD.FTZ R189, R189, R188 ;  /* 0x000000bcbdbd7221 */ /* 0x000fe20000010000 */
[C---:B------:R-:W-:Y:S03]  /*c280*/  HMMA.16816.F32 R44, R136.reuse, R168, R44 ;  /* 0x000000a8882c723c */ /* 0x040fe6000000182c */
[----:B------:R-:W-:Y:S03]  /*c290*/  FADD.FTZ R191, R190, R191 ;  /* 0x000000bfbebf7221 */ /* 0x000fe60000010000 */
[C---:B------:R-:W-:Y:S01]  /*c2a0*/  HMMA.16816.F32 R48, R136.reuse, R170, R48 ;  /* 0x000000aa8830723c */ /* 0x040fe20000001830 */
[----:B------:R-:W-:Y:S04]  /*c2b0*/  LDSM.16.MT88.4 R168, [R228+0x13000] ;  /* 0x01300000e4a8783b */ /* 0x000fe80000004200 */
[----:B------:R-:W-:Y:S01]  /*c2c0*/  FADD.FTZ R192, R192, R189 ;  /* 0x000000bdc0c07221 */ /* 0x000fe20000010000 */
[C---:B------:R-:W-:Y:S05]  /*c2d0*/  HMMA.16816.F32 R52, R136.reuse, R172, R52 ;  /* 0x000000ac8834723c */ /* 0x040fea0000001834 */
[----:B------:R-:W-:Y:S01]  /*c2e0*/  FADD.FTZ R196, R196, R191 ;  /* 0x000000bfc4c47221 */ /* 0x000fe20000010000 */
[C---:B------:R-:W-:Y:S01]  /*c2f0*/  HMMA.16816.F32 R56, R136.reuse, R174, R56 ;  /* 0x000000ae8838723c */ /* 0x040fe20000001838 */
[----:B------:R-:W-:Y:S04]  /*c300*/  LDSM.16.MT88.4 R172, [R232+0x15000] ;  /* 0x01500000e8ac783b */ /* 0x000fe80000004200 */
[----:B------:R-:W-:Y:S01]  /*c310*/  FADD.FTZ R193, R193, R192 ;  /* 0x000000c0c1c17221 */ /* 0x000fe20000010000 */
[C---:B-----5:R-:W-:Y:S05]  /*c320*/  HMMA.16816.F32 R60, R136.reuse, R132, R60 ;  /* 0x00000084883c723c */ /* 0x060fea000000183c */
[----:B------:R-:W-:Y:S01]  /*c330*/  FADD.FTZ R203, R203, R196 ;  /* 0x000000c4cbcb7221 */ /* 0x000fe20000010000 */
[C---:B------:R-:W-:Y:S01]  /*c340*/  HMMA.16816.F32 R64, R136.reuse, R134, R64 ;  /* 0x000000868840723c */ /* 0x040fe20000001840 */
[----:B------:R-:W5:Y:S04]  /*c350*/  LDSM.16.MT88.4 R132, [R230+0x16800] ;  /* 0x01680000e684783b */ /* 0x000f680000004200 */
[----:B------:R-:W-:Y:S01]  /*c360*/  FADD.FTZ R193, R200, R193 ;  /* 0x000000c1c8c17221 */ /* 0x000fe20000010000 */
[C---:B-1----:R-:W-:Y:S06]  /*c370*/  HMMA.16816.F32 R68, R136.reuse, R160, R68 ;  /* 0x000000a08844723c */ /* 0x042fec0000001844 */
[C---:B------:R-:W-:Y:S01]  /*c380*/  HMMA.16816.F32 R72, R136.reuse, R162, R72 ;  /* 0x000000a28848723c */ /* 0x040fe20000001848 */
[----:B------:R-:W-:Y:S05]  /*c390*/  LDSM.16.MT88.4 R160, [R228+0x11000] ;  /* 0x01100000e4a0783b */ /* 0x000fea0000004200 */
[C---:B---3--:R-:W-:Y:S06]  /*c3a0*/  HMMA.16816.F32 R76, R136.reuse, R144, R76 ;  /* 0x00000090884c723c */ /* 0x048fec000000184c */
[C---:B------:R-:W-:Y:S01]  /*c3b0*/  HMMA.16816.F32 R80, R136.reuse, R146, R80 ;  /* 0x000000928850723c */ /* 0x040fe20000001850 */
[----:B------:R-:W1:Y:S05]  /*c3c0*/  LDSM.16.MT88.4 R144, [R229+0x16800] ;  /* 0x01680000e590783b */ /* 0x000e6a0000004200 */
[C---:B------:R-:W-:Y:S06]  /*c3d0*/  HMMA.16816.F32 R84, R136.reuse, R148, R84 ;  /* 0x000000948854723c */ /* 0x040fec0000001854 */
[C---:B------:R-:W-:Y:S01]  /*c3e0*/  HMMA.16816.F32 R88, R136.reuse, R150, R88 ;  /* 0x000000968858723c */ /* 0x040fe20000001858 */
[----:B------:R-:W-:Y:S05]  /*c3f0*/  LDSM.16.MT88.4 R148, [R232+0x11000] ;  /* 0x01100000e894783b */ /* 0x000fea0000004200 */
[C---:B----4-:R-:W-:Y:S06]  /*c400*/  HMMA.16816.F32 R92, R136.reuse, R140, R92 ;  /* 0x0000008c885c723c */ /* 0x050fec000000185c */
[C---:B------:R-:W-:Y:S01]  /*c410*/  HMMA.16816.F32 R96, R136.reuse, R142, R96 ;  /* 0x0000008e8860723c */ /* 0x040fe20000001860 */
[----:B------:R-:W3:Y:S05]  /*c420*/  LDSM.16.MT88.4 R140, [R228+0x16800] ;  /* 0x01680000e48c783b */ /* 0x000eea0000004200 */
[C---:B--2---:R-:W-:Y:S06]  /*c430*/  HMMA.16816.F32 R100, R136.reuse, R152, R100 ;  /* 0x000000988864723c */ /* 0x044fec0000001864 */
[C---:B------:R-:W-:Y:S01]  /*c440*/  HMMA.16816.F32 R104, R136.reuse, R154, R104 ;  /* 0x0000009a8868723c */ /* 0x040fe20000001868 */
[----:B------:R-:W2:Y:S05]  /*c450*/  LDSM.16.MT88.4 R152, [R230+0x11000] ;  /* 0x01100000e698783b */ /* 0x000eaa0000004200 */
[C---:B-----5:R-:W-:Y:S06]  /*c460*/  HMMA.16816.F32 R108, R136.reuse, R132, R108 ;  /* 0x00000084886c723c */ /* 0x060fec000000186c */
[C---:B------:R-:W-:Y:S05]  /*c470*/  HMMA.16816.F32 R112, R136.reuse, R134, R112 ;  /* 0x000000868870723c */ /* 0x040fea0000001870 */
[----:B------:R-:W-:Y:S01]  /*c480*/  F2FP.F16.F32.PACK_AB R132, R204, R200 ;  /* 0x000000c8cc84723e */ /* 0x000fe200000000ff */
[C---:B-1----:R-:W-:Y:S05]  /*c490*/  HMMA.16816.F32 R116, R136.reuse, R144, R116 ;  /* 0x000000908874723c */ /* 0x042fea0000001874 */
[----:B------:R-:W-:Y:S01]  /*c4a0*/  F2FP.F16.F32.PACK_AB R133, R209, R208 ;  /* 0x000000d0d185723e */ /* 0x000fe200000000ff */
[C---:B------:R-:W-:Y:S01]  /*c4b0*/  HMMA.16816.F32 R120, R136.reuse, R146, R120 ;  /* 0x000000928878723c */ /* 0x040fe20000001878 */
[----:B------:R-:W1:Y:S04]  /*c4c0*/  LDSM.16.MT88.4 R144, [R232+0x13000] ;  /* 0x01300000e890783b */ /* 0x000e680000004200 */
[----:B------:R-:W-:Y:S01]  /*c4d0*/  F2FP.F16.F32.PACK_AB R134, R210, R211 ;  /* 0x000000d3d286723e */ /* 0x000fe200000000ff */
[C---:B---3--:R-:W-:Y:S05]  /*c4e0*/  HMMA.16816.F32 R124, R136.reuse, R140, R124 ;  /* 0x0000008c887c723c */ /* 0x048fea000000187c */
[----:B------:R-:W-:Y:S01]  /*c4f0*/  F2FP.F16.F32.PACK_AB R135, R205, R207 ;  /* 0x000000cfcd87723e */ /* 0x000fe200000000ff */
[----:B------:R-:W-:Y:S01]  /*c500*/  HMMA.16816.F32 R128, R136, R142, R128 ;  /* 0x0000008e8880723c */ /* 0x000fe20000001880 */
[----:B------:R-:W3:Y:S04]  /*c510*/  LDSM.16.MT88.4 R136, [R230+0x13000] ;  /* 0x01300000e688783b */ /* 0x000ee80000004200 */
[----:B------:R-:W-:Y:S01]  /*c520*/  FADD.FTZ R208, R208, R203 ;  /* 0x000000cbd0d07221 */ /* 0x000fe20000010000 */
[C---:B------:R-:W-:Y:S03]  /*c530*/  HMMA.16816.F32 R4, R132.reuse, R148, R4 ;  /* 0x000000948404723c */ /* 0x040fe60000001804 */
[----:B------:R-:W4:Y:S02]  /*c540*/  LDSM.16.MT88.4 R140, [R229+0x13000] ;  /* 0x01300000e58c783b */ /* 0x000f240000004200 */
[----:B------:R-:W-:Y:S01]  /*c550*/  FADD.FTZ R204, R204, R193 ;  /* 0x000000c1cccc7221 */ /* 0x000fe20000010000 */
[C---:B------:R-:W-:Y:S05]  /*c560*/  HMMA.16816.F32 R8, R132.reuse, R150, R8 ;  /* 0x000000968408723c */ /* 0x040fea0000001808 */
[----:B------:R-:W5:Y:S01]  /*c570*/  LDSM.16.MT88.4 R148, [R230+0x15000] ;  /* 0x01500000e694783b */ /* 0x000f620000004200 */
[C---:B--2---:R-:W-:Y:S05]  /*c580*/  HMMA.16816.F32 R12, R132.reuse, R152, R12 ;  /* 0x00000098840c723c */ /* 0x044fea000000180c */
[----:B------:R-:W-:Y:S01]  /*c590*/  FADD.FTZ R208, R209, R208 ;  /* 0x000000d0d1d07221 */ /* 0x000fe20000010000 */
[C---:B------:R-:W-:Y:S01]  /*c5a0*/  HMMA.16816.F32 R16, R132.reuse, R154, R16 ;  /* 0x0000009a8410723c */ /* 0x040fe20000001810 */
[----:B------:R-:W2:Y:S04]  /*c5b0*/  LDSM.16.MT88.4 R152, [R229+0x15000] ;  /* 0x01500000e598783b */ /* 0x000ea80000004200 */
        /* <DEDUP_REMOVED lines=9> */
[----:B------:R-:W-:Y:S01]  /*c650*/  FADD.FTZ R211, R206, R211 ;  /* 0x000000d3ced37221 */ /* 0x000fe20000010000 */
[C---:B-1----:R-:W-:Y:S05]  /*c660*/  HMMA.16816.F32 R36, R132.reuse, R144, R36 ;  /* 0x000000908424723c */ /* 0x042fea0000001824 */
[----:B------:R-:W-:Y:S01]  /*c670*/  FADD.FTZ R208, R201, R208 ;  /* 0x000000d0c9d07221 */ /* 0x000fe20000010000 */
[C---:B------:R-:W-:Y:S01]  /*c680*/  HMMA.16816.F32 R40, R132.reuse, R146, R40 ;  /* 0x000000928428723c */ /* 0x040fe20000001828 */
[----:B------:R-:W1:Y:S04]  /*c690*/  LDSM.16.MT88.4 R144, [R228+0x15000] ;  /* 0x01500000e490783b */ /* 0x000e680000004200 */
[C---:B------:R-:W-:Y:S01]  /*c6a0*/  FADD.FTZ R211, R202.reuse, R211 ;  /* 0x000000d3cad37221 */ /* 0x040fe20000010000 */
[C---:B---3--:R-:W-:Y:S06]  /*c6b0*/  HMMA.16816.F32 R44, R132.reuse, R136, R44 ;  /* 0x00000088842c723c */ /* 0x048fec000000182c */
[C---:B------:R-:W-:Y:S01]  /*c6c0*/  HMMA.16816.F32 R48, R132.reuse, R138, R48 ;  /* 0x0000008a8430723c */ /* 0x040fe20000001830 */
[----:B------:R-:W3:Y:S05]  /*c6d0*/  LDSM.16.MT88.4 R136, [R232+0x17000] ;  /* 0x01700000e888783b */ /* 0x000eea0000004200 */
[C---:B----4-:R-:W-:Y:S06]  /*c6e0*/  HMMA.16816.F32 R52, R132.reuse, R140, R52 ;  /* 0x0000008c8434723c */ /* 0x050fec0000001834 */
[C---:B------:R-:W-:Y:S01]  /*c6f0*/  HMMA.16816.F32 R56, R132.reuse, R142, R56 ;  /* 0x0000008e8438723c */ /* 0x040fe20000001838 */
[----:B------:R-:W4:Y:S05]  /*c700*/  LDSM.16.MT88.4 R140, [R230+0x17000] ;  /* 0x01700000e68c783b */ /* 0x000f2a0000004200 */
[C---:B------:R-:W-:Y:S06]  /*c710*/  HMMA.16816.F32 R60, R132.reuse, R168, R60 ;  /* 0x000000a8843c723c */ /* 0x040fec000000183c */
[C---:B------:R-:W-:Y:S05]  /*c720*/  HMMA.16816.F32 R64, R132.reuse, R170, R64 ;  /* 0x000000aa8440723c */ /* 0x040fea0000001840 */
[----:B------:R-:W-:Y:S01]  /*c730*/  F2FP.F16.F32.PACK_AB R168, R202, R206 ;  /* 0x000000cecaa8723e */ /* 0x000fe200000000ff */
[C---:B------:R-:W-:Y:S05]  /*c740*/  HMMA.16816.F32 R68, R132.reuse, R172, R68 ;  /* 0x000000ac8444723c */ /* 0x040fea0000001844 */
[----:B------:R-:W-:Y:S01]  /*c750*/  F2FP.F16.F32.PACK_AB R169, R199, R201 ;  /* 0x000000c9c7a9723e */ /* 0x000fe200000000ff */
[C---:B------:R-:W-:Y:S01]  /*c760*/  HMMA.16816.F32 R72, R132.reuse, R174, R72 ;  /* 0x000000ae8448723c */ /* 0x040fe20000001848 */
[----:B------:R-:W-:Y:S04]  /*c770*/  LDSM.16.MT88.4 R172, [R228+0x11800] ;  /* 0x01180000e4ac783b */ /* 0x000fe80000004200 */
[----:B------:R-:W-:Y:S01]  /*c780*/  F2FP.F16.F32.PACK_AB R170, R197, R198 ;  /* 0x000000c6c5aa723e */ /* 0x000fe200000000ff */
[C---:B-----5:R-:W-:Y:S05]  /*c790*/  HMMA.16816.F32 R76, R132.reuse, R148, R76 ;  /* 0x00000094844c723c */ /* 0x060fea000000184c */
[----:B------:R-:W-:Y:S01]  /*c7a0*/  F2FP.F16.F32.PACK_AB R171, R165, R166 ;  /* 0x000000a6a5ab723e */ /* 0x000fe200000000ff */
[C---:B------:R-:W-:Y:S01]  /*c7b0*/  HMMA.16816.F32 R80, R132.reuse, R150, R80 ;  /* 0x000000968450723c */ /* 0x040fe20000001850 */
[----:B------:R-:W5:Y:S04]  /*c7c0*/  LDSM.16.MT88.4 R148, [R229+0x17000] ;  /* 0x01700000e594783b */ /* 0x000f680000004200 */
        /* <DEDUP_REMOVED lines=8> */
[C---:B------:R-:W-:Y:S05]  /*c850*/  HMMA.16816.F32 R96, R132.reuse, R146, R96 ;  /* 0x000000928460723c */ /* 0x040fea0000001860 */
[----:B------:R-:W-:Y:S01]  /*c860*/  FADD.FTZ R251, R165, R166 ;  /* 0x000000a6a5fb7221 */ /* 0x000fe20000010000 */
[C---:B---3--:R-:W-:Y:S06]  /*c870*/  HMMA.16816.F32 R100, R132.reuse, R136, R100 ;  /* 0x000000888464723c */ /* 0x048fec0000001864 */
[C---:B------:R-:W-:Y:S01]  /*c880*/  HMMA.16816.F32 R104, R132.reuse, R138, R104 ;  /* 0x0000008a8468723c */ /* 0x040fe20000001868 */
[----:B------:R-:W1:Y:S05]  /*c890*/  LDSM.16.MT88.4 R136, [R230+0x11800] ;  /* 0x01180000e688783b */ /* 0x000e6a0000004200 */
[C---:B----4-:R-:W-:Y:S06]  /*c8a0*/  HMMA.16816.F32 R108, R132.reuse, R140, R108 ;  /* 0x0000008c846c723c */ /* 0x050fec000000186c */
[C---:B------:R-:W-:Y:S01]  /*c8b0*/  HMMA.16816.F32 R112, R132.reuse, R142, R112 ;  /* 0x0000008e8470723c */ /* 0x040fe20000001870 */
[----:B------:R-:W3:Y:S05]  /*c8c0*/  LDSM.16.MT88.4 R140, [R229+0x11800] ;  /* 0x01180000e58c783b */ /* 0x000eea0000004200 */
[C---:B-----5:R-:W-:Y:S06]  /*c8d0*/  HMMA.16816.F32 R116, R132.reuse, R148, R116 ;  /* 0x000000948474723c */ /* 0x060fec0000001874 */
[C---:B------:R-:W-:Y:S06]  /*c8e0*/  HMMA.16816.F32 R120, R132.reuse, R150, R120 ;  /* 0x000000968478723c */ /* 0x040fec0000001878 */
[C---:B--2---:R-:W-:Y:S06]  /*c8f0*/  HMMA.16816.F32 R124, R132.reuse, R152, R124 ;  /* 0x00000098847c723c */ /* 0x044fec000000187c */
[----:B------:R-:W-:Y:S06]  /*c900*/  HMMA.16816.F32 R128, R132, R154, R128 ;  /* 0x0000009a8480723c */ /* 0x000fec0000001880 */
[C---:B------:R-:W-:Y:S01]  /*c910*/  HMMA.16816.F32 R160, R168.reuse, R156, R4 ;  /* 0x0000009ca8a0723c */ /* 0x040fe20000001804 */
[----:B------:R-:W2:Y:S05]  /*c920*/  LDSM.16.MT88.4 R4, [R230+0x13800] ;  /* 0x01380000e604783b */ /* 0x000eaa0000004200 */
[C---:B------:R-:W-:Y:S03]  /*c930*/  HMMA.16816.F32 R156, R168.reuse, R158, R8 ;  /* 0x0000009ea89c723c */ /* 0x040fe60000001808 */
[----:B------:R-:W4:Y:S03]  /*c940*/  LDSM.16.MT88.4 R8, [R229+0x13800] ;  /* 0x01380000e508783b */ /* 0x000f260000004200 */
[C---:B-1----:R-:W-:Y:S05]  /*c950*/  HMMA.16816.F32 R152, R168.reuse, R136, R12 ;  /* 0x00000088a898723c */ /* 0x042fea000000180c */
[----:B------:R-:W1:Y:S01]  /*c960*/  LDSM.16.MT88.4 R12, [R228+0x13800] ;  /* 0x01380000e40c783b */ /* 0x000e620000004200 */
[C---:B------:R-:W-:Y:S06]  /*c970*/  HMMA.16816.F32 R148, R168.reuse, R138, R16 ;  /* 0x0000008aa894723c */ /* 0x040fec0000001810 */
[C---:B---3--:R-:W-:Y:S01]  /*c980*/  HMMA.16816.F32 R144, R168.reuse, R140, R20 ;  /* 0x0000008ca890723c */ /* 0x048fe20000001814 */
[----:B------:R-:W3:Y:S05]  /*c990*/  LDSM.16.MT88.4 R16, [R232+0x15800] ;  /* 0x01580000e810783b */ /* 0x000eea0000004200 */
[C---:B------:R-:W-:Y:S03]  /*c9a0*/  HMMA.16816.F32 R140, R168.reuse, R142, R24 ;  /* 0x0000008ea88c723c */ /* 0x040fe60000001818 */
[----:B------:R-:W5:Y:S03]  /*c9b0*/  LDSM.16.MT88.4 R20, [R230+0x15800] ;  /* 0x01580000e614783b */ /* 0x000f660000004200 */
[C---:B------:R-:W-:Y:S05]  /*c9c0*/  HMMA.16816.F32 R136, R168.reuse, R172, R28 ;  /* 0x000000aca888723c */ /* 0x040fea000000181c */
[----:B------:R-:W5:Y:S01]  /*c9d0*/  LDSM.16.MT88.4 R24, [R229+0x15800] ;  /* 0x01580000e518783b */ /* 0x000f620000004200 */
[C---:B------:R-:W-:Y:S06]  /*c9e0*/  HMMA.16816.F32 R132, R168.reuse, R174, R32 ;  /* 0x000000aea884723c */ /* 0x040fec0000001820 */
[C---:B------:R-:W-:Y:S06]  /*c9f0*/  HMMA.16816.F32 R36, R168.reuse, R176, R36 ;  /* 0x000000b0a824723c */ /* 0x040fec0000001824 */
[C---:B------:R-:W-:Y:S06]  /*ca00*/  HMMA.16816.F32 R40, R168.reuse, R178, R40 ;  /* 0x000000b2a828723c */ /* 0x040fec0000001828 */
[C---:B--2---:R-:W-:Y:S06]  /*ca10*/  HMMA.16816.F32 R44, R168.reuse, R4, R44 ;  /* 0x00000004a82c723c */ /* 0x044fec000000182c */
[C---:B------:R-:W-:Y:S01]  /*ca20*/  HMMA.16816.F32 R48, R168.reuse, R6, R48 ;  /* 0x00000006a830723c */ /* 0x040fe20000001830 */
[----:B------:R-:W2:Y:S05]  /*ca30*/  LDSM.16.MT88.4 R4, [R228+0x15800] ;  /* 0x01580000e404783b */ /* 0x000eaa0000004200 */
[C---:B----4-:R-:W-:Y:S06]  /*ca40*/  HMMA.16816.F32 R52, R168.reuse, R8, R52 ;  /* 0x00000008a834723c */ /* 0x050fec0000001834 */
[C---:B------:R-:W-:Y:S01]  /*ca50*/  HMMA.16816.F32 R56, R168.reuse, R10, R56 ;  /* 0x0000000aa838723c */ /* 0x040fe20000001838 */
[----:B------:R-:W4:Y:S05]  /*ca60*/  LDSM.16.MT88.4 R8, [R232+0x17800] ;  /* 0x01780000e808783b */ /* 0x000f2a0000004200 */
[C---:B-1----:R-:W-:Y:S06]  /*ca70*/  HMMA.16816.F32 R60, R168.reuse, R12, R60 ;  /* 0x0000000ca83c723c */ /* 0x042fec000000183c */
[C---:B------:R-:W-:Y:S01]  /*ca80*/  HMMA.16816.F32 R64, R168.reuse, R14, R64 ;  /* 0x0000000ea840723c */ /* 0x040fe20000001840 */
[----:B------:R-:W1:Y:S05]  /*ca90*/  LDSM.16.MT88.4 R12, [R230+0x17800] ;  /* 0x01780000e60c783b */ /* 0x000e6a0000004200 */
[C---:B---3--:R-:W-:Y:S06]  /*caa0*/  HMMA.16816.F32 R68, R168.reuse, R16, R68 ;  /* 0x00000010a844723c */ /* 0x048fec0000001844 */
[C---:B------:R-:W-:Y:S01]  /*cab0*/  HMMA.16816.F32 R72, R168.reuse, R18, R72 ;  /* 0x00000012a848723c */ /* 0x040fe20000001848 */
[----:B------:R-:W3:Y:S05]  /*cac0*/  LDSM.16.MT88.4 R16, [R229+0x17800] ;  /* 0x01780000e510783b */ /* 0x000eea0000004200 */
[C---:B-----5:R-:W-:Y:S06]  /*cad0*/  HMMA.16816.F32 R76, R168.reuse, R20, R76 ;  /* 0x00000014a84c723c */ /* 0x060fec000000184c */
[C---:B------:R-:W-:Y:S01]  /*cae0*/  HMMA.16816.F32 R80, R168.reuse, R22, R80 ;  /* 0x00000016a850723c */ /* 0x040fe20000001850 */
[----:B------:R-:W5:Y:S05]  /*caf0*/  LDSM.16.MT88.4 R20, [R228+0x17800] ;  /* 0x01780000e414783b */ /* 0x000f6a0000004200 */
[C---:B------:R-:W-:Y:S06]  /*cb00*/  HMMA.16816.F32 R84, R168.reuse, R24, R84 ;  /* 0x00000018a854723c */ /* 0x040fec0000001854 */
[C---:B------:R-:W-:Y:S06]  /*cb10*/  HMMA.16816.F32 R88, R168.reuse, R26, R88 ;  /* 0x0000001aa858723c */ /* 0x040fec0000001858 */
[C---:B--2---:R-:W-:Y:S06]  /*cb20*/  HMMA.16816.F32 R92, R168.reuse, R4, R92 ;  /* 0x00000004a85c723c */ /* 0x044fec000000185c */
[C---:B------:R-:W-:Y:S06]  /*cb30*/  HMMA.16816.F32 R96, R168.reuse, R6, R96 ;  /* 0x00000006a860723c */ /* 0x040fec0000001860 */
[C---:B----4-:R-:W-:Y:S06]  /*cb40*/  HMMA.16816.F32 R100, R168.reuse, R8, R100 ;  /* 0x00000008a864723c */ /* 0x050fec0000001864 */
[C---:B------:R-:W-:Y:S06]  /*cb50*/  HMMA.16816.F32 R104, R168.reuse, R10, R104 ;  /* 0x0000000aa868723c */ /* 0x040fec0000001868 */
[C---:B-1----:R-:W-:Y:S06]  /*cb60*/  HMMA.16816.F32 R108, R168.reuse, R12, R108 ;  /* 0x0000000ca86c723c */ /* 0x042fec000000186c */
[C---:B------:R-:W-:Y:S06]  /*cb70*/  HMMA.16816.F32 R112, R168.reuse, R14, R112 ;  /* 0x0000000ea870723c */ /* 0x040fec0000001870 */
[C---:B---3--:R-:W-:Y:S06]  /*cb80*/  HMMA.16816.F32 R116, R168.reuse, R16, R116 ;  /* 0x00000010a874723c */ /* 0x048fec0000001874 */
[C---:B------:R-:W-:Y:S06]  /*cb90*/  HMMA.16816.F32 R120, R168.reuse, R18, R120 ;  /* 0x00000012a878723c */ /* 0x040fec0000001878 */
[C---:B-----5:R-:W-:Y:S06]  /*cba0*/  HMMA.16816.F32 R124, R168.reuse, R20, R124 ;  /* 0x00000014a87c723c */ /* 0x060fec000000187c */
[----:B------:R-:W-:Y:S01]  /*cbb0*/  HMMA.16816.F32 R128, R168, R22, R128 ;  /* 0x00000016a880723c */ /* 0x000fe20000001880 */
[----:B------:R-:W-:Y:S11]  /*cbc0*/  @!UPT UIADD3 URZ, URZ, URZ, URZ ;  /* 0x0000003f3f3ff290 */ /* 0x000ff6000fffe03f */
[----:B------:R-:W-:Y:S01]  /*cbd0*/  @!UPT UIADD3 URZ, URZ, URZ, URZ ;  /* 0x0000003f3f3ff290 */ /* 0x000fe2000fffe03f */
[----:B------:R-:W-:Y:S11]  /*cbe0*/  @P1 BRA `(.L_x_819) ;  /* 0xffffffb800101947 */ /* 0x000ff6000383ffff */
.L_x_815:
        /* <DEDUP_REMOVED lines=329> */
.L_x_820:
        /* <DEDUP_REMOVED lines=10> */
.L_x_821:
[----:B------:R-:W-:Y:S01]  /*e120*/  S2UR UR4, SR_CTAID.Z ;  /* 0x00000000000479c3 */ /* 0x000fe20000002700 */
[----:B------:R-:W-:Y:S01]  /*e130*/  ULDC UR6, c[0x0][0x270] ;  /* 0x00009c0000067ab9 */ /* 0x000fe20000000800 */
[----:B------:R-:W-:-:S06]  /*e140*/  ULDC UR14, c[0x0][0x2c4] ;  /* 0x0000b100000e7ab9 */ /* 0x000fcc0000000800 */
[----:B------:R-:W1:Y:S02]  /*e150*/  S2UR UR7, SR_CTAID.Y ;  /* 0x00000000000779c3 */ /* 0x000e640000002600 */
[----:B-1----:R-:W-:-:S04]  /*e160*/  UIMAD UR6, UR7, UR6, UR4 ;  /* 0x00000006070672a4 */ /* 0x002fc8000f8e0204 */
[----:B------:R-:W-:Y:S02]  /*e170*/  UIMAD UR14, UR6, UR14, URZ ;  /* 0x0000000e060e72a4 */ /* 0x000fe4000f8e023f */
.L_x_822:
        /* <DEDUP_REMOVED lines=28> */
.L_x_824:
[----:B------:R-:W-:Y:S05]  /*e340*/  BSYNC B0 ;  /* 0x0000000000007941 */ /* 0x000fea0003800000 */
.L_x_823:
        /* <DEDUP_REMOVED lines=54> */
.L_x_826:
[----:B------:R-:W-:Y:S05]  /*e6b0*/  BSYNC B0 ;  /* 0x0000000000007941 */ /* 0x000fea0003800000 */
.L_x_825:
        /* <DEDUP_REMOVED lines=26> */
.L_x_828:
[----:B------:R-:W-:Y:S05]  /*e860*/  BSYNC B0 ;  /* 0x0000000000007941 */ /* 0x000fea0003800000 */
.L_x_827:
        /* <DEDUP_REMOVED lines=26> */
.L_x_830:
[----:B------:R-:W-:Y:S05]  /*ea10*/  BSYNC B0 ;  /* 0x0000000000007941 */ /* 0x000fea0003800000 */
.L_x_829:
        /* <DEDUP_REMOVED lines=25> */
.L_x_831:
        /* <DEDUP_REMOVED lines=13> */
.L_x_8885:


//--------------------- .text._ZN5flash24flash_fwd_splitkv_kernelI23Flash_fwd_kernel_traitsILi256ELi64ELi64ELi4ELb0ELb0EN7cutlass6half_tE19Flash_kernel_traitsILi256ELi64ELi64ELi4ES3_EELb0ELb0ELb0ELb0ELb0ELb0ELb0ELb1EEEvNS_16Flash_fwd_paramsE --------------------------
	.section	.text._ZN5flash24flash_fwd_splitkv_kernelI23Flash_fwd_kernel_traitsILi256ELi64ELi64ELi4ELb0ELb0EN7cutlass6half_tE19Flash_kernel_traitsILi256ELi64ELi64ELi4ES3_EELb0ELb0ELb0ELb0ELb0ELb0ELb0ELb1EEEvNS_16Flash_fwd_paramsE,"ax",@progbits
	.align	128
        .global         _ZN5flash24flash_fwd_splitkv_kernelI23Flash_fwd_kernel_traitsILi256ELi64ELi64ELi4ELb0ELb0EN7cutlass6half_tE19Flash_kernel_traitsILi256ELi64ELi64ELi4ES3_EELb0ELb0ELb0ELb0ELb0ELb0ELb0ELb1EEEvNS_16Flash_fwd_paramsE
        .type           _ZN5flash24flash_fwd_splitkv_kernelI23Flash_fwd_kernel_traitsILi256ELi64ELi64ELi4ELb0ELb0EN7cutlass6half_tE19Flash_kernel_traitsILi256ELi64ELi64ELi4ES3_EELb0ELb0ELb0ELb0ELb0ELb0ELb0ELb1EEEvNS_16Flash_fwd_paramsE,@function
        .size           _ZN5flash24flash_fwd_splitkv_kernelI23Flash_fwd_kernel_traitsILi256ELi64ELi64ELi4ELb0ELb0EN7cutlass6half_tE19Flash_kernel_traitsILi256ELi64ELi64ELi4ES3_EELb0ELb0ELb0ELb0ELb0ELb0ELb0ELb1EEEvNS_16Flash_fwd_paramsE,(.L_x_8852 - _ZN5flash24flash_fwd_splitkv_kernelI23Flash_fwd_kernel_traitsILi256ELi64ELi64ELi4ELb0ELb0EN7cutlass6half_tE19Flash_kernel_traitsILi256ELi64ELi64ELi4ES3_EELb0ELb0ELb0ELb0ELb0ELb0ELb0ELb1EEEvNS_16Flash_fwd_paramsE)
        .other          _ZN5flash24flash_fwd_splitkv_kernelI23Flash_fwd_kernel_traitsILi256ELi64ELi64ELi4ELb0ELb0EN7cutlass6half_tE19Flash_kernel_traitsILi256ELi64ELi64ELi4ES3_EELb0ELb0ELb0ELb0ELb0ELb0ELb0ELb1EEEvNS_16Flash_fwd_paramsE,@"STO_CUDA_ENTRY STV_DEFAULT"
_ZN5flash24flash_fwd_splitkv_kernelI23Flash_fwd_kernel_traitsILi256ELi64ELi64ELi4ELb0ELb0EN7cutlass6half_tE19Flash_kernel_traitsILi256ELi64ELi64ELi4ES3_EELb0ELb0ELb0ELb0ELb0ELb0ELb0ELb1EEEvNS_16Flash_fwd_paramsE:
.text._ZN5flash24flash_fwd_splitkv_kernelI23Flash_fwd_kernel_traitsILi256ELi64ELi64ELi4ELb0ELb0EN7cutlass6half_tE19Flash_kernel_traitsILi256ELi64ELi64ELi4ES3_EELb0ELb0ELb0ELb0ELb0ELb0ELb0ELb1EEEvNS_16Flash_fwd_paramsE:
[----:B------:R-:W-:Y:S01]  /*0000*/  LDC R1, c[0x0][0x28] ;  /* 0x00000a00ff017b82 */ /* 0x000fe20000000800 */
[----:B------:R-:W1:Y:S07]  /*0010*/  S2R R240, SR_CTAID.X ;  /* 0x0000000000f07919 */ /* 0x000e6e0000002500 */
[----:B------:R-:W2:Y:S01]  /*0020*/  LDC.64 R18, c[0x0][0x198] ;  /* 0x00006600ff127b82 */ /* 0x000ea20000000a00 */
[----:B------:R-:W-:Y:S01]  /*0030*/  BSSY B4, `(.L_x_832) ;  /* 0x0000005000047945 */ /* 0x000fe20003800000 */
[----:B------:R-:W-:Y:S01]  /*0040*/  MOV R237, 0x80 ;  /* 0x0000008000ed7802 */ /* 0x000fe20000000f00 */
[----:B------:R-:W3:Y:S01]  /*0050*/  S2R R239, SR_CTAID.Y ;  /* 0x0000000000ef7919 */ /* 0x000ee20000002600 */
[----:B------:R-:W4:Y:S05]  /*0060*/  S2R R238, SR_CTAID.Z ;  /* 0x0000000000ee7919 */ /* 0x000f2a0000002700 */
[----:B-1234-:R-:W-:Y:S05]  /*0070*/  CALL.REL.NOINC `($_ZN5flash24flash_fwd_splitkv_kernelI23Flash_fwd_kernel_traitsILi256ELi64ELi64ELi4ELb0ELb0EN7cutlass6half_tE19Flash_kernel_traitsILi256ELi64ELi64ELi4ES3_EELb0ELb0ELb0ELb0ELb0ELb0ELb0ELb1EEEvNS_16Flash_fwd_paramsE$_ZN5flash30compute_attn_1rowblock_splitkvI23Flash_fwd_kernel_traitsILi256ELi64ELi64ELi4ELb0ELb0EN7cutlass6half_tE19Flash_kernel_traitsILi256ELi64ELi64ELi4ES3_EELb0ELb0ELb0ELb0ELb0ELb0ELb0ELb1ENS_16Flash_fwd_paramsEEEvRKT8_iiiii) ;  /* 0x0000000000087944 */ /* 0x01efea0003c00000 */
[----:B------:R-:W-:Y:S05]  /*0080*/  BSYNC B4 ;  /* 0x0000000000047941 */ /* 0x000fea0003800000 */
.L_x_832:
[----:B------:R-:W-:Y:S05]  /*0090*/  EXIT ;  /* 0x000000000000794d */ /* 0x000fea0003800000 */
        .type           $_ZN5flash24flash_fwd_splitkv_kernelI23Flash_fwd_kernel_traitsILi256ELi64ELi64ELi4ELb0ELb0EN7cutlass6half_tE19Flash_kernel_traitsILi256ELi64ELi64ELi4ES3_EELb0ELb0ELb0ELb0ELb0ELb0ELb0ELb1EEEvNS_16Flash_fwd_paramsE$_ZN5flash30compute_attn_1rowblock_splitkvI23Flash_fwd_kernel_traitsILi256ELi64ELi64ELi4ELb0ELb0EN7cutlass6half_tE19Flash_kernel_traitsILi256ELi64ELi64ELi4ES3_EELb0ELb0ELb0ELb0ELb0ELb0ELb0ELb1ENS_16Flash_fwd_paramsEEEvRKT8_iiiii,@function
        .size           $_ZN5flash24flash_fwd_splitkv_kernelI23Flash_fwd_kernel_traitsILi256ELi64ELi64ELi4ELb0ELb0EN7cutlass6half_tE19Flash_kernel_traitsILi256ELi64ELi64ELi4ES3_EELb0ELb0ELb0ELb0ELb0ELb0ELb0ELb1EEEvNS_16Flash_fwd_paramsE$_ZN5flash30compute_attn_1rowblock_splitkvI23Flash_fwd_kernel_traitsILi256ELi64ELi64ELi4ELb0ELb0EN7cutlass6half_tE19Flash_kernel_traitsILi256ELi64ELi64ELi4ES3_EELb0ELb0ELb0ELb0ELb0ELb0ELb0ELb1ENS_16Flash_fwd_paramsEEEvRKT8_iiiii,(.L_x_8852 - $_ZN5flash24flash_fwd_splitkv_kernelI23Flash_fwd_kernel_traitsILi256ELi64ELi64ELi4ELb0ELb0EN7cutlass6half_tE19Flash_kernel_traitsILi256ELi64ELi64ELi4ES3_EELb0ELb0ELb0ELb0ELb0ELb0ELb0ELb1EEEvNS_16Flash_fwd_paramsE$_ZN5flash30compute_attn_1rowblock_splitkvI23Flash_fwd_kernel_traitsILi256ELi64ELi64ELi4ELb0ELb0EN7cutlass6half_tE19Flash_kernel_traitsILi256ELi64ELi64ELi4ES3_EELb0ELb0ELb0ELb0ELb0ELb0ELb0ELb1ENS_16Flash_fwd_paramsEEEvRKT8_iiiii)
$_ZN5flash24flash_fwd_splitkv_kernelI23Flash_fwd_kernel_traitsILi256ELi64ELi64ELi4ELb0ELb0EN7cutlass6half_tE19Flash_kernel_traitsILi256ELi64ELi64ELi4ES3_EELb0ELb0ELb0ELb0ELb0ELb0ELb0ELb1EEEvNS_16Flash_fwd_paramsE$_ZN5flash30compute_attn_1rowblock_splitkvI23Flash_fwd_kernel_traitsILi256ELi64ELi64ELi4ELb0ELb0EN7cutlass6half_tE19Flash_kernel_traitsILi256ELi64ELi64ELi4ES3_EELb0ELb0ELb0ELb0ELb0ELb0ELb0ELb1ENS_16Flash_fwd_paramsEEEvRKT8_iiiii:
[----:B------:R-:W-:Y:S02]  /*00a0*/  ULDC.64 UR6, c[0x0][0x208] ;  /* 0x0000820000067ab9 */ /* 0x000fe40000000a00 */
[----:B------:R-:W2:Y:S04]  /*00b0*/  LD.E.64 R2, desc[UR6][R18.64+0xe0] ;  /* 0x0000e00612027980 */ /* 0x000ea8000c101b00 */
[----:B------:R-:W3:Y:S01]  /*00c0*/  LD.E.64 R20, desc[UR6][R18.64+0xf0] ;  /* 0x0000f00612147980 */ /* 0x000ee2000c101b00 */
[----:B------:R-:W-:Y:S02]  /*00d0*/  IMAD.MOV.U32 R242, RZ, RZ, -0x1 ;  /* 0xfffffffffff27424 */ /* 0x000fe400078e00ff */
[----:B------:R-:W-:Y:S01]  /*00e0*/  IMAD.MOV.U32 R12, RZ, RZ, RZ ;  /* 0x000000ffff0c7224 */ /* 0x000fe200078e00ff */
[----:B--2---:R-:W-:-:S04]  /*00f0*/  ISETP.NE.U32.AND P0, PT, R2, RZ, PT ;  /* 0x000000ff0200720c */ /* 0x004fc80003f05070 */
[----:B------:R-:W-:Y:S01]  /*0100*/  ISETP.NE.AND.EX P0, PT, R3, RZ, PT, P0 ;  /* 0x000000ff0300720c */ /* 0x000fe20003f05300 */
[----:B------:R-:W-:-:S12]  /*0110*/  IMAD.WIDE R2, R239, 0x4, R2 ;  /* 0x00000004ef027825 */ /* 0x000fd800078e0202 */
[----:B------:R-:W2:Y:S04]  /*0120*/  @P0 LD.E R242, desc[UR6][R2.64] ;  /* 0x0000000602f20980 */ /* 0x000ea8000c101900 */
[----:B------:R-:W2:Y:S01]  /*0130*/  @P0 LD.E R241, desc[UR6][R2.64+0x4] ;  /* 0x0000040602f10980 */ /* 0x000ea2000c101900 */
[----:B---3--:R-:W-:-:S04]  /*0140*/  ISETP.NE.U32.AND P4, PT, R20, RZ, PT ;  /* 0x000000ff1400720c */ /* 0x008fc80003f85070 */
[----:B------:R-:W-:Y:S01]  /*0150*/  ISETP.NE.AND.EX P4, PT, R21, RZ, PT, P4 ;  /* 0x000000ff1500720c */ /* 0x000fe20003f85340 */
[----:B------:R-:W-:-:S12]  /*0160*/  IMAD.WIDE R20, R239, 0x4, R20 ;  /* 0x00000004ef147825 */ /* 0x000fd800078e0214 */
[----:B------:R1:W5:Y:S04]  /*0170*/  @P4 LD.E R12, desc[UR6][R20.64] ;  /* 0x00000006140c4980 */ /* 0x000368000c101900 */
[----:B------:R-:W3:Y:S01]  /*0180*/  LD.E.64 R2, desc[UR6][R18.64+0xe8] ;  /* 0x0000e80612027980 */ /* 0x000ee2000c101b00 */
[----:B------:R-:W4:Y:S01]  /*0190*/  S2R R45, SR_TID.X ;  /* 0x00000000002d7919 */ /* 0x000f220000002100 */
[----:B------:R-:W-:Y:S01]  /*01a0*/  BSSY B0, `(.L_x_833) ;  /* 0x000000c000007945 */ /* 0x000fe20003800000 */
[----:B------:R-:W-:Y:S01]  /*01b0*/  IMAD.MOV.U32 R13, RZ, RZ, -0x1 ;  /* 0xffffffffff0d7424 */ /* 0x000fe200078e00ff */
[----:B--2---:R-:W-:-:S06]  /*01c0*/  @P0 IADD3 R241, -R242, R241, RZ ;  /* 0x000000f1f2f10210 */ /* 0x004fcc0007ffe1ff */
[----:B------:R1:W5:Y:S01]  /*01d0*/  @!P0 LD.E R241, desc[UR6][R18.64+0xb4] ;  /* 0x0000b40612f18980 */ /* 0x000362000c101900 */
[----:B---3--:R-:W-:-:S04]  /*01e0*/  ISETP.NE.U32.AND P0, PT, R2, RZ, PT ;  /* 0x000000ff0200720c */ /* 0x008fc80003f05070 */
[----:B------:R-:W-:Y:S01]  /*01f0*/  ISETP.NE.AND.EX P0, PT, R3, RZ, PT, P0 ;  /* 0x000000ff0300720c */ /* 0x000fe20003f05300 */
[----:B------:R-:W-:-:S12]  /*0200*/  IMAD.WIDE R2, R239, 0x4, R2 ;  /* 0x00000004ef027825 */ /* 0x000fd800078e0202 */
[----:B-1--4-:R-:W-:Y:S05]  /*0210*/  @!P0 BRA `(.L_x_834) ;  /* 0x0000000000108947 */ /* 0x012fea0003800000 */
[----:B------:R-:W2:Y:S02]  /*0220*/  LD.E.U8 R0, desc[UR6][R18.64+0x1b2] ;  /* 0x0001b20612007980 */ /* 0x000ea4000c101100 */
[----:B--2---:R-:W-:-:S13]  /*0230*/  ISETP.NE.AND P1, PT, R0, RZ, PT ;  /* 0x000000ff0000720c */ /* 0x004fda0003f25270 */
[----:B------:R-:W-:Y:S05]  /*0240*/  @!P1 BRA `(.L_x_834) ;  /* 0x0000000000049947 */ /* 0x000fea0003800000 */
[----:B------:R1:W5:Y:S02]  /*0250*/  LD.E R13, desc[UR6][R2.64] ;  /* 0x00000006020d7980 */ /* 0x000364000c101900 */
.L_x_834:
[----:B------:R-:W-:Y:S05]  /*0260*/  BSYNC B0 ;  /* 0x0000000000007941 */ /* 0x000fea0003800000 */
.L_x_833:
[----:B------:R-:W-:Y:S04]  /*0270*/  BSSY B0, `(.L_x_835) ;  /* 0x0000009000007945 */ /* 0x000fe80003800000 */
[----:B------:R-:W-:Y:S05]  /*0280*/  @!P0 BRA `(.L_x_836) ;  /* 0x0000000000188947 */ /* 0x000fea0003800000 */
[----:B------:R-:W2:Y:S02]  /*0290*/  LD.E.U8 R0, desc[UR6][R18.64+0x1b2] ;  /* 0x0001b20612007980 */ /* 0x000ea4000c101100 */
[----:B--2---:R-:W-:-:S13]  /*02a0*/  ISETP.NE.AND P0, PT, R0, RZ, PT ;  /* 0x000000ff0000720c */ /* 0x004fda0003f05270 */
[----:B------:R-:W2:Y:S02]  /*02b0*/  @P0 LD.E R81, desc[UR6][R2.64+0x4] ;  /* 0x0000040602510980 */ /* 0x000ea4000c101900 */
[----:B--2--5:R-:W-:-:S06]  /*02c0*/  @P0 IADD3 R81, R81, -R13, RZ ;  /* 0x8000000d51510210 */ /* 0x024fcc0007ffe0ff */
[----:B------:R3:W5:Y:S01]  /*02d0*/  @!P0 LD.E R81, desc[UR6][R2.64] ;  /* 0x0000000602518980 */ /* 0x000762000c101900 */
[----:B------:R-:W-:Y:S05]  /*02e0*/  BRA `(.L_x_837) ;  /* 0x0000000000047947 */ /* 0x000fea0003800000 */
.L_x_836:
[----:B------:R2:W5:Y:S02]  /*02f0*/  LD.E R81, desc[UR6][R18.64+0xb8] ;  /* 0x0000b80612517980 */ /* 0x000564000c101900 */
.L_x_837:
[----:B------:R-:W-:Y:S05]  /*0300*/  BSYNC B0 ;  /* 0x0000000000007941 */ /* 0x000fea0003800000 */
.L_x_835:
[----:B-1-3--:R-:W3:Y:S01]  /*0310*/  LD.E.64 R2, desc[UR6][R18.64+0xf8] ;  /* 0x0000f80612027980 */ /* 0x00aee2000c101b00 */
[----:B------:R-:W-:Y:S01]  /*0320*/  BSSY B1, `(.L_x_838) ;  /* 0x0000012000017945 */ /* 0x000fe20003800000 */
[----:B-----5:R-:W-:Y:S01]  /*0330*/  IMAD.IADD R81, R81, 0x1, -R12 ;  /* 0x0000000151517824 */ /* 0x020fe200078e0a0c */
[----:B---3--:R-:W-:-:S04]  /*0340*/  ISETP.NE.U32.AND P0, PT, R2, RZ, PT ;  /* 0x000000ff0200720c */ /* 0x008fc80003f05070 */
[----:B------:R-:W-:-:S13]  /*0350*/  ISETP.NE.AND.EX P0, PT, R3, RZ, PT, P0 ;  /* 0x000000ff0300720c */ /* 0x000fda0003f05300 */
[----:B------:R-:W-:Y:S05]  /*0360*/  @!P0 BRA `(.L_x_839) ;  /* 0x0000000000108947 */ /* 0x000fea0003800000 */
[----:B------:R-:W-:-:S06]  /*0370*/  IMAD.WIDE R50, R239, 0x4, R2 ;  /* 0x00000004ef327825 */ /* 0x000fcc00078e0202 */
[----:B------:R-:W3:Y:S02]  /*0380*/  LD.E R50, desc[UR6][R50.64] ;  /* 0x0000000632327980 */ /* 0x000ee4000c101900 */
[----:B---3--:R-:W-:Y:S01]  /*0390*/  IADD3 R50, R50, -R12, RZ ;  /* 0x8000000c32327210 */ /* 0x008fe20007ffe0ff */
[----:B------:R-:W-:Y:S05]  /*03a0*/  BRA `(.L_x_840) ;  /* 0x0000000000247947 */ /* 0x000fea0003800000 */
.L_x_839:
[----:B------:R-:W3:Y:S01]  /*03b0*/  LD.E.64 R2, desc[UR6][R18.64+0x108] ;  /* 0x0001080612027980 */ /* 0x000ee2000c101b00 */
[----:B------:R-:W-:Y:S01]  /*03c0*/  BSSY B0, `(.L_x_841) ;  /* 0x0000006000007945 */ /* 0x000fe20003800000 */
[----:B------:R-:W-:Y:S01]  /*03d0*/  IMAD.MOV.U32 R50, RZ, RZ, RZ ;  /* 0x000000ffff327224 */ /* 0x000fe200078e00ff */
[----:B---3--:R-:W-:-:S04]  /*03e0*/  ISETP.NE.U32.AND P0, PT, R2, RZ, PT ;  /* 0x000000ff0200720c */ /* 0x008fc80003f05070 */
[----:B------:R-:W-:-:S13]  /*03f0*/  ISETP.NE.AND.EX P0, PT, R3, RZ, PT, P0 ;  /* 0x000000ff0300720c */ /* 0x000fda0003f05300 */
[----:B------:R-:W-:Y:S05]  /*0400*/  @!P0 BRA `(.L_x_842) ;  /* 0x0000000000048947 */ /* 0x000fea0003800000 */
[----:B------:R1:W5:Y:S02]  /*0410*/  LD.E R50, desc[UR6][R18.64+0xbc] ;  /* 0x0000bc0612327980 */ /* 0x000364000c101900 */
.L_x_842:
[----:B------:R-:W-:Y:S05]  /*0420*/  BSYNC B0 ;  /* 0x0000000000007941 */ /* 0x000fea0003800000 */
.L_x_841:
[----:B-----5:R-:W-:Y:S02]  /*0430*/  IADD3 R50, R81, R50, RZ ;  /* 0x0000003251327210 */ /* 0x020fe40007ffe0ff */
.L_x_840:
[----:B------:R-:W-:Y:S05]  /*0440*/  BSYNC B1 ;  /* 0x0000000000017941 */ /* 0x000fea0003800000 */
.L_x_838:
[----:B------:R-:W-:Y:S01]  /*0450*/  IMAD.SHL.U32 R154, R240, 0x40, RZ ;  /* 0x00000040f09a7824 */ /* 0x000fe200078e00ff */
[----:B------:R-:W-:Y:S01]  /*0460*/  MOV R2, R237 ;  /* 0x000000ed00027202 */ /* 0x000fe20000000f00 */
[----:B------:R-:W-:-:S03]  /*0470*/  IMAD.MOV.U32 R3, RZ, RZ, 0x0 ;  /* 0x00000000ff037424 */ /* 0x000fc600078e00ff */
[----:B------:R-:W-:-:S13]  /*0480*/  ISETP.GT.AND P0, PT, R241, R154, PT ;  /* 0x0000009af100720c */ /* 0x000fda0003f04270 */
[----:B-12---:R-:W-:Y:S05]  /*0490*/  @!P0 RET.REL.NODEC R2 `(_ZN5flash24flash_fwd_splitkv_kernelI23Flash_fwd_kernel_traitsILi256ELi64ELi64ELi4ELb0ELb0EN7cutlass6half_tE19Flash_kernel_traitsILi256ELi64ELi64ELi4ES3_EELb0ELb0ELb0ELb0ELb0ELb0ELb0ELb1EEEvNS_16Flash_fwd_paramsE) ;  /* 0xfffffff802d88950 */ /* 0x006fea0003c3ffff */
[----:B------:R-:W2:Y:S01]  /*04a0*/  LD.E R4, desc[UR6][R18.64+0xb8] ;  /* 0x0000b80612047980 */ /* 0x000ea2000c101900 */
[----:B------:R-:W-:-:S05]  /*04b0*/  VIADD R2, R50, 0x3f ;  /* 0x0000003f32027836 */ /* 0x000fca0000000000 */
[----:B------:R-:W-:-:S04]  /*04c0*/  SHF.R.S32.HI R0, RZ, 0x1f, R2 ;  /* 0x0000001fff007819 */ /* 0x000fc80000011402 */
[----:B------:R-:W-:-:S04]  /*04d0*/  LEA.HI R0, R0, R2, RZ, 0x6 ;  /* 0x0000000200007211 */ /* 0x000fc800078f30ff */
[----:B------:R-:W-:Y:S01]  /*04e0*/  SHF.R.S32.HI R0, RZ, 0x6, R0 ;  /* 0x00000006ff007819 */ /* 0x000fe20000011400 */
[----:B--2---:R-:W-:-:S05]  /*04f0*/  VIADD R4, R4, 0x3f ;  /* 0x0000003f04047836 */ /* 0x004fca0000000000 */
[----:B------:R-:W-:-:S04]  /*0500*/  SHF.R.S32.HI R3, RZ, 0x1f, R4 ;  /* 0x0000001fff037819 */ /* 0x000fc80000011404 */
[----:B------:R-:W-:-:S04]  /*0510*/  LEA.HI R3, R3, R4, RZ, 0x6 ;  /* 0x0000000403037211 */ /* 0x000fc800078f30ff */
[----:B------:R-:W-:-:S04]  /*0520*/  SHF.R.S32.HI R3, RZ, 0x6, R3 ;  /* 0x00000006ff037819 */ /* 0x000fc80000011403 */
[----:B------:R-:W-:-:S04]  /*0530*/  VIMNMX R165, R3, R0, PT ;  /* 0x0000000003a57248 */ /* 0x000fc80003fe0100 */
[----:B------:R-:W-:-:S13]  /*0540*/  ISETP.GT.AND P0, PT, R165, RZ, PT ;  /* 0x000000ffa500720c */ /* 0x000fda0003f04270 */
[----:B------:R-:W-:Y:S05]  /*0550*/  @P0 BRA `(.L_x_843) ;  /* 0x0000000800680947 */ /* 0x000fea0003800000 */
[----:B------:R-:W-:Y:S01]  /*0560*/  ISETP.NE.AND P0, PT, R242, -0x1, PT ;  /* 0xfffffffff200780c */ /* 0x000fe20003f05270 */
[----:B------:R-:W2:Y:S04]  /*0570*/  LD.E.64 R6, desc[UR6][R18.64+0x88] ;  /* 0x0000880612067980 */ /* 0x000ea8000c101b00 */
[----:B------:R-:W3:Y:S04]  /*0580*/  LD.E.64 R22, desc[UR6][R18.64+0x90] ;  /* 0x0000900612167980 */ /* 0x000ee8000c101b00 */
[----:B------:R1:W5:Y:S04]  /*0590*/  LD.E R3, desc[UR6][R18.64+0x60] ;  /* 0x0000600612037980 */ /* 0x000368000c101900 */
[----:B------:R-:W4:Y:S04]  /*05a0*/  @!P0 LD.E.64 R14, desc[UR6][R18.64+0x80] ;  /* 0x00008006120e8980 */ /* 0x000f28000c101b00 */
[----:B------:R1:W5:Y:S04]  /*05b0*/  LD.E R0, desc[UR6][R18.64+0xb4] ;  /* 0x0000b40612007980 */ /* 0x000368000c101900 */
[----:B------:R1:W5:Y:S04]  /*05c0*/  LD.E.64 R4, desc[UR6][R18.64+0xa0] ;  /* 0x0000a00612047980 */ /* 0x000368000c101b00 */
[----:B------:R1:W5:Y:S04]  /*05d0*/  LD.E R2, desc[UR6][R18.64+0xc0] ;  /* 0x0000c00612027980 */ /* 0x000368000c101900 */
[----:B------:R-:W5:Y:S01]  /*05e0*/  LD.E.64 R18, desc[UR6][R18.64+0x70] ;  /* 0x0000700612127980 */ /* 0x000f62000c101b00 */
[----:B------:R-:W-:-:S04]  /*05f0*/  SHF.R.S32.HI R8, RZ, 0x1f, R45 ;  /* 0x0000001fff087819 */ /* 0x000fc8000001142d */
[----:B------:R-:W-:-:S04]  /*0600*/  LEA.HI R8, R8, R45, RZ, 0x3 ;  /* 0x0000002d08087211 */ /* 0x000fc800078f18ff */
[----:B------:R-:W-:-:S05]  /*0610*/  LOP3.LUT R9, R8, 0xfffffff8, RZ, 0xc0, !PT ;  /* 0xfffffff808097812 */ /* 0x000fca00078ec0ff */
[----:B------:R-:W-:-:S04]  /*0620*/  IMAD.IADD R45, R45, 0x1, -R9 ;  /* 0x000000012d2d7824 */ /* 0x000fc800078e0a09 */
[----:B------:R-:W-:Y:S01]  /*0630*/  IMAD.SHL.U32 R20, R45, 0x8, RZ ;  /* 0x000000082d147824 */ /* 0x000fe200078e00ff */
[----:B------:R-:W-:-:S04]  /*0640*/  @!P0 SHF.R.S32.HI R10, RZ, 0x1f, R239 ;  /* 0x0000001fff0a8819 */ /* 0x000fc800000114ef */
[----:B------:R-:W-:Y:S02]  /*0650*/  SHF.R.S32.HI R21, RZ, 0x1f, R20 ;  /* 0x0000001fff157819 */ /* 0x000fe40000011414 */
[----:B------:R-:W-:Y:S02]  /*0660*/  SHF.R.S32.HI R8, RZ, 0x3, R8 ;  /* 0x00000003ff087819 */ /* 0x000fe40000011408 */
[----:B------:R-:W-:Y:S01]  /*0670*/  IADD3 R241, -R154, R241, RZ ;  /* 0x000000f19af17210 */ /* 0x000fe20007ffe1ff */
[----:B------:R-:W-:Y:S01]  /*0680*/  BSSY B0, `(.L_x_844) ;  /* 0x000002d000007945 */ /* 0x000fe20003800000 */
[----:B------:R-:W-:Y:S01]  /*0690*/  ISETP.NE.AND P3, PT, R45, RZ, PT ;  /* 0x000000ff2d00720c */ /* 0x000fe20003f65270 */
[-C--:B--2---:R-:W-:Y:S02]  /*06a0*/  @P0 IMAD R11, R7, R242.reuse, RZ ;  /* 0x000000f2070b0224 */ /* 0x084fe400078e02ff */
[----:B------:R-:W-:-:S05]  /*06b0*/  @P0 IMAD.WIDE.U32 R12, R6, R242, RZ ;  /* 0x000000f2060c0225 */ /* 0x000fca00078e00ff */
[----:B------:R-:W-:Y:S01]  /*06c0*/  @P0 IADD3 R11, R13, R11, RZ ;  /* 0x0000000b0d0b0210 */ /* 0x000fe20007ffe0ff */
[-C--:B----4-:R-:W-:Y:S02]  /*06d0*/  @!P0 IMAD R9, R15, R239.reuse, RZ ;  /* 0x000000ef0f098224 */ /* 0x090fe400078e02ff */
[----:B------:R-:W-:Y:S01]  /*06e0*/  @!P0 IMAD.WIDE.U32 R16, R14, R239, RZ ;  /* 0x000000ef0e108225 */ /* 0x000fe200078e00ff */
[----:B------:R-:W-:-:S03]  /*06f0*/  SHF.R.S32.HI R13, RZ, 0x1f, R154 ;  /* 0x0000001fff0d7819 */ /* 0x000fc6000001149a */
[----:B------:R-:W-:Y:S02]  /*0700*/  @!P0 IMAD R10, R14, R10, R9 ;  /* 0x0000000a0e0a8224 */ /* 0x000fe400078e0209 */
[----:B------:R-:W-:Y:S02]  /*0710*/  IMAD R9, R7, R154, RZ ;  /* 0x0000009a07097224 */ /* 0x000fe400078e02ff */
[----:B------:R-:W-:-:S04]  /*0720*/  IMAD.WIDE.U32 R14, R154, R6, R20 ;  /* 0x000000069a0e7225 */ /* 0x000fc800078e0014 */
[----:B------:R-:W-:Y:S02]  /*0730*/  @!P0 IMAD.MOV.U32 R12, RZ, RZ, R16 ;  /* 0x000000ffff0c8224 */ /* 0x000fe400078e0010 */
[----:B------:R-:W-:Y:S02]  /*0740*/  IMAD R9, R6, R13, R9 ;  /* 0x0000000d06097224 */ /* 0x000fe400078e0209 */
[----:B------:R-:W-:Y:S01]  /*0750*/  @!P0 IMAD.IADD R11, R17, 0x1, R10 ;  /* 0x00000001110b8824 */ /* 0x000fe200078e020a */
[----:B------:R-:W-:-:S04]  /*0760*/  IADD3 R10, P0, R12, R14, RZ ;  /* 0x0000000e0c0a7210 */ /* 0x000fc80007f1e0ff */
[----:B------:R-:W-:Y:S02]  /*0770*/  IADD3.X R11, R11, R15, R9, P0, !PT ;  /* 0x0000000f0b0b7210 */ /* 0x000fe400007fe409 */
[C---:B------:R-:W-:Y:S01]  /*0780*/  ISETP.GE.AND P0, PT, R8.reuse, R241, PT ;  /* 0x000000f10800720c */ /* 0x040fe20003f06270 */
[----:B---3--:R-:W-:Y:S01]  /*0790*/  IMAD R24, R23, R238, RZ ;  /* 0x000000ee17187224 */ /* 0x008fe200078e02ff */
[----:B------:R-:W-:Y:S01]  /*07a0*/  SHF.R.S32.HI R9, RZ, 0x1f, R238 ;  /* 0x0000001fff097819 */ /* 0x000fe200000114ee */
[----:B------:R-:W-:-:S04]  /*07b0*/  VIADD R13, R8, 0x10 ;  /* 0x00000010080d7836 */ /* 0x000fc80000000000 */
[----:B------:R-:W-:Y:S02]  /*07c0*/  IMAD R24, R22, R9, R24 ;  /* 0x0000000916187224 */ /* 0x000fe400078e0218 */
[----:B------:R-:W-:Y:S01]  /*07d0*/  IMAD.WIDE.U32 R22, R238, R22, R10 ;  /* 0x00000016ee167225 */ /* 0x000fe200078e000a */
[----:B------:R-:W-:Y:S02]  /*07e0*/  ISETP.GE.AND P1, PT, R13, R241, PT ;  /* 0x000000f10d00720c */ /* 0x000fe40003f26270 */
[----:B------:R-:W-:Y:S01]  /*07f0*/  SHF.R.S32.HI R11, RZ, 0x1f, R8 ;  /* 0x0000001fff0b7819 */ /* 0x000fe20000011408 */
[----:B------:R-:W-:Y:S01]  /*0800*/  VIADD R16, R20, 0x40 ;  /* 0x0000004014107836 */ /* 0x000fe20000000000 */
[----:B------:R-:W-:Y:S01]  /*0810*/  IADD3 R12, R8, 0x20, RZ ;  /* 0x00000020080c7810 */ /* 0x000fe20007ffe0ff */
[C---:B------:R-:W-:Y:S01]  /*0820*/  VIADD R14, R20.reuse, 0xc0 ;  /* 0x000000c0140e7836 */ /* 0x040fe20000000000 */
[----:B------:R-:W-:Y:S02]  /*0830*/  IADD3 R15, R20, 0x80, RZ ;  /* 0x00000080140f7810 */ /* 0x000fe40007ffe0ff */
[----:B------:R-:W-:Y:S01]  /*0840*/  IADD3 R25, R23, R24, RZ ;  /* 0x0000001817197210 */ /* 0x000fe20007ffe0ff */
[----:B-1----:R-:W-:Y:S06]  /*0850*/  @P0 BRA `(.L_x_845) ;  /* 0x00000000003c0947 */ /* 0x002fec0003800000 */
[----:B------:R-:W-:Y:S01]  /*0860*/  IMAD R9, R7, R8, RZ ;  /* 0x0000000807097224 */ /* 0x000fe200078e02ff */
[-C--:B-----5:R-:W-:Y:S01]  /*0870*/  ISETP.GE.AND P6, PT, R20, R2.reuse, PT ;  /* 0x000000021400720c */ /* 0x0a0fe20003fc6270 */
[----:B------:R-:W-:Y:S01]  /*0880*/  IMAD.MOV.U32 R24, RZ, RZ, R22 ;  /* 0x000000ffff187224 */ /* 0x000fe200078e0016 */
[-C--:B------:R-:W-:Y:S01]  /*0890*/  ISETP.GE.AND P5, PT, R16, R2.reuse, PT ;  /* 0x000000021000720c */ /* 0x080fe20003fa6270 */
[C---:B------:R-:W-:Y:S01]  /*08a0*/  IMAD R9, R6.reuse, R11, R9 ;  /* 0x0000000b06097224 */ /* 0x040fe200078e0209 */
[----:B------:R-:W-:Y:S01]  /*08b0*/  ISETP.GE.AND P4, PT, R15, R2, PT ;  /* 0x000000020f00720c */ /* 0x000fe20003f86270 */
[----:B------:R-:W-:Y:S01]  /*08c0*/  IMAD.WIDE.U32 R26, R6, R8, R24 ;  /* 0x00000008061a7225 */ /* 0x000fe200078e0018 */
[----:B------:R-:W-:-:S03]  /*08d0*/  ISETP.GE.AND P2, PT, R14, R2, PT ;  /* 0x000000020e00720c */ /* 0x000fc60003f46270 */
[----:B------:R-:W-:Y:S01]  /*08e0*/  IMAD.IADD R9, R27, 0x1, R9 ;  /* 0x000000011b097824 */ /* 0x000fe200078e0209 */
[----:B------:R-:W-:-:S04]  /*08f0*/  LEA R28, P0, R26, R18, 0x1 ;  /* 0x000000121a1c7211 */ /* 0x000fc800078008ff */
[----:B------:R-:W-:-:S05]  /*0900*/  LEA.HI.X R29, R26, R19, R9, 0x1, P0 ;  /* 0x000000131a1d7211 */ /* 0x000fca00000f0c09 */
[----:B------:R1:W-:Y:S04]  /*0910*/  @!P6 ST.E.128 desc[UR6][R28.64], RZ ;  /* 0x000000ff1c00e985 */ /* 0x0003e8000c101d06 */
[----:B------:R1:W-:Y:S04]  /*0920*/  @!P5 ST.E.128 desc[UR6][R28.64+0x80], RZ ;  /* 0x000080ff1c00d985 */ /* 0x0003e8000c101d06 */
[----:B------:R1:W-:Y:S04]  /*0930*/  @!P4 ST.E.128 desc[UR6][R28.64+0x100], RZ ;  /* 0x000100ff1c00c985 */ /* 0x0003e8000c101d06 */
[----:B------:R1:W-:Y:S02]  /*0940*/  @!P2 ST.E.128 desc[UR6][R28.64+0x180], RZ ;  /* 0x000180ff1c00a985 */ /* 0x0003e4000c101d06 */
.L_x_845:
[----:B------:R-:W-:Y:S05]  /*0950*/  BSYNC B0 ;  /* 0x0000000000007941 */ /* 0x000fea0003800000 */
.L_x_844:
[----:B------:R-:W-:Y:S01]  /*0960*/  BSSY B0, `(.L_x_846) ;  /* 0x0000015000007945 */ /* 0x000fe20003800000 */
[----:B------:R-:W-:-:S03]  /*0970*/  ISETP.GE.AND P0, PT, R12, R241, PT ;  /* 0x000000f10c00720c */ /* 0x000fc60003f06270 */
[----:B------:R-:W-:Y:S10]  /*0980*/  @P1 BRA `(.L_x_847) ;  /* 0x0000000000481947 */ /* 0x000ff40003800000 */
[----:B------:R-:W-:Y:S01]  /*0990*/  IADD3 R10, P1, R8, 0x10, RZ ;  /* 0x00000010080a7810 */ /* 0x000fe20007f3e0ff */
[----:B------:R-:W-:Y:S01]  /*09a0*/  IMAD.MOV.U32 R26, RZ, RZ, R22 ;  /* 0x000000ffff1a7224 */ /* 0x000fe200078e0016 */
[-C--:B-----5:R-:W-:Y:S01]  /*09b0*/  ISETP.GE.AND P5, PT, R20, R2.reuse, PT ;  /* 0x000000021400720c */ /* 0x0a0fe20003fa6270 */
[----:B------:R-:W-:Y:S01]  /*09c0*/  IMAD.MOV.U32 R27, RZ, RZ, R25 ;  /* 0x000000ffff1b7224 */ /* 0x000fe200078e0019 */
[-C--:B------:R-:W-:Y:S01]  /*09d0*/  ISETP.GE.AND P4, PT, R16, R2.reuse, PT ;  /* 0x000000021000720c */ /* 0x080fe20003f86270 */
[----:B------:R-:W-:Y:S01]  /*09e0*/  IMAD.X R9, RZ, RZ, R11, P1 ;  /* 0x000000ffff097224 */ /* 0x000fe200008e060b */
[----:B------:R-:W-:Y:S01]  /*09f0*/  ISETP.GE.AND P2, PT, R15, R2, PT ;  /* 0x000000020f00720c */ /* 0x000fe20003f46270 */
[----:B------:R-:W-:Y:S01]  /*0a00*/  IMAD.WIDE.U32 R26, R6, R10, R26 ;  /* 0x0000000a061a7225 */ /* 0x000fe200078e001a */
[----:B------:R-:W-:-:S03]  /*0a10*/  ISETP.GE.AND P1, PT, R14, R2, PT ;  /* 0x000000020e00720c */ /* 0x000fc60003f26270 */
[----:B------:R-:W-:Y:S01]  /*0a20*/  IMAD R9, R9, R6, RZ ;  /* 0x0000000609097224 */ /* 0x000fe200078e02ff */
[----:B-1----:R-:W-:-:S03]  /*0a30*/  LEA R28, P6, R26, R18, 0x1 ;  /* 0x000000121a1c7211 */ /* 0x002fc600078c08ff */
[----:B------:R-:W-:-:S04]  /*0a40*/  IMAD R9, R7, R10, R9 ;  /* 0x0000000a07097224 */ /* 0x000fc800078e0209 */
[----:B------:R-:W-:-:S05]  /*0a50*/  IMAD.IADD R9, R27, 0x1, R9 ;  /* 0x000000011b097824 */ /* 0x000fca00078e0209 */
[----:B------:R-:W-:-:S05]  /*0a60*/  LEA.HI.X R29, R26, R19, R9, 0x1, P6 ;  /* 0x000000131a1d7211 */ /* 0x000fca00030f0c09 */
[----:B------:R2:W-:Y:S04]  /*0a70*/  @!P5 ST.E.128 desc[UR6][R28.64], RZ ;  /* 0x000000ff1c00d985 */ /* 0x0005e8000c101d06 */
[----:B------:R2:W-:Y:S04]  /*0a80*/  @!P4 ST.E.128 desc[UR6][R28.64+0x80], RZ ;  /* 0x000080ff1c00c985 */ /* 0x0005e8000c101d06 */
[----:B------:R2:W-:Y:S04]  /*0a90*/  @!P2 ST.E.128 desc[UR6][R28.64+0x100], RZ ;  /* 0x000100ff1c00a985 */ /* 0x0005e8000c101d06 */
[----:B------:R2:W-:Y:S02]  /*0aa0*/  @!P1 ST.E.128 desc[UR6][R28.64+0x180], RZ ;  /* 0x000180ff1c009985 */ /* 0x0005e4000c101d06 */
.L_x_847:
[----:B------:R-:W-:Y:S05]  /*0ab0*/  BSYNC B0 ;  /* 0x0000000000007941 */ /* 0x000fea0003800000 */
.L_x_846:
[----:B-----5:R-:W-:Y:S01]  /*0ac0*/  IMAD R3, R239, R3, R238 ;  /* 0x00000003ef037224 */ /* 0x020fe200078e02ee */
[----:B------:R-:W-:Y:S01]  /*0ad0*/  BSSY B0, `(.L_x_848) ;  /* 0x0000016000007945 */ /* 0x000fe20003800000 */
[----:B------:R-:W-:Y:S02]  /*0ae0*/  ISETP.GE.OR P5, PT, R13, R241, P3 ;  /* 0x000000f10d00720c */ /* 0x000fe40001fa6670 */
[----:B------:R-:W-:Y:S01]  /*0af0*/  IMAD R154, R0, R3, R154 ;  /* 0x00000003009a7224 */ /* 0x000fe200078e029a */
[----:B------:R-:W-:Y:S10]  /*0b00*/  @P0 BRA `(.L_x_849) ;  /* 0x0000000000480947 */ /* 0x000ff40003800000 */
[----:B------:R-:W-:Y:S01]  /*0b10*/  IADD3 R3, P0, R8, 0x20, RZ ;  /* 0x0000002008037810 */ /* 0x000fe20007f1e0ff */
[----:B------:R-:W-:Y:S01]  /*0b20*/  IMAD.MOV.U32 R26, RZ, RZ, R22 ;  /* 0x000000ffff1a7224 */ /* 0x000fe200078e0016 */
[-C--:B------:R-:W-:Y:S01]  /*0b30*/  ISETP.GE.AND P4, PT, R20, R2.reuse, PT ;  /* 0x000000021400720c */ /* 0x080fe20003f86270 */
[----:B------:R-:W-:Y:S01]  /*0b40*/  IMAD.MOV.U32 R27, RZ, RZ, R25 ;  /* 0x000000ffff1b7224 */ /* 0x000fe200078e0019 */
[-C--:B------:R-:W-:Y:S01]  /*0b50*/  ISETP.GE.AND P2, PT, R16, R2.reuse, PT ;  /* 0x000000021000720c */ /* 0x080fe20003f46270 */
[----:B------:R-:W-:Y:S01]  /*0b60*/  IMAD.X R0, RZ, RZ, R11, P0 ;  /* 0x000000ffff007224 */ /* 0x000fe200000e060b */
[-C--:B------:R-:W-:Y:S01]  /*0b70*/  ISETP.GE.AND P1, PT, R15, R2.reuse, PT ;  /* 0x000000020f00720c */ /* 0x080fe20003f26270 */
[----:B------:R-:W-:Y:S01]  /*0b80*/  IMAD.WIDE.U32 R26, R6, R3, R26 ;  /* 0x00000003061a7225 */ /* 0x000fe200078e001a */
[----:B------:R-:W-:-:S03]  /*0b90*/  ISETP.GE.AND P0, PT, R14, R2, PT ;  /* 0x000000020e00720c */ /* 0x000fc60003f06270 */
[----:B------:R-:W-:Y:S01]  /*0ba0*/  IMAD R0, R0, R6, RZ ;  /* 0x0000000600007224 */ /* 0x000fe200078e02ff */
[----:B-12---:R-:W-:-:S03]  /*0bb0*/  LEA R28, P6, R26, R18, 0x1 ;  /* 0x000000121a1c7211 */ /* 0x006fc600078c08ff */
[----:B------:R-:W-:-:S04]  /*0bc0*/  IMAD R0, R7, R3, R0 ;  /* 0x0000000307007224 */ /* 0x000fc800078e0200 */
[----:B------:R-:W-:-:S05]  /*0bd0*/  IMAD.IADD R0, R27, 0x1, R0 ;  /* 0x000000011b007824 */ /* 0x000fca00078e0200 */
[----:B------:R-:W-:-:S05]  /*0be0*/  LEA.HI.X R29, R26, R19, R0, 0x1, P6 ;  /* 0x000000131a1d7211 */ /* 0x000fca00030f0c00 */
[----:B------:R3:W-:Y:S04]  /*0bf0*/  @!P4 ST.E.128 desc[UR6][R28.64], RZ ;  /* 0x000000ff1c00c985 */ /* 0x0007e8000c101d06 */
[----:B------:R3:W-:Y:S04]  /*0c00*/  @!P2 ST.E.128 desc[UR6][R28.64+0x80], RZ ;  /* 0x000080ff1c00a985 */ /* 0x0007e8000c101d06 */
[----:B------:R3:W-:Y:S04]  /*0c10*/  @!P1 ST.E.128 desc[UR6][R28.64+0x100], RZ ;  /* 0x000100ff1c009985 */ /* 0x0007e8000c101d06 */
[----:B------:R3:W-:Y:S02]  /*0c20*/  @!P0 ST.E.128 desc[UR6][R28.64+0x180], RZ ;  /* 0x000180ff1c008985 */ /* 0x0007e4000c101d06 */
.L_x_849:
[----:B------:R-:W-:Y:S05]  /*0c30*/  BSYNC B0 ;  /* 0x0000000000007941 */ /* 0x000fea0003800000 */
.L_x_848:
[C---:B------:R-:W-:Y:S01]  /*0c40*/  VIADD R3, R8.reuse, 0x30 ;  /* 0x0000003008037836 */ /* 0x040fe20000000000 */
[-C--:B------:R-:W-:Y:S01]  /*0c50*/  ISETP.GE.OR P6, PT, R8, R241.reuse, P3 ;  /* 0x000000f10800720c */ /* 0x080fe20001fc6670 */
[----:B------:R-:W-:Y:S01]  /*0c60*/  BSSY B0, `(.L_x_850) ;  /* 0x000001e000007945 */ /* 0x000fe20003800000 */
[-C--:B------:R-:W-:Y:S02]  /*0c70*/  ISETP.GE.OR P4, PT, R12, R241.reuse, P3 ;  /* 0x000000f10c00720c */ /* 0x080fe40001f86670 */
[CC--:B------:R-:W-:Y:S02]  /*0c80*/  ISETP.GE.AND P1, PT, R3.reuse, R241.reuse, PT ;  /* 0x000000f10300720c */ /* 0x0c0fe40003f26270 */
[C---:B------:R-:W-:Y:S02]  /*0c90*/  IADD3 R0, P0, R154.reuse, R8, RZ ;  /* 0x000000089a007210 */ /* 0x040fe40007f1e0ff */
[----:B------:R-:W-:Y:S01]  /*0ca0*/  ISETP.GE.OR P3, PT, R3, R241, P3 ;  /* 0x000000f10300720c */ /* 0x000fe20001f66670 */
[----:B------:R-:W-:Y:S01]  /*0cb0*/  @!P5 IMAD.MOV.U32 R3, RZ, RZ, 0x7f800000 ;  /* 0x7f800000ff03d424 */ /* 0x000fe200078e00ff */
[----:B------:R-:W-:-:S02]  /*0cc0*/  LEA.HI.X.SX32 R154, R154, R11, 0x1, P0 ;  /* 0x0000000b9a9a7211 */ /* 0x000fc400000f0eff */
[----:B------:R-:W-:Y:S01]  /*0cd0*/  LEA R12, P0, R0, R4, 0x2 ;  /* 0x00000004000c7211 */ /* 0x000fe200078010ff */
[----:B------:R-:W-:-:S03]  /*0ce0*/  @!P6 IMAD.MOV.U32 R4, RZ, RZ, 0x7f800000 ;  /* 0x7f800000ff04e424 */ /* 0x000fc600078e00ff */
[----:B------:R-:W-:Y:S01]  /*0cf0*/  LEA.HI.X R13, R0, R5, R154, 0x2, P0 ;  /* 0x00000005000d7211 */ /* 0x000fe200000f149a */
[----:B------:R-:W-:Y:S01]  /*0d00*/  @!P4 IMAD.MOV.U32 R0, RZ, RZ, 0x7f800000 ;  /* 0x7f800000ff00c424 */ /* 0x000fe200078e00ff */
[----:B------:R-:W-:Y:S07]  /*0d10*/  @P1 BRA `(.L_x_851) ;  /* 0x0000000000481947 */ /* 0x000fee0003800000 */
[----:B------:R-:W-:Y:S01]  /*0d20*/  IADD3 R8, P0, R8, 0x30, RZ ;  /* 0x0000003008087810 */ /* 0x000fe20007f1e0ff */
[----:B------:R-:W-:Y:S01]  /*0d30*/  IMAD.MOV.U32 R10, RZ, RZ, R22 ;  /* 0x000000ffff0a7224 */ /* 0x000fe200078e0016 */
[----:B------:R-:W-:-:S03]  /*0d40*/  ISETP.GE.AND P2, PT, R16, R2, PT ;  /* 0x000000021000720c */ /* 0x000fc60003f46270 */
[----:B------:R-:W-:Y:S01]  /*0d50*/  IMAD.X R5, RZ, RZ, R11, P0 ;  /* 0x000000ffff057224 */ /* 0x000fe200000e060b */
[----:B------:R-:W-:Y:S01]  /*0d60*/  ISETP.GE.AND P0, PT, R20, R2, PT ;  /* 0x000000021400720c */ /* 0x000fe20003f06270 */
[----:B------:R-:W-:Y:S02]  /*0d70*/  IMAD.MOV.U32 R11, RZ, RZ, R25 ;  /* 0x000000ffff0b7224 */ /* 0x000fe400078e0019 */
[----:B------:R-:W-:Y:S02]  /*0d80*/  IMAD R5, R5, R6, RZ ;  /* 0x0000000605057224 */ /* 0x000fe400078e02ff */
[----:B------:R-:W-:-:S04]  /*0d90*/  IMAD.WIDE.U32 R10, R6, R8, R10 ;  /* 0x00000008060a7225 */ /* 0x000fc800078e000a */
[----:B------:R-:W-:Y:S01]  /*0da0*/  IMAD R5, R7, R8, R5 ;  /* 0x0000000807057224 */ /* 0x000fe200078e0205 */
[----:B------:R-:W-:-:S03]  /*0db0*/  LEA R6, P1, R10, R18, 0x1 ;  /* 0x000000120a067211 */ /* 0x000fc600078208ff */
[----:B------:R-:W-:-:S05]  /*0dc0*/  IMAD.IADD R5, R11, 0x1, R5 ;  /* 0x000000010b057824 */ /* 0x000fca00078e0205 */
[----:B------:R-:W-:Y:S02]  /*0dd0*/  LEA.HI.X R7, R10, R19, R5, 0x1, P1 ;  /* 0x000000130a077211 */ /* 0x000fe400008f0c05 */
[----:B------:R-:W-:-:S03]  /*0de0*/  ISETP.GE.AND P1, PT, R15, R2, PT ;  /* 0x000000020f00720c */ /* 0x000fc60003f26270 */
[----:B------:R4:W-:Y:S01]  /*0df0*/  @!P0 ST.E.128 desc[UR6][R6.64], RZ ;  /* 0x000000ff06008985 */ /* 0x0009e2000c101d06 */
[----:B------:R-:W-:-:S03]  /*0e00*/  ISETP.GE.AND P0, PT, R14, R2, PT ;  /* 0x000000020e00720c */ /* 0x000fc60003f06270 */
[----:B------:R4:W-:Y:S06]  /*0e10*/  @!P2 ST.E.128 desc[UR6][R6.64+0x80], RZ ;  /* 0x000080ff0600a985 */ /* 0x0009ec000c101d06 */
[----:B------:R4:W-:Y:S04]  /*0e20*/  @!P1 ST.E.128 desc[UR6][R6.64+0x100], RZ ;  /* 0x000100ff06009985 */ /* 0x0009e8000c101d06 */
[----:B------:R4:W-:Y:S02]  /*0e30*/  @!P0 ST.E.128 desc[UR6][R6.64+0x180], RZ ;  /* 0x000180ff06008985 */ /* 0x0009e4000c101d06 */
.L_x_851:
[----:B------:R-:W-:Y:S05]  /*0e40*/  BSYNC B0 ;  /* 0x0000000000007941 */ /* 0x000fea0003800000 */
.L_x_850:
[----:B------:R5:W-:Y:S01]  /*0e50*/  @!P5 ST.E desc[UR6][R12.64+0x40], R3 ;  /* 0x000040030c00d985 */ /* 0x000be2000c101906 */
[----:B------:R-:W-:-:S03]  /*0e60*/  MOV R2, R237 ;  /* 0x000000ed00027202 */ /* 0x000fc60000000f00 */
[----:B------:R-:W-:Y:S04]  /*0e70*/  @!P6 ST.E desc[UR6][R12.64], R4 ;  /* 0x000000040c00e985 */ /* 0x000fe8000c101906 */
[----:B------:R1:W-:Y:S01]  /*0e80*/  @!P4 ST.E desc[UR6][R12.64+0x80], R0 ;  /* 0x000080000c00c985 */ /* 0x0003e2000c101906 */
[----:B-----5:R-:W-:-:S04]  /*0e90*/  MOV R3, 0x0 ;  /* 0x0000000000037802 */ /* 0x020fc80000000f00 */
[----:B-1234-:R-:W-:Y:S05]  /*0ea0*/  @P3 RET.REL.NODEC R2 `(_ZN5flash24flash_fwd_splitkv_kernelI23Flash_fwd_kernel_traitsILi256ELi64ELi64ELi4ELb0ELb0EN7cutlass6half_tE19Flash_kernel_traitsILi256ELi64ELi64ELi4ES3_EELb0ELb0ELb0ELb0ELb0ELb0ELb0ELb1EEEvNS_16Flash_fwd_paramsE) ;  /* 0xfffffff002543950 */ /* 0x01efea0003c3ffff */
[----:B------:R-:W-:Y:S02]  /*0eb0*/  MOV R0, 0x7f800000 ;  /* 0x7f80000000007802 */ /* 0x000fe40000000f00 */
[----:B------:R-:W-:Y:S02]  /*0ec0*/  MOV R2, R237 ;  /* 0x000000ed00027202 */ /* 0x000fe40000000f00 */
[----:B------:R-:W-:Y:S01]  /*0ed0*/  MOV R3, 0x0 ;  /* 0x0000000000037802 */ /* 0x000fe20000000f00 */
[----:B------:R1:W-:Y:S03]  /*0ee0*/  ST.E desc[UR6][R12.64+0xc0], R0 ;  /* 0x0000c0000c007985 */ /* 0x0003e6000c101906 */
[----:B-1----:R-:W-:Y:S05]  /*0ef0*/  RET.REL.NODEC R2 `(_ZN5flash24flash_fwd_splitkv_kernelI23Flash_fwd_kernel_traitsILi256ELi64ELi64ELi4ELb0ELb0EN7cutlass6half_tE19Flash_kernel_traitsILi256ELi64ELi64ELi4ES3_EELb0ELb0ELb0ELb0ELb0ELb0ELb0ELb1EEEvNS_16Flash_fwd_paramsE) ;  /* 0xfffffff002407950 */ /* 0x002fea0003c3ffff */
.L_x_843:
[----:B------:R-:W2:Y:S04]  /*0f00*/  LD.E.64 R6, desc[UR6][R18.64+0x160] ;  /* 0x0001600612067980 */ /* 0x000ea8000c101b00 */
[----:B------:R-:W3:Y:S01]  /*0f10*/  LD.E.64 R2, desc[UR6][R18.64+0x158] ;  /* 0x0001580612027980 */ /* 0x000ee2000c101b00 */
[----:B--2---:R-:W-:-:S04]  /*0f20*/  ISETP.NE.U32.AND P1, PT, R6, RZ, PT ;  /* 0x000000ff0600720c */ /* 0x004fc80003f25070 */
[----:B------:R-:W-:-:S13]  /*0f30*/  ISETP.NE.AND.EX P1, PT, R7, RZ, PT, P1 ;  /* 0x000000ff0700720c */ /* 0x000fda0003f25310 */
[----:B------:R-:W2:Y:S01]  /*0f40*/  @P1 LD.E.64 R8, desc[UR6][R18.64+0x168] ;  /* 0x0001680612081980 */ /* 0x000ea2000c101b00 */
[----:B---3--:R-:W-:Y:S01]  /*0f50*/  ISETP.NE.U32.AND P0, PT, R2, RZ, PT ;  /* 0x000000ff0200720c */ /* 0x008fe20003f05070 */
[----:B------:R-:W-:-:S03]  /*0f60*/  IMAD.MOV.U32 R11, RZ, RZ, R239 ;  /* 0x000000ffff0b7224 */ /* 0x000fc600078e00ef */
[----:B------:R-:W-:Y:S02]  /*0f70*/  ISETP.NE.AND.EX P0, PT, R3, RZ, PT, P0 ;  /* 0x000000ff0300720c */ /* 0x000fe40003f05300 */
[----:B------:R-:W-:Y:S02]  /*0f80*/  @P1 SHF.R.S32.HI R0, RZ, 0x1f, R239 ;  /* 0x0000001fff001819 */ /* 0x000fe400000114ef */
[----:B------:R-:W-:-:S09]  /*0f90*/  CS2R R244, SRZ ;  /* 0x0000000000f47805 */ /* 0x000fd2000001ff00 */
[----:B------:R-:W-:-:S05]  /*0fa0*/  @P0 IMAD.WIDE R2, R239, 0x4, R2 ;  /* 0x00000004ef020825 */ /* 0x000fca00078e0202 */
[----:B------:R1:W5:Y:S01]  /*0fb0*/  @P0 LD.E R11, desc[UR6][R2.64] ;  /* 0x00000006020b0980 */ /* 0x000362000c101900 */
[----:B------:R-:W-:Y:S01]  /*0fc0*/  BSSY B0, `(.L_x_852) ;  /* 0x00000b1000007945 */ /* 0x000fe20003800000 */
[-C--:B--2---:R-:W-:Y:S02]  /*0fd0*/  @P1 IMAD R4, R9, R239.reuse, RZ ;  /* 0x000000ef09041224 */ /* 0x084fe400078e02ff */
[----:B-1----:R-:W-:-:S04]  /*0fe0*/  @P1 IMAD.WIDE.U32 R2, R8, R239, RZ ;  /* 0x000000ef08021225 */ /* 0x002fc800078e00ff */
[----:B------:R-:W-:Y:S01]  /*0ff0*/  @P1 IMAD R0, R8, R0, R4 ;  /* 0x0000000008001224 */ /* 0x000fe200078e0204 */
[----:B------:R-:W-:-:S03]  /*1000*/  @P1 LEA R245, P0, R2, R6, 0x2 ;  /* 0x0000000602f51211 */ /* 0x000fc600078010ff */
[----:B------:R-:W-:-:S05]  /*1010*/  @P1 IMAD.IADD R0, R3, 0x1, R0 ;  /* 0x0000000103001824 */ /* 0x000fca00078e0200 */
[----:B------:R-:W-:-:S04]  /*1020*/  @P1 LEA.HI.X R244, R2, R7, R0, 0x2, P0 ;  /* 0x0000000702f41211 */ /* 0x000fc800000f1400 */
[----:B------:R-:W-:-:S04]  /*1030*/  LOP3.LUT R245, R245, R244, RZ, 0x3c, !PT ;  /* 0x000000f4f5f57212 */ /* 0x000fc800078e3cff */
[----:B------:R-:W-:-:S04]  /*1040*/  LOP3.LUT R244, R245, R244, RZ, 0x3c, !PT ;  /* 0x000000f4f5f47212 */ /* 0x000fc800078e3cff */
[----:B------:R-:W-:Y:S02]  /*1050*/  LOP3.LUT R245, R245, R244, RZ, 0x3c, !PT ;  /* 0x000000f4f5f57212 */ /* 0x000fe400078e3cff */
[----:B------:R-:W-:-:S04]  /*1060*/  ISETP.NE.U32.AND P0, PT, R244, RZ, PT ;  /* 0x000000fff400720c */ /* 0x000fc80003f05070 */
[----:B------:R-:W-:-:S13]  /*1070*/  ISETP.NE.AND.EX P0, PT, R245, RZ, PT, P0 ;  /* 0x000000fff500720c */ /* 0x000fda0003f05300 */
[----:B------:R-:W-:Y:S05]  /*1080*/  @!P0 BRA `(.L_x_853) ;  /* 0x0000000400548947 */ /* 0x000fea0003800000 */
[----:B------:R-:W2:Y:S04]  /*1090*/  LD.E R9, desc[UR6][R18.64+0x170] ;  /* 0x0001700612097980 */ /* 0x000ea8000c101900 */
[----:B------:R-:W3:Y:S01]  /*10a0*/  LD.E R2, desc[UR6][R18.64+0x68] ;  /* 0x0000680612027980 */ /* 0x000ee2000c101900 */
[----:B------:R-:W-:-:S03]  /*10b0*/  LEA R7, R165, 0xffffffc0, 0x6 ;  /* 0xffffffc0a5077811 */ /* 0x000fc600078e30ff */
[----:B------:R-:W4:Y:S01]  /*10c0*/  LD.E.64 R14, desc[UR6][R18.64+0x20] ;  /* 0x00002006120e7980 */ /* 0x000f22000c101b00 */
[----:B------:R-:W-:-:S03]  /*10d0*/  IABS R3, R7 ;  /* 0x0000000700037213 */ /* 0x000fc60000000000 */
[----:B------:R-:W4:Y:S04]  /*10e0*/  LD.E.64 R46, desc[UR6][R18.64+0x38] ;  /* 0x00003806122e7980 */ /* 0x000f28000c101b00 */
[----:B------:R-:W4:Y:S04]  /*10f0*/  LD.E.64 R12, desc[UR6][R18.64+0x50] ;  /* 0x00005006120c7980 */ /* 0x000f28000c101b00 */
[----:B------:R-:W5:Y:S04]  /*1100*/  LD.E.64 R26, desc[UR6][R18.64+0x58] ;  /* 0x00005806121a7980 */ /* 0x000f68000c101b00 */
[----:B------:R-:W5:Y:S01]  /*1110*/  LD.E.64 R48, desc[UR6][R18.64+0x40] ;  /* 0x0000400612307980 */ /* 0x000f62000c101b00 */
[----:B--2---:R-:W-:-:S04]  /*1120*/  IABS R4, R9 ;  /* 0x0000000900047213 */ /* 0x004fc80000000000 */
[----:B------:R-:W1:Y:S08]  /*1130*/  I2F.RP R10, R4 ;  /* 0x00000004000a7306 */ /* 0x000e700000209400 */
[----:B-1----:R-:W1:Y:S02]  /*1140*/  MUFU.RCP R10, R10 ;  /* 0x0000000a000a7308 */ /* 0x002e640000001000 */
[----:B-1----:R-:W-:-:S06]  /*1150*/  IADD3 R10, R10, 0xffffffe, RZ ;  /* 0x0ffffffe0a0a7810 */ /* 0x002fcc0007ffe0ff */
[----:B-----5:R-:W1:Y:S01]  /*1160*/  F2I.FTZ.U32.TRUNC.NTZ R11, R10 ;  /* 0x0000000a000b7305 */ /* 0x020e62000021f000 */
[----:B------:R-:W-:Y:S02]  /*1170*/  IABS R0, R9 ;  /* 0x0000000900007213 */ /* 0x000fe40000000000 */
[----:B-1----:R-:W-:Y:S01]  /*1180*/  IADD3 R5, RZ, -R11, RZ ;  /* 0x8000000bff057210 */ /* 0x002fe20007ffe0ff */
[----:B------:R-:W-:-:S04]  /*1190*/  IMAD.MOV.U32 R10, RZ, RZ, RZ ;  /* 0x000000ffff0a7224 */ /* 0x000fc800078e00ff */
[----:B------:R-:W-:-:S04]  /*11a0*/  IMAD R5, R5, R4, RZ ;  /* 0x0000000405057224 */ /* 0x000fc800078e02ff */
[----:B------:R-:W-:Y:S01]  /*11b0*/  IMAD.HI.U32 R5, R11, R5, R10 ;  /* 0x000000050b057227 */ /* 0x000fe200078e000a */
[----:B------:R-:W-:Y:S01]  /*11c0*/  IADD3 R0, RZ, -R0, RZ ;  /* 0x80000000ff007210 */ /* 0x000fe20007ffe0ff */
[----:B------:R-:W2:Y:S04]  /*11d0*/  LD.E.64 R10, desc[UR6][R18.64+0x28] ;  /* 0x00002806120a7980 */ /* 0x000ea8000c101b00 */
[----:B------:R-:W-:-:S04]  /*11e0*/  IMAD.HI.U32 R5, R5, R3, RZ ;  /* 0x0000000305057227 */ /* 0x000fc800078e00ff */
[----:B------:R-:W-:-:S05]  /*11f0*/  IMAD R0, R5, R0, R3 ;  /* 0x0000000005007224 */ /* 0x000fca00078e0203 */
[----:B------:R-:W-:-:S13]  /*1200*/  ISETP.GT.U32.AND P1, PT, R4, R0, PT ;  /* 0x000000000400720c */ /* 0x000fda0003f24070 */
[----:B------:R-:W-:-:S05]  /*1210*/  @!P1 IMAD.IADD R0, R0, 0x1, -R4 ;  /* 0x0000000100009824 */ /* 0x000fca00078e0a04 */
[----:B------:R-:W-:Y:S02]  /*1220*/  ISETP.GE.U32.AND P2, PT, R0, R4, PT ;  /* 0x000000040000720c */ /* 0x000fe40003f46070 */
[----:B------:R-:W-:Y:S02]  /*1230*/  LOP3.LUT R0, R7, R9, RZ, 0x3c, !PT ;  /* 0x0000000907007212 */ /* 0x000fe400078e3cff */
[----:B------:R-:W-:Y:S02]  /*1240*/  @!P1 IADD3 R5, R5, 0x1, RZ ;  /* 0x0000000105059810 */ /* 0x000fe40007ffe0ff */
[----:B------:R-:W-:Y:S02]  /*1250*/  ISETP.GE.AND P0, PT, R0, RZ, PT ;  /* 0x000000ff0000720c */ /* 0x000fe40003f06270 */
[----:B------:R-:W-:-:S05]  /*1260*/  ISETP.NE.AND P1, PT, R9, RZ, PT ;  /* 0x000000ff0900720c */ /* 0x000fca0003f25270 */
[----:B------:R-:W-:-:S05]  /*1270*/  @P2 VIADD R5, R5, 0x1 ;  /* 0x0000000105052836 */ /* 0x000fca0000000000 */
[----:B------:R-:W-:-:S05]  /*1280*/  MOV R8, R5 ;  /* 0x0000000500087202 */ /* 0x000fca0000000f00 */
[----:B------:R-:W-:Y:S01]  /*1290*/  @!P0 IMAD.MOV R8, RZ, RZ, -R8 ;  /* 0x000000ffff088224 */ /* 0x000fe200078e0a08 */
[----:B------:R-:W-:-:S05]  /*12a0*/  @!P1 LOP3.LUT R8, RZ, R9, RZ, 0x33, !PT ;  /* 0x00000009ff089212 */ /* 0x000fca00078e33ff */
[----:B------:R-:W-:-:S05]  /*12b0*/  IMAD.WIDE R4, R8, 0x4, R244 ;  /* 0x0000000408047825 */ /* 0x000fca00078e02f4 */
[----:B------:R1:W2:Y:S01]  /*12c0*/  LD.E R0, desc[UR6][R4.64] ;  /* 0x0000000604007980 */ /* 0x0002a2000c101900 */
[----:B---3--:R-:W-:-:S04]  /*12d0*/  IABS R6, R2 ;  /* 0x0000000200067213 */ /* 0x008fc80000000000 */
[----:B------:R-:W3:Y:S08]  /*12e0*/  I2F.RP R3, R6 ;  /* 0x0000000600037306 */ /* 0x000ef00000209400 */
[----:B---3--:R-:W3:Y:S02]  /*12f0*/  MUFU.RCP R3, R3 ;  /* 0x0000000300037308 */ /* 0x008ee40000001000 */
[----:B---3--:R-:W-:-:S06]  /*1300*/  IADD3 R3, R3, 0xffffffe, RZ ;  /* 0x0ffffffe03037810 */ /* 0x008fcc0007ffe0ff */
[----:B------:R-:W3:Y:S01]  /*1310*/  F2I.FTZ.U32.TRUNC.NTZ R17, R3 ;  /* 0x0000000300117305 */ /* 0x000ee2000021f000 */
[----:B------:R-:W-:Y:S02]  /*1320*/  MOV R16, RZ ;  /* 0x000000ff00107202 */ /* 0x000fe40000000f00 */
[----:B-1----:R-:W-:Y:S02]  /*1330*/  IABS R5, R238 ;  /* 0x000000ee00057213 */ /* 0x002fe40000000000 */
[----:B------:R-:W-:Y:S01]  /*1340*/  IABS R4, R2 ;  /* 0x0000000200047213 */ /* 0x000fe20000000000 */
[----:B---3--:R-:W-:-:S04]  /*1350*/  IMAD.MOV R3, RZ, RZ, -R17 ;  /* 0x000000ffff037224 */ /* 0x008fc800078e0a11 */
[----:B------:R-:W-:-:S04]  /*1360*/  IMAD R3, R3, R6, RZ ;  /* 0x0000000603037224 */ /* 0x000fc800078e02ff */
[----:B------:R-:W-:-:S04]  /*1370*/  IMAD.HI.U32 R3, R17, R3, R16 ;  /* 0x0000000311037227 */ /* 0x000fc800078e0010 */
[----:B------:R-:W-:Y:S02]  /*1380*/  IMAD.MOV R4, RZ, RZ, -R4 ;  /* 0x000000ffff047224 */ /* 0x000fe400078e0a04 */
[----:B------:R-:W-:-:S04]  /*1390*/  IMAD.HI.U32 R3, R3, R5, RZ ;  /* 0x0000000503037227 */ /* 0x000fc800078e00ff */
[----:B------:R-:W-:-:S05]  /*13a0*/  IMAD R4, R3, R4, R5 ;  /* 0x0000000403047224 */ /* 0x000fca00078e0205 */
[----:B------:R-:W-:Y:S01]  /*13b0*/  ISETP.GT.U32.AND P1, PT, R6, R4, PT ;  /* 0x000000040600720c */ /* 0x000fe20003f24070 */
[----:B------:R-:W-:-:S12]  /*13c0*/  IMAD.MOV R8, RZ, RZ, -R8 ;  /* 0x000000ffff087224 */ /* 0x000fd800078e0a08 */
[----:B------:R-:W-:-:S04]  /*13d0*/  @!P1 IADD3 R4, R4, -R6, RZ ;  /* 0x8000000604049210 */ /* 0x000fc80007ffe0ff */
[----:B------:R-:W-:Y:S02]  /*13e0*/  ISETP.GE.U32.AND P2, PT, R4, R6, PT ;  /* 0x000000060400720c */ /* 0x000fe40003f46070 */
[----:B------:R-:W-:Y:S02]  /*13f0*/  LOP3.LUT R6, R238, R2, RZ, 0x3c, !PT ;  /* 0x00000002ee067212 */ /* 0x000fe400078e3cff */
[----:B------:R-:W-:Y:S02]  /*1400*/  @!P1 IADD3 R3, R3, 0x1, RZ ;  /* 0x0000000103039810 */ /* 0x000fe40007ffe0ff */
[----:B------:R-:W-:Y:S01]  /*1410*/  ISETP.GE.AND P0, PT, R6, RZ, PT ;  /* 0x000000ff0600720c */ /* 0x000fe20003f06270 */
[----:B------:R-:W-:Y:S01]  /*1420*/  IMAD R7, R9, R8, R7 ;  /* 0x0000000809077224 */ /* 0x000fe200078e0207 */
[----:B------:R-:W-:-:S04]  /*1430*/  ISETP.NE.AND P1, PT, R2, RZ, PT ;  /* 0x000000ff0200720c */ /* 0x000fc80003f25270 */
[----:B------:R-:W-:Y:S01]  /*1440*/  SHF.R.S32.HI R6, RZ, 0x1f, R7 ;  /* 0x0000001fff067819 */ /* 0x000fe20000011407 */
[----:B------:R-:W-:-:S06]  /*1450*/  @P2 VIADD R3, R3, 0x1 ;  /* 0x0000000103032836 */ /* 0x000fcc0000000000 */
[----:B------:R-:W-:Y:S02]  /*1460*/  @!P0 IMAD.MOV R3, RZ, RZ, -R3 ;  /* 0x000000ffff038224 */ /* 0x000fe400078e0a03 */
[----:B------:R-:W-:-:S05]  /*1470*/  @!P1 LOP3.LUT R3, RZ, R2, RZ, 0x33, !PT ;  /* 0x00000002ff039212 */ /* 0x000fca00078e33ff */
[----:B----4-:R-:W-:Y:S01]  /*1480*/  IMAD R8, R13, R3, RZ ;  /* 0x000000030d087224 */ /* 0x010fe200078e02ff */
[----:B--2---:R-:W-:Y:S01]  /*1490*/  SHF.R.S32.HI R5, RZ, 0x1f, R0 ;  /* 0x0000001fff057819 */ /* 0x004fe20000011400 */
[----:B------:R-:W-:-:S04]  /*14a0*/  IMAD R4, R15, R0, RZ ;  /* 0x000000000f047224 */ /* 0x000fc800078e02ff */
[C---:B------:R-:W-:Y:S02]  /*14b0*/  IMAD R4, R14.reuse, R5, R4 ;  /* 0x000000050e047224 */ /* 0x040fe400078e0204 */
[----:B------:R-:W-:-:S05]  /*14c0*/  IMAD.WIDE.U32 R14, R14, R0, RZ ;  /* 0x000000000e0e7225 */ /* 0x000fca00078e00ff */
[----:B------:R-:W-:Y:S01]  /*14d0*/  IADD3 R15, R15, R4, RZ ;  /* 0x000000040f0f7210 */ /* 0x000fe20007ffe0ff */
[----:B------:R-:W-:-:S04]  /*14e0*/  IMAD R4, R47, R7, RZ ;  /* 0x000000072f047224 */ /* 0x000fc800078e02ff */
[----:B------:R-:W-:Y:S02]  /*14f0*/  IMAD R4, R46, R6, R4 ;  /* 0x000000062e047224 */ /* 0x000fe400078e0204 */
[----:B------:R-:W-:-:S05]  /*1500*/  IMAD.WIDE.U32 R14, R7, R46, R14 ;  /* 0x0000002e070e7225 */ /* 0x000fca00078e000e */
[----:B------:R-:W-:Y:S01]  /*1510*/  IADD3 R15, R15, R4, RZ ;  /* 0x000000040f0f7210 */ /* 0x000fe20007ffe0ff */
[-C--:B------:R-:W-:Y:S01]  /*1520*/  IMAD R2, R11, R0.reuse, RZ ;  /* 0x000000000b027224 */ /* 0x080fe200078e02ff */
[----:B------:R-:W-:Y:S01]  /*1530*/  SHF.R.S32.HI R4, RZ, 0x1f, R3 ;  /* 0x0000001fff047819 */ /* 0x000fe20000011403 */
[----:B------:R-:W-:-:S04]  /*1540*/  IMAD.WIDE.U32 R16, R10, R0, RZ ;  /* 0x000000000a107225 */ /* 0x000fc800078e00ff */
[----:B------:R-:W-:Y:S02]  /*1550*/  IMAD R2, R10, R5, R2 ;  /* 0x000000050a027224 */ /* 0x000fe400078e0202 */
[----:B------:R-:W-:Y:S02]  /*1560*/  IMAD R0, R12, R4, R8 ;  /* 0x000000040c007224 */ /* 0x000fe400078e0208 */
[----:B------:R-:W-:Y:S01]  /*1570*/  IMAD.WIDE.U32 R12, R3, R12, R14 ;  /* 0x0000000c030c7225 */ /* 0x000fe200078e000e */
[----:B------:R-:W-:-:S03]  /*1580*/  IADD3 R9, R17, R2, RZ ;  /* 0x0000000211097210 */ /* 0x000fc60007ffe0ff */
[----:B------:R-:W-:Y:S01]  /*1590*/  IMAD.MOV.U32 R8, RZ, RZ, R16 ;  /* 0x000000ffff087224 */ /* 0x000fe200078e0010 */
[----:B------:R-:W-:Y:S01]  /*15a0*/  MOV R2, R12 ;  /* 0x0000000c00027202 */ /* 0x000fe20000000f00 */
[----:B------:R-:W-:Y:S02]  /*15b0*/  IMAD.IADD R0, R13, 0x1, R0 ;  /* 0x000000010d007824 */ /* 0x000fe400078e0200 */
[----:B------:R-:W-:Y:S01]  /*15c0*/  IMAD.MOV.U32 R5, RZ, RZ, R3 ;  /* 0x000000ffff057224 */ /* 0x000fe200078e0003 */
[----:B------:R-:W-:Y:S05]  /*15d0*/  BRA `(.L_x_854) ;  /* 0x00000004003c7947 */ /* 0x000fea0003800000 */
.L_x_853:
[----:B------:R-:W2:Y:S01]  /*15e0*/  LD.E R4, desc[UR6][R18.64+0x68] ;  /* 0x0000680612047980 */ /* 0x000ea2000c101900 */
[----:B------:R-:W-:-:S03]  /*15f0*/  ISETP.NE.AND P3, PT, R13, -0x1, PT ;  /* 0xffffffff0d00780c */ /* 0x000fc60003f65270 */
[----:B------:R-:W3:Y:S04]  /*1600*/  LD.E.64 R46, desc[UR6][R18.64+0x38] ;  /* 0x00003806122e7980 */ /* 0x000ee8000c101b00 */
[----:B------:R-:W4:Y:S04]  /*1610*/  LD.E.64 R48, desc[UR6][R18.64+0x40] ;  /* 0x0000400612307980 */ /* 0x000f28000c101b00 */
[----:B------:R-:W4:Y:S04]  /*1620*/  LD.E.64 R14, desc[UR6][R18.64+0x50] ;  /* 0x00005006120e7980 */ /* 0x000f28000c101b00 */
[----:B------:R-:W4:Y:S04]  /*1630*/  @!P3 LD.E.64 R22, desc[UR6][R18.64+0x20] ;  /* 0x000020061216b980 */ /* 0x000f28000c101b00 */
[----:B------:R-:W4:Y:S04]  /*1640*/  @!P3 LD.E.64 R16, desc[UR6][R18.64+0x28] ;  /* 0x000028061210b980 */ /* 0x000f28000c101b00 */
[----:B------:R1:W5:Y:S01]  /*1650*/  LD.E.64 R26, desc[UR6][R18.64+0x58] ;  /* 0x00005806121a7980 */ /* 0x000362000c101b00 */
[----:B------:R-:W-:Y:S01]  /*1660*/  IMAD.MOV.U32 R8, RZ, RZ, RZ ;  /* 0x000000ffff087224 */ /* 0x000fe200078e00ff */
[----:B------:R-:W-:-:S02]  /*1670*/  IABS R7, R238 ;  /* 0x000000ee00077213 */ /* 0x000fc40000000000 */
[----:B------:R-:W-:Y:S02]  /*1680*/  @!P3 SHF.R.S32.HI R6, RZ, 0x1f, R12 ;  /* 0x0000001fff06b819 */ /* 0x000fe4000001140c */
[----:B--2---:R-:W-:-:S04]  /*1690*/  IABS R2, R4 ;  /* 0x0000000400027213 */ /* 0x004fc80000000000 */
[----:B------:R-:W2:Y:S08]  /*16a0*/  I2F.RP R0, R2 ;  /* 0x0000000200007306 */ /* 0x000eb00000209400 */
[----:B--2---:R-:W2:Y:S02]  /*16b0*/  MUFU.RCP R0, R0 ;  /* 0x0000000000007308 */ /* 0x004ea40000001000 */
[----:B--2---:R-:W-:-:S06]  /*16c0*/  IADD3 R0, R0, 0xffffffe, RZ ;  /* 0x0ffffffe00007810 */ /* 0x004fcc0007ffe0ff */
[----:B------:R-:W2:Y:S02]  /*16d0*/  F2I.FTZ.U32.TRUNC.NTZ R9, R0 ;  /* 0x0000000000097305 */ /* 0x000ea4000021f000 */
[----:B--2---:R-:W-:-:S05]  /*16e0*/  IADD3 R0, RZ, -R9, RZ ;  /* 0x80000009ff007210 */ /* 0x004fca0007ffe0ff */
[----:B------:R-:W-:Y:S01]  /*16f0*/  IMAD R3, R0, R2, RZ ;  /* 0x0000000200037224 */ /* 0x000fe200078e02ff */
[----:B------:R-:W-:-:S03]  /*1700*/  IABS R0, R4 ;  /* 0x0000000400007213 */ /* 0x000fc60000000000 */
[----:B------:R-:W-:Y:S01]  /*1710*/  IMAD.HI.U32 R3, R9, R3, R8 ;  /* 0x0000000309037227 */ /* 0x000fe200078e0008 */
[----:B------:R-:W-:-:S05]  /*1720*/  IADD3 R0, RZ, -R0, RZ ;  /* 0x80000000ff007210 */ /* 0x000fca0007ffe0ff */
[----:B------:R-:W-:-:S04]  /*1730*/  IMAD.HI.U32 R3, R3, R7, RZ ;  /* 0x0000000703037227 */ /* 0x000fc800078e00ff */
[----:B------:R-:W-:-:S05]  /*1740*/  IMAD R0, R3, R0, R7 ;  /* 0x0000000003007224 */ /* 0x000fca00078e0207 */
[----:B------:R-:W-:Y:S01]  /*1750*/  ISETP.GT.U32.AND P0, PT, R2, R0, PT ;  /* 0x000000000200720c */ /* 0x000fe20003f04070 */
[-C--:B---3--:R-:W-:Y:S02]  /*1760*/  @!P3 IMAD R5, R47, R12.reuse, RZ ;  /* 0x0000000c2f05b224 */ /* 0x088fe400078e02ff */
[----:B------:R-:W-:-:S04]  /*1770*/  @!P3 IMAD.WIDE.U32 R24, R46, R12, RZ ;  /* 0x0000000c2e18b225 */ /* 0x000fc800078e00ff */
[----:B------:R-:W-:Y:S01]  /*1780*/  @!P3 IMAD R5, R6, R46, R5 ;  /* 0x0000002e0605b224 */ /* 0x000fe200078e0205 */
[----:B------:R-:W-:Y:S02]  /*1790*/  @P3 IADD3 R7, R12, R13, RZ ;  /* 0x0000000d0c073210 */ /* 0x000fe40007ffe0ff */
[----:B-----5:R-:W-:Y:S01]  /*17a0*/  @!P3 SHF.R.S32.HI R6, RZ, 0x1f, R11 ;  /* 0x0000001fff06b819 */ /* 0x020fe2000001140b */
[----:B------:R-:W-:Y:S02]  /*17b0*/  @!P3 IMAD.IADD R25, R25, 0x1, R5 ;  /* 0x000000011919b824 */ /* 0x000fe400078e0205 */
[----:B------:R-:W-:Y:S02]  /*17c0*/  @!P0 IMAD.IADD R0, R0, 0x1, -R2 ;  /* 0x0000000100008824 */ /* 0x000fe400078e0a02 */
[----:B----4-:R-:W-:Y:S02]  /*17d0*/  @!P3 IMAD R5, R23, R11, RZ ;  /* 0x0000000b1705b224 */ /* 0x010fe400078e02ff */
[-C--:B------:R-:W-:Y:S01]  /*17e0*/  @P3 IMAD R9, R47, R7.reuse, RZ ;  /* 0x000000072f093224 */ /* 0x080fe200078e02ff */
[----:B------:R-:W-:Y:S01]  /*17f0*/  ISETP.GE.U32.AND P2, PT, R0, R2, PT ;  /* 0x000000020000720c */ /* 0x000fe20003f46070 */
[----:B------:R-:W-:Y:S01]  /*1800*/  @P3 IMAD.WIDE.U32 R28, R46, R7, RZ ;  /* 0x000000072e1c3225 */ /* 0x000fe200078e00ff */
[----:B------:R-:W-:-:S03]  /*1810*/  LOP3.LUT R2, R238, R4, RZ, 0x3c, !PT ;  /* 0x00000004ee027212 */ /* 0x000fc600078e3cff */
[C---:B------:R-:W-:Y:S02]  /*1820*/  @!P3 IMAD R5, R22.reuse, R6, R5 ;  /* 0x000000061605b224 */ /* 0x040fe400078e0205 */
[----:B------:R-:W-:Y:S01]  /*1830*/  @!P3 IMAD.WIDE.U32 R22, R22, R11, R24 ;  /* 0x0000000b1616b225 */ /* 0x000fe200078e0018 */
[----:B------:R-:W-:Y:S02]  /*1840*/  ISETP.GE.AND P1, PT, R2, RZ, PT ;  /* 0x000000ff0200720c */ /* 0x000fe40003f26270 */
[----:B------:R-:W-:Y:S02]  /*1850*/  @!P0 IADD3 R3, R3, 0x1, RZ ;  /* 0x0000000103038810 */ /* 0x000fe40007ffe0ff */
[----:B------:R-:W-:Y:S02]  /*1860*/  @P3 IADD3 R9, R29, R9, RZ ;  /* 0x000000091d093210 */ /* 0x000fe40007ffe0ff */
[----:B------:R-:W-:Y:S02]  /*1870*/  ISETP.NE.AND P0, PT, R4, RZ, PT ;  /* 0x000000ff0400720c */ /* 0x000fe40003f05270 */
[----:B------:R-:W-:-:S02]  /*1880*/  @P3 MOV R10, R28 ;  /* 0x0000001c000a3202 */ /* 0x000fc40000000f00 */
[----:B------:R-:W-:Y:S01]  /*1890*/  @!P3 IADD3 R9, R23, R5, RZ ;  /* 0x000000051709b210 */ /* 0x000fe20007ffe0ff */
[----:B------:R-:W-:Y:S01]  /*18a0*/  @!P3 IMAD R5, R49, R12, RZ ;  /* 0x0000000c3105b224 */ /* 0x000fe200078e02ff */
[----:B------:R-:W-:Y:S02]  /*18b0*/  @!P3 SHF.R.S32.HI R0, RZ, 0x1f, R12 ;  /* 0x0000001fff00b819 */ /* 0x000fe4000001140c */
[----:B------:R-:W-:Y:S02]  /*18c0*/  LEA R7, R165, 0xffffffc0, 0x6 ;  /* 0xffffffc0a5077811 */ /* 0x000fe400078e30ff */
[----:B------:R-:W-:Y:S01]  /*18d0*/  @!P3 MOV R10, R22 ;  /* 0x00000016000ab202 */ /* 0x000fe20000000f00 */
[----:B------:R-:W-:Y:S01]  /*18e0*/  @!P3 IMAD R0, R0, R48, R5 ;  /* 0x000000300000b224 */ /* 0x000fe200078e0205 */
[----:B------:R-:W-:Y:S01]  /*18f0*/  SHF.R.S32.HI R6, RZ, 0x1f, R7 ;  /* 0x0000001fff067819 */ /* 0x000fe20000011407 */
[----:B------:R-:W-:Y:S01]  /*1900*/  @!P3 IMAD.WIDE.U32 R24, R48, R12, RZ ;  /* 0x0000000c3018b225 */ /* 0x000fe200078e00ff */
[----:B------:R-:W-:-:S03]  /*1910*/  MOV R23, R9 ;  /* 0x0000000900177202 */ /* 0x000fc60000000f00 */
[-C--:B------:R-:W-:Y:S02]  /*1920*/  IMAD R8, R47, R7.reuse, RZ ;  /* 0x000000072f087224 */ /* 0x080fe400078e02ff */
[----:B------:R-:W-:Y:S02]  /*1930*/  IMAD.MOV.U32 R22, RZ, RZ, R10 ;  /* 0x000000ffff167224 */ /* 0x000fe400078e000a */
[----:B------:R-:W-:Y:S01]  /*1940*/  @P2 VIADD R3, R3, 0x1 ;  /* 0x0000000103032836 */ /* 0x000fe20000000000 */
[----:B------:R-:W-:Y:S01]  /*1950*/  @!P3 IADD3 R25, R25, R0, RZ ;  /* 0x000000001919b210 */ /* 0x000fe20007ffe0ff */
[----:B------:R-:W-:Y:S01]  /*1960*/  IMAD R8, R6, R46, R8 ;  /* 0x0000002e06087224 */ /* 0x000fe200078e0208 */
[----:B------:R-:W-:Y:S01]  /*1970*/  @!P3 SHF.R.S32.HI R0, RZ, 0x1f, R11 ;  /* 0x0000001fff00b819 */ /* 0x000fe2000001140b */
[----:B------:R-:W-:Y:S01]  /*1980*/  IMAD.WIDE.U32 R22, R46, R7, R22 ;  /* 0x000000072e167225 */ /* 0x000fe200078e0016 */
[----:B------:R-:W-:Y:S02]  /*1990*/  @!P1 IADD3 R3, -R3, RZ, RZ ;  /* 0x000000ff03039210 */ /* 0x000fe40007ffe1ff */
[----:B------:R-:W-:Y:S01]  /*19a0*/  @!P0 LOP3.LUT R3, RZ, R4, RZ, 0x33, !PT ;  /* 0x00000004ff038212 */ /* 0x000fe200078e33ff */
[----:B------:R-:W-:Y:S01]  /*19b0*/  @!P3 IMAD R2, R17, R11, RZ ;  /* 0x0000000b1102b224 */ /* 0x000fe200078e02ff */
[----:B------:R-:W-:Y:S01]  /*19c0*/  IADD3 R23, R23, R8, RZ ;  /* 0x0000000817177210 */ /* 0x000fe20007ffe0ff */
[----:B------:R-:W-:Y:S01]  /*19d0*/  @P3 IMAD.IADD R12, R12, 0x1, R13 ;  /* 0x000000010c0c3824 */ /* 0x000fe200078e020d */
[----:B------:R-:W-:Y:S01]  /*19e0*/  SHF.R.S32.HI R4, RZ, 0x1f, R3 ;  /* 0x0000001fff047819 */ /* 0x000fe20000011403 */
[----:B------:R-:W-:-:S02]  /*19f0*/  @!P3 IMAD R0, R16, R0, R2 ;  /* 0x000000001000b224 */ /* 0x000fc400078e0202 */
[----:B------:R-:W-:Y:S02]  /*1a00*/  IMAD R2, R15, R3, RZ ;  /* 0x000000030f027224 */ /* 0x000fe400078e02ff */
[-C--:B------:R-:W-:Y:S02]  /*1a10*/  @P3 IMAD R9, R49, R12.reuse, RZ ;  /* 0x0000000c31093224 */ /* 0x080fe400078e02ff */
[----:B------:R-:W-:-:S04]  /*1a20*/  @P3 IMAD.WIDE.U32 R12, R48, R12, RZ ;  /* 0x0000000c300c3225 */ /* 0x000fc800078e00ff */
[----:B------:R-:W-:-:S04]  /*1a30*/  @!P3 IMAD.WIDE.U32 R16, R16, R11, R24 ;  /* 0x0000000b1010b225 */ /* 0x000fc800078e0018 */
[----:B------:R-:W-:Y:S01]  /*1a40*/  IMAD.WIDE.U32 R22, R14, R3, R22 ;  /* 0x000000030e167225 */ /* 0x000fe200078e0016 */
[----:B------:R-:W-:-:S03]  /*1a50*/  @P3 IADD3 R9, R13, R9, RZ ;  /* 0x000000090d093210 */ /* 0x000fc60007ffe0ff */
[----:B------:R-:W-:Y:S01]  /*1a60*/  IMAD R14, R14, R4, R2 ;  /* 0x000000040e0e7224 */ /* 0x000fe200078e0202 */
[----:B------:R-:W-:Y:S01]  /*1a70*/  @!P3 IADD3 R9, R17, R0, RZ ;  /* 0x000000001109b210 */ /* 0x000fe20007ffe0ff */
[----:B------:R-:W-:Y:S01]  /*1a80*/  @P3 IMAD.MOV.U32 R8, RZ, RZ, R12 ;  /* 0x000000ffff083224 */ /* 0x000fe200078e000c */
[----:B------:R-:W-:Y:S01]  /*1a90*/  @!P3 MOV R8, R16 ;  /* 0x000000100008b202 */ /* 0x000fe20000000f00 */
[----:B------:R-:W-:Y:S01]  /*1aa0*/  IMAD.MOV.U32 R2, RZ, RZ, R22 ;  /* 0x000000ffff027224 */ /* 0x000fe200078e0016 */
[----:B------:R-:W-:Y:S02]  /*1ab0*/  IADD3 R0, R23, R14, RZ ;  /* 0x0000000e17007210 */ /* 0x000fe40007ffe0ff */
[----:B-1----:R-:W-:Y:S02]  /*1ac0*/  MOV R5, R3 ;  /* 0x0000000300057202 */ /* 0x002fe40000000f00 */
.L_x_854:
[----:B------:R-:W-:Y:S05]  /*1ad0*/  BSYNC B0 ;  /* 0x0000000000007941 */ /* 0x000fea0003800000 */
.L_x_852:
[----:B------:R-:W-:Y:S01]  /*1ae0*/  ISETP.NE.AND P0, PT, R242, -0x1, PT ;  /* 0xfffffffff200780c */ /* 0x000fe20003f05270 */
[----:B------:R-:W2:Y:S04]  /*1af0*/  LD.E.64 R12, desc[UR6][R18.64+0x30] ;  /* 0x00003006120c7980 */ /* 0x000ea8000c101b00 */
[----:B------:R-:W3:Y:S04]  /*1b00*/  LD.E.64 R10, desc[UR6][R18.64+0x48] ;  /* 0x00004806120a7980 */ /* 0x000ee8000c101b00 */
[----:B------:R-:W4:Y:S04]  /*1b10*/  LD.E R152, desc[UR6][R18.64+0xc0] ;  /* 0x0000c00612987980 */ /* 0x000f28000c101900 */
[----:B------:R-:W3:Y:S04]  /*1b20*/  @!P0 LD.E.64 R24, desc[UR6][R18.64+0x18] ;  /* 0x0000180612188980 */ /* 0x000ee8000c101b00 */
[----:B------:R1:W5:Y:S04]  /*1b30*/  @P4 LD.E R20, desc[UR6][R20.64] ;  /* 0x0000000614144980 */ /* 0x000368000c101900 */
[----:B------:R-:W4:Y:S04]  /*1b40*/  LD.E.64 R158, desc[UR6][R18.64+0x8] ;  /* 0x00000806129e7980 */ /* 0x000f28000c101b00 */
[----:B------:R-:W4:Y:S04]  /*1b50*/  LD.E.64 R168, desc[UR6][R18.64+0x10] ;  /* 0x0000100612a87980 */ /* 0x000f28000c101b00 */
[----:B------:R1:W5:Y:S01]  /*1b60*/  LD.E.64 R176, desc[UR6][R18.64] ;  /* 0x0000000612b07980 */ /* 0x000362000c101b00 */
[----:B------:R-:W-:-:S04]  /*1b70*/  SHF.R.S32.HI R3, RZ, 0x1f, R45 ;  /* 0x0000001fff037819 */ /* 0x000fc8000001142d */
[CC--:B------:R-:W-:Y:S02]  /*1b80*/  LEA.HI R17, R3.reuse, R45.reuse, RZ, 0x4 ;  /* 0x0000002d03117211 */ /* 0x0c0fe400078f20ff */
[----:B------:R-:W-:Y:S02]  /*1b90*/  LEA.HI R166, R3, R45, RZ, 0x3 ;  /* 0x0000002d03a67211 */ /* 0x000fe400078f18ff */
[----:B------:R-:W-:Y:S02]  /*1ba0*/  SHF.R.S32.HI R14, RZ, 0x4, R17 ;  /* 0x00000004ff0e7819 */ /* 0x000fe40000011411 */
[----:B------:R-:W-:Y:S02]  /*1bb0*/  LOP3.LUT R51, R166, 0xfffffff8, RZ, 0xc0, !PT ;  /* 0xfffffff8a6337812 */ /* 0x000fe400078ec0ff */
[C---:B------:R-:W-:Y:S02]  /*1bc0*/  LEA.HI R52, R17.reuse, R14, RZ, 0x1 ;  /* 0x0000000e11347211 */ /* 0x040fe400078f08ff */
[----:B------:R-:W-:-:S02]  /*1bd0*/  LOP3.LUT R17, R17, 0xfffffff0, RZ, 0xc0, !PT ;  /* 0xfffffff011117812 */ /* 0x000fc400078ec0ff */
[----:B------:R-:W-:Y:S01]  /*1be0*/  LOP3.LUT R52, R52, 0xfffffffe, RZ, 0xc0, !PT ;  /* 0xfffffffe34347812 */ /* 0x000fe200078ec0ff */
[C---:B------:R-:W-:Y:S02]  /*1bf0*/  IMAD.IADD R51, R45.reuse, 0x1, -R51 ;  /* 0x000000012d337824 */ /* 0x040fe400078e0a33 */
[----:B------:R-:W-:Y:S02]  /*1c00*/  IMAD.IADD R17, R45, 0x1, -R17 ;  /* 0x000000012d117824 */ /* 0x000fe400078e0a11 */
[----:B------:R-:W-:Y:S02]  /*1c10*/  IMAD.IADD R52, R14, 0x1, -R52 ;  /* 0x000000010e347824 */ /* 0x000fe400078e0a34 */
[----:B------:R-:W-:Y:S01]  /*1c20*/  IMAD.SHL.U32 R14, R51, 0x8, RZ ;  /* 0x00000008330e7824 */ /* 0x000fe200078e00ff */
[----:B------:R-:W-:-:S04]  /*1c30*/  SHF.R.S32.HI R15, RZ, 0x1f, R17 ;  /* 0x0000001fff0f7819 */ /* 0x000fc80000011411 */
[----:B------:R-:W-:Y:S02]  /*1c40*/  IADD3 R28, P1, R14, R8, RZ ;  /* 0x000000080e1c7210 */ /* 0x000fe40007f3e0ff */
[----:B------:R-:W-:Y:S02]  /*1c50*/  LEA.HI R8, R15, R17, RZ, 0x3 ;  /* 0x000000110f087211 */ /* 0x000fe400078f18ff */
[----:B------:R-:W-:Y:S02]  /*1c60*/  SHF.R.S32.HI R166, RZ, 0x3, R166 ;  /* 0x00000003ffa67819 */ /* 0x000fe400000114a6 */
[----:B------:R-:W-:Y:S02]  /*1c70*/  LOP3.LUT R16, R8, 0xfffffff8, RZ, 0xc0, !PT ;  /* 0xfffffff808107812 */ /* 0x000fe400078ec0ff */
[----:B------:R-:W-:Y:S01]  /*1c80*/  LEA.HI R3, R3, R45, RZ, 0x6 ;  /* 0x0000002d03037211 */ /* 0x000fe200078f30ff */
[----:B-1----:R-:W-:Y:S01]  /*1c90*/  IMAD.SHL.U32 R21, R166, 0x40, RZ ;  /* 0x00000040a6157824 */ /* 0x002fe200078e00ff */
[----:B------:R-:W-:Y:S01]  /*1ca0*/  SHF.R.S32.HI R15, RZ, 0x1f, R14 ;  /* 0x0000001fff0f7819 */ /* 0x000fe2000001140e */
[----:B------:R-:W-:-:S02]  /*1cb0*/  IMAD.IADD R16, R17, 0x1, -R16 ;  /* 0x0000000111107824 */ /* 0x000fc400078e0a10 */
[----:B------:R-:W-:Y:S01]  /*1cc0*/  IMAD.SHL.U32 R153, R3, 0x8, RZ ;  /* 0x0000000803997824 */ /* 0x000fe200078e00ff */
[----:B------:R-:W-:Y:S01]  /*1cd0*/  LOP3.LUT R21, R21, 0x1c0, RZ, 0xc0, !PT ;  /* 0x000001c015157812 */ /* 0x000fe200078ec0ff */
[-C--:B------:R-:W-:Y:S02]  /*1ce0*/  IMAD R6, R6, R48.reuse, RZ ;  /* 0x0000003006067224 */ /* 0x080fe400078e02ff */
[----:B------:R-:W-:Y:S02]  /*1cf0*/  IMAD.X R29, R15, 0x1, R9, P1 ;  /* 0x000000010f1d7824 */ /* 0x000fe400008e0609 */
[----:B------:R-:W-:Y:S01]  /*1d00*/  IMAD.SHL.U32 R3, R16, 0x40, RZ ;  /* 0x0000004010037824 */ /* 0x000fe200078e00ff */
[----:B------:R-:W-:Y:S01]  /*1d10*/  LOP3.LUT R22, R21, 0x38, R14, 0xf8, !PT ;  /* 0x0000003815167812 */ /* 0x000fe200078ef80e */
[C---:B------:R-:W-:Y:S01]  /*1d20*/  IMAD R6, R7.reuse, R49, R6 ;  /* 0x0000003107067224 */ /* 0x040fe200078e0206 */
[----:B------:R-:W-:Y:S01]  /*1d30*/  SHF.R.U32.HI R21, RZ, 0x3, R21 ;  /* 0x00000003ff157819 */ /* 0x000fe20000011615 */
[----:B------:R-:W-:Y:S01]  /*1d40*/  IMAD.WIDE.U32 R28, R7, R48, R28 ;  /* 0x00000030071c7225 */ /* 0x000fe200078e001c */
[----:B------:R-:W-:-:S02]  /*1d50*/  SHF.L.U32 R7, R52, 0x3, RZ ;  /* 0x0000000334077819 */ /* 0x000fc400000006ff */
[----:B------:R-:W-:Y:S01]  /*1d60*/  LOP3.LUT R3, R3, 0x1c0, RZ, 0xc0, !PT ;  /* 0x000001c003037812 */ /* 0x000fe200078ec0ff */
[----:B------:R-:W-:Y:S01]  /*1d70*/  IMAD.IADD R29, R29, 0x1, R6 ;  /* 0x000000011d1d7824 */ /* 0x000fe200078e0206 */
[----:B------:R-:W-:Y:S02]  /*1d80*/  LOP3.LUT R21, R22, R21, RZ, 0x3c, !PT ;  /* 0x0000001516157212 */ /* 0x000fe400078e3cff */
[C---:B------:R-:W-:Y:S02]  /*1d90*/  LOP3.LUT P3, RZ, R16.reuse, 0x4, RZ, 0xc0, !PT ;  /* 0x0000000410ff7812 */ /* 0x040fe4000786c0ff */
[----:B------:R-:W-:Y:S02]  /*1da0*/  LOP3.LUT P2, RZ, R16, 0x2, RZ, 0xc0, !PT ;  /* 0x0000000210ff7812 */ /* 0x000fe4000784c0ff */
[----:B------:R-:W-:Y:S02]  /*1db0*/  LOP3.LUT R7, R3, 0x8, R7, 0xf8, !PT ;  /* 0x0000000803077812 */ /* 0x000fe400078ef807 */
[----:B------:R-:W-:-:S02]  /*1dc0*/  SHF.R.U32.HI R35, RZ, 0x3, R3 ;  /* 0x00000003ff237819 */ /* 0x000fc40000011603 */
[----:B------:R-:W-:Y:S01]  /*1dd0*/  SHF.R.S32.HI R56, RZ, 0x1f, R239 ;  /* 0x0000001fff387819 */ /* 0x000fe200000114ef */
[----:B------:R-:W-:Y:S01]  /*1de0*/  IMAD.SHL.U32 R8, R8, 0x40, RZ ;  /* 0x0000004008087824 */ /* 0x000fe200078e00ff */
[----:B------:R-:W-:-:S04]  /*1df0*/  LOP3.LUT R35, R7, R35, RZ, 0x3c, !PT ;  /* 0x0000002307237212 */ /* 0x000fc800078e3cff */
[----:B------:R-:W-:Y:S02]  /*1e00*/  LOP3.LUT R35, R35, 0xfffffe00, R8, 0xf8, !PT ;  /* 0xfffffe0023237812 */ /* 0x000fe400078ef808 */
[----:B------:R-:W-:-:S04]  /*1e10*/  SHF.R.S32.HI R80, RZ, 0x1f, R81 ;  /* 0x0000001fff507819 */ /* 0x000fc80000011451 */
[----:B------:R-:W-:Y:S01]  /*1e20*/  LEA.HI R80, R80, R81, RZ, 0x6 ;  /* 0x0000005150507211 */ /* 0x000fe200078f30ff */
[----:B------:R-:W-:-:S03]  /*1e30*/  IMAD R160, R27, R5, RZ ;  /* 0x000000051ba07224 */ /* 0x000fc600078e02ff */
[----:B------:R-:W-:Y:S01]  /*1e40*/  SHF.R.S32.HI R80, RZ, 0x6, R80 ;  /* 0x00000006ff507819 */ /* 0x000fe20000011450 */
[-C--:B------:R-:W-:Y:S01]  /*1e50*/  IMAD R160, R4, R26.reuse, R160 ;  /* 0x0000001a04a07224 */ /* 0x080fe200078e02a0 */
[----:B------:R-:W-:Y:S01]  /*1e60*/  SHF.R.S32.HI R167, RZ, 0x1f, R166 ;  /* 0x0000001fffa77819 */ /* 0x000fe200000114a6 */
[----:B------:R-:W-:Y:S01]  /*1e70*/  IMAD.WIDE.U32 R26, R5, R26, R28 ;  /* 0x0000001a051a7225 */ /* 0x000fe200078e001c */
[----:B------:R-:W-:-:S03]  /*1e80*/  VIMNMX R80, RZ, R80, !PT ;  /* 0x00000050ff507248 */ /* 0x000fc60007fe0100 */
[----:B------:R-:W-:Y:S02]  /*1e90*/  IMAD.IADD R161, R27, 0x1, R160 ;  /* 0x000000011ba17824 */ /* 0x000fe400078e02a0 */
[----:B------:R-:W-:Y:S02]  /*1ea0*/  IMAD.MOV.U32 R160, RZ, RZ, R26 ;  /* 0x000000ffffa07224 */ /* 0x000fe400078e001a */
[----:B------:R-:W-:-:S04]  /*1eb0*/  IMAD.WIDE R170, R240, 0x40, R166 ;  /* 0x00000040f0aa7825 */ /* 0x000fc800078e02a6 */
[-C--:B------:R-:W-:Y:S02]  /*1ec0*/  IMAD R155, R47, R166.reuse, RZ ;  /* 0x000000a62f9b7224 */ /* 0x080fe400078e02ff */
[----:B------:R-:W-:Y:S02]  /*1ed0*/  IMAD R162, R49, R166, RZ ;  /* 0x000000a631a27224 */ /* 0x000fe400078e02ff */
[C---:B------:R-:W-:Y:S02]  /*1ee0*/  IMAD R155, R167.reuse, R46, R155 ;  /* 0x0000002ea79b7224 */ /* 0x040fe400078e029b */
[-C--:B------:R-:W-:Y:S02]  /*1ef0*/  IMAD R162, R167, R48.reuse, R162 ;  /* 0x00000030a7a27224 */ /* 0x080fe400078e02a2 */
[----:B------:R-:W-:-:S04]  /*1f00*/  IMAD.WIDE.U32 R160, R166, R48, R160 ;  /* 0x00000030a6a07225 */ /* 0x000fc800078e00a0 */
[----:B------:R-:W-:Y:S02]  /*1f10*/  IMAD.MOV.U32 R34, RZ, RZ, 0x10 ;  /* 0x00000010ff227424 */ /* 0x000fe400078e00ff */
[----:B------:R-:W-:Y:S02]  /*1f20*/  IMAD.MOV.U32 R33, RZ, RZ, 0x20 ;  /* 0x00000020ff217424 */ /* 0x000fe400078e00ff */
[----:B------:R-:W-:Y:S01]  /*1f30*/  IMAD.IADD R163, R161, 0x1, R162 ;  /* 0x00000001a1a37824 */ /* 0x000fe200078e02a2 */
[----:B------:R-:W-:Y:S01]  /*1f40*/  LOP3.LUT R153, R21, 0xfffffe00, R153, 0xf8, !PT ;  /* 0xfffffe0015997812 */ /* 0x000fe200078ef899 */
[C---:B------:R-:W-:Y:S01]  /*1f50*/  IMAD.SHL.U32 R233, R46.reuse, 0x10, RZ ;  /* 0x000000102ee97824 */ /* 0x040fe200078e00ff */
[----:B------:R-:W-:Y:S01]  /*1f60*/  SHF.L.U64.HI R234, R46, 0x4, R47 ;  /* 0x000000042eea7819 */ /* 0x000fe2000001022f */
[C---:B------:R-:W-:Y:S01]  /*1f70*/  IMAD.SHL.U32 R231, R48.reuse, 0x10, RZ ;  /* 0x0000001030e77824 */ /* 0x040fe200078e00ff */
[----:B------:R-:W-:Y:S01]  /*1f80*/  SHF.L.U64.HI R232, R48, 0x4, R49 ;  /* 0x0000000430e87819 */ /* 0x000fe20000010231 */
[----:B------:R-:W-:Y:S01]  /*1f90*/  IMAD.SHL.U32 R150, R51, 0x4, RZ ;  /* 0x0000000433967824 */ /* 0x000fe200078e00ff */
[----:B------:R-:W-:-:S02]  /*1fa0*/  SEL R34, R34, 0xfffffff0, !P2 ;  /* 0xfffffff022227807 */ /* 0x000fc40005000000 */
[----:B------:R-:W-:Y:S01]  /*1fb0*/  SEL R33, R33, 0xffffffe0, !P3 ;  /* 0xffffffe021217807 */ /* 0x000fe20005800000 */
[----:B--2---:R-:W-:-:S04]  /*1fc0*/  @P0 IMAD.WIDE.U32 R22, R12, R242, RZ ;  /* 0x000000f20c160225 */ /* 0x004fc800078e00ff */
[----:B------:R-:W-:Y:S02]  /*1fd0*/  @P0 IMAD.MOV.U32 R3, RZ, RZ, R22 ;  /* 0x000000ffff030224 */ /* 0x000fe400078e0016 */
[----:B------:R-:W-:Y:S02]  /*1fe0*/  @P0 IMAD R7, R13, R242, RZ ;  /* 0x000000f20d070224 */ /* 0x000fe400078e02ff */
[-C--:B---3--:R-:W-:Y:S02]  /*1ff0*/  @!P0 IMAD R6, R25, R239.reuse, RZ ;  /* 0x000000ef19068224 */ /* 0x088fe400078e02ff */
[----:B------:R-:W-:-:S04]  /*2000*/  @!P0 IMAD.WIDE.U32 R16, R24, R239, RZ ;  /* 0x000000ef18108225 */ /* 0x000fc800078e00ff */
[----:B------:R-:W-:Y:S02]  /*2010*/  @!P0 IMAD R6, R24, R56, R6 ;  /* 0x0000003818068224 */ /* 0x000fe400078e0206 */
[----:B------:R-:W-:Y:S02]  /*2020*/  @!P0 IMAD.MOV.U32 R3, RZ, RZ, R16 ;  /* 0x000000ffff038224 */ /* 0x000fe400078e0010 */
[----:B------:R-:W-:Y:S01]  /*2030*/  @P0 IMAD.IADD R7, R23, 0x1, R7 ;  /* 0x0000000117070824 */ /* 0x000fe200078e0207 */
[----:B------:R-:W-:Y:S02]  /*2040*/  @!P0 IADD3 R7, R17, R6, RZ ;  /* 0x0000000611078210 */ /* 0x000fe40007ffe0ff */
[C---:B------:R-:W-:Y:S01]  /*2050*/  IADD3 R8, P1, R14.reuse, R3, RZ ;  /* 0x000000030e087210 */ /* 0x040fe20007f3e0ff */
[----:B------:R-:W-:Y:S02]  /*2060*/  IMAD R6, R11, R238, RZ ;  /* 0x000000ee0b067224 */ /* 0x000fe400078e02ff */
[----:B------:R-:W-:-:S02]  /*2070*/  VIADD R11, R14, 0x40 ;  /* 0x000000400e0b7836 */ /* 0x000fc40000000000 */
[----:B------:R-:W-:Y:S01]  /*2080*/  IMAD.X R9, R15, 0x1, R7, P1 ;  /* 0x000000010f097824 */ /* 0x000fe200008e0607 */
[----:B------:R-:W-:Y:S01]  /*2090*/  SHF.R.S32.HI R3, RZ, 0x1f, R238 ;  /* 0x0000001fff037819 */ /* 0x000fe200000114ee */
[--C-:B------:R-:W-:Y:S02]  /*20a0*/  @P0 IMAD.MOV.U32 R174, RZ, RZ, R12.reuse ;  /* 0x000000ffffae0224 */ /* 0x100fe400078e000c */
[--C-:B------:R-:W-:Y:S02]  /*20b0*/  @P0 IMAD.MOV.U32 R175, RZ, RZ, R13.reuse ;  /* 0x000000ffffaf0224 */ /* 0x100fe400078e000d */
[----:B------:R-:W-:Y:S02]  /*20c0*/  @!P0 IMAD.MOV.U32 R174, RZ, RZ, R12 ;  /* 0x000000ffffae8224 */ /* 0x000fe400078e000c */
[----:B------:R-:W-:Y:S01]  /*20d0*/  @!P0 IMAD.MOV.U32 R175, RZ, RZ, R13 ;  /* 0x000000ffffaf8224 */ /* 0x000fe200078e000d */
[----:B----4-:R-:W-:Y:S01]  /*20e0*/  ISETP.GE.AND P0, PT, R11, R152, PT ;  /* 0x000000980b00720c */ /* 0x010fe20003f06270 */
[----:B------:R-:W-:Y:S01]  /*20f0*/  IMAD.WIDE.U32 R12, R238, R10, R8 ;  /* 0x0000000aee0c7225 */ /* 0x000fe200078e0008 */
[----:B------:R-:W-:-:S03]  /*2100*/  IADD3 R9, R14, 0xc0, RZ ;  /* 0x000000c00e097810 */ /* 0x000fc60007ffe0ff */
[----:B------:R-:W-:Y:S01]  /*2110*/  IMAD R3, R10, R3, R6 ;  /* 0x000000030a037224 */ /* 0x000fe200078e0206 */
[----:B------:R-:W-:Y:S02]  /*2120*/  SEL R6, RZ, 0xffffffff, P0 ;  /* 0xffffffffff067807 */ /* 0x000fe40000000000 */
[----:B------:R-:W-:Y:S01]  /*2130*/  ISETP.GE.AND P0, PT, R9, R152, PT ;  /* 0x000000980900720c */ /* 0x000fe20003f06270 */
[----:B------:R-:W-:-:S03]  /*2140*/  @!P4 IMAD.MOV.U32 R20, RZ, RZ, RZ ;  /* 0x000000ffff14c224 */ /* 0x000fc600078e00ff */
[----:B------:R-:W-:Y:S02]  /*2150*/  SEL R151, RZ, 0x8, P0 ;  /* 0x00000008ff977807 */ /* 0x000fe40000000000 */
[C---:B------:R-:W-:Y:S01]  /*2160*/  IADD3 R156, P0, R14.reuse, R2, RZ ;  /* 0x000000020e9c7210 */ /* 0x040fe20007f1e0ff */
[C---:B------:R-:W-:Y:S01]  /*2170*/  VIADD R10, R14.reuse, 0x80 ;  /* 0x000000800e0a7836 */ /* 0x040fe20000000000 */
[----:B------:R-:W-:Y:S02]  /*2180*/  ISETP.GT.AND P4, PT, R165, R80, PT ;  /* 0x00000050a500720c */ /* 0x000fe40003f84270 */
[----:B------:R-:W-:Y:S02]  /*2190*/  ISETP.GE.AND P1, PT, R14, R152, PT ;  /* 0x000000980e00720c */ /* 0x000fe40003f26270 */
[----:B------:R-:W-:Y:S01]  /*21a0*/  IADD3.X R157, R15, R0, RZ, P0, !PT ;  /* 0x000000000f9d7210 */ /* 0x000fe200007fe4ff */
[----:B------:R-:W-:Y:S01]  /*21b0*/  IMAD.SHL.U32 R6, R6, 0x2, RZ ;  /* 0x0000000206067824 */ /* 0x000fe200078e00ff */
[----:B------:R-:W-:Y:S01]  /*21c0*/  SEL R7, RZ, 0x1, P1 ;  /* 0x00000001ff077807 */ /* 0x000fe20000800000 */
[----:B------:R-:W-:Y:S01]  /*21d0*/  IMAD R172, R171, R174, RZ ;  /* 0x000000aeabac7224 */ /* 0x000fe200078e02ff */
[----:B------:R-:W-:Y:S01]  /*21e0*/  ISETP.GE.AND P1, PT, R10, R152, PT ;  /* 0x000000980a00720c */ /* 0x000fe20003f26270 */
[----:B------:R-:W-:-:S04]  /*21f0*/  IMAD.WIDE.U32 R156, R166, R46, R156 ;  /* 0x0000002ea69c7225 */ /* 0x000fc800078e009c */
[----:B------:R-:W-:Y:S01]  /*2200*/  IMAD.IADD R13, R13, 0x1, R3 ;  /* 0x000000010d0d7824 */ /* 0x000fe200078e0203 */
[----:B------:R-:W-:Y:S01]  /*2210*/  SEL R3, RZ, 0x4, P1 ;  /* 0x00000004ff037807 */ /* 0x000fe20000800000 */
[----:B------:R-:W-:Y:S01]  /*2220*/  IMAD R172, R170, R175, R172 ;  /* 0x000000afaaac7224 */ /* 0x000fe200078e02ac */
[----:B------:R-:W-:Y:S01]  /*2230*/  LOP3.LUT R6, R6, 0x2, R7, 0xe2, !PT ;  /* 0x0000000206067812 */ /* 0x000fe200078ee207 */
[----:B------:R-:W-:Y:S01]  /*2240*/  IMAD.IADD R155, R157, 0x1, R155 ;  /* 0x000000019d9b7824 */ /* 0x000fe200078e029b */
[----:B------:R-:W-:Y:S01]  /*2250*/  LEA R236, P1, R156, R158, 0x1 ;  /* 0x0000009e9cec7211 */ /* 0x000fe200078208ff */
[----:B------:R-:W-:Y:S01]  /*2260*/  IMAD.WIDE.U32 R170, R170, R174, R12 ;  /* 0x000000aeaaaa7225 */ /* 0x000fe200078e000c */
[----:B------:R-:W-:Y:S02]  /*2270*/  LEA R189, P0, R160, R168, 0x1 ;  /* 0x000000a8a0bd7211 */ /* 0x000fe400078008ff */
[----:B------:R-:W-:Y:S01]  /*2280*/  LOP3.LUT R151, R151, R6, R3, 0xfe, !PT ;  /* 0x0000000697977212 */ /* 0x000fe200078efe03 */
[----:B------:R-:W-:Y:S01]  /*2290*/  IMAD.IADD R173, R171, 0x1, R172 ;  /* 0x00000001abad7824 */ /* 0x000fe200078e02ac */
[----:B------:R-:W-:-:S02]  /*22a0*/  LEA.HI.X R235, R156, R159, R155, 0x1, P1 ;  /* 0x0000009f9ceb7211 */ /* 0x000fc400008f0c9b */
[----:B------:R-:W-:Y:S01]  /*22b0*/  LEA.HI.X R188, R160, R169, R163, 0x1, P0 ;  /* 0x000000a9a0bc7211 */ /* 0x000fe200000f0ca3 */
[----:B------:R-:W-:Y:S06]  /*22c0*/  @!P4 BRA `(.L_x_855) ;  /* 0x000000c4001cc947 */ /* 0x000fec0003800000 */
[----:B------:R-:W2:Y:S04]  /*22d0*/  LD.E.64 R36, desc[UR6][R18.64+0x120] ;  /* 0x0001200612247980 */ /* 0x000ea8000c101b00 */
[----:B------:R-:W3:Y:S04]  /*22e0*/  LD.E.64 R38, desc[UR6][R18.64+0x118] ;  /* 0x0001180612267980 */ /* 0x000ee8000c101b00 */
[----:B------:R-:W4:Y:S04]  /*22f0*/  LD.E.64 R180, desc[UR6][R18.64+0x130] ;  /* 0x0001300612b47980 */ /* 0x000f28000c101b00 */
[----:B------:R-:W4:Y:S04]  /*2300*/  LD.E.64 R182, desc[UR6][R18.64+0x128] ;  /* 0x0001280612b67980 */ /* 0x000f28000c101b00 */
[----:B------:R-:W4:Y:S04]  /*2310*/  LD.E.64 R28, desc[UR6][R18.64+0x140] ;  /* 0x00014006121c7980 */ /* 0x000f28000c101b00 */
[----:B------:R-:W4:Y:S04]  /*2320*/  LD.E.64 R26, desc[UR6][R18.64+0x138] ;  /* 0x00013806121a7980 */ /* 0x000f28000c101b00 */
[----:B------:R-:W4:Y:S04]  /*2330*/  LD.E R16, desc[UR6][R18.64+0xd0] ;  /* 0x0000d00612107980 */ /* 0x000f28000c101900 */
[----:B------:R-:W4:Y:S04]  /*2340*/  LD.E.64 R24, desc[UR6][R18.64+0x108] ;  /* 0x0001080612187980 */ /* 0x000f28000c101b00 */
[----:B------:R-:W4:Y:S04]  /*2350*/  LD.E.64 R22, desc[UR6][R18.64+0x110] ;  /* 0x0001100612167980 */ /* 0x000f28000c101b00 */
[----:B------:R-:W4:Y:S04]  /*2360*/  LD.E.64 R12, desc[UR6][R18.64+0x150] ;  /* 0x00015006120c7980 */ /* 0x000f28000c101b00 */
[----:B------:R-:W4:Y:S01]  /*2370*/  LD.E.64 R6, desc[UR6][R18.64+0x148] ;  /* 0x0001480612067980 */ /* 0x000f22000c101b00 */
[----:B------:R-:W-:Y:S01]  /*2380*/  LEA R17, R165, 0xffffffc0, 0x6 ;  /* 0xffffffc0a5117811 */ /* 0x000fe200078e30ff */
[----:B------:R-:W-:Y:S01]  /*2390*/  IMAD R57, R49, 0x60, RZ ;  /* 0x0000006031397824 */ /* 0x000fe200078e02ff */
[----:B------:R-:W-:Y:S01]  /*23a0*/  LOP3.LUT R145, R151, 0xffff, RZ, 0xc0, !PT ;  /* 0x0000ffff97917812 */ /* 0x000fe200078ec0ff */
[----:B------:R-:W-:Y:S01]  /*23b0*/  IMAD.WIDE.U32 R178, R48, 0x60, RZ ;  /* 0x0000006030b27825 */ /* 0x000fe200078e00ff */
[----:B------:R-:W-:-:S02]  /*23c0*/  SHF.R.S32.HI R8, RZ, 0x1f, R17 ;  /* 0x0000001fff087819 */ /* 0x000fc40000011411 */
[C---:B------:R-:W-:Y:S01]  /*23d0*/  SHF.L.U64.HI R59, R48.reuse, 0x5, R49 ;  /* 0x00000005303b7819 */ /* 0x040fe20000010231 */
[----:B-----5:R-:W-:Y:S01]  /*23e0*/  IMAD.IADD R20, R17, 0x1, R20 ;  /* 0x0000000111147824 */ /* 0x020fe200078e0214 */
[----:B------:R-:W-:Y:S01]  /*23f0*/  SHF.L.U32 R58, R48, 0x5, RZ ;  /* 0x00000005303a7819 */ /* 0x000fe200000006ff */
[C---:B------:R-:W-:Y:S01]  /*2400*/  VIADD R55, R166.reuse, 0x10 ;  /* 0x00000010a6377836 */ /* 0x040fe20000000000 */
[C---:B------:R-:W-:Y:S01]  /*2410*/  LOP3.LUT R148, R145.reuse, 0x1, RZ, 0xc0, !PT ;  /* 0x0000000191947812 */ /* 0x040fe200078ec0ff */
[C---:B------:R-:W-:Y:S01]  /*2420*/  VIADD R54, R166.reuse, 0x20 ;  /* 0x00000020a6367836 */ /* 0x040fe20000000000 */
[C---:B------:R-:W-:Y:S01]  /*2430*/  LOP3.LUT R147, R145.reuse, 0x2, RZ, 0xc0, !PT ;  /* 0x0000000291937812 */ /* 0x040fe200078ec0ff */
[----:B------:R-:W-:Y:S01]  /*2440*/  VIADD R53, R166, 0x30 ;  /* 0x00000030a6357836 */ /* 0x000fe20000000000 */
[----:B------:R-:W-:Y:S01]  /*2450*/  LOP3.LUT R146, R145, 0x4, RZ, 0xc0, !PT ;  /* 0x0000000491927812 */ /* 0x000fe200078ec0ff */
[----:B------:R-:W-:Y:S01]  /*2460*/  IMAD.MOV.U32 R118, RZ, RZ, R236 ;  /* 0x000000ffff767224 */ /* 0x000fe200078e00ec */
[----:B------:R-:W-:Y:S01]  /*2470*/  SHF.L.U64.HI R59, R58, 0x1, R59 ;  /* 0x000000013a3b7819 */ /* 0x000fe2000001023b */
[----:B------:R-:W-:Y:S01]  /*2480*/  IMAD.MOV.U32 R119, RZ, RZ, R235 ;  /* 0x000000ffff777224 */ /* 0x000fe200078e00eb */
[C---:B------:R-:W-:Y:S01]  /*2490*/  SHF.L.U64.HI R79, R46.reuse, 0x5, R47 ;  /* 0x000000052e4f7819 */ /* 0x040fe2000001022f */
[----:B------:R-:W-:Y:S01]  /*24a0*/  IMAD.MOV.U32 R120, RZ, RZ, R188 ;  /* 0x000000ffff787224 */ /* 0x000fe200078e00bc */
[----:B------:R-:W-:Y:S01]  /*24b0*/  SHF.L.U32 R78, R46, 0x5, RZ ;  /* 0x000000052e4e7819 */ /* 0x000fe200000006ff */
[----:B------:R-:W-:Y:S01]  /*24c0*/  IMAD.SHL.U32 R58, R58, 0x2, RZ ;  /* 0x000000023a3a7824 */ /* 0x000fe200078e00ff */
[----:B------:R-:W-:Y:S01]  /*24d0*/  MOV R121, R189 ;  /* 0x000000bd00797202 */ /* 0x000fe20000000f00 */
[----:B------:R-:W-:Y:S01]  /*24e0*/  IMAD.IADD R57, R179, 0x1, R57 ;  /* 0x00000001b3397824 */ /* 0x000fe200078e0239 */
[----:B------:R-:W-:Y:S01]  /*24f0*/  LOP3.LUT R145, R145, 0x8, RZ, 0xc0, !PT ;  /* 0x0000000891917812 */ /* 0x000fe200078ec0ff */
[----:B--2---:R-:W-:-:S02]  /*2500*/  IMAD R0, R37, R239, RZ ;  /* 0x000000ef25007224 */ /* 0x004fc400078e02ff */
[----:B---3--:R-:W-:Y:S02]  /*2510*/  IMAD R2, R39, R239, RZ ;  /* 0x000000ef27027224 */ /* 0x008fe400078e02ff */
[----:B------:R-:W-:Y:S02]  /*2520*/  IMAD R0, R36, R56, R0 ;  /* 0x0000003824007224 */ /* 0x000fe400078e0200 */
[C---:B------:R-:W-:Y:S01]  /*2530*/  IMAD.WIDE.U32 R36, R239.reuse, R36, R14 ;  /* 0x00000024ef247225 */ /* 0x040fe200078e000e */
[C-C-:B----4-:R-:W-:Y:S02]  /*2540*/  SHF.L.U64.HI R104, R180.reuse, 0x4, R181.reuse ;  /* 0x00000004b4687819 */ /* 0x150fe400000102b5 */
[----:B------:R-:W-:Y:S01]  /*2550*/  SHF.L.U64.HI R106, R180, 0x5, R181 ;  /* 0x00000005b46a7819 */ /* 0x000fe200000102b5 */
[----:B------:R-:W-:Y:S01]  /*2560*/  IMAD.WIDE.U32 R30, R239, R38, R14 ;  /* 0x00000026ef1e7225 */ /* 0x000fe200078e000e */
[--C-:B------:R-:W-:Y:S02]  /*2570*/  SHF.L.U64.HI R82, R182, 0x4, R183.reuse ;  /* 0x00000004b6527819 */ /* 0x100fe400000102b7 */
[----:B------:R-:W-:Y:S01]  /*2580*/  SHF.L.U32 R107, R180, 0x5, RZ ;  /* 0x00000005b46b7819 */ /* 0x000fe200000006ff */
[----:B------:R-:W-:Y:S01]  /*2590*/  IMAD R2, R38, R56, R2 ;  /* 0x0000003826027224 */ /* 0x000fe200078e0202 */
[----:B------:R-:W-:Y:S01]  /*25a0*/  SHF.L.U64.HI R92, R182, 0x5, R183 ;  /* 0x00000005b65c7819 */ /* 0x000fe200000102b7 */
[----:B------:R-:W-:Y:S01]  /*25b0*/  IMAD.IADD R37, R37, 0x1, R0 ;  /* 0x0000000125257824 */ /* 0x000fe200078e0200 */
[----:B------:R-:W-:Y:S01]  /*25c0*/  SHF.L.U64.HI R106, R107, 0x1, R106 ;  /* 0x000000016b6a7819 */ /* 0x000fe2000001026a */
[----:B------:R-:W-:-:S02]  /*25d0*/  IMAD R3, R181, R17, RZ ;  /* 0x00000011b5037224 */ /* 0x000fc400078e02ff */
[----:B------:R-:W-:Y:S02]  /*25e0*/  IMAD R0, R183, R17, RZ ;  /* 0x00000011b7007224 */ /* 0x000fe400078e02ff */
[----:B------:R-:W-:Y:S01]  /*25f0*/  IMAD.IADD R31, R31, 0x1, R2 ;  /* 0x000000011f1f7824 */ /* 0x000fe200078e0202 */
[----:B------:R-:W-:Y:S01]  /*2600*/  LEA.HI R142, R16, R16, RZ, 0x1 ;  /* 0x00000010108e7211 */ /* 0x000fe200078f08ff */
[----:B------:R-:W-:Y:S02]  /*2610*/  IMAD R3, R180, R8, R3 ;  /* 0x00000008b4037224 */ /* 0x000fe400078e0203 */
[----:B------:R-:W-:Y:S01]  /*2620*/  IMAD.WIDE.U32 R36, R17, R180, R36 ;  /* 0x000000b411247225 */ /* 0x000fe200078e0024 */
[----:B------:R-:W-:-:S03]  /*2630*/  SHF.R.S32.HI R142, RZ, 0x1, R142 ;  /* 0x00000001ff8e7819 */ /* 0x000fc6000001148e */
[C---:B------:R-:W-:Y:S01]  /*2640*/  IMAD R0, R182.reuse, R8, R0 ;  /* 0x00000008b6007224 */ /* 0x040fe200078e0200 */
[----:B------:R-:W-:Y:S01]  /*2650*/  SHF.R.S32.HI R8, RZ, 0x1f, R81 ;  /* 0x0000001fff087819 */ /* 0x000fe20000011451 */
[----:B------:R-:W-:Y:S01]  /*2660*/  IMAD.WIDE.U32 R30, R182, R17, R30 ;  /* 0x00000011b61e7225 */ /* 0x000fe200078e001e */
[----:B------:R-:W-:-:S03]  /*2670*/  SHF.L.U32 R149, R142, 0x4, RZ ;  /* 0x000000048e957819 */ /* 0x000fc600000006ff */
[----:B------:R-:W-:Y:S01]  /*2680*/  IMAD.IADD R37, R37, 0x1, R3 ;  /* 0x0000000125257824 */ /* 0x000fe200078e0203 */
[----:B------:R-:W-:Y:S01]  /*2690*/  IADD3 R31, R31, R0, RZ ;  /* 0x000000001f1f7210 */ /* 0x000fe20007ffe0ff */
[-C--:B------:R-:W-:Y:S01]  /*26a0*/  IMAD R3, R29, R5.reuse, RZ ;  /* 0x000000051d037224 */ /* 0x080fe200078e02ff */
[----:B------:R-:W-:Y:S01]  /*26b0*/  IADD3 R0, P0, -R81, R166, RZ ;  /* 0x000000a651007210 */ /* 0x000fe20007f1e1ff */
[----:B------:R-:W-:Y:S01]  /*26c0*/  IMAD R2, R27, R5, RZ ;  /* 0x000000051b027224 */ /* 0x000fe200078e02ff */
[C---:B------:R-:W-:Y:S01]  /*26d0*/  IADD3 R141, R149.reuse, 0x80, RZ ;  /* 0x00000080958d7810 */ /* 0x040fe20007ffe0ff */
[-C--:B------:R-:W-:Y:S01]  /*26e0*/  IMAD R3, R28, R4.reuse, R3 ;  /* 0x000000041c037224 */ /* 0x080fe200078e0203 */
[----:B------:R-:W-:Y:S01]  /*26f0*/  SHF.R.S32.HI R133, RZ, 0x1f, R149 ;  /* 0x0000001fff857819 */ /* 0x000fe20000011495 */
[----:B------:R-:W-:Y:S01]  /*2700*/  IMAD R2, R26, R4, R2 ;  /* 0x000000041a027224 */ /* 0x000fe200078e0202 */
[----:B------:R-:W-:Y:S01]  /*2710*/  IADD3 R138, R149, R141, RZ ;  /* 0x0000008d958a7210 */ /* 0x000fe20007ffe0ff */
[----:B------:R-:W-:Y:S01]  /*2720*/  IMAD.WIDE.U32 R28, R28, R5, R36 ;  /* 0x000000051c1c7225 */ /* 0x000fe200078e0024 */
[----:B------:R-:W-:-:S02]  /*2730*/  SHF.R.S32.HI R129, RZ, 0x1f, R141 ;  /* 0x0000001fff817819 */ /* 0x000fc4000001148d */
[----:B------:R-:W-:Y:S01]  /*2740*/  IADD3 R135, R149, R138, RZ ;  /* 0x0000008a95877210 */ /* 0x000fe20007ffe0ff */
[----:B------:R-:W-:Y:S01]  /*2750*/  IMAD.WIDE.U32 R26, R26, R5, R30 ;  /* 0x000000051a1a7225 */ /* 0x000fe200078e001e */
[----:B------:R-:W-:Y:S02]  /*2760*/  SHF.R.S32.HI R126, RZ, 0x1f, R138 ;  /* 0x0000001fff7e7819 */ /* 0x000fe4000001148a */
[----:B------:R-:W-:Y:S01]  /*2770*/  SHF.R.S32.HI R123, RZ, 0x1f, R135 ;  /* 0x0000001fff7b7819 */ /* 0x000fe20000011487 */
[----:B------:R-:W-:Y:S02]  /*2780*/  IMAD.X R8, R167, 0x1, ~R8, P0 ;  /* 0x00000001a7087824 */ /* 0x000fe400000e0e08 */
[----:B------:R-:W-:Y:S01]  /*2790*/  IMAD.IADD R17, R29, 0x1, R3 ;  /* 0x000000011d117824 */ /* 0x000fe200078e0203 */
[----:B------:R-:W-:Y:S01]  /*27a0*/  IADD3 R3, R27, R2, RZ ;  /* 0x000000021b037210 */ /* 0x000fe20007ffe0ff */
[----:B------:R-:W-:Y:S02]  /*27b0*/  IMAD R112, R8, R182, RZ ;  /* 0x000000b608707224 */ /* 0x000fe400078e02ff */
[----:B------:R-:W-:-:S02]  /*27c0*/  IMAD.MOV.U32 R2, RZ, RZ, R26 ;  /* 0x000000ffff027224 */ /* 0x000fc400078e001a */
[----:B------:R-:W-:Y:S02]  /*27d0*/  IMAD R4, R166, R142, R150 ;  /* 0x0000008ea6047224 */ /* 0x000fe400078e0296 */
[----:B------:R-:W-:Y:S02]  /*27e0*/  IMAD R116, R142, R20, RZ ;  /* 0x000000148e747224 */ /* 0x000fe400078e02ff */
[----:B------:R-:W-:Y:S02]  /*27f0*/  IMAD R109, R8, R180, RZ ;  /* 0x000000b4086d7224 */ /* 0x000fe400078e02ff */
[----:B------:R-:W-:Y:S02]  /*2800*/  IMAD.MOV.U32 R16, RZ, RZ, R28 ;  /* 0x000000ffff107224 */ /* 0x000fe400078e001c */
[-C--:B------:R-:W-:Y:S02]  /*2810*/  IMAD R112, R183, R0.reuse, R112 ;  /* 0x00000000b7707224 */ /* 0x080fe400078e0270 */
[----:B------:R-:W-:Y:S01]  /*2820*/  IMAD.WIDE.U32 R20, R182, R0, R2 ;  /* 0x00000000b6147225 */ /* 0x000fe200078e0002 */
[----:B------:R-:W-:-:S03]  /*2830*/  SHF.R.S32.HI R2, RZ, 0x1f, R116 ;  /* 0x0000001fff027819 */ /* 0x000fc60000011474 */
[----:B------:R-:W-:Y:S01]  /*2840*/  IMAD.IADD R3, R150, 0x1, R4 ;  /* 0x0000000196037824 */ /* 0x000fe200078e0204 */
[----:B------:R-:W-:Y:S01]  /*2850*/  LEA R113, P0, R20, R24, 0x1 ;  /* 0x0000001814717211 */ /* 0x000fe200078008ff */
[-C--:B------:R-:W-:Y:S02]  /*2860*/  IMAD R109, R181, R0.reuse, R109 ;  /* 0x00000000b56d7224 */ /* 0x080fe400078e026d */
[----:B------:R-:W-:Y:S01]  /*2870*/  IMAD.WIDE.U32 R16, R180, R0, R16 ;  /* 0x00000000b4107225 */ /* 0x000fe200078e0010 */
[C---:B------:R-:W-:Y:S02]  /*2880*/  IADD3 R0, P3, R116.reuse, R4, RZ ;  /* 0x0000000474007210 */ /* 0x040fe40007f7e0ff */
[----:B------:R-:W-:Y:S01]  /*2890*/  IADD3 R116, P2, R116, R3, RZ ;  /* 0x0000000374747210 */ /* 0x000fe20007f5e0ff */
[----:B------:R-:W-:Y:S01]  /*28a0*/  IMAD.IADD R112, R21, 0x1, R112 ;  /* 0x0000000115707824 */ /* 0x000fe200078e0270 */
[----:B------:R-:W-:Y:S01]  /*28b0*/  IADD3 R109, R17, R109, RZ ;  /* 0x0000006d116d7210 */ /* 0x000fe20007ffe0ff */
[----:B------:R-:W-:Y:S01]  /*28c0*/  IMAD.SHL.U32 R83, R182, 0x10, RZ ;  /* 0x00000010b6537824 */ /* 0x000fe200078e00ff */
[----:B------:R-:W-:Y:S01]  /*28d0*/  LEA R110, P1, R16, R22, 0x1 ;  /* 0x00000016106e7211 */ /* 0x000fe200078208ff */
[----:B------:R-:W-:Y:S01]  /*28e0*/  IMAD.SHL.U32 R117, R116, 0x2, RZ ;  /* 0x0000000274757824 */ /* 0x000fe200078e00ff */
[----:B------:R-:W-:Y:S01]  /*28f0*/  LEA.HI.X R112, R20, R25, R112, 0x1, P0 ;  /* 0x0000001914707211 */ /* 0x000fe200000f0c70 */
[----:B------:R-:W-:Y:S01]  /*2900*/  IMAD.SHL.U32 R20, R0, 0x2, RZ ;  /* 0x0000000200147824 */ /* 0x000fe200078e00ff */
[-C--:B------:R-:W-:Y:S01]  /*2910*/  LEA.HI.X.SX32 R4, R4, R2.reuse, 0x1, P3 ;  /* 0x0000000204047211 */ /* 0x080fe200018f0eff */
[----:B------:R-:W-:Y:S01]  /*2920*/  VIADD R143, R149, 0x40 ;  /* 0x00000040958f7836 */ /* 0x000fe20000000000 */
[----:B------:R-:W-:Y:S01]  /*2930*/  LEA.HI.X.SX32 R2, R3, R2, 0x1, P2 ;  /* 0x0000000203027211 */ /* 0x000fe200010f0eff */
[C---:B------:R-:W-:Y:S01]  /*2940*/  VIADD R139, R149.reuse, 0xc0 ;  /* 0x000000c0958b7836 */ /* 0x040fe20000000000 */
[----:B------:R-:W-:Y:S01]  /*2950*/  LEA.HI.X R109, R16, R23, R109, 0x1, P1 ;  /* 0x00000017106d7211 */ /* 0x000fe200008f0c6d */
[----:B------:R-:W-:Y:S01]  /*2960*/  IMAD.SHL.U32 R93, R182, 0x20, RZ ;  /* 0x00000020b65d7824 */ /* 0x000fe200078e00ff */
[-C--:B------:R-:W-:Y:S01]  /*2970*/  IADD3 R36, P1, R12, R20.reuse, RZ ;  /* 0x000000140c247210 */ /* 0x080fe20007f3e0ff */
[C---:B------:R-:W-:Y:S01]  /*2980*/  IMAD.IADD R140, R149.reuse, 0x1, R143 ;  /* 0x00000001958c7824 */ /* 0x040fe200078e028f */
[----:B------:R-:W-:Y:S01]  /*2990*/  SHF.L.U64.HI R0, R0, 0x1, R4 ;  /* 0x0000000100007819 */ /* 0x000fe20000010204 */
[----:B------:R-:W-:Y:S01]  /*29a0*/  IMAD.IADD R136, R149, 0x1, R139 ;  /* 0x0000000195887824 */ /* 0x000fe200078e028b */
[----:B------:R-:W-:Y:S01]  /*29b0*/  SHF.L.U64.HI R116, R116, 0x1, R2 ;  /* 0x0000000174747819 */ /* 0x000fe20000010202 */
[----:B------:R-:W-:Y:S01]  /*29c0*/  IMAD.SHL.U32 R105, R180, 0x10, RZ ;  /* 0x00000010b4697824 */ /* 0x000fe200078e00ff */
[-C--:B------:R-:W-:Y:S01]  /*29d0*/  IADD3 R115, P3, R12, R117.reuse, RZ ;  /* 0x000000750c737210 */ /* 0x080fe20007f7e0ff */
[----:B------:R-:W-:Y:S01]  /*29e0*/  IMAD R108, R181, 0x60, RZ ;  /* 0x00000060b56c7824 */ /* 0x000fe200078e02ff */
[----:B------:R-:W-:Y:S01]  /*29f0*/  IADD3 R20, P0, R6, R20, RZ ;  /* 0x0000001406147210 */ /* 0x000fe20007f1e0ff */
[----:B------:R-:W-:Y:S01]  /*2a00*/  IMAD.SHL.U32 R144, R142, 0x20, RZ ;  /* 0x000000208e907824 */ /* 0x000fe200078e00ff */
[----:B------:R-:W-:Y:S01]  /*2a10*/  IADD3 R117, P2, R6, R117, RZ ;  /* 0x0000007506757210 */ /* 0x000fe20007f5e0ff */
[C---:B------:R-:W-:Y:S01]  /*2a20*/  IMAD.X R114, R13.reuse, 0x1, R116, P3 ;  /* 0x000000010d727824 */ /* 0x040fe200018e0674 */
[----:B------:R-:W-:Y:S01]  /*2a30*/  IADD3.X R37, R13, R0, RZ, P1, !PT ;  /* 0x000000000d257210 */ /* 0x000fe20000ffe4ff */
[----:B------:R-:W-:Y:S01]  /*2a40*/  IMAD.X R21, R7, 0x1, R0, P0 ;  /* 0x0000000107157824 */ /* 0x000fe200000e0600 */
[----:B------:R-:W-:Y:S01]  /*2a50*/  IADD3 R67, P0, R233, 0xc0, RZ ;  /* 0x000000c0e9437810 */ /* 0x000fe20007f1e0ff */
[----:B------:R-:W-:Y:S01]  /*2a60*/  IMAD.X R116, R7, 0x1, R116, P2 ;  /* 0x0000000107747824 */ /* 0x000fe200010e0674 */
[C---:B------:R-:W-:Y:S01]  /*2a70*/  IADD3 R77, P2, R233.reuse, 0x40, RZ ;  /* 0x00000040e94d7810 */ /* 0x040fe20007f5e0ff */
[----:B------:R-:W-:Y:S01]  /*2a80*/  IMAD.WIDE.U32 R180, R180, 0x60, RZ ;  /* 0x00000060b4b47825 */ /* 0x000fe200078e00ff */
[----:B------:R-:W-:-:S02]  /*2a90*/  IADD3 R73, P1, R233, 0x80, RZ ;  /* 0x00000080e9497810 */ /* 0x000fc40007f3e0ff */
[-C--:B------:R-:W-:Y:S01]  /*2aa0*/  IADD3.X R76, RZ, R234.reuse, RZ, P2, !PT ;  /* 0x000000eaff4c7210 */ /* 0x080fe200017fe4ff */
[--C-:B------:R-:W-:Y:S01]  /*2ab0*/  IMAD.X R66, RZ, RZ, R234.reuse, P0 ;  /* 0x000000ffff427224 */ /* 0x100fe200000e06ea */
[-C--:B------:R-:W-:Y:S01]  /*2ac0*/  IADD3 R75, P2, R77, R233.reuse, RZ ;  /* 0x000000e94d4b7210 */ /* 0x080fe20007f5e0ff */
[--C-:B------:R-:W-:Y:S01]  /*2ad0*/  IMAD.X R72, RZ, RZ, R234.reuse, P1 ;  /* 0x000000ffff487224 */ /* 0x100fe200008e06ea */
[-C--:B------:R-:W-:Y:S01]  /*2ae0*/  IADD3 R65, P0, R67, R233.reuse, RZ ;  /* 0x000000e943417210 */ /* 0x080fe20007f1e0ff */
[----:B------:R-:W-:Y:S01]  /*2af0*/  IMAD R142, R142, 0x30, RZ ;  /* 0x000000308e8e7824 */ /* 0x000fe200078e02ff */
[-C--:B------:R-:W-:Y:S01]  /*2b00*/  IADD3 R71, P1, R73, R233.reuse, RZ ;  /* 0x000000e949477210 */ /* 0x080fe20007f3e0ff */
[--C-:B------:R-:W-:Y:S01]  /*2b10*/  IMAD.X R74, R76, 0x1, R234.reuse, P2 ;  /* 0x000000014c4a7824 */ /* 0x100fe200010e06ea */
[-C--:B------:R-:W-:Y:S01]  /*2b20*/  IADD3 R61, P2, R65, R233.reuse, RZ ;  /* 0x000000e9413d7210 */ /* 0x080fe20007f5e0ff */
[----:B------:R-:W-:Y:S01]  /*2b30*/  IMAD.X R64, R66, 0x1, R234, P0 ;  /* 0x0000000142407824 */ /* 0x000fe200000e06ea */
[----:B------:R-:W-:Y:S01]  /*2b40*/  IADD3.X R70, R72, R234, RZ, P1, !PT ;  /* 0x000000ea48467210 */ /* 0x000fe20000ffe4ff */
[----:B------:R-:W-:Y:S01]  /*2b50*/  IMAD.IADD R137, R149, 0x1, R140 ;  /* 0x0000000195897824 */ /* 0x000fe200078e028c */
[-C--:B------:R-:W-:Y:S01]  /*2b60*/  IADD3 R63, P3, R71, R233.reuse, RZ ;  /* 0x000000e9473f7210 */ /* 0x080fe20007f7e0ff */
[----:B------:R-:W-:Y:S01]  /*2b70*/  IMAD.X R60, R64, 0x1, R234, P2 ;  /* 0x00000001403c7824 */ /* 0x000fe200010e06ea */
[----:B------:R-:W-:Y:S01]  /*2b80*/  IADD3 R97, P0, R83, 0xc0, RZ ;  /* 0x000000c053617810 */ /* 0x000fe20007f1e0ff */
[----:B------:R-:W-:Y:S01]  /*2b90*/  IMAD.IADD R134, R149, 0x1, R136 ;  /* 0x0000000195867824 */ /* 0x000fe200078e0288 */
[----:B------:R-:W-:Y:S01]  /*2ba0*/  IADD3 R69, P4, R75, R233, RZ ;  /* 0x000000e94b457210 */ /* 0x000fe20007f9e0ff */
[----:B------:R-:W-:Y:S01]  /*2bb0*/  IMAD.X R62, R70, 0x1, R234, P3 ;  /* 0x00000001463e7824 */ /* 0x000fe200018e06ea */
[C---:B------:R-:W-:Y:S01]  /*2bc0*/  IADD3 R85, P5, R83.reuse, 0x40, RZ ;  /* 0x0000004053557810 */ /* 0x040fe20007fbe0ff */
[----:B------:R-:W-:Y:S01]  /*2bd0*/  IMAD.X R96, RZ, RZ, R82, P0 ;  /* 0x000000ffff607224 */ /* 0x000fe200000e0652 */
[----:B------:R-:W-:Y:S01]  /*2be0*/  IADD3 R89, P1, R83, 0x80, RZ ;  /* 0x0000008053597810 */ /* 0x000fe20007f3e0ff */
[----:B------:R-:W-:Y:S01]  /*2bf0*/  IMAD.X R68, R74, 0x1, R234, P4 ;  /* 0x000000014a447824 */ /* 0x000fe200020e06ea */
[----:B------:R-:W-:Y:S01]  /*2c00*/  IADD3.X R84, RZ, R82, RZ, P5, !PT ;  /* 0x00000052ff547210 */ /* 0x000fe20002ffe4ff */
[----:B------:R-:W-:Y:S01]  /*2c10*/  IMAD.MOV.U32 R12, RZ, RZ, R165 ;  /* 0x000000ffff0c7224 */ /* 0x000fe200078e00a5 */
[----:B------:R-:W-:Y:S01]  /*2c20*/  IADD3 R87, P5, R85, R83, RZ ;  /* 0x0000005355577210 */ /* 0x000fe20007fbe0ff */
[--C-:B------:R-:W-:Y:S01]  /*2c30*/  IMAD.X R88, RZ, RZ, R82.reuse, P1 ;  /* 0x000000ffff587224 */ /* 0x100fe200008e0652 */
[----:B------:R-:W-:Y:S01]  /*2c40*/  IADD3 R95, P3, R93, R85, RZ ;  /* 0x000000555d5f7210 */ /* 0x000fe20007f7e0ff */
[----:B------:R-:W-:Y:S01]  /*2c50*/  IMAD.SHL.U32 R107, R107, 0x2, RZ ;  /* 0x000000026b6b7824 */ /* 0x000fe200078e00ff */
[C---:B------:R-:W-:Y:S01]  /*2c60*/  IADD3 R99, P2, R97.reuse, R83, RZ ;  /* 0x0000005361637210 */ /* 0x040fe20007f5e0ff */
[----:B------:R-:W-:Y:S01]  /*2c70*/  IMAD.X R86, R84, 0x1, R82, P5 ;  /* 0x0000000154567824 */ /* 0x000fe200028e0652 */
[----:B------:R-:W-:Y:S01]  /*2c80*/  IADD3 R103, P0, R97, R93, RZ ;  /* 0x0000005d61677210 */ /* 0x000fe20007f1e0ff */
[----:B------:R-:W-:Y:S01]  /*2c90*/  IMAD.X R94, R92, 0x1, R84, P3 ;  /* 0x000000015c5e7824 */ /* 0x000fe200018e0654 */
[----:B------:R-:W-:Y:S01]  /*2ca0*/  IADD3 R91, P4, R89, R83, RZ ;  /* 0x00000053595b7210 */ /* 0x000fe20007f9e0ff */
[C---:B------:R-:W-:Y:S01]  /*2cb0*/  IMAD.X R98, R96.reuse, 0x1, R82, P2 ;  /* 0x0000000160627824 */ /* 0x040fe200010e0652 */
[----:B------:R-:W-:Y:S01]  /*2cc0*/  IADD3 R101, P1, R93, R89, RZ ;  /* 0x000000595d657210 */ /* 0x000fe20007f3e0ff */
[----:B------:R-:W-:Y:S01]  /*2cd0*/  IMAD.X R102, R96, 0x1, R92, P0 ;  /* 0x0000000160667824 */ /* 0x000fe200000e065c */
[C---:B------:R-:W-:Y:S01]  /*2ce0*/  SHF.L.U64.HI R104, R105.reuse, 0x1, R104 ;  /* 0x0000000169687819 */ /* 0x040fe20000010268 */
[----:B------:R-:W-:Y:S01]  /*2cf0*/  IMAD.SHL.U32 R105, R105, 0x2, RZ ;  /* 0x0000000269697824 */ /* 0x000fe200078e00ff */
[----:B------:R-:W-:-:S02]  /*2d00*/  IADD3 R108, R181, R108, RZ ;  /* 0x0000006cb56c7210 */ /* 0x000fc40007ffe0ff */
[----:B------:R-:W-:Y:S02]  /*2d10*/  IADD3.X R90, R88, R82, RZ, P4, !PT ;  /* 0x00000052585a7210 */ /* 0x000fe400027fe4ff */
[----:B------:R-:W-:Y:S02]  /*2d20*/  IADD3.X R100, R92, R88, RZ, P1, !PT ;  /* 0x000000585c647210 */ /* 0x000fe40000ffe4ff */
[----:B------:R-:W-:Y:S02]  /*2d30*/  SHF.R.S32.HI R132, RZ, 0x1f, R144 ;  /* 0x0000001fff847819 */ /* 0x000fe40000011490 */
[----:B------:R-:W-:Y:S02]  /*2d40*/  SHF.R.S32.HI R130, RZ, 0x1f, R142 ;  /* 0x0000001fff827819 */ /* 0x000fe4000001148e */
[----:B------:R-:W-:Y:S02]  /*2d50*/  SHF.R.S32.HI R131, RZ, 0x1f, R143 ;  /* 0x0000001fff837819 */ /* 0x000fe4000001148f */
[----:B------:R-:W-:-:S02]  /*2d60*/  SHF.R.S32.HI R127, RZ, 0x1f, R139 ;  /* 0x0000001fff7f7819 */ /* 0x000fc4000001148b */
[----:B------:R-:W-:Y:S02]  /*2d70*/  SHF.R.S32.HI R128, RZ, 0x1f, R140 ;  /* 0x0000001fff807819 */ /* 0x000fe4000001148c */
[----:B------:R-:W-:Y:S02]  /*2d80*/  SHF.R.S32.HI R124, RZ, 0x1f, R136 ;  /* 0x0000001fff7c7819 */ /* 0x000fe40000011488 */
[----:B------:R-:W-:Y:S02]  /*2d90*/  SHF.R.S32.HI R125, RZ, 0x1f, R137 ;  /* 0x0000001fff7d7819 */ /* 0x000fe40000011489 */
[----:B------:R-:W-:-:S07]  /*2da0*/  SHF.R.S32.HI R122, RZ, 0x1f, R134 ;  /* 0x0000001fff7a7819 */ /* 0x000fce0000011486 */
.L_x_973:
[----:B------:R-:W-:Y:S01]  /*2db0*/  IMAD.SHL.U32 R16, R12, 0x40, RZ ;  /* 0x000000400c107824 */ /* 0x000fe200078e00ff */
[----:B------:R-:W-:Y:S01]  /*2dc0*/  BSSY B0, `(.L_x_856) ;  /* 0x000001f000007945 */ /* 0x000fe20003800000 */
[----:B-----5:R-:W-:Y:S02]  /*2dd0*/  IMAD.MOV.U32 R111, RZ, RZ, R109 ;  /* 0x000000ffff6f7224 */ /* 0x020fe400078e006d */
[----:B------:R-:W-:Y:S04]  /*2de0*/  VIADD R13, R16, 0xffffffc0 ;  /* 0xffffffc0100d7836 */ /* 0x000fe80000000000 */
[--C-:B------:R-:W-:Y:S02]  /*2df0*/  IMAD.IADD R184, R50, 0x1, -R13.reuse ;  /* 0x0000000132b87824 */ /* 0x100fe400078e0a0d */
[----:B------:R-:W-:Y:S03]  /*2e00*/  IMAD.IADD R164, R81, 0x1, -R13 ;  /* 0x0000000151a47824 */ /* 0x000fe600078e0a0d */
[CC--:B------:R-:W-:Y:S02]  /*2e10*/  ISETP.GE.AND P3, PT, R166.reuse, R184.reuse, PT ;  /* 0x000000b8a600720c */ /* 0x0c0fe40003f66270 */
[C---:B------:R-:W-:Y:S02]  /*2e20*/  ISETP.GE.AND P0, PT, R55.reuse, R184, PT ;  /* 0x000000b83700720c */ /* 0x040fe40003f06270 */
[----:B------:R-:W-:Y:S02]  /*2e30*/  ISETP.GE.AND P3, PT, R166, R164, !P3 ;  /* 0x000000a4a600720c */ /* 0x000fe40005f66270 */
[----:B------:R-:W-:Y:S02]  /*2e40*/  ISETP.GE.AND P4, PT, R54, R184, PT ;  /* 0x000000b83600720c */ /* 0x000fe40003f86270 */
[----:B------:R-:W-:Y:S09]  /*2e50*/  ISETP.GE.AND P0, PT, R55, R164, !P0 ;  /* 0x000000a43700720c */ /* 0x000ff20004706270 */
[----:B------:R-:W-:Y:S05]  /*2e60*/  @!P3 BRA `(.L_x_857) ;  /* 0x000000000050b947 */ /* 0x000fea0003800000 */
[----:B------:R-:W-:Y:S02]  /*2e70*/  ISETP.NE.AND P2, PT, R148, RZ, PT ;  /* 0x000000ff9400720c */ /* 0x000fe40003f45270 */
[----:B------:R-:W-:Y:S11]  /*2e80*/  ISETP.NE.AND P1, PT, R147, RZ, PT ;  /* 0x000000ff9300720c */ /* 0x000ff60003f25270 */
[----:B------:R-:W2:Y:S01]  /*2e90*/  @P2 LD.E.128 R4, desc[UR6][R110.64] ;  /* 0x000000066e042980 */ /* 0x000ea2000c101d00 */
[--C-:B------:R-:W-:Y:S02]  /*2ea0*/  @P2 IMAD.MOV.U32 R2, RZ, RZ, R121.reuse ;  /* 0x000000ffff022224 */ /* 0x100fe400078e0079 */
[--C-:B------:R-:W-:Y:S05]  /*2eb0*/  @P2 IMAD.MOV.U32 R3, RZ, RZ, R120.reuse ;  /* 0x000000ffff032224 */ /* 0x100fea00078e0078 */
[----:B--2---:R1:W-:Y:S01]  /*2ec0*/  @P2 ST.E.128 desc[UR6][R2.64], R4 ;  /* 0x0000000402002985 */ /* 0x0043e2000c101d06 */
[----:B------:R-:W-:Y:S03]  /*2ed0*/  ISETP.NE.AND P2, PT, R146, RZ, PT ;  /* 0x000000ff9200720c */ /* 0x000fe60003f45270 */
[----:B-1----:R-:W2:Y:S01]  /*2ee0*/  @P1 LD.E.128 R4, desc[UR6][R110.64+0x80] ;  /* 0x000080066e041980 */ /* 0x002ea2000c101d00 */
[----:B------:R-:W-:Y:S01]  /*2ef0*/  @P1 MOV R2, R121 ;  /* 0x0000007900021202 */ /* 0x000fe20000000f00 */
[----:B------:R-:W-:Y:S05]  /*2f00*/  @P1 IMAD.MOV.U32 R3, RZ, RZ, R120 ;  /* 0x000000ffff031224 */ /* 0x000fea00078e0078 */
[----:B--2---:R1:W-:Y:S01]  /*2f10*/  @P1 ST.E.128 desc[UR6][R2.64+0x80], R4 ;  /* 0x0000800402001985 */ /* 0x0043e2000c101d06 */
[----:B------:R-:W-:Y:S03]  /*2f20*/  ISETP.NE.AND P1, PT, R145, RZ, PT ;  /* 0x000000ff9100720c */ /* 0x000fe60003f25270 */
[----:B-1----:R-:W2:Y:S01]  /*2f30*/  @P2 LD.E.128 R4, desc[UR6][R110.64+0x100] ;  /* 0x000100066e042980 */ /* 0x002ea2000c101d00 */
[--C-:B------:R-:W-:Y:S01]  /*2f40*/  @P2 IMAD.MOV.U32 R2, RZ, RZ, R121.reuse ;  /* 0x000000ffff022224 */ /* 0x100fe200078e0079 */
[-C--:B------:R-:W-:Y:S05]  /*2f50*/  @P2 MOV R3, R120.reuse ;  /* 0x0000007800032202 */ /* 0x080fea0000000f00 */
[----:B--2---:R1:W-:Y:S04]  /*2f60*/  @P2 ST.E.128 desc[UR6][R2.64+0x100], R4 ;  /* 0x0001000402002985 */ /* 0x0043e8000c101d06 */
[----:B-1----:R-:W2:Y:S01]  /*2f70*/  @P1 LD.E.128 R4, desc[UR6][R110.64+0x180] ;  /* 0x000180066e041980 */ /* 0x002ea2000c101d00 */
[----:B------:R-:W-:Y:S01]  /*2f80*/  @P1 IMAD.MOV.U32 R2, RZ, RZ, R121 ;  /* 0x000000ffff021224 */ /* 0x000fe200078e0079 */
[----:B------:R-:W-:Y:S05]  /*2f90*/  @P1 MOV R3, R120 ;  /* 0x0000007800031202 */ /* 0x000fea0000000f00 */
[----:B--2---:R1:W-:Y:S02]  /*2fa0*/  @P1 ST.E.128 desc[UR6][R2.64+0x180], R4 ;  /* 0x0001800402001985 */ /* 0x0043e4000c101d06 */
.L_x_857:
[----:B------:R-:W-:Y:S05]  /*2fb0*/  BSYNC B0 ;  /* 0x0000000000007941 */ /* 0x000fea0003800000 */
.L_x_856:
[----:B------:R-:W-:Y:S04]  /*2fc0*/  BSSY B0, `(.L_x_858) ;  /* 0x0000012000007945 */ /* 0x000fe80003800000 */
[----:B------:R-:W-:Y:S05]  /*2fd0*/  @!P0 BRA `(.L_x_859) ;  /* 0x0000000000408947 */ /* 0x000fea0003800000 */
[----:B------:R-:W-:Y:S02]  /*2fe0*/  ISETP.NE.AND P1, PT, R148, RZ, PT ;  /* 0x000000ff9400720c */ /* 0x000fe40003f25270 */
[----:B------:R-:W-:Y:S02]  /*2ff0*/  IADD3 R22, P0, R110, R105, RZ ;  /* 0x000000696e167210 */ /* 0x000fe40007f1e0ff */
[----:B-1----:R-:W-:Y:S03]  /*3000*/  LEA R2, P2, R231, R121, 0x1 ;  /* 0x00000079e7027211 */ /* 0x002fe600078408ff */
[----:B------:R-:W-:Y:S01]  /*3010*/  IMAD.X R23, R111, 0x1, R104, P0 ;  /* 0x000000016f177824 */ /* 0x000fe200000e0668 */
[----:B------:R-:W-:Y:S02]  /*3020*/  ISETP.NE.AND P0, PT, R147, RZ, PT ;  /* 0x000000ff9300720c */ /* 0x000fe40003f05270 */
[----:B------:R-:W-:Y:S03]  /*3030*/  LEA.HI.X R3, R231, R120, R232, 0x1, P2 ;  /* 0x00000078e7037211 */ /* 0x000fe600010f0ce8 */
[----:B------:R-:W2:Y:S04]  /*3040*/  @P1 LD.E.128 R24, desc[UR6][R22.64] ;  /* 0x0000000616181980 */ /* 0x000ea8000c101d00 */
[----:B--2---:R-:W-:Y:S01]  /*3050*/  @P1 ST.E.128 desc[UR6][R2.64], R24 ;  /* 0x0000001802001985 */ /* 0x004fe2000c101d06 */
[----:B------:R-:W-:Y:S03]  /*3060*/  ISETP.NE.AND P1, PT, R146, RZ, PT ;  /* 0x000000ff9200720c */ /* 0x000fe60003f25270 */
[----:B------:R-:W2:Y:S04]  /*3070*/  @P0 LD.E.128 R4, desc[UR6][R22.64+0x80] ;  /* 0x0000800616040980 */ /* 0x000ea8000c101d00 */
[----:B--2---:R1:W-:Y:S01]  /*3080*/  @P0 ST.E.128 desc[UR6][R2.64+0x80], R4 ;  /* 0x0000800402000985 */ /* 0x0043e2000c101d06 */
[----:B------:R-:W-:Y:S05]  /*3090*/  ISETP.NE.AND P0, PT, R145, RZ, PT ;  /* 0x000000ff9100720c */ /* 0x000fea0003f05270 */
[----:B-1----:R-:W2:Y:S04]  /*30a0*/  @P1 LD.E.128 R4, desc[UR6][R22.64+0x100] ;  /* 0x0001000616041980 */ /* 0x002ea8000c101d00 */
[----:B--2---:R1:W-:Y:S04]  /*30b0*/  @P1 ST.E.128 desc[UR6][R2.64+0x100], R4 ;  /* 0x0001000402001985 */ /* 0x0043e8000c101d06 */
[----:B-1----:R-:W2:Y:S04]  /*30c0*/  @P0 LD.E.128 R4, desc[UR6][R22.64+0x180] ;  /* 0x0001800616040980 */ /* 0x002ea8000c101d00 */
[----:B--2---:R2:W-:Y:S02]  /*30d0*/  @P0 ST.E.128 desc[UR6][R2.64+0x180], R4 ;  /* 0x0001800402000985 */ /* 0x0045e4000c101d06 */
.L_x_859:
[----:B------:R-:W-:Y:S05]  /*30e0*/  BSYNC B0 ;  /* 0x0000000000007941 */ /* 0x000fea0003800000 */
.L_x_858:
[----:B------:R-:W-:Y:S01]  /*30f0*/  ISETP.GE.AND P4, PT, R54, R164, !P4 ;  /* 0x000000a43600720c */ /* 0x000fe20006786270 */
[----:B------:R-:W-:Y:S01]  /*3100*/  BSSY B0, `(.L_x_860) ;  /* 0x0000014000007945 */ /* 0x000fe20003800000 */
[C---:B------:R-:W-:Y:S04]  /*3110*/  ISETP.GE.AND P2, PT, R53.reuse, R184, PT ;  /* 0x000000b83500720c */ /* 0x040fe80003f46270 */
[----:B------:R-:W-:Y:S07]  /*3120*/  ISETP.GE.AND P2, PT, R53, R164, !P2 ;  /* 0x000000a43500720c */ /* 0x000fee0005746270 */
[----:B------:R-:W-:Y:S06]  /*3130*/  @!P4 BRA `(.L_x_861) ;  /* 0x000000000040c947 */ /* 0x000fec0003800000 */
[----:B------:R-:W-:Y:S02]  /*3140*/  ISETP.NE.AND P1, PT, R148, RZ, PT ;  /* 0x000000ff9400720c */ /* 0x000fe40003f25270 */
[----:B------:R-:W-:Y:S02]  /*3150*/  IADD3 R22, P0, R110, R107, RZ ;  /* 0x0000006b6e167210 */ /* 0x000fe40007f1e0ff */
[----:B-12---:R-:W-:Y:S03]  /*3160*/  IADD3 R2, P4, R121, R58, RZ ;  /* 0x0000003a79027210 */ /* 0x006fe60007f9e0ff */
[----:B------:R-:W-:Y:S01]  /*3170*/  IMAD.X R23, R111, 0x1, R106, P0 ;  /* 0x000000016f177824 */ /* 0x000fe200000e066a */
[----:B------:R-:W-:Y:S01]  /*3180*/  ISETP.NE.AND P0, PT, R147, RZ, PT ;  /* 0x000000ff9300720c */ /* 0x000fe20003f05270 */
[----:B------:R-:W-:Y:S04]  /*3190*/  IMAD.X R3, R120, 0x1, R59, P4 ;  /* 0x0000000178037824 */ /* 0x000fe800020e063b */
        /* <DEDUP_REMOVED lines=10> */
.L_x_861:
[----:B------:R-:W-:Y:S05]  /*3240*/  BSYNC B0 ;  /* 0x0000000000007941 */ /* 0x000fea0003800000 */
.L_x_860:
[----:B------:R-:W-:Y:S04]  /*3250*/  BSSY B0, `(.L_x_862) ;  /* 0x0000012000007945 */ /* 0x000fe80003800000 */
[----:B------:R-:W-:Y:S05]  /*3260*/  @!P2 BRA `(.L_x_863) ;  /* 0x000000000040a947 */ /* 0x000fea0003800000 */
[----:B------:R-:W-:Y:S02]  /*3270*/  ISETP.NE.AND P1, PT, R148, RZ, PT ;  /* 0x000000ff9400720c */ /* 0x000fe40003f25270 */
[----:B------:R-:W-:Y:S02]  /*3280*/  IADD3 R22, P0, R110, R180, RZ ;  /* 0x000000b46e167210 */ /* 0x000fe40007f1e0ff */
[----:B-123--:R-:W-:Y:S03]  /*3290*/  IADD3 R2, P2, R121, R178, RZ ;  /* 0x000000b279027210 */ /* 0x00efe60007f5e0ff */
        /* <DEDUP_REMOVED lines=13> */
.L_x_863:
[----:B------:R-:W-:Y:S05]  /*3370*/  BSYNC B0 ;  /* 0x0000000000007941 */ /* 0x000fea0003800000 */
.L_x_862:
[----:B------:R-:W5:Y:S01]  /*3380*/  LD.E R17, desc[UR6][R18.64+0xd0] ;  /* 0x0000d00612117980 */ /* 0x000f62000c101900 */
[----:B------:R-:W-:Y:S03]  /*3390*/  BSSY B3, `(.L_x_864) ;  /* 0x0000ad0000037945 */ /* 0x000fe60003800000 */
[----:B------:R-:W2:Y:S01]  /*33a0*/  LD.E R109, desc[UR6][R18.64+0x130] ;  /* 0x00013006126d7980 */ /* 0x000ea2000c101900 */
[----:B-----5:R-:W-:Y:S01]  /*33b0*/  ISETP.NE.AND P1, PT, R17, RZ, PT ;  /* 0x000000ff1100720c */ /* 0x020fe20003f25270 */
[----:B--2---:R-:W-:Y:S05]  /*33c0*/  IMAD.U32 R109, R109, -0x40, RZ ;  /* 0xffffffc06d6d7824 */ /* 0x004fea00078e00ff */
[C---:B------:R-:W-:Y:S04]  /*33d0*/  LEA R110, P0, R109.reuse, R110, 0x1 ;  /* 0x0000006e6d6e7211 */ /* 0x040fe800078008ff */
[----:B------:R-:W-:Y:S03]  /*33e0*/  LEA.HI.X.SX32 R109, R109, R111, 0x1, P0 ;  /* 0x0000006f6d6d7211 */ /* 0x000fe600000f0eff */
[----:B------:R-:W-:Y:S06]  /*33f0*/  @!P1 BRA `(.L_x_865) ;  /* 0x000000a400309947 */ /* 0x000fec0003800000 */
[----:B------:R-:W2:Y:S04]  /*3400*/  LD.E.U8 R0, desc[UR6][R18.64+0x1b3] ;  /* 0x0001b30612007980 */ /* 0x000ea8000c101100 */
[----:B------:R1:W5:Y:S01]  /*3410*/  LD.E R111, desc[UR6][R18.64+0xc0] ;  /* 0x0000c006126f7980 */ /* 0x000362000c101900 */
[----:B--2---:R-:W-:Y:S11]  /*3420*/  ISETP.NE.AND P0, PT, R0, RZ, PT ;  /* 0x000000ff0000720c */ /* 0x004ff60003f05270 */
[----:B------:R-:W-:Y:S02]  /*3430*/  @!UPT UIADD3 URZ, URZ, URZ, URZ ;  /* 0x0000003f3f3ff290 */ /* 0x000fe4000fffe03f */
[----:B-1----:R-:W-:Y:S05]  /*3440*/  @!P0 BRA `(.L_x_866) ;  /* 0x0000003800c88947 */ /* 0x002fea0003800000 */
[----:B------:R-:W-:Y:S04]  /*3450*/  BSSY B1, `(.L_x_867) ;  /* 0x00000dc000017945 */ /* 0x000fe80003800000 */
[----:B------:R-:W-:Y:S05]  /*3460*/  @!P3 BRA `(.L_x_868) ;  /* 0x0000000c0068b947 */ /* 0x000fea0003800000 */
[-C--:B-----5:R-:W-:Y:S01]  /*3470*/  ISETP.GE.AND P0, PT, R14, R111.reuse, PT ;  /* 0x0000006f0e00720c */ /* 0x0a0fe20003f06270 */
[----:B------:R-:W-:Y:S01]  /*3480*/  BSSY B0, `(.L_x_869) ;  /* 0x0000038000007945 */ /* 0x000fe20003800000 */
[-C--:B------:R-:W-:Y:S02]  /*3490*/  ISETP.GE.AND P3, PT, R11, R111.reuse, PT ;  /* 0x0000006f0b00720c */ /* 0x080fe40003f66270 */
[-C--:B------:R-:W-:Y:S02]  /*34a0*/  ISETP.GE.AND P2, PT, R10, R111.reuse, PT ;  /* 0x0000006f0a00720c */ /* 0x080fe40003f46270 */
[----:B------:R-:W-:Y:S07]  /*34b0*/  ISETP.GE.AND P1, PT, R9, R111, PT ;  /* 0x0000006f0900720c */ /* 0x000fee0003f26270 */
[----:B------:R-:W-:Y:S06]  /*34c0*/  @P0 BRA `(.L_x_870) ;  /* 0x0000000000cc0947 */ /* 0x000fec0003800000 */
[----:B---34-:R-:W-:Y:S02]  /*34d0*/  MOV R2, R113 ;  /* 0x0000007100027202 */ /* 0x018fe40000000f00 */
[----:B------:R-:W-:Y:S02]  /*34e0*/  MOV R3, R112 ;  /* 0x0000007000037202 */ /* 0x000fe40000000f00 */
[----:B------:R-:W-:Y:S03]  /*34f0*/  ISETP.GE.AND P0, PT, R14, R17, PT ;  /* 0x000000110e00720c */ /* 0x000fe60003f06270 */
[----:B------:R-:W2:Y:S10]  /*3500*/  LD.E.128 R24, desc[UR6][R2.64] ;  /* 0x0000000602187980 */ /* 0x000eb4000c101d00 */
[----:B------:R-:W3:Y:S06]  /*3510*/  @!P0 LD.E.64 R30, desc[UR6][R36.64] ;  /* 0x00000006241e8980 */ /* 0x000eec000c101b00 */
[----:B------:R-:W4:Y:S01]  /*3520*/  @!P0 LD.E.64 R2, desc[UR6][R20.64] ;  /* 0x0000000614028980 */ /* 0x000f22000c101b00 */
[--C-:B---3--:R-:W-:Y:S01]  /*3530*/  @!P0 HADD2.F32 R22, -RZ, R30.reuse.H0_H0 ;  /* 0x2000001eff168230 */ /* 0x108fe20000004100 */
[----:B--2---:R-:W-:Y:S01]  /*3540*/  @!P0 MOV R0, R24 ;  /* 0x0000001800008202 */ /* 0x004fe20000000f00 */
[----:B------:R-:W-:Y:S01]  /*3550*/  @!P0 HADD2.F32 R28, -RZ, R30.H1_H1 ;  /* 0x3000001eff1c8230 */ /* 0x000fe20000004100 */
[----:B------:R-:W-:Y:S01]  /*3560*/  @!P0 MOV R7, R25 ;  /* 0x0000001900078202 */ /* 0x000fe20000000f00 */
[--C-:B------:R-:W-:Y:S02]  /*3570*/  @!P0 HADD2.F32 R29, -RZ, R31.reuse.H0_H0 ;  /* 0x2000001fff1d8230 */ /* 0x100fe40000004100 */
[----:B------:R-:W-:Y:S02]  /*3580*/  @!P0 HADD2.F32 R23, -RZ, R0.H0_H0 ;  /* 0x20000000ff178230 */ /* 0x000fe40000004100 */
[----:B------:R-:W-:Y:S02]  /*3590*/  @!P0 HADD2.F32 R30, -RZ, R31.H1_H1 ;  /* 0x3000001fff1e8230 */ /* 0x000fe40000004100 */
[--C-:B----4-:R-:W-:Y:S02]  /*35a0*/  @!P0 HADD2.F32 R8, -RZ, R2.reuse.H0_H0 ;  /* 0x20000002ff088230 */ /* 0x110fe40000004100 */
[----:B------:R-:W-:Y:S02]  /*35b0*/  @!P0 HADD2.F32 R6, -RZ, R2.H1_H1 ;  /* 0x30000002ff068230 */ /* 0x000fe40000004100 */
[----:B------:R-:W-:Y:S02]  /*35c0*/  @!P0 HADD2.F32 R2, -RZ, R0.H1_H1 ;  /* 0x30000000ff028230 */ /* 0x000fe40000004100 */
[--C-:B------:R-:W-:Y:S02]  /*35d0*/  @!P0 HADD2.F32 R4, -RZ, R3.reuse.H0_H0 ;  /* 0x20000003ff048230 */ /* 0x100fe40000004100 */
[----:B------:R-:W-:Y:S02]  /*35e0*/  @!P0 HADD2.F32 R5, -RZ, R3.H1_H1 ;  /* 0x30000003ff058230 */ /* 0x000fe40000004100 */
[C---:B------:R-:W-:Y:S01]  /*35f0*/  @!P0 FMUL.FTZ R3, R2.reuse, R22 ;  /* 0x0000001602038220 */ /* 0x040fe20000410000 */
[-C--:B------:R-:W-:Y:S01]  /*3600*/  @!P0 FMUL.FTZ R0, R2, R8.reuse ;  /* 0x0000000802008220 */ /* 0x080fe20000410000 */
[--C-:B------:R-:W-:Y:S02]  /*3610*/  @!P0 HADD2.F32 R2, -RZ, R7.reuse.H1_H1 ;  /* 0x30000007ff028230 */ /* 0x100fe40000004100 */
[----:B------:R-:W-:Y:S01]  /*3620*/  @!P0 FFMA.FTZ R31, R23, R8, -R3 ;  /* 0x00000008171f8223 */ /* 0x000fe20000010803 */
[----:B------:R-:W-:Y:S01]  /*3630*/  @!P0 MOV R8, R26 ;  /* 0x0000001a00088202 */ /* 0x000fe20000000f00 */
[----:B------:R-:W-:Y:S01]  /*3640*/  @!P0 FFMA.FTZ R0, R22, R23, R0 ;  /* 0x0000001716008223 */ /* 0x000fe20000010000 */
[----:B------:R-:W-:Y:S01]  /*3650*/  @!P0 MOV R3, R27 ;  /* 0x0000001b00038202 */ /* 0x000fe20000000f00 */
[----:B------:R-:W-:Y:S02]  /*3660*/  @!P0 HADD2.F32 R23, -RZ, R7.H0_H0 ;  /* 0x20000007ff178230 */ /* 0x000fe40000004100 */
[----:B------:R-:W-:Y:S01]  /*3670*/  @!P0 FMUL.FTZ R32, R2, R28 ;  /* 0x0000001c02208220 */ /* 0x000fe20000410000 */
[--C-:B------:R-:W-:Y:S01]  /*3680*/  @!P0 HADD2.F32 R22, -RZ, R8.reuse.H1_H1 ;  /* 0x30000008ff168230 */ /* 0x100fe20000004100 */
[----:B------:R-:W-:Y:S01]  /*3690*/  @!P0 F2FP.F16.F32.PACK_AB R0, R0, R31 ;  /* 0x0000001f0000823e */ /* 0x000fe200000000ff */
[-C--:B------:R-:W-:Y:S01]  /*36a0*/  @!P0 FMUL.FTZ R2, R2, R6.reuse ;  /* 0x0000000602028220 */ /* 0x080fe20000410000 */
[----:B------:R-:W-:Y:S01]  /*36b0*/  @!P0 FFMA.FTZ R32, R23, R6, -R32 ;  /* 0x0000000617208223 */ /* 0x000fe20000010820 */
[----:B------:R-:W-:Y:S01]  /*36c0*/  @!P0 HADD2.F32 R6, -RZ, R8.H0_H0 ;  /* 0x20000008ff068230 */ /* 0x000fe20000004100 */
[----:B------:R-:W-:Y:S01]  /*36d0*/  @!P0 MOV R24, R0 ;  /* 0x0000000000188202 */ /* 0x000fe20000000f00 */
[----:B------:R-:W-:Y:S01]  /*36e0*/  @!P0 FMUL.FTZ R39, R22, R29 ;  /* 0x0000001d16278220 */ /* 0x000fe20000410000 */
[--C-:B------:R-:W-:Y:S02]  /*36f0*/  @!P0 HADD2.F32 R7, -RZ, R3.reuse.H1_H1 ;  /* 0x30000003ff078230 */ /* 0x100fe40000004100 */
[----:B------:R-:W-:Y:S01]  /*3700*/  @!P0 FFMA.FTZ R2, R28, R23, R2 ;  /* 0x000000171c028223 */ /* 0x000fe20000010002 */
[----:B------:R-:W-:Y:S02]  /*3710*/  @!P0 HADD2.F32 R8, -RZ, R3.H0_H0 ;  /* 0x20000003ff088230 */ /* 0x000fe40000004100 */
[-C--:B------:R-:W-:Y:S01]  /*3720*/  @!P0 FMUL.FTZ R3, R22, R4.reuse ;  /* 0x0000000416038220 */ /* 0x080fe20000410000 */
[----:B------:R-:W-:Y:S01]  /*3730*/  @!P0 FFMA.FTZ R22, R6, R4, -R39 ;  /* 0x0000000406168223 */ /* 0x000fe20000010827 */
[C---:B------:R-:W-:Y:S01]  /*3740*/  @!P0 FMUL.FTZ R38, R7.reuse, R30 ;  /* 0x0000001e07268220 */ /* 0x040fe20000410000 */
[----:B------:R-:W-:Y:S01]  /*3750*/  @!P0 F2FP.F16.F32.PACK_AB R2, R2, R32 ;  /* 0x000000200202823e */ /* 0x000fe200000000ff */
[-C--:B------:R-:W-:Y:S01]  /*3760*/  @!P0 FMUL.FTZ R4, R7, R5.reuse ;  /* 0x0000000507048220 */ /* 0x080fe20000410000 */
[----:B------:R-:W-:Y:S01]  /*3770*/  @!P0 FFMA.FTZ R3, R29, R6, R3 ;  /* 0x000000061d038223 */ /* 0x000fe20000010003 */
[----:B------:R-:W-:Y:S01]  /*3780*/  @!P0 FFMA.FTZ R38, R8, R5, -R38 ;  /* 0x0000000508268223 */ /* 0x000fe20000010826 */
[----:B------:R-:W-:Y:S01]  /*3790*/  @!P0 MOV R25, R2 ;  /* 0x0000000200198202 */ /* 0x000fe20000000f00 */
[----:B------:R-:W-:Y:S02]  /*37a0*/  @!P0 FFMA.FTZ R4, R30, R8, R4 ;  /* 0x000000081e048223 */ /* 0x000fe40000010004 */
[----:B------:R-:W-:Y:S03]  /*37b0*/  @!P0 F2FP.F16.F32.PACK_AB R3, R3, R22 ;  /* 0x000000160303823e */ /* 0x000fe600000000ff */
[----:B------:R-:W-:Y:S02]  /*37c0*/  @!P0 F2FP.F16.F32.PACK_AB R4, R4, R38 ;  /* 0x000000260404823e */ /* 0x000fe400000000ff */
[----:B------:R-:W-:Y:S02]  /*37d0*/  @!P0 MOV R26, R3 ;  /* 0x00000003001a8202 */ /* 0x000fe40000000f00 */
[----:B------:R-:W-:Y:S05]  /*37e0*/  @!P0 MOV R27, R4 ;  /* 0x00000004001b8202 */ /* 0x000fea0000000f00 */
[----:B------:R1:W-:Y:S02]  /*37f0*/  ST.E.128 desc[UR6][R118.64], R24 ;  /* 0x0000001876007985 */ /* 0x0003e4000c101d06 */
.L_x_870:
[----:B------:R-:W-:Y:S05]  /*3800*/  BSYNC B0 ;  /* 0x0000000000007941 */ /* 0x000fea0003800000 */
.L_x_869:
[----:B------:R-:W-:Y:S04]  /*3810*/  BSSY B0, `(.L_x_871) ;  /* 0x0000035000007945 */ /* 0x000fe80003800000 */
[----:B------:R-:W-:Y:S05]  /*3820*/  @P3 BRA `(.L_x_872) ;  /* 0x0000000000cc3947 */ /* 0x000fea0003800000 */
[----:B---34-:R-:W-:Y:S02]  /*3830*/  MOV R2, R113 ;  /* 0x0000007100027202 */ /* 0x018fe40000000f00 */
[----:B------:R-:W-:Y:S02]  /*3840*/  MOV R3, R112 ;  /* 0x0000007000037202 */ /* 0x000fe40000000f00 */
[----:B------:R-:W-:Y:S03]  /*3850*/  ISETP.GE.AND P0, PT, R11, R17, PT ;  /* 0x000000110b00720c */ /* 0x000fe60003f06270 */
[----:B-1----:R-:W2:Y:S10]  /*3860*/  LD.E.128 R24, desc[UR6][R2.64+0x80] ;  /* 0x0000800602187980 */ /* 0x002eb4000c101d00 */
        /* <DEDUP_REMOVED lines=47> */
.L_x_872:
[----:B------:R-:W-:Y:S05]  /*3b60*/  BSYNC B0 ;  /* 0x0000000000007941 */ /* 0x000fea0003800000 */
.L_x_871:
[----:B------:R-:W-:Y:S04]  /*3b70*/  BSSY B0, `(.L_x_873) ;  /* 0x0000035000007945 */ /* 0x000fe80003800000 */
[----:B------:R-:W-:Y:S05]  /*3b80*/  @P2 BRA `(.L_x_874) ;  /* 0x0000000000cc2947 */ /* 0x000fea0003800000 */
[----:B---34-:R-:W-:Y:S02]  /*3b90*/  MOV R2, R113 ;  /* 0x0000007100027202 */ /* 0x018fe40000000f00 */
[----:B------:R-:W-:Y:S02]  /*3ba0*/  MOV R3, R112 ;  /* 0x0000007000037202 */ /* 0x000fe40000000f00 */
[----:B------:R-:W-:Y:S03]  /*3bb0*/  ISETP.GE.AND P0, PT, R10, R17, PT ;  /* 0x000000110a00720c */ /* 0x000fe60003f06270 */
[----:B-12---:R-:W2:Y:S10]  /*3bc0*/  LD.E.128 R24, desc[UR6][R2.64+0x100] ;  /* 0x0001000602187980 */ /* 0x006eb4000c101d00 */
        /* <DEDUP_REMOVED lines=47> */
.L_x_874:
[----:B------:R-:W-:Y:S05]  /*3ec0*/  BSYNC B0 ;  /* 0x0000000000007941 */ /* 0x000fea0003800000 */
.L_x_873:
        /* <DEDUP_REMOVED lines=52> */
.L_x_868:
[----:B------:R-:W-:Y:S05]  /*4210*/  BSYNC B1 ;  /* 0x0000000000017941 */ /* 0x000fea0003800000 */
.L_x_867:
[C---:B------:R-:W-:Y:S01]  /*4220*/  ISETP.GE.AND P0, PT, R55.reuse, R184, PT ;  /* 0x000000b83700720c */ /* 0x040fe20003f06270 */
[----:B------:R-:W-:Y:S03]  /*4230*/  BSSY B1, `(.L_x_875) ;  /* 0x00000ec000017945 */ /* 0x000fe60003800000 */
[----:B------:R-:W-:Y:S11]  /*4240*/  ISETP.GE.AND P0, PT, R55, R164, !P0 ;  /* 0x000000a43700720c */ /* 0x000ff60004706270 */
[----:B------:R-:W-:Y:S02]  /*4250*/  @!UPT UIADD3 URZ, URZ, URZ, URZ ;  /* 0x0000003f3f3ff290 */ /* 0x000fe4000fffe03f */
[----:B------:R-:W-:Y:S05]  /*4260*/  @!P0 BRA `(.L_x_876) ;  /* 0x0000000c00a08947 */ /* 0x000fea0003800000 */
[-C--:B-----5:R-:W-:Y:S01]  /*4270*/  ISETP.GE.AND P0, PT, R14, R111.reuse, PT ;  /* 0x0000006f0e00720c */ /* 0x0a0fe20003f06270 */
[C---:B------:R-:W-:Y:S01]  /*4280*/  IMAD.SHL.U32 R38, R149.reuse, 0x2, RZ ;  /* 0x0000000295267824 */ /* 0x040fe200078e00ff */
[----:B------:R-:W-:Y:S01]  /*4290*/  SHF.L.U64.HI R0, R149, 0x1, R133 ;  /* 0x0000000195007819 */ /* 0x000fe20000010285 */
[----:B------:R-:W-:Y:S01]  /*42a0*/  BSSY B0, `(.L_x_877) ;  /* 0x000003e000007945 */ /* 0x000fe20003800000 */
[-C--:B------:R-:W-:Y:S02]  /*42b0*/  ISETP.GE.AND P3, PT, R11, R111.reuse, PT ;  /* 0x0000006f0b00720c */ /* 0x080fe40003f66270 */
[-C--:B---34-:R-:W-:Y:S02]  /*42c0*/  IADD3 R6, P5, R20, R38.reuse, RZ ;  /* 0x0000002614067210 */ /* 0x098fe40007fbe0ff */
[----:B------:R-:W-:Y:S02]  /*42d0*/  IADD3 R38, P4, R36, R38, RZ ;  /* 0x0000002624267210 */ /* 0x000fe40007f9e0ff */
[-C--:B------:R-:W-:Y:S01]  /*42e0*/  ISETP.GE.AND P2, PT, R10, R111.reuse, PT ;  /* 0x0000006f0a00720c */ /* 0x080fe20003f46270 */
[--C-:B------:R-:W-:Y:S01]  /*42f0*/  IMAD.X R7, R21, 0x1, R0.reuse, P5 ;  /* 0x0000000115077824 */ /* 0x100fe200028e0600 */
[----:B------:R-:W-:Y:S01]  /*4300*/  ISETP.GE.AND P1, PT, R9, R111, PT ;  /* 0x0000006f0900720c */ /* 0x000fe20003f26270 */
[----:B------:R-:W-:Y:S01]  /*4310*/  IMAD.X R39, R37, 0x1, R0, P4 ;  /* 0x0000000125277824 */ /* 0x000fe200020e0600 */
[----:B------:R-:W-:Y:S11]  /*4320*/  @P0 BRA `(.L_x_878) ;  /* 0x0000000000d40947 */ /* 0x000ff60003800000 */
[C---:B-12---:R-:W-:Y:S02]  /*4330*/  LEA R24, P4, R83.reuse, R113, 0x1 ;  /* 0x0000007153187211 */ /* 0x046fe400078808ff */
[----:B------:R-:W-:Y:S02]  /*4340*/  ISETP.GE.AND P0, PT, R14, R17, PT ;  /* 0x000000110e00720c */ /* 0x000fe40003f06270 */
[----:B------:R-:W-:Y:S06]  /*4350*/  LEA.HI.X R25, R83, R112, R82, 0x1, P4 ;  /* 0x0000007053197211 */ /* 0x000fec00020f0c52 */
[----:B------:R-:W2:Y:S08]  /*4360*/  LD.E.128 R24, desc[UR6][R24.64] ;  /* 0x0000000618187980 */ /* 0x000eb0000c101d00 */
[----:B------:R-:W3:Y:S06]  /*4370*/  @!P0 LD.E.64 R2, desc[UR6][R6.64] ;  /* 0x0000000606028980 */ /* 0x000eec000c101b00 */
[----:B------:R-:W4:Y:S01]  /*4380*/  @!P0 LD.E.64 R40, desc[UR6][R38.64] ;  /* 0x0000000626288980 */ /* 0x000f22000c101b00 */
[--C-:B---3--:R-:W-:Y:S01]  /*4390*/  @!P0 HADD2.F32 R23, -RZ, R2.reuse.H0_H0 ;  /* 0x20000002ff178230 */ /* 0x108fe20000004100 */
[----:B--2---:R-:W-:Y:S01]  /*43a0*/  @!P0 MOV R0, R24 ;  /* 0x0000001800008202 */ /* 0x004fe20000000f00 */
[----:B------:R-:W-:Y:S01]  /*43b0*/  @!P0 HADD2.F32 R8, -RZ, R2.H1_H1 ;  /* 0x30000002ff088230 */ /* 0x000fe20000004100 */
[----:B------:R-:W-:Y:S01]  /*43c0*/  @!P0 MOV R22, R25 ;  /* 0x0000001900168202 */ /* 0x000fe20000000f00 */
[----:B------:R-:W-:Y:S02]  /*43d0*/  @!P0 HADD2.F32 R4, -RZ, R3.H0_H0 ;  /* 0x20000003ff048230 */ /* 0x000fe40000004100 */
[----:B----4-:R-:W-:Y:S02]  /*43e0*/  @!P0 HADD2.F32 R28, -RZ, R40.H0_H0 ;  /* 0x20000028ff1c8230 */ /* 0x010fe40000004100 */
[----:B------:R-:W-:Y:S02]  /*43f0*/  @!P0 HADD2.F32 R2, -RZ, R0.H1_H1 ;  /* 0x30000000ff028230 */ /* 0x000fe40000004100 */
[----:B------:R-:W-:Y:S02]  /*4400*/  @!P0 HADD2.F32 R30, -RZ, R40.H1_H1 ;  /* 0x30000028ff1e8230 */ /* 0x000fe40000004100 */
[----:B------:R-:W-:Y:S02]  /*4410*/  @!P0 HADD2.F32 R29, -RZ, R0.H0_H0 ;  /* 0x20000000ff1d8230 */ /* 0x000fe40000004100 */
[C---:B------:R-:W-:Y:S01]  /*4420*/  @!P0 FMUL.FTZ R40, R2.reuse, R28 ;  /* 0x0000001c02288220 */ /* 0x040fe20000410000 */
[-C--:B------:R-:W-:Y:S01]  /*4430*/  @!P0 FMUL.FTZ R0, R2, R23.reuse ;  /* 0x0000001702008220 */ /* 0x080fe20000410000 */
[--C-:B------:R-:W-:Y:S02]  /*4440*/  @!P0 HADD2.F32 R2, -RZ, R22.reuse.H1_H1 ;  /* 0x30000016ff028230 */ /* 0x100fe40000004100 */
[----:B------:R-:W-:Y:S01]  /*4450*/  @!P0 FFMA.FTZ R40, R29, R23, -R40 ;  /* 0x000000171d288223 */ /* 0x000fe20000010828 */
[----:B------:R-:W-:Y:S01]  /*4460*/  @!P0 MOV R23, R26 ;  /* 0x0000001a00178202 */ /* 0x000fe20000000f00 */
[----:B------:R-:W-:Y:S01]  /*4470*/  @!P0 FFMA.FTZ R0, R28, R29, R0 ;  /* 0x0000001d1c008223 */ /* 0x000fe20000010000 */
[--C-:B------:R-:W-:Y:S02]  /*4480*/  @!P0 HADD2.F32 R32, -RZ, R41.reuse.H1_H1 ;  /* 0x30000029ff208230 */ /* 0x100fe40000004100 */
[----:B------:R-:W-:Y:S02]  /*4490*/  @!P0 HADD2.F32 R29, -RZ, R22.H0_H0 ;  /* 0x20000016ff1d8230 */ /* 0x000fe40000004100 */
[----:B------:R-:W-:Y:S01]  /*44a0*/  @!P0 F2FP.F16.F32.PACK_AB R0, R0, R40 ;  /* 0x000000280000823e */ /* 0x000fe200000000ff */
[----:B------:R-:W-:Y:S02]  /*44b0*/  @!P0 HADD2.F32 R31, -RZ, R41.H0_H0 ;  /* 0x20000029ff1f8230 */ /* 0x000fe40000004100 */
[C---:B------:R-:W-:Y:S01]  /*44c0*/  @!P0 FMUL.FTZ R41, R2.reuse, R30 ;  /* 0x0000001e02298220 */ /* 0x040fe20000410000 */
[----:B------:R-:W-:Y:S01]  /*44d0*/  @!P0 HADD2.F32 R5, -RZ, R3.H1_H1 ;  /* 0x30000003ff058230 */ /* 0x000fe20000004100 */
[----:B------:R-:W-:Y:S01]  /*44e0*/  @!P0 MOV R3, R27 ;  /* 0x0000001b00038202 */ /* 0x000fe20000000f00 */
[--C-:B------:R-:W-:Y:S01]  /*44f0*/  @!P0 HADD2.F32 R28, -RZ, R23.reuse.H1_H1 ;  /* 0x30000017ff1c8230 */ /* 0x100fe20000004100 */
[----:B------:R-:W-:Y:S01]  /*4500*/  @!P0 MOV R24, R0 ;  /* 0x0000000000188202 */ /* 0x000fe20000000f00 */
[-C--:B------:R-:W-:Y:S01]  /*4510*/  @!P0 FFMA.FTZ R41, R29, R8.reuse, -R41 ;  /* 0x000000081d298223 */ /* 0x080fe20000010829 */
[----:B------:R-:W-:Y:S01]  /*4520*/  @!P0 FMUL.FTZ R2, R2, R8 ;  /* 0x0000000802028220 */ /* 0x000fe20000410000 */
[----:B------:R-:W-:Y:S02]  /*4530*/  @!P0 HADD2.F32 R8, -RZ, R23.H0_H0 ;  /* 0x20000017ff088230 */ /* 0x000fe40000004100 */
[----:B------:R-:W-:Y:S01]  /*4540*/  @!P0 FMUL.FTZ R43, R28, R31 ;  /* 0x0000001f1c2b8220 */ /* 0x000fe20000410000 */
[--C-:B------:R-:W-:Y:S02]  /*4550*/  @!P0 HADD2.F32 R22, -RZ, R3.reuse.H1_H1 ;  /* 0x30000003ff168230 */ /* 0x100fe40000004100 */
[----:B------:R-:W-:Y:S01]  /*4560*/  @!P0 FFMA.FTZ R2, R30, R29, R2 ;  /* 0x0000001d1e028223 */ /* 0x000fe20000010002 */
[----:B------:R-:W-:Y:S02]  /*4570*/  @!P0 HADD2.F32 R23, -RZ, R3.H0_H0 ;  /* 0x20000003ff178230 */ /* 0x000fe40000004100 */
[-C--:B------:R-:W-:Y:S01]  /*4580*/  @!P0 FMUL.FTZ R3, R28, R4.reuse ;  /* 0x000000041c038220 */ /* 0x080fe20000410000 */
[----:B------:R-:W-:Y:S01]  /*4590*/  @!P0 FFMA.FTZ R28, R8, R4, -R43 ;  /* 0x00000004081c8223 */ /* 0x000fe2000001082b */
[----:B------:R-:W-:Y:S01]  /*45a0*/  @!P0 FMUL.FTZ R42, R22, R32 ;  /* 0x00000020162a8220 */ /* 0x000fe20000410000 */
[----:B------:R-:W-:Y:S01]  /*45b0*/  @!P0 F2FP.F16.F32.PACK_AB R2, R2, R41 ;  /* 0x000000290202823e */ /* 0x000fe200000000ff */
[-C--:B------:R-:W-:Y:S01]  /*45c0*/  @!P0 FMUL.FTZ R4, R22, R5.reuse ;  /* 0x0000000516048220 */ /* 0x080fe20000410000 */
[----:B------:R-:W-:Y:S01]  /*45d0*/  LEA R22, P4, R233, R118, 0x1 ;  /* 0x00000076e9167211 */ /* 0x000fe200078808ff */
[----:B------:R-:W-:Y:S01]  /*45e0*/  @!P0 FFMA.FTZ R3, R31, R8, R3 ;  /* 0x000000081f038223 */ /* 0x000fe20000010003 */
[----:B------:R-:W-:Y:S01]  /*45f0*/  @!P0 MOV R25, R2 ;  /* 0x0000000200198202 */ /* 0x000fe20000000f00 */
[----:B------:R-:W-:Y:S01]  /*4600*/  @!P0 FFMA.FTZ R42, R23, R5, -R42 ;  /* 0x00000005172a8223 */ /* 0x000fe2000001082a */
[----:B------:R-:W-:Y:S01]  /*4610*/  @!P0 FFMA.FTZ R4, R32, R23, R4 ;  /* 0x0000001720048223 */ /* 0x000fe20000010004 */
[----:B------:R-:W-:Y:S02]  /*4620*/  LEA.HI.X R23, R233, R119, R234, 0x1, P4 ;  /* 0x00000077e9177211 */ /* 0x000fe400020f0cea */
[----:B------:R-:W-:Y:S02]  /*4630*/  @!P0 F2FP.F16.F32.PACK_AB R3, R3, R28 ;  /* 0x0000001c0303823e */ /* 0x000fe400000000ff */
[----:B------:R-:W-:Y:S02]  /*4640*/  @!P0 F2FP.F16.F32.PACK_AB R4, R4, R42 ;  /* 0x0000002a0404823e */ /* 0x000fe400000000ff */
[----:B------:R-:W-:Y:S02]  /*4650*/  @!P0 MOV R26, R3 ;  /* 0x00000003001a8202 */ /* 0x000fe40000000f00 */
[----:B------:R-:W-:Y:S05]  /*4660*/  @!P0 MOV R27, R4 ;  /* 0x00000004001b8202 */ /* 0x000fea0000000f00 */
[----:B------:R3:W-:Y:S02]  /*4670*/  ST.E.128 desc[UR6][R22.64], R24 ;  /* 0x0000001816007985 */ /* 0x0007e4000c101d06 */
.L_x_878:
[----:B------:R-:W-:Y:S05]  /*4680*/  BSYNC B0 ;  /* 0x0000000000007941 */ /* 0x000fea0003800000 */
.L_x_877:
[----:B------:R-:W-:Y:S04]  /*4690*/  BSSY B0, `(.L_x_879) ;  /* 0x0000037000007945 */ /* 0x000fe80003800000 */
[----:B------:R-:W-:Y:S05]  /*46a0*/  @P3 BRA `(.L_x_880) ;  /* 0x0000000000d43947 */ /* 0x000fea0003800000 */
[----:B-123--:R-:W-:Y:S02]  /*46b0*/  LEA R24, P3, R85, R113, 0x1 ;  /* 0x0000007155187211 */ /* 0x00efe400078608ff */
        /* <DEDUP_REMOVED lines=52> */
.L_x_880:
[----:B------:R-:W-:Y:S05]  /*4a00*/  BSYNC B0 ;  /* 0x0000000000007941 */ /* 0x000fea0003800000 */
.L_x_879:
[----:B------:R-:W-:Y:S04]  /*4a10*/  BSSY B0, `(.L_x_881) ;  /* 0x0000037000007945 */ /* 0x000fe80003800000 */
[----:B------:R-:W-:Y:S05]  /*4a20*/  @P2 BRA `(.L_x_882) ;  /* 0x0000000000d42947 */ /* 0x000fea0003800000 */
[C---:B-1234-:R-:W-:Y:S02]  /*4a30*/  LEA R24, P2, R89.reuse, R113, 0x1 ;  /* 0x0000007159187211 */ /* 0x05efe400078408ff */
        /* <DEDUP_REMOVED lines=52> */
.L_x_882:
[----:B------:R-:W-:Y:S05]  /*4d80*/  BSYNC B0 ;  /* 0x0000000000007941 */ /* 0x000fea0003800000 */
.L_x_881:
[----:B------:R-:W-:Y:S05]  /*4d90*/  @P1 BRA `(.L_x_876) ;  /* 0x0000000000d41947 */ /* 0x000fea0003800000 */
[----:B-1234-:R-:W-:Y:S02]  /*4da0*/  LEA R24, P1, R97, R113, 0x1 ;  /* 0x0000007161187211 */ /* 0x01efe400078208ff */
        /* <DEDUP_REMOVED lines=11> */
[--C-:B------:R-:W-:Y:S02]  /*4e60*/  @!P0 HADD2.F32 R2, -RZ, R0.reuse.H1_H1 ;  /* 0x30000000ff028230 */ /* 0x100fe40000004100 */
[----:B------:R-:W-:Y:S02]  /*4e70*/  @!P0 HADD2.F32 R23, -RZ, R0.H0_H0 ;  /* 0x20000000ff178230 */ /* 0x000fe40000004100 */
[----:B------:R-:W-:Y:S02]  /*4e80*/  @!P0 HADD2.F32 R28, -RZ, R38.H1_H1 ;  /* 0x30000026ff1c8230 */ /* 0x000fe40000004100 */
[C---:B------:R-:W-:Y:S01]  /*4e90*/  @!P0 FMUL.FTZ R31, R2.reuse, R22 ;  /* 0x00000016021f8220 */ /* 0x040fe20000410000 */
[-C--:B------:R-:W-:Y:S01]  /*4ea0*/  @!P0 FMUL.FTZ R0, R2, R8.reuse ;  /* 0x0000000802008220 */ /* 0x080fe20000410000 */
[--C-:B------:R-:W-:Y:S02]  /*4eb0*/  @!P0 HADD2.F32 R2, -RZ, R7.reuse.H1_H1 ;  /* 0x30000007ff028230 */ /* 0x100fe40000004100 */
[----:B------:R-:W-:Y:S01]  /*4ec0*/  @!P0 FFMA.FTZ R31, R23, R8, -R31 ;  /* 0x00000008171f8223 */ /* 0x000fe2000001081f */
[----:B------:R-:W-:Y:S01]  /*4ed0*/  @!P0 MOV R8, R26 ;  /* 0x0000001a00088202 */ /* 0x000fe20000000f00 */
[----:B------:R-:W-:Y:S01]  /*4ee0*/  @!P0 FFMA.FTZ R0, R22, R23, R0 ;  /* 0x0000001716008223 */ /* 0x000fe20000010000 */
[----:B------:R-:W-:Y:S02]  /*4ef0*/  @!P0 HADD2.F32 R23, -RZ, R7.H0_H0 ;  /* 0x20000007ff178230 */ /* 0x000fe40000004100 */
[----:B------:R-:W-:Y:S01]  /*4f00*/  @!P0 FMUL.FTZ R32, R2, R28 ;  /* 0x0000001c02208220 */ /* 0x000fe20000410000 */
[----:B------:R-:W-:Y:S01]  /*4f10*/  @!P0 HADD2.F32 R5, -RZ, R3.H1_H1 ;  /* 0x30000003ff058230 */ /* 0x000fe20000004100 */
[----:B------:R-:W-:Y:S01]  /*4f20*/  @!P0 MOV R3, R27 ;  /* 0x0000001b00038202 */ /* 0x000fe20000000f00 */
[--C-:B------:R-:W-:Y:S01]  /*4f30*/  @!P0 HADD2.F32 R29, -RZ, R39.reuse.H0_H0 ;  /* 0x20000027ff1d8230 */ /* 0x100fe20000004100 */
[----:B------:R-:W-:Y:S01]  /*4f40*/  @!P0 F2FP.F16.F32.PACK_AB R0, R0, R31 ;  /* 0x0000001f0000823e */ /* 0x000fe200000000ff */
[--C-:B------:R-:W-:Y:S02]  /*4f50*/  @!P0 HADD2.F32 R22, -RZ, R8.reuse.H1_H1 ;  /* 0x30000008ff168230 */ /* 0x100fe40000004100 */
[-C--:B------:R-:W-:Y:S01]  /*4f60*/  @!P0 FMUL.FTZ R2, R2, R6.reuse ;  /* 0x0000000602028220 */ /* 0x080fe20000410000 */
[----:B------:R-:W-:Y:S01]  /*4f70*/  @!P0 FFMA.FTZ R32, R23, R6, -R32 ;  /* 0x0000000617208223 */ /* 0x000fe20000010820 */
[----:B------:R-:W-:Y:S01]  /*4f80*/  @!P0 MOV R24, R0 ;  /* 0x0000000000188202 */ /* 0x000fe20000000f00 */
[----:B------:R-:W-:Y:S02]  /*4f90*/  @!P0 HADD2.F32 R6, -RZ, R8.H0_H0 ;  /* 0x20000008ff068230 */ /* 0x000fe40000004100 */
[----:B------:R-:W-:Y:S01]  /*4fa0*/  @!P0 FFMA.FTZ R2, R28, R23, R2 ;  /* 0x000000171c028223 */ /* 0x000fe20000010002 */
[----:B------:R-:W-:Y:S02]  /*4fb0*/  @!P0 HADD2.F32 R30, -RZ, R39.H1_H1 ;  /* 0x30000027ff1e8230 */ /* 0x000fe40000004100 */
[----:B------:R-:W-:Y:S01]  /*4fc0*/  @!P0 FMUL.FTZ R39, R22, R29 ;  /* 0x0000001d16278220 */ /* 0x000fe20000410000 */
[--C-:B------:R-:W-:Y:S01]  /*4fd0*/  @!P0 HADD2.F32 R7, -RZ, R3.reuse.H1_H1 ;  /* 0x30000003ff078230 */ /* 0x100fe20000004100 */
[----:B------:R-:W-:Y:S01]  /*4fe0*/  @!P0 F2FP.F16.F32.PACK_AB R2, R2, R32 ;  /* 0x000000200202823e */ /* 0x000fe200000000ff */
[----:B------:R-:W-:Y:S02]  /*4ff0*/  @!P0 HADD2.F32 R8, -RZ, R3.H0_H0 ;  /* 0x20000003ff088230 */ /* 0x000fe40000004100 */
[-C--:B------:R-:W-:Y:S01]  /*5000*/  @!P0 FMUL.FTZ R3, R22, R4.reuse ;  /* 0x0000000416038220 */ /* 0x080fe20000410000 */
[----:B------:R-:W-:Y:S01]  /*5010*/  @!P0 FFMA.FTZ R22, R6, R4, -R39 ;  /* 0x0000000406168223 */ /* 0x000fe20000010827 */
[----:B------:R-:W-:Y:S01]  /*5020*/  @!P0 MOV R25, R2 ;  /* 0x0000000200198202 */ /* 0x000fe20000000f00 */
[C---:B------:R-:W-:Y:S01]  /*5030*/  @!P0 FMUL.FTZ R38, R7.reuse, R30 ;  /* 0x0000001e07268220 */ /* 0x040fe20000410000 */
[-C--:B------:R-:W-:Y:S01]  /*5040*/  @!P0 FMUL.FTZ R4, R7, R5.reuse ;  /* 0x0000000507048220 */ /* 0x080fe20000410000 */
[----:B------:R-:W-:Y:S01]  /*5050*/  @!P0 FFMA.FTZ R3, R29, R6, R3 ;  /* 0x000000061d038223 */ /* 0x000fe20000010003 */
[----:B------:R-:W-:Y:S01]  /*5060*/  LEA R6, P1, R67, R118, 0x1 ;  /* 0x0000007643067211 */ /* 0x000fe200078208ff */
[----:B------:R-:W-:Y:S01]  /*5070*/  @!P0 FFMA.FTZ R38, R8, R5, -R38 ;  /* 0x0000000508268223 */ /* 0x000fe20000010826 */
[----:B------:R-:W-:Y:S02]  /*5080*/  @!P0 FFMA.FTZ R4, R30, R8, R4 ;  /* 0x000000081e048223 */ /* 0x000fe40000010004 */
[----:B------:R-:W-:Y:S02]  /*5090*/  @!P0 F2FP.F16.F32.PACK_AB R3, R3, R22 ;  /* 0x000000160303823e */ /* 0x000fe400000000ff */
[----:B------:R-:W-:Y:S02]  /*50a0*/  LEA.HI.X R7, R67, R119, R66, 0x1, P1 ;  /* 0x0000007743077211 */ /* 0x000fe400008f0c42 */
[----:B------:R-:W-:Y:S02]  /*50b0*/  @!P0 F2FP.F16.F32.PACK_AB R4, R4, R38 ;  /* 0x000000260404823e */ /* 0x000fe400000000ff */
[----:B------:R-:W-:Y:S02]  /*50c0*/  @!P0 MOV R26, R3 ;  /* 0x00000003001a8202 */ /* 0x000fe40000000f00 */
[----:B------:R-:W-:Y:S05]  /*50d0*/  @!P0 MOV R27, R4 ;  /* 0x00000004001b8202 */ /* 0x000fea0000000f00 */
[----:B------:R1:W-:Y:S02]  /*50e0*/  ST.E.128 desc[UR6][R6.64], R24 ;  /* 0x0000001806007985 */ /* 0x0003e4000c101d06 */
.L_x_876:
[----:B------:R-:W-:Y:S05]  /*50f0*/  BSYNC B1 ;  /* 0x0000000000017941 */ /* 0x000fea0003800000 */
.L_x_875:
        /* <DEDUP_REMOVED lines=10> */
[-C--:B-1-34-:R-:W-:Y:S02]  /*51a0*/  IADD3 R6, P5, R20, R38.reuse, RZ ;  /* 0x0000002614067210 */ /* 0x09afe40007fbe0ff */
[----:B------:R-:W-:Y:S02]  /*51b0*/  IADD3 R38, P4, R36, R38, RZ ;  /* 0x0000002624267210 */ /* 0x000fe40007f9e0ff */
[-C--:B------:R-:W-:Y:S01]  /*51c0*/  ISETP.GE.AND P2, PT, R10, R111.reuse, PT ;  /* 0x0000006f0a00720c */ /* 0x080fe20003f46270 */
[--C-:B------:R-:W-:Y:S01]  /*51d0*/  IMAD.X R7, R21, 0x1, R0.reuse, P5 ;  /* 0x0000000115077824 */ /* 0x100fe200028e0600 */
[----:B------:R-:W-:Y:S01]  /*51e0*/  ISETP.GE.AND P1, PT, R9, R111, PT ;  /* 0x0000006f0900720c */ /* 0x000fe20003f26270 */
[----:B------:R-:W-:Y:S01]  /*51f0*/  IMAD.X R39, R37, 0x1, R0, P4 ;  /* 0x0000000125277824 */ /* 0x000fe200020e0600 */
[----:B------:R-:W-:Y:S11]  /*5200*/  @P0 BRA `(.L_x_886) ;  /* 0x0000000000d40947 */ /* 0x000ff60003800000 */
[C---:B--2---:R-:W-:Y:S02]  /*5210*/  LEA R24, P4, R93.reuse, R113, 0x1 ;  /* 0x000000715d187211 */ /* 0x044fe400078808ff */
        /* <DEDUP_REMOVED lines=52> */
.L_x_886:
[----:B------:R-:W-:Y:S05]  /*5560*/  BSYNC B0 ;  /* 0x0000000000007941 */ /* 0x000fea0003800000 */
.L_x_885:
[----:B------:R-:W-:Y:S04]  /*5570*/  BSSY B0, `(.L_x_887) ;  /* 0x0000037000007945 */ /* 0x000fe80003800000 */
[----:B------:R-:W-:Y:S05]  /*5580*/  @P3 BRA `(.L_x_888) ;  /* 0x0000000000d43947 */ /* 0x000fea0003800000 */
[----:B-12---:R-:W-:Y:S02]  /*5590*/  LEA R24, P3, R87, R113, 0x1 ;  /* 0x0000007157187211 */ /* 0x006fe400078608ff */
        /* <DEDUP_REMOVED lines=52> */
.L_x_888:
[----:B------:R-:W-:Y:S05]  /*58e0*/  BSYNC B0 ;  /* 0x0000000000007941 */ /* 0x000fea0003800000 */
.L_x_887:
[----:B------:R-:W-:Y:S04]  /*58f0*/  BSSY B0, `(.L_x_889) ;  /* 0x0000037000007945 */ /* 0x000fe80003800000 */
[----:B------:R-:W-:Y:S05]  /*5900*/  @P2 BRA `(.L_x_890) ;  /* 0x0000000000d42947 */ /* 0x000fea0003800000 */
[C---:B-123--:R-:W-:Y:S02]  /*5910*/  LEA R24, P2, R91.reuse, R113, 0x1 ;  /* 0x000000715b187211 */ /* 0x04efe400078408ff */
        /* <DEDUP_REMOVED lines=52> */
.L_x_890:
[----:B------:R-:W-:Y:S05]  /*5c60*/  BSYNC B0 ;  /* 0x0000000000007941 */ /* 0x000fea0003800000 */
.L_x_889:
        /* <DEDUP_REMOVED lines=54> */
.L_x_884:
[----:B------:R-:W-:Y:S05]  /*5fd0*/  BSYNC B1 ;  /* 0x0000000000017941 */ /* 0x000fea0003800000 */
.L_x_883:
        /* <DEDUP_REMOVED lines=17> */
[----:B------:R-:W-:Y:S01]  /*60f0*/  IMAD R0, R183, 0x60, RZ ;  /* 0x00000060b7007824 */ /* 0x000fe200078e02ff */
[----:B------:R-:W-:Y:S01]  /*6100*/  MOV R2, R113 ;  /* 0x0000007100027202 */ /* 0x000fe20000000f00 */
[----:B------:R-:W-:Y:S01]  /*6110*/  IMAD.WIDE.U32 R184, R46, 0x60, R118 ;  /* 0x000000602eb87825 */ /* 0x000fe200078e0076 */
[----:B------:R-:W-:Y:S02]  /*6120*/  MOV R3, R112 ;  /* 0x0000007000037202 */ /* 0x000fe40000000f00 */
[----:B------:R-:W-:Y:S01]  /*6130*/  ISETP.GE.AND P0, PT, R14, R17, PT ;  /* 0x000000110e00720c */ /* 0x000fe20003f06270 */
[----:B------:R-:W-:Y:S05]  /*6140*/  IMAD.WIDE.U32 R2, R182, 0x60, R2 ;  /* 0x00000060b6027825 */ /* 0x000fea00078e0002 */
[----:B------:R-:W-:Y:S05]  /*6150*/  IADD3 R3, R3, R0, RZ ;  /* 0x0000000003037210 */ /* 0x000fea0007ffe0ff */
[----:B--2---:R-:W2:Y:S08]  /*6160*/  LD.E.128 R24, desc[UR6][R2.64] ;  /* 0x0000000602187980 */ /* 0x004eb0000c101d00 */
        /* <DEDUP_REMOVED lines=13> */
[----:B------:R-:W-:Y:S01]  /*6240*/  @!P0 HADD2.F32 R5, -RZ, R3.H1_H1 ;  /* 0x30000003ff058230 */ /* 0x000fe20000004100 */
[----:B------:R-:W-:Y:S01]  /*6250*/  @!P0 MOV R3, R27 ;  /* 0x0000001b00038202 */ /* 0x000fe20000000f00 */
[C---:B------:R-:W-:Y:S01]  /*6260*/  @!P0 FMUL.FTZ R40, R2.reuse, R28 ;  /* 0x0000001c02288220 */ /* 0x040fe20000410000 */
[-C--:B------:R-:W-:Y:S01]  /*6270*/  @!P0 FMUL.FTZ R0, R2, R23.reuse ;  /* 0x0000001702008220 */ /* 0x080fe20000410000 */
[--C-:B------:R-:W-:Y:S02]  /*6280*/  @!P0 HADD2.F32 R2, -RZ, R22.reuse.H1_H1 ;  /* 0x30000016ff028230 */ /* 0x100fe40000004100 */
[----:B------:R-:W-:Y:S01]  /*6290*/  @!P0 FFMA.FTZ R40, R29, R23, -R40 ;  /* 0x000000171d288223 */ /* 0x000fe20000010828 */
[----:B------:R-:W-:Y:S01]  /*62a0*/  @!P0 MOV R23, R26 ;  /* 0x0000001a00178202 */ /* 0x000fe20000000f00 */
[----:B------:R-:W-:Y:S01]  /*62b0*/  @!P0 FFMA.FTZ R0, R28, R29, R0 ;  /* 0x0000001d1c008223 */ /* 0x000fe20000010000 */
[----:B------:R-:W-:Y:S02]  /*62c0*/  @!P0 HADD2.F32 R29, -RZ, R22.H0_H0 ;  /* 0x20000016ff1d8230 */ /* 0x000fe40000004100 */
[C---:B------:R-:W-:Y:S01]  /*62d0*/  @!P0 FMUL.FTZ R41, R2.reuse, R30 ;  /* 0x0000001e02298220 */ /* 0x040fe20000410000 */
[----:B------:R-:W-:Y:S01]  /*62e0*/  @!P0 FMUL.FTZ R2, R2, R8 ;  /* 0x0000000802028220 */ /* 0x000fe20000410000 */
[--C-:B------:R-:W-:Y:S01]  /*62f0*/  @!P0 HADD2.F32 R28, -RZ, R23.reuse.H1_H1 ;  /* 0x30000017ff1c8230 */ /* 0x100fe20000004100 */
[----:B------:R-:W-:Y:S01]  /*6300*/  @!P0 F2FP.F16.F32.PACK_AB R0, R0, R40 ;  /* 0x000000280000823e */ /* 0x000fe200000000ff */
[----:B------:R-:W-:Y:S01]  /*6310*/  @!P0 FFMA.FTZ R41, R29, R8, -R41 ;  /* 0x000000081d298223 */ /* 0x000fe20000010829 */
[----:B------:R-:W-:Y:S02]  /*6320*/  @!P0 HADD2.F32 R8, -RZ, R23.H0_H0 ;  /* 0x20000017ff088230 */ /* 0x000fe40000004100 */
[----:B------:R-:W-:Y:S01]  /*6330*/  @!P0 FFMA.FTZ R2, R30, R29, R2 ;  /* 0x0000001d1e028223 */ /* 0x000fe20000010002 */
[----:B------:R-:W-:Y:S01]  /*6340*/  @!P0 MOV R24, R0 ;  /* 0x0000000000188202 */ /* 0x000fe20000000f00 */
[--C-:B------:R-:W-:Y:S02]  /*6350*/  @!P0 HADD2.F32 R22, -RZ, R3.reuse.H1_H1 ;  /* 0x30000003ff168230 */ /* 0x100fe40000004100 */
[----:B------:R-:W-:Y:S01]  /*6360*/  @!P0 FMUL.FTZ R43, R28, R31 ;  /* 0x0000001f1c2b8220 */ /* 0x000fe20000410000 */
[----:B------:R-:W-:Y:S01]  /*6370*/  @!P0 HADD2.F32 R23, -RZ, R3.H0_H0 ;  /* 0x20000003ff178230 */ /* 0x000fe20000004100 */
[----:B------:R-:W-:Y:S01]  /*6380*/  @!P0 F2FP.F16.F32.PACK_AB R2, R2, R41 ;  /* 0x000000290202823e */ /* 0x000fe200000000ff */
[-C--:B------:R-:W-:Y:S01]  /*6390*/  @!P0 FMUL.FTZ R3, R28, R4.reuse ;  /* 0x000000041c038220 */ /* 0x080fe20000410000 */
[----:B------:R-:W-:Y:S01]  /*63a0*/  @!P0 FFMA.FTZ R28, R8, R4, -R43 ;  /* 0x00000004081c8223 */ /* 0x000fe2000001082b */
[C---:B------:R-:W-:Y:S01]  /*63b0*/  @!P0 FMUL.FTZ R4, R22.reuse, R5 ;  /* 0x0000000516048220 */ /* 0x040fe20000410000 */
[----:B------:R-:W-:Y:S01]  /*63c0*/  @!P0 MOV R25, R2 ;  /* 0x0000000200198202 */ /* 0x000fe20000000f00 */
[----:B------:R-:W-:Y:S01]  /*63d0*/  @!P0 FMUL.FTZ R42, R22, R32 ;  /* 0x00000020162a8220 */ /* 0x000fe20000410000 */
[----:B------:R-:W-:Y:S01]  /*63e0*/  @!P0 FFMA.FTZ R3, R31, R8, R3 ;  /* 0x000000081f038223 */ /* 0x000fe20000010003 */
[----:B------:R-:W-:Y:S02]  /*63f0*/  @!P0 FFMA.FTZ R4, R32, R23, R4 ;  /* 0x0000001720048223 */ /* 0x000fe40000010004 */
[----:B------:R-:W-:Y:S01]  /*6400*/  @!P0 FFMA.FTZ R42, R23, R5, -R42 ;  /* 0x00000005172a8223 */ /* 0x000fe2000001082a */
[----:B------:R-:W-:Y:S01]  /*6410*/  IMAD R5, R47, 0x60, RZ ;  /* 0x000000602f057824 */ /* 0x000fe200078e02ff */
[----:B------:R-:W-:Y:S03]  /*6420*/  @!P0 F2FP.F16.F32.PACK_AB R3, R3, R28 ;  /* 0x0000001c0303823e */ /* 0x000fe600000000ff */
[----:B------:R-:W-:Y:S02]  /*6430*/  @!P0 F2FP.F16.F32.PACK_AB R4, R4, R42 ;  /* 0x0000002a0404823e */ /* 0x000fe400000000ff */
[----:B------:R-:W-:Y:S02]  /*6440*/  IADD3 R185, R185, R5, RZ ;  /* 0x00000005b9b97210 */ /* 0x000fe40007ffe0ff */
[----:B------:R-:W-:Y:S02]  /*6450*/  @!P0 MOV R26, R3 ;  /* 0x00000003001a8202 */ /* 0x000fe40000000f00 */
[----:B------:R-:W-:Y:S05]  /*6460*/  @!P0 MOV R27, R4 ;  /* 0x00000004001b8202 */ /* 0x000fea0000000f00 */
[----:B------:R1:W-:Y:S02]  /*6470*/  ST.E.128 desc[UR6][R184.64], R24 ;  /* 0x00000018b8007985 */ /* 0x0003e4000c101d06 */
.L_x_894:
[----:B------:R-:W-:Y:S05]  /*6480*/  BSYNC B0 ;  /* 0x0000000000007941 */ /* 0x000fea0003800000 */
.L_x_893:
        /* <DEDUP_REMOVED lines=55> */
.L_x_896:
[----:B------:R-:W-:Y:S05]  /*6800*/  BSYNC B0 ;  /* 0x0000000000007941 */ /* 0x000fea0003800000 */
.L_x_895:
        /* <DEDUP_REMOVED lines=55> */
.L_x_898:
[----:B------:R-:W-:Y:S05]  /*6b80*/  BSYNC B0 ;  /* 0x0000000000007941 */ /* 0x000fea0003800000 */
.L_x_897:
        /* <DEDUP_REMOVED lines=26> */
[----:B------:R-:W-:Y:S01]  /*6d30*/  @!P0 HADD2.F32 R28, -RZ, R39.H0_H0 ;  /* 0x20000027ff1c8230 */ /* 0x000fe20000004100 */
[----:B------:R-:W-:Y:S01]  /*6d40*/  @!P0 F2FP.F16.F32.PACK_AB R0, R0, R30 ;  /* 0x0000001e0000823e */ /* 0x000fe200000000ff */
[--C-:B------:R-:W-:Y:S02]  /*6d50*/  @!P0 HADD2.F32 R17, -RZ, R8.reuse.H1_H1 ;  /* 0x30000008ff118230 */ /* 0x100fe40000004100 */
[-C--:B------:R-:W-:Y:S01]  /*6d60*/  @!P0 FMUL.FTZ R2, R2, R6.reuse ;  /* 0x0000000602028220 */ /* 0x080fe20000410000 */
[----:B------:R-:W-:Y:S01]  /*6d70*/  @!P0 FFMA.FTZ R31, R22, R6, -R31 ;  /* 0x00000006161f8223 */ /* 0x000fe2000001081f */
[----:B------:R-:W-:Y:S01]  /*6d80*/  @!P0 MOV R24, R0 ;  /* 0x0000000000188202 */ /* 0x000fe20000000f00 */
[----:B------:R-:W-:Y:S02]  /*6d90*/  @!P0 HADD2.F32 R6, -RZ, R8.H0_H0 ;  /* 0x20000008ff068230 */ /* 0x000fe40000004100 */
[----:B------:R-:W-:Y:S01]  /*6da0*/  @!P0 FMUL.FTZ R38, R17, R28 ;  /* 0x0000001c11268220 */ /* 0x000fe20000410000 */
[----:B------:R-:W-:Y:S02]  /*6db0*/  @!P0 HADD2.F32 R7, -RZ, R3.H1_H1 ;  /* 0x30000003ff078230 */ /* 0x000fe40000004100 */
[----:B------:R-:W-:Y:S01]  /*6dc0*/  @!P0 FFMA.FTZ R2, R23, R22, R2 ;  /* 0x0000001617028223 */ /* 0x000fe20000010002 */
[----:B------:R-:W-:Y:S02]  /*6dd0*/  @!P0 HADD2.F32 R29, -RZ, R39.H1_H1 ;  /* 0x30000027ff1d8230 */ /* 0x000fe40000004100 */
[----:B------:R-:W-:Y:S02]  /*6de0*/  @!P0 HADD2.F32 R8, -RZ, R3.H0_H0 ;  /* 0x20000003ff088230 */ /* 0x000fe40000004100 */
[-C--:B------:R-:W-:Y:S01]  /*6df0*/  @!P0 FMUL.FTZ R3, R17, R4.reuse ;  /* 0x0000000411038220 */ /* 0x080fe20000410000 */
[----:B------:R-:W-:Y:S01]  /*6e00*/  @!P0 F2FP.F16.F32.PACK_AB R2, R2, R31 ;  /* 0x0000001f0202823e */ /* 0x000fe200000000ff */
[----:B------:R-:W-:Y:S01]  /*6e10*/  @!P0 FFMA.FTZ R17, R6, R4, -R38 ;  /* 0x0000000406118223 */ /* 0x000fe20000010826 */
[C---:B------:R-:W-:Y:S01]  /*6e20*/  @!P0 FMUL.FTZ R32, R7.reuse, R29 ;  /* 0x0000001d07208220 */ /* 0x040fe20000410000 */
[-C--:B------:R-:W-:Y:S01]  /*6e30*/  @!P0 FMUL.FTZ R4, R7, R5.reuse ;  /* 0x0000000507048220 */ /* 0x080fe20000410000 */
[----:B------:R-:W-:Y:S01]  /*6e40*/  @!P0 MOV R25, R2 ;  /* 0x0000000200198202 */ /* 0x000fe20000000f00 */
        /* <DEDUP_REMOVED lines=10> */
.L_x_892:
[----:B------:R-:W-:Y:S05]  /*6ef0*/  BSYNC B1 ;  /* 0x0000000000017941 */ /* 0x000fea0003800000 */
.L_x_891:
[----:B------:R-:W2:Y:S02]  /*6f00*/  LD.E R0, desc[UR6][R18.64+0xd0] ;  /* 0x0000d00612007980 */ /* 0x000ea4000c101900 */
[----:B--2---:R-:W-:Y:S05]  /*6f10*/  IMAD.U32 R0, R0, -0x20, RZ ;  /* 0xffffffe000007824 */ /* 0x004fea00078e00ff */
[C---:B------:R-:W-:Y:S02]  /*6f20*/  LEA R20, P1, R0.reuse, R20, 0x1 ;  /* 0x0000001400147211 */ /* 0x040fe400078208ff */
[C---:B------:R-:W-:Y:S02]  /*6f30*/  LEA R36, P0, R0.reuse, R36, 0x1 ;  /* 0x0000002400247211 */ /* 0x040fe400078008ff */
[C---:B------:R-:W-:Y:S02]  /*6f40*/  LEA.HI.X.SX32 R21, R0.reuse, R21, 0x1, P1 ;  /* 0x0000001500157211 */ /* 0x040fe400008f0eff */
[----:B------:R-:W-:Y:S01]  /*6f50*/  LEA.HI.X.SX32 R37, R0, R37, 0x1, P0 ;  /* 0x0000002500257211 */ /* 0x000fe200000f0eff */
[----:B------:R-:W-:Y:S05]  /*6f60*/  BRA `(.L_x_899) ;  /* 0x0000007000487947 */ /* 0x000fea0003800000 */
.L_x_866:
[----:B------:R-:W-:Y:S04]  /*6f70*/  BSSY B2, `(.L_x_900) ;  /* 0x0000198000027945 */ /* 0x000fe80003800000 */
[----:B------:R-:W-:Y:S05]  /*6f80*/  @!P3 BRA `(.L_x_901) ;  /* 0x000000180058b947 */ /* 0x000fea0003800000 */
[----:B-----5:R-:W-:Y:S01]  /*6f90*/  ISETP.GE.AND P0, PT, R14, R111, PT ;  /* 0x0000006f0e00720c */ /* 0x020fe20003f06270 */
[----:B------:R-:W-:Y:S11]  /*6fa0*/  BSSY B1, `(.L_x_902) ;  /* 0x0000064000017945 */ /* 0x000ff60003800000 */
[----:B------:R-:W-:Y:S01]  /*6fb0*/  @!UPT UIADD3 URZ, URZ, URZ, URZ ;  /* 0x0000003f3f3ff290 */ /* 0x000fe2000fffe03f */
[----:B------:R-:W-:Y:S05]  /*6fc0*/  @P0 BRA `(.L_x_903) ;  /* 0x0000000400840947 */ /* 0x000fea0003800000 */
[----:B---34-:R-:W-:Y:S01]  /*6fd0*/  IMAD.MOV.U32 R4, RZ, RZ, R113 ;  /* 0x000000ffff047224 */ /* 0x018fe200078e0071 */
[----:B------:R-:W-:Y:S01]  /*6fe0*/  MOV R5, R112 ;  /* 0x0000007000057202 */ /* 0x000fe20000000f00 */
[----:B------:R-:W-:Y:S01]  /*6ff0*/  BSSY B0, `(.L_x_904) ;  /* 0x000005d000007945 */ /* 0x000fe20003800000 */
[----:B------:R-:W-:Y:S03]  /*7000*/  ISETP.GE.AND P0, PT, R14, R17, PT ;  /* 0x000000110e00720c */ /* 0x000fe60003f06270 */
[----:B------:R1:W5:Y:S10]  /*7010*/  LD.E.128 R28, desc[UR6][R4.64] ;  /* 0x00000006041c7980 */ /* 0x000374000c101d00 */
[----:B------:R-:W-:Y:S05]  /*7020*/  @P0 BRA `(.L_x_905) ;  /* 0x0000000400640947 */ /* 0x000fea0003800000 */
[----:B------:R-:W-:Y:S02]  /*7030*/  LEA.HI R8, R17, R17, RZ, 0x1 ;  /* 0x0000001111087211 */ /* 0x000fe400078f08ff */
[----:B------:R-:W-:Y:S02]  /*7040*/  MOV R0, RZ ;  /* 0x000000ff00007202 */ /* 0x000fe40000000f00 */
[----:B------:R-:W-:Y:S02]  /*7050*/  SHF.R.S32.HI R8, RZ, 0x1, R8 ;  /* 0x00000001ff087819 */ /* 0x000fe40000011408 */
[----:B------:R-:W-:Y:S02]  /*7060*/  MOV R6, R115 ;  /* 0x0000007300067202 */ /* 0x000fe40000000f00 */
[-C--:B------:R-:W-:Y:S02]  /*7070*/  ISETP.GE.AND P2, PT, R14, R8.reuse, PT ;  /* 0x000000080e00720c */ /* 0x080fe40003f46270 */
[----:B------:R-:W-:Y:S02]  /*7080*/  MOV R3, R8 ;  /* 0x0000000800037202 */ /* 0x000fe40000000f00 */
[----:B------:R-:W-:Y:S02]  /*7090*/  MOV R7, R114 ;  /* 0x0000007200077202 */ /* 0x000fe40000000f00 */
[----:B-----5:R-:W-:Y:S02]  /*70a0*/  MOV R44, R29 ;  /* 0x0000001d002c7202 */ /* 0x020fe40000000f00 */
[----:B------:R-:W-:Y:S02]  /*70b0*/  MOV R39, R30 ;  /* 0x0000001e00277202 */ /* 0x000fe40000000f00 */
[----:B------:R-:W-:Y:S03]  /*70c0*/  MOV R38, R31 ;  /* 0x0000001f00267202 */ /* 0x000fe60000000f00 */
[C---:B------:R-:W-:Y:S02]  /*70d0*/  @P2 IADD3 R3, -R8.reuse, RZ, RZ ;  /* 0x000000ff08032210 */ /* 0x040fe40007ffe1ff */
[----:B------:R-:W-:Y:S02]  /*70e0*/  @P2 IADD3 R0, -R8, RZ, RZ ;  /* 0x000000ff08002210 */ /* 0x000fe40007ffe1ff */
[C---:B------:R-:W-:Y:S02]  /*70f0*/  LEA R2, P1, R3.reuse, R4, 0x1 ;  /* 0x0000000403027211 */ /* 0x040fe400078208ff */
[C---:B------:R-:W-:Y:S02]  /*7100*/  LEA R192, P0, R0.reuse, R6, 0x1 ;  /* 0x0000000600c07211 */ /* 0x040fe400078008ff */
[----:B------:R-:W-:Y:S02]  /*7110*/  LEA.HI.X.SX32 R3, R3, R5, 0x1, P1 ;  /* 0x0000000503037211 */ /* 0x000fe400008f0eff */
[----:B------:R-:W-:Y:S02]  /*7120*/  LEA.HI.X.SX32 R193, R0, R7, 0x1, P0 ;  /* 0x0000000700c17211 */ /* 0x000fe400000f0eff */
[----:B------:R-:W-:Y:S01]  /*7130*/  MOV R0, RZ ;  /* 0x000000ff00007202 */ /* 0x000fe20000000f00 */
[----:B-1----:R1:W2:Y:S01]  /*7140*/  LD.E.128 R4, desc[UR6][R2.64] ;  /* 0x0000000602047980 */ /* 0x0022a2000c101d00 */
[----:B------:R-:W-:Y:S07]  /*7150*/  @P2 IADD3 R0, -R8, RZ, RZ ;  /* 0x000000ff08002210 */ /* 0x000fee0007ffe1ff */
[----:B------:R-:W3:Y:S01]  /*7160*/  LD.E.128 R192, desc[UR6][R192.64] ;  /* 0x00000006c0c07980 */ /* 0x000ee2000c101d00 */
[----:B-1----:R-:W-:Y:S02]  /*7170*/  MOV R2, R117 ;  /* 0x0000007500027202 */ /* 0x002fe40000000f00 */
[----:B------:R-:W-:Y:S02]  /*7180*/  MOV R3, R116 ;  /* 0x0000007400037202 */ /* 0x000fe40000000f00 */
[C---:B------:R-:W-:Y:S04]  /*7190*/  LEA R2, P0, R0.reuse, R2, 0x1 ;  /* 0x0000000200027211 */ /* 0x040fe800078008ff */
[----:B------:R-:W-:Y:S05]  /*71a0*/  LEA.HI.X.SX32 R3, R0, R3, 0x1, P0 ;  /* 0x0000000300037211 */ /* 0x000fea00000f0eff */
[----:B------:R3:W4:Y:S02]  /*71b0*/  LD.E.128 R40, desc[UR6][R2.64] ;  /* 0x0000000602287980 */ /* 0x000724000c101d00 */
[----:B---3--:R-:W-:Y:S01]  /*71c0*/  HADD2.F32 R3, -RZ, R193.H0_H0 ;  /* 0x200000c1ff037230 */ /* 0x008fe20000004100 */
[----:B--2---:R-:W-:Y:S01]  /*71d0*/  MOV R24, R5 ;  /* 0x0000000500187202 */ /* 0x004fe20000000f00 */
[----:B------:R-:W-:Y:S01]  /*71e0*/  HADD2.F32 R8, -RZ, R195.H1_H1 ;  /* 0x300000c3ff087230 */ /* 0x000fe20000004100 */
[----:B------:R-:W-:Y:S01]  /*71f0*/  MOV R26, R4 ;  /* 0x00000004001a7202 */ /* 0x000fe20000000f00 */
[----:B------:R-:W-:Y:S01]  /*7200*/  HADD2.F32 R4, -RZ, R193.H1_H1 ;  /* 0x300000c1ff047230 */ /* 0x000fe20000004100 */
[----:B------:R-:W-:Y:S01]  /*7210*/  MOV R23, R6 ;  /* 0x0000000600177202 */ /* 0x000fe20000000f00 */
[--C-:B------:R-:W-:Y:S02]  /*7220*/  HADD2.F32 R25, -RZ, R24.reuse.H0_H0 ;  /* 0x20000018ff197230 */ /* 0x100fe40000004100 */
[----:B------:R-:W-:Y:S01]  /*7230*/  @!P2 FADD.FTZ R3, -R3, -RZ ;  /* 0x800000ff0303a221 */ /* 0x000fe20000010100 */
[----:B------:R-:W-:Y:S02]  /*7240*/  HADD2.F32 R24, -RZ, R24.H1_H1 ;  /* 0x30000018ff187230 */ /* 0x000fe40000004100 */
[----:B------:R-:W-:Y:S01]  /*7250*/  @!P2 FADD.FTZ R4, -R4, -RZ ;  /* 0x800000ff0404a221 */ /* 0x000fe20000010100 */
[----:B------:R-:W-:Y:S01]  /*7260*/  HADD2.F32 R0, -RZ, R192.H0_H0 ;  /* 0x200000c0ff007230 */ /* 0x000fe20000004100 */
[----:B------:R-:W-:Y:S01]  /*7270*/  MOV R22, R7 ;  /* 0x0000000700167202 */ /* 0x000fe20000000f00 */
[----:B------:R-:W-:Y:S02]  /*7280*/  HADD2.F32 R7, -RZ, R195.H0_H0 ;  /* 0x200000c3ff077230 */ /* 0x000fe40000004100 */
[----:B------:R-:W-:Y:S01]  /*7290*/  FMUL.FTZ R3, R25, R3 ;  /* 0x0000000319037220 */ /* 0x000fe20000410000 */
[--C-:B------:R-:W-:Y:S02]  /*72a0*/  HADD2.F32 R5, -RZ, R194.reuse.H0_H0 ;  /* 0x200000c2ff057230 */ /* 0x100fe40000004100 */
[----:B------:R-:W-:Y:S01]  /*72b0*/  FMUL.FTZ R4, R24, R4 ;  /* 0x0000000418047220 */ /* 0x000fe20000410000 */
[----:B------:R-:W-:Y:S02]  /*72c0*/  HADD2.F32 R6, -RZ, R194.H1_H1 ;  /* 0x300000c2ff067230 */ /* 0x000fe40000004100 */
[----:B------:R-:W-:Y:S01]  /*72d0*/  @!P2 FADD.FTZ R7, -R7, -RZ ;  /* 0x800000ff0707a221 */ /* 0x000fe20000010100 */
[--C-:B------:R-:W-:Y:S02]  /*72e0*/  HADD2.F32 R25, -RZ, R23.reuse.H0_H0 ;  /* 0x20000017ff197230 */ /* 0x100fe40000004100 */
[----:B------:R-:W-:Y:S01]  /*72f0*/  @!P2 FADD.FTZ R8, -R8, -RZ ;  /* 0x800000ff0808a221 */ /* 0x000fe20000010100 */
[----:B------:R-:W-:Y:S02]  /*7300*/  HADD2.F32 R24, -RZ, R23.H1_H1 ;  /* 0x30000017ff187230 */ /* 0x000fe40000004100 */
[----:B------:R-:W-:Y:S01]  /*7310*/  @!P2 FADD.FTZ R0, -R0, -RZ ;  /* 0x800000ff0000a221 */ /* 0x000fe20000010100 */
[----:B------:R-:W-:Y:S02]  /*7320*/  HADD2.F32 R23, -RZ, R22.H0_H0 ;  /* 0x20000016ff177230 */ /* 0x000fe40000004100 */
[----:B------:R-:W-:Y:S01]  /*7330*/  @!P2 FADD.FTZ R5, -R5, -RZ ;  /* 0x800000ff0505a221 */ /* 0x000fe20000010100 */
[----:B------:R-:W-:Y:S02]  /*7340*/  HADD2.F32 R2, -RZ, R192.H1_H1 ;  /* 0x300000c0ff027230 */ /* 0x000fe40000004100 */
[----:B------:R-:W-:Y:S01]  /*7350*/  @!P2 FADD.FTZ R6, -R6, -RZ ;  /* 0x800000ff0606a221 */ /* 0x000fe20000010100 */
[----:B------:R-:W-:Y:S02]  /*7360*/  HADD2.F32 R22, -RZ, R22.H1_H1 ;  /* 0x30000016ff167230 */ /* 0x000fe40000004100 */
[----:B------:R-:W-:Y:S01]  /*7370*/  FMUL.FTZ R7, R23, R7 ;  /* 0x0000000717077220 */ /* 0x000fe20000410000 */
[--C-:B------:R-:W-:Y:S02]  /*7380*/  HADD2.F32 R27, -RZ, R26.reuse.H0_H0 ;  /* 0x2000001aff1b7230 */ /* 0x100fe40000004100 */
[----:B------:R-:W-:Y:S01]  /*7390*/  @!P2 FADD.FTZ R2, -R2, -RZ ;  /* 0x800000ff0202a221 */ /* 0x000fe20000010100 */
[----:B------:R-:W-:Y:S02]  /*73a0*/  HADD2.F32 R26, -RZ, R26.H1_H1 ;  /* 0x3000001aff1a7230 */ /* 0x000fe40000004100 */
[----:B------:R-:W-:Y:S01]  /*73b0*/  FMUL.FTZ R8, R22, R8 ;  /* 0x0000000816087220 */ /* 0x000fe20000410000 */
[----:B------:R-:W-:Y:S02]  /*73c0*/  HADD2.F32 R22, -RZ, R28.H0_H0 ;  /* 0x2000001cff167230 */ /* 0x000fe40000004100 */
[----:B------:R-:W-:Y:S01]  /*73d0*/  FMUL.FTZ R0, R27, R0 ;  /* 0x000000001b007220 */ /* 0x000fe20000410000 */
[--C-:B----4-:R-:W-:Y:S02]  /*73e0*/  HADD2.F32 R23, -RZ, R40.reuse.H0_H0 ;  /* 0x20000028ff177230 */ /* 0x110fe40000004100 */
[----:B------:R-:W-:Y:S01]  /*73f0*/  FMUL.FTZ R5, R25, R5 ;  /* 0x0000000519057220 */ /* 0x000fe20000410000 */
[----:B------:R-:W-:Y:S02]  /*7400*/  HADD2.F32 R25, -RZ, R40.H1_H1 ;  /* 0x30000028ff197230 */ /* 0x000fe40000004100 */
[----:B------:R-:W-:Y:S01]  /*7410*/  FMUL.FTZ R6, R24, R6 ;  /* 0x0000000618067220 */ /* 0x000fe20000410000 */
[----:B------:R-:W-:Y:S02]  /*7420*/  HADD2.F32 R24, -RZ, R28.H1_H1 ;  /* 0x3000001cff187230 */ /* 0x000fe40000004100 */
[----:B------:R-:W-:Y:S01]  /*7430*/  FMUL.FTZ R2, R26, R2 ;  /* 0x000000021a027220 */ /* 0x000fe20000410000 */
[--C-:B------:R-:W-:Y:S02]  /*7440*/  HADD2.F32 R26, -RZ, R44.reuse.H0_H0 ;  /* 0x2000002cff1a7230 */ /* 0x100fe40000004100 */
[----:B------:R-:W-:Y:S01]  /*7450*/  FFMA.FTZ R0, R22, R23, R0 ;  /* 0x0000001716007223 */ /* 0x000fe20000010000 */
[--C-:B------:R-:W-:Y:S02]  /*7460*/  HADD2.F32 R27, -RZ, R41.reuse.H0_H0 ;  /* 0x20000029ff1b7230 */ /* 0x100fe40000004100 */
[----:B------:R-:W-:Y:S01]  /*7470*/  FFMA.FTZ R2, R24, R25, R2 ;  /* 0x0000001918027223 */ /* 0x000fe20000010002 */
[----:B------:R-:W-:Y:S02]  /*7480*/  HADD2.F32 R28, -RZ, R41.H1_H1 ;  /* 0x30000029ff1c7230 */ /* 0x000fe40000004100 */
[----:B------:R-:W-:Y:S02]  /*7490*/  HADD2.F32 R22, -RZ, R44.H1_H1 ;  /* 0x3000002cff167230 */ /* 0x000fe40000004100 */
[----:B------:R-:W-:Y:S01]  /*74a0*/  FFMA.FTZ R3, R26, R27, R3 ;  /* 0x0000001b1a037223 */ /* 0x000fe20000010003 */
[--C-:B------:R-:W-:Y:S02]  /*74b0*/  HADD2.F32 R29, -RZ, R42.reuse.H0_H0 ;  /* 0x2000002aff1d7230 */ /* 0x100fe40000004100 */
[--C-:B------:R-:W-:Y:S02]  /*74c0*/  HADD2.F32 R23, -RZ, R39.reuse.H0_H0 ;  /* 0x20000027ff177230 */ /* 0x100fe40000004100 */
[----:B------:R-:W-:Y:S01]  /*74d0*/  FFMA.FTZ R4, R22, R28, R4 ;  /* 0x0000001c16047223 */ /* 0x000fe20000010004 */
[----:B------:R-:W-:Y:S01]  /*74e0*/  HADD2.F32 R30, -RZ, R42.H1_H1 ;  /* 0x3000002aff1e7230 */ /* 0x000fe20000004100 */
[----:B------:R-:W-:Y:S01]  /*74f0*/  F2FP.F16.F32.PACK_AB R28, R2, R0 ;  /* 0x00000000021c723e */ /* 0x000fe200000000ff */
[----:B------:R-:W-:Y:S02]  /*7500*/  HADD2.F32 R24, -RZ, R39.H1_H1 ;  /* 0x30000027ff187230 */ /* 0x000fe40000004100 */
[----:B------:R-:W-:Y:S01]  /*7510*/  FFMA.FTZ R5, R23, R29, R5 ;  /* 0x0000001d17057223 */ /* 0x000fe20000010005 */
[--C-:B------:R-:W-:Y:S01]  /*7520*/  HADD2.F32 R31, -RZ, R43.reuse.H0_H0 ;  /* 0x2000002bff1f7230 */ /* 0x100fe20000004100 */
[----:B------:R-:W-:Y:S01]  /*7530*/  F2FP.F16.F32.PACK_AB R29, R4, R3 ;  /* 0x00000003041d723e */ /* 0x000fe200000000ff */
[--C-:B------:R-:W-:Y:S02]  /*7540*/  HADD2.F32 R25, -RZ, R38.reuse.H0_H0 ;  /* 0x20000026ff197230 */ /* 0x100fe40000004100 */
[----:B------:R-:W-:Y:S01]  /*7550*/  FFMA.FTZ R6, R24, R30, R6 ;  /* 0x0000001e18067223 */ /* 0x000fe20000010006 */
[----:B------:R-:W-:Y:S02]  /*7560*/  HADD2.F32 R32, -RZ, R43.H1_H1 ;  /* 0x3000002bff207230 */ /* 0x000fe40000004100 */
[----:B------:R-:W-:Y:S02]  /*7570*/  HADD2.F32 R26, -RZ, R38.H1_H1 ;  /* 0x30000026ff1a7230 */ /* 0x000fe40000004100 */
[----:B------:R-:W-:Y:S01]  /*7580*/  FFMA.FTZ R7, R25, R31, R7 ;  /* 0x0000001f19077223 */ /* 0x000fe20000010007 */
[----:B------:R-:W-:Y:S02]  /*7590*/  F2FP.F16.F32.PACK_AB R30, R6, R5 ;  /* 0x00000005061e723e */ /* 0x000fe400000000ff */
[----:B------:R-:W-:Y:S05]  /*75a0*/  FFMA.FTZ R8, R26, R32, R8 ;  /* 0x000000201a087223 */ /* 0x000fea0000010008 */
[----:B------:R-:W-:Y:S02]  /*75b0*/  F2FP.F16.F32.PACK_AB R31, R8, R7 ;  /* 0x00000007081f723e */ /* 0x000fe400000000ff */
.L_x_905:
[----:B------:R-:W-:Y:S05]  /*75c0*/  BSYNC B0 ;  /* 0x0000000000007941 */ /* 0x000fea0003800000 */
.L_x_904:
[----:B-----5:R2:W-:Y:S02]  /*75d0*/  ST.E.128 desc[UR6][R118.64], R28 ;  /* 0x0000001c76007985 */ /* 0x0205e4000c101d06 */
.L_x_903:
[----:B------:R-:W-:Y:S05]  /*75e0*/  BSYNC B1 ;  /* 0x0000000000017941 */ /* 0x000fea0003800000 */
.L_x_902:
[----:B------:R-:W-:Y:S01]  /*75f0*/  ISETP.GE.AND P0, PT, R11, R111, PT ;  /* 0x0000006f0b00720c */ /* 0x000fe20003f06270 */
[----:B------:R-:W-:Y:S11]  /*7600*/  BSSY B1, `(.L_x_906) ;  /* 0x0000064000017945 */ /* 0x000ff60003800000 */
[----:B------:R-:W-:Y:S01]  /*7610*/  @!UPT UIADD3 URZ, URZ, URZ, URZ ;  /* 0x0000003f3f3ff290 */ /* 0x000fe2000fffe03f */
[----:B------:R-:W-:Y:S05]  /*7620*/  @P0 BRA `(.L_x_907) ;  /* 0x0000000400840947 */ /* 0x000fea0003800000 */
[----:B------:R-:W-:Y:S01]  /*7630*/  IMAD.MOV.U32 R22, RZ, RZ, R113 ;  /* 0x000000ffff167224 */ /* 0x000fe200078e0071 */
[----:B------:R-:W-:Y:S01]  /*7640*/  MOV R23, R112 ;  /* 0x0000007000177202 */ /* 0x000fe20000000f00 */
[----:B------:R-:W-:Y:S01]  /*7650*/  BSSY B0, `(.L_x_908) ;  /* 0x000005d000007945 */ /* 0x000fe20003800000 */
[----:B------:R-:W-:Y:S03]  /*7660*/  ISETP.GE.AND P0, PT, R11, R17, PT ;  /* 0x000000110b00720c */ /* 0x000fe60003f06270 */
[----:B--2---:R2:W5:Y:S10]  /*7670*/  LD.E.128 R28, desc[UR6][R22.64+0x80] ;  /* 0x00008006161c7980 */ /* 0x004574000c101d00 */
[----:B------:R-:W-:Y:S05]  /*7680*/  @P0 BRA `(.L_x_909) ;  /* 0x0000000400640947 */ /* 0x000fea0003800000 */
[----:B------:R-:W-:Y:S02]  /*7690*/  LEA.HI R0, R17, R17, RZ, 0x1 ;  /* 0x0000001111007211 */ /* 0x000fe400078f08ff */
[----:B-1-34-:R-:W-:Y:S02]  /*76a0*/  MOV R4, RZ ;  /* 0x000000ff00047202 */ /* 0x01afe40000000f00 */
        /* <DEDUP_REMOVED lines=14> */
[----:B--2---:R-:W-:Y:S01]  /*7790*/  MOV R22, R117 ;  /* 0x0000007500167202 */ /* 0x004fe20000000f00 */
[----:B------:R1:W2:Y:S01]  /*77a0*/  LD.E.128 R4, desc[UR6][R2.64+0x80] ;  /* 0x0000800602047980 */ /* 0x0002a2000c101d00 */
[----:B------:R-:W-:Y:S07]  /*77b0*/  MOV R23, R116 ;  /* 0x0000007400177202 */ /* 0x000fee0000000f00 */
[----:B------:R-:W3:Y:S01]  /*77c0*/  LD.E.128 R192, desc[UR6][R192.64+0x80] ;  /* 0x00008006c0c07980 */ /* 0x000ee2000c101d00 */
[----:B-1----:R-:W-:Y:S02]  /*77d0*/  MOV R3, RZ ;  /* 0x000000ff00037202 */ /* 0x002fe40000000f00 */
[----:B------:R-:W-:Y:S04]  /*77e0*/  @P2 IADD3 R3, -R0, RZ, RZ ;  /* 0x000000ff00032210 */ /* 0x000fe80007ffe1ff */
        /* <DEDUP_REMOVED lines=67> */
.L_x_909:
[----:B------:R-:W-:Y:S05]  /*7c20*/  BSYNC B0 ;  /* 0x0000000000007941 */ /* 0x000fea0003800000 */
.L_x_908:
[----:B-----5:R1:W-:Y:S02]  /*7c30*/  ST.E.128 desc[UR6][R118.64+0x80], R28 ;  /* 0x0000801c76007985 */ /* 0x0203e4000c101d06 */
.L_x_907:
[----:B------:R-:W-:Y:S05]  /*7c40*/  BSYNC B1 ;  /* 0x0000000000017941 */ /* 0x000fea0003800000 */
.L_x_906:
[----:B------:R-:W-:Y:S01]  /*7c50*/  ISETP.GE.AND P0, PT, R10, R111, PT ;  /* 0x0000006f0a00720c */ /* 0x000fe20003f06270 */
[----:B------:R-:W-:Y:S11]  /*7c60*/  BSSY B1, `(.L_x_910) ;  /* 0x0000064000017945 */ /* 0x000ff60003800000 */
[----:B------:R-:W-:Y:S01]  /*7c70*/  @!UPT UIADD3 URZ, URZ, URZ, URZ ;  /* 0x0000003f3f3ff290 */ /* 0x000fe2000fffe03f */
[----:B------:R-:W-:Y:S05]  /*7c80*/  @P0 BRA `(.L_x_911) ;  /* 0x0000000400840947 */ /* 0x000fea0003800000 */
[----:B--2---:R-:W-:Y:S01]  /*7c90*/  IMAD.MOV.U32 R22, RZ, RZ, R113 ;  /* 0x000000ffff167224 */ /* 0x004fe200078e0071 */
[----:B------:R-:W-:Y:S01]  /*7ca0*/  MOV R23, R112 ;  /* 0x0000007000177202 */ /* 0x000fe20000000f00 */
[----:B------:R-:W-:Y:S01]  /*7cb0*/  BSSY B0, `(.L_x_912) ;  /* 0x000005d000007945 */ /* 0x000fe20003800000 */
[----:B------:R-:W-:Y:S03]  /*7cc0*/  ISETP.GE.AND P0, PT, R10, R17, PT ;  /* 0x000000110a00720c */ /* 0x000fe60003f06270 */
[----:B-1----:R1:W5:Y:S10]  /*7cd0*/  LD.E.128 R28, desc[UR6][R22.64+0x100] ;  /* 0x00010006161c7980 */ /* 0x002374000c101d00 */
[----:B------:R-:W-:Y:S05]  /*7ce0*/  @P0 BRA `(.L_x_913) ;  /* 0x0000000400640947 */ /* 0x000fea0003800000 */
[----:B------:R-:W-:Y:S02]  /*7cf0*/  LEA.HI R0, R17, R17, RZ, 0x1 ;  /* 0x0000001111007211 */ /* 0x000fe400078f08ff */
[----:B---34-:R-:W-:Y:S02]  /*7d00*/  MOV R4, RZ ;  /* 0x000000ff00047202 */ /* 0x018fe40000000f00 */
        /* <DEDUP_REMOVED lines=14> */
[----:B-1----:R-:W-:Y:S01]  /*7df0*/  MOV R22, R117 ;  /* 0x0000007500167202 */ /* 0x002fe20000000f00 */
        /* <DEDUP_REMOVED lines=72> */
.L_x_913:
[----:B------:R-:W-:Y:S05]  /*8280*/  BSYNC B0 ;  /* 0x0000000000007941 */ /* 0x000fea0003800000 */
.L_x_912:
[----:B-----5:R2:W-:Y:S02]  /*8290*/  ST.E.128 desc[UR6][R118.64+0x100], R28 ;  /* 0x0001001c76007985 */ /* 0x0205e4000c101d06 */
.L_x_911:
[----:B------:R-:W-:Y:S05]  /*82a0*/  BSYNC B1 ;  /* 0x0000000000017941 */ /* 0x000fea0003800000 */
.L_x_910:
[----:B------:R-:W-:Y:S11]  /*82b0*/  ISETP.GE.AND P0, PT, R9, R111, PT ;  /* 0x0000006f0900720c */ /* 0x000ff60003f06270 */
[----:B------:R-:W-:Y:S02]  /*82c0*/  @!UPT UIADD3 URZ, URZ, URZ, URZ ;  /* 0x0000003f3f3ff290 */ /* 0x000fe4000fffe03f */
[----:B------:R-:W-:Y:S05]  /*82d0*/  @P0 BRA `(.L_x_901) ;  /* 0x0000000400840947 */ /* 0x000fea0003800000 */
[----:B-12---:R-:W-:Y:S01]  /*82e0*/  IMAD.MOV.U32 R22, RZ, RZ, R113 ;  /* 0x000000ffff167224 */ /* 0x006fe200078e0071 */
[----:B------:R-:W-:Y:S01]  /*82f0*/  MOV R23, R112 ;  /* 0x0000007000177202 */ /* 0x000fe20000000f00 */
[----:B------:R-:W-:Y:S01]  /*8300*/  BSSY B0, `(.L_x_914) ;  /* 0x000005d000007945 */ /* 0x000fe20003800000 */
[----:B------:R-:W-:Y:S03]  /*8310*/  ISETP.GE.AND P0, PT, R9, R17, PT ;  /* 0x000000110900720c */ /* 0x000fe60003f06270 */
[----:B------:R1:W5:Y:S10]  /*8320*/  LD.E.128 R28, desc[UR6][R22.64+0x180] ;  /* 0x00018006161c7980 */ /* 0x000374000c101d00 */
        /* <DEDUP_REMOVED lines=90> */
.L_x_915:
[----:B------:R-:W-:Y:S05]  /*88d0*/  BSYNC B0 ;  /* 0x0000000000007941 */ /* 0x000fea0003800000 */
.L_x_914:
[----:B-----5:R2:W-:Y:S02]  /*88e0*/  ST.E.128 desc[UR6][R118.64+0x180], R28 ;  /* 0x0001801c76007985 */ /* 0x0205e4000c101d06 */
.L_x_901:
[----:B------:R-:W-:Y:S05]  /*88f0*/  BSYNC B2 ;  /* 0x0000000000027941 */ /* 0x000fea0003800000 */
.L_x_900:
[C---:B------:R-:W-:Y:S01]  /*8900*/  ISETP.GE.AND P0, PT, R55.reuse, R184, PT ;  /* 0x000000b83700720c */ /* 0x040fe20003f06270 */
[----:B------:R-:W-:Y:S03]  /*8910*/  BSSY B2, `(.L_x_916) ;  /* 0x00001a2000027945 */ /* 0x000fe60003800000 */
[----:B------:R-:W-:Y:S11]  /*8920*/  ISETP.GE.AND P0, PT, R55, R164, !P0 ;  /* 0x000000a43700720c */ /* 0x000ff60004706270 */
[----:B------:R-:W-:Y:S02]  /*8930*/  @!UPT UIADD3 URZ, URZ, URZ, URZ ;  /* 0x0000003f3f3ff290 */ /* 0x000fe4000fffe03f */
[----:B------:R-:W-:Y:S05]  /*8940*/  @!P0 BRA `(.L_x_917) ;  /* 0x0000001800788947 */ /* 0x000fea0003800000 */
[----:B-----5:R-:W-:Y:S01]  /*8950*/  ISETP.GE.AND P0, PT, R14, R111, PT ;  /* 0x0000006f0e00720c */ /* 0x020fe20003f06270 */
[----:B------:R-:W-:Y:S11]  /*8960*/  BSSY B1, `(.L_x_918) ;  /* 0x0000066000017945 */ /* 0x000ff60003800000 */
[----:B------:R-:W-:Y:S01]  /*8970*/  @!UPT UIADD3 URZ, URZ, URZ, URZ ;  /* 0x0000003f3f3ff290 */ /* 0x000fe2000fffe03f */
[----:B------:R-:W-:Y:S05]  /*8980*/  @P0 BRA `(.L_x_919) ;  /* 0x00000004008c0947 */ /* 0x000fea0003800000 */
[C---:B---34-:R-:W-:Y:S01]  /*8990*/  LEA R6, P0, R83.reuse, R113, 0x1 ;  /* 0x0000007153067211 */ /* 0x058fe200078008ff */
[----:B------:R-:W-:Y:S01]  /*89a0*/  BSSY B0, `(.L_x_920) ;  /* 0x0000060000007945 */ /* 0x000fe20003800000 */
[----:B------:R-:W-:Y:S02]  /*89b0*/  ISETP.GE.AND P1, PT, R14, R17, PT ;  /* 0x000000110e00720c */ /* 0x000fe40003f26270 */
[----:B------:R-:W-:Y:S02]  /*89c0*/  LEA.HI.X R7, R83, R112, R82, 0x1, P0 ;  /* 0x0000007053077211 */ /* 0x000fe400000f0c52 */
[C---:B------:R-:W-:Y:S03]  /*89d0*/  LEA R186, P0, R233.reuse, R118, 0x1 ;  /* 0x00000076e9ba7211 */ /* 0x040fe600078008ff */
[----:B-12---:R1:W5:Y:S01]  /*89e0*/  LD.E.128 R28, desc[UR6][R6.64] ;  /* 0x00000006061c7980 */ /* 0x006362000c101d00 */
[----:B------:R-:W-:Y:S05]  /*89f0*/  LEA.HI.X R187, R233, R119, R234, 0x1, P0 ;  /* 0x00000077e9bb7211 */ /* 0x000fea00000f0cea */
[----:B------:R-:W-:Y:S05]  /*8a00*/  @P1 BRA `(.L_x_921) ;  /* 0x0000000400641947 */ /* 0x000fea0003800000 */
[----:B------:R-:W-:Y:S02]  /*8a10*/  LEA.HI R0, R17, R17, RZ, 0x1 ;  /* 0x0000001111007211 */ /* 0x000fe400078f08ff */
[----:B------:R-:W-:Y:S02]  /*8a20*/  MOV R5, RZ ;  /* 0x000000ff00057202 */ /* 0x000fe40000000f00 */
[----:B------:R-:W-:Y:S02]  /*8a30*/  SHF.R.S32.HI R0, RZ, 0x1, R0 ;  /* 0x00000001ff007819 */ /* 0x000fe40000011400 */
[----:B-----5:R-:W-:Y:S02]  /*8a40*/  MOV R44, R29 ;  /* 0x0000001d002c7202 */ /* 0x020fe40000000f00 */
[-C--:B------:R-:W-:Y:S02]  /*8a50*/  ISETP.GE.AND P1, PT, R14, R0.reuse, PT ;  /* 0x000000000e00720c */ /* 0x080fe40003f26270 */
[----:B------:R-:W-:Y:S02]  /*8a60*/  MOV R3, R0 ;  /* 0x0000000000037202 */ /* 0x000fe40000000f00 */
[----:B------:R-:W-:Y:S02]  /*8a70*/  MOV R39, R30 ;  /* 0x0000001e00277202 */ /* 0x000fe40000000f00 */
[----:B------:R-:W-:Y:S07]  /*8a80*/  MOV R38, R31 ;  /* 0x0000001f00267202 */ /* 0x000fee0000000f00 */
[C---:B------:R-:W-:Y:S02]  /*8a90*/  @P1 IADD3 R3, -R0.reuse, RZ, RZ ;  /* 0x000000ff00031210 */ /* 0x040fe40007ffe1ff */
[----:B------:R-:W-:Y:S02]  /*8aa0*/  @P1 IADD3 R5, -R0, RZ, RZ ;  /* 0x000000ff00051210 */ /* 0x000fe40007ffe1ff */
[----:B------:R-:W-:Y:S02]  /*8ab0*/  LEA R2, P0, R3, R6, 0x1 ;  /* 0x0000000603027211 */ /* 0x000fe400078008ff */
[----:B------:R-:W-:Y:S02]  /*8ac0*/  IADD3 R4, P2, R149, R5, RZ ;  /* 0x0000000595047210 */ /* 0x000fe40007f5e0ff */
[----:B------:R-:W-:Y:S02]  /*8ad0*/  LEA.HI.X.SX32 R3, R3, R7, 0x1, P0 ;  /* 0x0000000703037211 */ /* 0x000fe400000f0eff */
[----:B------:R-:W-:Y:S02]  /*8ae0*/  LEA.HI.X.SX32 R5, R5, R133, 0x1, P2 ;  /* 0x0000008505057211 */ /* 0x000fe400010f0eff */
[C---:B------:R-:W-:Y:S04]  /*8af0*/  LEA R192, P0, R4.reuse, R115, 0x1 ;  /* 0x0000007304c07211 */ /* 0x040fe800078008ff */
[----:B------:R-:W-:Y:S02]  /*8b00*/  LEA.HI.X R193, R4, R114, R5, 0x1, P0 ;  /* 0x0000007204c17211 */ /* 0x000fe400000f0c05 */
[----:B-1----:R1:W2:Y:S08]  /*8b10*/  LD.E.128 R4, desc[UR6][R2.64] ;  /* 0x0000000602047980 */ /* 0x0022b0000c101d00 */
[----:B------:R-:W3:Y:S01]  /*8b20*/  LD.E.128 R192, desc[UR6][R192.64] ;  /* 0x00000006c0c07980 */ /* 0x000ee2000c101d00 */
[----:B-1----:R-:W-:Y:S02]  /*8b30*/  MOV R2, RZ ;  /* 0x000000ff00027202 */ /* 0x002fe40000000f00 */
[----:B------:R-:W-:Y:S04]  /*8b40*/  @P1 IADD3 R2, -R0, RZ, RZ ;  /* 0x000000ff00021210 */ /* 0x000fe80007ffe1ff */
[----:B------:R-:W-:Y:S04]  /*8b50*/  IADD3 R3, P0, R149, R2, RZ ;  /* 0x0000000295037210 */ /* 0x000fe80007f1e0ff */
[----:B------:R-:W-:Y:S02]  /*8b60*/  LEA.HI.X.SX32 R0, R2, R133, 0x1, P0 ;  /* 0x0000008502007211 */ /* 0x000fe400000f0eff */
[C---:B------:R-:W-:Y:S04]  /*8b70*/  LEA R2, P0, R3.reuse, R117, 0x1 ;  /* 0x0000007503027211 */ /* 0x040fe800078008ff */
[----:B------:R-:W-:Y:S05]  /*8b80*/  LEA.HI.X R3, R3, R116, R0, 0x1, P0 ;  /* 0x0000007403037211 */ /* 0x000fea00000f0c00 */
        /* <DEDUP_REMOVED lines=33> */
[--C-:B------:R-:W-:Y:S02]  /*8da0*/  HADD2.F32 R22, -RZ, R28.reuse.H0_H0 ;  /* 0x2000001cff167230 */ /* 0x100fe40000004100 */
[----:B------:R-:W-:Y:S01]  /*8db0*/  FMUL.FTZ R0, R27, R0 ;  /* 0x000000001b007220 */ /* 0x000fe20000410000 */
[----:B------:R-:W-:Y:S01]  /*8dc0*/  FMUL.FTZ R5, R25, R5 ;  /* 0x0000000519057220 */ /* 0x000fe20000410000 */
[----:B------:R-:W-:Y:S01]  /*8dd0*/  FMUL.FTZ R6, R24, R6 ;  /* 0x0000000618067220 */ /* 0x000fe20000410000 */
[----:B------:R-:W-:Y:S02]  /*8de0*/  HADD2.F32 R24, -RZ, R28.H1_H1 ;  /* 0x3000001cff187230 */ /* 0x000fe40000004100 */
[----:B------:R-:W-:Y:S01]  /*8df0*/  FMUL.FTZ R2, R26, R2 ;  /* 0x000000021a027220 */ /* 0x000fe20000410000 */
[--C-:B----4-:R-:W-:Y:S02]  /*8e00*/  HADD2.F32 R23, -RZ, R40.reuse.H0_H0 ;  /* 0x20000028ff177230 */ /* 0x110fe40000004100 */
[----:B------:R-:W-:Y:S02]  /*8e10*/  HADD2.F32 R25, -RZ, R40.H1_H1 ;  /* 0x30000028ff197230 */ /* 0x000fe40000004100 */
        /* <DEDUP_REMOVED lines=24> */
.L_x_921:
[----:B------:R-:W-:Y:S05]  /*8fa0*/  BSYNC B0 ;  /* 0x0000000000007941 */ /* 0x000fea0003800000 */
.L_x_920:
[----:B-----5:R2:W-:Y:S02]  /*8fb0*/  ST.E.128 desc[UR6][R186.64], R28 ;  /* 0x0000001cba007985 */ /* 0x0205e4000c101d06 */
.L_x_919:
[----:B------:R-:W-:Y:S05]  /*8fc0*/  BSYNC B1 ;  /* 0x0000000000017941 */ /* 0x000fea0003800000 */
.L_x_918:
[----:B------:R-:W-:Y:S01]  /*8fd0*/  ISETP.GE.AND P0, PT, R11, R111, PT ;  /* 0x0000006f0b00720c */ /* 0x000fe20003f06270 */
[----:B------:R-:W-:Y:S11]  /*8fe0*/  BSSY B1, `(.L_x_922) ;  /* 0x0000066000017945 */ /* 0x000ff60003800000 */
[----:B------:R-:W-:Y:S01]  /*8ff0*/  @!UPT UIADD3 URZ, URZ, URZ, URZ ;  /* 0x0000003f3f3ff290 */ /* 0x000fe2000fffe03f */
[----:B------:R-:W-:Y:S05]  /*9000*/  @P0 BRA `(.L_x_923) ;  /* 0x00000004008c0947 */ /* 0x000fea0003800000 */
[----:B-1-34-:R-:W-:Y:S01]  /*9010*/  LEA R6, P0, R85, R113, 0x1 ;  /* 0x0000007155067211 */ /* 0x01afe200078008ff */
[----:B------:R-:W-:Y:S01]  /*9020*/  BSSY B0, `(.L_x_924) ;  /* 0x0000060000007945 */ /* 0x000fe20003800000 */
[----:B------:R-:W-:Y:S02]  /*9030*/  ISETP.GE.AND P1, PT, R11, R17, PT ;  /* 0x000000110b00720c */ /* 0x000fe40003f26270 */
[----:B------:R-:W-:Y:S02]  /*9040*/  LEA.HI.X R7, R85, R112, R84, 0x1, P0 ;  /* 0x0000007055077211 */ /* 0x000fe400000f0c54 */
[C---:B--2---:R-:W-:Y:S03]  /*9050*/  LEA R186, P0, R77.reuse, R118, 0x1 ;  /* 0x000000764dba7211 */ /* 0x044fe600078008ff */
[----:B------:R1:W5:Y:S01]  /*9060*/  LD.E.128 R28, desc[UR6][R6.64] ;  /* 0x00000006061c7980 */ /* 0x000362000c101d00 */
        /* <DEDUP_REMOVED lines=91> */
.L_x_925:
[----:B------:R-:W-:Y:S05]  /*9620*/  BSYNC B0 ;  /* 0x0000000000007941 */ /* 0x000fea0003800000 */
.L_x_924:
[----:B-----5:R2:W-:Y:S02]  /*9630*/  ST.E.128 desc[UR6][R186.64], R28 ;  /* 0x0000001cba007985 */ /* 0x0205e4000c101d06 */
.L_x_923:
[----:B------:R-:W-:Y:S05]  /*9640*/  BSYNC B1 ;  /* 0x0000000000017941 */ /* 0x000fea0003800000 */
.L_x_922:
[----:B------:R-:W-:Y:S01]  /*9650*/  ISETP.GE.AND P0, PT, R10, R111, PT ;  /* 0x0000006f0a00720c */ /* 0x000fe20003f06270 */
[----:B------:R-:W-:Y:S11]  /*9660*/  BSSY B1, `(.L_x_926) ;  /* 0x0000066000017945 */ /* 0x000ff60003800000 */
[----:B------:R-:W-:Y:S01]  /*9670*/  @!UPT UIADD3 URZ, URZ, URZ, URZ ;  /* 0x0000003f3f3ff290 */ /* 0x000fe2000fffe03f */
[----:B------:R-:W-:Y:S05]  /*9680*/  @P0 BRA `(.L_x_927) ;  /* 0x00000004008c0947 */ /* 0x000fea0003800000 */
[C---:B-1-34-:R-:W-:Y:S01]  /*9690*/  LEA R6, P0, R89.reuse, R113, 0x1 ;  /* 0x0000007159067211 */ /* 0x05afe200078008ff */
        /* <DEDUP_REMOVED lines=96> */
.L_x_929:
[----:B------:R-:W-:Y:S05]  /*9ca0*/  BSYNC B0 ;  /* 0x0000000000007941 */ /* 0x000fea0003800000 */
.L_x_928:
[----:B-----5:R2:W-:Y:S02]  /*9cb0*/  ST.E.128 desc[UR6][R186.64], R28 ;  /* 0x0000001cba007985 */ /* 0x0205e4000c101d06 */
.L_x_927:
[----:B------:R-:W-:Y:S05]  /*9cc0*/  BSYNC B1 ;  /* 0x0000000000017941 */ /* 0x000fea0003800000 */
.L_x_926:
[----:B------:R-:W-:Y:S11]  /*9cd0*/  ISETP.GE.AND P0, PT, R9, R111, PT ;  /* 0x0000006f0900720c */ /* 0x000ff60003f06270 */
[----:B------:R-:W-:Y:S02]  /*9ce0*/  @!UPT UIADD3 URZ, URZ, URZ, URZ ;  /* 0x0000003f3f3ff290 */ /* 0x000fe4000fffe03f */
        /* <DEDUP_REMOVED lines=98> */
.L_x_931:
[----:B------:R-:W-:Y:S05]  /*a310*/  BSYNC B0 ;  /* 0x0000000000007941 */ /* 0x000fea0003800000 */
.L_x_930:
[----:B-----5:R2:W-:Y:S02]  /*a320*/  ST.E.128 desc[UR6][R186.64], R28 ;  /* 0x0000001cba007985 */ /* 0x0205e4000c101d06 */
.L_x_917:
[----:B------:R-:W-:Y:S05]  /*a330*/  BSYNC B2 ;  /* 0x0000000000027941 */ /* 0x000fea0003800000 */
.L_x_916:
        /* <DEDUP_REMOVED lines=27> */
[C---:B------:R-:W-:Y:S02]  /*a4f0*/  LEA R2, P0, R3.reuse, R6, 0x1 ;  /* 0x0000000603027211 */ /* 0x040fe400078008ff */
        /* <DEDUP_REMOVED lines=78> */
.L_x_937:
[----:B------:R-:W-:Y:S05]  /*a9e0*/  BSYNC B0 ;  /* 0x0000000000007941 */ /* 0x000fea0003800000 */
.L_x_936:
[----:B-----5:R2:W-:Y:S02]  /*a9f0*/  ST.E.128 desc[UR6][R186.64], R28 ;  /* 0x0000001cba007985 */ /* 0x0205e4000c101d06 */
.L_x_935:
[----:B------:R-:W-:Y:S05]  /*aa00*/  BSYNC B1 ;  /* 0x0000000000017941 */ /* 0x000fea0003800000 */
.L_x_934:
        /* <DEDUP_REMOVED lines=101> */
.L_x_941:
[----:B------:R-:W-:Y:S05]  /*b060*/  BSYNC B0 ;  /* 0x0000000000007941 */ /* 0x000fea0003800000 */
.L_x_940:
[----:B-----5:R2:W-:Y:S02]  /*b070*/  ST.E.128 desc[UR6][R186.64], R28 ;  /* 0x0000001cba007985 */ /* 0x0205e4000c101d06 */
.L_x_939:
[----:B------:R-:W-:Y:S05]  /*b080*/  BSYNC B1 ;  /* 0x0000000000017941 */ /* 0x000fea0003800000 */
.L_x_938:
        /* <DEDUP_REMOVED lines=101> */
.L_x_945:
[----:B------:R-:W-:Y:S05]  /*b6e0*/  BSYNC B0 ;  /* 0x0000000000007941 */ /* 0x000fea0003800000 */
.L_x_944:
[----:B-----5:R2:W-:Y:S02]  /*b6f0*/  ST.E.128 desc[UR6][R186.64], R28 ;  /* 0x0000001cba007985 */ /* 0x0205e4000c101d06 */
.L_x_943:
[----:B------:R-:W-:Y:S05]  /*b700*/  BSYNC B1 ;  /* 0x0000000000017941 */ /* 0x000fea0003800000 */
.L_x_942:
        /* <DEDUP_REMOVED lines=100> */
.L_x_947:
[----:B------:R-:W-:Y:S05]  /*bd50*/  BSYNC B0 ;  /* 0x0000000000007941 */ /* 0x000fea0003800000 */
.L_x_946:
[----:B-----5:R2:W-:Y:S02]  /*bd60*/  ST.E.128 desc[UR6][R186.64], R28 ;  /* 0x0000001cba007985 */ /* 0x0205e4000c101d06 */
.L_x_933:
[----:B------:R-:W-:Y:S05]  /*bd70*/  BSYNC B2 ;  /* 0x0000000000027941 */ /* 0x000fea0003800000 */
.L_x_932:
        /* <DEDUP_REMOVED lines=9> */
[----:B------:R-:W-:Y:S01]  /*be10*/  IMAD R0, R183, 0x60, RZ ;  /* 0x00000060b7007824 */ /* 0x000fe200078e02ff */
[----:B-1-34-:R-:W-:Y:S01]  /*be20*/  MOV R6, R113 ;  /* 0x0000007100067202 */ /* 0x01afe20000000f00 */
[----:B------:R-:W-:Y:S01]  /*be30*/  IMAD.WIDE.U32 R190, R46, 0x60, R118 ;  /* 0x000000602ebe7825 */ /* 0x000fe200078e0076 */
[----:B------:R-:W-:Y:S01]  /*be40*/  MOV R7, R112 ;  /* 0x0000007000077202 */ /* 0x000fe20000000f00 */
[----:B------:R-:W-:Y:S01]  /*be50*/  BSSY B0, `(.L_x_952) ;  /* 0x0000061000007945 */ /* 0x000fe20003800000 */
[----:B------:R-:W-:Y:S01]  /*be60*/  ISETP.GE.AND P0, PT, R14, R17, PT ;  /* 0x000000110e00720c */ /* 0x000fe20003f06270 */
[----:B------:R-:W-:Y:S05]  /*be70*/  IMAD.WIDE.U32 R6, R182, 0x60, R6 ;  /* 0x00000060b6067825 */ /* 0x000fea00078e0006 */
[----:B------:R-:W-:Y:S01]  /*be80*/  IADD3 R7, R7, R0, RZ ;  /* 0x0000000007077210 */ /* 0x000fe20007ffe0ff */
[----:B------:R-:W-:Y:S04]  /*be90*/  IMAD R0, R47, 0x60, RZ ;  /* 0x000000602f007824 */ /* 0x000fe800078e02ff */
[----:B--2---:R1:W5:Y:S01]  /*bea0*/  LD.E.128 R28, desc[UR6][R6.64] ;  /* 0x00000006061c7980 */ /* 0x004362000c101d00 */
[----:B------:R-:W-:Y:S01]  /*beb0*/  IADD3 R191, R191, R0, RZ ;  /* 0x00000000bfbf7210 */ /* 0x000fe20007ffe0ff */
[----:B------:R-:W-:Y:S06]  /*bec0*/  @P0 BRA `(.L_x_953) ;  /* 0x0000000400640947 */ /* 0x000fec0003800000 */
        /* <DEDUP_REMOVED lines=89> */
.L_x_953:
[----:B------:R-:W-:Y:S05]  /*c460*/  BSYNC B0 ;  /* 0x0000000000007941 */ /* 0x000fea0003800000 */
.L_x_952:
[----:B-----5:R2:W-:Y:S02]  /*c470*/  ST.E.128 desc[UR6][R190.64], R28 ;  /* 0x0000001cbe007985 */ /* 0x0205e4000c101d06 */
.L_x_951:
[----:B------:R-:W-:Y:S05]  /*c480*/  BSYNC B1 ;  /* 0x0000000000017941 */ /* 0x000fea0003800000 */
.L_x_950:
        /* <DEDUP_REMOVED lines=101> */
.L_x_957:
[----:B------:R-:W-:Y:S05]  /*cae0*/  BSYNC B0 ;  /* 0x0000000000007941 */ /* 0x000fea0003800000 */
.L_x_956:
[----:B-----5:R2:W-:Y:S02]  /*caf0*/  ST.E.128 desc[UR6][R190.64], R28 ;  /* 0x0000001cbe007985 */ /* 0x0205e4000c101d06 */
.L_x_955:
[----:B------:R-:W-:Y:S05]  /*cb00*/  BSYNC B1 ;  /* 0x0000000000017941 */ /* 0x000fea0003800000 */
.L_x_954:
        /* <DEDUP_REMOVED lines=101> */
.L_x_961:
[----:B------:R-:W-:Y:S05]  /*d160*/  BSYNC B0 ;  /* 0x0000000000007941 */ /* 0x000fea0003800000 */
.L_x_960:
[----:B-----5:R2:W-:Y:S02]  /*d170*/  ST.E.128 desc[UR6][R190.64], R28 ;  /* 0x0000001cbe007985 */ /* 0x0205e4000c101d06 */
.L_x_959:
[----:B------:R-:W-:Y:S05]  /*d180*/  BSYNC B1 ;  /* 0x0000000000017941 */ /* 0x000fea0003800000 */
.L_x_958:
        /* <DEDUP_REMOVED lines=18> */
[----:B------:R-:W-:Y:S02]  /*d2b0*/  MOV R38, R42 ;  /* 0x0000002a00267202 */ /* 0x000fe40000000f00 */
[----:B------:R-:W-:Y:S05]  /*d2c0*/  MOV R32, R43 ;  /* 0x0000002b00207202 */ /* 0x000fea0000000f00 */
        /* <DEDUP_REMOVED lines=39> */
[--C-:B------:R-:W-:Y:S02]  /*d540*/  HADD2.F32 R22, -RZ, R17.reuse.H0_H0 ;  /* 0x20000011ff167230 */ /* 0x100fe40000004100 */
        /* <DEDUP_REMOVED lines=17> */
[----:B------:R-:W-:Y:S02]  /*d660*/  HADD2.F32 R25, -RZ, R39.H0_H0 ;  /* 0x20000027ff197230 */ /* 0x000fe40000004100 */
[----:B------:R-:W-:Y:S01]  /*d670*/  FFMA.FTZ R0, R17, R22, R0 ;  /* 0x0000001611007223 */ /* 0x000fe20000010000 */
[--C-:B------:R-:W-:Y:S02]  /*d680*/  HADD2.F32 R26, -RZ, R29.reuse.H0_H0 ;  /* 0x2000001dff1a7230 */ /* 0x100fe40000004100 */
[----:B------:R-:W-:Y:S01]  /*d690*/  FFMA.FTZ R2, R23, R24, R2 ;  /* 0x0000001817027223 */ /* 0x000fe20000010002 */
[----:B------:R-:W-:Y:S02]  /*d6a0*/  HADD2.F32 R27, -RZ, R29.H1_H1 ;  /* 0x3000001dff1b7230 */ /* 0x000fe40000004100 */
[----:B------:R-:W-:Y:S02]  /*d6b0*/  HADD2.F32 R17, -RZ, R39.H1_H1 ;  /* 0x30000027ff117230 */ /* 0x000fe40000004100 */
[----:B------:R-:W-:Y:S01]  /*d6c0*/  FFMA.FTZ R3, R25, R26, R3 ;  /* 0x0000001a19037223 */ /* 0x000fe20000010003 */
[----:B------:R-:W-:Y:S01]  /*d6d0*/  HADD2.F32 R28, -RZ, R30.H0_H0 ;  /* 0x2000001eff1c7230 */ /* 0x000fe20000004100 */
[----:B------:R-:W-:Y:S01]  /*d6e0*/  F2FP.F16.F32.PACK_AB R40, R2, R0 ;  /* 0x000000000228723e */ /* 0x000fe200000000ff */
[----:B------:R-:W-:Y:S02]  /*d6f0*/  HADD2.F32 R22, -RZ, R38.H0_H0 ;  /* 0x20000026ff167230 */ /* 0x000fe40000004100 */
[----:B------:R-:W-:Y:S01]  /*d700*/  FFMA.FTZ R4, R17, R27, R4 ;  /* 0x0000001b11047223 */ /* 0x000fe20000010004 */
[----:B------:R-:W-:Y:S02]  /*d710*/  HADD2.F32 R29, -RZ, R30.H1_H1 ;  /* 0x3000001eff1d7230 */ /* 0x000fe40000004100 */
        /* <DEDUP_REMOVED lines=12> */
.L_x_963:
[----:B------:R-:W-:Y:S05]  /*d7e0*/  BSYNC B0 ;  /* 0x0000000000007941 */ /* 0x000fea0003800000 */
.L_x_962:
[----:B-----5:R2:W-:Y:S02]  /*d7f0*/  ST.E.128 desc[UR6][R190.64], R40 ;  /* 0x00000028be007985 */ /* 0x0205e4000c101d06 */
.L_x_949:
[----:B------:R-:W-:Y:S05]  /*d800*/  BSYNC B2 ;  /* 0x0000000000027941 */ /* 0x000fea0003800000 */
.L_x_948:
[----:B-1-34-:R-:W-:Y:S01]  /*d810*/  MOV R5, R116 ;  /* 0x0000007400057202 */ /* 0x01afe20000000f00 */
[----:B------:R-:W3:Y:S01]  /*d820*/  LD.E R0, desc[UR6][R18.64+0xd0] ;  /* 0x0000d00612007980 */ /* 0x000ee2000c101900 */
[----:B------:R-:W-:Y:S01]  /*d830*/  MOV R3, R114 ;  /* 0x0000007200037202 */ /* 0x000fe20000000f00 */
[----:B------:R-:W-:Y:S02]  /*d840*/  IMAD.MOV.U32 R4, RZ, RZ, R117 ;  /* 0x000000ffff047224 */ /* 0x000fe400078e0075 */
[----:B------:R-:W-:Y:S02]  /*d850*/  IMAD.MOV.U32 R2, RZ, RZ, R115 ;  /* 0x000000ffff027224 */ /* 0x000fe400078e0073 */
[----:B---3--:R-:W-:Y:S05]  /*d860*/  IMAD.U32 R0, R0, -0x20, RZ ;  /* 0xffffffe000007824 */ /* 0x008fea00078e00ff */
[C---:B------:R-:W-:Y:S02]  /*d870*/  LEA R117, P1, R0.reuse, R4, 0x1 ;  /* 0x0000000400757211 */ /* 0x040fe400078208ff */
[C---:B------:R-:W-:Y:S02]  /*d880*/  LEA R115, P0, R0.reuse, R2, 0x1 ;  /* 0x0000000200737211 */ /* 0x040fe400078008ff */
[C---:B------:R-:W-:Y:S02]  /*d890*/  LEA.HI.X.SX32 R116, R0.reuse, R5, 0x1, P1 ;  /* 0x0000000500747211 */ /* 0x040fe400008f0eff */
[----:B------:R-:W-:Y:S01]  /*d8a0*/  LEA.HI.X.SX32 R114, R0, R3, 0x1, P0 ;  /* 0x0000000300727211 */ /* 0x000fe200000f0eff */
[----:B------:R-:W-:Y:S05]  /*d8b0*/  BRA `(.L_x_899) ;  /* 0x0000000400f47947 */ /* 0x000fea0003800000 */
.L_x_865:
[-C--:B------:R-:W-:Y:S01]  /*d8c0*/  ISETP.GE.AND P2, PT, R55, R184.reuse, PT ;  /* 0x000000b83700720c */ /* 0x080fe20003f46270 */
[----:B------:R-:W-:Y:S01]  /*d8d0*/  BSSY B0, `(.L_x_964) ;  /* 0x000001c000007945 */ /* 0x000fe20003800000 */
[CC--:B------:R-:W-:Y:S02]  /*d8e0*/  ISETP.GE.AND P1, PT, R54.reuse, R184.reuse, PT ;  /* 0x000000b83600720c */ /* 0x0c0fe40003f26270 */
[----:B------:R-:W-:Y:S02]  /*d8f0*/  ISETP.GE.AND P0, PT, R53, R184, PT ;  /* 0x000000b83500720c */ /* 0x000fe40003f06270 */
[-C--:B------:R-:W-:Y:S02]  /*d900*/  ISETP.GE.AND P2, PT, R55, R164.reuse, !P2 ;  /* 0x000000a43700720c */ /* 0x080fe40005746270 */
[-C--:B------:R-:W-:Y:S02]  /*d910*/  ISETP.GE.AND P1, PT, R54, R164.reuse, !P1 ;  /* 0x000000a43600720c */ /* 0x080fe40004f26270 */
[----:B------:R-:W-:Y:S01]  /*d920*/  ISETP.GE.AND P0, PT, R53, R164, !P0 ;  /* 0x000000a43500720c */ /* 0x000fe20004706270 */
[----:B------:R-:W-:Y:S01]  /*d930*/  @!UPT UIADD3 URZ, URZ, URZ, URZ ;  /* 0x0000003f3f3ff290 */ /* 0x000fe2000fffe03f */
[----:B------:R-:W-:Y:S11]  /*d940*/  @!P3 BRA `(.L_x_965) ;  /* 0x000000000050b947 */ /* 0x000ff60003800000 */
[----:B------:R-:W-:Y:S02]  /*d950*/  ISETP.NE.AND P4, PT, R148, RZ, PT ;  /* 0x000000ff9400720c */ /* 0x000fe40003f85270 */
[----:B------:R-:W-:Y:S11]  /*d960*/  ISETP.NE.AND P3, PT, R147, RZ, PT ;  /* 0x000000ff9300720c */ /* 0x000ff60003f65270 */
[--C-:B-1-34-:R-:W-:Y:S02]  /*d970*/  @P4 IMAD.MOV.U32 R2, RZ, RZ, R113.reuse ;  /* 0x000000ffff024224 */ /* 0x11afe400078e0071 */
[--C-:B------:R-:W-:Y:S05]  /*d980*/  @P4 IMAD.MOV.U32 R3, RZ, RZ, R112.reuse ;  /* 0x000000ffff034224 */ /* 0x100fea00078e0070 */
[----:B------:R1:W2:Y:S02]  /*d990*/  @P4 LD.E.128 R4, desc[UR6][R2.64] ;  /* 0x0000000602044980 */ /* 0x0002a4000c101d00 */
[----:B-1----:R-:W-:Y:S01]  /*d9a0*/  @P3 MOV R2, R113 ;  /* 0x0000007100023202 */ /* 0x002fe20000000f00 */
[----:B------:R-:W-:Y:S01]  /*d9b0*/  @P3 IMAD.MOV.U32 R3, RZ, RZ, R112 ;  /* 0x000000ffff033224 */ /* 0x000fe200078e0070 */
[----:B--2---:R1:W-:Y:S01]  /*d9c0*/  @P4 ST.E.128 desc[UR6][R118.64], R4 ;  /* 0x0000000476004985 */ /* 0x0043e2000c101d06 */
[----:B------:R-:W-:Y:S03]  /*d9d0*/  ISETP.NE.AND P4, PT, R146, RZ, PT ;  /* 0x000000ff9200720c */ /* 0x000fe60003f85270 */
[----:B-1----:R1:W2:Y:S10]  /*d9e0*/  @P3 LD.E.128 R4, desc[UR6][R2.64+0x80] ;  /* 0x0000800602043980 */ /* 0x0022b4000c101d00 */
[--C-:B-1----:R-:W-:Y:S01]  /*d9f0*/  @P4 IMAD.MOV.U32 R2, RZ, RZ, R113.reuse ;  /* 0x000000ffff024224 */ /* 0x102fe200078e0071 */
[-C--:B------:R-:W-:Y:S01]  /*da00*/  @P4 MOV R3, R112.reuse ;  /* 0x0000007000034202 */ /* 0x080fe20000000f00 */
[----:B--2---:R1:W-:Y:S01]  /*da10*/  @P3 ST.E.128 desc[UR6][R118.64+0x80], R4 ;  /* 0x0000800476003985 */ /* 0x0043e2000c101d06 */
[----:B------:R-:W-:Y:S03]  /*da20*/  ISETP.NE.AND P3, PT, R145, RZ, PT ;  /* 0x000000ff9100720c */ /* 0x000fe60003f65270 */
[----:B-1----:R1:W2:Y:S10]  /*da30*/  @P4 LD.E.128 R4, desc[UR6][R2.64+0x100] ;  /* 0x0001000602044980 */ /* 0x0022b4000c101d00 */
[----:B-1----:R-:W-:Y:S01]  /*da40*/  @P3 IMAD.MOV.U32 R2, RZ, RZ, R113 ;  /* 0x000000ffff023224 */ /* 0x002fe200078e0071 */
[----:B------:R-:W-:Y:S01]  /*da50*/  @P3 MOV R3, R112 ;  /* 0x0000007000033202 */ /* 0x000fe20000000f00 */
[----:B--2---:R1:W-:Y:S04]  /*da60*/  @P4 ST.E.128 desc[UR6][R118.64+0x100], R4 ;  /* 0x0001000476004985 */ /* 0x0043e8000c101d06 */
[----:B-1----:R-:W2:Y:S04]  /*da70*/  @P3 LD.E.128 R4, desc[UR6][R2.64+0x180] ;  /* 0x0001800602043980 */ /* 0x002ea8000c101d00 */
[----:B--2---:R2:W-:Y:S02]  /*da80*/  @P3 ST.E.128 desc[UR6][R118.64+0x180], R4 ;  /* 0x0001800476003985 */ /* 0x0045e4000c101d06 */
.L_x_965:
[----:B------:R-:W-:Y:S05]  /*da90*/  BSYNC B0 ;  /* 0x0000000000007941 */ /* 0x000fea0003800000 */
.L_x_964:
[----:B------:R-:W-:Y:S04]  /*daa0*/  BSSY B0, `(.L_x_966) ;  /* 0x000001e000007945 */ /* 0x000fe80003800000 */
[----:B------:R-:W-:Y:S05]  /*dab0*/  @!P2 BRA `(.L_x_967) ;  /* 0x000000000070a947 */ /* 0x000fea0003800000 */
[----:B------:R-:W-:Y:S02]  /*dac0*/  ISETP.NE.AND P5, PT, R148, RZ, PT ;  /* 0x000000ff9400720c */ /* 0x000fe40003fa5270 */
[----:B------:R-:W-:Y:S11]  /*dad0*/  ISETP.NE.AND P4, PT, R147, RZ, PT ;  /* 0x000000ff9300720c */ /* 0x000ff60003f85270 */
[----:B-1234-:R-:W-:Y:S02]  /*dae0*/  @P5 LEA R4, P2, R83, R113, 0x1 ;  /* 0x0000007153045211 */ /* 0x01efe400078408ff */
[----:B------:R-:W-:Y:S02]  /*daf0*/  @P5 LEA R22, P3, R233, R118, 0x1 ;  /* 0x00000076e9165211 */ /* 0x000fe400078608ff */
[-C--:B------:R-:W-:Y:S02]  /*db00*/  @P5 LEA.HI.X R5, R83, R112.reuse, R82, 0x1, P2 ;  /* 0x0000007053055211 */ /* 0x080fe400010f0c52 */
[----:B------:R-:W-:Y:S02]  /*db10*/  @P5 LEA.HI.X R23, R233, R119, R234, 0x1, P3 ;  /* 0x00000077e9175211 */ /* 0x000fe400018f0cea */
[C---:B------:R-:W-:Y:S02]  /*db20*/  @P4 LEA R2, P2, R85.reuse, R113, 0x1 ;  /* 0x0000007155024211 */ /* 0x040fe400078408ff */
[----:B------:R-:W2:Y:S02]  /*db30*/  @P5 LD.E.128 R4, desc[UR6][R4.64] ;  /* 0x0000000604045980 */ /* 0x000ea4000c101d00 */
[----:B------:R-:W-:Y:S02]  /*db40*/  @P4 LEA.HI.X R3, R85, R112, R84, 0x1, P2 ;  /* 0x0000007055034211 */ /* 0x000fe400010f0c54 */
[----:B--2---:R1:W-:Y:S01]  /*db50*/  @P5 ST.E.128 desc[UR6][R22.64], R4 ;  /* 0x0000000416005985 */ /* 0x0043e2000c101d06 */
[----:B------:R-:W-:Y:S03]  /*db60*/  ISETP.NE.AND P5, PT, R146, RZ, PT ;  /* 0x000000ff9200720c */ /* 0x000fe60003fa5270 */
[----:B-1----:R1:W2:Y:S01]  /*db70*/  @P4 LD.E.128 R4, desc[UR6][R2.64] ;  /* 0x0000000602044980 */ /* 0x0022a2000c101d00 */
[C---:B------:R-:W-:Y:S04]  /*db80*/  @P4 LEA R22, P3, R77.reuse, R118, 0x1 ;  /* 0x000000764d164211 */ /* 0x040fe800078608ff */
[----:B------:R-:W-:Y:S02]  /*db90*/  @P4 LEA.HI.X R23, R77, R119, R76, 0x1, P3 ;  /* 0x000000774d174211 */ /* 0x000fe400018f0c4c */
[----:B------:R-:W-:Y:S03]  /*dba0*/  ISETP.NE.AND P3, PT, R145, RZ, PT ;  /* 0x000000ff9100720c */ /* 0x000fe60003f65270 */
[C---:B-1----:R-:W-:Y:S04]  /*dbb0*/  @P5 LEA R2, P2, R89.reuse, R113, 0x1 ;  /* 0x0000007159025211 */ /* 0x042fe800078408ff */
[----:B------:R-:W-:Y:S01]  /*dbc0*/  @P5 LEA.HI.X R3, R89, R112, R88, 0x1, P2 ;  /* 0x0000007059035211 */ /* 0x000fe200010f0c58 */
[----:B--2---:R1:W-:Y:S04]  /*dbd0*/  @P4 ST.E.128 desc[UR6][R22.64], R4 ;  /* 0x0000000416004985 */ /* 0x0043e8000c101d06 */
[----:B-1----:R1:W2:Y:S01]  /*dbe0*/  @P5 LD.E.128 R4, desc[UR6][R2.64] ;  /* 0x0000000602045980 */ /* 0x0022a2000c101d00 */
[C---:B------:R-:W-:Y:S04]  /*dbf0*/  @P5 LEA R22, P4, R73.reuse, R118, 0x1 ;  /* 0x0000007649165211 */ /* 0x040fe800078808ff */
[----:B------:R-:W-:Y:S02]  /*dc00*/  @P5 LEA.HI.X R23, R73, R119, R72, 0x1, P4 ;  /* 0x0000007749175211 */ /* 0x000fe400020f0c48 */
[C---:B-1----:R-:W-:Y:S04]  /*dc10*/  @P3 LEA R2, P2, R97.reuse, R113, 0x1 ;  /* 0x0000007161023211 */ /* 0x042fe800078408ff */
[----:B------:R-:W-:Y:S01]  /*dc20*/  @P3 LEA.HI.X R3, R97, R112, R96, 0x1, P2 ;  /* 0x0000007061033211 */ /* 0x000fe200010f0c60 */
[----:B--2---:R1:W-:Y:S04]  /*dc30*/  @P5 ST.E.128 desc[UR6][R22.64], R4 ;  /* 0x0000000416005985 */ /* 0x0043e8000c101d06 */
[----:B-1----:R1:W2:Y:S02]  /*dc40*/  @P3 LD.E.128 R4, desc[UR6][R2.64] ;  /* 0x0000000602043980 */ /* 0x0022a4000c101d00 */
[C---:B-1----:R-:W-:Y:S04]  /*dc50*/  @P3 LEA R2, P2, R67.reuse, R118, 0x1 ;  /* 0x0000007643023211 */ /* 0x042fe800078408ff */
[----:B------:R-:W-:Y:S05]  /*dc60*/  @P3 LEA.HI.X R3, R67, R119, R66, 0x1, P2 ;  /* 0x0000007743033211 */ /* 0x000fea00010f0c42 */
[----:B--2---:R1:W-:Y:S04]  /*dc70*/  @P3 ST.E.128 desc[UR6][R2.64], R4 ;  /* 0x0000000402003985 */ /* 0x0043e8000c101d06 */
.L_x_967:
[----:B------:R-:W-:Y:S05]  /*dc80*/  BSYNC B0 ;  /* 0x0000000000007941 */ /* 0x000fea0003800000 */
.L_x_966:
[----:B------:R-:W-:Y:S04]  /*dc90*/  BSSY B0, `(.L_x_968) ;  /* 0x000001e000007945 */ /* 0x000fe80003800000 */
[----:B------:R-:W-:Y:S05]  /*dca0*/  @!P1 BRA `(.L_x_969) ;  /* 0x0000000000709947 */ /* 0x000fea0003800000 */
[----:B------:R-:W-:Y:S02]  /*dcb0*/  ISETP.NE.AND P4, PT, R148, RZ, PT ;  /* 0x000000ff9400720c */ /* 0x000fe40003f85270 */
[----:B------:R-:W-:Y:S11]  /*dcc0*/  ISETP.NE.AND P3, PT, R147, RZ, PT ;  /* 0x000000ff9300720c */ /* 0x000ff60003f65270 */
[C---:B-1234-:R-:W-:Y:S02]  /*dcd0*/  @P4 LEA R4, P1, R93.reuse, R113, 0x1 ;  /* 0x000000715d044211 */ /* 0x05efe400078208ff */
[C---:B------:R-:W-:Y:S02]  /*dce0*/  @P4 LEA R22, P2, R78.reuse, R118, 0x1 ;  /* 0x000000764e164211 */ /* 0x040fe400078408ff */
        /* <DEDUP_REMOVED lines=24> */
.L_x_969:
[----:B------:R-:W-:Y:S05]  /*de70*/  BSYNC B0 ;  /* 0x0000000000007941 */ /* 0x000fea0003800000 */
.L_x_968:
[----:B------:R-:W-:Y:S05]  /*de80*/  @!P0 BRA `(.L_x_899) ;  /* 0x0000000000808947 */ /* 0x000fea0003800000 */
[----:B------:R-:W-:Y:S02]  /*de90*/  ISETP.NE.AND P1, PT, R148, RZ, PT ;  /* 0x000000ff9400720c */ /* 0x000fe40003f25270 */
[----:B------:R-:W-:Y:S02]  /*dea0*/  ISETP.NE.AND P2, PT, R147, RZ, PT ;  /* 0x000000ff9300720c */ /* 0x000fe40003f45270 */
[----:B------:R-:W-:Y:S09]  /*deb0*/  ISETP.NE.AND P3, PT, R146, RZ, PT ;  /* 0x000000ff9200720c */ /* 0x000ff20003f65270 */
[----:B-1-34-:R-:W-:Y:S02]  /*dec0*/  @P1 IMAD.MOV.U32 R2, RZ, RZ, R113 ;  /* 0x000000ffff021224 */ /* 0x01afe400078e0071 */
[----:B------:R-:W-:Y:S02]  /*ded0*/  @P1 IMAD.MOV.U32 R3, RZ, RZ, R112 ;  /* 0x000000ffff031224 */ /* 0x000fe400078e0070 */
[----:B------:R-:W-:Y:S02]  /*dee0*/  @P1 IMAD R0, R183, 0x60, RZ ;  /* 0x00000060b7001824 */ /* 0x000fe400078e02ff */
[----:B------:R-:W-:Y:S04]  /*def0*/  @P1 IMAD.WIDE.U32 R2, R182, 0x60, R2 ;  /* 0x00000060b6021825 */ /* 0x000fe800078e0002 */
[----:B------:R-:W-:Y:S02]  /*df00*/  @P1 IMAD.IADD R3, R3, 0x1, R0 ;  /* 0x0000000103031824 */ /* 0x000fe400078e0200 */
[----:B------:R-:W-:Y:S03]  /*df10*/  @P1 IMAD.WIDE.U32 R22, R46, 0x60, R118 ;  /* 0x000000602e161825 */ /* 0x000fe600078e0076 */
[----:B--2---:R1:W2:Y:S01]  /*df20*/  @P1 LD.E.128 R4, desc[UR6][R2.64] ;  /* 0x0000000602041980 */ /* 0x0042a2000c101d00 */
[----:B------:R-:W-:Y:S04]  /*df30*/  @P1 IMAD R0, R47, 0x60, RZ ;  /* 0x000000602f001824 */ /* 0x000fe800078e02ff */
[----:B------:R-:W-:Y:S01]  /*df40*/  @P1 IMAD.IADD R23, R23, 0x1, R0 ;  /* 0x0000000117171824 */ /* 0x000fe200078e0200 */
[C---:B-1----:R-:W-:Y:S04]  /*df50*/  @P2 LEA R2, P0, R95.reuse, R113, 0x1 ;  /* 0x000000715f022211 */ /* 0x042fe800078008ff */
[----:B------:R-:W-:Y:S01]  /*df60*/  @P2 LEA.HI.X R3, R95, R112, R94, 0x1, P0 ;  /* 0x000000705f032211 */ /* 0x000fe200000f0c5e */
[----:B--2---:R1:W-:Y:S04]  /*df70*/  @P1 ST.E.128 desc[UR6][R22.64], R4 ;  /* 0x0000000416001985 */ /* 0x0043e8000c101d06 */
[----:B-1----:R1:W2:Y:S01]  /*df80*/  @P2 LD.E.128 R4, desc[UR6][R2.64] ;  /* 0x0000000602042980 */ /* 0x0022a2000c101d00 */
[C---:B------:R-:W-:Y:S04]  /*df90*/  @P2 LEA R22, P1, R69.reuse, R118, 0x1 ;  /* 0x0000007645162211 */ /* 0x040fe800078208ff */
[----:B------:R-:W-:Y:S02]  /*dfa0*/  @P2 LEA.HI.X R23, R69, R119, R68, 0x1, P1 ;  /* 0x0000007745172211 */ /* 0x000fe400008f0c44 */
[----:B------:R-:W-:Y:S02]  /*dfb0*/  ISETP.NE.AND P1, PT, R145, RZ, PT ;  /* 0x000000ff9100720c */ /* 0x000fe40003f25270 */
        /* <DEDUP_REMOVED lines=13> */
.L_x_899:
[----:B------:R-:W-:Y:S05]  /*e090*/  BSYNC B3 ;  /* 0x0000000000037941 */ /* 0x000fea0003800000 */
.L_x_864:
[----:B------:R-:W-:Y:S01]  /*e0a0*/  ISETP.NE.U32.AND P1, PT, R244, RZ, PT ;  /* 0x000000fff400720c */ /* 0x000fe20003f25070 */
[----:B------:R-:W2:Y:S01]  /*e0b0*/  LD.E R0, desc[UR6][R18.64+0x128] ;  /* 0x0001280612007980 */ /* 0x000ea2000c101900 */
[----:B-1-34-:R-:W-:Y:S01]  /*e0c0*/  IMAD.MOV.U32 R2, RZ, RZ, R113 ;  /* 0x000000ffff027224 */ /* 0x01afe200078e0071 */
[----:B------:R-:W-:Y:S01]  /*e0d0*/  BSSY B0, `(.L_x_970) ;  /* 0x0000062000007945 */ /* 0x000fe20003800000 */
[----:B------:R-:W-:Y:S01]  /*e0e0*/  ISETP.NE.AND.EX P1, PT, R245, RZ, PT, P1 ;  /* 0x000000fff500720c */ /* 0x000fe20003f25310 */
[----:B------:R-:W-:Y:S02]  /*e0f0*/  IMAD.MOV.U32 R3, RZ, RZ, R112 ;  /* 0x000000ffff037224 */ /* 0x000fe400078e0070 */
[----:B--2---:R-:W-:Y:S05]  /*e100*/  IMAD.U32 R0, R0, -0x40, RZ ;  /* 0xffffffc000007824 */ /* 0x004fea00078e00ff */
[C---:B------:R-:W-:Y:S04]  /*e110*/  LEA R113, P0, R0.reuse, R2, 0x1 ;  /* 0x0000000200717211 */ /* 0x040fe800078008ff */
[----:B------:R-:W-:Y:S01]  /*e120*/  LEA.HI.X.SX32 R112, R0, R3, 0x1, P0 ;  /* 0x0000000300707211 */ /* 0x000fe200000f0eff */
[----:B------:R-:W-:Y:S08]  /*e130*/  @!P1 BRA `(.L_x_971) ;  /* 0x0000000400449947 */ /* 0x000ff00003800000 */
[----:B------:R-:W-:Y:S04]  /*e140*/  IADD3 R0, R12, -0x1, RZ ;  /* 0xffffffff0c007810 */ /* 0x000fe80007ffe0ff */
[----:B------:R-:W-:Y:S11]  /*e150*/  ISETP.GT.AND P0, PT, R0, R80, PT ;  /* 0x000000500000720c */ /* 0x000ff60003f04270 */
[----:B------:R-:W-:Y:S02]  /*e160*/  @!UPT UIADD3 URZ, URZ, URZ, URZ ;  /* 0x0000003f3f3ff290 */ /* 0x000fe4000fffe03f */
[----:B------:R-:W-:Y:S05]  /*e170*/  @!P0 BRA `(.L_x_972) ;  /* 0x00000004005c8947 */ /* 0x000fea0003800000 */
[----:B------:R-:W2:Y:S01]  /*e180*/  LD.E R3, desc[UR6][R18.64+0x170] ;  /* 0x0001700612037980 */ /* 0x000ea2000c101900 */
[----:B------:R-:W-:Y:S02]  /*e190*/  IADD3 R0, R16, -0x80, RZ ;  /* 0xffffff8010007810 */ /* 0x000fe40007ffe0ff */
[----:B------:R-:W-:Y:S01]  /*e1a0*/  IABS R8, R13 ;  /* 0x0000000d00087213 */ /* 0x000fe20000000000 */
[----:B------:R-:W3:Y:S01]  /*e1b0*/  LD.E.64 R26, desc[UR6][R18.64+0x40] ;  /* 0x00004006121a7980 */ /* 0x000ee2000c101b00 */
[----:B------:R-:W-:Y:S05]  /*e1c0*/  IABS R6, R0 ;  /* 0x0000000000067213 */ /* 0x000fea0000000000 */
[----:B------:R-:W4:Y:S06]  /*e1d0*/  LD.E.64 R24, desc[UR6][R18.64+0x20] ;  /* 0x0000200612187980 */ /* 0x000f2c000c101b00 */
[----:B------:R-:W4:Y:S01]  /*e1e0*/  LD.E.64 R22, desc[UR6][R18.64+0x28] ;  /* 0x0000280612167980 */ /* 0x000f22000c101b00 */
[-C--:B--2---:R-:W-:Y:S02]  /*e1f0*/  IABS R2, R3.reuse ;  /* 0x0000000300027213 */ /* 0x084fe40000000000 */
[----:B------:R-:W-:Y:S02]  /*e200*/  IABS R7, R3 ;  /* 0x0000000300077213 */ /* 0x000fe40000000000 */
[----:B------:R-:W1:Y:S03]  /*e210*/  I2F.RP R4, R2 ;  /* 0x0000000200047306 */ /* 0x000e660000209400 */
[----:B------:R-:W-:Y:S07]  /*e220*/  IMAD.MOV R7, RZ, RZ, -R7 ;  /* 0x000000ffff077224 */ /* 0x000fee00078e0a07 */
[----:B-1----:R-:W1:Y:S02]  /*e230*/  MUFU.RCP R4, R4 ;  /* 0x0000000400047308 */ /* 0x002e640000001000 */
[----:B-1----:R-:W-:Y:S08]  /*e240*/  VIADD R4, R4, 0xffffffe ;  /* 0x0ffffffe04047836 */ /* 0x002ff00000000000 */
[----:B------:R-:W1:Y:S02]  /*e250*/  F2I.FTZ.U32.TRUNC.NTZ R5, R4 ;  /* 0x0000000400057305 */ /* 0x000e64000021f000 */
[--C-:B-1----:R-:W-:Y:S04]  /*e260*/  IMAD.MOV R4, RZ, RZ, -R5.reuse ;  /* 0x000000ffff047224 */ /* 0x102fe800078e0a05 */
[----:B------:R-:W-:Y:S02]  /*e270*/  IMAD R16, R4, R2, RZ ;  /* 0x0000000204107224 */ /* 0x000fe400078e02ff */
[----:B------:R-:W-:Y:S04]  /*e280*/  IMAD.MOV.U32 R4, RZ, RZ, RZ ;  /* 0x000000ffff047224 */ /* 0x000fe800078e00ff */
[----:B------:R-:W-:Y:S06]  /*e290*/  IMAD.HI.U32 R5, R5, R16, R4 ;  /* 0x0000001005057227 */ /* 0x000fec00078e0004 */
[C---:B------:R-:W-:Y:S04]  /*e2a0*/  IMAD.HI.U32 R4, R5.reuse, R6, RZ ;  /* 0x0000000605047227 */ /* 0x040fe800078e00ff */
[----:B------:R-:W-:Y:S04]  /*e2b0*/  IMAD.HI.U32 R5, R5, R8, RZ ;  /* 0x0000000805057227 */ /* 0x000fe800078e00ff */
[CC--:B------:R-:W-:Y:S02]  /*e2c0*/  IMAD R8, R5.reuse, R7.reuse, R8 ;  /* 0x0000000705087224 */ /* 0x0c0fe400078e0208 */
[----:B------:R-:W-:Y:S03]  /*e2d0*/  IMAD R6, R4, R7, R6 ;  /* 0x0000000704067224 */ /* 0x000fe600078e0206 */
[C---:B------:R-:W-:Y:S02]  /*e2e0*/  ISETP.GT.U32.AND P3, PT, R2.reuse, R8, PT ;  /* 0x000000080200720c */ /* 0x040fe40003f64070 */
[----:B------:R-:W-:Y:S11]  /*e2f0*/  ISETP.GT.U32.AND P0, PT, R2, R6, PT ;  /* 0x000000060200720c */ /* 0x000ff60003f04070 */
[----:B------:R-:W-:Y:S01]  /*e300*/  @!P3 IADD3 R5, R5, 0x1, RZ ;  /* 0x000000010505b810 */ /* 0x000fe20007ffe0ff */
[----:B------:R-:W-:Y:S01]  /*e310*/  @!P3 IMAD.IADD R8, R8, 0x1, -R2 ;  /* 0x000000010808b824 */ /* 0x000fe200078e0a02 */
[-C--:B------:R-:W-:Y:S01]  /*e320*/  @!P0 IADD3 R6, R6, -R2.reuse, RZ ;  /* 0x8000000206068210 */ /* 0x080fe20007ffe0ff */
[----:B------:R-:W-:Y:S01]  /*e330*/  @!P0 VIADD R4, R4, 0x1 ;  /* 0x0000000104048836 */ /* 0x000fe20000000000 */
[----:B------:R-:W-:Y:S02]  /*e340*/  ISETP.NE.AND P0, PT, R3, RZ, PT ;  /* 0x000000ff0300720c */ /* 0x000fe40003f05270 */
[-C--:B------:R-:W-:Y:S02]  /*e350*/  ISETP.GE.U32.AND P4, PT, R6, R2.reuse, PT ;  /* 0x000000020600720c */ /* 0x080fe40003f86070 */
[----:B------:R-:W-:Y:S02]  /*e360*/  ISETP.GE.U32.AND P5, PT, R8, R2, PT ;  /* 0x000000020800720c */ /* 0x000fe40003fa6070 */
[CC--:B------:R-:W-:Y:S01]  /*e370*/  LOP3.LUT R2, R0.reuse, R3.reuse, RZ, 0x3c, !PT ;  /* 0x0000000300027212 */ /* 0x0c0fe200078e3cff */
[----:B------:R-:W-:Y:S01]  /*e380*/  IMAD.IADD R0, R0, 0x1, -R13 ;  /* 0x0000000100007824 */ /* 0x000fe200078e0a0d */
[-C--:B------:R-:W-:Y:S02]  /*e390*/  LOP3.LUT R6, R13, R3.reuse, RZ, 0x3c, !PT ;  /* 0x000000030d067212 */ /* 0x080fe400078e3cff */
[----:B------:R-:W-:Y:S02]  /*e3a0*/  ISETP.GE.AND P1, PT, R2, RZ, PT ;  /* 0x000000ff0200720c */ /* 0x000fe40003f26270 */
[----:B------:R-:W-:Y:S02]  /*e3b0*/  ISETP.GE.AND P2, PT, R6, RZ, PT ;  /* 0x000000ff0600720c */ /* 0x000fe40003f46270 */
[----:B------:R-:W-:Y:S01]  /*e3c0*/  LOP3.LUT R2, RZ, R3, RZ, 0x33, !PT ;  /* 0x00000003ff027212 */ /* 0x000fe200078e33ff */
[----:B------:R-:W-:Y:S02]  /*e3d0*/  @P4 VIADD R4, R4, 0x1 ;  /* 0x0000000104044836 */ /* 0x000fe40000000000 */
[----:B------:R-:W-:Y:S06]  /*e3e0*/  @P5 VIADD R5, R5, 0x1 ;  /* 0x0000000105055836 */ /* 0x000fec0000000000 */
[----:B------:R-:W-:Y:S02]  /*e3f0*/  @!P1 IADD3 R4, -R4, RZ, RZ ;  /* 0x000000ff04049210 */ /* 0x000fe40007ffe1ff */
[----:B------:R-:W-:Y:S02]  /*e400*/  @!P2 IMAD.MOV R5, RZ, RZ, -R5 ;  /* 0x000000ffff05a224 */ /* 0x000fe400078e0a05 */
[C---:B------:R-:W-:Y:S03]  /*e410*/  SEL R4, R2.reuse, R4, !P0 ;  /* 0x0000000402047207 */ /* 0x040fe60004000000 */
[----:B------:R-:W-:Y:S02]  /*e420*/  SEL R2, R2, R5, !P0 ;  /* 0x0000000502027207 */ /* 0x000fe40004000000 */
[-C--:B------:R-:W-:Y:S02]  /*e430*/  LEA R16, P1, R4, R244.reuse, 0x2 ;  /* 0x000000f404107211 */ /* 0x080fe400078210ff */
[----:B------:R-:W-:Y:S02]  /*e440*/  LEA R6, P0, R2, R244, 0x2 ;  /* 0x000000f402067211 */ /* 0x000fe400078010ff */
[-C--:B------:R-:W-:Y:S02]  /*e450*/  LEA.HI.X.SX32 R17, R4, R245.reuse, 0x2, P1 ;  /* 0x000000f504117211 */ /* 0x080fe400008f16ff */
[C---:B------:R-:W-:Y:S02]  /*e460*/  LEA.HI.X.SX32 R7, R2.reuse, R245, 0x2, P0 ;  /* 0x000000f502077211 */ /* 0x040fe400000f16ff */
[----:B------:R-:W-:Y:S01]  /*e470*/  IADD3 R2, R2, -R4, RZ ;  /* 0x8000000402027210 */ /* 0x000fe20007ffe0ff */
[----:B------:R-:W2:Y:S04]  /*e480*/  LD.E R5, desc[UR6][R16.64] ;  /* 0x0000000610057980 */ /* 0x000ea8000c101900 */
[----:B------:R-:W-:Y:S01]  /*e490*/  IMAD R0, R2, R3, R0 ;  /* 0x0000000302007224 */ /* 0x000fe200078e0200 */
[----:B------:R-:W2:Y:S03]  /*e4a0*/  LD.E R6, desc[UR6][R6.64] ;  /* 0x0000000606067980 */ /* 0x000ea6000c101900 */
[-C--:B---3--:R-:W-:Y:S01]  /*e4b0*/  IMAD R4, R27, R0.reuse, RZ ;  /* 0x000000001b047224 */ /* 0x088fe200078e02ff */
[----:B------:R-:W-:Y:S01]  /*e4c0*/  SHF.R.S32.HI R2, RZ, 0x1f, R0 ;  /* 0x0000001fff027819 */ /* 0x000fe20000011400 */
[C---:B------:R-:W-:Y:S04]  /*e4d0*/  IMAD.WIDE.U32 R28, R26.reuse, R0, RZ ;  /* 0x000000001a1c7225 */ /* 0x040fe800078e00ff */
[----:B------:R-:W-:Y:S01]  /*e4e0*/  IMAD R4, R26, R2, R4 ;  /* 0x000000021a047224 */ /* 0x000fe200078e0204 */
[----:B------:R-:W3:Y:S01]  /*e4f0*/  LD.E.64 R16, desc[UR6][R18.64+0x38] ;  /* 0x0000380612107980 */ /* 0x000ee2000c101b00 */
[----:B--2---:R-:W-:Y:S04]  /*e500*/  IMAD.IADD R6, R5, 0x1, -R6 ;  /* 0x0000000105067824 */ /* 0x004fe800078e0a06 */
[-C--:B----4-:R-:W-:Y:S01]  /*e510*/  IMAD R3, R25, R6.reuse, RZ ;  /* 0x0000000619037224 */ /* 0x090fe200078e02ff */
[----:B------:R-:W-:Y:S01]  /*e520*/  SHF.R.S32.HI R5, RZ, 0x1f, R6 ;  /* 0x0000001fff057819 */ /* 0x000fe20000011406 */
[C---:B------:R-:W-:Y:S01]  /*e530*/  IMAD.WIDE.U32 R26, R24.reuse, R6, RZ ;  /* 0x00000006181a7225 */ /* 0x040fe200078e00ff */
[----:B------:R-:W-:Y:S03]  /*e540*/  IADD3 R25, R29, R4, RZ ;  /* 0x000000041d197210 */ /* 0x000fe60007ffe0ff */
[----:B------:R-:W-:Y:S01]  /*e550*/  IMAD R3, R24, R5, R3 ;  /* 0x0000000518037224 */ /* 0x000fe200078e0203 */
[----:B------:R-:W-:Y:S03]  /*e560*/  MOV R24, R28 ;  /* 0x0000001c00187202 */ /* 0x000fe60000000f00 */
[----:B------:R-:W-:Y:S02]  /*e570*/  IMAD.IADD R27, R27, 0x1, R3 ;  /* 0x000000011b1b7824 */ /* 0x000fe400078e0203 */
[----:B------:R-:W-:Y:S04]  /*e580*/  IMAD.WIDE.U32 R24, R6, R22, R24 ;  /* 0x0000001606187225 */ /* 0x000fe800078e0018 */
[----:B------:R-:W-:Y:S01]  /*e590*/  IMAD R6, R23, R6, RZ ;  /* 0x0000000617067224 */ /* 0x000fe200078e02ff */
[----:B------:R-:W-:Y:S01]  /*e5a0*/  LEA R121, P1, R24, R121, 0x1 ;  /* 0x0000007918797211 */ /* 0x000fe200078208ff */
[----:B---3--:R-:W-:Y:S02]  /*e5b0*/  IMAD R3, R17, R0, RZ ;  /* 0x0000000011037224 */ /* 0x008fe400078e02ff */
[----:B------:R-:W-:Y:S04]  /*e5c0*/  IMAD.WIDE.U32 R26, R0, R16, R26 ;  /* 0x00000010001a7225 */ /* 0x000fe800078e001a */
[----:B------:R-:W-:Y:S01]  /*e5d0*/  IMAD R6, R22, R5, R6 ;  /* 0x0000000516067224 */ /* 0x000fe200078e0206 */
[----:B------:R-:W-:Y:S01]  /*e5e0*/  LEA R118, P0, R26, R118, 0x1 ;  /* 0x000000761a767211 */ /* 0x000fe200078008ff */
[----:B------:R-:W-:Y:S02]  /*e5f0*/  IMAD R3, R16, R2, R3 ;  /* 0x0000000210037224 */ /* 0x000fe400078e0203 */
[----:B------:R-:W-:Y:S03]  /*e600*/  IMAD.IADD R6, R25, 0x1, R6 ;  /* 0x0000000119067824 */ /* 0x000fe600078e0206 */
[----:B------:R-:W-:Y:S02]  /*e610*/  IADD3 R3, R27, R3, RZ ;  /* 0x000000031b037210 */ /* 0x000fe40007ffe0ff */
[----:B------:R-:W-:Y:S02]  /*e620*/  LEA.HI.X R120, R24, R120, R6, 0x1, P1 ;  /* 0x0000007818787211 */ /* 0x000fe400008f0c06 */
[----:B------:R-:W-:Y:S01]  /*e630*/  LEA.HI.X R119, R26, R119, R3, 0x1, P0 ;  /* 0x000000771a777211 */ /* 0x000fe200000f0c03 */
[----:B------:R-:W-:Y:S05]  /*e640*/  BRA `(.L_x_972) ;  /* 0x0000000000287947 */ /* 0x000fea0003800000 */
.L_x_971:
[----:B------:R-:W2:Y:S01]  /*e650*/  LD.E R2, desc[UR6][R18.64+0x40] ;  /* 0x0000400612027980 */ /* 0x000ea2000c101900 */
[----:B------:R-:W-:Y:S02]  /*e660*/  IMAD.MOV.U32 R4, RZ, RZ, R121 ;  /* 0x000000ffff047224 */ /* 0x000fe400078e0079 */
[----:B------:R-:W-:Y:S01]  /*e670*/  IMAD.MOV.U32 R5, RZ, RZ, R120 ;  /* 0x000000ffff057224 */ /* 0x000fe200078e0078 */
[----:B------:R-:W3:Y:S02]  /*e680*/  LD.E R0, desc[UR6][R18.64+0x38] ;  /* 0x0000380612007980 */ /* 0x000ee4000c101900 */
[----:B---3--:R-:W-:Y:S02]  /*e690*/  IMAD.U32 R0, R0, -0x40, RZ ;  /* 0xffffffc000007824 */ /* 0x008fe400078e00ff */
[----:B--2---:R-:W-:Y:S03]  /*e6a0*/  IMAD.U32 R2, R2, -0x40, RZ ;  /* 0xffffffc002027824 */ /* 0x004fe600078e00ff */
[----:B------:R-:W-:Y:S02]  /*e6b0*/  LEA R118, P0, R0, R118, 0x1 ;  /* 0x0000007600767211 */ /* 0x000fe400078008ff */
[----:B------:R-:W-:Y:S02]  /*e6c0*/  LEA R121, P1, R2, R4, 0x1 ;  /* 0x0000000402797211 */ /* 0x000fe400078208ff */
[----:B------:R-:W-:Y:S02]  /*e6d0*/  LEA.HI.X.SX32 R119, R0, R119, 0x1, P0 ;  /* 0x0000007700777211 */ /* 0x000fe400000f0eff */
[----:B------:R-:W-:Y:S09]  /*e6e0*/  LEA.HI.X.SX32 R120, R2, R5, 0x1, P1 ;  /* 0x0000000502787211 */ /* 0x000ff200008f0eff */
.L_x_972:
[----:B------:R-:W-:Y:S05]  /*e6f0*/  BSYNC B0 ;  /* 0x0000000000007941 */ /* 0x000fea0003800000 */
.L_x_970:
[----:B------:R-:W-:Y:S04]  /*e700*/  IADD3 R12, R12, -0x1, RZ ;  /* 0xffffffff0c0c7810 */ /* 0x000fe80007ffe0ff */
[----:B------:R-:W-:Y:S11]  /*e710*/  ISETP.GT.AND P0, PT, R12, R80, PT ;  /* 0x000000500c00720c */ /* 0x000ff60003f04270 */
[----:B------:R-:W-:Y:S02]  /*e720*/  @!UPT UIADD3 URZ, URZ, URZ, URZ ;  /* 0x0000003f3f3ff290 */ /* 0x000fe4000fffe03f */
[----:B------:R-:W-:Y:S05]  /*e730*/  @P0 BRA `(.L_x_973) ;  /* 0xffffff44009c0947 */ /* 0x000fea000383ffff */
.L_x_855:
[----:B------:R-:W-:Y:S05]  /*e740*/  WARPSYNC.ALL ;  /* 0x0000000000007948 */ /* 0x000fea0003800000 */
[----:B------:R-:W-:Y:S06]  /*e750*/  BAR.SYNC.DEFER_BLOCKING 0x0 ;  /* 0x0000000000007b1d */ /* 0x000fec0000010000 */
[----:B------:R-:W2:Y:S02]  /*e760*/  LD.E R0, desc[UR6][R18.64+0xd0] ;  /* 0x0000d00612007980 */ /* 0x000ea4000c101900 */
[----:B------:R-:W1:Y:S01]  /*e770*/  S2UR UR4, SR_CgaCtaId ;  /* 0x00000000000479c3 */ /* 0x000e620000008800 */
[----:B------:R-:W-:Y:S01]  /*e780*/  UMOV UR5, 0x400 ;  /* 0x0000040000057882 */ /* 0x000fe20000000000 */
[----:B------:R-:W-:Y:S01]  /*e790*/  BSSY B3, `(.L_x_974) ;  /* 0x0000a9b000037945 */ /* 0x000fe20003800000 */
[C---:B------:R-:W-:Y:S01]  /*e7a0*/  SHF.L.U64.HI R4, R174.reuse, 0x4, R175 ;  /* 0x00000004ae047819 */ /* 0x040fe200000102af */
[----:B------:R-:W-:Y:S01]  /*e7b0*/  IMAD.SHL.U32 R2, R174, 0x10, RZ ;  /* 0x00000010ae027824 */ /* 0x000fe200078e00ff */
[----:B-1----:R-:W-:-:S06]  /*e7c0*/  ULEA UR4, UR4, UR5, 0x18 ;  /* 0x0000000504047291 */ /* 0x002fcc000f8ec03f */
[----:B------:R-:W-:Y:S02]  /*e7d0*/  LEA R243, R153, UR4, 0x1 ;  /* 0x0000000499f37c11 */ /* 0x000fe4000f8e08ff */
[----:B--2---:R-:W-:-:S13]  /*e7e0*/  ISETP.NE.AND P0, PT, R0, RZ, PT ;  /* 0x000000ff0000720c */ /* 0x004fda0003f05270 */
[----:B------:R-:W-:Y:S05]  /*e7f0*/  @!P0 BRA `(.L_x_975) ;  /* 0x0000009c00fc8947 */ /* 0x000fea0003800000 */
[----:B------:R-:W2:Y:S04]  /*e800*/  LD.E.64 R6, desc[UR6][R18.64+0xf0] ;  /* 0x0000f00612067980 */ /* 0x000ea8000c101b00 */
[----:B------:R-:W3:Y:S04]  /*e810*/  LD.E.U8 R5, desc[UR6][R18.64+0x1b3] ;  /* 0x0001b30612057980 */ /* 0x000ee8000c101100 */
[----:B------:R-:W5:Y:S04]  /*e820*/  LD.E R3, desc[UR6][R18.64+0xc0] ;  /* 0x0000c00612037980 */ /* 0x000f68000c101900 */
[----:B------:R-:W5:Y:S04]  /*e830*/  LD.E.64 R24, desc[UR6][R18.64+0x148] ;  /* 0x0001480612187980 */ /* 0x000f68000c101b00 */
[----:B------:R-:W5:Y:S01]  /*e840*/  LD.E.64 R26, desc[UR6][R18.64+0x150] ;  /* 0x00015006121a7980 */ /* 0x000f62000c101b00 */
[----:B--2---:R-:W-:-:S04]  /*e850*/  ISETP.NE.U32.AND P1, PT, R6, RZ, PT ;  /* 0x000000ff0600720c */ /* 0x004fc80003f25070 */
[----:B------:R-:W-:-:S13]  /*e860*/  ISETP.NE.AND.EX P1, PT, R7, RZ, PT, P1 ;  /* 0x000000ff0700720c */ /* 0x000fda0003f25310 */
[----:B------:R-:W-:Y:S01]  /*e870*/  @P1 LEA R12, P0, R239, R6, 0x2 ;  /* 0x00000006ef0c1211 */ /* 0x000fe200078010ff */
[----:B------:R-:W-:-:S03]  /*e880*/  IMAD.MOV.U32 R6, RZ, RZ, RZ ;  /* 0x000000ffff067224 */ /* 0x000fc600078e00ff */
[----:B------:R-:W-:-:S05]  /*e890*/  @P1 LEA.HI.X R13, R239, R7, R56, 0x2, P0 ;  /* 0x00000007ef0d1211 */ /* 0x000fca00000f1438 */
[----:B------:R1:W2:Y:S01]  /*e8a0*/  @P1 LD.E R6, desc[UR6][R12.64] ;  /* 0x000000060c061980 */ /* 0x0002a2000c101900 */
[----:B------:R-:W-:Y:S02]  /*e8b0*/  IADD3 R7, P1, R2, R170, RZ ;  /* 0x000000aa02077210 */ /* 0x000fe40007f3e0ff */
[----:B------:R-:W-:Y:S01]  /*e8c0*/  LEA.HI R2, R0, R0, RZ, 0x1 ;  /* 0x0000000000027211 */ /* 0x000fe200078f08ff */
[----:B------:R-:W-:Y:S01]  /*e8d0*/  IMAD.MOV.U32 R172, RZ, RZ, R170 ;  /* 0x000000ffffac7224 */ /* 0x000fe200078e00aa */
[CC--:B-----5:R-:W-:Y:S02]  /*e8e0*/  LEA R30, P2, R170.reuse, R176.reuse, 0x1 ;  /* 0x000000b0aa1e7211 */ /* 0x0e0fe400078408ff */
[----:B------:R-:W-:Y:S02]  /*e8f0*/  SHF.R.S32.HI R2, RZ, 0x1, R2 ;  /* 0x00000001ff027819 */ /* 0x000fe40000011402 */
[----:B---3--:R-:W-:Y:S01]  /*e900*/  ISETP.NE.AND P4, PT, R5, RZ, PT ;  /* 0x000000ff0500720c */ /* 0x008fe20003f85270 */
[----:B------:R-:W-:Y:S01]  /*e910*/  IMAD R8, R175, 0x30, RZ ;  /* 0x00000030af087824 */ /* 0x000fe200078e02ff */
[--C-:B------:R-:W-:Y:S01]  /*e920*/  LEA.HI.X R31, R170, R177, R173.reuse, 0x1, P2 ;  /* 0x000000b1aa1f7211 */ /* 0x100fe200010f0cad */
[----:B-1----:R-:W-:Y:S01]  /*e930*/  IMAD.X R12, R4, 0x1, R173, P1 ;  /* 0x00000001040c7824 */ /* 0x002fe200008e06ad */
[----:B------:R-:W-:-:S04]  /*e940*/  LEA R38, P1, R7, R176, 0x1 ;  /* 0x000000b007267211 */ /* 0x000fc800078208ff */
[----:B------:R-:W-:Y:S01]  /*e950*/  LEA.HI.X R39, R7, R177, R12, 0x1, P1 ;  /* 0x000000b107277211 */ /* 0x000fe200008f0c0c */
[----:B------:R-:W-:Y:S02]  /*e960*/  IMAD.IADD R12, R241, 0x1, -R154 ;  /* 0x00000001f10c7824 */ /* 0x000fe400078e0a9a */
[----:B------:R-:W-:Y:S02]  /*e970*/  IMAD.MOV.U32 R17, RZ, RZ, R2 ;  /* 0x000000ffff117224 */ /* 0x000fe400078e0002 */
[----:B--2---:R-:W-:Y:S01]  /*e980*/  IMAD.IADD R81, R81, 0x1, R6 ;  /* 0x0000000151517824 */ /* 0x004fe200078e0206 */
[----:B------:R-:W-:-:S03]  /*e990*/  LEA R6, P0, R174, R170, 0x5 ;  /* 0x000000aaae067211 */ /* 0x000fc600078028ff */
[----:B------:R-:W-:Y:S01]  /*e9a0*/  IMAD R81, R2, R81, RZ ;  /* 0x0000005102517224 */ /* 0x000fe200078e02ff */
[C---:B------:R-:W-:Y:S01]  /*e9b0*/  LEA.HI.X R4, R174.reuse, R173, R175, 0x5, P0 ;  /* 0x000000adae047211 */ /* 0x040fe200000f2caf */
[----:B------:R-:W-:Y:S01]  /*e9c0*/  IMAD.WIDE.U32 R172, R174, 0x30, R172 ;  /* 0x00000030aeac7825 */ /* 0x000fe200078e00ac */
[C---:B------:R-:W-:Y:S02]  /*e9d0*/  LEA R36, P0, R6.reuse, R176, 0x1 ;  /* 0x000000b006247211 */ /* 0x040fe400078008ff */
[----:B------:R-:W-:Y:S01]  /*e9e0*/  SHF.R.S32.HI R16, RZ, 0x1f, R81 ;  /* 0x0000001fff107819 */ /* 0x000fe20000011451 */
[----:B------:R-:W-:Y:S01]  /*e9f0*/  IMAD.IADD R5, R173, 0x1, R8 ;  /* 0x00000001ad057824 */ /* 0x000fe200078e0208 */
[----:B------:R-:W-:Y:S02]  /*ea00*/  LEA.HI.X R37, R6, R177, R4, 0x1, P0 ;  /* 0x000000b106257211 */ /* 0x000fe400000f0c04 */
[-C--:B------:R-:W-:Y:S02]  /*ea10*/  IADD3 R4, P3, R150, R81.reuse, RZ ;  /* 0x0000005196047210 */ /* 0x080fe40007f7e0ff */
[----:B------:R-:W-:-:S02]  /*ea20*/  IADD3 R8, P2, R14, R81, RZ ;  /* 0x000000510e087210 */ /* 0x000fc40007f5e0ff */
[----:B------:R-:W-:Y:S02]  /*ea30*/  ISETP.GE.AND P0, PT, R166, R12, PT ;  /* 0x0000000ca600720c */ /* 0x000fe40003f06270 */
[----:B------:R-:W-:Y:S02]  /*ea40*/  LEA R28, P1, R172, R176, 0x1 ;  /* 0x000000b0ac1c7211 */ /* 0x000fe400078208ff */
[----:B------:R-:W-:Y:S01]  /*ea50*/  LEA.HI.X.SX32 R150, R150, R16, 0x1, P3 ;  /* 0x0000001096967211 */ /* 0x000fe200018f0eff */
[----:B------:R-:W-:Y:S01]  /*ea60*/  IMAD.X R16, R15, 0x1, R16, P2 ;  /* 0x000000010f107824 */ /* 0x000fe200010e0610 */
[----:B------:R-:W-:Y:S02]  /*ea70*/  ISETP.GT.AND P0, PT, R45, -0x8, !P0 ;  /* 0xfffffff82d00780c */ /* 0x000fe40004704270 */
[----:B------:R-:W-:Y:S01]  /*ea80*/  LEA.HI.X R29, R172, R177, R5, 0x1, P1 ;  /* 0x000000b1ac1d7211 */ /* 0x000fe200008f0c05 */
[----:B------:R-:W-:Y:S10]  /*ea90*/  @!P4 BRA `(.L_x_976) ;  /* 0x000000380020c947 */ /* 0x000ff40003800000 */
[C---:B------:R-:W-:Y:S01]  /*eaa0*/  IMAD.SHL.U32 R20, R4.reuse, 0x2, RZ ;  /* 0x0000000204147824 */ /* 0x040fe200078e00ff */
[----:B------:R-:W-:Y:S01]  /*eab0*/  SHF.L.U64.HI R150, R4, 0x1, R150 ;  /* 0x0000000104967819 */ /* 0x000fe20000010296 */
[----:B------:R-:W-:Y:S03]  /*eac0*/  BSSY B2, `(.L_x_977) ;  /* 0x00000e0000027945 */ /* 0x000fe60003800000 */
[-C--:B------:R-:W-:Y:S02]  /*ead0*/  IADD3 R16, P2, R24, R20.reuse, RZ ;  /* 0x0000001418107210 */ /* 0x080fe40007f5e0ff */
[----:B------:R-:W-:-:S03]  /*eae0*/  IADD3 R20, P1, R26, R20, RZ ;  /* 0x000000141a147210 */ /* 0x000fc60007f3e0ff */
[--C-:B------:R-:W-:Y:S02]  /*eaf0*/  IMAD.X R17, R25, 0x1, R150.reuse, P2 ;  /* 0x0000000119117824 */ /* 0x100fe400010e0696 */
[----:B------:R-:W-:Y:S01]  /*eb00*/  IMAD.X R21, R27, 0x1, R150, P1 ;  /* 0x000000011b157824 */ /* 0x000fe200008e0696 */
[----:B------:R-:W-:Y:S05]  /*eb10*/  @!P0 BRA `(.L_x_978) ;  /* 0x0000000c00688947 */ /* 0x000fea0003800000 */
[----:B------:R-:W-:Y:S01]  /*eb20*/  ISETP.GE.AND P0, PT, R14, R3, PT ;  /* 0x000000030e00720c */ /* 0x000fe20003f06270 */
[----:B------:R-:W-:-:S12]  /*eb30*/  BSSY B1, `(.L_x_979) ;  /* 0x0000035000017945 */ /* 0x000fd80003800000 */
[----:B------:R1:W-:Y:S01]  /*eb40*/  @P0 STS.128 [R243], RZ ;  /* 0x000000fff3000388 */ /* 0x0003e20000000c00 */
[----:B------:R-:W-:Y:S05]  /*eb50*/  @P0 BRA `(.L_x_980) ;  /* 0x0000000000c80947 */ /* 0x000fea0003800000 */
[----:B------:R2:W5:Y:S01]  /*eb60*/  LD.E.128 R24, desc[UR6][R30.64] ;  /* 0x000000061e187980 */ /* 0x000562000c101d00 */
[----:B------:R-:W-:Y:S01]  /*eb70*/  ISETP.GE.AND P0, PT, R14, R0, PT ;  /* 0x000000000e00720c */ /* 0x000fe20003f06270 */
[----:B------:R-:W-:-:S12]  /*eb80*/  BSSY B0, `(.L_x_981) ;  /* 0x000002e000007945 */ /* 0x000fd80003800000 */
[----:B------:R-:W-:Y:S05]  /*eb90*/  @P0 BRA `(.L_x_982) ;  /* 0x0000000000b00947 */ /* 0x000fea0003800000 */
[----:B------:R-:W3:Y:S04]  /*eba0*/  LD.E.64 R4, desc[UR6][R20.64] ;  /* 0x0000000614047980 */ /* 0x000ee8000c101b00 */
[----:B------:R-:W4:Y:S01]  /*ebb0*/  LD.E.64 R6, desc[UR6][R16.64] ;  /* 0x0000000610067980 */ /* 0x000f22000c101b00 */
[----:B-----5:R-:W-:Y:S02]  /*ebc0*/  MOV R32, R25 ;  /* 0x0000001900207202 */ /* 0x020fe40000000f00 */
[----:B------:R-:W-:Y:S02]  /*ebd0*/  MOV R2, R27 ;  /* 0x0000001b00027202 */ /* 0x000fe40000000f00 */
[----:B------:R-:W-:Y:S01]  /*ebe0*/  MOV R8, R24 ;  /* 0x0000001800087202 */ /* 0x000fe20000000f00 */
[----:B------:R-:W-:-:S02]  /*ebf0*/  HADD2.F32 R27, -RZ, R32.H0_H0 ;  /* 0x20000020ff1b7230 */ /* 0x000fc40000004100 */
[----:B------:R-:W-:Y:S02]  /*ec00*/  HADD2.F32 R25, -RZ, R2.H1_H1 ;  /* 0x30000002ff197230 */ /* 0x000fe40000004100 */
[----:B------:R-:W-:Y:S02]  /*ec10*/  HADD2.F32 R32, -RZ, R32.H1_H1 ;  /* 0x30000020ff207230 */ /* 0x000fe40000004100 */
[----:B------:R-:W-:Y:S02]  /*ec20*/  HADD2.F32 R41, -RZ, R2.H0_H0 ;  /* 0x20000002ff297230 */ /* 0x000fe40000004100 */
[----:B---3--:R-:W-:Y:S02]  /*ec30*/  HADD2.F32 R13, -RZ, R5.H1_H1 ;  /* 0x30000005ff0d7230 */ /* 0x008fe40000004100 */
[----:B------:R-:W-:Y:S02]  /*ec40*/  HADD2.F32 R22, -RZ, R4.H1_H1 ;  /* 0x30000004ff167230 */ /* 0x000fe40000004100 */
[----:B----4-:R-:W-:-:S02]  /*ec50*/  HADD2.F32 R23, -RZ, R7.H1_H1 ;  /* 0x30000007ff177230 */ /* 0x010fc40000004100 */
[C---:B------:R-:W-:Y:S01]  /*ec60*/  FMUL.FTZ R2, R25.reuse, R13 ;  /* 0x0000000d19027220 */ /* 0x040fe20000410000 */
[--C-:B------:R-:W-:Y:S02]  /*ec70*/  HADD2.F32 R24, -RZ, R6.reuse.H1_H1 ;  /* 0x30000006ff187230 */ /* 0x100fe40000004100 */
[C---:B------:R-:W-:Y:S01]  /*ec80*/  FMUL.FTZ R40, R32.reuse, R22 ;  /* 0x0000001620287220 */ /* 0x040fe20000410000 */
[----:B------:R-:W-:Y:S02]  /*ec90*/  HADD2.F32 R6, -RZ, R6.H0_H0 ;  /* 0x20000006ff067230 */ /* 0x000fe40000004100 */
[----:B------:R-:W-:Y:S01]  /*eca0*/  FMUL.FTZ R25, R25, R23 ;  /* 0x0000001719197220 */ /* 0x000fe20000410000 */
[----:B------:R-:W-:Y:S02]  /*ecb0*/  HADD2.F32 R4, -RZ, R4.H0_H0 ;  /* 0x20000004ff047230 */ /* 0x000fe40000004100 */
[----:B------:R-:W-:Y:S01]  /*ecc0*/  FMUL.FTZ R32, R32, R24 ;  /* 0x0000001820207220 */ /* 0x000fe20000410000 */
[----:B------:R-:W-:-:S02]  /*ecd0*/  HADD2.F32 R5, -RZ, R5.H0_H0 ;  /* 0x20000005ff057230 */ /* 0x000fc40000004100 */
[----:B------:R-:W-:Y:S01]  /*ece0*/  FFMA.FTZ R25, R41, R13, R25 ;  /* 0x0000000d29197223 */ /* 0x000fe20000010019 */
[----:B------:R-:W-:Y:S02]  /*ecf0*/  HADD2.F32 R13, -RZ, R8.H1_H1 ;  /* 0x30000008ff0d7230 */ /* 0x000fe40000004100 */
[C---:B------:R-:W-:Y:S01]  /*ed00*/  FFMA.FTZ R32, R27.reuse, R22, R32 ;  /* 0x000000161b207223 */ /* 0x040fe20000010020 */
[--C-:B------:R-:W-:Y:S02]  /*ed10*/  HADD2.F32 R22, -RZ, R26.reuse.H1_H1 ;  /* 0x3000001aff167230 */ /* 0x100fe40000004100 */
[----:B------:R-:W-:Y:S01]  /*ed20*/  FFMA.FTZ R40, R27, R24, -R40 ;  /* 0x000000181b287223 */ /* 0x000fe20000010828 */
[----:B------:R-:W-:Y:S02]  /*ed30*/  HADD2.F32 R7, -RZ, R7.H0_H0 ;  /* 0x20000007ff077230 */ /* 0x000fe40000004100 */
[----:B------:R-:W-:Y:S01]  /*ed40*/  FFMA.FTZ R2, R41, R23, -R2 ;  /* 0x0000001729027223 */ /* 0x000fe20000010802 */
[C---:B------:R-:W-:Y:S01]  /*ed50*/  FMUL.FTZ R23, R13.reuse, R4 ;  /* 0x000000040d177220 */ /* 0x040fe20000410000 */
[----:B------:R-:W-:Y:S01]  /*ed60*/  FMUL.FTZ R24, R13, R6 ;  /* 0x000000060d187220 */ /* 0x000fe20000410000 */
[----:B------:R-:W-:-:S02]  /*ed70*/  HADD2.F32 R26, -RZ, R26.H0_H0 ;  /* 0x2000001aff1a7230 */ /* 0x000fc40000004100 */
[C---:B------:R-:W-:Y:S01]  /*ed80*/  FMUL.FTZ R13, R22.reuse, R5 ;  /* 0x00000005160d7220 */ /* 0x040fe20000410000 */
[-C--:B------:R-:W-:Y:S01]  /*ed90*/  FMUL.FTZ R22, R22, R7.reuse ;  /* 0x0000000716167220 */ /* 0x080fe20000410000 */
[----:B------:R-:W-:Y:S01]  /*eda0*/  HADD2.F32 R8, -RZ, R8.H0_H0 ;  /* 0x20000008ff087230 */ /* 0x000fe20000004100 */
[----:B------:R-:W-:Y:S01]  /*edb0*/  F2FP.F16.F32.PACK_AB R32, R32, R40 ;  /* 0x000000282020723e */ /* 0x000fe200000000ff */
[C---:B------:R-:W-:Y:S01]  /*edc0*/  FFMA.FTZ R13, R26.reuse, R7, -R13 ;  /* 0x000000071a0d7223 */ /* 0x040fe2000001080d */
[----:B------:R-:W-:Y:S01]  /*edd0*/  FFMA.FTZ R22, R26, R5, R22 ;  /* 0x000000051a167223 */ /* 0x000fe20000010016 */
[----:B------:R-:W-:Y:S01]  /*ede0*/  F2FP.F16.F32.PACK_AB R2, R25, R2 ;  /* 0x000000021902723e */ /* 0x000fe200000000ff */
[C---:B------:R-:W-:Y:S01]  /*edf0*/  FFMA.FTZ R23, R8.reuse, R6, -R23 ;  /* 0x0000000608177223 */ /* 0x040fe20000010817 */
[----:B------:R-:W-:Y:S01]  /*ee00*/  FFMA.FTZ R24, R8, R4, R24 ;  /* 0x0000000408187223 */ /* 0x000fe20000010018 */
[----:B------:R-:W-:Y:S02]  /*ee10*/  MOV R25, R32 ;  /* 0x0000002000197202 */ /* 0x000fe40000000f00 */
[----:B------:R-:W-:-:S02]  /*ee20*/  F2FP.F16.F32.PACK_AB R13, R22, R13 ;  /* 0x0000000d160d723e */ /* 0x000fc400000000ff */
[----:B------:R-:W-:Y:S02]  /*ee30*/  F2FP.F16.F32.PACK_AB R24, R24, R23 ;  /* 0x000000171818723e */ /* 0x000fe400000000ff */
[----:B------:R-:W-:Y:S02]  /*ee40*/  MOV R26, R13 ;  /* 0x0000000d001a7202 */ /* 0x000fe40000000f00 */
[----:B------:R-:W-:Y:S02]  /*ee50*/  MOV R27, R2 ;  /* 0x00000002001b7202 */ /* 0x000fe40000000f00 */
.L_x_982:
[----:B------:R-:W-:Y:S05]  /*ee60*/  BSYNC B0 ;  /* 0x0000000000007941 */ /* 0x000fea0003800000 */
.L_x_981:
[----:B-----5:R3:W-:Y:S02]  /*ee70*/  STS.128 [R243], R24 ;  /* 0x00000018f3007388 */ /* 0x0207e40000000c00 */
.L_x_980:
[----:B------:R-:W-:Y:S05]  /*ee80*/  BSYNC B1 ;  /* 0x0000000000017941 */ /* 0x000fea0003800000 */
.L_x_979:
[----:B------:R-:W-:Y:S01]  /*ee90*/  ISETP.GE.AND P0, PT, R11, R3, PT ;  /* 0x000000030b00720c */ /* 0x000fe20003f06270 */
[----:B------:R-:W-:-:S12]  /*eea0*/  BSSY B1, `(.L_x_983) ;  /* 0x0000035000017945 */ /* 0x000fd80003800000 */
[----:B------:R4:W-:Y:S01]  /*eeb0*/  @P0 STS.128 [R243+0x2000], RZ ;  /* 0x002000fff3000388 */ /* 0x0009e20000000c00 */
[----:B------:R-:W-:Y:S05]  /*eec0*/  @P0 BRA `(.L_x_984) ;  /* 0x0000000000c80947 */ /* 0x000fea0003800000 */
[----:B---3--:R3:W5:Y:S01]  /*eed0*/  LD.E.128 R24, desc[UR6][R30.64+0x80] ;  /* 0x000080061e187980 */ /* 0x008762000c101d00 */
[----:B------:R-:W-:Y:S01]  /*eee0*/  ISETP.GE.AND P0, PT, R11, R0, PT ;  /* 0x000000000b00720c */ /* 0x000fe20003f06270 */
[----:B------:R-:W-:-:S12]  /*eef0*/  BSSY B0, `(.L_x_985) ;  /* 0x000002e000007945 */ /* 0x000fd80003800000 */
[----:B------:R-:W-:Y:S05]  /*ef00*/  @P0 BRA `(.L_x_986) ;  /* 0x0000000000b00947 */ /* 0x000fea0003800000 */
[----:B------:R-:W2:Y:S04]  /*ef10*/  LD.E.64 R4, desc[UR6][R20.64+0x40] ;  /* 0x0000400614047980 */ /* 0x000ea8000c101b00 */
        /* <DEDUP_REMOVED lines=8> */
[----:B--2---:R-:W-:Y:S02]  /*efa0*/  HADD2.F32 R13, -RZ, R5.H1_H1 ;  /* 0x30000005ff0d7230 */ /* 0x004fe40000004100 */
        /* <DEDUP_REMOVED lines=34> */
.L_x_986:
[----:B------:R-:W-:Y:S05]  /*f1d0*/  BSYNC B0 ;  /* 0x0000000000007941 */ /* 0x000fea0003800000 */
.L_x_985:
[----:B-----5:R1:W-:Y:S02]  /*f1e0*/  STS.128 [R243+0x2000], R24 ;  /* 0x00200018f3007388 */ /* 0x0203e40000000c00 */
.L_x_984:
[----:B------:R-:W-:Y:S05]  /*f1f0*/  BSYNC B1 ;  /* 0x0000000000017941 */ /* 0x000fea0003800000 */
.L_x_983:
[----:B------:R-:W-:Y:S01]  /*f200*/  ISETP.GE.AND P0, PT, R10, R3, PT ;  /* 0x000000030a00720c */ /* 0x000fe20003f06270 */
[----:B------:R-:W-:-:S12]  /*f210*/  BSSY B1, `(.L_x_987) ;  /* 0x0000035000017945 */ /* 0x000fd80003800000 */
[----:B------:R1:W-:Y:S01]  /*f220*/  @P0 STS.128 [R243+0x4000], RZ ;  /* 0x004000fff3000388 */ /* 0x0003e20000000c00 */
[----:B------:R-:W-:Y:S05]  /*f230*/  @P0 BRA `(.L_x_988) ;  /* 0x0000000000c80947 */ /* 0x000fea0003800000 */
[----:B-1-3--:R1:W5:Y:S01]  /*f240*/  LD.E.128 R24, desc[UR6][R30.64+0x100] ;  /* 0x000100061e187980 */ /* 0x00a362000c101d00 */
[----:B------:R-:W-:Y:S01]  /*f250*/  ISETP.GE.AND P0, PT, R10, R0, PT ;  /* 0x000000000a00720c */ /* 0x000fe20003f06270 */
[----:B------:R-:W-:-:S12]  /*f260*/  BSSY B0, `(.L_x_989) ;  /* 0x000002e000007945 */ /* 0x000fd80003800000 */
[----:B------:R-:W-:Y:S05]  /*f270*/  @P0 BRA `(.L_x_990) ;  /* 0x0000000000b00947 */ /* 0x000fea0003800000 */
[----:B------:R-:W3:Y:S04]  /*f280*/  LD.E.64 R4, desc[UR6][R20.64+0x80] ;  /* 0x0000800614047980 */ /* 0x000ee8000c101b00 */
[----:B------:R-:W2:Y:S01]  /*f290*/  LD.E.64 R6, desc[UR6][R16.64+0x80] ;  /* 0x0000800610067980 */ /* 0x000ea2000c101b00 */
        /* <DEDUP_REMOVED lines=9> */
[----:B--2---:R-:W-:-:S02]  /*f330*/  HADD2.F32 R23, -RZ, R7.H1_H1 ;  /* 0x30000007ff177230 */ /* 0x004fc40000004100 */
        /* <DEDUP_REMOVED lines=32> */
.L_x_990:
[----:B------:R-:W-:Y:S05]  /*f540*/  BSYNC B0 ;  /* 0x0000000000007941 */ /* 0x000fea0003800000 */
.L_x_989:
[----:B-----5:R3:W-:Y:S02]  /*f550*/  STS.128 [R243+0x4000], R24 ;  /* 0x00400018f3007388 */ /* 0x0207e40000000c00 */
.L_x_988:
[----:B------:R-:W-:Y:S05]  /*f560*/  BSYNC B1 ;  /* 0x0000000000017941 */ /* 0x000fea0003800000 */
.L_x_987:
[----:B------:R-:W-:-:S13]  /*f570*/  ISETP.GE.AND P0, PT, R9, R3, PT ;  /* 0x000000030900720c */ /* 0x000fda0003f06270 */
[----:B------:R1:W-:Y:S01]  /*f580*/  @P0 STS.128 [R243+0x6000], RZ ;  /* 0x006000fff3000388 */ /* 0x0003e20000000c00 */
[----:B------:R-:W-:Y:S05]  /*f590*/  @P0 BRA `(.L_x_978) ;  /* 0x0000000000c80947 */ /* 0x000fea0003800000 */
[----:B-1-3--:R1:W5:Y:S01]  /*f5a0*/  LD.E.128 R24, desc[UR6][R30.64+0x180] ;  /* 0x000180061e187980 */ /* 0x00a362000c101d00 */
[----:B------:R-:W-:Y:S01]  /*f5b0*/  ISETP.GE.AND P0, PT, R9, R0, PT ;  /* 0x000000000900720c */ /* 0x000fe20003f06270 */
[----:B------:R-:W-:-:S12]  /*f5c0*/  BSSY B0, `(.L_x_991) ;  /* 0x000002e000007945 */ /* 0x000fd80003800000 */
[----:B------:R-:W-:Y:S05]  /*f5d0*/  @P0 BRA `(.L_x_992) ;  /* 0x0000000000b00947 */ /* 0x000fea0003800000 */
[----:B------:R-:W3:Y:S04]  /*f5e0*/  LD.E.64 R4, desc[UR6][R20.64+0xc0] ;  /* 0x0000c00614047980 */ /* 0x000ee8000c101b00 */
[----:B------:R-:W4:Y:S01]  /*f5f0*/  LD.E.64 R6, desc[UR6][R16.64+0xc0] ;  /* 0x0000c00610067980 */ /* 0x000f22000c101b00 */
[----:B-12--5:R-:W-:Y:S02]  /*f600*/  MOV R30, R25 ;  /* 0x00000019001e7202 */ /* 0x026fe40000000f00 */
        /* <DEDUP_REMOVED lines=17> */
[C---:B------:R-:W-:Y:S01]  /*f720*/  FFMA.FTZ R25, R32.reuse, R13, R25 ;  /* 0x0000000d20197223 */ /* 0x040fe20000010019 */
        /* <DEDUP_REMOVED lines=10> */
[----:B------:R-:W-:Y:S01]  /*f7d0*/  FMUL.FTZ R22, R22, R7 ;  /* 0x0000000716167220 */ /* 0x000fe20000410000 */
        /* <DEDUP_REMOVED lines=12> */
.L_x_992:
[----:B------:R-:W-:Y:S05]  /*f8a0*/  BSYNC B0 ;  /* 0x0000000000007941 */ /* 0x000fea0003800000 */
.L_x_991:
[----:B-----5:R3:W-:Y:S02]  /*f8b0*/  STS.128 [R243+0x6000], R24 ;  /* 0x00600018f3007388 */ /* 0x0207e40000000c00 */
.L_x_978:
[----:B------:R-:W-:Y:S05]  /*f8c0*/  BSYNC B2 ;  /* 0x0000000000027941 */ /* 0x000fea0003800000 */
.L_x_977:
[----:B-123--:R-:W-:Y:S01]  /*f8d0*/  VIADD R30, R166, 0x10 ;  /* 0x00000010a61e7836 */ /* 0x00efe20000000000 */
[----:B------:R-:W-:Y:S04]  /*f8e0*/  BSSY B2, `(.L_x_993) ;  /* 0x00000de000027945 */ /* 0x000fe80003800000 */
[----:B------:R-:W-:-:S04]  /*f8f0*/  ISETP.GE.AND P0, PT, R30, R12, PT ;  /* 0x0000000c1e00720c */ /* 0x000fc80003f06270 */
[----:B------:R-:W-:-:S13]  /*f900*/  ISETP.LT.OR P0, PT, R45, -0x87, P0 ;  /* 0xffffff792d00780c */ /* 0x000fda0000701670 */
[----:B------:R-:W-:Y:S05]  /*f910*/  @P0 BRA `(.L_x_994) ;  /* 0x0000000c00680947 */ /* 0x000fea0003800000 */
[----:B------:R-:W-:Y:S01]  /*f920*/  ISETP.GE.AND P0, PT, R14, R3, PT ;  /* 0x000000030e00720c */ /* 0x000fe20003f06270 */
[----:B------:R-:W-:-:S12]  /*f930*/  BSSY B1, `(.L_x_995) ;  /* 0x0000035000017945 */ /* 0x000fd80003800000 */
[----:B------:R1:W-:Y:S01]  /*f940*/  @P0 STS.128 [R243+0x800], RZ ;  /* 0x000800fff3000388 */ /* 0x0003e20000000c00 */
        /* <DEDUP_REMOVED lines=11> */
[--C-:B------:R-:W-:Y:S02]  /*fa00*/  HADD2.F32 R25, -RZ, R2.reuse.H1_H1 ;  /* 0x30000002ff197230 */ /* 0x100fe40000004100 */
[----:B------:R-:W-:Y:S02]  /*fa10*/  HADD2.F32 R31, -RZ, R31.H1_H1 ;  /* 0x3000001fff1f7230 */ /* 0x000fe40000004100 */
[----:B------:R-:W-:Y:S02]  /*fa20*/  HADD2.F32 R40, -RZ, R2.H0_H0 ;  /* 0x20000002ff287230 */ /* 0x000fe40000004100 */
[----:B---3--:R-:W-:Y:S02]  /*fa30*/  HADD2.F32 R13, -RZ, R5.H1_H1 ;  /* 0x30000005ff0d7230 */ /* 0x008fe40000004100 */
[----:B------:R-:W-:Y:S02]  /*fa40*/  HADD2.F32 R22, -RZ, R4.H1_H1 ;  /* 0x30000004ff167230 */ /* 0x000fe40000004100 */
[----:B----4-:R-:W-:-:S02]  /*fa50*/  HADD2.F32 R23, -RZ, R7.H1_H1 ;  /* 0x30000007ff177230 */ /* 0x010fc40000004100 */
[----:B------:R-:W-:Y:S01]  /*fa60*/  FMUL.FTZ R2, R25, R13 ;  /* 0x0000000d19027220 */ /* 0x000fe20000410000 */
[--C-:B------:R-:W-:Y:S02]  /*fa70*/  HADD2.F32 R24, -RZ, R6.reuse.H1_H1 ;  /* 0x30000006ff187230 */ /* 0x100fe40000004100 */
[----:B------:R-:W-:Y:S01]  /*fa80*/  FMUL.FTZ R32, R31, R22 ;  /* 0x000000161f207220 */ /* 0x000fe20000410000 */
        /* <DEDUP_REMOVED lines=29> */
.L_x_998:
[----:B------:R-:W-:Y:S05]  /*fc60*/  BSYNC B0 ;  /* 0x0000000000007941 */ /* 0x000fea0003800000 */
.L_x_997:
[----:B-----5:R3:W-:Y:S02]  /*fc70*/  STS.128 [R243+0x800], R24 ;  /* 0x00080018f3007388 */ /* 0x0207e40000000c00 */
.L_x_996:
[----:B------:R-:W-:Y:S05]  /*fc80*/  BSYNC B1 ;  /* 0x0000000000017941 */ /* 0x000fea0003800000 */
.L_x_995:
        /* <DEDUP_REMOVED lines=17> */
[----:B--2---:R-:W-:Y:S02]  /*fda0*/  HADD2.F32 R13, -RZ, R5.H1_H1 ;  /* 0x30000005ff0d7230 */ /* 0x004fe40000004100 */
        /* <DEDUP_REMOVED lines=34> */
.L_x_1002:
[----:B------:R-:W-:Y:S05]  /*ffd0*/  BSYNC B0 ;  /* 0x0000000000007941 */ /* 0x000fea0003800000 */
.L_x_1001:
[----:B-----5:R1:W-:Y:S02]  /*ffe0*/  STS.128 [R243+0x2800], R24 ;  /* 0x00280018f3007388 */ /* 0x0203e40000000c00 */
.L_x_1000:
[----:B------:R-:W-:Y:S05]  /*fff0*/  BSYNC B1 ;  /* 0x0000000000017941 */ /* 0x000fea0003800000 */
.L_x_999:
        /* <DEDUP_REMOVED lines=19> */
[----:B--2---:R-:W-:-:S02]  /*10130*/  HADD2.F32 R23, -RZ, R7.H1_H1 ;  /* 0x30000007ff177230 */ /* 0x004fc40000004100 */
        /* <DEDUP_REMOVED lines=32> */
.L_x_1006:
[----:B------:R-:W-:Y:S05]  /*10340*/  BSYNC B0 ;  /* 0x0000000000007941 */ /* 0x000fea0003800000 */
.L_x_1005:
[----:B-----5:R3:W-:Y:S02]  /*10350*/  STS.128 [R243+0x4800], R24 ;  /* 0x00480018f3007388 */ /* 0x0207e40000000c00 */
.L_x_1004:
[----:B------:R-:W-:Y:S05]  /*10360*/  BSYNC B1 ;  /* 0x0000000000017941 */ /* 0x000fea0003800000 */
.L_x_1003:
        /* <DEDUP_REMOVED lines=15> */
[----:B-12---:R-:W-:Y:S02]  /*10460*/  HADD2.F32 R38, -RZ, R2.H0_H0 ;  /* 0x20000002ff267230 */ /* 0x006fe40000004100 */
        /* <DEDUP_REMOVED lines=35> */
.L_x_1008:
[----:B------:R-:W-:Y:S05]  /*106a0*/  BSYNC B0 ;  /* 0x0000000000007941 */ /* 0x000fea0003800000 */
.L_x_1007:
[----:B-----5:R3:W-:Y:S02]  /*106b0*/  STS.128 [R243+0x6800], R24 ;  /* 0x00680018f3007388 */ /* 0x0207e40000000c00 */
.L_x_994:
[----:B------:R-:W-:Y:S05]  /*106c0*/  BSYNC B2 ;  /* 0x0000000000027941 */ /* 0x000fea0003800000 */
.L_x_993:
[----:B------:R-:W-:Y:S01]  /*106d0*/  VIADD R31, R166, 0x20 ;  /* 0x00000020a61f7836 */ /* 0x000fe20000000000 */
        /* <DEDUP_REMOVED lines=20> */
[----:B--2---:R-:W-:Y:S02]  /*10820*/  HADD2.F32 R39, -RZ, R2.H0_H0 ;  /* 0x20000002ff277230 */ /* 0x004fe40000004100 */
        /* <DEDUP_REMOVED lines=35> */
.L_x_1014:
[----:B------:R-:W-:Y:S05]  /*10a60*/  BSYNC B0 ;  /* 0x0000000000007941 */ /* 0x000fea0003800000 */
.L_x_1013:
[----:B-----5:R3:W-:Y:S02]  /*10a70*/  STS.128 [R243+0x1000], R24 ;  /* 0x00100018f3007388 */ /* 0x0207e40000000c00 */
.L_x_1012:
[----:B------:R-:W-:Y:S05]  /*10a80*/  BSYNC B1 ;  /* 0x0000000000017941 */ /* 0x000fea0003800000 */
.L_x_1011:
        /* <DEDUP_REMOVED lines=52> */
.L_x_1018:
[----:B------:R-:W-:Y:S05]  /*10dd0*/  BSYNC B0 ;  /* 0x0000000000007941 */ /* 0x000fea0003800000 */
.L_x_1017:
[----:B-----5:R3:W-:Y:S02]  /*10de0*/  STS.128 [R243+0x3000], R24 ;  /* 0x00300018f3007388 */ /* 0x0207e40000000c00 */
.L_x_1016:
[----:B------:R-:W-:Y:S05]  /*10df0*/  BSYNC B1 ;  /* 0x0000000000017941 */ /* 0x000fea0003800000 */
.L_x_1015:
        /* <DEDUP_REMOVED lines=52> */
.L_x_1022:
[----:B------:R-:W-:Y:S05]  /*11140*/  BSYNC B0 ;  /* 0x0000000000007941 */ /* 0x000fea0003800000 */
.L_x_1021:
[----:B-----5:R3:W-:Y:S02]  /*11150*/  STS.128 [R243+0x5000], R24 ;  /* 0x00500018f3007388 */ /* 0x0207e40000000c00 */
.L_x_1020:
[----:B------:R-:W-:Y:S05]  /*11160*/  BSYNC B1 ;  /* 0x0000000000017941 */ /* 0x000fea0003800000 */
.L_x_1019:
[----:B------:R-:W-:-:S13]  /*11170*/  ISETP.GE.AND P0, PT, R9, R3, PT ;  /* 0x000000030900720c */ /* 0x000fda0003f06270 */
[----:B------:R1:W-:Y:S01]  /*11180*/  @P0 STS.128 [R243+0x7000], RZ ;  /* 0x007000fff3000388 */ /* 0x0003e20000000c00 */
[----:B------:R-:W-:Y:S05]  /*11190*/  @P0 BRA `(.L_x_1010) ;  /* 0x0000000000d00947 */ /* 0x000fea0003800000 */
[----:B-123--:R-:W5:Y:S01]  /*111a0*/  LD.E.128 R36, desc[UR6][R36.64+0x180] ;  /* 0x0001800624247980 */ /* 0x00ef62000c101d00 */
[----:B------:R-:W-:Y:S01]  /*111b0*/  ISETP.GE.AND P0, PT, R9, R0, PT ;  /* 0x000000000900720c */ /* 0x000fe20003f06270 */
[----:B------:R-:W-:-:S12]  /*111c0*/  BSSY B0, `(.L_x_1023) ;  /* 0x0000030000007945 */ /* 0x000fd80003800000 */
[----:B------:R-:W-:Y:S05]  /*111d0*/  @P0 BRA `(.L_x_1024) ;  /* 0x0000000000b80947 */ /* 0x000fea0003800000 */
[----:B------:R-:W2:Y:S04]  /*111e0*/  LD.E.64 R4, desc[UR6][R20.64+0xc0] ;  /* 0x0000c00614047980 */ /* 0x000ea8000c101b00 */
[----:B------:R-:W3:Y:S01]  /*111f0*/  LD.E.64 R6, desc[UR6][R16.64+0xc0] ;  /* 0x0000c00610067980 */ /* 0x000ee2000c101b00 */
[----:B-----5:R-:W-:Y:S02]  /*11200*/  MOV R32, R37 ;  /* 0x0000002500207202 */ /* 0x020fe40000000f00 */
[----:B------:R-:W-:Y:S02]  /*11210*/  MOV R2, R39 ;  /* 0x0000002700027202 */ /* 0x000fe40000000f00 */
[----:B------:R-:W-:Y:S01]  /*11220*/  MOV R8, R36 ;  /* 0x0000002400087202 */ /* 0x000fe20000000f00 */
[----:B------:R-:W-:Y:S01]  /*11230*/  HADD2.F32 R27, -RZ, R32.H0_H0 ;  /* 0x20000020ff1b7230 */ /* 0x000fe20000004100 */
[----:B------:R-:W-:Y:S01]  /*11240*/  MOV R26, R38 ;  /* 0x00000026001a7202 */ /* 0x000fe20000000f00 */
[----:B------:R-:W-:-:S02]  /*11250*/  HADD2.F32 R25, -RZ, R2.H1_H1 ;  /* 0x30000002ff197230 */ /* 0x000fc40000004100 */
[----:B------:R-:W-:Y:S02]  /*11260*/  HADD2.F32 R32, -RZ, R32.H1_H1 ;  /* 0x30000020ff207230 */ /* 0x000fe40000004100 */
[----:B------:R-:W-:Y:S02]  /*11270*/  HADD2.F32 R37, -RZ, R2.H0_H0 ;  /* 0x20000002ff257230 */ /* 0x000fe40000004100 */
[----:B--2---:R-:W-:Y:S02]  /*11280*/  HADD2.F32 R13, -RZ, R5.H1_H1 ;  /* 0x30000005ff0d7230 */ /* 0x004fe40000004100 */
[----:B------:R-:W-:Y:S02]  /*11290*/  HADD2.F32 R22, -RZ, R4.H1_H1 ;  /* 0x30000004ff167230 */ /* 0x000fe40000004100 */
[----:B---3--:R-:W-:Y:S02]  /*112a0*/  HADD2.F32 R23, -RZ, R7.H1_H1 ;  /* 0x30000007ff177230 */ /* 0x008fe40000004100 */
[----:B------:R-:W-:Y:S01]  /*112b0*/  FMUL.FTZ R2, R25, R13 ;  /* 0x0000000d19027220 */ /* 0x000fe20000410000 */
[----:B------:R-:W-:-:S02]  /*112c0*/  HADD2.F32 R24, -RZ, R6.H1_H1 ;  /* 0x30000006ff187230 */ /* 0x000fc40000004100 */
[C---:B------:R-:W-:Y:S01]  /*112d0*/  FMUL.FTZ R36, R32.reuse, R22 ;  /* 0x0000001620247220 */ /* 0x040fe20000410000 */
[----:B------:R-:W-:Y:S02]  /*112e0*/  HADD2.F32 R6, -RZ, R6.H0_H0 ;  /* 0x20000006ff067230 */ /* 0x000fe40000004100 */
[----:B------:R-:W-:Y:S01]  /*112f0*/  FMUL.FTZ R25, R25, R23 ;  /* 0x0000001719197220 */ /* 0x000fe20000410000 */
[----:B------:R-:W-:Y:S02]  /*11300*/  HADD2.F32 R4, -RZ, R4.H0_H0 ;  /* 0x20000004ff047230 */ /* 0x000fe40000004100 */
[----:B------:R-:W-:Y:S01]  /*11310*/  FMUL.FTZ R32, R32, R24 ;  /* 0x0000001820207220 */ /* 0x000fe20000410000 */
[----:B------:R-:W-:Y:S02]  /*11320*/  HADD2.F32 R5, -RZ, R5.H0_H0 ;  /* 0x20000005ff057230 */ /* 0x000fe40000004100 */
[----:B------:R-:W-:Y:S01]  /*11330*/  FFMA.FTZ R25, R37, R13, R25 ;  /* 0x0000000d25197223 */ /* 0x000fe20000010019 */
[----:B------:R-:W-:-:S02]  /*11340*/  HADD2.F32 R13, -RZ, R8.H1_H1 ;  /* 0x30000008ff0d7230 */ /* 0x000fc40000004100 */
[C---:B------:R-:W-:Y:S01]  /*11350*/  FFMA.FTZ R32, R27.reuse, R22, R32 ;  /* 0x000000161b207223 */ /* 0x040fe20000010020 */
[----:B------:R-:W-:Y:S02]  /*11360*/  HADD2.F32 R22, -RZ, R26.H1_H1 ;  /* 0x3000001aff167230 */ /* 0x000fe40000004100 */
[----:B------:R-:W-:Y:S01]  /*11370*/  FFMA.FTZ R36, R27, R24, -R36 ;  /* 0x000000181b247223 */ /* 0x000fe20000010824 */
[----:B------:R-:W-:Y:S02]  /*11380*/  HADD2.F32 R7, -RZ, R7.H0_H0 ;  /* 0x20000007ff077230 */ /* 0x000fe40000004100 */
[----:B------:R-:W-:Y:S01]  /*11390*/  FFMA.FTZ R2, R37, R23, -R2 ;  /* 0x0000001725027223 */ /* 0x000fe20000010802 */
[C---:B------:R-:W-:Y:S01]  /*113a0*/  FMUL.FTZ R23, R13.reuse, R4 ;  /* 0x000000040d177220 */ /* 0x040fe20000410000 */
[----:B------:R-:W-:Y:S01]  /*113b0*/  FMUL.FTZ R24, R13, R6 ;  /* 0x000000060d187220 */ /* 0x000fe20000410000 */
[----:B------:R-:W-:Y:S02]  /*113c0*/  HADD2.F32 R8, -RZ, R8.H0_H0 ;  /* 0x20000008ff087230 */ /* 0x000fe40000004100 */
[----:B------:R-:W-:Y:S01]  /*113d0*/  FMUL.FTZ R13, R22, R5 ;  /* 0x00000005160d7220 */ /* 0x000fe20000410000 */
[----:B------:R-:W-:-:S02]  /*113e0*/  HADD2.F32 R26, -RZ, R26.H0_H0 ;  /* 0x2000001aff1a7230 */ /* 0x000fc40000004100 */
[-C--:B------:R-:W-:Y:S01]  /*113f0*/  FMUL.FTZ R22, R22, R7.reuse ;  /* 0x0000000716167220 */ /* 0x080fe20000410000 */
[----:B------:R-:W-:Y:S01]  /*11400*/  F2FP.F16.F32.PACK_AB R36, R32, R36 ;  /* 0x000000242024723e */ /* 0x000fe200000000ff */
[C---:B------:R-:W-:Y:S01]  /*11410*/  FFMA.FTZ R23, R8.reuse, R6, -R23 ;  /* 0x0000000608177223 */ /* 0x040fe20000010817 */
[----:B------:R-:W-:Y:S01]  /*11420*/  FFMA.FTZ R24, R8, R4, R24 ;  /* 0x0000000408187223 */ /* 0x000fe20000010018 */
[C---:B------:R-:W-:Y:S01]  /*11430*/  FFMA.FTZ R13, R26.reuse, R7, -R13 ;  /* 0x000000071a0d7223 */ /* 0x040fe2000001080d */
[----:B------:R-:W-:Y:S01]  /*11440*/  FFMA.FTZ R22, R26, R5, R22 ;  /* 0x000000051a167223 */ /* 0x000fe20000010016 */
[----:B------:R-:W-:Y:S02]  /*11450*/  F2FP.F16.F32.PACK_AB R2, R25, R2 ;  /* 0x000000021902723e */ /* 0x000fe400000000ff */
[----:B------:R-:W-:Y:S02]  /*11460*/  F2FP.F16.F32.PACK_AB R23, R24, R23 ;  /* 0x000000171817723e */ /* 0x000fe400000000ff */
[----:B------:R-:W-:-:S02]  /*11470*/  F2FP.F16.F32.PACK_AB R13, R22, R13 ;  /* 0x0000000d160d723e */ /* 0x000fc400000000ff */
[----:B------:R-:W-:Y:S02]  /*11480*/  MOV R37, R36 ;  /* 0x0000002400257202 */ /* 0x000fe40000000f00 */
[----:B------:R-:W-:Y:S02]  /*11490*/  MOV R36, R23 ;  /* 0x0000001700247202 */ /* 0x000fe40000000f00 */
[----:B------:R-:W-:Y:S02]  /*114a0*/  MOV R38, R13 ;  /* 0x0000000d00267202 */ /* 0x000fe40000000f00 */
[----:B------:R-:W-:Y:S02]  /*114b0*/  MOV R39, R2 ;  /* 0x0000000200277202 */ /* 0x000fe40000000f00 */
.L_x_1024:
[----:B------:R-:W-:Y:S05]  /*114c0*/  BSYNC B0 ;  /* 0x0000000000007941 */ /* 0x000fea0003800000 */
.L_x_1023:
[----:B-----5:R1:W-:Y:S02]  /*114d0*/  STS.128 [R243+0x7000], R36 ;  /* 0x00700024f3007388 */ /* 0x0203e40000000c00 */
.L_x_1010:
[----:B------:R-:W-:Y:S05]  /*114e0*/  BSYNC B2 ;  /* 0x0000000000027941 */ /* 0x000fea0003800000 */
.L_x_1009:
[----:B------:R-:W-:-:S05]  /*114f0*/  VIADD R32, R166, 0x30 ;  /* 0x00000030a6207836 */ /* 0x000fca0000000000 */
        /* <DEDUP_REMOVED lines=14> */
[----:B------:R-:W-:Y:S01]  /*115e0*/  MOV R8, R24 ;  /* 0x0000001800087202 */ /* 0x000fe20000000f00 */
[----:B------:R-:W-:Y:S01]  /*115f0*/  HADD2.F32 R24, -RZ, R25.H0_H0 ;  /* 0x20000019ff187230 */ /* 0x000fe20000004100 */
[----:B------:R-:W-:Y:S01]  /*11600*/  MOV R23, R26 ;  /* 0x0000001a00177202 */ /* 0x000fe20000000f00 */
[----:B------:R-:W-:-:S02]  /*11610*/  HADD2.F32 R22, -RZ, R2.H1_H1 ;  /* 0x30000002ff167230 */ /* 0x000fc40000004100 */
[----:B------:R-:W-:Y:S02]  /*11620*/  HADD2.F32 R25, -RZ, R25.H1_H1 ;  /* 0x30000019ff197230 */ /* 0x000fe40000004100 */
[----:B------:R-:W-:Y:S02]  /*11630*/  HADD2.F32 R27, -RZ, R2.H0_H0 ;  /* 0x20000002ff1b7230 */ /* 0x000fe40000004100 */
[----:B---3--:R-:W-:Y:S02]  /*11640*/  HADD2.F32 R12, -RZ, R5.H1_H1 ;  /* 0x30000005ff0c7230 */ /* 0x008fe40000004100 */
[----:B------:R-:W-:Y:S02]  /*11650*/  HADD2.F32 R13, -RZ, R4.H1_H1 ;  /* 0x30000004ff0d7230 */ /* 0x000fe40000004100 */
[----:B--2---:R-:W-:Y:S02]  /*11660*/  HADD2.F32 R14, -RZ, R7.H1_H1 ;  /* 0x30000007ff0e7230 */ /* 0x004fe40000004100 */
        /* <DEDUP_REMOVED lines=32> */
.L_x_1029:
[----:B------:R-:W-:Y:S05]  /*11870*/  BSYNC B0 ;  /* 0x0000000000007941 */ /* 0x000fea0003800000 */
.L_x_1028:
[----:B-----5:R3:W-:Y:S02]  /*11880*/  STS.128 [R243+0x1800], R24 ;  /* 0x00180018f3007388 */ /* 0x0207e40000000c00 */
.L_x_1027:
[----:B------:R-:W-:Y:S05]  /*11890*/  BSYNC B1 ;  /* 0x0000000000017941 */ /* 0x000fea0003800000 */
.L_x_1026:
        /* <DEDUP_REMOVED lines=8> */
[----:B------:R-:W2:Y:S04]  /*11920*/  LD.E.64 R4, desc[UR6][R20.64+0x40] ;  /* 0x0000400614047980 */ /* 0x000ea8000c101b00 */
[----:B------:R-:W4:Y:S01]  /*11930*/  LD.E.64 R6, desc[UR6][R16.64+0x40] ;  /* 0x0000400610067980 */ /* 0x000f22000c101b00 */
[----:B-1-3-5:R-:W-:Y:S02]  /*11940*/  MOV R24, R13 ;  /* 0x0000000d00187202 */ /* 0x02afe40000000f00 */
        /* <DEDUP_REMOVED lines=9> */
[----:B----4-:R-:W-:Y:S02]  /*119e0*/  HADD2.F32 R13, -RZ, R7.H1_H1 ;  /* 0x30000007ff0d7230 */ /* 0x010fe40000004100 */
        /* <DEDUP_REMOVED lines=15> */
[----:B------:R-:W-:Y:S02]  /*11ae0*/  HADD2.F32 R8, -RZ, R8.H0_H0 ;  /* 0x20000008ff087230 */ /* 0x000fe40000004100 */
[C---:B------:R-:W-:Y:S01]  /*11af0*/  FMUL.FTZ R13, R11.reuse, R4 ;  /* 0x000000040b0d7220 */ /* 0x040fe20000410000 */
[----:B------:R-:W-:Y:S01]  /*11b00*/  FMUL.FTZ R14, R11, R6 ;  /* 0x000000060b0e7220 */ /* 0x000fe20000410000 */
[----:B------:R-:W-:-:S02]  /*11b10*/  HADD2.F32 R22, -RZ, R22.H0_H0 ;  /* 0x20000016ff167230 */ /* 0x000fc40000004100 */
[C---:B------:R-:W-:Y:S01]  /*11b20*/  FMUL.FTZ R11, R12.reuse, R5 ;  /* 0x000000050c0b7220 */ /* 0x040fe20000410000 */
[-C--:B------:R-:W-:Y:S01]  /*11b30*/  FMUL.FTZ R12, R12, R7.reuse ;  /* 0x000000070c0c7220 */ /* 0x080fe20000410000 */
        /* <DEDUP_REMOVED lines=8> */
[----:B------:R-:W-:Y:S02]  /*11bc0*/  F2FP.F16.F32.PACK_AB R15, R15, R2 ;  /* 0x000000020f0f723e */ /* 0x000fe400000000ff */
[----:B------:R-:W-:Y:S02]  /*11bd0*/  MOV R13, R24 ;  /* 0x00000018000d7202 */ /* 0x000fe40000000f00 */
[----:B------:R-:W-:Y:S02]  /*11be0*/  MOV R14, R11 ;  /* 0x0000000b000e7202 */ /* 0x000fe40000000f00 */
.L_x_1033:
[----:B------:R-:W-:Y:S05]  /*11bf0*/  BSYNC B0 ;  /* 0x0000000000007941 */ /* 0x000fea0003800000 */
.L_x_1032:
[----:B-----5:R1:W-:Y:S02]  /*11c00*/  STS.128 [R243+0x3800], R12 ;  /* 0x0038000cf3007388 */ /* 0x0203e40000000c00 */
.L_x_1031:
[----:B------:R-:W-:Y:S05]  /*11c10*/  BSYNC B1 ;  /* 0x0000000000017941 */ /* 0x000fea0003800000 */
.L_x_1030:
[----:B------:R-:W-:Y:S01]  /*11c20*/  ISETP.GE.AND P0, PT, R10, R3, PT ;  /* 0x000000030a00720c */ /* 0x000fe20003f06270 */
[----:B------:R-:W-:-:S12]  /*11c30*/  BSSY B1, `(.L_x_1034) ;  /* 0x0000036000017945 */ /* 0x000fd80003800000 */
[----:B------:R1:W-:Y:S01]  /*11c40*/  @P0 STS.128 [R243+0x5800], RZ ;  /* 0x005800fff3000388 */ /* 0x0003e20000000c00 */
[----:B------:R-:W-:Y:S05]  /*11c50*/  @P0 BRA `(.L_x_1035) ;  /* 0x0000000000cc0947 */ /* 0x000fea0003800000 */
[----:B-1----:R1:W5:Y:S01]  /*11c60*/  LD.E.128 R12, desc[UR6][R28.64+0x100] ;  /* 0x000100061c0c7980 */ /* 0x002362000c101d00 */
        /* <DEDUP_REMOVED lines=8> */
[----:B------:R-:W-:Y:S01]  /*11cf0*/  HADD2.F32 R22, -RZ, R23.H0_H0 ;  /* 0x20000017ff167230 */ /* 0x000fe20000004100 */
[----:B------:R-:W-:Y:S01]  /*11d00*/  MOV R8, R12 ;  /* 0x0000000c00087202 */ /* 0x000fe20000000f00 */
[----:B------:R-:W-:-:S02]  /*11d10*/  HADD2.F32 R14, -RZ, R2.H1_H1 ;  /* 0x30000002ff0e7230 */ /* 0x000fc40000004100 */
[----:B------:R-:W-:Y:S02]  /*11d20*/  HADD2.F32 R23, -RZ, R23.H1_H1 ;  /* 0x30000017ff177230 */ /* 0x000fe40000004100 */
[----:B---3--:R-:W-:Y:S02]  /*11d30*/  HADD2.F32 R25, -RZ, R2.H0_H0 ;  /* 0x20000002ff197230 */ /* 0x008fe40000004100 */
        /* <DEDUP_REMOVED lines=30> */
[----:B------:R-:W-:-:S02]  /*11f20*/  MOV R15, R14 ;  /* 0x0000000e000f7202 */ /* 0x000fc40000000f00 */
[----:B------:R-:W-:Y:S02]  /*11f30*/  F2FP.F16.F32.PACK_AB R10, R11, R10 ;  /* 0x0000000a0b0a723e */ /* 0x000fe400000000ff */
[----:B------:R-:W-:Y:S02]  /*11f40*/  F2FP.F16.F32.PACK_AB R12, R13, R12 ;  /* 0x0000000c0d0c723e */ /* 0x000fe400000000ff */
[----:B------:R-:W-:Y:S02]  /*11f50*/  MOV R13, R23 ;  /* 0x00000017000d7202 */ /* 0x000fe40000000f00 */
[----:B------:R-:W-:Y:S02]  /*11f60*/  MOV R14, R10 ;  /* 0x0000000a000e7202 */ /* 0x000fe40000000f00 */
.L_x_1037:
[----:B------:R-:W-:Y:S05]  /*11f70*/  BSYNC B0 ;  /* 0x0000000000007941 */ /* 0x000fea0003800000 */
.L_x_1036:
[----:B-----5:R1:W-:Y:S02]  /*11f80*/  STS.128 [R243+0x5800], R12 ;  /* 0x0058000cf3007388 */ /* 0x0203e40000000c00 */
.L_x_1035:
[----:B------:R-:W-:Y:S05]  /*11f90*/  BSYNC B1 ;  /* 0x0000000000017941 */ /* 0x000fea0003800000 */
.L_x_1034:
[----:B------:R-:W-:-:S13]  /*11fa0*/  ISETP.GE.AND P0, PT, R9, R3, PT ;  /* 0x000000030900720c */ /* 0x000fda0003f06270 */
[----:B------:R1:W-:Y:S01]  /*11fb0*/  @P0 STS.128 [R243+0x7800], RZ ;  /* 0x007800fff3000388 */ /* 0x0003e20000000c00 */
[----:B------:R-:W-:Y:S05]  /*11fc0*/  @P0 BRA `(.L_x_1025) ;  /* 0x00000070005c0947 */ /* 0x000fea0003800000 */
[----:B-1----:R1:W5:Y:S01]  /*11fd0*/  LD.E.128 R12, desc[UR6][R28.64+0x180] ;  /* 0x000180061c0c7980 */ /* 0x002362000c101d00 */
[----:B------:R-:W-:Y:S01]  /*11fe0*/  ISETP.GE.AND P0, PT, R9, R0, PT ;  /* 0x000000000900720c */ /* 0x000fe20003f06270 */
[----:B------:R-:W-:-:S12]  /*11ff0*/  BSSY B0, `(.L_x_1038) ;  /* 0x0000030000007945 */ /* 0x000fd80003800000 */
[----:B------:R-:W-:Y:S05]  /*12000*/  @P0 BRA `(.L_x_1039) ;  /* 0x0000000000b80947 */ /* 0x000fea0003800000 */
[----:B------:R-:W2:Y:S04]  /*12010*/  LD.E.64 R2, desc[UR6][R20.64+0xc0] ;  /* 0x0000c00614027980 */ /* 0x000ea8000c101b00 */
[----:B------:R3:W4:Y:S01]  /*12020*/  LD.E.64 R4, desc[UR6][R16.64+0xc0] ;  /* 0x0000c00610047980 */ /* 0x000722000c101b00 */
[----:B-----5:R-:W-:Y:S02]  /*12030*/  MOV R7, R13 ;  /* 0x0000000d00077202 */ /* 0x020fe40000000f00 */
[----:B------:R-:W-:Y:S02]  /*12040*/  MOV R0, R15 ;  /* 0x0000000f00007202 */ /* 0x000fe40000000f00 */
[----:B------:R-:W-:Y:S01]  /*12050*/  MOV R6, R12 ;  /* 0x0000000c00067202 */ /* 0x000fe20000000f00 */
[--C-:B------:R-:W-:Y:S01]  /*12060*/  HADD2.F32 R13, -RZ, R7.reuse.H0_H0 ;  /* 0x20000007ff0d7230 */ /* 0x100fe20000004100 */
[----:B------:R-:W-:Y:S01]  /*12070*/  MOV R12, R14 ;  /* 0x0000000e000c7202 */ /* 0x000fe20000000f00 */
[----:B------:R-:W-:-:S02]  /*12080*/  HADD2.F32 R14, -RZ, R7.H1_H1 ;  /* 0x30000007ff0e7230 */ /* 0x000fc40000004100 */
[--C-:B------:R-:W-:Y:S02]  /*12090*/  HADD2.F32 R11, -RZ, R0.reuse.H1_H1 ;  /* 0x30000000ff0b7230 */ /* 0x100fe40000004100 */
        /* <DEDUP_REMOVED lines=24> */
[----:B------:R-:W-:Y:S01]  /*12220*/  FMUL.FTZ R8, R8, R5 ;  /* 0x0000000508087220 */ /* 0x000fe20000410000 */
        /* <DEDUP_REMOVED lines=12> */
.L_x_1039:
[----:B------:R-:W-:Y:S05]  /*122f0*/  BSYNC B0 ;  /* 0x0000000000007941 */ /* 0x000fea0003800000 */
.L_x_1038:
[----:B-----5:R1:W-:Y:S01]  /*12300*/  STS.128 [R243+0x7800], R12 ;  /* 0x0078000cf3007388 */ /* 0x0203e20000000c00 */
[----:B------:R-:W-:Y:S05]  /*12310*/  BRA `(.L_x_1025) ;  /* 0x0000006c00887947 */ /* 0x000fea0003800000 */
.L_x_976:
[----:B------:R-:W-:Y:S04]  /*12320*/  BSSY B2, `(.L_x_1040) ;  /* 0x0000190000027945 */ /* 0x000fe80003800000 */
        /* <DEDUP_REMOVED lines=9> */
[-C--:B------:R-:W-:Y:S02]  /*123c0*/  ISETP.GE.AND P0, PT, R14, R17.reuse, PT ;  /* 0x000000110e00720c */ /* 0x080fe40003f06270 */
[----:B------:R-:W-:Y:S02]  /*123d0*/  MOV R4, RZ ;  /* 0x000000ff00047202 */ /* 0x000fe40000000f00 */
[----:B------:R-:W-:-:S09]  /*123e0*/  MOV R6, R17 ;  /* 0x0000001100067202 */ /* 0x000fd20000000f00 */
[C---:B------:R-:W-:Y:S02]  /*123f0*/  @P0 IADD3 R4, -R2.reuse, RZ, RZ ;  /* 0x000000ff02040210 */ /* 0x040fe40007ffe1ff */
[----:B------:R-:W-:Y:S02]  /*12400*/  @P0 IADD3 R6, -R2, RZ, RZ ;  /* 0x000000ff02060210 */ /* 0x000fe40007ffe1ff */
[----:B------:R-:W-:-:S03]  /*12410*/  IADD3 R5, P1, R4, R8, RZ ;  /* 0x0000000804057210 */ /* 0x000fc60007f3e0ff */
[----:B------:R-:W-:Y:S01]  /*12420*/  IMAD.WIDE R40, R6, 0x2, R30 ;  /* 0x0000000206287825 */ /* 0x000fe200078e021e */
[----:B------:R-:W-:Y:S02]  /*12430*/  LEA.HI.X.SX32 R4, R4, R16, 0x1, P1 ;  /* 0x0000001004047211 */ /* 0x000fe400008f0eff */
[C---:B------:R-:W-:Y:S02]  /*12440*/  LEA R20, P1, R5.reuse, R26, 0x1 ;  /* 0x0000001a05147211 */ /* 0x040fe400078208ff */
[----:B------:R-:W-:Y:S01]  /*12450*/  MOV R13, RZ ;  /* 0x000000ff000d7202 */ /* 0x000fe20000000f00 */
[----:B------:R-:W3:Y:S01]  /*12460*/  LD.E.128 R40, desc[UR6][R40.64] ;  /* 0x0000000628287980 */ /* 0x000ee2000c101d00 */
[----:B------:R-:W-:Y:S02]  /*12470*/  LEA.HI.X R21, R5, R27, R4, 0x1, P1 ;  /* 0x0000001b05157211 */ /* 0x000fe400008f0c04 */
[----:B------:R-:W-:-:S03]  /*12480*/  @P0 IADD3 R13, -R2, RZ, RZ ;  /* 0x000000ff020d0210 */ /* 0x000fc60007ffe1ff */
[----:B------:R4:W2:Y:S02]  /*12490*/  LD.E.128 R4, desc[UR6][R20.64] ;  /* 0x0000000614047980 */ /* 0x0008a4000c101d00 */
[----:B----4-:R-:W-:-:S04]  /*124a0*/  IADD3 R20, P1, R13, R8, RZ ;  /* 0x000000080d147210 */ /* 0x010fc80007f3e0ff */
[----:B------:R-:W-:Y:S02]  /*124b0*/  LEA.HI.X.SX32 R13, R13, R16, 0x1, P1 ;  /* 0x000000100d0d7211 */ /* 0x000fe400008f0eff */
[----:B------:R-:W-:-:S04]  /*124c0*/  LEA R22, P1, R20, R24, 0x1 ;  /* 0x0000001814167211 */ /* 0x000fc800078208ff */
[----:B------:R-:W-:-:S06]  /*124d0*/  LEA.HI.X R23, R20, R25, R13, 0x1, P1 ;  /* 0x0000001914177211 */ /* 0x000fcc00008f0c0d */
[----:B------:R-:W4:Y:S01]  /*124e0*/  LD.E.128 R20, desc[UR6][R22.64] ;  /* 0x0000000616147980 */ /* 0x000f22000c101d00 */
[----:B-----5:R-:W-:Y:S02]  /*124f0*/  MOV R32, R59 ;  /* 0x0000003b00207202 */ /* 0x020fe40000000f00 */
[----:B------:R-:W-:Y:S02]  /*12500*/  MOV R53, R58 ;  /* 0x0000003a00357202 */ /* 0x000fe40000000f00 */
[----:B------:R-:W-:Y:S02]  /*12510*/  MOV R13, R57 ;  /* 0x00000039000d7202 */ /* 0x000fe40000000f00 */
[----:B------:R-:W-:Y:S02]  /*12520*/  MOV R44, R56 ;  /* 0x00000038002c7202 */ /* 0x000fe40000000f00 */
[----:B---3--:R-:W-:Y:S02]  /*12530*/  MOV R54, R41 ;  /* 0x0000002900367202 */ /* 0x008fe40000000f00 */
[----:B------:R-:W-:Y:S01]  /*12540*/  MOV R41, R42 ;  /* 0x0000002a00297202 */ /* 0x000fe20000000f00 */
[----:B--2---:R-:W-:-:S02]  /*12550*/  HADD2.F32 R42, -RZ, R5.H0_H0 ;  /* 0x20000005ff2a7230 */ /* 0x004fc40000004100 */
[----:B------:R-:W-:Y:S02]  /*12560*/  HADD2.F32 R55, -RZ, R5.H1_H1 ;  /* 0x30000005ff377230 */ /* 0x000fe40000004100 */
[--C-:B------:R-:W-:Y:S02]  /*12570*/  HADD2.F32 R5, -RZ, R7.reuse.H0_H0 ;  /* 0x20000007ff057230 */ /* 0x100fe40000004100 */
[----:B------:R-:W-:Y:S02]  /*12580*/  HADD2.F32 R7, -RZ, R7.H1_H1 ;  /* 0x30000007ff077230 */ /* 0x000fe40000004100 */
[--C-:B------:R-:W-:Y:S02]  /*12590*/  HADD2.F32 R58, -RZ, R54.reuse.H0_H0 ;  /* 0x20000036ff3a7230 */ /* 0x100fe40000004100 */
[----:B------:R-:W-:Y:S02]  /*125a0*/  HADD2.F32 R59, -RZ, R54.H1_H1 ;  /* 0x30000036ff3b7230 */ /* 0x000fe40000004100 */
[----:B------:R-:W-:-:S02]  /*125b0*/  HADD2.F32 R54, -RZ, R43.H0_H0 ;  /* 0x2000002bff367230 */ /* 0x000fc40000004100 */
[----:B------:R-:W-:Y:S01]  /*125c0*/  @!P0 FADD.FTZ R5, -R5, -RZ ;  /* 0x800000ff05058221 */ /* 0x000fe20000010100 */
[----:B------:R-:W-:Y:S02]  /*125d0*/  HADD2.F32 R43, -RZ, R43.H1_H1 ;  /* 0x3000002bff2b7230 */ /* 0x000fe40000004100 */
[----:B------:R-:W-:Y:S01]  /*125e0*/  @!P0 FADD.FTZ R7, -R7, -RZ ;  /* 0x800000ff07078221 */ /* 0x000fe20000010100 */
[--C-:B------:R-:W-:Y:S02]  /*125f0*/  HADD2.F32 R56, -RZ, R4.reuse.H0_H0 ;  /* 0x20000004ff387230 */ /* 0x100fe40000004100 */
[----:B------:R-:W-:Y:S02]  /*12600*/  HADD2.F32 R57, -RZ, R4.H1_H1 ;  /* 0x30000004ff397230 */ /* 0x000fe40000004100 */
[--C-:B------:R-:W-:Y:S02]  /*12610*/  HADD2.F32 R4, -RZ, R6.reuse.H0_H0 ;  /* 0x20000006ff047230 */ /* 0x100fe40000004100 */
[----:B------:R-:W-:-:S02]  /*12620*/  HADD2.F32 R6, -RZ, R6.H1_H1 ;  /* 0x30000006ff067230 */ /* 0x000fc40000004100 */
[----:B------:R-:W-:Y:S01]  /*12630*/  FMUL.FTZ R54, R54, R5 ;  /* 0x0000000536367220 */ /* 0x000fe20000410000 */
[----:B------:R-:W-:Y:S01]  /*12640*/  FMUL.FTZ R43, R43, R7 ;  /* 0x000000072b2b7220 */ /* 0x000fe20000410000 */
[--C-:B------:R-:W-:Y:S02]  /*12650*/  HADD2.F32 R7, -RZ, R40.reuse.H0_H0 ;  /* 0x20000028ff077230 */ /* 0x100fe40000004100 */
[--C-:B------:R-:W-:Y:S02]  /*12660*/  HADD2.F32 R5, -RZ, R41.reuse.H0_H0 ;  /* 0x20000029ff057230 */ /* 0x100fe40000004100 */
[----:B------:R-:W-:Y:S01]  /*12670*/  @!P0 FADD.FTZ R56, -R56, -RZ ;  /* 0x800000ff38388221 */ /* 0x000fe20000010100 */
[----:B------:R-:W-:Y:S02]  /*12680*/  HADD2.F32 R40, -RZ, R40.H1_H1 ;  /* 0x30000028ff287230 */ /* 0x000fe40000004100 */
[----:B------:R-:W-:Y:S01]  /*12690*/  @!P0 FADD.FTZ R57, -R57, -RZ ;  /* 0x800000ff39398221 */ /* 0x000fe20000010100 */
[----:B------:R-:W-:-:S02]  /*126a0*/  HADD2.F32 R41, -RZ, R41.H1_H1 ;  /* 0x30000029ff297230 */ /* 0x000fc40000004100 */
[----:B------:R-:W-:Y:S01]  /*126b0*/  @!P0 FADD.FTZ R4, -R4, -RZ ;  /* 0x800000ff04048221 */ /* 0x000fe20000010100 */
[----:B------:R-:W-:Y:S01]  /*126c0*/  @!P0 FADD.FTZ R6, -R6, -RZ ;  /* 0x800000ff06068221 */ /* 0x000fe20000010100 */
[----:B------:R-:W-:Y:S01]  /*126d0*/  @!P0 FADD.FTZ R42, -R42, -RZ ;  /* 0x800000ff2a2a8221 */ /* 0x000fe20000010100 */
[----:B------:R-:W-:Y:S01]  /*126e0*/  FMUL.FTZ R56, R7, R56 ;  /* 0x0000003807387220 */ /* 0x000fe20000410000 */
[----:B------:R-:W-:Y:S01]  /*126f0*/  FMUL.FTZ R57, R40, R57 ;  /* 0x0000003928397220 */ /* 0x000fe20000410000 */
[----:B------:R-:W-:Y:S01]  /*12700*/  FMUL.FTZ R4, R5, R4 ;  /* 0x0000000405047220 */ /* 0x000fe20000410000 */
[----:B------:R-:W-:Y:S01]  /*12710*/  FMUL.FTZ R6, R41, R6 ;  /* 0x0000000629067220 */ /* 0x000fe20000410000 */
[--C-:B------:R-:W-:Y:S02]  /*12720*/  HADD2.F32 R5, -RZ, R13.reuse.H0_H0 ;  /* 0x2000000dff057230 */ /* 0x100fe40000004100 */
[----:B------:R-:W-:Y:S01]  /*12730*/  @!P0 FADD.FTZ R55, -R55, -RZ ;  /* 0x800000ff37378221 */ /* 0x000fe20000010100 */
[----:B------:R-:W-:-:S02]  /*12740*/  HADD2.F32 R40, -RZ, R13.H1_H1 ;  /* 0x3000000dff287230 */ /* 0x000fc40000004100 */
[--C-:B----4-:R-:W-:Y:S02]  /*12750*/  HADD2.F32 R7, -RZ, R21.reuse.H0_H0 ;  /* 0x20000015ff077230 */ /* 0x110fe40000004100 */
[----:B------:R-:W-:Y:S02]  /*12760*/  HADD2.F32 R41, -RZ, R21.H1_H1 ;  /* 0x30000015ff297230 */ /* 0x000fe40000004100 */
[----:B------:R-:W-:Y:S01]  /*12770*/  FMUL.FTZ R58, R58, R42 ;  /* 0x0000002a3a3a7220 */ /* 0x000fe20000410000 */
[----:B------:R-:W-:Y:S02]  /*12780*/  HADD2.F32 R13, -RZ, R32.H0_H0 ;  /* 0x20000020ff0d7230 */ /* 0x000fe40000004100 */
[----:B------:R-:W-:Y:S02]  /*12790*/  HADD2.F32 R21, -RZ, R23.H0_H0 ;  /* 0x20000017ff157230 */ /* 0x000fe40000004100 */
[----:B------:R-:W-:Y:S01]  /*127a0*/  FMUL.FTZ R59, R59, R55 ;  /* 0x000000373b3b7220 */ /* 0x000fe20000410000 */
[----:B------:R-:W-:-:S02]  /*127b0*/  HADD2.F32 R42, -RZ, R20.H0_H0 ;  /* 0x20000014ff2a7230 */ /* 0x000fc40000004100 */
[----:B------:R-:W-:Y:S01]  /*127c0*/  FFMA.FTZ R5, R5, R7, R58 ;  /* 0x0000000705057223 */ /* 0x000fe2000001003a */
[----:B------:R-:W-:Y:S02]  /*127d0*/  HADD2.F32 R55, -RZ, R20.H1_H1 ;  /* 0x30000014ff377230 */ /* 0x000fe40000004100 */
[----:B------:R-:W-:Y:S01]  /*127e0*/  FFMA.FTZ R13, R13, R21, R54 ;  /* 0x000000150d0d7223 */ /* 0x000fe20000010036 */
[----:B------:R-:W-:Y:S02]  /*127f0*/  HADD2.F32 R20, -RZ, R22.H0_H0 ;  /* 0x20000016ff147230 */ /* 0x000fe40000004100 */
[----:B------:R-:W-:Y:S02]  /*12800*/  HADD2.F32 R7, -RZ, R44.H0_H0 ;  /* 0x2000002cff077230 */ /* 0x000fe40000004100 */
[----:B------:R-:W-:Y:S02]  /*12810*/  HADD2.F32 R21, -RZ, R53.H0_H0 ;  /* 0x20000035ff157230 */ /* 0x000fe40000004100 */
[----:B------:R-:W-:-:S02]  /*12820*/  HADD2.F32 R23, -RZ, R23.H1_H1 ;  /* 0x30000017ff177230 */ /* 0x000fc40000004100 */
[----:B------:R-:W-:Y:S02]  /*12830*/  HADD2.F32 R22, -RZ, R22.H1_H1 ;  /* 0x30000016ff167230 */ /* 0x000fe40000004100 */
[----:B------:R-:W-:Y:S02]  /*12840*/  HADD2.F32 R32, -RZ, R32.H1_H1 ;  /* 0x30000020ff207230 */ /* 0x000fe40000004100 */
[----:B------:R-:W-:Y:S02]  /*12850*/  HADD2.F32 R44, -RZ, R44.H1_H1 ;  /* 0x3000002cff2c7230 */ /* 0x000fe40000004100 */
[----:B------:R-:W-:Y:S02]  /*12860*/  HADD2.F32 R53, -RZ, R53.H1_H1 ;  /* 0x30000035ff357230 */ /* 0x000fe40000004100 */
[----:B------:R-:W-:Y:S01]  /*12870*/  FFMA.FTZ R40, R40, R41, R59 ;  /* 0x0000002928287223 */ /* 0x000fe2000001003b */
[----:B------:R-:W-:Y:S01]  /*12880*/  FFMA.FTZ R23, R32, R23, R43 ;  /* 0x0000001720177223 */ /* 0x000fe2000001002b */
[----:B------:R-:W-:Y:S01]  /*12890*/  FFMA.FTZ R7, R7, R42, R56 ;  /* 0x0000002a07077223 */ /* 0x000fe20000010038 */
[----:B------:R-:W-:Y:S01]  /*128a0*/  FFMA.FTZ R44, R44, R55, R57 ;  /* 0x000000372c2c7223 */ /* 0x000fe20000010039 */
[----:B------:R-:W-:Y:S01]  /*128b0*/  FFMA.FTZ R4, R21, R20, R4 ;  /* 0x0000001415047223 */ /* 0x000fe20000010004 */
[----:B------:R-:W-:Y:S01]  /*128c0*/  FFMA.FTZ R6, R53, R22, R6 ;  /* 0x0000001635067223 */ /* 0x000fe20000010006 */
[----:B------:R-:W-:-:S02]  /*128d0*/  F2FP.F16.F32.PACK_AB R5, R40, R5 ;  /* 0x000000052805723e */ /* 0x000fc400000000ff */
[----:B------:R-:W-:Y:S02]  /*128e0*/  F2FP.F16.F32.PACK_AB R7, R44, R7 ;  /* 0x000000072c07723e */ /* 0x000fe400000000ff */
[----:B------:R-:W-:Y:S02]  /*128f0*/  F2FP.F16.F32.PACK_AB R13, R23, R13 ;  /* 0x0000000d170d723e */ /* 0x000fe400000000ff */
[----:B------:R-:W-:Y:S02]  /*12900*/  F2FP.F16.F32.PACK_AB R4, R6, R4 ;  /* 0x000000040604723e */ /* 0x000fe400000000ff */
[----:B------:R-:W-:Y:S02]  /*12910*/  MOV R56, R7 ;  /* 0x0000000700387202 */ /* 0x000fe40000000f00 */
[----:B------:R-:W-:Y:S02]  /*12920*/  MOV R57, R5 ;  /* 0x0000000500397202 */ /* 0x000fe40000000f00 */
[----:B------:R-:W-:-:S02]  /*12930*/  MOV R58, R4 ;  /* 0x00000004003a7202 */ /* 0x000fc40000000f00 */
[----:B------:R-:W-:Y:S02]  /*12940*/  MOV R59, R13 ;  /* 0x0000000d003b7202 */ /* 0x000fe40000000f00 */
.L_x_1045:
[----:B------:R-:W-:Y:S05]  /*12950*/  BSYNC B0 ;  /* 0x0000000000007941 */ /* 0x000fea0003800000 */
.L_x_1044:
[----:B-----5:R3:W-:Y:S02]  /*12960*/  STS.128 [R243], R56 ;  /* 0x00000038f3007388 */ /* 0x0207e40000000c00 */
.L_x_1043:
[----:B------:R-:W-:Y:S05]  /*12970*/  BSYNC B1 ;  /* 0x0000000000017941 */ /* 0x000fea0003800000 */
.L_x_1042:
        /* <DEDUP_REMOVED lines=18> */
[----:B------:R-:W2:Y:S01]  /*12aa0*/  LD.E.128 R40, desc[UR6][R40.64+0x80] ;  /* 0x0000800628287980 */ /* 0x000ea2000c101d00 */
[----:B------:R-:W-:Y:S02]  /*12ab0*/  LEA.HI.X R21, R5, R27, R4, 0x1, P1 ;  /* 0x0000001b05157211 */ /* 0x000fe400008f0c04 */
[----:B------:R-:W-:-:S03]  /*12ac0*/  @P0 IADD3 R13, -R2, RZ, RZ ;  /* 0x000000ff020d0210 */ /* 0x000fc60007ffe1ff */
[----:B------:R1:W4:Y:S02]  /*12ad0*/  LD.E.128 R4, desc[UR6][R20.64+0x80] ;  /* 0x0000800614047980 */ /* 0x000324000c101d00 */
[----:B-1----:R-:W-:-:S04]  /*12ae0*/  IADD3 R20, P1, R13, R8, RZ ;  /* 0x000000080d147210 */ /* 0x002fc80007f3e0ff */
[----:B------:R-:W-:Y:S02]  /*12af0*/  LEA.HI.X.SX32 R13, R13, R16, 0x1, P1 ;  /* 0x000000100d0d7211 */ /* 0x000fe400008f0eff */
[----:B------:R-:W-:-:S04]  /*12b00*/  LEA R22, P1, R20, R24, 0x1 ;  /* 0x0000001814167211 */ /* 0x000fc800078208ff */
[----:B------:R-:W-:-:S06]  /*12b10*/  LEA.HI.X R23, R20, R25, R13, 0x1, P1 ;  /* 0x0000001914177211 */ /* 0x000fcc00008f0c0d */
[----:B------:R-:W3:Y:S01]  /*12b20*/  LD.E.128 R20, desc[UR6][R22.64+0x80] ;  /* 0x0000800616147980 */ /* 0x000ee2000c101d00 */
[----:B-----5:R-:W-:Y:S02]  /*12b30*/  MOV R32, R59 ;  /* 0x0000003b00207202 */ /* 0x020fe40000000f00 */
[----:B------:R-:W-:Y:S02]  /*12b40*/  MOV R53, R58 ;  /* 0x0000003a00357202 */ /* 0x000fe40000000f00 */
[----:B------:R-:W-:Y:S02]  /*12b50*/  MOV R13, R57 ;  /* 0x00000039000d7202 */ /* 0x000fe40000000f00 */
[----:B------:R-:W-:Y:S02]  /*12b60*/  MOV R44, R56 ;  /* 0x00000038002c7202 */ /* 0x000fe40000000f00 */
[----:B--2---:R-:W-:Y:S02]  /*12b70*/  MOV R54, R41 ;  /* 0x0000002900367202 */ /* 0x004fe40000000f00 */
[----:B------:R-:W-:Y:S01]  /*12b80*/  MOV R41, R42 ;  /* 0x0000002a00297202 */ /* 0x000fe20000000f00 */
[----:B----4-:R-:W-:-:S02]  /*12b90*/  HADD2.F32 R42, -RZ, R5.H0_H0 ;  /* 0x20000005ff2a7230 */ /* 0x010fc40000004100 */
        /* <DEDUP_REMOVED lines=31> */
[--C-:B---3--:R-:W-:Y:S02]  /*12d90*/  HADD2.F32 R7, -RZ, R21.reuse.H0_H0 ;  /* 0x20000015ff077230 */ /* 0x108fe40000004100 */
        /* <DEDUP_REMOVED lines=31> */
.L_x_1049:
[----:B------:R-:W-:Y:S05]  /*12f90*/  BSYNC B0 ;  /* 0x0000000000007941 */ /* 0x000fea0003800000 */
.L_x_1048:
[----:B-----5:R1:W-:Y:S02]  /*12fa0*/  STS.128 [R243+0x2000], R56 ;  /* 0x00200038f3007388 */ /* 0x0203e40000000c00 */
.L_x_1047:
[----:B------:R-:W-:Y:S05]  /*12fb0*/  BSYNC B1 ;  /* 0x0000000000017941 */ /* 0x000fea0003800000 */
.L_x_1046:
        /* <DEDUP_REMOVED lines=21> */
[----:B------:R2:W4:Y:S02]  /*13110*/  LD.E.128 R4, desc[UR6][R20.64+0x100] ;  /* 0x0001000614047980 */ /* 0x000524000c101d00 */
[----:B--2---:R-:W-:-:S04]  /*13120*/  IADD3 R20, P1, R13, R8, RZ ;  /* 0x000000080d147210 */ /* 0x004fc80007f3e0ff */
[----:B------:R-:W-:Y:S02]  /*13130*/  LEA.HI.X.SX32 R13, R13, R16, 0x1, P1 ;  /* 0x000000100d0d7211 */ /* 0x000fe400008f0eff */
[----:B------:R-:W-:-:S04]  /*13140*/  LEA R22, P1, R20, R24, 0x1 ;  /* 0x0000001814167211 */ /* 0x000fc800078208ff */
[----:B------:R-:W-:-:S06]  /*13150*/  LEA.HI.X R23, R20, R25, R13, 0x1, P1 ;  /* 0x0000001914177211 */ /* 0x000fcc00008f0c0d */
[----:B------:R-:W2:Y:S01]  /*13160*/  LD.E.128 R20, desc[UR6][R22.64+0x100] ;  /* 0x0001000616147980 */ /* 0x000ea2000c101d00 */
[----:B-----5:R-:W-:Y:S02]  /*13170*/  MOV R32, R59 ;  /* 0x0000003b00207202 */ /* 0x020fe40000000f00 */
[----:B------:R-:W-:Y:S02]  /*13180*/  MOV R53, R58 ;  /* 0x0000003a00357202 */ /* 0x000fe40000000f00 */
[----:B------:R-:W-:Y:S02]  /*13190*/  MOV R13, R57 ;  /* 0x00000039000d7202 */ /* 0x000fe40000000f00 */
[----:B------:R-:W-:Y:S02]  /*131a0*/  MOV R44, R56 ;  /* 0x00000038002c7202 */ /* 0x000fe40000000f00 */
[----:B---3--:R-:W-:Y:S02]  /*131b0*/  MOV R54, R41 ;  /* 0x0000002900367202 */ /* 0x008fe40000000f00 */
        /* <DEDUP_REMOVED lines=33> */
[--C-:B--2---:R-:W-:Y:S02]  /*133d0*/  HADD2.F32 R7, -RZ, R21.reuse.H0_H0 ;  /* 0x20000015ff077230 */ /* 0x104fe40000004100 */
        /* <DEDUP_REMOVED lines=31> */
.L_x_1053:
[----:B------:R-:W-:Y:S05]  /*135d0*/  BSYNC B0 ;  /* 0x0000000000007941 */ /* 0x000fea0003800000 */
.L_x_1052:
[----:B-----5:R3:W-:Y:S02]  /*135e0*/  STS.128 [R243+0x4000], R56 ;  /* 0x00400038f3007388 */ /* 0x0207e40000000c00 */
.L_x_1051:
[----:B------:R-:W-:Y:S05]  /*135f0*/  BSYNC B1 ;  /* 0x0000000000017941 */ /* 0x000fea0003800000 */
.L_x_1050:
[----:B------:R-:W-:-:S13]  /*13600*/  ISETP.GE.AND P0, PT, R9, R3, PT ;  /* 0x000000030900720c */ /* 0x000fda0003f06270 */
        /* <DEDUP_REMOVED lines=26> */
[----:B-1----:R-:W-:Y:S02]  /*137b0*/  MOV R31, R56 ;  /* 0x00000038001f7202 */ /* 0x002fe40000000f00 */
[----:B------:R-:W-:Y:S02]  /*137c0*/  MOV R30, R59 ;  /* 0x0000003b001e7202 */ /* 0x000fe40000000f00 */
[----:B------:R-:W-:Y:S02]  /*137d0*/  MOV R44, R58 ;  /* 0x0000003a002c7202 */ /* 0x000fe40000000f00 */
[----:B---3--:R-:W-:Y:S02]  /*137e0*/  MOV R32, R40 ;  /* 0x0000002800207202 */ /* 0x008fe40000000f00 */
[----:B------:R-:W-:Y:S01]  /*137f0*/  MOV R40, R42 ;  /* 0x0000002a00287202 */ /* 0x000fe20000000f00 */
[----:B----4-:R-:W-:-:S02]  /*13800*/  HADD2.F32 R42, -RZ, R4.H0_H0 ;  /* 0x20000004ff2a7230 */ /* 0x010fc40000004100 */
[----:B------:R-:W-:Y:S02]  /*13810*/  HADD2.F32 R53, -RZ, R4.H1_H1 ;  /* 0x30000004ff357230 */ /* 0x000fe40000004100 */
[--C-:B------:R-:W-:Y:S02]  /*13820*/  HADD2.F32 R4, -RZ, R5.reuse.H0_H0 ;  /* 0x20000005ff047230 */ /* 0x100fe40000004100 */
[--C-:B------:R-:W-:Y:S02]  /*13830*/  HADD2.F32 R56, -RZ, R32.reuse.H0_H0 ;  /* 0x20000020ff387230 */ /* 0x100fe40000004100 */
[----:B------:R-:W-:Y:S02]  /*13840*/  HADD2.F32 R57, -RZ, R32.H1_H1 ;  /* 0x30000020ff397230 */ /* 0x000fe40000004100 */
[----:B------:R-:W-:Y:S01]  /*13850*/  @!P0 FADD.FTZ R42, -R42, -RZ ;  /* 0x800000ff2a2a8221 */ /* 0x000fe20000010100 */
[----:B------:R-:W-:Y:S02]  /*13860*/  HADD2.F32 R54, -RZ, R5.H1_H1 ;  /* 0x30000005ff367230 */ /* 0x000fe40000004100 */
[----:B------:R-:W-:Y:S01]  /*13870*/  @!P0 FADD.FTZ R4, -R4, -RZ ;  /* 0x800000ff04048221 */ /* 0x000fe20000010100 */
[----:B------:R-:W-:-:S02]  /*13880*/  HADD2.F32 R32, -RZ, R41.H0_H0 ;  /* 0x20000029ff207230 */ /* 0x000fc40000004100 */
[--C-:B------:R-:W-:Y:S02]  /*13890*/  HADD2.F32 R5, -RZ, R6.reuse.H0_H0 ;  /* 0x20000006ff057230 */ /* 0x100fe40000004100 */
[----:B------:R-:W-:Y:S02]  /*138a0*/  HADD2.F32 R55, -RZ, R6.H1_H1 ;  /* 0x30000006ff377230 */ /* 0x000fe40000004100 */
[--C-:B------:R-:W-:Y:S02]  /*138b0*/  HADD2.F32 R6, -RZ, R7.reuse.H0_H0 ;  /* 0x20000007ff067230 */ /* 0x100fe40000004100 */
[----:B------:R-:W-:Y:S02]  /*138c0*/  HADD2.F32 R7, -RZ, R7.H1_H1 ;  /* 0x30000007ff077230 */ /* 0x000fe40000004100 */
[----:B------:R-:W-:Y:S01]  /*138d0*/  FMUL.FTZ R56, R56, R42 ;  /* 0x0000002a38387220 */ /* 0x000fe20000410000 */
[----:B------:R-:W-:Y:S01]  /*138e0*/  FMUL.FTZ R32, R32, R4 ;  /* 0x0000000420207220 */ /* 0x000fe20000410000 */
[----:B------:R-:W-:-:S02]  /*138f0*/  HADD2.F32 R42, -RZ, R40.H0_H0 ;  /* 0x20000028ff2a7230 */ /* 0x000fc40000004100 */
[----:B------:R-:W-:Y:S01]  /*13900*/  @!P0 FADD.FTZ R5, -R5, -RZ ;  /* 0x800000ff05058221 */ /* 0x000fe20000010100 */
[--C-:B------:R-:W-:Y:S02]  /*13910*/  HADD2.F32 R4, -RZ, R43.reuse.H0_H0 ;  /* 0x2000002bff047230 */ /* 0x100fe40000004100 */
[----:B------:R-:W-:Y:S01]  /*13920*/  @!P0 FADD.FTZ R6, -R6, -RZ ;  /* 0x800000ff06068221 */ /* 0x000fe20000010100 */
[----:B------:R-:W-:Y:S02]  /*13930*/  HADD2.F32 R43, -RZ, R43.H1_H1 ;  /* 0x3000002bff2b7230 */ /* 0x000fe40000004100 */
[----:B------:R-:W-:Y:S01]  /*13940*/  @!P0 FADD.FTZ R7, -R7, -RZ ;  /* 0x800000ff07078221 */ /* 0x000fe20000010100 */
[----:B------:R-:W-:Y:S02]  /*13950*/  HADD2.F32 R40, -RZ, R40.H1_H1 ;  /* 0x30000028ff287230 */ /* 0x000fe40000004100 */
[----:B------:R-:W-:Y:S01]  /*13960*/  @!P0 FADD.FTZ R55, -R55, -RZ ;  /* 0x800000ff37378221 */ /* 0x000fe20000010100 */
[----:B------:R-:W-:Y:S01]  /*13970*/  FMUL.FTZ R5, R42, R5 ;  /* 0x000000052a057220 */ /* 0x000fe20000410000 */
[----:B------:R-:W-:Y:S01]  /*13980*/  FMUL.FTZ R6, R4, R6 ;  /* 0x0000000604067220 */ /* 0x000fe20000410000 */
[----:B------:R-:W-:Y:S01]  /*13990*/  FMUL.FTZ R7, R43, R7 ;  /* 0x000000072b077220 */ /* 0x000fe20000410000 */
[----:B------:R-:W-:-:S02]  /*139a0*/  HADD2.F32 R4, -RZ, R31.H0_H0 ;  /* 0x2000001fff047230 */ /* 0x000fc40000004100 */
[----:B------:R-:W-:Y:S01]  /*139b0*/  @!P0 FADD.FTZ R53, -R53, -RZ ;  /* 0x800000ff35358221 */ /* 0x000fe20000010100 */
[----:B------:R-:W-:Y:S02]  /*139c0*/  HADD2.F32 R42, -RZ, R31.H1_H1 ;  /* 0x3000001fff2a7230 */ /* 0x000fe40000004100 */
[----:B------:R-:W-:Y:S01]  /*139d0*/  FMUL.FTZ R55, R40, R55 ;  /* 0x0000003728377220 */ /* 0x000fe20000410000 */
[----:B------:R-:W-:Y:S02]  /*139e0*/  HADD2.F32 R41, -RZ, R41.H1_H1 ;  /* 0x30000029ff297230 */ /* 0x000fe40000004100 */
[----:B------:R-:W-:Y:S01]  /*139f0*/  @!P0 FADD.FTZ R54, -R54, -RZ ;  /* 0x800000ff36368221 */ /* 0x000fe20000010100 */
[----:B------:R-:W-:Y:S02]  /*13a00*/  HADD2.F32 R40, -RZ, R13.H0_H0 ;  /* 0x2000000dff287230 */ /* 0x000fe40000004100 */
[--C-:B--2---:R-:W-:Y:S02]  /*13a10*/  HADD2.F32 R31, -RZ, R20.reuse.H0_H0 ;  /* 0x20000014ff1f7230 */ /* 0x104fe40000004100 */
[----:B------:R-:W-:-:S02]  /*13a20*/  HADD2.F32 R43, -RZ, R20.H1_H1 ;  /* 0x30000014ff2b7230 */ /* 0x000fc40000004100 */
[--C-:B------:R-:W-:Y:S02]  /*13a30*/  HADD2.F32 R20, -RZ, R21.reuse.H0_H0 ;  /* 0x20000015ff147230 */ /* 0x100fe40000004100 */
[----:B------:R-:W-:Y:S01]  /*13a40*/  FMUL.FTZ R57, R57, R53 ;  /* 0x0000003539397220 */ /* 0x000fe20000410000 */
[----:B------:R-:W-:Y:S01]  /*13a50*/  FMUL.FTZ R41, R41, R54 ;  /* 0x0000003629297220 */ /* 0x000fe20000410000 */
[----:B------:R-:W-:Y:S02]  /*13a60*/  HADD2.F32 R53, -RZ, R21.H1_H1 ;  /* 0x30000015ff357230 */ /* 0x000fe40000004100 */
[----:B------:R-:W-:Y:S01]  /*13a70*/  FFMA.FTZ R4, R4, R31, R56 ;  /* 0x0000001f04047223 */ /* 0x000fe20000010038 */
[--C-:B------:R-:W-:Y:S02]  /*13a80*/  HADD2.F32 R21, -RZ, R22.reuse.H0_H0 ;  /* 0x20000016ff157230 */ /* 0x100fe40000004100 */
[----:B------:R-:W-:Y:S01]  /*13a90*/  FFMA.FTZ R20, R40, R20, R32 ;  /* 0x0000001428147223 */ /* 0x000fe20000010020 */
[----:B------:R-:W-:-:S02]  /*13aa0*/  HADD2.F32 R54, -RZ, R22.H1_H1 ;  /* 0x30000016ff367230 */ /* 0x000fc40000004100 */
[----:B------:R-:W-:Y:S02]  /*13ab0*/  HADD2.F32 R31, -RZ, R13.H1_H1 ;  /* 0x3000000dff1f7230 */ /* 0x000fe40000004100 */
[--C-:B------:R-:W-:Y:S02]  /*13ac0*/  HADD2.F32 R22, -RZ, R23.reuse.H0_H0 ;  /* 0x20000017ff167230 */ /* 0x100fe40000004100 */
[----:B------:R-:W-:Y:S02]  /*13ad0*/  HADD2.F32 R13, -RZ, R44.H0_H0 ;  /* 0x2000002cff0d7230 */ /* 0x000fe40000004100 */
[----:B------:R-:W-:Y:S02]  /*13ae0*/  HADD2.F32 R32, -RZ, R30.H0_H0 ;  /* 0x2000001eff207230 */ /* 0x000fe40000004100 */
[----:B------:R-:W-:Y:S02]  /*13af0*/  HADD2.F32 R23, -RZ, R23.H1_H1 ;  /* 0x30000017ff177230 */ /* 0x000fe40000004100 */
[----:B------:R-:W-:-:S02]  /*13b00*/  HADD2.F32 R44, -RZ, R44.H1_H1 ;  /* 0x3000002cff2c7230 */ /* 0x000fc40000004100 */
[----:B------:R-:W-:Y:S02]  /*13b10*/  HADD2.F32 R30, -RZ, R30.H1_H1 ;  /* 0x3000001eff1e7230 */ /* 0x000fe40000004100 */
[----:B------:R-:W-:Y:S01]  /*13b20*/  FFMA.FTZ R42, R42, R43, R57 ;  /* 0x0000002b2a2a7223 */ /* 0x000fe20000010039 */
[----:B------:R-:W-:Y:S01]  /*13b30*/  FFMA.FTZ R31, R31, R53, R41 ;  /* 0x000000351f1f7223 */ /* 0x000fe20000010029 */
[----:B------:R-:W-:Y:S01]  /*13b40*/  FFMA.FTZ R5, R13, R21, R5 ;  /* 0x000000150d057223 */ /* 0x000fe20000010005 */
[----:B------:R-:W-:Y:S01]  /*13b50*/  FFMA.FTZ R44, R44, R54, R55 ;  /* 0x000000362c2c7223 */ /* 0x000fe20000010037 */
[----:B------:R-:W-:Y:S01]  /*13b60*/  FFMA.FTZ R6, R32, R22, R6 ;  /* 0x0000001620067223 */ /* 0x000fe20000010006 */
[----:B------:R-:W-:Y:S01]  /*13b70*/  FFMA.FTZ R7, R30, R23, R7 ;  /* 0x000000171e077223 */ /* 0x000fe20000010007 */
[----:B------:R-:W-:Y:S02]  /*13b80*/  F2FP.F16.F32.PACK_AB R4, R42, R4 ;  /* 0x000000042a04723e */ /* 0x000fe400000000ff */
[----:B------:R-:W-:-:S02]  /*13b90*/  F2FP.F16.F32.PACK_AB R20, R31, R20 ;  /* 0x000000141f14723e */ /* 0x000fc400000000ff */
[----:B------:R-:W-:Y:S02]  /*13ba0*/  F2FP.F16.F32.PACK_AB R5, R44, R5 ;  /* 0x000000052c05723e */ /* 0x000fe400000000ff */
[----:B------:R-:W-:Y:S02]  /*13bb0*/  F2FP.F16.F32.PACK_AB R6, R7, R6 ;  /* 0x000000060706723e */ /* 0x000fe400000000ff */
[----:B------:R-:W-:Y:S02]  /*13bc0*/  MOV R56, R4 ;  /* 0x0000000400387202 */ /* 0x000fe40000000f00 */
[----:B------:R-:W-:Y:S02]  /*13bd0*/  MOV R57, R20 ;  /* 0x0000001400397202 */ /* 0x000fe40000000f00 */
[----:B------:R-:W-:Y:S02]  /*13be0*/  MOV R58, R5 ;  /* 0x00000005003a7202 */ /* 0x000fe40000000f00 */
[----:B------:R-:W-:-:S02]  /*13bf0*/  MOV R59, R6 ;  /* 0x00000006003b7202 */ /* 0x000fc40000000f00 */
.L_x_1055:
[----:B------:R-:W-:Y:S05]  /*13c00*/  BSYNC B0 ;  /* 0x0000000000007941 */ /* 0x000fea0003800000 */
.L_x_1054:
[----:B-----5:R3:W-:Y:S02]  /*13c10*/  STS.128 [R243+0x6000], R56 ;  /* 0x00600038f3007388 */ /* 0x0207e40000000c00 */
.L_x_1041:
[----:B------:R-:W-:Y:S05]  /*13c20*/  BSYNC B2 ;  /* 0x0000000000027941 */ /* 0x000fea0003800000 */
.L_x_1040:
        /* <DEDUP_REMOVED lines=27> */
[----:B-1----:R-:W-:-:S04]  /*13de0*/  IADD3 R20, P1, R13, R8, RZ ;  /* 0x000000080d147210 */ /* 0x002fc80007f3e0ff */
        /* <DEDUP_REMOVED lines=74> */
.L_x_1061:
[----:B------:R-:W-:Y:S05]  /*14290*/  BSYNC B0 ;  /* 0x0000000000007941 */ /* 0x000fea0003800000 */
.L_x_1060:
[----:B-----5:R3:W-:Y:S02]  /*142a0*/  STS.128 [R243+0x800], R56 ;  /* 0x00080038f3007388 */ /* 0x0207e40000000c00 */
.L_x_1059:
[----:B------:R-:W-:Y:S05]  /*142b0*/  BSYNC B1 ;  /* 0x0000000000017941 */ /* 0x000fea0003800000 */
.L_x_1058:
        /* <DEDUP_REMOVED lines=97> */
.L_x_1065:
[----:B------:R-:W-:Y:S05]  /*148d0*/  BSYNC B0 ;  /* 0x0000000000007941 */ /* 0x000fea0003800000 */
.L_x_1064:
[----:B-----5:R1:W-:Y:S02]  /*148e0*/  STS.128 [R243+0x2800], R56 ;  /* 0x00280038f3007388 */ /* 0x0203e40000000c00 */
.L_x_1063:
[----:B------:R-:W-:Y:S05]  /*148f0*/  BSYNC B1 ;  /* 0x0000000000017941 */ /* 0x000fea0003800000 */
.L_x_1062:
        /* <DEDUP_REMOVED lines=97> */
.L_x_1069:
[----:B------:R-:W-:Y:S05]  /*14f10*/  BSYNC B0 ;  /* 0x0000000000007941 */ /* 0x000fea0003800000 */
.L_x_1068:
[----:B-----5:R3:W-:Y:S02]  /*14f20*/  STS.128 [R243+0x4800], R56 ;  /* 0x00480038f3007388 */ /* 0x0207e40000000c00 */
.L_x_1067:
[----:B------:R-:W-:Y:S05]  /*14f30*/  BSYNC B1 ;  /* 0x0000000000017941 */ /* 0x000fea0003800000 */
.L_x_1066:
        /* <DEDUP_REMOVED lines=29> */
[----:B-1----:R-:W-:Y:S02]  /*15110*/  MOV R39, R58 ;  /* 0x0000003a00277202 */ /* 0x002fe40000000f00 */
        /* <DEDUP_REMOVED lines=46> */
[----:B------:R-:W-:Y:S02]  /*15400*/  HADD2.F32 R22, -RZ, R23.H0_H0 ;  /* 0x20000017ff167230 */ /* 0x000fe40000004100 */
        /* <DEDUP_REMOVED lines=19> */
.L_x_1071:
[----:B------:R-:W-:Y:S05]  /*15540*/  BSYNC B0 ;  /* 0x0000000000007941 */ /* 0x000fea0003800000 */
.L_x_1070:
[----:B-----5:R3:W-:Y:S02]  /*15550*/  STS.128 [R243+0x6800], R56 ;  /* 0x00680038f3007388 */ /* 0x0207e40000000c00 */
.L_x_1057:
[----:B------:R-:W-:Y:S05]  /*15560*/  BSYNC B2 ;  /* 0x0000000000027941 */ /* 0x000fea0003800000 */
.L_x_1056:
        /* <DEDUP_REMOVED lines=102> */
.L_x_1077:
[----:B------:R-:W-:Y:S05]  /*15bd0*/  BSYNC B0 ;  /* 0x0000000000007941 */ /* 0x000fea0003800000 */
.L_x_1076:
[----:B-----5:R3:W-:Y:S02]  /*15be0*/  STS.128 [R243+0x1000], R56 ;  /* 0x00100038f3007388 */ /* 0x0207e40000000c00 */
.L_x_1075:
[----:B------:R-:W-:Y:S05]  /*15bf0*/  BSYNC B1 ;  /* 0x0000000000017941 */ /* 0x000fea0003800000 */
.L_x_1074:
        /* <DEDUP_REMOVED lines=97> */
.L_x_1081:
[----:B------:R-:W-:Y:S05]  /*16210*/  BSYNC B0 ;  /* 0x0000000000007941 */ /* 0x000fea0003800000 */
.L_x_1080:
[----:B-----5:R3:W-:Y:S02]  /*16220*/  STS.128 [R243+0x3000], R56 ;  /* 0x00300038f3007388 */ /* 0x0207e40000000c00 */
.L_x_1079:
[----:B------:R-:W-:Y:S05]  /*16230*/  BSYNC B1 ;  /* 0x0000000000017941 */ /* 0x000fea0003800000 */
.L_x_1078:
        /* <DEDUP_REMOVED lines=97> */
.L_x_1085:
[----:B------:R-:W-:Y:S05]  /*16850*/  BSYNC B0 ;  /* 0x0000000000007941 */ /* 0x000fea0003800000 */
.L_x_1084:
[----:B-----5:R3:W-:Y:S02]  /*16860*/  STS.128 [R243+0x5000], R56 ;  /* 0x00500038f3007388 */ /* 0x0207e40000000c00 */
.L_x_1083:
[----:B------:R-:W-:Y:S05]  /*16870*/  BSYNC B1 ;  /* 0x0000000000017941 */ /* 0x000fea0003800000 */
.L_x_1082:
[----:B------:R-:W-:-:S13]  /*16880*/  ISETP.GE.AND P0, PT, R9, R3, PT ;  /* 0x000000030900720c */ /* 0x000fda0003f06270 */
        /* <DEDUP_REMOVED lines=12> */
[----:B-1----:R-:W-:Y:S01]  /*16950*/  IMAD.WIDE R36, R6, 0x2, R36 ;  /* 0x0000000206247825 */ /* 0x002fe200078e0224 */
[----:B------:R-:W-:Y:S02]  /*16960*/  LEA.HI.X.SX32 R4, R4, R16, 0x1, P1 ;  /* 0x0000001004047211 */ /* 0x000fe400008f0eff */
[C---:B------:R-:W-:Y:S02]  /*16970*/  LEA R20, P1, R5.reuse, R26, 0x1 ;  /* 0x0000001a05147211 */ /* 0x040fe400078208ff */
[----:B------:R-:W-:Y:S01]  /*16980*/  MOV R13, RZ ;  /* 0x000000ff000d7202 */ /* 0x000fe20000000f00 */
[----:B--23--:R-:W2:Y:S01]  /*16990*/  LD.E.128 R36, desc[UR6][R36.64+0x180] ;  /* 0x0001800624247980 */ /* 0x00cea2000c101d00 */
[----:B------:R-:W-:Y:S02]  /*169a0*/  LEA.HI.X R21, R5, R27, R4, 0x1, P1 ;  /* 0x0000001b05157211 */ /* 0x000fe400008f0c04 */
[----:B------:R-:W-:-:S03]  /*169b0*/  @P0 IADD3 R13, -R2, RZ, RZ ;  /* 0x000000ff020d0210 */ /* 0x000fc60007ffe1ff */
[----:B------:R1:W3:Y:S02]  /*169c0*/  LD.E.128 R4, desc[UR6][R20.64+0x180] ;  /* 0x0001800614047980 */ /* 0x0002e4000c101d00 */
[----:B-1----:R-:W-:-:S04]  /*169d0*/  IADD3 R20, P1, R13, R8, RZ ;  /* 0x000000080d147210 */ /* 0x002fc80007f3e0ff */
[----:B------:R-:W-:Y:S02]  /*169e0*/  LEA.HI.X.SX32 R13, R13, R16, 0x1, P1 ;  /* 0x000000100d0d7211 */ /* 0x000fe400008f0eff */
[----:B------:R-:W-:-:S04]  /*169f0*/  LEA R22, P1, R20, R24, 0x1 ;  /* 0x0000001814167211 */ /* 0x000fc800078208ff */
[----:B------:R-:W-:-:S06]  /*16a00*/  LEA.HI.X R23, R20, R25, R13, 0x1, P1 ;  /* 0x0000001914177211 */ /* 0x000fcc00008f0c0d */
[----:B------:R-:W4:Y:S01]  /*16a10*/  LD.E.128 R20, desc[UR6][R22.64+0x180] ;  /* 0x0001800616147980 */ /* 0x000f22000c101d00 */
[----:B-----5:R-:W-:Y:S02]  /*16a20*/  MOV R13, R41 ;  /* 0x00000029000d7202 */ /* 0x020fe40000000f00 */
[----:B------:R-:W-:Y:S02]  /*16a30*/  MOV R41, R42 ;  /* 0x0000002a00297202 */ /* 0x000fe40000000f00 */
[----:B------:R-:W-:Y:S02]  /*16a40*/  MOV R32, R43 ;  /* 0x0000002b00207202 */ /* 0x000fe40000000f00 */
[----:B--2---:R-:W-:Y:S02]  /*16a50*/  MOV R42, R37 ;  /* 0x00000025002a7202 */ /* 0x004fe40000000f00 */
[----:B------:R-:W-:Y:S01]  /*16a60*/  MOV R37, R38 ;  /* 0x0000002600257202 */ /* 0x000fe20000000f00 */
[----:B---3--:R-:W-:-:S02]  /*16a70*/  HADD2.F32 R38, -RZ, R4.H0_H0 ;  /* 0x20000004ff267230 */ /* 0x008fc40000004100 */
        /* <DEDUP_REMOVED lines=15> */
[----:B------:R-:W-:Y:S02]  /*16b70*/  HADD2.F32 R4, -RZ, R39.H0_H0 ;  /* 0x20000027ff047230 */ /* 0x000fe40000004100 */
[----:B------:R-:W-:Y:S01]  /*16b80*/  @!P0 FADD.FTZ R53, -R53, -RZ ;  /* 0x800000ff35358221 */ /* 0x000fe20000010100 */
[----:B------:R-:W-:Y:S02]  /*16b90*/  HADD2.F32 R37, -RZ, R37.H1_H1 ;  /* 0x30000025ff257230 */ /* 0x000fe40000004100 */
[----:B------:R-:W-:Y:S01]  /*16ba0*/  @!P0 FADD.FTZ R7, -R7, -RZ ;  /* 0x800000ff07078221 */ /* 0x000fe20000010100 */
[----:B------:R-:W-:Y:S02]  /*16bb0*/  HADD2.F32 R39, -RZ, R39.H1_H1 ;  /* 0x30000027ff277230 */ /* 0x000fe40000004100 */
[----:B------:R-:W-:Y:S01]  /*16bc0*/  @!P0 FADD.FTZ R5, -R5, -RZ ;  /* 0x800000ff05058221 */ /* 0x000fe20000010100 */
[----:B------:R-:W-:Y:S01]  /*16bd0*/  @!P0 FADD.FTZ R6, -R6, -RZ ;  /* 0x800000ff06068221 */ /* 0x000fe20000010100 */
[----:B------:R-:W-:Y:S01]  /*16be0*/  FMUL.FTZ R53, R37, R53 ;  /* 0x0000003525357220 */ /* 0x000fe20000410000 */
[----:B------:R-:W-:Y:S01]  /*16bf0*/  FMUL.FTZ R7, R39, R7 ;  /* 0x0000000727077220 */ /* 0x000fe20000410000 */
[----:B------:R-:W-:Y:S01]  /*16c00*/  FMUL.FTZ R5, R38, R5 ;  /* 0x0000000526057220 */ /* 0x000fe20000410000 */
[----:B------:R-:W-:-:S02]  /*16c10*/  HADD2.F32 R42, -RZ, R42.H1_H1 ;  /* 0x3000002aff2a7230 */ /* 0x000fc40000004100 */
[----:B------:R-:W-:Y:S01]  /*16c20*/  @!P0 FADD.FTZ R43, -R43, -RZ ;  /* 0x800000ff2b2b8221 */ /* 0x000fe20000010100 */
[----:B------:R-:W-:Y:S01]  /*16c30*/  FMUL.FTZ R6, R4, R6 ;  /* 0x0000000604067220 */ /* 0x000fe20000410000 */
[----:B------:R-:W-:Y:S02]  /*16c40*/  HADD2.F32 R38, -RZ, R13.H0_H0 ;  /* 0x2000000dff267230 */ /* 0x000fe40000004100 */
[--C-:B----4-:R-:W-:Y:S02]  /*16c50*/  HADD2.F32 R37, -RZ, R20.reuse.H0_H0 ;  /* 0x20000014ff257230 */ /* 0x110fe40000004100 */
[----:B------:R-:W-:Y:S02]  /*16c60*/  HADD2.F32 R39, -RZ, R20.H1_H1 ;  /* 0x30000014ff277230 */ /* 0x000fe40000004100 */
[----:B------:R-:W-:Y:S01]  /*16c70*/  @!P0 FADD.FTZ R44, -R44, -RZ ;  /* 0x800000ff2c2c8221 */ /* 0x000fe20000010100 */
[----:B------:R-:W-:Y:S02]  /*16c80*/  HADD2.F32 R20, -RZ, R21.H0_H0 ;  /* 0x20000015ff147230 */ /* 0x000fe40000004100 */
[----:B------:R-:W-:-:S02]  /*16c90*/  HADD2.F32 R4, -RZ, R40.H0_H0 ;  /* 0x20000028ff047230 */ /* 0x000fc40000004100 */
[----:B------:R-:W-:Y:S01]  /*16ca0*/  FMUL.FTZ R55, R55, R43 ;  /* 0x0000002b37377220 */ /* 0x000fe20000410000 */
[----:B------:R-:W-:Y:S01]  /*16cb0*/  FMUL.FTZ R42, R42, R44 ;  /* 0x0000002c2a2a7220 */ /* 0x000fe20000410000 */
[----:B------:R-:W-:Y:S02]  /*16cc0*/  HADD2.F32 R43, -RZ, R21.H1_H1 ;  /* 0x30000015ff2b7230 */ /* 0x000fe40000004100 */
[----:B------:R-:W-:Y:S01]  /*16cd0*/  FFMA.FTZ R20, R38, R20, R36 ;  /* 0x0000001426147223 */ /* 0x000fe20000010024 */
[--C-:B------:R-:W-:Y:S02]  /*16ce0*/  HADD2.F32 R21, -RZ, R22.reuse.H0_H0 ;  /* 0x20000016ff157230 */ /* 0x100fe40000004100 */
[----:B------:R-:W-:Y:S01]  /*16cf0*/  FFMA.FTZ R4, R4, R37, R54 ;  /* 0x0000002504047223 */ /* 0x000fe20000010036 */
[----:B------:R-:W-:Y:S02]  /*16d00*/  HADD2.F32 R44, -RZ, R22.H1_H1 ;  /* 0x30000016ff2c7230 */ /* 0x000fe40000004100 */
[----:B------:R-:W-:-:S02]  /*16d10*/  HADD2.F32 R36, -RZ, R13.H1_H1 ;  /* 0x3000000dff247230 */ /* 0x000fc40000004100 */
[----:B------:R-:W-:Y:S02]  /*16d20*/  HADD2.F32 R22, -RZ, R23.H0_H0 ;  /* 0x20000017ff167230 */ /* 0x000fe40000004100 */
[----:B------:R-:W-:Y:S02]  /*16d30*/  HADD2.F32 R13, -RZ, R41.H0_H0 ;  /* 0x20000029ff0d7230 */ /* 0x000fe40000004100 */
[----:B------:R-:W-:Y:S02]  /*16d40*/  HADD2.F32 R37, -RZ, R32.H0_H0 ;  /* 0x20000020ff257230 */ /* 0x000fe40000004100 */
[----:B------:R-:W-:Y:S02]  /*16d50*/  HADD2.F32 R40, -RZ, R40.H1_H1 ;  /* 0x30000028ff287230 */ /* 0x000fe40000004100 */
        /* <DEDUP_REMOVED lines=17> */
.L_x_1087:
[----:B------:R-:W-:Y:S05]  /*16e70*/  BSYNC B0 ;  /* 0x0000000000007941 */ /* 0x000fea0003800000 */
.L_x_1086:
[----:B-----5:R1:W-:Y:S02]  /*16e80*/  STS.128 [R243+0x7000], R40 ;  /* 0x00700028f3007388 */ /* 0x0203e40000000c00 */
.L_x_1073:
[----:B------:R-:W-:Y:S05]  /*16e90*/  BSYNC B2 ;  /* 0x0000000000027941 */ /* 0x000fea0003800000 */
.L_x_1072:
        /* <DEDUP_REMOVED lines=20> */
[----:B------:R-:W-:-:S03]  /*16fe0*/  LEA R12, P1, R5, R26, 0x1 ;  /* 0x0000001a050c7211 */ /* 0x000fc600078208ff */
[----:B--23--:R-:W2:Y:S01]  /*16ff0*/  LD.E.128 R36, desc[UR6][R36.64] ;  /* 0x0000000624247980 */ /* 0x00cea2000c101d00 */
[----:B------:R-:W-:-:S05]  /*17000*/  LEA.HI.X R13, R5, R27, R4, 0x1, P1 ;  /* 0x0000001b050d7211 */ /* 0x000fca00008f0c04 */
[----:B------:R1:W3:Y:S02]  /*17010*/  LD.E.128 R4, desc[UR6][R12.64] ;  /* 0x000000060c047980 */ /* 0x0002e4000c101d00 */
[----:B-1----:R-:W-:Y:S02]  /*17020*/  MOV R12, RZ ;  /* 0x000000ff000c7202 */ /* 0x002fe40000000f00 */
[----:B------:R-:W-:-:S04]  /*17030*/  @P0 IADD3 R12, -R2, RZ, RZ ;  /* 0x000000ff020c0210 */ /* 0x000fc80007ffe1ff */
[----:B------:R-:W-:-:S04]  /*17040*/  IADD3 R13, P1, R12, R8, RZ ;  /* 0x000000080c0d7210 */ /* 0x000fc80007f3e0ff */
        /* <DEDUP_REMOVED lines=25> */
[--C-:B------:R-:W-:Y:S02]  /*171e0*/  HADD2.F32 R4, -RZ, R39.reuse.H0_H0 ;  /* 0x20000027ff047230 */ /* 0x100fe40000004100 */
        /* <DEDUP_REMOVED lines=9> */
[----:B------:R-:W-:Y:S01]  /*17280*/  FMUL.FTZ R6, R4, R6 ;  /* 0x0000000604067220 */ /* 0x000fe20000410000 */
[----:B------:R-:W-:-:S02]  /*17290*/  HADD2.F32 R37, -RZ, R37.H1_H1 ;  /* 0x30000025ff257230 */ /* 0x000fc40000004100 */
[----:B------:R-:W-:Y:S01]  /*172a0*/  @!P0 FADD.FTZ R41, -R41, -RZ ;  /* 0x800000ff29298221 */ /* 0x000fe20000010100 */
[----:B------:R-:W-:Y:S02]  /*172b0*/  HADD2.F32 R4, -RZ, R40.H0_H0 ;  /* 0x20000028ff047230 */ /* 0x000fe40000004100 */
[----:B------:R-:W-:Y:S01]  /*172c0*/  @!P0 FADD.FTZ R42, -R42, -RZ ;  /* 0x800000ff2a2a8221 */ /* 0x000fe20000010100 */
[----:B------:R-:W-:Y:S02]  /*172d0*/  HADD2.F32 R38, -RZ, R21.H0_H0 ;  /* 0x20000015ff267230 */ /* 0x000fe40000004100 */
[----:B------:R-:W-:Y:S01]  /*172e0*/  FMUL.FTZ R53, R53, R41 ;  /* 0x0000002935357220 */ /* 0x000fe20000410000 */
[--C-:B----4-:R-:W-:Y:S02]  /*172f0*/  HADD2.F32 R36, -RZ, R12.reuse.H0_H0 ;  /* 0x2000000cff247230 */ /* 0x110fe40000004100 */
[----:B------:R-:W-:Y:S02]  /*17300*/  HADD2.F32 R39, -RZ, R12.H1_H1 ;  /* 0x3000000cff277230 */ /* 0x000fe40000004100 */
[----:B------:R-:W-:-:S02]  /*17310*/  HADD2.F32 R12, -RZ, R13.H0_H0 ;  /* 0x2000000dff0c7230 */ /* 0x000fc40000004100 */
[----:B------:R-:W-:Y:S01]  /*17320*/  FMUL.FTZ R37, R37, R42 ;  /* 0x0000002a25257220 */ /* 0x000fe20000410000 */
[----:B------:R-:W-:Y:S02]  /*17330*/  HADD2.F32 R41, -RZ, R13.H1_H1 ;  /* 0x3000000dff297230 */ /* 0x000fe40000004100 */
[----:B------:R-:W-:Y:S01]  /*17340*/  FFMA.FTZ R4, R4, R36, R44 ;  /* 0x0000002404047223 */ /* 0x000fe2000001002c */
[--C-:B------:R-:W-:Y:S02]  /*17350*/  HADD2.F32 R13, -RZ, R14.reuse.H0_H0 ;  /* 0x2000000eff0d7230 */ /* 0x100fe40000004100 */
[----:B------:R-:W-:Y:S01]  /*17360*/  FFMA.FTZ R12, R38, R12, R22 ;  /* 0x0000000c260c7223 */ /* 0x000fe20000010016 */
[----:B------:R-:W-:Y:S02]  /*17370*/  HADD2.F32 R42, -RZ, R14.H1_H1 ;  /* 0x3000000eff2a7230 */ /* 0x000fe40000004100 */
[----:B------:R-:W-:Y:S02]  /*17380*/  HADD2.F32 R36, -RZ, R21.H1_H1 ;  /* 0x30000015ff247230 */ /* 0x000fe40000004100 */
[----:B------:R-:W-:-:S02]  /*17390*/  HADD2.F32 R22, -RZ, R23.H0_H0 ;  /* 0x20000017ff167230 */ /* 0x000fc40000004100 */
[----:B------:R-:W-:Y:S02]  /*173a0*/  HADD2.F32 R14, -RZ, R15.H0_H0 ;  /* 0x2000000fff0e7230 */ /* 0x000fe40000004100 */
[----:B------:R-:W-:Y:S02]  /*173b0*/  HADD2.F32 R21, -RZ, R20.H0_H0 ;  /* 0x20000014ff157230 */ /* 0x000fe40000004100 */
[----:B------:R-:W-:Y:S02]  /*173c0*/  HADD2.F32 R23, -RZ, R23.H1_H1 ;  /* 0x30000017ff177230 */ /* 0x000fe40000004100 */
[----:B------:R-:W-:Y:S02]  /*173d0*/  HADD2.F32 R40, -RZ, R40.H1_H1 ;  /* 0x30000028ff287230 */ /* 0x000fe40000004100 */
[----:B------:R-:W-:Y:S02]  /*173e0*/  HADD2.F32 R15, -RZ, R15.H1_H1 ;  /* 0x3000000fff0f7230 */ /* 0x000fe40000004100 */
[----:B------:R-:W-:-:S02]  /*173f0*/  HADD2.F32 R20, -RZ, R20.H1_H1 ;  /* 0x30000014ff147230 */ /* 0x000fc40000004100 */
[----:B------:R-:W-:Y:S01]  /*17400*/  FFMA.FTZ R5, R22, R13, R5 ;  /* 0x0000000d16057223 */ /* 0x000fe20000010005 */
[----:B------:R-:W-:Y:S01]  /*17410*/  FFMA.FTZ R23, R23, R42, R43 ;  /* 0x0000002a17177223 */ /* 0x000fe2000001002b */
[----:B------:R-:W-:Y:S01]  /*17420*/  FFMA.FTZ R39, R40, R39, R53 ;  /* 0x0000002728277223 */ /* 0x000fe20000010035 */
[----:B------:R-:W-:Y:S01]  /*17430*/  FFMA.FTZ R36, R36, R41, R37 ;  /* 0x0000002924247223 */ /* 0x000fe20000010025 */
[----:B------:R-:W-:Y:S01]  /*17440*/  FFMA.FTZ R6, R21, R14, R6 ;  /* 0x0000000e15067223 */ /* 0x000fe20000010006 */
[----:B------:R-:W-:Y:S01]  /*17450*/  FFMA.FTZ R7, R20, R15, R7 ;  /* 0x0000000f14077223 */ /* 0x000fe20000010007 */
[----:B------:R-:W-:Y:S02]  /*17460*/  F2FP.F16.F32.PACK_AB R23, R23, R5 ;  /* 0x000000051717723e */ /* 0x000fe400000000ff */
[----:B------:R-:W-:Y:S02]  /*17470*/  F2FP.F16.F32.PACK_AB R12, R36, R12 ;  /* 0x0000000c240c723e */ /* 0x000fe400000000ff */
[----:B------:R-:W-:-:S02]  /*17480*/  F2FP.F16.F32.PACK_AB R4, R39, R4 ;  /* 0x000000042704723e */ /* 0x000fc400000000ff */
[----:B------:R-:W-:Y:S02]  /*17490*/  F2FP.F16.F32.PACK_AB R6, R7, R6 ;  /* 0x000000060706723e */ /* 0x000fe400000000ff */
[----:B------:R-:W-:Y:S02]  /*174a0*/  MOV R22, R23 ;  /* 0x0000001700167202 */ /* 0x000fe40000000f00 */
[----:B------:R-:W-:Y:S02]  /*174b0*/  MOV R20, R4 ;  /* 0x0000000400147202 */ /* 0x000fe40000000f00 */
[----:B------:R-:W-:Y:S02]  /*174c0*/  MOV R21, R12 ;  /* 0x0000000c00157202 */ /* 0x000fe40000000f00 */
[----:B------:R-:W-:Y:S02]  /*174d0*/  MOV R23, R6 ;  /* 0x0000000600177202 */ /* 0x000fe40000000f00 */
.L_x_1091:
[----:B------:R-:W-:Y:S05]  /*174e0*/  BSYNC B0 ;  /* 0x0000000000007941 */ /* 0x000fea0003800000 */
.L_x_1090:
[----:B-----5:R1:W-:Y:S02]  /*174f0*/  STS.128 [R243+0x1800], R20 ;  /* 0x00180014f3007388 */ /* 0x0203e40000000c00 */
.L_x_1089:
[----:B------:R-:W-:Y:S05]  /*17500*/  BSYNC B1 ;  /* 0x0000000000017941 */ /* 0x000fea0003800000 */
.L_x_1088:
        /* <DEDUP_REMOVED lines=18> */
[----:B--23--:R-:W2:Y:S01]  /*17630*/  LD.E.128 R36, desc[UR6][R36.64+0x80] ;  /* 0x0000800624247980 */ /* 0x00cea2000c101d00 */
[----:B------:R-:W-:Y:S02]  /*17640*/  LEA.HI.X R13, R5, R27, R4, 0x1, P1 ;  /* 0x0000001b050d7211 */ /* 0x000fe400008f0c04 */
[----:B------:R-:W-:-:S03]  /*17650*/  @P0 IADD3 R11, -R2, RZ, RZ ;  /* 0x000000ff020b0210 */ /* 0x000fc60007ffe1ff */
[----:B------:R3:W4:Y:S02]  /*17660*/  LD.E.128 R4, desc[UR6][R12.64+0x80] ;  /* 0x000080060c047980 */ /* 0x000724000c101d00 */
[----:B---3--:R-:W-:-:S04]  /*17670*/  IADD3 R12, P1, R11, R8, RZ ;  /* 0x000000080b0c7210 */ /* 0x008fc80007f3e0ff */
        /* <DEDUP_REMOVED lines=37> */
[----:B------:R-:W-:Y:S01]  /*178d0*/  FMUL.FTZ R42, R36, R42 ;  /* 0x0000002a242a7220 */ /* 0x000fe20000410000 */
[----:B------:R-:W-:Y:S02]  /*178e0*/  HADD2.F32 R38, -RZ, R21.H1_H1 ;  /* 0x30000015ff267230 */ /* 0x000fe40000004100 */
[----:B------:R-:W-:Y:S01]  /*178f0*/  @!P0 FADD.FTZ R40, -R40, -RZ ;  /* 0x800000ff28288221 */ /* 0x000fe20000010100 */
[----:B------:R-:W-:Y:S02]  /*17900*/  HADD2.F32 R37, -RZ, R37.H1_H1 ;  /* 0x30000025ff257230 */ /* 0x000fe40000004100 */
[----:B------:R-:W-:Y:S01]  /*17910*/  @!P0 FADD.FTZ R41, -R41, -RZ ;  /* 0x800000ff29298221 */ /* 0x000fe20000010100 */
[----:B------:R-:W-:Y:S02]  /*17920*/  HADD2.F32 R36, -RZ, R11.H0_H0 ;  /* 0x2000000bff247230 */ /* 0x000fe40000004100 */
[--C-:B---3--:R-:W-:Y:S02]  /*17930*/  HADD2.F32 R21, -RZ, R12.reuse.H0_H0 ;  /* 0x2000000cff157230 */ /* 0x108fe40000004100 */
[----:B------:R-:W-:-:S02]  /*17940*/  HADD2.F32 R39, -RZ, R12.H1_H1 ;  /* 0x3000000cff277230 */ /* 0x000fc40000004100 */
[--C-:B------:R-:W-:Y:S02]  /*17950*/  HADD2.F32 R12, -RZ, R13.reuse.H0_H0 ;  /* 0x2000000dff0c7230 */ /* 0x100fe40000004100 */
[----:B------:R-:W-:Y:S01]  /*17960*/  FMUL.FTZ R44, R44, R40 ;  /* 0x000000282c2c7220 */ /* 0x000fe20000410000 */
[----:B------:R-:W-:Y:S01]  /*17970*/  FMUL.FTZ R37, R37, R41 ;  /* 0x0000002925257220 */ /* 0x000fe20000410000 */
[----:B------:R-:W-:Y:S02]  /*17980*/  HADD2.F32 R40, -RZ, R13.H1_H1 ;  /* 0x3000000dff287230 */ /* 0x000fe40000004100 */
[----:B------:R-:W-:Y:S01]  /*17990*/  FFMA.FTZ R4, R4, R21, R43 ;  /* 0x0000001504047223 */ /* 0x000fe2000001002b */
[----:B------:R-:W-:Y:S01]  /*179a0*/  FFMA.FTZ R12, R36, R12, R22 ;  /* 0x0000000c240c7223 */ /* 0x000fe20000010016 */
[--C-:B------:R-:W-:Y:S02]  /*179b0*/  HADD2.F32 R13, -RZ, R14.reuse.H0_H0 ;  /* 0x2000000eff0d7230 */ /* 0x100fe40000004100 */
        /* <DEDUP_REMOVED lines=22> */
.L_x_1095:
[----:B------:R-:W-:Y:S05]  /*17b20*/  BSYNC B0 ;  /* 0x0000000000007941 */ /* 0x000fea0003800000 */
.L_x_1094:
[----:B-----5:R1:W-:Y:S02]  /*17b30*/  STS.128 [R243+0x3800], R20 ;  /* 0x00380014f3007388 */ /* 0x0203e40000000c00 */
.L_x_1093:
[----:B------:R-:W-:Y:S05]  /*17b40*/  BSYNC B1 ;  /* 0x0000000000017941 */ /* 0x000fea0003800000 */
.L_x_1092:
        /* <DEDUP_REMOVED lines=16> */
[----:B------:R-:W-:-:S03]  /*17c50*/  LEA R10, P1, R5, R26, 0x1 ;  /* 0x0000001a050a7211 */ /* 0x000fc600078208ff */
[----:B--23--:R-:W2:Y:S01]  /*17c60*/  LD.E.128 R36, desc[UR6][R36.64+0x100] ;  /* 0x0001000624247980 */ /* 0x00cea2000c101d00 */
[----:B------:R-:W-:-:S05]  /*17c70*/  LEA.HI.X R11, R5, R27, R4, 0x1, P1 ;  /* 0x0000001b050b7211 */ /* 0x000fca00008f0c04 */
[----:B------:R3:W4:Y:S02]  /*17c80*/  LD.E.128 R4, desc[UR6][R10.64+0x100] ;  /* 0x000100060a047980 */ /* 0x000724000c101d00 */
[----:B---3--:R-:W-:Y:S02]  /*17c90*/  MOV R10, RZ ;  /* 0x000000ff000a7202 */ /* 0x008fe40000000f00 */
[----:B------:R-:W-:-:S04]  /*17ca0*/  @P0 IADD3 R10, -R2, RZ, RZ ;  /* 0x000000ff020a0210 */ /* 0x000fc80007ffe1ff */
[----:B------:R-:W-:-:S04]  /*17cb0*/  IADD3 R11, P1, R10, R8, RZ ;  /* 0x000000080a0b7210 */ /* 0x000fc80007f3e0ff */
[----:B------:R-:W-:Y:S02]  /*17cc0*/  LEA.HI.X.SX32 R10, R10, R16, 0x1, P1 ;  /* 0x000000100a0a7211 */ /* 0x000fe400008f0eff */
[----:B------:R-:W-:-:S04]  /*17cd0*/  LEA R12, P1, R11, R24, 0x1 ;  /* 0x000000180b0c7211 */ /* 0x000fc800078208ff */
[----:B------:R-:W-:-:S06]  /*17ce0*/  LEA.HI.X R13, R11, R25, R10, 0x1, P1 ;  /* 0x000000190b0d7211 */ /* 0x000fcc00008f0c0a */
[----:B------:R-:W3:Y:S01]  /*17cf0*/  LD.E.128 R12, desc[UR6][R12.64+0x100] ;  /* 0x000100060c0c7980 */ /* 0x000ee2000c101d00 */
[----:B-----5:R-:W-:Y:S02]  /*17d00*/  MOV R10, R21 ;  /* 0x00000015000a7202 */ /* 0x020fe40000000f00 */
[----:B------:R-:W-:Y:S02]  /*17d10*/  MOV R11, R23 ;  /* 0x00000017000b7202 */ /* 0x000fe40000000f00 */
[----:B--2---:R-:W-:Y:S02]  /*17d20*/  MOV R21, R36 ;  /* 0x0000002400157202 */ /* 0x004fe40000000f00 */
[----:B------:R-:W-:Y:S02]  /*17d30*/  MOV R23, R38 ;  /* 0x0000002600177202 */ /* 0x000fe40000000f00 */
[----:B------:R-:W-:Y:S02]  /*17d40*/  MOV R36, R37 ;  /* 0x0000002500247202 */ /* 0x000fe40000000f00 */
[----:B------:R-:W-:Y:S01]  /*17d50*/  MOV R38, R39 ;  /* 0x0000002700267202 */ /* 0x000fe20000000f00 */
[----:B----4-:R-:W-:-:S02]  /*17d60*/  HADD2.F32 R37, -RZ, R4.H0_H0 ;  /* 0x20000004ff257230 */ /* 0x010fc40000004100 */
[----:B------:R-:W-:Y:S02]  /*17d70*/  HADD2.F32 R39, -RZ, R4.H1_H1 ;  /* 0x30000004ff277230 */ /* 0x000fe40000004100 */
[----:B------:R-:W-:Y:S02]  /*17d80*/  HADD2.F32 R4, -RZ, R5.H0_H0 ;  /* 0x20000005ff047230 */ /* 0x000fe40000004100 */
        /* <DEDUP_REMOVED lines=30> */
[----:B------:R-:W-:Y:S01]  /*17f70*/  FMUL.FTZ R43, R43, R39 ;  /* 0x000000272b2b7220 */ /* 0x000fe20000410000 */
[----:B---3--:R-:W-:-:S02]  /*17f80*/  HADD2.F32 R20, -RZ, R12.H0_H0 ;  /* 0x2000000cff147230 */ /* 0x008fc40000004100 */
[----:B------:R-:W-:Y:S02]  /*17f90*/  HADD2.F32 R38, -RZ, R12.H1_H1 ;  /* 0x3000000cff267230 */ /* 0x000fe40000004100 */
[--C-:B------:R-:W-:Y:S02]  /*17fa0*/  HADD2.F32 R12, -RZ, R13.reuse.H0_H0 ;  /* 0x2000000dff0c7230 */ /* 0x100fe40000004100 */
[----:B------:R-:W-:Y:S01]  /*17fb0*/  FMUL.FTZ R36, R36, R40 ;  /* 0x0000002824247220 */ /* 0x000fe20000410000 */
[----:B------:R-:W-:Y:S02]  /*17fc0*/  HADD2.F32 R39, -RZ, R13.H1_H1 ;  /* 0x3000000dff277230 */ /* 0x000fe40000004100 */
[--C-:B------:R-:W-:Y:S02]  /*17fd0*/  HADD2.F32 R13, -RZ, R14.reuse.H0_H0 ;  /* 0x2000000eff0d7230 */ /* 0x100fe40000004100 */
[----:B------:R-:W-:Y:S01]  /*17fe0*/  FFMA.FTZ R12, R23, R12, R21 ;  /* 0x0000000c170c7223 */ /* 0x000fe20000010015 */
[----:B------:R-:W-:-:S02]  /*17ff0*/  HADD2.F32 R40, -RZ, R14.H1_H1 ;  /* 0x3000000eff287230 */ /* 0x000fc40000004100 */
[----:B------:R-:W-:Y:S02]  /*18000*/  HADD2.F32 R21, -RZ, R10.H1_H1 ;  /* 0x3000000aff157230 */ /* 0x000fe40000004100 */
[----:B------:R-:W-:Y:S02]  /*18010*/  HADD2.F32 R14, -RZ, R15.H0_H0 ;  /* 0x2000000fff0e7230 */ /* 0x000fe40000004100 */
[----:B------:R-:W-:Y:S02]  /*18020*/  HADD2.F32 R10, -RZ, R11.H0_H0 ;  /* 0x2000000bff0a7230 */ /* 0x000fe40000004100 */
[----:B------:R-:W-:Y:S02]  /*18030*/  HADD2.F32 R15, -RZ, R15.H1_H1 ;  /* 0x3000000fff0f7230 */ /* 0x000fe40000004100 */
[----:B------:R-:W-:Y:S02]  /*18040*/  HADD2.F32 R11, -RZ, R11.H1_H1 ;  /* 0x3000000bff0b7230 */ /* 0x000fe40000004100 */
[----:B------:R-:W-:Y:S01]  /*18050*/  FFMA.FTZ R4, R4, R20, R42 ;  /* 0x0000001404047223 */ /* 0x000fe2000001002a */
[----:B------:R-:W-:-:S02]  /*18060*/  HADD2.F32 R20, -RZ, R22.H0_H0 ;  /* 0x20000016ff147230 */ /* 0x000fc40000004100 */
[----:B------:R-:W-:Y:S01]  /*18070*/  FFMA.FTZ R37, R37, R38, R43 ;  /* 0x0000002625257223 */ /* 0x000fe2000001002b */
[----:B------:R-:W-:Y:S02]  /*18080*/  HADD2.F32 R22, -RZ, R22.H1_H1 ;  /* 0x30000016ff167230 */ /* 0x000fe40000004100 */
        /* <DEDUP_REMOVED lines=11> */
.L_x_1099:
[----:B------:R-:W-:Y:S05]  /*18140*/  BSYNC B0 ;  /* 0x0000000000007941 */ /* 0x000fea0003800000 */
.L_x_1098:
[----:B-----5:R1:W-:Y:S02]  /*18150*/  STS.128 [R243+0x5800], R20 ;  /* 0x00580014f3007388 */ /* 0x0203e40000000c00 */
.L_x_1097:
[----:B------:R-:W-:Y:S05]  /*18160*/  BSYNC B1 ;  /* 0x0000000000017941 */ /* 0x000fea0003800000 */
.L_x_1096:
[----:B------:R-:W-:-:S13]  /*18170*/  ISETP.GE.AND P0, PT, R9, R3, PT ;  /* 0x000000030900720c */ /* 0x000fda0003f06270 */
[----:B------:R1:W-:Y:S01]  /*18180*/  @P0 STS.128 [R243+0x7800], RZ ;  /* 0x007800fff3000388 */ /* 0x0003e20000000c00 */
[----:B------:R-:W-:Y:S05]  /*18190*/  @P0 BRA `(.L_x_1025) ;  /* 0x0000000c00e80947 */ /* 0x000fea0003800000 */
[----:B------:R1:W5:Y:S01]  /*181a0*/  LD.E.128 R12, desc[UR6][R28.64+0x180] ;  /* 0x000180061c0c7980 */ /* 0x000362000c101d00 */
[----:B------:R-:W-:Y:S01]  /*181b0*/  ISETP.GE.AND P0, PT, R9, R0, PT ;  /* 0x000000000900720c */ /* 0x000fe20003f06270 */
[----:B------:R-:W-:Y:S01]  /*181c0*/  BSSY B0, `(.L_x_1100) ;  /* 0x0000060000007945 */ /* 0x000fe20003800000 */
[----:B------:R-:W-:-:S05]  /*181d0*/  IADD3 R4, P1, R28, 0x180, RZ ;  /* 0x000001801c047810 */ /* 0x000fca0007f3e0ff */
[----:B------:R-:W-:-:S06]  /*181e0*/  IMAD.X R5, RZ, RZ, R29, P1 ;  /* 0x000000ffff057224 */ /* 0x000fcc00008e061d */
[----:B------:R-:W-:Y:S05]  /*181f0*/  @P0 BRA `(.L_x_1101) ;  /* 0x0000000400700947 */ /* 0x000fea0003800000 */
[----:B------:R-:W-:Y:S02]  /*18200*/  ISETP.GE.AND P0, PT, R9, R17, PT ;  /* 0x000000110900720c */ /* 0x000fe40003f06270 */
[----:B------:R-:W-:Y:S02]  /*18210*/  MOV R0, RZ ;  /* 0x000000ff00007202 */ /* 0x000fe40000000f00 */
[----:B------:R-:W-:-:S04]  /*18220*/  IADD3 R8, P1, R8, 0xc0, RZ ;  /* 0x000000c008087810 */ /* 0x000fc80007f3e0ff */
[----:B------:R-:W-:-:S05]  /*18230*/  IADD3.X R16, RZ, R16, RZ, P1, !PT ;  /* 0x00000010ff107210 */ /* 0x000fca0000ffe4ff */
[C---:B------:R-:W-:Y:S02]  /*18240*/  @P0 IADD3 R0, -R2.reuse, RZ, RZ ;  /* 0x000000ff02000210 */ /* 0x040fe40007ffe1ff */
[----:B------:R-:W-:Y:S02]  /*18250*/  @P0 IADD3 R17, -R2, RZ, RZ ;  /* 0x000000ff02110210 */ /* 0x000fe40007ffe1ff */
[----:B------:R-:W-:-:S03]  /*18260*/  IADD3 R3, P1, R0, R8, RZ ;  /* 0x0000000800037210 */ /* 0x000fc60007f3e0ff */
[----:B------:R-:W-:Y:S01]  /*18270*/  IMAD.WIDE R4, R17, 0x2, R4 ;  /* 0x0000000211047825 */ /* 0x000fe200078e0204 */
[----:B------:R-:W-:Y:S02]  /*18280*/  LEA.HI.X.SX32 R0, R0, R16, 0x1, P1 ;  /* 0x0000001000007211 */ /* 0x000fe400008f0eff */
[C---:B------:R-:W-:Y:S02]  /*18290*/  LEA R6, P1, R3.reuse, R26, 0x1 ;  /* 0x0000001a03067211 */ /* 0x040fe400078208ff */
[----:B-1----:R-:W2:Y:S02]  /*182a0*/  LD.E.128 R20, desc[UR6][R4.64] ;  /* 0x0000000604147980 */ /* 0x002ea4000c101d00 */
[----:B------:R-:W-:Y:S02]  /*182b0*/  LEA.HI.X R7, R3, R27, R0, 0x1, P1 ;  /* 0x0000001b03077211 */ /* 0x000fe400008f0c00 */
[----:B------:R-:W-:Y:S02]  /*182c0*/  MOV R0, RZ ;  /* 0x000000ff00007202 */ /* 0x000fe40000000f00 */
[----:B------:R-:W-:-:S04]  /*182d0*/  @P0 IADD3 R0, -R2, RZ, RZ ;  /* 0x000000ff02000210 */ /* 0x000fc80007ffe1ff */
[----:B------:R-:W-:-:S04]  /*182e0*/  IADD3 R8, P1, R0, R8, RZ ;  /* 0x0000000800087210 */ /* 0x000fc80007f3e0ff */
[----:B------:R-:W-:Y:S02]  /*182f0*/  LEA.HI.X.SX32 R0, R0, R16, 0x1, P1 ;  /* 0x0000001000007211 */ /* 0x000fe400008f0eff */
[C---:B------:R-:W-:Y:S01]  /*18300*/  LEA R10, P1, R8.reuse, R24, 0x1 ;  /* 0x00000018080a7211 */ /* 0x040fe200078208ff */
[----:B------:R-:W3:Y:S03]  /*18310*/  LD.E.128 R4, desc[UR6][R6.64] ;  /* 0x0000000606047980 */ /* 0x000ee6000c101d00 */
[----:B------:R-:W-:-:S06]  /*18320*/  LEA.HI.X R11, R8, R25, R0, 0x1, P1 ;  /* 0x00000019080b7211 */ /* 0x000fcc00008f0c00 */
[----:B------:R-:W4:Y:S01]  /*18330*/  LD.E.128 R8, desc[UR6][R10.64] ;  /* 0x000000060a087980 */ /* 0x000f22000c101d00 */
[----:B-----5:R-:W-:Y:S02]  /*18340*/  MOV R3, R12 ;  /* 0x0000000c00037202 */ /* 0x020fe40000000f00 */
[----:B------:R-:W-:Y:S02]  /*18350*/  MOV R2, R15 ;  /* 0x0000000f00027202 */ /* 0x000fe40000000f00 */
[----:B------:R-:W-:Y:S02]  /*18360*/  MOV R0, R13 ;  /* 0x0000000d00007202 */ /* 0x000fe40000000f00 */
[----:B------:R-:W-:Y:S02]  /*18370*/  MOV R13, R14 ;  /* 0x0000000e000d7202 */ /* 0x000fe40000000f00 */
[----:B--2---:R-:W-:Y:S02]  /*18380*/  MOV R12, R20 ;  /* 0x00000014000c7202 */ /* 0x004fe40000000f00 */
[----:B------:R-:W-:-:S02]  /*18390*/  MOV R15, R21 ;  /* 0x00000015000f7202 */ /* 0x000fc40000000f00 */
[----:B------:R-:W-:Y:S01]  /*183a0*/  MOV R17, R23 ;  /* 0x0000001700117202 */ /* 0x000fe20000000f00 */
[--C-:B------:R-:W-:Y:S01]  /*183b0*/  HADD2.F32 R23, -RZ, R12.reuse.H0_H0 ;  /* 0x2000000cff177230 */ /* 0x100fe20000004100 */
[----:B------:R-:W-:Y:S01]  /*183c0*/  MOV R14, R22 ;  /* 0x00000016000e7202 */ /* 0x000fe20000000f00 */
[----:B------:R-:W-:Y:S02]  /*183d0*/  HADD2.F32 R24, -RZ, R12.H1_H1 ;  /* 0x3000000cff187230 */ /* 0x000fe40000004100 */
[----:B------:R-:W-:Y:S02]  /*183e0*/  HADD2.F32 R12, -RZ, R15.H0_H0 ;  /* 0x2000000fff0c7230 */ /* 0x000fe40000004100 */
[--C-:B---3--:R-:W-:Y:S02]  /*183f0*/  HADD2.F32 R16, -RZ, R4.reuse.H0_H0 ;  /* 0x20000004ff107230 */ /* 0x108fe40000004100 */
[----:B------:R-:W-:Y:S02]  /*18400*/  HADD2.F32 R20, -RZ, R4.H1_H1 ;  /* 0x30000004ff147230 */ /* 0x000fe40000004100 */
[----:B------:R-:W-:-:S02]  /*18410*/  HADD2.F32 R4, -RZ, R5.H0_H0 ;  /* 0x20000005ff047230 */ /* 0x000fc40000004100 */
[----:B------:R-:W-:Y:S01]  /*18420*/  @!P0 FADD.FTZ R16, -R16, -RZ ;  /* 0x800000ff10108221 */ /* 0x000fe20000010100 */
[----:B------:R-:W-:Y:S02]  /*18430*/  HADD2.F32 R21, -RZ, R5.H1_H1 ;  /* 0x30000005ff157230 */ /* 0x000fe40000004100 */
[--C-:B------:R-:W-:Y:S02]  /*18440*/  HADD2.F32 R5, -RZ, R6.reuse.H0_H0 ;  /* 0x20000006ff057230 */ /* 0x100fe40000004100 */
[----:B------:R-:W-:Y:S01]  /*18450*/  @!P0 FADD.FTZ R4, -R4, -RZ ;  /* 0x800000ff04048221 */ /* 0x000fe20000010100 */
[----:B------:R-:W-:Y:S02]  /*18460*/  HADD2.F32 R22, -RZ, R6.H1_H1 ;  /* 0x30000006ff167230 */ /* 0x000fe40000004100 */
[--C-:B------:R-:W-:Y:S02]  /*18470*/  HADD2.F32 R6, -RZ, R7.reuse.H0_H0 ;  /* 0x20000007ff067230 */ /* 0x100fe40000004100 */
[----:B------:R-:W-:-:S02]  /*18480*/  HADD2.F32 R7, -RZ, R7.H1_H1 ;  /* 0x30000007ff077230 */ /* 0x000fc40000004100 */
[----:B------:R-:W-:Y:S01]  /*18490*/  FMUL.FTZ R23, R23, R16 ;  /* 0x0000001017177220 */ /* 0x000fe20000410000 */
[----:B------:R-:W-:Y:S01]  /*184a0*/  FMUL.FTZ R12, R12, R4 ;  /* 0x000000040c0c7220 */ /* 0x000fe20000410000 */
[--C-:B------:R-:W-:Y:S02]  /*184b0*/  HADD2.F32 R16, -RZ, R14.reuse.H0_H0 ;  /* 0x2000000eff107230 */ /* 0x100fe40000004100 */
[----:B------:R-:W-:Y:S01]  /*184c0*/  @!P0 FADD.FTZ R5, -R5, -RZ ;  /* 0x800000ff05058221 */ /* 0x000fe20000010100 */
[--C-:B------:R-:W-:Y:S02]  /*184d0*/  HADD2.F32 R4, -RZ, R17.reuse.H0_H0 ;  /* 0x20000011ff047230 */ /* 0x100fe40000004100 */
[----:B------:R-:W-:Y:S01]  /*184e0*/  @!P0 FADD.FTZ R6, -R6, -RZ ;  /* 0x800000ff06068221 */ /* 0x000fe20000010100 */
[----:B------:R-:W-:Y:S02]  /*184f0*/  HADD2.F32 R17, -RZ, R17.H1_H1 ;  /* 0x30000011ff117230 */ /* 0x000fe40000004100 */
[----:B------:R-:W-:Y:S01]  /*18500*/  @!P0 FADD.FTZ R7, -R7, -RZ ;  /* 0x800000ff07078221 */ /* 0x000fe20000010100 */
[----:B------:R-:W-:-:S02]  /*18510*/  HADD2.F32 R14, -RZ, R14.H1_H1 ;  /* 0x3000000eff0e7230 */ /* 0x000fc40000004100 */
[----:B------:R-:W-:Y:S01]  /*18520*/  @!P0 FADD.FTZ R22, -R22, -RZ ;  /* 0x800000ff16168221 */ /* 0x000fe20000010100 */
[----:B------:R-:W-:Y:S01]  /*18530*/  FMUL.FTZ R5, R16, R5 ;  /* 0x0000000510057220 */ /* 0x000fe20000410000 */
[----:B------:R-:W-:Y:S01]  /*18540*/  FMUL.FTZ R6, R4, R6 ;  /* 0x0000000604067220 */ /* 0x000fe20000410000 */
[----:B------:R-:W-:Y:S01]  /*18550*/  FMUL.FTZ R7, R17, R7 ;  /* 0x0000000711077220 */ /* 0x000fe20000410000 */
[--C-:B------:R-:W-:Y:S02]  /*18560*/  HADD2.F32 R4, -RZ, R3.reuse.H0_H0 ;  /* 0x20000003ff047230 */ /* 0x100fe40000004100 */
[----:B------:R-:W-:Y:S01]  /*18570*/  FMUL.FTZ R22, R14, R22 ;  /* 0x000000160e167220 */ /* 0x000fe20000410000 */
[----:B------:R-:W-:Y:S02]  /*18580*/  HADD2.F32 R16, -RZ, R3.H1_H1 ;  /* 0x30000003ff107230 */ /* 0x000fe40000004100 */
[----:B------:R-:W-:Y:S01]  /*18590*/  @!P0 FADD.FTZ R20, -R20, -RZ ;  /* 0x800000ff14148221 */ /* 0x000fe20000010100 */
[----:B----4-:R-:W-:-:S02]  /*185a0*/  HADD2.F32 R3, -RZ, R8.H0_H0 ;  /* 0x20000008ff037230 */ /* 0x010fc40000004100 */
[----:B------:R-:W-:Y:S02]  /*185b0*/  HADD2.F32 R17, -RZ, R8.H1_H1 ;  /* 0x30000008ff117230 */ /* 0x000fe40000004100 */
[----:B------:R-:W-:Y:S01]  /*185c0*/  @!P0 FADD.FTZ R21, -R21, -RZ ;  /* 0x800000ff15158221 */ /* 0x000fe20000010100 */
[----:B------:R-:W-:Y:S02]  /*185d0*/  HADD2.F32 R15, -RZ, R15.H1_H1 ;  /* 0x3000000fff0f7230 */ /* 0x000fe40000004100 */
[----:B------:R-:W-:Y:S02]  /*185e0*/  HADD2.F32 R14, -RZ, R0.H0_H0 ;  /* 0x20000000ff0e7230 */ /* 0x000fe40000004100 */
[--C-:B------:R-:W-:Y:S02]  /*185f0*/  HADD2.F32 R8, -RZ, R9.reuse.H0_H0 ;  /* 0x20000009ff087230 */ /* 0x100fe40000004100 */
[----:B------:R-:W-:Y:S01]  /*18600*/  FMUL.FTZ R24, R24, R20 ;  /* 0x0000001418187220 */ /* 0x000fe20000410000 */
[----:B------:R-:W-:Y:S01]  /*18610*/  FMUL.FTZ R15, R15, R21 ;  /* 0x000000150f0f7220 */ /* 0x000fe20000410000 */
[----:B------:R-:W-:-:S02]  /*18620*/  HADD2.F32 R20, -RZ, R9.H1_H1 ;  /* 0x30000009ff147230 */ /* 0x000fc40000004100 */
[----:B------:R-:W-:Y:S01]  /*18630*/  FFMA.FTZ R3, R4, R3, R23 ;  /* 0x0000000304037223 */ /* 0x000fe20000010017 */
[----:B------:R-:W-:Y:S01]  /*18640*/  FFMA.FTZ R8, R14, R8, R12 ;  /* 0x000000080e087223 */ /* 0x000fe2000001000c */
[--C-:B------:R-:W-:Y:S02]  /*18650*/  HADD2.F32 R9, -RZ, R10.reuse.H0_H0 ;  /* 0x2000000aff097230 */ /* 0x100fe40000004100 */
[----:B------:R-:W-:Y:S02]  /*18660*/  HADD2.F32 R21, -RZ, R10.H1_H1 ;  /* 0x3000000aff157230 */ /* 0x000fe40000004100 */
[----:B------:R-:W-:Y:S02]  /*18670*/  HADD2.F32 R12, -RZ, R0.H1_H1 ;  /* 0x30000000ff0c7230 */ /* 0x000fe40000004100 */
[----:B------:R-:W-:Y:S02]  /*18680*/  HADD2.F32 R10, -RZ, R11.H0_H0 ;  /* 0x2000000bff0a7230 */ /* 0x000fe40000004100 */
[----:B------:R-:W-:-:S02]  /*18690*/  HADD2.F32 R4, -RZ, R13.H0_H0 ;  /* 0x2000000dff047230 */ /* 0x000fc40000004100 */
[--C-:B------:R-:W-:Y:S02]  /*186a0*/  HADD2.F32 R0, -RZ, R2.reuse.H0_H0 ;  /* 0x20000002ff007230 */ /* 0x100fe40000004100 */
        /* <DEDUP_REMOVED lines=17> */
.L_x_1101:
[----:B------:R-:W-:Y:S05]  /*187c0*/  BSYNC B0 ;  /* 0x0000000000007941 */ /* 0x000fea0003800000 */
.L_x_1100:
[----:B-----5:R1:W-:Y:S01]  /*187d0*/  STS.128 [R243+0x7800], R12 ;  /* 0x0078000cf3007388 */ /* 0x0203e20000000c00 */
[----:B------:R-:W-:Y:S05]  /*187e0*/  BRA `(.L_x_1025) ;  /* 0x0000000800547947 */ /* 0x000fea0003800000 */
.L_x_975:
[----:B------:R-:W-:Y:S01]  /*187f0*/  IMAD.IADD R0, R241, 0x1, -R154 ;  /* 0x00000001f1007824 */ /* 0x000fe200078e0a9a */
[----:B------:R-:W-:Y:S01]  /*18800*/  BSSY B0, `(.L_x_1102) ;  /* 0x0000029000007945 */ /* 0x000fe20003800000 */
[----:B------:R-:W-:Y:S01]  /*18810*/  VIADD R30, R166, 0x10 ;  /* 0x00000010a61e7836 */ /* 0x000fe20000000000 */
[----:B------:R-:W-:Y:S01]  /*18820*/  ISETP.GE.AND P2, PT, R10, R152, PT ;  /* 0x000000980a00720c */ /* 0x000fe20003f46270 */
[C---:B------:R-:W-:Y:S01]  /*18830*/  VIADD R31, R166.reuse, 0x20 ;  /* 0x00000020a61f7836 */ /* 0x040fe20000000000 */
[CC--:B------:R-:W-:Y:S01]  /*18840*/  ISETP.GE.AND P4, PT, R166.reuse, R0.reuse, PT ;  /* 0x00000000a600720c */ /* 0x0c0fe20003f86270 */
[----:B------:R-:W-:Y:S01]  /*18850*/  VIADD R32, R166, 0x30 ;  /* 0x00000030a6207836 */ /* 0x000fe20000000000 */
[-C--:B------:R-:W-:Y:S02]  /*18860*/  ISETP.GE.AND P3, PT, R30, R0.reuse, PT ;  /* 0x000000001e00720c */ /* 0x080fe40003f66270 */
[----:B------:R-:W-:Y:S02]  /*18870*/  ISETP.GE.AND P5, PT, R31, R0, PT ;  /* 0x000000001f00720c */ /* 0x000fe40003fa6270 */
[----:B------:R-:W-:-:S02]  /*18880*/  ISETP.GE.AND P1, PT, R11, R152, PT ;  /* 0x000000980b00720c */ /* 0x000fc40003f26270 */
[----:B------:R-:W-:-:S05]  /*18890*/  ISETP.GE.AND P0, PT, R9, R152, PT ;  /* 0x000000980900720c */ /* 0x000fca0003f06270 */
[----:B------:R-:W-:Y:S08]  /*188a0*/  @P4 BRA `(.L_x_1103) ;  /* 0x0000000000784947 */ /* 0x000ff00003800000 */
[----:B------:R-:W-:-:S13]  /*188b0*/  ISETP.GE.AND P6, PT, R14, R152, PT ;  /* 0x000000980e00720c */ /* 0x000fda0003fc6270 */
[CC--:B-----5:R-:W-:Y:S01]  /*188c0*/  @!P6 LEA R10, P4, R170.reuse, R176.reuse, 0x1 ;  /* 0x000000b0aa0ae211 */ /* 0x0e0fe200078808ff */
[----:B------:R1:W-:Y:S03]  /*188d0*/  @P6 STS.128 [R243], RZ ;  /* 0x000000fff3006388 */ /* 0x0003e60000000c00 */
[C---:B------:R-:W-:Y:S02]  /*188e0*/  @!P6 LEA.HI.X R11, R170.reuse, R177, R173, 0x1, P4 ;  /* 0x000000b1aa0be211 */ /* 0x040fe400020f0cad */
[----:B------:R-:W-:-:S03]  /*188f0*/  @!P1 LEA R8, P4, R170, R176, 0x1 ;  /* 0x000000b0aa089211 */ /* 0x000fc600078808ff */
[----:B------:R-:W-:Y:S01]  /*18900*/  @!PT LDS RZ, [RZ] ;  /* 0x00000000fffff984 */ /* 0x000fe20000000800 */
[----:B------:R-:W-:Y:S01]  /*18910*/  @!PT LDS RZ, [RZ] ;  /* 0x00000000fffff984 */ /* 0x000fe20000000800 */
[----:B------:R-:W-:Y:S01]  /*18920*/  @!PT LDS RZ, [RZ] ;  /* 0x00000000fffff984 */ /* 0x000fe20000000800 */
[----:B------:R1:W-:Y:S01]  /*18930*/  @!P6 LDGSTS.E.BYPASS.LTC128B.128 [R243], desc[UR6][R10.64] ;  /* 0x000000000af3efae */ /* 0x0003e2000b901d46 */
[CCC-:B------:R-:W-:Y:S02]  /*18940*/  @!P1 LEA.HI.X R9, R170.reuse, R177.reuse, R173.reuse, 0x1, P4 ;  /* 0x000000b1aa099211 */ /* 0x1c0fe400020f0cad */
[C---:B------:R-:W-:Y:S01]  /*18950*/  @!P2 LEA R6, P4, R170.reuse, R176, 0x1 ;  /* 0x000000b0aa06a211 */ /* 0x040fe200078808ff */
[----:B------:R1:W-:Y:S03]  /*18960*/  @P1 STS.128 [R243+0x2000], RZ ;  /* 0x002000fff3001388 */ /* 0x0003e60000000c00 */
[----:B------:R-:W-:Y:S01]  /*18970*/  @!P2 LEA.HI.X R7, R170, R177, R173, 0x1, P4 ;  /* 0x000000b1aa07a211 */ /* 0x000fe200020f0cad */
        /* <DEDUP_REMOVED lines=11> */
[----:B-1----:R-:W-:-:S04]  /*18a30*/  LEA R6, P4, R170, R176, 0x1 ;  /* 0x000000b0aa067211 */ /* 0x002fc800078808ff */
[----:B------:R-:W-:-:S05]  /*18a40*/  LEA.HI.X R7, R170, R177, R173, 0x1, P4 ;  /* 0x000000b1aa077211 */ /* 0x000fca00020f0cad */
[----:B------:R-:W-:Y:S01]  /*18a50*/  @!PT LDS RZ, [RZ] ;  /* 0x00000000fffff984 */ /* 0x000fe20000000800 */
[----:B------:R-:W-:Y:S01]  /*18a60*/  @!PT LDS RZ, [RZ] ;  /* 0x00000000fffff984 */ /* 0x000fe20000000800 */
[----:B------:R-:W-:Y:S01]  /*18a70*/  @!PT LDS RZ, [RZ] ;  /* 0x00000000fffff984 */ /* 0x000fe20000000800 */
[----:B------:R2:W-:Y:S04]  /*18a80*/  LDGSTS.E.BYPASS.LTC128B.128 [R243+0x6000], desc[UR6][R6.64+0x180] ;  /* 0x0600018006f37fae */ /* 0x0005e8000b901d46 */
.L_x_1103:
[----:B------:R-:W-:Y:S05]  /*18a90*/  BSYNC B0 ;  /* 0x0000000000007941 */ /* 0x000fea0003800000 */
.L_x_1102:
[----:B------:R-:W-:Y:S01]  /*18aa0*/  BSSY B0, `(.L_x_1104) ;  /* 0x0000023000007945 */ /* 0x000fe20003800000 */
[----:B------:R-:W-:-:S03]  /*18ab0*/  ISETP.GE.AND P6, PT, R32, R0, PT ;  /* 0x000000002000720c */ /* 0x000fc60003fc6270 */
[----:B------:R-:W-:Y:S10]  /*18ac0*/  @P3 BRA `(.L_x_1105) ;  /* 0x0000000000803947 */ /* 0x000ff40003800000 */
[----:B------:R-:W-:Y:S02]  /*18ad0*/  ISETP.GE.AND P4, PT, R14, R152, PT ;  /* 0x000000980e00720c */ /* 0x000fe40003f86270 */
[----:B------:R-:W-:-:S05]  /*18ae0*/  IADD3 R2, P3, R2, R170, RZ ;  /* 0x000000aa02027210 */ /* 0x000fca0007f7e0ff */
[----:B------:R-:W-:-:S06]  /*18af0*/  IMAD.X R4, R4, 0x1, R173, P3 ;  /* 0x0000000104047824 */ /* 0x000fcc00018e06ad */
[CC--:B-1---5:R-:W-:Y:S01]  /*18b00*/  @!P4 LEA R10, P3, R2.reuse, R176.reuse, 0x1 ;  /* 0x000000b0020ac211 */ /* 0x0e2fe200078608ff */
[----:B------:R3:W-:Y:S03]  /*18b10*/  @P4 STS.128 [R243+0x800], RZ ;  /* 0x000800fff3004388 */ /* 0x0007e60000000c00 */
[C---:B------:R-:W-:Y:S02]  /*18b20*/  @!P4 LEA.HI.X R11, R2.reuse, R177, R4, 0x1, P3 ;  /* 0x000000b1020bc211 */ /* 0x040fe400018f0c04 */
[----:B------:R-:W-:-:S03]  /*18b30*/  @!P1 LEA R8, P3, R2, R176, 0x1 ;  /* 0x000000b002089211 */ /* 0x000fc600078608ff */
[----:B------:R-:W-:Y:S01]  /*18b40*/  @!PT LDS RZ, [RZ] ;  /* 0x00000000fffff984 */ /* 0x000fe20000000800 */
[----:B------:R-:W-:Y:S01]  /*18b50*/  @!PT LDS RZ, [RZ] ;  /* 0x00000000fffff984 */ /* 0x000fe20000000800 */
[----:B------:R-:W-:Y:S01]  /*18b60*/  @!PT LDS RZ, [RZ] ;  /* 0x00000000fffff984 */ /* 0x000fe20000000800 */
[----:B------:R3:W-:Y:S01]  /*18b70*/  @!P4 LDGSTS.E.BYPASS.LTC128B.128 [R243+0x800], desc[UR6][R10.64] ;  /* 0x008000000af3cfae */ /* 0x0007e2000b901d46 */
[CCC-:B------:R-:W-:Y:S02]  /*18b80*/  @!P1 LEA.HI.X R9, R2.reuse, R177.reuse, R4.reuse, 0x1, P3 ;  /* 0x000000b102099211 */ /* 0x1c0fe400018f0c04 */
[C---:B--2---:R-:W-:Y:S01]  /*18b90*/  @!P2 LEA R6, P3, R2.reuse, R176, 0x1 ;  /* 0x000000b00206a211 */ /* 0x044fe200078608ff */
        /* <DEDUP_REMOVED lines=13> */
[----:B---3--:R-:W-:-:S04]  /*18c70*/  LEA R6, P3, R2, R176, 0x1 ;  /* 0x000000b002067211 */ /* 0x008fc800078608ff */
[----:B------:R-:W-:-:S05]  /*18c80*/  LEA.HI.X R7, R2, R177, R4, 0x1, P3 ;  /* 0x000000b102077211 */ /* 0x000fca00018f0c04 */
[----:B------:R-:W-:Y:S01]  /*18c90*/  @!PT LDS RZ, [RZ] ;  /* 0x00000000fffff984 */ /* 0x000fe20000000800 */
[----:B------:R-:W-:Y:S01]  /*18ca0*/  @!PT LDS RZ, [RZ] ;  /* 0x00000000fffff984 */ /* 0x000fe20000000800 */
[----:B------:R-:W-:Y:S01]  /*18cb0*/  @!PT LDS RZ, [RZ] ;  /* 0x00000000fffff984 */ /* 0x000fe20000000800 */
[----:B------:R4:W-:Y:S04]  /*18cc0*/  LDGSTS.E.BYPASS.LTC128B.128 [R243+0x6800], desc[UR6][R6.64+0x180] ;  /* 0x0680018006f37fae */ /* 0x0009e8000b901d46 */
.L_x_1105:
[----:B------:R-:W-:Y:S05]  /*18cd0*/  BSYNC B0 ;  /* 0x0000000000007941 */ /* 0x000fea0003800000 */
.L_x_1104:
[----:B------:R-:W-:Y:S04]  /*18ce0*/  BSSY B0, `(.L_x_1106) ;  /* 0x0000022000007945 */ /* 0x000fe80003800000 */
[----:B------:R-:W-:Y:S05]  /*18cf0*/  @P5 BRA `(.L_x_1107) ;  /* 0x0000000000805947 */ /* 0x000fea0003800000 */
[----:B------:R-:W-:Y:S02]  /*18d00*/  ISETP.GE.AND P5, PT, R14, R152, PT ;  /* 0x000000980e00720c */ /* 0x000fe40003fa6270 */
[----:B------:R-:W-:-:S04]  /*18d10*/  LEA R2, P3, R174, R170, 0x5 ;  /* 0x000000aaae027211 */ /* 0x000fc800078628ff */
[----:B------:R-:W-:Y:S02]  /*18d20*/  LEA.HI.X R0, R174, R173, R175, 0x5, P3 ;  /* 0x000000adae007211 */ /* 0x000fe400018f2caf */
[----:B-12345:R-:W-:-:S04]  /*18d30*/  @!P1 LEA R6, P4, R2, R176, 0x1 ;  /* 0x000000b002069211 */ /* 0x03efc800078808ff */
[C---:B------:R-:W-:Y:S01]  /*18d40*/  @!P1 LEA.HI.X R7, R2.reuse, R177, R0, 0x1, P4 ;  /* 0x000000b102079211 */ /* 0x040fe200020f0c00 */
[----:B------:R1:W-:Y:S01]  /*18d50*/  @P5 STS.128 [R243+0x1000], RZ ;  /* 0x001000fff3005388 */ /* 0x0003e20000000c00 */
[----:B------:R-:W-:-:S04]  /*18d60*/  @!P5 LEA R8, P3, R2, R176, 0x1 ;  /* 0x000000b00208d211 */ /* 0x000fc800078608ff */
[C---:B------:R-:W-:Y:S02]  /*18d70*/  @!P5 LEA.HI.X R9, R2.reuse, R177, R0, 0x1, P3 ;  /* 0x000000b10209d211 */ /* 0x040fe400018f0c00 */
[----:B------:R-:W-:-:S03]  /*18d80*/  @!P2 LEA R4, P3, R2, R176, 0x1 ;  /* 0x000000b00204a211 */ /* 0x000fc600078608ff */
        /* <DEDUP_REMOVED lines=23> */
.L_x_1107:
[----:B------:R-:W-:Y:S05]  /*18f00*/  BSYNC B0 ;  /* 0x0000000000007941 */ /* 0x000fea0003800000 */
.L_x_1106:
[----:B------:R-:W-:Y:S05]  /*18f10*/  @P6 BRA `(.L_x_1025) ;  /* 0x0000000000886947 */ /* 0x000fea0003800000 */
[----:B------:R-:W-:Y:S01]  /*18f20*/  ISETP.GE.AND P5, PT, R14, R152, PT ;  /* 0x000000980e00720c */ /* 0x000fe20003fa6270 */
[----:B------:R-:W-:Y:S02]  /*18f30*/  IMAD.MOV.U32 R171, RZ, RZ, R173 ;  /* 0x000000ffffab7224 */ /* 0x000fe400078e00ad */
[----:B------:R-:W-:Y:S02]  /*18f40*/  IMAD R0, R175, 0x30, RZ ;  /* 0x00000030af007824 */ /* 0x000fe400078e02ff */
[----:B------:R-:W-:-:S04]  /*18f50*/  IMAD.WIDE.U32 R174, R174, 0x30, R170 ;  /* 0x00000030aeae7825 */ /* 0x000fc800078e00aa */
[----:B------:R-:W-:Y:S01]  /*18f60*/  IMAD.IADD R0, R0, 0x1, R175 ;  /* 0x0000000100007824 */ /* 0x000fe200078e02af */
[CC--:B-1---5:R-:W-:Y:S02]  /*18f70*/  @!P1 LEA R4, P4, R174.reuse, R176.reuse, 0x1 ;  /* 0x000000b0ae049211 */ /* 0x0e2fe400078808ff */
[CC--:B------:R-:W-:Y:S01]  /*18f80*/  @!P2 LEA R2, P3, R174.reuse, R176.reuse, 0x1 ;  /* 0x000000b0ae02a211 */ /* 0x0c0fe200078608ff */
[----:B------:R1:W-:Y:S01]  /*18f90*/  @P5 STS.128 [R243+0x1800], RZ ;  /* 0x001800fff3005388 */ /* 0x0003e20000000c00 */
[C---:B--234-:R-:W-:Y:S02]  /*18fa0*/  @!P5 LEA R6, P6, R174.reuse, R176, 0x1 ;  /* 0x000000b0ae06d211 */ /* 0x05cfe400078c08ff */
[CCC-:B------:R-:W-:Y:S02]  /*18fb0*/  @!P1 LEA.HI.X R5, R174.reuse, R177.reuse, R0.reuse, 0x1, P4 ;  /* 0x000000b1ae059211 */ /* 0x1c0fe400020f0c00 */
[CCC-:B------:R-:W-:Y:S02]  /*18fc0*/  @!P5 LEA.HI.X R7, R174.reuse, R177.reuse, R0.reuse, 0x1, P6 ;  /* 0x000000b1ae07d211 */ /* 0x1c0fe400030f0c00 */
[----:B------:R-:W-:-:S03]  /*18fd0*/  @!P2 LEA.HI.X R3, R174, R177, R0, 0x1, P3 ;  /* 0x000000b1ae03a211 */ /* 0x000fc600018f0c00 */
        /* <DEDUP_REMOVED lines=22> */
.L_x_1025:
[----:B------:R-:W-:Y:S05]  /*19140*/  BSYNC B3 ;  /* 0x0000000000037941 */ /* 0x000fea0003800000 */
.L_x_974:
[----:B-1----:R-:W-:Y:S01]  /*19150*/  LEA R2, R165, 0xffffffc0, 0x6 ;  /* 0xffffffc0a5027811 */ /* 0x002fe200078e30ff */
[----:B------:R-:W-:Y:S01]  /*19160*/  BSSY B0, `(.L_x_1108) ;  /* 0x0000027000007945 */ /* 0x000fe20003800000 */
[----:B------:R-:W-:-:S03]  /*19170*/  LOP3.LUT R246, R151, 0xff, RZ, 0xc0, !PT ;  /* 0x000000ff97f67812 */ /* 0x000fc600078ec0ff */
[----:B------:R-:W-:-:S05]  /*19180*/  IMAD.IADD R0, R50, 0x1, -R2 ;  /* 0x0000000132007824 */ /* 0x000fca00078e0a02 */
[-C--:B------:R-:W-:Y:S02]  /*19190*/  ISETP.GE.AND P1, PT, R166, R0.reuse, PT ;  /* 0x00000000a600720c */ /* 0x080fe40003f26270 */
[-C--:B------:R-:W-:Y:S02]  /*191a0*/  ISETP.GE.AND P5, PT, R30, R0.reuse, PT ;  /* 0x000000001e00720c */ /* 0x080fe40003fa6270 */
[-C--:B------:R-:W-:Y:S02]  /*191b0*/  ISETP.GE.AND P4, PT, R31, R0.reuse, PT ;  /* 0x000000001f00720c */ /* 0x080fe40003f86270 */
[----:B------:R-:W-:-:S07]  /*191c0*/  ISETP.GE.AND P0, PT, R32, R0, PT ;  /* 0x000000002000720c */ /* 0x000fce0003f06270 */
[----:B------:R-:W-:Y:S06]  /*191d0*/  @P1 BRA `(.L_x_1109) ;  /* 0x00000000007c1947 */ /* 0x000fec0003800000 */
[C---:B------:R-:W-:Y:S02]  /*191e0*/  LOP3.LUT R3, R246.reuse, 0x1, RZ, 0xc0, !PT ;  /* 0x00000001f6037812 */ /* 0x040fe400078ec0ff */
[----:B------:R-:W-:Y:S02]  /*191f0*/  R2P PR, R246, 0xe ;  /* 0x0000000ef6007804 */ /* 0x000fe40000000000 */
[----:B------:R-:W-:-:S11]  /*19200*/  ISETP.NE.U32.AND P6, PT, R3, 0x1, PT ;  /* 0x000000010300780c */ /* 0x000fd60003fc5070 */
[----:B---3--:R-:W-:Y:S01]  /*19210*/  @P1 IMAD.MOV.U32 R8, RZ, RZ, R236 ;  /* 0x000000ffff081224 */ /* 0x008fe200078e00ec */
[-C--:B--2-4-:R-:W-:Y:S01]  /*19220*/  @P2 MOV R6, R236.reuse ;  /* 0x000000ec00062202 */ /* 0x094fe20000000f00 */
[--C-:B------:R-:W-:Y:S01]  /*19230*/  @!P6 IMAD.MOV.U32 R5, RZ, RZ, R235.reuse ;  /* 0x000000ffff05e224 */ /* 0x100fe200078e00eb */
[-C--:B------:R-:W-:Y:S01]  /*19240*/  @!P6 MOV R4, R236.reuse ;  /* 0x000000ec0004e202 */ /* 0x080fe20000000f00 */
[--C-:B------:R-:W-:Y:S02]  /*19250*/  @P1 IMAD.MOV.U32 R9, RZ, RZ, R235.reuse ;  /* 0x000000ffff091224 */ /* 0x100fe400078e00eb */
[--C-:B------:R-:W-:Y:S02]  /*19260*/  @P2 IMAD.MOV.U32 R7, RZ, RZ, R235.reuse ;  /* 0x000000ffff072224 */ /* 0x100fe400078e00eb */
        /* <DEDUP_REMOVED lines=8> */
[----:B------:R2:W-:Y:S04]  /*192f0*/  @P1 LDGSTS.E.BYPASS.LTC128B.128 [R243+0xa000], desc[UR6][R8.64+0x80] ;  /* 0x0a00008008f31fae */ /* 0x0005e8000b901d46 */
[----:B------:R2:W-:Y:S04]  /*19300*/  @!P1 STS.128 [R243+0xa000], RZ ;  /* 0x00a000fff3009388 */ /* 0x0005e80000000c00 */
[----:B------:R-:W-:Y:S01]  /*19310*/  @!PT LDS RZ, [RZ] ;  /* 0x00000000fffff984 */ /* 0x000fe20000000800 */
[----:B------:R-:W-:Y:S01]  /*19320*/  @!PT LDS RZ, [RZ] ;  /* 0x00000000fffff984 */ /* 0x000fe20000000800 */
[----:B------:R-:W-:Y:S01]  /*19330*/  @!PT LDS RZ, [RZ] ;  /* 0x00000000fffff984 */ /* 0x000fe20000000800 */
[----:B------:R2:W-:Y:S04]  /*19340*/  @P2 LDGSTS.E.BYPASS.LTC128B.128 [R243+0xc000], desc[UR6][R6.64+0x100] ;  /* 0x0c00010006f32fae */ /* 0x0005e8000b901d46 */
[----:B------:R2:W-:Y:S01]  /*19350*/  @!P2 STS.128 [R243+0xc000], RZ ;  /* 0x00c000fff300a388 */ /* 0x0005e20000000c00 */
[----:B-1----:R-:W-:Y:S01]  /*19360*/  @P3 MOV R4, R236 ;  /* 0x000000ec00043202 */ /* 0x002fe20000000f00 */
[----:B------:R-:W-:-:S05]  /*19370*/  @P3 IMAD.MOV.U32 R5, RZ, RZ, R235 ;  /* 0x000000ffff053224 */ /* 0x000fca00078e00eb */
[----:B------:R-:W-:Y:S01]  /*19380*/  @!PT LDS RZ, [RZ] ;  /* 0x00000000fffff984 */ /* 0x000fe20000000800 */
[----:B------:R-:W-:Y:S01]  /*19390*/  @!PT LDS RZ, [RZ] ;  /* 0x00000000fffff984 */ /* 0x000fe20000000800 */
[----:B------:R-:W-:Y:S01]  /*193a0*/  @!PT LDS RZ, [RZ] ;  /* 0x00000000fffff984 */ /* 0x000fe20000000800 */
[----:B------:R2:W-:Y:S04]  /*193b0*/  @P3 LDGSTS.E.BYPASS.LTC128B.128 [R243+0xe000], desc[UR6][R4.64+0x180] ;  /* 0x0e00018004f33fae */ /* 0x0005e8000b901d46 */
[----:B------:R2:W-:Y:S02]  /*193c0*/  @!P3 STS.128 [R243+0xe000], RZ ;  /* 0x00e000fff300b388 */ /* 0x0005e40000000c00 */
.L_x_1109:
[----:B------:R-:W-:Y:S05]  /*193d0*/  BSYNC B0 ;  /* 0x0000000000007941 */ /* 0x000fea0003800000 */
.L_x_1108:
[----:B------:R-:W-:Y:S04]  /*193e0*/  BSSY B0, `(.L_x_1110) ;  /* 0x0000025000007945 */ /* 0x000fe80003800000 */
[----:B------:R-:W-:Y:S05]  /*193f0*/  @P5 BRA `(.L_x_1111) ;  /* 0x00000000008c5947 */ /* 0x000fea0003800000 */
[C---:B------:R-:W-:Y:S02]  /*19400*/  LOP3.LUT R3, R246.reuse, 0x1, RZ, 0xc0, !PT ;  /* 0x00000001f6037812 */ /* 0x040fe400078ec0ff */
[C---:B------:R-:W-:Y:S02]  /*19410*/  LOP3.LUT P5, RZ, R246.reuse, 0x2, RZ, 0xc0, !PT ;  /* 0x00000002f6ff7812 */ /* 0x040fe400078ac0ff */
[----:B------:R-:W-:Y:S02]  /*19420*/  ISETP.NE.U32.AND P6, PT, R3, 0x1, PT ;  /* 0x000000010300780c */ /* 0x000fe40003fc5070 */
[----:B------:R-:W-:Y:S02]  /*19430*/  LOP3.LUT P3, RZ, R246, 0x4, RZ, 0xc0, !PT ;  /* 0x00000004f6ff7812 */ /* 0x000fe4000786c0ff */
[----:B--2---:R-:W-:-:S05]  /*19440*/  IADD3 R4, P1, R233, R156, RZ ;  /* 0x0000009ce9047210 */ /* 0x004fca0007f3e0ff */
[----:B------:R-:W-:Y:S02]  /*19450*/  IMAD.X R3, R234, 0x1, R155, P1 ;  /* 0x00000001ea037824 */ /* 0x000fe400008e069b */
[C---:B---3--:R-:W-:Y:S02]  /*19460*/  @P5 LEA R10, P1, R4.reuse, R158, 0x1 ;  /* 0x0000009e040a5211 */ /* 0x048fe400078208ff */
[C---:B------:R-:W-:Y:S02]  /*19470*/  @!P6 LEA R12, P2, R233.reuse, R236, 0x1 ;  /* 0x000000ece90ce211 */ /* 0x040fe400078408ff */
[----:B------:R-:W-:Y:S02]  /*19480*/  @P5 LEA.HI.X R11, R4, R159, R3, 0x1, P1 ;  /* 0x0000009f040b5211 */ /* 0x000fe400008f0c03 */
[----:B------:R-:W-:Y:S02]  /*19490*/  @!P6 LEA.HI.X R13, R233, R235, R234, 0x1, P2 ;  /* 0x000000ebe90de211 */ /* 0x000fe400010f0cea */
[----:B------:R-:W-:-:S02]  /*194a0*/  LOP3.LUT P2, RZ, R246, 0x8, RZ, 0xc0, !PT ;  /* 0x00000008f6ff7812 */ /* 0x000fc4000784c0ff */
[CC--:B------:R-:W-:Y:S01]  /*194b0*/  @P3 LEA R8, P1, R4.reuse, R158.reuse, 0x1 ;  /* 0x0000009e04083211 */ /* 0x0c0fe200078208ff */
[----:B------:R-:W-:Y:S01]  /*194c0*/  @!PT LDS RZ, [RZ] ;  /* 0x00000000fffff984 */ /* 0x000fe20000000800 */
[----:B------:R-:W-:Y:S01]  /*194d0*/  @!PT LDS RZ, [RZ] ;  /* 0x00000000fffff984 */ /* 0x000fe20000000800 */
[----:B------:R-:W-:Y:S01]  /*194e0*/  @!PT LDS RZ, [RZ] ;  /* 0x00000000fffff984 */ /* 0x000fe20000000800 */
[----:B------:R1:W-:Y:S03]  /*194f0*/  @!P6 LDGSTS.E.BYPASS.LTC128B.128 [R243+0x8800], desc[UR6][R12.64] ;  /* 0x088000000cf3efae */ /* 0x0003e6000b901d46 */
[C---:B------:R-:W-:Y:S01]  /*19500*/  @P3 LEA.HI.X R9, R4.reuse, R159, R3, 0x1, P1 ;  /* 0x0000009f04093211 */ /* 0x040fe200008f0c03 */
[----:B------:R1:W-:Y:S04]  /*19510*/  @P6 STS.128 [R243+0x8800], RZ ;  /* 0x008800fff3006388 */ /* 0x0003e80000000c00 */
[----:B------:R-:W-:Y:S01]  /*19520*/  @!PT LDS RZ, [RZ] ;  /* 0x00000000fffff984 */ /* 0x000fe20000000800 */
[----:B------:R-:W-:Y:S01]  /*19530*/  @!PT LDS RZ, [RZ] ;  /* 0x00000000fffff984 */ /* 0x000fe20000000800 */
[----:B------:R-:W-:Y:S01]  /*19540*/  @!PT LDS RZ, [RZ] ;  /* 0x00000000fffff984 */ /* 0x000fe20000000800 */
[----:B------:R1:W-:Y:S02]  /*19550*/  @P5 LDGSTS.E.BYPASS.LTC128B.128 [R243+0xa800], desc[UR6][R10.64+0x80] ;  /* 0x0a8000800af35fae */ /* 0x0003e4000b901d46 */
[----:B----4-:R-:W-:-:S02]  /*19560*/  @P2 LEA R6, P1, R4, R158, 0x1 ;  /* 0x0000009e04062211 */ /* 0x010fc400078208ff */
[----:B------:R1:W-:Y:S02]  /*19570*/  @!P5 STS.128 [R243+0xa800], RZ ;  /* 0x00a800fff300d388 */ /* 0x0003e40000000c00 */
[----:B------:R-:W-:Y:S02]  /*19580*/  @P2 LEA.HI.X R7, R4, R159, R3, 0x1, P1 ;  /* 0x0000009f04072211 */ /* 0x000fe400008f0c03 */
        /* <DEDUP_REMOVED lines=9> */
[----:B------:R1:W-:Y:S02]  /*19620*/  @!P2 STS.128 [R243+0xe800], RZ ;  /* 0x00e800fff300a388 */ /* 0x0003e40000000c00 */
.L_x_1111:
[----:B------:R-:W-:Y:S05]  /*19630*/  BSYNC B0 ;  /* 0x0000000000007941 */ /* 0x000fea0003800000 */
.L_x_1110:
[----:B------:R-:W-:Y:S04]  /*19640*/  BSSY B0, `(.L_x_1112) ;  /* 0x0000027000007945 */ /* 0x000fe80003800000 */
[----:B------:R-:W-:Y:S05]  /*19650*/  @P4 BRA `(.L_x_1113) ;  /* 0x0000000000944947 */ /* 0x000fea0003800000 */
[C---:B------:R-:W-:Y:S02]  /*19660*/  LOP3.LUT R3, R246.reuse, 0x1, RZ, 0xc0, !PT ;  /* 0x00000001f6037812 */ /* 0x040fe400078ec0ff */
[----:B------:R-:W-:Y:S02]  /*19670*/  LOP3.LUT P5, RZ, R246, 0x2, RZ, 0xc0, !PT ;  /* 0x00000002f6ff7812 */ /* 0x000fe400078ac0ff */
[----:B------:R-:W-:Y:S01]  /*19680*/  ISETP.NE.U32.AND P6, PT, R3, 0x1, PT ;  /* 0x000000010300780c */ /* 0x000fe20003fc5070 */
[----:B------:R-:W-:Y:S01]  /*19690*/  IMAD.SHL.U32 R3, R46, 0x20, RZ ;  /* 0x000000202e037824 */ /* 0x000fe200078e00ff */
[C---:B------:R-:W-:Y:S02]  /*196a0*/  LOP3.LUT P4, RZ, R246.reuse, 0x4, RZ, 0xc0, !PT ;  /* 0x00000004f6ff7812 */ /* 0x040fe4000788c0ff */
[----:B------:R-:W-:Y:S02]  /*196b0*/  LOP3.LUT P2, RZ, R246, 0x8, RZ, 0xc0, !PT ;  /* 0x00000008f6ff7812 */ /* 0x000fe4000784c0ff */
[----:B--2---:R-:W-:-:S02]  /*196c0*/  SHF.L.U64.HI R4, R46, 0x5, R47 ;  /* 0x000000052e047819 */ /* 0x004fc4000001022f */
[----:B------:R-:W-:-:S05]  /*196d0*/  LEA R5, P1, R46, R156, 0x5 ;  /* 0x0000009c2e057211 */ /* 0x000fca00078228ff */
[----:B-1-34-:R-:W-:-:S04]  /*196e0*/  @!P6 LEA R6, P3, R3, R236, 0x1 ;  /* 0x000000ec0306e211 */ /* 0x01afc800078608ff */
[----:B------:R-:W-:Y:S02]  /*196f0*/  @!P6 LEA.HI.X R7, R3, R235, R4, 0x1, P3 ;  /* 0x000000eb0307e211 */ /* 0x000fe400018f0c04 */
[----:B------:R-:W-:Y:S02]  /*19700*/  LEA.HI.X R3, R46, R155, R47, 0x5, P1 ;  /* 0x0000009b2e037211 */ /* 0x000fe400008f2c2f */
[CC--:B------:R-:W-:Y:S01]  /*19710*/  @P5 LEA R10, P1, R5.reuse, R158.reuse, 0x1 ;  /* 0x0000009e050a5211 */ /* 0x0c0fe200078208ff */
[----:B------:R-:W-:Y:S01]  /*19720*/  @!PT LDS RZ, [RZ] ;  /* 0x00000000fffff984 */ /* 0x000fe20000000800 */
[----:B------:R-:W-:Y:S01]  /*19730*/  @!PT LDS RZ, [RZ] ;  /* 0x00000000fffff984 */ /* 0x000fe20000000800 */
[----:B------:R-:W-:Y:S01]  /*19740*/  @!PT LDS RZ, [RZ] ;  /* 0x00000000fffff984 */ /* 0x000fe20000000800 */
[----:B------:R1:W-:Y:S01]  /*19750*/  @!P6 LDGSTS.E.BYPASS.LTC128B.128 [R243+0x9000], desc[UR6][R6.64] ;  /* 0x0900000006f3efae */ /* 0x0003e2000b901d46 */
[CC--:B------:R-:W-:Y:S02]  /*19760*/  @P4 LEA R8, P3, R5.reuse, R158.reuse, 0x1 ;  /* 0x0000009e05084211 */ /* 0x0c0fe400078608ff */
[C---:B------:R-:W-:Y:S01]  /*19770*/  @P5 LEA.HI.X R11, R5.reuse, R159, R3, 0x1, P1 ;  /* 0x0000009f050b5211 */ /* 0x040fe200008f0c03 */
[----:B------:R1:W-:Y:S01]  /*19780*/  @P6 STS.128 [R243+0x9000], RZ ;  /* 0x009000fff3006388 */ /* 0x0003e20000000c00 */
[----:B------:R-:W-:-:S02]  /*19790*/  @P2 LEA R4, P1, R5, R158, 0x1 ;  /* 0x0000009e05042211 */ /* 0x000fc400078208ff */
[CCC-:B------:R-:W-:Y:S01]  /*197a0*/  @P4 LEA.HI.X R9, R5.reuse, R159.reuse, R3.reuse, 0x1, P3 ;  /* 0x0000009f05094211 */ /* 0x1c0fe200018f0c03 */
[----:B------:R-:W-:Y:S01]  /*197b0*/  @!PT LDS RZ, [RZ] ;  /* 0x00000000fffff984 */ /* 0x000fe20000000800 */
[----:B------:R-:W-:Y:S01]  /*197c0*/  @!PT LDS RZ, [RZ] ;  /* 0x00000000fffff984 */ /* 0x000fe20000000800 */
[----:B------:R-:W-:Y:S01]  /*197d0*/  @!PT LDS RZ, [RZ] ;  /* 0x00000000fffff984 */ /* 0x000fe20000000800 */
[----:B------:R1:W-:Y:S01]  /*197e0*/  @P5 LDGSTS.E.BYPASS.LTC128B.128 [R243+0xb000], desc[UR6][R10.64+0x80] ;  /* 0x0b0000800af35fae */ /* 0x0003e2000b901d46 */
[----:B------:R-:W-:-:S03]  /*197f0*/  @P2 LEA.HI.X R5, R5, R159, R3, 0x1, P1 ;  /* 0x0000009f05052211 */ /* 0x000fc600008f0c03 */
[----:B------:R1:W-:Y:S04]  /*19800*/  @!P5 STS.128 [R243+0xb000], RZ ;  /* 0x00b000fff300d388 */ /* 0x0003e80000000c00 */
        /* <DEDUP_REMOVED lines=10> */
.L_x_1113:
[----:B------:R-:W-:Y:S05]  /*198b0*/  BSYNC B0 ;  /* 0x0000000000007941 */ /* 0x000fea0003800000 */
.L_x_1112:
[----:B------:R-:W-:Y:S04]  /*198c0*/  BSSY B0, `(.L_x_1114) ;  /* 0x000002c000007945 */ /* 0x000fe80003800000 */
[----:B------:R-:W-:Y:S05]  /*198d0*/  @P0 BRA `(.L_x_1115) ;  /* 0x0000000000a80947 */ /* 0x000fea0003800000 */
[C---:B------:R-:W-:Y:S01]  /*198e0*/  LOP3.LUT R3, R246.reuse, 0x1, RZ, 0xc0, !PT ;  /* 0x00000001f6037812 */ /* 0x040fe200078ec0ff */
[----:B------:R-:W-:Y:S01]  /*198f0*/  IMAD.MOV.U32 R154, RZ, RZ, R156 ;  /* 0x000000ffff9a7224 */ /* 0x000fe200078e009c */
[C---:B------:R-:W-:Y:S02]  /*19900*/  LOP3.LUT P2, RZ, R246.reuse, 0x2, RZ, 0xc0, !PT ;  /* 0x00000002f6ff7812 */ /* 0x040fe4000784c0ff */
[----:B------:R-:W-:Y:S01]  /*19910*/  ISETP.NE.U32.AND P3, PT, R3, 0x1, PT ;  /* 0x000000010300780c */ /* 0x000fe20003f65070 */
[----:B------:R-:W-:Y:S01]  /*19920*/  IMAD R3, R47, 0x30, RZ ;  /* 0x000000302f037824 */ /* 0x000fe200078e02ff */
[----:B------:R-:W-:Y:S01]  /*19930*/  LOP3.LUT P1, RZ, R246, 0x4, RZ, 0xc0, !PT ;  /* 0x00000004f6ff7812 */ /* 0x000fe2000782c0ff */
[----:B-12---:R-:W-:-:S04]  /*19940*/  IMAD.WIDE.U32 R4, R46, 0x30, R154 ;  /* 0x000000302e047825 */ /* 0x006fc800078e009a */
[----:B------:R-:W-:-:S04]  /*19950*/  IMAD.IADD R3, R5, 0x1, R3 ;  /* 0x0000000105037824 */ /* 0x000fc800078e0203 */
[CC--:B---3--:R-:W-:Y:S02]  /*19960*/  @P2 LEA R10, P4, R4.reuse, R158.reuse, 0x1 ;  /* 0x0000009e040a2211 */ /* 0x0c8fe400078808ff */
[----:B----4-:R-:W-:Y:S02]  /*19970*/  @!P3 IMAD.MOV.U32 R6, RZ, RZ, R236 ;  /* 0x000000ffff06b224 */ /* 0x010fe400078e00ec */
[----:B------:R-:W-:Y:S01]  /*19980*/  @!P3 IMAD.MOV.U32 R7, RZ, RZ, R235 ;  /* 0x000000ffff07b224 */ /* 0x000fe200078e00eb */
[C---:B------:R-:W-:Y:S01]  /*19990*/  @P1 LEA R8, P0, R4.reuse, R158, 0x1 ;  /* 0x0000009e04081211 */ /* 0x040fe200078008ff */
[----:B------:R-:W-:Y:S01]  /*199a0*/  @!P3 IMAD R47, R47, 0x60, RZ ;  /* 0x000000602f2fb824 */ /* 0x000fe200078e02ff */
[-C--:B------:R-:W-:Y:S01]  /*199b0*/  @P2 LEA.HI.X R11, R4, R159.reuse, R3, 0x1, P4 ;  /* 0x0000009f040b2211 */ /* 0x080fe200020f0c03 */
[----:B------:R-:W-:Y:S01]  /*199c0*/  @!P3 IMAD.WIDE.U32 R6, R46, 0x60, R6 ;  /* 0x000000602e06b825 */ /* 0x000fe200078e0006 */
[----:B------:R-:W-:Y:S02]  /*199d0*/  @P1 LEA.HI.X R9, R4, R159, R3, 0x1, P0 ;  /* 0x0000009f04091211 */ /* 0x000fe400000f0c03 */
[----:B------:R-:W-:Y:S01]  /*199e0*/  LOP3.LUT P0, RZ, R246, 0x8, RZ, 0xc0, !PT ;  /* 0x00000008f6ff7812 */ /* 0x000fe2000780c0ff */
[----:B------:R-:W-:-:S05]  /*199f0*/  @!P3 IMAD.IADD R7, R47, 0x1, R7 ;  /* 0x000000012f07b824 */ /* 0x000fca00078e0207 */
        /* <DEDUP_REMOVED lines=15> */
[----:B------:R-:W-:Y:S05]  /*19af0*/  @!P0 BRA `(.L_x_1116) ;  /* 0x00000000001c8947 */ /* 0x000fea0003800000 */
[----:B-1----:R-:W-:-:S04]  /*19b00*/  LEA R6, P0, R4, R158, 0x1 ;  /* 0x0000009e04067211 */ /* 0x002fc800078008ff */
[----:B------:R-:W-:-:S05]  /*19b10*/  LEA.HI.X R7, R4, R159, R3, 0x1, P0 ;  /* 0x0000009f04077211 */ /* 0x000fca00000f0c03 */
[----:B------:R-:W-:Y:S01]  /*19b20*/  @!PT LDS RZ, [RZ] ;  /* 0x00000000fffff984 */ /* 0x000fe20000000800 */
[----:B------:R-:W-:Y:S01]  /*19b30*/  @!PT LDS RZ, [RZ] ;  /* 0x00000000fffff984 */ /* 0x000fe20000000800 */
[----:B------:R-:W-:Y:S01]  /*19b40*/  @!PT LDS RZ, [RZ] ;  /* 0x00000000fffff984 */ /* 0x000fe20000000800 */
[----:B------:R1:W-:Y:S01]  /*19b50*/  LDGSTS.E.BYPASS.LTC128B.128 [R243+0xf800], desc[UR6][R6.64+0x180] ;  /* 0x0f80018006f37fae */ /* 0x0003e2000b901d46 */
[----:B------:R-:W-:Y:S05]  /*19b60*/  BRA `(.L_x_1115) ;  /* 0x0000000000047947 */ /* 0x000fea0003800000 */
.L_x_1116:
[----:B------:R2:W-:Y:S02]  /*19b70*/  STS.128 [R243+0xf800], RZ ;  /* 0x00f800fff3007388 */ /* 0x0005e40000000c00 */
.L_x_1115:
[----:B------:R-:W-:Y:S05]  /*19b80*/  BSYNC B0 ;  /* 0x0000000000007941 */ /* 0x000fea0003800000 */
.L_x_1114:
[----:B------:R-:W0:Y:S01]  /*19b90*/  LDGDEPBAR ;  /* 0x00000000000079af */ /* 0x000e220000000000 */
[-C--:B------:R-:W-:Y:S01]  /*19ba0*/  ISETP.GE.AND P1, PT, R166, R0.reuse, PT ;  /* 0x00000000a600720c */ /* 0x080fe20003f26270 */
[----:B------:R-:W-:Y:S01]  /*19bb0*/  BSSY B0, `(.L_x_1117) ;  /* 0x000002a000007945 */ /* 0x000fe20003800000 */
[-C--:B------:R-:W-:Y:S02]  /*19bc0*/  ISETP.GE.AND P6, PT, R30, R0.reuse, PT ;  /* 0x000000001e00720c */ /* 0x080fe40003fc6270 */
[-C--:B------:R-:W-:Y:S02]  /*19bd0*/  ISETP.GE.AND P4, PT, R31, R0.reuse, PT ;  /* 0x000000001f00720c */ /* 0x080fe40003f86270 */
[----:B------:R-:W-:Y:S01]  /*19be0*/  ISETP.GE.AND P0, PT, R32, R0, PT ;  /* 0x000000002000720c */ /* 0x000fe20003f06270 */
[----:B------:R-:W-:-:S04]  /*19bf0*/  DEPBAR.LE SB0, 0x0 ;  /* 0x000080000000791a */ /* 0x000fc80000000000 */
[----:B------:R-:W-:Y:S06]  /*19c00*/  BAR.SYNC.DEFER_BLOCKING 0x0 ;  /* 0x0000000000007b1d */ /* 0x000fec0000010000 */
[----:B------:R1:W-:Y:S04]  /*19c10*/  @P1 STS.128 [R243+0x10000], RZ ;  /* 0x010000fff3001388 */ /* 0x0003e80000000c00 */
[----:B------:R1:W-:Y:S04]  /*19c20*/  @P1 STS.128 [R243+0x12000], RZ ;  /* 0x012000fff3001388 */ /* 0x0003e80000000c00 */
[----:B------:R1:W-:Y:S04]  /*19c30*/  @P1 STS.128 [R243+0x14000], RZ ;  /* 0x014000fff3001388 */ /* 0x0003e80000000c00 */
[----:B------:R1:W-:Y:S01]  /*19c40*/  @P1 STS.128 [R243+0x16000], RZ ;  /* 0x016000fff3001388 */ /* 0x0003e20000000c00 */
[----:B------:R-:W-:Y:S05]  /*19c50*/  @P1 BRA `(.L_x_1118) ;  /* 0x00000000007c1947 */ /* 0x000fea0003800000 */
[C---:B------:R-:W-:Y:S02]  /*19c60*/  LOP3.LUT R0, R246.reuse, 0x1, RZ, 0xc0, !PT ;  /* 0x00000001f6007812 */ /* 0x040fe400078ec0ff */
[----:B------:R-:W-:Y:S02]  /*19c70*/  R2P PR, R246, 0xe ;  /* 0x0000000ef6007804 */ /* 0x000fe40000000000 */
[----:B------:R-:W-:-:S11]  /*19c80*/  ISETP.NE.U32.AND P5, PT, R0, 0x1, PT ;  /* 0x000000010000780c */ /* 0x000fd60003fa5070 */
[----:B-123--:R-:W-:Y:S01]  /*19c90*/  @P1 IMAD.MOV.U32 R8, RZ, RZ, R189 ;  /* 0x000000ffff081224 */ /* 0x00efe200078e00bd */
[-C--:B----4-:R-:W-:Y:S01]  /*19ca0*/  @P2 MOV R6, R189.reuse ;  /* 0x000000bd00062202 */ /* 0x090fe20000000f00 */
        /* <DEDUP_REMOVED lines=26> */
.L_x_1118:
[----:B------:R-:W-:Y:S05]  /*19e50*/  BSYNC B0 ;  /* 0x0000000000007941 */ /* 0x000fea0003800000 */
.L_x_1117:
[----:B------:R1:W-:Y:S01]  /*19e60*/  @P6 STS.128 [R243+0x10800], RZ ;  /* 0x010800fff3006388 */ /* 0x0003e20000000c00 */
[----:B------:R-:W-:Y:S03]  /*19e70*/  BSSY B0, `(.L_x_1119) ;  /* 0x0000028000007945 */ /* 0x000fe60003800000 */
[----:B------:R1:W-:Y:S04]  /*19e80*/  @P6 STS.128 [R243+0x12800], RZ ;  /* 0x012800fff3006388 */ /* 0x0003e80000000c00 */
[----:B------:R1:W-:Y:S04]  /*19e90*/  @P6 STS.128 [R243+0x14800], RZ ;  /* 0x014800fff3006388 */ /* 0x0003e80000000c00 */
[----:B------:R1:W-:Y:S01]  /*19ea0*/  @P6 STS.128 [R243+0x16800], RZ ;  /* 0x016800fff3006388 */ /* 0x0003e20000000c00 */
[----:B------:R-:W-:Y:S05]  /*19eb0*/  @P6 BRA `(.L_x_1120) ;  /* 0x00000000008c6947 */ /* 0x000fea0003800000 */
[C---:B------:R-:W-:Y:S02]  /*19ec0*/  LOP3.LUT R0, R246.reuse, 0x1, RZ, 0xc0, !PT ;  /* 0x00000001f6007812 */ /* 0x040fe400078ec0ff */
[----:B------:R-:W-:Y:S02]  /*19ed0*/  LOP3.LUT P5, RZ, R246, 0x2, RZ, 0xc0, !PT ;  /* 0x00000002f6ff7812 */ /* 0x000fe400078ac0ff */
[----:B------:R-:W-:Y:S02]  /*19ee0*/  ISETP.NE.U32.AND P6, PT, R0, 0x1, PT ;  /* 0x000000010000780c */ /* 0x000fe40003fc5070 */
[----:B------:R-:W-:Y:S02]  /*19ef0*/  LOP3.LUT P3, RZ, R246, 0x4, RZ, 0xc0, !PT ;  /* 0x00000004f6ff7812 */ /* 0x000fe4000786c0ff */
[----:B------:R-:W-:-:S05]  /*19f00*/  IADD3 R3, P1, R231, R160, RZ ;  /* 0x000000a0e7037210 */ /* 0x000fca0007f3e0ff */
[----:B------:R-:W-:Y:S02]  /*19f10*/  IMAD.X R0, R232, 0x1, R163, P1 ;  /* 0x00000001e8007824 */ /* 0x000fe400008e06a3 */
[----:B-123--:R-:W-:Y:S02]  /*19f20*/  @P5 LEA R8, P1, R3, R168, 0x1 ;  /* 0x000000a803085211 */ /* 0x00efe400078208ff */
[----:B------:R-:W-:Y:S02]  /*19f30*/  @!P6 LEA R10, P2, R231, R189, 0x1 ;  /* 0x000000bde70ae211 */ /* 0x000fe400078408ff */
[----:B------:R-:W-:Y:S02]  /*19f40*/  @P5 LEA.HI.X R9, R3, R169, R0, 0x1, P1 ;  /* 0x000000a903095211 */ /* 0x000fe400008f0c00 */
[----:B------:R-:W-:Y:S02]  /*19f50*/  @!P6 LEA.HI.X R11, R231, R188, R232, 0x1, P2 ;  /* 0x000000bce70be211 */ /* 0x000fe400010f0ce8 */
[----:B------:R-:W-:-:S02]  /*19f60*/  LOP3.LUT P2, RZ, R246, 0x8, RZ, 0xc0, !PT ;  /* 0x00000008f6ff7812 */ /* 0x000fc4000784c0ff */
[CC--:B----4-:R-:W-:Y:S01]  /*19f70*/  @P3 LEA R6, P1, R3.reuse, R168.reuse, 0x1 ;  /* 0x000000a803063211 */ /* 0x0d0fe200078208ff */
        /* <DEDUP_REMOVED lines=10> */
[----:B------:R-:W-:-:S02]  /*1a020*/  @P2 LEA R4, P1, R3, R168, 0x1 ;  /* 0x000000a803042211 */ /* 0x000fc400078208ff */
        /* <DEDUP_REMOVED lines=12> */
.L_x_1120:
[----:B------:R-:W-:Y:S05]  /*1a0f0*/  BSYNC B0 ;  /* 0x0000000000007941 */ /* 0x000fea0003800000 */
.L_x_1119:
        /* <DEDUP_REMOVED lines=8> */
[----:B------:R-:W-:Y:S01]  /*1a180*/  ISETP.NE.U32.AND P6, PT, R0, 0x1, PT ;  /* 0x000000010000780c */ /* 0x000fe20003fc5070 */
[----:B------:R-:W-:Y:S01]  /*1a190*/  IMAD.SHL.U32 R0, R48, 0x20, RZ ;  /* 0x0000002030007824 */ /* 0x000fe200078e00ff */
[C---:B------:R-:W-:Y:S02]  /*1a1a0*/  LOP3.LUT P4, RZ, R246.reuse, 0x4, RZ, 0xc0, !PT ;  /* 0x00000004f6ff7812 */ /* 0x040fe4000788c0ff */
[----:B------:R-:W-:Y:S02]  /*1a1b0*/  LOP3.LUT P2, RZ, R246, 0x8, RZ, 0xc0, !PT ;  /* 0x00000008f6ff7812 */ /* 0x000fe4000784c0ff */
[----:B------:R-:W-:-:S02]  /*1a1c0*/  SHF.L.U64.HI R3, R48, 0x5, R49 ;  /* 0x0000000530037819 */ /* 0x000fc40000010231 */
[----:B-12---:R-:W-:-:S05]  /*1a1d0*/  LEA R4, P1, R48, R160, 0x5 ;  /* 0x000000a030047211 */ /* 0x006fca00078228ff */
[----:B---34-:R-:W-:-:S04]  /*1a1e0*/  @!P6 LEA R6, P3, R0, R189, 0x1 ;  /* 0x000000bd0006e211 */ /* 0x018fc800078608ff */
        /* <DEDUP_REMOVED lines=28> */
.L_x_1122:
[----:B------:R-:W-:Y:S05]  /*1a3b0*/  BSYNC B0 ;  /* 0x0000000000007941 */ /* 0x000fea0003800000 */
.L_x_1121:
[----:B------:R1:W-:Y:S01]  /*1a3c0*/  @P0 STS.128 [R243+0x11800], RZ ;  /* 0x011800fff3000388 */ /* 0x0003e20000000c00 */
[----:B------:R-:W-:Y:S01]  /*1a3d0*/  SHF.R.S32.HI R0, RZ, 0x1f, R45 ;  /* 0x0000001fff007819 */ /* 0x000fe2000001142d */
[----:B------:R-:W-:Y:S02]  /*1a3e0*/  BSSY B0, `(.L_x_1123) ;  /* 0x0000031000007945 */ /* 0x000fe40003800000 */
[----:B------:R1:W-:Y:S01]  /*1a3f0*/  @P0 STS.128 [R243+0x13800], RZ ;  /* 0x013800fff3000388 */ /* 0x0003e20000000c00 */
[----:B------:R-:W-:-:S03]  /*1a400*/  LEA.HI R0, R0, R45, RZ, 0x5 ;  /* 0x0000002d00007211 */ /* 0x000fc600078f28ff */
[----:B------:R1:W-:Y:S01]  /*1a410*/  @P0 STS.128 [R243+0x15800], RZ ;  /* 0x015800fff3000388 */ /* 0x0003e20000000c00 */
[----:B------:R-:W-:-:S03]  /*1a420*/  SHF.R.S32.HI R226, RZ, 0x5, R0 ;  /* 0x00000005ffe27819 */ /* 0x000fc60000011400 */
[----:B------:R1:W-:Y:S01]  /*1a430*/  @P0 STS.128 [R243+0x17800], RZ ;  /* 0x017800fff3000388 */ /* 0x0003e20000000c00 */
[----:B------:R-:W-:Y:S05]  /*1a440*/  @P0 BRA `(.L_x_1124) ;  /* 0x0000000000a80947 */ /* 0x000fea0003800000 */
[C---:B------:R-:W-:Y:S01]  /*1a450*/  LOP3.LUT R0, R246.reuse, 0x1, RZ, 0xc0, !PT ;  /* 0x00000001f6007812 */ /* 0x040fe200078ec0ff */
[----:B------:R-:W-:Y:S01]  /*1a460*/  IMAD.MOV.U32 R162, RZ, RZ, R160 ;  /* 0x000000ffffa27224 */ /* 0x000fe200078e00a0 */
[----:B------:R-:W-:Y:S02]  /*1a470*/  LOP3.LUT P2, RZ, R246, 0x2, RZ, 0xc0, !PT ;  /* 0x00000002f6ff7812 */ /* 0x000fe4000784c0ff */
[----:B------:R-:W-:Y:S01]  /*1a480*/  ISETP.NE.U32.AND P3, PT, R0, 0x1, PT ;  /* 0x000000010000780c */ /* 0x000fe20003f65070 */
[----:B------:R-:W-:Y:S01]  /*1a490*/  IMAD R0, R49, 0x30, RZ ;  /* 0x0000003031007824 */ /* 0x000fe200078e02ff */
[----:B------:R-:W-:Y:S01]  /*1a4a0*/  LOP3.LUT P1, RZ, R246, 0x4, RZ, 0xc0, !PT ;  /* 0x00000004f6ff7812 */ /* 0x000fe2000782c0ff */
[----:B------:R-:W-:-:S04]  /*1a4b0*/  IMAD.WIDE.U32 R162, R48, 0x30, R162 ;  /* 0x0000003030a27825 */ /* 0x000fc800078e00a2 */
[----:B------:R-:W-:-:S04]  /*1a4c0*/  IMAD.IADD R0, R163, 0x1, R0 ;  /* 0x00000001a3007824 */ /* 0x000fc800078e0200 */
[CC--:B-123--:R-:W-:Y:S02]  /*1a4d0*/  @P2 LEA R8, P4, R162.reuse, R168.reuse, 0x1 ;  /* 0x000000a8a2082211 */ /* 0x0cefe400078808ff */
[----:B------:R-:W-:Y:S02]  /*1a4e0*/  @!P3 IMAD.MOV.U32 R4, RZ, RZ, R189 ;  /* 0x000000ffff04b224 */ /* 0x000fe400078e00bd */
[----:B------:R-:W-:Y:S01]  /*1a4f0*/  @!P3 IMAD.MOV.U32 R5, RZ, RZ, R188 ;  /* 0x000000ffff05b224 */ /* 0x000fe200078e00bc */
[C---:B----4-:R-:W-:Y:S01]  /*1a500*/  @P1 LEA R6, P0, R162.reuse, R168, 0x1 ;  /* 0x000000a8a2061211 */ /* 0x050fe200078008ff */
        /* <DEDUP_REMOVED lines=29> */
.L_x_1125:
[----:B------:R2:W-:Y:S02]  /*1a6e0*/  STS.128 [R243+0x17800], RZ ;  /* 0x017800fff3007388 */ /* 0x0005e40000000c00 */
.L_x_1124:
[----:B------:R-:W-:Y:S05]  /*1a6f0*/  BSYNC B0 ;  /* 0x0000000000007941 */ /* 0x000fea0003800000 */
.L_x_1123:
[C---:B------:R-:W-:Y:S01]  /*1a700*/  IMAD.SHL.U32 R0, R51.reuse, 0x40, RZ ;  /* 0x0000004033007824 */ /* 0x040fe200078e00ff */
[----:B------:R-:W-:Y:S01]  /*1a710*/  R2P PR, R51, 0x6 ;  /* 0x0000000633007804 */ /* 0x000fe20000000000 */
[----:B------:R-:W-:Y:S01]  /*1a720*/  IMAD.SHL.U32 R166, R166, 0x8, RZ ;  /* 0x00000008a6a67824 */ /* 0x000fe200078e00ff */
[----:B------:R-:W0:Y:S01]  /*1a730*/  LDGDEPBAR ;  /* 0x00000000000079af */ /* 0x000e220000000000 */
[----:B------:R-:W-:Y:S01]  /*1a740*/  IMAD R226, R226, 0x400, R35 ;  /* 0x00000400e2e27824 */ /* 0x000fe200078e0223 */
[----:B------:R-:W-:Y:S01]  /*1a750*/  LOP3.LUT R0, R0, 0x1c0, RZ, 0xc0, !PT ;  /* 0x000001c000007812 */ /* 0x000fe200078ec0ff */
[----:B------:R-:W-:Y:S01]  /*1a760*/  IMAD.SHL.U32 R45, R45, 0x2, RZ ;  /* 0x000000022d2d7824 */ /* 0x000fe200078e00ff */
[----:B------:R-:W-:Y:S02]  /*1a770*/  BSSY B1, `(.L_x_1126) ;  /* 0x00001fb000017945 */ /* 0x000fe40003800000 */
[----:B------:R-:W-:Y:S02]  /*1a780*/  LOP3.LUT R166, R0, 0x8, R166, 0xf8, !PT ;  /* 0x0000000800a67812 */ /* 0x000fe400078ef8a6 */
[----:B------:R-:W-:-:S02]  /*1a790*/  SHF.R.U32.HI R225, RZ, 0x3, R0 ;  /* 0x00000003ffe17819 */ /* 0x000fc40000011600 */
[----:B------:R-:W-:Y:S02]  /*1a7a0*/  LEA R226, R226, UR4, 0x1 ;  /* 0x00000004e2e27c11 */ /* 0x000fe4000f8e08ff */
[----:B------:R-:W-:Y:S02]  /*1a7b0*/  LOP3.LUT R225, R166, R225, RZ, 0x3c, !PT ;  /* 0x000000e1a6e17212 */ /* 0x000fe400078e3cff */
[----:B------:R-:W-:Y:S01]  /*1a7c0*/  LOP3.LUT R3, R45, 0x6, RZ, 0xc0, !PT ;  /* 0x000000062d037812 */ /* 0x000fe200078ec0ff */
[----:B------:R-:W-:Y:S01]  /*1a7d0*/  LDSM.16.M88.4 R28, [R226] ;  /* 0x00000000e21c783b */ /* 0x000fe20000000200 */
[--C-:B------:R-:W-:Y:S02]  /*1a7e0*/  IMAD R224, R34, 0x2, R226.reuse ;  /* 0x0000000222e07824 */ /* 0x100fe400078e02e2 */
[----:B------:R-:W-:Y:S01]  /*1a7f0*/  IMAD R225, R52, 0x200, R225 ;  /* 0x0000020034e17824 */ /* 0x000fe200078e02e1 */
[----:B------:R-:W-:Y:S01]  /*1a800*/  LDSM.16.M88.4 R88, [R226+0x2000] ;  /* 0x00200000e258783b */ /* 0x000fe20000000200 */
[----:B------:R-:W-:-:S02]  /*1a810*/  IMAD R222, R33, 0x2, R226 ;  /* 0x0000000221de7824 */ /* 0x000fc400078e02e2 */
[----:B------:R-:W-:Y:S01]  /*1a820*/  IMAD R221, R33, 0x2, R224 ;  /* 0x0000000221dd7824 */ /* 0x000fe200078e02e0 */
[----:B------:R-:W-:Y:S01]  /*1a830*/  LEA R225, R225, UR4, 0x1 ;  /* 0x00000004e1e17c11 */ /* 0x000fe2000f8e08ff */
[----:B-123--:R-:W-:Y:S01]  /*1a840*/  LDSM.16.M88.4 R8, [R224] ;  /* 0x00000000e008783b */ /* 0x00efe20000000200 */
[----:B------:R-:W-:-:S03]  /*1a850*/  IMAD R3, R165, 0x40, R3 ;  /* 0x00000040a5037824 */ /* 0x000fc600078e0203 */
[----:B-----5:R-:W1:Y:S01]  /*1a860*/  LDSM.16.M88.4 R20, [R225+0x8000] ;  /* 0x00800000e114783b */ /* 0x020e620000000200 */
[C---:B------:R-:W-:Y:S02]  /*1a870*/  VIADD R0, R225.reuse, 0x8000 ;  /* 0x00008000e1007836 */ /* 0x040fe40000000000 */
[----:B------:R-:W-:Y:S01]  /*1a880*/  VIADD R223, R225, 0x8020 ;  /* 0x00008020e1df7836 */ /* 0x000fe20000000000 */
[----:B------:R-:W2:Y:S01]  /*1a890*/  LDSM.16.M88.4 R76, [R225+0x8800] ;  /* 0x00880000e14c783b */ /* 0x000ea20000000200 */
[----:B------:R-:W-:Y:S02]  /*1a8a0*/  @P1 VIADD R223, R0, 0xffffffe0 ;  /* 0xffffffe000df1836 */ /* 0x000fe40000000000 */
[----:B------:R-:W-:Y:S01]  /*1a8b0*/  IMAD.MOV.U32 R0, RZ, RZ, 0x40 ;  /* 0x00000040ff007424 */ /* 0x000fe200078e00ff */
[----:B------:R-:W3:Y:S01]  /*1a8c0*/  LDSM.16.M88.4 R68, [R225+0x9000] ;  /* 0x00900000e144783b */ /* 0x000ee20000000200 */
[C---:B------:R-:W-:Y:S02]  /*1a8d0*/  VIADD R16, R3.reuse, 0xffffffc1 ;  /* 0xffffffc103107836 */ /* 0x040fe40000000000 */
[----:B------:R-:W-:Y:S01]  /*1a8e0*/  VIADD R17, R3, 0xffffffc0 ;  /* 0xffffffc003117836 */ /* 0x000fe20000000000 */
[----:B------:R-:W3:Y:S01]  /*1a8f0*/  LDSM.16.M88.4 R40, [R225+0x9800] ;  /* 0x00980000e128783b */ /* 0x000ee20000000200 */
[----:B------:R-:W-:Y:S01]  /*1a900*/  SEL R0, R0, 0xffffffc0, !P2 ;  /* 0xffffffc000007807 */ /* 0x000fe20005000000 */
[----:B------:R-:W-:Y:S01]  /*1a910*/  VIADD R219, R223, 0x800 ;  /* 0x00000800dfdb7836 */ /* 0x000fe20000000000 */
[-C--:B------:R-:W-:Y:S01]  /*1a920*/  ISETP.GE.AND P0, PT, R16, R50.reuse, PT ;  /* 0x000000321000720c */ /* 0x080fe20003f06270 */
[----:B----4-:R-:W4:Y:S01]  /*1a930*/  LDSM.16.M88.4 R4, [R223] ;  /* 0x00000000df04783b */ /* 0x010f220000000200 */
[----:B------:R-:W-:Y:S01]  /*1a940*/  VIADD R16, R3, 0xffffffc9 ;  /* 0xffffffc903107836 */ /* 0x000fe20000000000 */
[-C--:B------:R-:W-:Y:S01]  /*1a950*/  ISETP.GE.AND P1, PT, R17, R50.reuse, PT ;  /* 0x000000321100720c */ /* 0x080fe20003f26270 */
[----:B------:R-:W-:Y:S01]  /*1a960*/  IMAD.IADD R220, R225, 0x1, R0 ;  /* 0x00000001e1dc7824 */ /* 0x000fe200078e0200 */
[----:B------:R-:W4:Y:S01]  /*1a970*/  LDSM.16.M88.4 R56, [R223+0x800] ;  /* 0x00080000df38783b */ /* 0x000f220000000200 */
[----:B------:R-:W-:Y:S01]  /*1a980*/  IMAD.IADD R216, R0, 0x1, R223 ;  /* 0x0000000100d87824 */ /* 0x000fe200078e02df */
[----:B------:R-:W-:Y:S01]  /*1a990*/  ISETP.GE.AND P5, PT, R16, R50, PT ;  /* 0x000000321000720c */ /* 0x000fe20003fa6270 */
[----:B------:R-:W-:Y:S01]  /*1a9a0*/  VIADD R0, R3, 0xffffffc8 ;  /* 0xffffffc803007836 */ /* 0x000fe20000000000 */
[----:B------:R-:W4:Y:S01]  /*1a9b0*/  LDSM.16.M88.4 R36, [R223+0x1000] ;  /* 0x00100000df24783b */ /* 0x000f220000000200 */
[----:B------:R-:W-:-:S02]  /*1a9c0*/  VIADD R218, R223, 0x1000 ;  /* 0x00001000dfda7836 */ /* 0x000fc40000000000 */
[----:B------:R-:W-:Y:S01]  /*1a9d0*/  VIADD R217, R223, 0x1800 ;  /* 0x00001800dfd97836 */ /* 0x000fe20000000000 */
[----:B------:R-:W4:Y:S01]  /*1a9e0*/  LDSM.16.M88.4 R52, [R223+0x1800] ;  /* 0x00180000df34783b */ /* 0x000f220000000200 */
[-C--:B------:R-:W-:Y:S01]  /*1a9f0*/  ISETP.GE.AND P6, PT, R0, R50.reuse, PT ;  /* 0x000000320000720c */ /* 0x080fe20003fc6270 */
[----:B------:R-:W-:Y:S02]  /*1aa00*/  VIADD R0, R3, 0xffffffd0 ;  /* 0xffffffd003007836 */ /* 0x000fe40000000000 */
[----:B------:R-:W-:Y:S01]  /*1aa10*/  LDSM.16.M88.4 R60, [R222] ;  /* 0x00000000de3c783b */ /* 0x000fe20000000200 */
[----:B------:R-:W-:Y:S02]  /*1aa20*/  VIADD R215, R223, 0x2000 ;  /* 0x00002000dfd77836 */ /* 0x000fe40000000000 */
[----:B------:R-:W-:Y:S01]  /*1aa30*/  ISETP.GE.AND P4, PT, R0, R50, PT ;  /* 0x000000320000720c */ /* 0x000fe20003f86270 */
[----:B------:R-:W-:Y:S01]  /*1aa40*/  LDSM.16.M88.4 R84, [R220+0x9000] ;  /* 0x00900000dc54783b */ /* 0x000fe20000000200 */
[----:B------:R-:W-:-:S02]  /*1aa50*/  VIADD R0, R3, 0xffffffd8 ;  /* 0xffffffd803007836 */ /* 0x000fc40000000000 */
[----:B------:R-:W-:Y:S01]  /*1aa60*/  VIADD R214, R223, 0x2800 ;  /* 0x00002800dfd67836 */ /* 0x000fe20000000000 */
[C---:B-1----:R-:W-:Y:S01]  /*1aa70*/  HMMA.16816.F32 R24, R28.reuse, R20, RZ ;  /* 0x000000141c18723c */ /* 0x042fe200000018ff */
[----:B------:R-:W-:Y:S01]  /*1aa80*/  LDSM.16.M88.4 R80, [R220+0x9800] ;  /* 0x00980000dc50783b */ /* 0x000fe20000000200 */
[----:B------:R-:W-:Y:S01]  /*1aa90*/  ISETP.GE.AND P2, PT, R0, R50, PT ;  /* 0x000000320000720c */ /* 0x000fe20003f46270 */
[----:B------:R-:W-:Y:S02]  /*1aaa0*/  VIADD R0, R3, 0xffffffe1 ;  /* 0xffffffe103007836 */ /* 0x000fe40000000000 */
[----:B------:R-:W-:Y:S01]  /*1aab0*/  LDSM.16.M88.4 R92, [R225+0xb800] ;  /* 0x00b80000e15c783b */ /* 0x000fe20000000200 */
[----:B------:R-:W-:Y:S01]  /*1aac0*/  HMMA.16816.F32 R20, R28, R22, RZ ;  /* 0x000000161c14723c */ /* 0x000fe200000018ff */
[C---:B------:R-:W-:Y:S02]  /*1aad0*/  VIADD R213, R223.reuse, 0x3000 ;  /* 0x00003000dfd57836 */ /* 0x040fe40000000000 */
[----:B------:R-:W-:-:S02]  /*1aae0*/  VIADD R212, R223, 0x3800 ;  /* 0x00003800dfd47836 */ /* 0x000fc40000000000 */
[C---:B------:R-:W-:Y:S01]  /*1aaf0*/  VIADD R211, R223.reuse, 0x4000 ;  /* 0x00004000dfd37836 */ /* 0x040fe20000000000 */
[C---:B--2---:R-:W-:Y:S01]  /*1ab00*/  HMMA.16816.F32 R12, R28.reuse, R76, RZ ;  /* 0x0000004c1c0c723c */ /* 0x044fe200000018ff */
[C---:B------:R-:W-:Y:S02]  /*1ab10*/  VIADD R210, R223.reuse, 0x4800 ;  /* 0x00004800dfd27836 */ /* 0x040fe40000000000 */
[C---:B------:R-:W-:Y:S02]  /*1ab20*/  VIADD R209, R223.reuse, 0x5000 ;  /* 0x00005000dfd17836 */ /* 0x040fe40000000000 */
[C---:B------:R-:W-:Y:S01]  /*1ab30*/  VIADD R208, R223.reuse, 0x5800 ;  /* 0x00005800dfd07836 */ /* 0x040fe20000000000 */
[----:B------:R-:W-:Y:S01]  /*1ab40*/  HMMA.16816.F32 R76, R28, R78, RZ ;  /* 0x0000004e1c4c723c */ /* 0x000fe200000018ff */
[C---:B------:R-:W-:Y:S02]  /*1ab50*/  VIADD R207, R223.reuse, 0x6000 ;  /* 0x00006000dfcf7836 */ /* 0x040fe40000000000 */
[----:B------:R-:W-:-:S02]  /*1ab60*/  VIADD R206, R223, 0x6800 ;  /* 0x00006800dfce7836 */ /* 0x000fc40000000000 */
[C---:B------:R-:W-:Y:S01]  /*1ab70*/  VIADD R205, R223.reuse, 0x7000 ;  /* 0x00007000dfcd7836 */ /* 0x040fe20000000000 */
[----:B---3--:R-:W-:Y:S01]  /*1ab80*/  HMMA.16816.F32 R72, R28, R68, RZ ;  /* 0x000000441c48723c */ /* 0x008fe200000018ff */
[----:B------:R-:W-:-:S05]  /*1ab90*/  VIADD R204, R223, 0x7800 ;  /* 0x00007800dfcc7836 */ /* 0x000fca0000000000 */
[C---:B------:R-:W-:Y:S06]  /*1aba0*/  HMMA.16816.F32 R68, R28.reuse, R70, RZ ;  /* 0x000000461c44723c */ /* 0x040fec00000018ff */
[C---:B------:R-:W-:Y:S06]  /*1abb0*/  HMMA.16816.F32 R64, R28.reuse, R40, RZ ;  /* 0x000000281c40723c */ /* 0x040fec00000018ff */
[----:B------:R-:W-:Y:S01]  /*1abc0*/  HMMA.16816.F32 R28, R28, R42, RZ ;  /* 0x0000002a1c1c723c */ /* 0x000fe200000018ff */
[----:B------:R-:W1:Y:S05]  /*1abd0*/  LDSM.16.M88.4 R40, [R220+0x8000] ;  /* 0x00800000dc28783b */ /* 0x000e6a0000000200 */
[C---:B----4-:R-:W-:Y:S06]  /*1abe0*/  HMMA.16816.F32 R24, R8.reuse, R4, R24 ;  /* 0x000000040818723c */ /* 0x050fec0000001818 */
[C---:B------:R-:W-:Y:S01]  /*1abf0*/  HMMA.16816.F32 R20, R8.reuse, R6, R20 ;  /* 0x000000060814723c */ /* 0x040fe20000001814 */
[----:B------:R-:W2:Y:S05]  /*1ac00*/  LDSM.16.M88.4 R4, [R220+0x8800] ;  /* 0x00880000dc04783b */ /* 0x000eaa0000000200 */
[C---:B------:R-:W-:Y:S06]  /*1ac10*/  HMMA.16816.F32 R12, R8.reuse, R56, R12 ;  /* 0x00000038080c723c */ /* 0x040fec000000180c */
[C---:B------:R-:W-:Y:S01]  /*1ac20*/  HMMA.16816.F32 R76, R8.reuse, R58, R76 ;  /* 0x0000003a084c723c */ /* 0x040fe2000000184c */
[----:B------:R-:W-:Y:S05]  /*1ac30*/  LDSM.16.M88.4 R56, [R216] ;  /* 0x00000000d838783b */ /* 0x000fea0000000200 */
[C---:B------:R-:W-:Y:S06]  /*1ac40*/  HMMA.16816.F32 R72, R8.reuse, R36, R72 ;  /* 0x000000240848723c */ /* 0x040fec0000001848 */
[C---:B------:R-:W-:Y:S01]  /*1ac50*/  HMMA.16816.F32 R68, R8.reuse, R38, R68 ;  /* 0x000000260844723c */ /* 0x040fe20000001844 */
[----:B------:R-:W3:Y:S05]  /*1ac60*/  LDSM.16.M88.4 R36, [R221] ;  /* 0x00000000dd24783b */ /* 0x000eea0000000200 */
[C---:B------:R-:W-:Y:S06]  /*1ac70*/  HMMA.16816.F32 R64, R8.reuse, R52, R64 ;  /* 0x000000340840723c */ /* 0x040fec0000001840 */
[----:B------:R-:W-:Y:S01]  /*1ac80*/  HMMA.16816.F32 R28, R8, R54, R28 ;  /* 0x00000036081c723c */ /* 0x000fe2000000181c */
[----:B------:R-:W4:Y:S04]  /*1ac90*/  LDSM.16.M88.4 R8, [R216+0x800] ;  /* 0x00080000d808783b */ /* 0x000f280000000200 */
[----:B------:R-:W4:Y:S01]  /*1aca0*/  LDSM.16.M88.4 R52, [R216+0x1000] ;  /* 0x00100000d834783b */ /* 0x000f220000000200 */
[C---:B-1----:R-:W-:Y:S06]  /*1acb0*/  HMMA.16816.F32 R24, R60.reuse, R40, R24 ;  /* 0x000000283c18723c */ /* 0x042fec0000001818 */
[C---:B------:R-:W-:Y:S01]  /*1acc0*/  HMMA.16816.F32 R20, R60.reuse, R42, R20 ;  /* 0x0000002a3c14723c */ /* 0x040fe20000001814 */
[----:B------:R-:W1:Y:S05]  /*1acd0*/  LDSM.16.M88.4 R40, [R216+0x1800] ;  /* 0x00180000d828783b */ /* 0x000e6a0000000200 */
[C---:B--2---:R-:W-:Y:S06]  /*1ace0*/  HMMA.16816.F32 R12, R60.reuse, R4, R12 ;  /* 0x000000043c0c723c */ /* 0x044fec000000180c */
[C---:B------:R-:W-:Y:S01]  /*1acf0*/  HMMA.16816.F32 R76, R60.reuse, R6, R76 ;  /* 0x000000063c4c723c */ /* 0x040fe2000000184c */
[----:B------:R-:W2:Y:S05]  /*1ad00*/  LDSM.16.M88.4 R4, [R225+0xa000] ;  /* 0x00a00000e104783b */ /* 0x000eaa0000000200 */
[C---:B------:R-:W-:Y:S06]  /*1ad10*/  HMMA.16816.F32 R72, R60.reuse, R84, R72 ;  /* 0x000000543c48723c */ /* 0x040fec0000001848 */
[C---:B------:R-:W-:Y:S01]  /*1ad20*/  HMMA.16816.F32 R68, R60.reuse, R86, R68 ;  /* 0x000000563c44723c */ /* 0x040fe20000001844 */
[----:B------:R-:W-:Y:S05]  /*1ad30*/  LDSM.16.M88.4 R84, [R223+0x3800] ;  /* 0x00380000df54783b */ /* 0x000fea0000000200 */
[C---:B------:R-:W-:Y:S06]  /*1ad40*/  HMMA.16816.F32 R64, R60.reuse, R80, R64 ;  /* 0x000000503c40723c */ /* 0x040fec0000001840 */
[----:B------:R-:W-:Y:S01]  /*1ad50*/  HMMA.16816.F32 R60, R60, R82, R28 ;  /* 0x000000523c3c723c */ /* 0x000fe2000000181c */
[----:B------:R-:W2:Y:S04]  /*1ad60*/  LDSM.16.M88.4 R28, [R225+0xa800] ;  /* 0x00a80000e11c783b */ /* 0x000ea80000000200 */
[----:B------:R-:W-:Y:S01]  /*1ad70*/  LDSM.16.M88.4 R80, [R224+0x2000] ;  /* 0x00200000e050783b */ /* 0x000fe20000000200 */
        /* <DEDUP_REMOVED lines=9> */
[C---:B-1----:R-:W-:Y:S06]  /*1ae10*/  HMMA.16816.F32 R64, R36.reuse, R40, R64 ;  /* 0x000000282440723c */ /* 0x042fec0000001840 */
[----:B------:R-:W-:Y:S01]  /*1ae20*/  HMMA.16816.F32 R60, R36, R42, R60 ;  /* 0x0000002a243c723c */ /* 0x000fe2000000183c */
[----:B------:R-:W1:Y:S04]  /*1ae30*/  LDSM.16.M88.4 R36, [R223+0x2800] ;  /* 0x00280000df24783b */ /* 0x000e680000000200 */
[----:B------:R-:W-:Y:S01]  /*1ae40*/  LDSM.16.M88.4 R40, [R220+0xa800] ;  /* 0x00a80000dc28783b */ /* 0x000fe20000000200 */
[C---:B--2---:R-:W-:Y:S06]  /*1ae50*/  HMMA.16816.F32 R24, R88.reuse, R4, R24 ;  /* 0x000000045818723c */ /* 0x044fec0000001818 */
[C---:B------:R-:W-:Y:S01]  /*1ae60*/  HMMA.16816.F32 R20, R88.reuse, R6, R20 ;  /* 0x000000065814723c */ /* 0x040fe20000001814 */
[----:B------:R-:W2:Y:S05]  /*1ae70*/  LDSM.16.M88.4 R4, [R223+0x3000] ;  /* 0x00300000df04783b */ /* 0x000eaa0000000200 */
[C---:B------:R-:W-:Y:S06]  /*1ae80*/  HMMA.16816.F32 R12, R88.reuse, R28, R12 ;  /* 0x0000001c580c723c */ /* 0x040fec000000180c */
[C---:B------:R-:W-:Y:S01]  /*1ae90*/  HMMA.16816.F32 R76, R88.reuse, R30, R76 ;  /* 0x0000001e584c723c */ /* 0x040fe2000000184c */
[----:B------:R-:W4:Y:S05]  /*1aea0*/  LDSM.16.M88.4 R28, [R222+0x2000] ;  /* 0x00200000de1c783b */ /* 0x000f2a0000000200 */
[C---:B---3--:R-:W-:Y:S06]  /*1aeb0*/  HMMA.16816.F32 R72, R88.reuse, R8, R72 ;  /* 0x000000085848723c */ /* 0x048fec0000001848 */
[C---:B------:R-:W-:Y:S01]  /*1aec0*/  HMMA.16816.F32 R68, R88.reuse, R10, R68 ;  /* 0x0000000a5844723c */ /* 0x040fe20000001844 */
[----:B------:R-:W3:Y:S05]  /*1aed0*/  LDSM.16.M88.4 R8, [R220+0xb000] ;  /* 0x00b00000dc08783b */ /* 0x000eea0000000200 */
[C---:B------:R-:W-:Y:S06]  /*1aee0*/  HMMA.16816.F32 R64, R88.reuse, R92, R64 ;  /* 0x0000005c5840723c */ /* 0x040fec0000001840 */
[----:B------:R-:W-:Y:S01]  /*1aef0*/  HMMA.16816.F32 R60, R88, R94, R60 ;  /* 0x0000005e583c723c */ /* 0x000fe2000000183c */
[----:B------:R-:W-:Y:S04]  /*1af00*/  LDSM.16.M88.4 R92, [R216+0x2800] ;  /* 0x00280000d85c783b */ /* 0x000fe80000000200 */
[----:B------:R-:W-:Y:S01]  /*1af10*/  LDSM.16.M88.4 R88, [R224+0x4000] ;  /* 0x00400000e058783b */ /* 0x000fe20000000200 */
[C---:B------:R-:W-:Y:S06]  /*1af20*/  HMMA.16816.F32 R24, R80.reuse, R56, R24 ;  /* 0x000000385018723c */ /* 0x040fec0000001818 */
[C---:B------:R-:W-:Y:S01]  /*1af30*/  HMMA.16816.F32 R20, R80.reuse, R58, R20 ;  /* 0x0000003a5014723c */ /* 0x040fe20000001814 */
[----:B------:R-:W-:Y:S05]  /*1af40*/  LDSM.16.M88.4 R56, [R221+0x2000] ;  /* 0x00200000dd38783b */ /* 0x000fea0000000200 */
[C---:B-1----:R-:W-:Y:S06]  /*1af50*/  HMMA.16816.F32 R12, R80.reuse, R36, R12 ;  /* 0x00000024500c723c */ /* 0x042fec000000180c */
[C---:B------:R-:W-:Y:S01]  /*1af60*/  HMMA.16816.F32 R76, R80.reuse, R38, R76 ;  /* 0x00000026504c723c */ /* 0x040fe2000000184c */
[----:B------:R-:W1:Y:S05]  /*1af70*/  LDSM.16.M88.4 R36, [R220+0xb800] ;  /* 0x00b80000dc24783b */ /* 0x000e6a0000000200 */
[C---:B--2---:R-:W-:Y:S06]  /*1af80*/  HMMA.16816.F32 R72, R80.reuse, R4, R72 ;  /* 0x000000045048723c */ /* 0x044fec0000001848 */
[C---:B------:R-:W-:Y:S01]  /*1af90*/  HMMA.16816.F32 R68, R80.reuse, R6, R68 ;  /* 0x000000065044723c */ /* 0x040fe20000001844 */
[----:B------:R-:W2:Y:S05]  /*1afa0*/  LDSM.16.M88.4 R4, [R216+0x2000] ;  /* 0x00200000d804783b */ /* 0x000eaa0000000200 */
[C---:B------:R-:W-:Y:S06]  /*1afb0*/  HMMA.16816.F32 R64, R80.reuse, R84, R64 ;  /* 0x000000545040723c */ /* 0x040fec0000001840 */
[----:B------:R-:W-:Y:S01]  /*1afc0*/  HMMA.16816.F32 R60, R80, R86, R60 ;  /* 0x00000056503c723c */ /* 0x000fe2000000183c */
[----:B------:R-:W2:Y:S04]  /*1afd0*/  LDSM.16.M88.4 R84, [R216+0x3000] ;  /* 0x00300000d854783b */ /* 0x000ea80000000200 */
[----:B------:R-:W2:Y:S01]  /*1afe0*/  LDSM.16.M88.4 R80, [R216+0x3800] ;  /* 0x00380000d850783b */ /* 0x000ea20000000200 */
[C---:B----4-:R-:W-:Y:S06]  /*1aff0*/  HMMA.16816.F32 R24, R28.reuse, R52, R24 ;  /* 0x000000341c18723c */ /* 0x050fec0000001818 */
[C---:B------:R-:W-:Y:S01]  /*1b000*/  HMMA.16816.F32 R20, R28.reuse, R54, R20 ;  /* 0x000000361c14723c */ /* 0x040fe20000001814 */
[----:B------:R-:W-:Y:S05]  /*1b010*/  LDSM.16.M88.4 R52, [R225+0xc000] ;  /* 0x00c00000e134783b */ /* 0x000fea0000000200 */
[C---:B------:R-:W-:Y:S06]  /*1b020*/  HMMA.16816.F32 R12, R28.reuse, R40, R12 ;  /* 0x000000281c0c723c */ /* 0x040fec000000180c */
[C---:B------:R-:W-:Y:S01]  /*1b030*/  HMMA.16816.F32 R76, R28.reuse, R42, R76 ;  /* 0x0000002a1c4c723c */ /* 0x040fe2000000184c */
[----:B------:R-:W-:Y:S05]  /*1b040*/  LDSM.16.M88.4 R40, [R225+0xc800] ;  /* 0x00c80000e128783b */ /* 0x000fea0000000200 */
[C---:B---3--:R-:W-:Y:S06]  /*1b050*/  HMMA.16816.F32 R72, R28.reuse, R8, R72 ;  /* 0x000000081c48723c */ /* 0x048fec0000001848 */
[C---:B------:R-:W-:Y:S01]  /*1b060*/  HMMA.16816.F32 R68, R28.reuse, R10, R68 ;  /* 0x0000000a1c44723c */ /* 0x040fe20000001844 */
[----:B------:R-:W3:Y:S05]  /*1b070*/  LDSM.16.M88.4 R8, [R226+0x4000] ;  /* 0x00400000e208783b */ /* 0x000eea0000000200 */
[C---:B-1----:R-:W-:Y:S06]  /*1b080*/  HMMA.16816.F32 R64, R28.reuse, R36, R64 ;  /* 0x000000241c40723c */ /* 0x042fec0000001840 */
[----:B------:R-:W-:Y:S01]  /*1b090*/  HMMA.16816.F32 R60, R28, R38, R60 ;  /* 0x000000261c3c723c */ /* 0x000fe2000000183c */
[----:B------:R-:W1:Y:S04]  /*1b0a0*/  LDSM.16.M88.4 R36, [R225+0xd000] ;  /* 0x00d00000e124783b */ /* 0x000e680000000200 */
[----:B------:R-:W4:Y:S01]  /*1b0b0*/  LDSM.16.M88.4 R28, [R225+0xd800] ;  /* 0x00d80000e11c783b */ /* 0x000f220000000200 */
[C---:B--2---:R-:W-:Y:S06]  /*1b0c0*/  HMMA.16816.F32 R24, R56.reuse, R4, R24 ;  /* 0x000000043818723c */ /* 0x044fec0000001818 */
[C---:B------:R-:W-:Y:S01]  /*1b0d0*/  HMMA.16816.F32 R20, R56.reuse, R6, R20 ;  /* 0x000000063814723c */ /* 0x040fe20000001814 */
[----:B------:R-:W2:Y:S05]  /*1b0e0*/  LDSM.16.M88.4 R4, [R223+0x4000] ;  /* 0x00400000df04783b */ /* 0x000eaa0000000200 */
[C---:B------:R-:W-:Y:S06]  /*1b0f0*/  HMMA.16816.F32 R12, R56.reuse, R92, R12 ;  /* 0x0000005c380c723c */ /* 0x040fec000000180c */
[C---:B------:R-:W-:Y:S01]  /*1b100*/  HMMA.16816.F32 R76, R56.reuse, R94, R76 ;  /* 0x0000005e384c723c */ /* 0x040fe2000000184c */
[----:B------:R-:W2:Y:S05]  /*1b110*/  LDSM.16.M88.4 R92, [R223+0x4800] ;  /* 0x00480000df5c783b */ /* 0x000eaa0000000200 */
[C---:B------:R-:W-:Y:S06]  /*1b120*/  HMMA.16816.F32 R72, R56.reuse, R84, R72 ;  /* 0x000000543848723c */ /* 0x040fec0000001848 */
[C---:B------:R-:W-:Y:S06]  /*1b130*/  HMMA.16816.F32 R64, R56.reuse, R80, R64 ;  /* 0x000000503840723c */ /* 0x040fec0000001840 */
[C---:B------:R-:W-:Y:S01]  /*1b140*/  HMMA.16816.F32 R68, R56.reuse, R86, R68 ;  /* 0x000000563844723c */ /* 0x040fe20000001844 */
[----:B------:R-:W2:Y:S05]  /*1b150*/  LDSM.16.M88.4 R84, [R223+0x5000] ;  /* 0x00500000df54783b */ /* 0x000eaa0000000200 */
[----:B------:R-:W-:Y:S01]  /*1b160*/  HMMA.16816.F32 R60, R56, R82, R60 ;  /* 0x00000052383c723c */ /* 0x000fe2000000183c */
[----:B------:R-:W2:Y:S04]  /*1b170*/  LDSM.16.M88.4 R80, [R223+0x5800] ;  /* 0x00580000df50783b */ /* 0x000ea80000000200 */
[----:B------:R-:W-:Y:S01]  /*1b180*/  LDSM.16.M88.4 R56, [R222+0x4000] ;  /* 0x00400000de38783b */ /* 0x000fe20000000200 */
[C---:B---3--:R-:W-:Y:S06]  /*1b190*/  HMMA.16816.F32 R24, R8.reuse, R52, R24 ;  /* 0x000000340818723c */ /* 0x048fec0000001818 */
[C---:B------:R-:W-:Y:S01]  /*1b1a0*/  HMMA.16816.F32 R20, R8.reuse, R54, R20 ;  /* 0x000000360814723c */ /* 0x040fe20000001814 */
[----:B------:R-:W3:Y:S05]  /*1b1b0*/  LDSM.16.M88.4 R52, [R220+0xc000] ;  /* 0x00c00000dc34783b */ /* 0x000eea0000000200 */
[C---:B------:R-:W-:Y:S06]  /*1b1c0*/  HMMA.16816.F32 R12, R8.reuse, R40, R12 ;  /* 0x00000028080c723c */ /* 0x040fec000000180c */
[C---:B------:R-:W-:Y:S01]  /*1b1d0*/  HMMA.16816.F32 R76, R8.reuse, R42, R76 ;  /* 0x0000002a084c723c */ /* 0x040fe2000000184c */
[----:B------:R-:W3:Y:S05]  /*1b1e0*/  LDSM.16.M88.4 R40, [R220+0xc800] ;  /* 0x00c80000dc28783b */ /* 0x000eea0000000200 */
[C---:B-1----:R-:W-:Y:S06]  /*1b1f0*/  HMMA.16816.F32 R72, R8.reuse, R36, R72 ;  /* 0x000000240848723c */ /* 0x042fec0000001848 */
[C---:B----4-:R-:W-:Y:S06]  /*1b200*/  HMMA.16816.F32 R64, R8.reuse, R28, R64 ;  /* 0x0000001c0840723c */ /* 0x050fec0000001840 */
[C---:B------:R-:W-:Y:S01]  /*1b210*/  HMMA.16816.F32 R68, R8.reuse, R38, R68 ;  /* 0x000000260844723c */ /* 0x040fe20000001844 */
[----:B------:R-:W1:Y:S05]  /*1b220*/  LDSM.16.M88.4 R36, [R220+0xd000] ;  /* 0x00d00000dc24783b */ /* 0x000e6a0000000200 */
[----:B------:R-:W-:Y:S01]  /*1b230*/  HMMA.16816.F32 R60, R8, R30, R60 ;  /* 0x0000001e083c723c */ /* 0x000fe2000000183c */
[----:B------:R-:W4:Y:S04]  /*1b240*/  LDSM.16.M88.4 R28, [R220+0xd800] ;  /* 0x00d80000dc1c783b */ /* 0x000f280000000200 */
[----:B------:R-:W-:Y:S01]  /*1b250*/  LDSM.16.M88.4 R8, [R221+0x4000] ;  /* 0x00400000dd08783b */ /* 0x000fe20000000200 */
[C---:B--2---:R-:W-:Y:S06]  /*1b260*/  HMMA.16816.F32 R24, R88.reuse, R4, R24 ;  /* 0x000000045818723c */ /* 0x044fec0000001818 */
[C---:B------:R-:W-:Y:S01]  /*1b270*/  HMMA.16816.F32 R20, R88.reuse, R6, R20 ;  /* 0x000000065814723c */ /* 0x040fe20000001814 */
[----:B------:R-:W2:Y:S05]  /*1b280*/  LDSM.16.M88.4 R4, [R216+0x4000] ;  /* 0x00400000d804783b */ /* 0x000eaa0000000200 */
[C---:B------:R-:W-:Y:S06]  /*1b290*/  HMMA.16816.F32 R12, R88.reuse, R92, R12 ;  /* 0x0000005c580c723c */ /* 0x040fec000000180c */
[C---:B------:R-:W-:Y:S06]  /*1b2a0*/  HMMA.16816.F32 R76, R88.reuse, R94, R76 ;  /* 0x0000005e584c723c */ /* 0x040fec000000184c */
[C---:B------:R-:W-:Y:S06]  /*1b2b0*/  HMMA.16816.F32 R72, R88.reuse, R84, R72 ;  /* 0x000000545848723c */ /* 0x040fec0000001848 */
[C---:B------:R-:W-:Y:S06]  /*1b2c0*/  HMMA.16816.F32 R64, R88.reuse, R80, R64 ;  /* 0x000000505840723c */ /* 0x040fec0000001840 */
[C---:B------:R-:W-:Y:S01]  /*1b2d0*/  HMMA.16816.F32 R68, R88.reuse, R86, R68 ;  /* 0x000000565844723c */ /* 0x040fe20000001844 */
[----:B------:R-:W-:Y:S05]  /*1b2e0*/  LDSM.16.M88.4 R84, [R216+0x5000] ;  /* 0x00500000d854783b */ /* 0x000fea0000000200 */
[----:B------:R-:W-:Y:S01]  /*1b2f0*/  HMMA.16816.F32 R80, R88, R82, R60 ;  /* 0x000000525850723c */ /* 0x000fe2000000183c */
[----:B------:R-:W2:Y:S05]  /*1b300*/  LDSM.16.M88.4 R60, [R216+0x4800] ;  /* 0x00480000d83c783b */ /* 0x000eaa0000000200 */
[C---:B---3--:R-:W-:Y:S06]  /*1b310*/  HMMA.16816.F32 R24, R56.reuse, R52, R24 ;  /* 0x000000343818723c */ /* 0x048fec0000001818 */
[C---:B------:R-:W-:Y:S01]  /*1b320*/  HMMA.16816.F32 R20, R56.reuse, R54, R20 ;  /* 0x000000363814723c */ /* 0x040fe20000001814 */
[----:B------:R-:W-:Y:S05]  /*1b330*/  LDSM.16.M88.4 R52, [R225+0xf000] ;  /* 0x00f00000e134783b */ /* 0x000fea0000000200 */
[C---:B------:R-:W-:Y:S06]  /*1b340*/  HMMA.16816.F32 R12, R56.reuse, R40, R12 ;  /* 0x00000028380c723c */ /* 0x040fec000000180c */
[C---:B------:R-:W-:Y:S01]  /*1b350*/  HMMA.16816.F32 R76, R56.reuse, R42, R76 ;  /* 0x0000002a384c723c */ /* 0x040fe2000000184c */
[----:B------:R-:W3:Y:S05]  /*1b360*/  LDSM.16.M88.4 R40, [R216+0x5800] ;  /* 0x00580000d828783b */ /* 0x000eea0000000200 */
[C---:B-1----:R-:W-:Y:S06]  /*1b370*/  HMMA.16816.F32 R72, R56.reuse, R36, R72 ;  /* 0x000000243848723c */ /* 0x042fec0000001848 */
[C---:B------:R-:W-:Y:S01]  /*1b380*/  HMMA.16816.F32 R68, R56.reuse, R38, R68 ;  /* 0x000000263844723c */ /* 0x040fe20000001844 */
[----:B------:R-:W-:Y:S05]  /*1b390*/  LDSM.16.M88.4 R36, [R226+0x6000] ;  /* 0x00600000e224783b */ /* 0x000fea0000000200 */
[----:B----4-:R-:W-:Y:S06]  /*1b3a0*/  HMMA.16816.F32 R64, R56, R28, R64 ;  /* 0x0000001c3840723c */ /* 0x010fec0000001840 */
[C---:B--2---:R-:W-:Y:S06]  /*1b3b0*/  HMMA.16816.F32 R24, R8.reuse, R4, R24 ;  /* 0x000000040818723c */ /* 0x044fec0000001818 */
[----:B------:R-:W-:Y:S01]  /*1b3c0*/  HMMA.16816.F32 R20, R8, R6, R20 ;  /* 0x000000060814723c */ /* 0x000fe20000001814 */
[----:B------:R-:W1:Y:S05]  /*1b3d0*/  LDSM.16.M88.4 R4, [R225+0xe800] ;  /* 0x00e80000e104783b */ /* 0x000e6a0000000200 */
[----:B------:R-:W-:Y:S01]  /*1b3e0*/  HMMA.16816.F32 R80, R56, R30, R80 ;  /* 0x0000001e3850723c */ /* 0x000fe20000001850 */
[----:B------:R-:W2:Y:S04]  /*1b3f0*/  LDSM.16.M88.4 R28, [R225+0xe000] ;  /* 0x00e00000e11c783b */ /* 0x000ea80000000200 */
[----:B------:R-:W4:Y:S01]  /*1b400*/  LDSM.16.M88.4 R56, [R225+0xf800] ;  /* 0x00f80000e138783b */ /* 0x000f220000000200 */
[C---:B------:R-:W-:Y:S06]  /*1b410*/  HMMA.16816.F32 R12, R8.reuse, R60, R12 ;  /* 0x0000003c080c723c */ /* 0x040fec000000180c */
[C---:B------:R-:W-:Y:S01]  /*1b420*/  HMMA.16816.F32 R76, R8.reuse, R62, R76 ;  /* 0x0000003e084c723c */ /* 0x040fe2000000184c */
[----:B------:R-:W-:Y:S05]  /*1b430*/  LDSM.16.M88.4 R60, [R223+0x6000] ;  /* 0x00600000df3c783b */ /* 0x000fea0000000200 */
[C---:B------:R-:W-:Y:S06]  /*1b440*/  HMMA.16816.F32 R72, R8.reuse, R84, R72 ;  /* 0x000000540848723c */ /* 0x040fec0000001848 */
[C---:B------:R-:W-:Y:S01]  /*1b450*/  HMMA.16816.F32 R84, R8.reuse, R86, R68 ;  /* 0x000000560854723c */ /* 0x040fe20000001844 */
[----:B------:R-:W-:Y:S05]  /*1b460*/  LDSM.16.M88.4 R68, [R224+0x6000] ;  /* 0x00600000e044783b */ /* 0x000fea0000000200 */
[C---:B---3--:R-:W-:Y:S01]  /*1b470*/  HMMA.16816.F32 R88, R8.reuse, R40, R64 ;  /* 0x000000280858723c */ /* 0x048fe20000001840 */
[----:B------:R-:W3:Y:S05]  /*1b480*/  LDSM.16.M88.4 R64, [R223+0x6800] ;  /* 0x00680000df40783b */ /* 0x000eea0000000200 */
[----:B------:R-:W-:Y:S01]  /*1b490*/  HMMA.16816.F32 R80, R8, R42, R80 ;  /* 0x0000002a0850723c */ /* 0x000fe20000001850 */
[----:B------:R-:W3:Y:S04]  /*1b4a0*/  LDSM.16.M88.4 R8, [R223+0x7000] ;  /* 0x00700000df08783b */ /* 0x000ee80000000200 */
[----:B------:R-:W3:Y:S01]  /*1b4b0*/  LDSM.16.M88.4 R40, [R223+0x7800] ;  /* 0x00780000df28783b */ /* 0x000ee20000000200 */
[C---:B-1----:R-:W-:Y:S06]  /*1b4c0*/  HMMA.16816.F32 R12, R36.reuse, R4, R12 ;  /* 0x00000004240c723c */ /* 0x042fec000000180c */
[C---:B------:R-:W-:Y:S01]  /*1b4d0*/  HMMA.16816.F32 R76, R36.reuse, R6, R76 ;  /* 0x00000006244c723c */ /* 0x040fe2000000184c */
[----:B------:R-:W-:Y:S05]  /*1b4e0*/  LDSM.16.M88.4 R4, [R220+0xe000] ;  /* 0x00e00000dc04783b */ /* 0x000fea0000000200 */
[C---:B--2---:R-:W-:Y:S06]  /*1b4f0*/  HMMA.16816.F32 R24, R36.reuse, R28, R24 ;  /* 0x0000001c2418723c */ /* 0x044fec0000001818 */
[C---:B------:R-:W-:Y:S01]  /*1b500*/  HMMA.16816.F32 R20, R36.reuse, R30, R20 ;  /* 0x0000001e2414723c */ /* 0x040fe20000001814 */
[----:B------:R-:W1:Y:S05]  /*1b510*/  LDSM.16.M88.4 R28, [R222+0x6000] ;  /* 0x00600000de1c783b */ /* 0x000e6a0000000200 */
[C---:B------:R-:W-:Y:S06]  /*1b520*/  HMMA.16816.F32 R72, R36.reuse, R52, R72 ;  /* 0x000000342448723c */ /* 0x040fec0000001848 */
[C---:B------:R-:W-:Y:S01]  /*1b530*/  HMMA.16816.F32 R84, R36.reuse, R54, R84 ;  /* 0x000000362454723c */ /* 0x040fe20000001854 */
[----:B------:R-:W2:Y:S05]  /*1b540*/  LDSM.16.M88.4 R52, [R220+0xe800] ;  /* 0x00e80000dc34783b */ /* 0x000eaa0000000200 */
[C---:B----4-:R-:W-:Y:S06]  /*1b550*/  HMMA.16816.F32 R88, R36.reuse, R56, R88 ;  /* 0x000000382458723c */ /* 0x050fec0000001858 */
[----:B------:R-:W-:Y:S01]  /*1b560*/  HMMA.16816.F32 R80, R36, R58, R80 ;  /* 0x0000003a2450723c */ /* 0x000fe20000001850 */
[----:B------:R-:W4:Y:S04]  /*1b570*/  LDSM.16.M88.4 R36, [R220+0xf000] ;  /* 0x00f00000dc24783b */ /* 0x000f280000000200 */
[----:B------:R-:W-:Y:S01]  /*1b580*/  LDSM.16.M88.4 R56, [R216+0x6000] ;  /* 0x00600000d838783b */ /* 0x000fe20000000200 */
[C---:B---3--:R-:W-:Y:S06]  /*1b590*/  HMMA.16816.F32 R12, R68.reuse, R64, R12 ;  /* 0x00000040440c723c */ /* 0x048fec000000180c */
[C---:B------:R-:W-:Y:S01]  /*1b5a0*/  HMMA.16816.F32 R76, R68.reuse, R66, R76 ;  /* 0x00000042444c723c */ /* 0x040fe2000000184c */
[----:B------:R-:W3:Y:S05]  /*1b5b0*/  LDSM.16.M88.4 R64, [R220+0xf800] ;  /* 0x00f80000dc40783b */ /* 0x000eea0000000200 */
[C---:B------:R-:W-:Y:S06]  /*1b5c0*/  HMMA.16816.F32 R24, R68.reuse, R60, R24 ;  /* 0x0000003c4418723c */ /* 0x040fec0000001818 */
[C---:B------:R-:W-:Y:S01]  /*1b5d0*/  HMMA.16816.F32 R20, R68.reuse, R62, R20 ;  /* 0x0000003e4414723c */ /* 0x040fe20000001814 */
[----:B------:R-:W3:Y:S05]  /*1b5e0*/  LDSM.16.M88.4 R60, [R221+0x6000] ;  /* 0x00600000dd3c783b */ /* 0x000eea0000000200 */
[C---:B------:R-:W-:Y:S06]  /*1b5f0*/  HMMA.16816.F32 R72, R68.reuse, R8, R72 ;  /* 0x000000084448723c */ /* 0x040fec0000001848 */
[C---:B------:R-:W-:Y:S01]  /*1b600*/  HMMA.16816.F32 R84, R68.reuse, R10, R84 ;  /* 0x0000000a4454723c */ /* 0x040fe20000001854 */
[----:B------:R-:W3:Y:S05]  /*1b610*/  LDSM.16.M88.4 R8, [R216+0x6800] ;  /* 0x00680000d808783b */ /* 0x000eea0000000200 */
[C---:B------:R-:W-:Y:S06]  /*1b620*/  HMMA.16816.F32 R88, R68.reuse, R40, R88 ;  /* 0x000000284458723c */ /* 0x040fec0000001858 */
[----:B------:R-:W-:Y:S06]  /*1b630*/  HMMA.16816.F32 R80, R68, R42, R80 ;  /* 0x0000002a4450723c */ /* 0x000fec0000001850 */
[C---:B-1----:R-:W-:Y:S06]  /*1b640*/  HMMA.16816.F32 R24, R28.reuse, R4, R24 ;  /* 0x000000041c18723c */ /* 0x042fec0000001818 */
[C---:B------:R-:W-:Y:S01]  /*1b650*/  HMMA.16816.F32 R20, R28.reuse, R6, R20 ;  /* 0x000000061c14723c */ /* 0x040fe20000001814 */
[----:B------:R-:W1:Y:S05]  /*1b660*/  LDSM.16.M88.4 R4, [R216+0x7000] ;  /* 0x00700000d804783b */ /* 0x000e6a0000000200 */
[C---:B--2---:R-:W-:Y:S06]  /*1b670*/  HMMA.16816.F32 R12, R28.reuse, R52, R12 ;  /* 0x000000341c0c723c */ /* 0x044fec000000180c */
[C---:B------:R-:W-:Y:S06]  /*1b680*/  HMMA.16816.F32 R76, R28.reuse, R54, R76 ;  /* 0x000000361c4c723c */ /* 0x040fec000000184c */
[C---:B----4-:R-:W-:Y:S06]  /*1b690*/  HMMA.16816.F32 R72, R28.reuse, R36, R72 ;  /* 0x000000241c48723c */ /* 0x050fec0000001848 */
[C---:B------:R-:W-:Y:S06]  /*1b6a0*/  HMMA.16816.F32 R84, R28.reuse, R38, R84 ;  /* 0x000000261c54723c */ /* 0x040fec0000001854 */
[C---:B---3--:R-:W-:Y:S06]  /*1b6b0*/  HMMA.16816.F32 R88, R28.reuse, R64, R88 ;  /* 0x000000401c58723c */ /* 0x048fec0000001858 */
[----:B------:R-:W-:Y:S01]  /*1b6c0*/  HMMA.16816.F32 R80, R28, R66, R80 ;  /* 0x000000421c50723c */ /* 0x000fe20000001850 */
[----:B------:R-:W2:Y:S01]  /*1b6d0*/  LDSM.16.M88.4 R28, [R216+0x7800] ;  /* 0x00780000d81c783b */ /* 0x000ea20000000200 */
[----:B------:R-:W-:-:S04]  /*1b6e0*/  DEPBAR.LE SB0, 0x0 ;  /* 0x000080000000791a */ /* 0x000fc80000000000 */
[C---:B------:R-:W-:Y:S06]  /*1b6f0*/  HMMA.16816.F32 R24, R60.reuse, R56, R24 ;  /* 0x000000383c18723c */ /* 0x040fec0000001818 */
[C---:B------:R-:W-:Y:S06]  /*1b700*/  HMMA.16816.F32 R20, R60.reuse, R58, R20 ;  /* 0x0000003a3c14723c */ /* 0x040fec0000001814 */
[C---:B------:R-:W-:Y:S06]  /*1b710*/  HMMA.16816.F32 R12, R60.reuse, R8, R12 ;  /* 0x000000083c0c723c */ /* 0x040fec000000180c */
[----:B-1----:R-:W-:Y:S01]  /*1b720*/  HMMA.16816.F32 R84, R60, R6, R84 ;  /* 0x000000063c54723c */ /* 0x002fe20000001854 */
[----:B------:R-:W-:-:S05]  /*1b730*/  VIADD R8, R3, 0xffffffd1 ;  /* 0xffffffd103087836 */ /* 0x000fca0000000000 */
[C---:B------:R-:W-:Y:S01]  /*1b740*/  HMMA.16816.F32 R76, R60.reuse, R10, R76 ;  /* 0x0000000a3c4c723c */ /* 0x040fe2000000184c */
[----:B------:R-:W-:Y:S01]  /*1b750*/  FSEL R27, R27, -INF , !P0 ;  /* 0xff8000001b1b7808 */ /* 0x000fe20004000000 */
[----:B------:R-:W-:Y:S01]  /*1b760*/  VIADD R6, R3, 0xfffffff1 ;  /* 0xfffffff103067836 */ /* 0x000fe20000000000 */
[----:B------:R-:W-:Y:S02]  /*1b770*/  FSEL R25, R25, -INF , !P0 ;  /* 0xff80000019197808 */ /* 0x000fe40004000000 */
[-C--:B------:R-:W-:Y:S01]  /*1b780*/  ISETP.GE.AND P3, PT, R8, R50.reuse, PT ;  /* 0x000000320800720c */ /* 0x080fe20003f66270 */
[C---:B------:R-:W-:Y:S01]  /*1b790*/  HMMA.16816.F32 R72, R60.reuse, R4, R72 ;  /* 0x000000043c48723c */ /* 0x040fe20000001848 */
[----:B------:R-:W-:Y:S01]  /*1b7a0*/  FSEL R22, R22, -INF , !P6 ;  /* 0xff80000016167808 */ /* 0x000fe20007000000 */
[C---:B------:R-:W-:Y:S01]  /*1b7b0*/  VIADD R8, R3.reuse, 0xffffffd9 ;  /* 0xffffffd903087836 */ /* 0x040fe20000000000 */
[----:B------:R-:W-:Y:S02]  /*1b7c0*/  FSEL R20, R20, -INF , !P6 ;  /* 0xff80000014147808 */ /* 0x000fe40007000000 */
[----:B------:R-:W-:Y:S01]  /*1b7d0*/  ISETP.GE.AND P6, PT, R0, R50, PT ;  /* 0x000000320000720c */ /* 0x000fe20003fc6270 */
[C---:B------:R-:W-:Y:S01]  /*1b7e0*/  VIADD R0, R3.reuse, 0xffffffe9 ;  /* 0xffffffe903007836 */ /* 0x040fe20000000000 */
[----:B--2---:R-:W-:Y:S01]  /*1b7f0*/  HMMA.16816.F32 R88, R60, R28, R88 ;  /* 0x0000001c3c58723c */ /* 0x004fe20000001858 */
[----:B------:R-:W-:Y:S01]  /*1b800*/  VIADD R4, R3, 0xffffffe0 ;  /* 0xffffffe003047836 */ /* 0x000fe20000000000 */
[----:B------:R-:W-:-:S02]  /*1b810*/  FSEL R23, R23, -INF , !P5 ;  /* 0xff80000017177808 */ /* 0x000fc40006800000 */
[----:B------:R-:W-:Y:S02]  /*1b820*/  FSEL R21, R21, -INF , !P5 ;  /* 0xff80000015157808 */ /* 0x000fe40006800000 */
[-C--:B------:R-:W-:Y:S01]  /*1b830*/  ISETP.GE.AND P0, PT, R4, R50.reuse, PT ;  /* 0x000000320400720c */ /* 0x080fe20003f06270 */
[C---:B------:R-:W-:Y:S01]  /*1b840*/  VIADD R4, R3.reuse, 0xffffffe8 ;  /* 0xffffffe803047836 */ /* 0x040fe20000000000 */
[----:B------:R-:W-:Y:S01]  /*1b850*/  HMMA.16816.F32 R80, R60, R30, R80 ;  /* 0x0000001e3c50723c */ /* 0x000fe20000001850 */
[----:B------:R-:W-:Y:S02]  /*1b860*/  FSEL R14, R14, -INF , !P4 ;  /* 0xff8000000e0e7808 */ /* 0x000fe40006000000 */
[----:B------:R-:W-:Y:S02]  /*1b870*/  FSEL R5, R12, -INF , !P4 ;  /* 0xff8000000c057808 */ /* 0x000fe40006000000 */
[-C--:B------:R-:W-:Y:S02]  /*1b880*/  ISETP.GE.AND P5, PT, R4, R50.reuse, PT ;  /* 0x000000320400720c */ /* 0x080fe40003fa6270 */
[----:B------:R-:W-:Y:S01]  /*1b890*/  ISETP.GE.AND P4, PT, R0, R50, PT ;  /* 0x000000320000720c */ /* 0x000fe20003f86270 */
[----:B------:R-:W-:Y:S01]  /*1b8a0*/  VIADD R0, R3, 0xfffffff0 ;  /* 0xfffffff003007836 */ /* 0x000fe20000000000 */
[----:B------:R-:W-:-:S02]  /*1b8b0*/  FSEL R26, R26, -INF , !P1 ;  /* 0xff8000001a1a7808 */ /* 0x000fc40004800000 */
[----:B------:R-:W-:Y:S02]  /*1b8c0*/  FSEL R24, R24, -INF , !P1 ;  /* 0xff80000018187808 */ /* 0x000fe40004800000 */
[----:B------:R-:W-:Y:S02]  /*1b8d0*/  FSEL R29, R86, -INF , !P5 ;  /* 0xff800000561d7808 */ /* 0x000fe40006800000 */
[----:B------:R-:W-:Y:S02]  /*1b8e0*/  FSEL R182, R84, -INF , !P5 ;  /* 0xff80000054b67808 */ /* 0x000fe40006800000 */
[----:B------:R-:W-:Y:S02]  /*1b8f0*/  ISETP.GE.AND P1, PT, R8, R50, PT ;  /* 0x000000320800720c */ /* 0x000fe40003f26270 */
[----:B------:R-:W-:Y:S02]  /*1b900*/  ISETP.GE.AND P5, PT, R165, 0x2, PT ;  /* 0x00000002a500780c */ /* 0x000fe40003fa6270 */
[----:B------:R-:W-:-:S02]  /*1b910*/  FSEL R8, R15, -INF , !P3 ;  /* 0xff8000000f087808 */ /* 0x000fc40005800000 */
[----:B------:R-:W-:Y:S02]  /*1b920*/  FSEL R13, R13, -INF , !P3 ;  /* 0xff8000000d0d7808 */ /* 0x000fe40005800000 */
[-C--:B------:R-:W-:Y:S02]  /*1b930*/  ISETP.GE.AND P3, PT, R0, R50.reuse, PT ;  /* 0x000000320000720c */ /* 0x080fe40003f66270 */
[----:B------:R-:W-:Y:S02]  /*1b940*/  FSEL R0, R78, -INF , !P2 ;  /* 0xff8000004e007808 */ /* 0x000fe40005000000 */
[----:B------:R-:W-:Y:S02]  /*1b950*/  FSEL R4, R76, -INF , !P2 ;  /* 0xff8000004c047808 */ /* 0x000fe40005000000 */
[----:B------:R-:W-:Y:S01]  /*1b960*/  ISETP.GE.AND P2, PT, R6, R50, PT ;  /* 0x000000320600720c */ /* 0x000fe20003f46270 */
[----:B------:R-:W-:Y:S01]  /*1b970*/  VIADD R6, R3, 0xfffffff8 ;  /* 0xfffffff803067836 */ /* 0x000fe20000000000 */
[----:B------:R-:W-:Y:S01]  /*1b980*/  FSEL R12, R79, -INF , !P1 ;  /* 0xff8000004f0c7808 */ /* 0x000fe20004800000 */
[----:B------:R-:W-:Y:S01]  /*1b990*/  VIADD R3, R3, 0xfffffff9 ;  /* 0xfffffff903037836 */ /* 0x000fe20000000000 */
[----:B------:R-:W-:-:S02]  /*1b9a0*/  FSEL R9, R77, -INF , !P1 ;  /* 0xff8000004d097808 */ /* 0x000fc40004800000 */
[----:B------:R-:W-:Y:S02]  /*1b9b0*/  FSEL R31, R74, -INF , !P0 ;  /* 0xff8000004a1f7808 */ /* 0x000fe40004000000 */
[----:B------:R-:W-:Y:S02]  /*1b9c0*/  FSEL R180, R72, -INF , !P0 ;  /* 0xff80000048b47808 */ /* 0x000fe40004000000 */
[-C--:B------:R-:W-:Y:S02]  /*1b9d0*/  ISETP.GE.AND P1, PT, R6, R50.reuse, PT ;  /* 0x000000320600720c */ /* 0x080fe40003f26270 */
[----:B------:R-:W-:Y:S02]  /*1b9e0*/  ISETP.GE.AND P0, PT, R3, R50, PT ;  /* 0x000000320300720c */ /* 0x000fe40003f06270 */
[----:B------:R-:W-:Y:S02]  /*1b9f0*/  FSEL R30, R75, -INF , !P6 ;  /* 0xff8000004b1e7808 */ /* 0x000fe40007000000 */
        /* <DEDUP_REMOVED lines=9> */
[----:B------:R-:W-:Y:S02]  /*1ba90*/  FSEL R32, R83, -INF , !P0 ;  /* 0xff80000053207808 */ /* 0x000fe40004000000 */
[----:B------:R-:W-:Y:S01]  /*1baa0*/  FSEL R195, R81, -INF , !P0 ;  /* 0xff80000051c37808 */ /* 0x000fe20004000000 */
[----:B------:R-:W-:Y:S06]  /*1bab0*/  BAR.SYNC.DEFER_BLOCKING 0x0 ;  /* 0x0000000000007b1d */ /* 0x000fec0000010000 */
[----:B------:R-:W-:Y:S05]  /*1bac0*/  @!P5 BRA `(.L_x_1127) ;  /* 0x0000000c0014d947 */ /* 0x000fea0003800000 */
[----:B------:R-:W-:Y:S01]  /*1bad0*/  ISETP.NE.U32.AND P0, PT, R244, RZ, PT ;  /* 0x000000fff400720c */ /* 0x000fe20003f05070 */
[----:B------:R-:W-:Y:S03]  /*1bae0*/  BSSY B0, `(.L_x_1128) ;  /* 0x0000044000007945 */ /* 0x000fe60003800000 */
[----:B------:R-:W-:-:S13]  /*1baf0*/  ISETP.NE.AND.EX P0, PT, R245, RZ, PT, P0 ;  /* 0x000000fff500720c */ /* 0x000fda0003f05300 */
[----:B------:R-:W-:Y:S05]  /*1bb00*/  @!P0 BRA `(.L_x_1129) ;  /* 0x0000000000f88947 */ /* 0x000fea0003800000 */
[----:B------:R-:W2:Y:S01]  /*1bb10*/  LD.E R17, desc[UR6][R18.64+0x170] ;  /* 0x0001700612117980 */ /* 0x000ea2000c101900 */
[C---:B------:R-:W-:Y:S02]  /*1bb20*/  IADD3 R15, R2.reuse, -0x40, RZ ;  /* 0xffffffc0020f7810 */ /* 0x040fe40007ffe0ff */
[----:B------:R-:W-:Y:S02]  /*1bb30*/  IABS R7, R2 ;  /* 0x0000000200077213 */ /* 0x000fe40000000000 */
[----:B------:R-:W-:Y:S02]  /*1bb40*/  IABS R3, R15 ;  /* 0x0000000f00037213 */ /* 0x000fe40000000000 */
[-C--:B--2---:R-:W-:Y:S02]  /*1bb50*/  IABS R10, R17.reuse ;  /* 0x00000011000a7213 */ /* 0x084fe40000000000 */
[-C--:B------:R-:W-:Y:S02]  /*1bb60*/  IABS R6, R17.reuse ;  /* 0x0000001100067213 */ /* 0x080fe40000000000 */
[----:B------:R-:W1:Y:S01]  /*1bb70*/  I2F.RP R36, R10 ;  /* 0x0000000a00247306 */ /* 0x000e620000209400 */
[----:B------:R-:W-:-:S02]  /*1bb80*/  LOP3.LUT R2, R2, R17, RZ, 0x3c, !PT ;  /* 0x0000001102027212 */ /* 0x000fc400078e3cff */
[----:B------:R-:W-:Y:S02]  /*1bb90*/  IADD3 R6, RZ, -R6, RZ ;  /* 0x80000006ff067210 */ /* 0x000fe40007ffe0ff */
[-C--:B------:R-:W-:Y:S02]  /*1bba0*/  LOP3.LUT R15, R15, R17.reuse, RZ, 0x3c, !PT ;  /* 0x000000110f0f7212 */ /* 0x080fe400078e3cff */
[----:B------:R-:W-:Y:S02]  /*1bbb0*/  ISETP.GE.AND P2, PT, R2, RZ, PT ;  /* 0x000000ff0200720c */ /* 0x000fe40003f46270 */
[----:B------:R-:W-:Y:S02]  /*1bbc0*/  ISETP.GE.AND P0, PT, R15, RZ, PT ;  /* 0x000000ff0f00720c */ /* 0x000fe40003f06270 */
[----:B------:R-:W-:Y:S01]  /*1bbd0*/  LOP3.LUT R2, RZ, R17, RZ, 0x33, !PT ;  /* 0x00000011ff027212 */ /* 0x000fe200078e33ff */
[----:B-1----:R-:W1:Y:S02]  /*1bbe0*/  MUFU.RCP R36, R36 ;  /* 0x0000002400247308 */ /* 0x002e640000001000 */
[----:B-1----:R-:W-:-:S06]  /*1bbf0*/  VIADD R36, R36, 0xffffffe ;  /* 0x0ffffffe24247836 */ /* 0x002fcc0000000000 */
[----:B------:R-:W1:Y:S02]  /*1bc00*/  F2I.FTZ.U32.TRUNC.NTZ R37, R36 ;  /* 0x0000002400257305 */ /* 0x000e64000021f000 */
[----:B-1----:R-:W-:Y:S02]  /*1bc10*/  IMAD.MOV R11, RZ, RZ, -R37 ;  /* 0x000000ffff0b7224 */ /* 0x002fe400078e0a25 */
[----:B------:R-:W-:Y:S02]  /*1bc20*/  IMAD.MOV.U32 R36, RZ, RZ, RZ ;  /* 0x000000ffff247224 */ /* 0x000fe400078e00ff */
[----:B------:R-:W-:-:S04]  /*1bc30*/  IMAD R11, R11, R10, RZ ;  /* 0x0000000a0b0b7224 */ /* 0x000fc800078e02ff */
[----:B------:R-:W-:-:S06]  /*1bc40*/  IMAD.HI.U32 R11, R37, R11, R36 ;  /* 0x0000000b250b7227 */ /* 0x000fcc00078e0024 */
[----:B------:R-:W-:-:S04]  /*1bc50*/  IMAD.HI.U32 R16, R11, R7, RZ ;  /* 0x000000070b107227 */ /* 0x000fc800078e00ff */
[----:B------:R-:W-:-:S04]  /*1bc60*/  IMAD.HI.U32 R11, R11, R3, RZ ;  /* 0x000000030b0b7227 */ /* 0x000fc800078e00ff */
[-C--:B------:R-:W-:Y:S02]  /*1bc70*/  IMAD R7, R16, R6.reuse, R7 ;  /* 0x0000000610077224 */ /* 0x080fe400078e0207 */
[----:B------:R-:W-:-:S03]  /*1bc80*/  IMAD R3, R11, R6, R3 ;  /* 0x000000060b037224 */ /* 0x000fc600078e0203 */
[C---:B------:R-:W-:Y:S02]  /*1bc90*/  ISETP.GT.U32.AND P3, PT, R10.reuse, R7, PT ;  /* 0x000000070a00720c */ /* 0x040fe40003f64070 */
[----:B------:R-:W-:-:S11]  /*1bca0*/  ISETP.GT.U32.AND P1, PT, R10, R3, PT ;  /* 0x000000030a00720c */ /* 0x000fd60003f24070 */
[----:B------:R-:W-:Y:S02]  /*1bcb0*/  @!P3 IMAD.IADD R7, R7, 0x1, -R10 ;  /* 0x000000010707b824 */ /* 0x000fe400078e0a0a */
[-C--:B------:R-:W-:Y:S01]  /*1bcc0*/  @!P1 IADD3 R3, R3, -R10.reuse, RZ ;  /* 0x8000000a03039210 */ /* 0x080fe20007ffe0ff */
[----:B------:R-:W-:Y:S01]  /*1bcd0*/  @!P3 VIADD R16, R16, 0x1 ;  /* 0x000000011010b836 */ /* 0x000fe20000000000 */
[----:B------:R-:W-:Y:S02]  /*1bce0*/  @!P1 IADD3 R11, R11, 0x1, RZ ;  /* 0x000000010b0b9810 */ /* 0x000fe40007ffe0ff */
[-C--:B------:R-:W-:Y:S02]  /*1bcf0*/  ISETP.GE.U32.AND P6, PT, R7, R10.reuse, PT ;  /* 0x0000000a0700720c */ /* 0x080fe40003fc6070 */
[----:B------:R-:W-:Y:S02]  /*1bd00*/  ISETP.GE.U32.AND P4, PT, R3, R10, PT ;  /* 0x0000000a0300720c */ /* 0x000fe40003f86070 */
[----:B------:R-:W-:-:S09]  /*1bd10*/  ISETP.NE.AND P1, PT, R17, RZ, PT ;  /* 0x000000ff1100720c */ /* 0x000fd20003f25270 */
[----:B------:R-:W-:Y:S02]  /*1bd20*/  @P6 VIADD R16, R16, 0x1 ;  /* 0x0000000110106836 */ /* 0x000fe40000000000 */
[----:B------:R-:W-:Y:S02]  /*1bd30*/  @P4 IADD3 R11, R11, 0x1, RZ ;  /* 0x000000010b0b4810 */ /* 0x000fe40007ffe0ff */
[----:B------:R-:W-:Y:S02]  /*1bd40*/  IMAD.MOV.U32 R6, RZ, RZ, R16 ;  /* 0x000000ffff067224 */ /* 0x000fe400078e0010 */
[----:B------:R-:W-:Y:S02]  /*1bd50*/  MOV R7, R11 ;  /* 0x0000000b00077202 */ /* 0x000fe40000000f00 */
[----:B------:R-:W-:Y:S01]  /*1bd60*/  @!P2 IMAD.MOV R6, RZ, RZ, -R6 ;  /* 0x000000ffff06a224 */ /* 0x000fe200078e0a06 */
[----:B------:R-:W2:Y:S01]  /*1bd70*/  LD.E.64 R10, desc[UR6][R18.64+0x38] ;  /* 0x00003806120a7980 */ /* 0x000ea2000c101b00 */
[----:B------:R-:W-:-:S03]  /*1bd80*/  @!P0 IADD3 R7, -R7, RZ, RZ ;  /* 0x000000ff07078210 */ /* 0x000fc60007ffe1ff */
[C---:B------:R-:W-:Y:S02]  /*1bd90*/  SEL R6, R2.reuse, R6, !P1 ;  /* 0x0000000602067207 */ /* 0x040fe40004800000 */
[----:B------:R-:W-:-:S03]  /*1bda0*/  SEL R7, R2, R7, !P1 ;  /* 0x0000000702077207 */ /* 0x000fc60004800000 */
[----:B------:R-:W-:-:S04]  /*1bdb0*/  IMAD.WIDE R2, R6, 0x4, R244 ;  /* 0x0000000406027825 */ /* 0x000fc800078e02f4 */
[----:B------:R-:W-:Y:S02]  /*1bdc0*/  IMAD.WIDE R36, R7, 0x4, R244 ;  /* 0x0000000407247825 */ /* 0x000fe400078e02f4 */
[----:B------:R-:W3:Y:S04]  /*1bdd0*/  LD.E R3, desc[UR6][R2.64] ;  /* 0x0000000602037980 */ /* 0x000ee8000c101900 */
[----:B------:R-:W3:Y:S04]  /*1bde0*/  LD.E R2, desc[UR6][R36.64] ;  /* 0x0000000624027980 */ /* 0x000ee8000c101900 */
[----:B------:R-:W4:Y:S01]  /*1bdf0*/  LD.E.64 R36, desc[UR6][R18.64+0x20] ;  /* 0x0000200612247980 */ /* 0x000f22000c101b00 */
[----:B------:R-:W-:-:S04]  /*1be00*/  IMAD.IADD R6, R6, 0x1, -R7 ;  /* 0x0000000106067824 */ /* 0x000fc800078e0a07 */
[----:B------:R-:W-:-:S05]  /*1be10*/  IMAD R17, R17, R6, -0x40 ;  /* 0xffffffc011117424 */ /* 0x000fca00078e0206 */
[----:B------:R-:W-:Y:S01]  /*1be20*/  SHF.R.S32.HI R7, RZ, 0x1f, R17 ;  /* 0x0000001fff077819 */ /* 0x000fe20000011411 */
[-C--:B--2---:R-:W-:Y:S02]  /*1be30*/  IMAD R6, R11, R17.reuse, RZ ;  /* 0x000000110b067224 */ /* 0x084fe400078e02ff */
[----:B------:R-:W-:-:S04]  /*1be40*/  IMAD.WIDE.U32 R16, R10, R17, RZ ;  /* 0x000000110a107225 */ /* 0x000fc800078e00ff */
[----:B------:R-:W-:-:S04]  /*1be50*/  IMAD R6, R10, R7, R6 ;  /* 0x000000070a067224 */ /* 0x000fc800078e0206 */
[----:B------:R-:W-:Y:S01]  /*1be60*/  IMAD.IADD R17, R17, 0x1, R6 ;  /* 0x0000000111117824 */ /* 0x000fe200078e0206 */
[----:B---3--:R-:W-:-:S04]  /*1be70*/  IADD3 R2, -R3, R2, RZ ;  /* 0x0000000203027210 */ /* 0x008fc80007ffe1ff */
[----:B------:R-:W-:Y:S01]  /*1be80*/  SHF.R.S32.HI R7, RZ, 0x1f, R2 ;  /* 0x0000001fff077819 */ /* 0x000fe20000011402 */
[----:B----4-:R-:W-:Y:S02]  /*1be90*/  IMAD R3, R37, R2, RZ ;  /* 0x0000000225037224 */ /* 0x010fe400078e02ff */
[----:B------:R-:W-:-:S04]  /*1bea0*/  IMAD.WIDE.U32 R16, R2, R36, R16 ;  /* 0x0000002402107225 */ /* 0x000fc800078e0010 */
[----:B------:R-:W-:-:S05]  /*1beb0*/  IMAD R3, R36, R7, R3 ;  /* 0x0000000724037224 */ /* 0x000fca00078e0203 */
[----:B------:R-:W-:Y:S01]  /*1bec0*/  IADD3 R2, R17, R3, RZ ;  /* 0x0000000311027210 */ /* 0x000fe20007ffe0ff */
[----:B------:R-:W-:Y:S01]  /*1bed0*/  IMAD.MOV.U32 R3, RZ, RZ, R16 ;  /* 0x000000ffff037224 */ /* 0x000fe200078e0010 */
[----:B------:R-:W-:Y:S05]  /*1bee0*/  BRA `(.L_x_1130) ;  /* 0x00000000000c7947 */ /* 0x000fea0003800000 */
.L_x_1129:
[----:B------:R-:W2:Y:S02]  /*1bef0*/  LD.E R3, desc[UR6][R18.64+0x38] ;  /* 0x0000380612037980 */ /* 0x000ea4000c101900 */
[----:B--2---:R-:W-:-:S04]  /*1bf00*/  LEA R3, -R3, RZ, 0x6 ;  /* 0x000000ff03037211 */ /* 0x004fc800078e31ff */
[----:B------:R-:W-:Y:S02]  /*1bf10*/  SHF.R.S32.HI R2, RZ, 0x1f, R3 ;  /* 0x0000001fff027819 */ /* 0x000fe40000011403 */
.L_x_1130:
[----:B------:R-:W-:Y:S05]  /*1bf20*/  BSYNC B0 ;  /* 0x0000000000007941 */ /* 0x000fea0003800000 */
.L_x_1128:
[C---:B------:R-:W-:Y:S02]  /*1bf30*/  LOP3.LUT P3, RZ, R246.reuse, 0x4, RZ, 0xc0, !PT ;  /* 0x00000004f6ff7812 */ /* 0x040fe4000786c0ff */
[C---:B------:R-:W-:Y:S02]  /*1bf40*/  LOP3.LUT P4, RZ, R246.reuse, 0x2, RZ, 0xc0, !PT ;  /* 0x00000002f6ff7812 */ /* 0x040fe4000788c0ff */
[C---:B------:R-:W-:Y:S02]  /*1bf50*/  IADD3 R156, P1, R3.reuse, R156, RZ ;  /* 0x0000009c039c7210 */ /* 0x040fe40007f3e0ff */
[C---:B------:R-:W-:Y:S02]  /*1bf60*/  LOP3.LUT P2, RZ, R246.reuse, 0x8, RZ, 0xc0, !PT ;  /* 0x00000008f6ff7812 */ /* 0x040fe4000784c0ff */
[----:B------:R-:W-:Y:S01]  /*1bf70*/  LOP3.LUT P6, RZ, R246, 0x1, RZ, 0xc0, !PT ;  /* 0x00000001f6ff7812 */ /* 0x000fe200078cc0ff */
[----:B------:R-:W-:Y:S01]  /*1bf80*/  IMAD.X R154, R2, 0x1, R155, P1 ;  /* 0x00000001029a7824 */ /* 0x000fe200008e069b */
[----:B------:R-:W-:-:S03]  /*1bf90*/  LEA R16, P0, R3, R236, 0x1 ;  /* 0x000000ec03107211 */ /* 0x000fc600078008ff */
[CC--:B------:R-:W-:Y:S02]  /*1bfa0*/  @P3 LEA R6, P1, R156.reuse, R158.reuse, 0x1 ;  /* 0x0000009e9c063211 */ /* 0x0c0fe400078208ff */
[C---:B------:R-:W-:Y:S02]  /*1bfb0*/  LEA.HI.X R17, R3.reuse, R235, R2, 0x1, P0 ;  /* 0x000000eb03117211 */ /* 0x040fe400000f0c02 */
[C---:B------:R-:W-:Y:S02]  /*1bfc0*/  @P3 LEA.HI.X R7, R156.reuse, R159, R154, 0x1, P1 ;  /* 0x0000009f9c073211 */ /* 0x040fe400008f0c9a */
[----:B------:R-:W-:Y:S02]  /*1bfd0*/  IADD3 R3, P1, R3, R233, RZ ;  /* 0x000000e903037210 */ /* 0x000fe40007f3e0ff */
[-C--:B------:R-:W-:Y:S01]  /*1bfe0*/  @P4 LEA R10, P0, R156, R158.reuse, 0x1 ;  /* 0x0000009e9c0a4211 */ /* 0x080fe200078008ff */
[----:B------:R-:W-:Y:S01]  /*1bff0*/  @!PT LDS RZ, [RZ] ;  /* 0x00000000fffff984 */ /* 0x000fe20000000800 */
[----:B------:R-:W-:Y:S01]  /*1c000*/  @!PT LDS RZ, [RZ] ;  /* 0x00000000fffff984 */ /* 0x000fe20000000800 */
[----:B------:R-:W-:Y:S01]  /*1c010*/  @!PT LDS RZ, [RZ] ;  /* 0x00000000fffff984 */ /* 0x000fe20000000800 */
[----:B------:R1:W-:Y:S02]  /*1c020*/  @P6 LDGSTS.E.BYPASS.LTC128B.128 [R243+0x8000], desc[UR6][R16.64] ;  /* 0x0800000010f36fae */ /* 0x0003e4000b901d46 */
[----:B------:R-:W-:Y:S01]  /*1c030*/  IMAD.X R15, R2, 0x1, R234, P1 ;  /* 0x00000001020f7824 */ /* 0x000fe200008e06ea */
[C---:B------:R-:W-:Y:S01]  /*1c040*/  @P4 LEA.HI.X R11, R156.reuse, R159, R154, 0x1, P0 ;  /* 0x0000009f9c0b4211 */ /* 0x040fe200000f0c9a */
[----:B------:R1:W-:Y:S01]  /*1c050*/  @!P6 STS.128 [R243+0x8000], RZ ;  /* 0x008000fff300e388 */ /* 0x0003e20000000c00 */
[----:B------:R-:W-:-:S02]  /*1c060*/  @P2 LEA R36, P0, R156, R158, 0x1 ;  /* 0x0000009e9c242211 */ /* 0x000fc400078008ff */
[CC--:B------:R-:W-:Y:S01]  /*1c070*/  @P6 LEA R44, P1, R3.reuse, R236.reuse, 0x1 ;  /* 0x000000ec032c6211 */ /* 0x0c0fe200078208ff */
[----:B------:R-:W-:Y:S01]  /*1c080*/  @!PT LDS RZ, [RZ] ;  /* 0x00000000fffff984 */ /* 0x000fe20000000800 */
[----:B------:R-:W-:Y:S01]  /*1c090*/  @!PT LDS RZ, [RZ] ;  /* 0x00000000fffff984 */ /* 0x000fe20000000800 */
[----:B------:R-:W-:Y:S01]  /*1c0a0*/  @!PT LDS RZ, [RZ] ;  /* 0x00000000fffff984 */ /* 0x000fe20000000800 */
[----:B------:R1:W-:Y:S01]  /*1c0b0*/  @P4 LDGSTS.E.BYPASS.LTC128B.128 [R243+0xa000], desc[UR6][R10.64+0x80] ;  /* 0x0a0000800af34fae */ /* 0x0003e2000b901d46 */
[----:B------:R-:W-:Y:S02]  /*1c0c0*/  @P2 LEA.HI.X R37, R156, R159, R154, 0x1, P0 ;  /* 0x0000009f9c252211 */ /* 0x000fe400000f0c9a */
[CCC-:B------:R-:W-:Y:S01]  /*1c0d0*/  @P6 LEA.HI.X R45, R3.reuse, R235.reuse, R15.reuse, 0x1, P1 ;  /* 0x000000eb032d6211 */ /* 0x1c0fe200008f0c0f */
[----:B------:R1:W-:Y:S01]  /*1c0e0*/  @!P4 STS.128 [R243+0xa000], RZ ;  /* 0x00a000fff300c388 */ /* 0x0003e20000000c00 */
[CC--:B------:R-:W-:Y:S02]  /*1c0f0*/  @P4 LEA R42, P0, R3.reuse, R236.reuse, 0x1 ;  /* 0x000000ec032a4211 */ /* 0x0c0fe400078008ff */
[C---:B------:R-:W-:Y:S01]  /*1c100*/  @P3 LEA R40, P1, R3.reuse, R236, 0x1 ;  /* 0x000000ec03283211 */ /* 0x040fe200078208ff */
[----:B------:R-:W-:Y:S01]  /*1c110*/  @!PT LDS RZ, [RZ] ;  /* 0x00000000fffff984 */ /* 0x000fe20000000800 */
[----:B------:R-:W-:Y:S01]  /*1c120*/  @!PT LDS RZ, [RZ] ;  /* 0x00000000fffff984 */ /* 0x000fe20000000800 */
[----:B------:R-:W-:Y:S01]  /*1c130*/  @!PT LDS RZ, [RZ] ;  /* 0x00000000fffff984 */ /* 0x000fe20000000800 */
[----:B------:R1:W-:Y:S01]  /*1c140*/  @P3 LDGSTS.E.BYPASS.LTC128B.128 [R243+0xc000], desc[UR6][R6.64+0x100] ;  /* 0x0c00010006f33fae */ /* 0x0003e2000b901d46 */
[----:B------:R-:W-:-:S02]  /*1c150*/  @P4 LEA.HI.X R43, R3, R235, R15, 0x1, P0 ;  /* 0x000000eb032b4211 */ /* 0x000fc400000f0c0f */
[C-C-:B------:R-:W-:Y:S01]  /*1c160*/  @P3 LEA.HI.X R41, R3.reuse, R235, R15.reuse, 0x1, P1 ;  /* 0x000000eb03293211 */ /* 0x140fe200008f0c0f */
[----:B------:R1:W-:Y:S01]  /*1c170*/  @!P3 STS.128 [R243+0xc000], RZ ;  /* 0x00c000fff300b388 */ /* 0x0003e20000000c00 */
[CC--:B------:R-:W-:Y:S02]  /*1c180*/  @P2 LEA R38, P0, R3.reuse, R236.reuse, 0x1 ;  /* 0x000000ec03262211 */ /* 0x0c0fe400078008ff */
[C---:B------:R-:W-:Y:S01]  /*1c190*/  IADD3 R2, P1, R3.reuse, R233, RZ ;  /* 0x000000e903027210 */ /* 0x040fe20007f3e0ff */
[----:B------:R-:W-:Y:S01]  /*1c1a0*/  @!PT LDS RZ, [RZ] ;  /* 0x00000000fffff984 */ /* 0x000fe20000000800 */
[----:B------:R-:W-:Y:S01]  /*1c1b0*/  @!PT LDS RZ, [RZ] ;  /* 0x00000000fffff984 */ /* 0x000fe20000000800 */
[----:B------:R-:W-:Y:S01]  /*1c1c0*/  @!PT LDS RZ, [RZ] ;  /* 0x00000000fffff984 */ /* 0x000fe20000000800 */
[----:B------:R1:W-:Y:S01]  /*1c1d0*/  @P2 LDGSTS.E.BYPASS.LTC128B.128 [R243+0xe000], desc[UR6][R36.64+0x180] ;  /* 0x0e00018024f32fae */ /* 0x0003e2000b901d46 */
[-C--:B------:R-:W-:Y:S02]  /*1c1e0*/  @P2 LEA.HI.X R39, R3, R235.reuse, R15, 0x1, P0 ;  /* 0x000000eb03272211 */ /* 0x080fe400000f0c0f */
[CC--:B------:R-:W-:Y:S01]  /*1c1f0*/  @P4 LEA R50, P0, R2.reuse, R236.reuse, 0x1 ;  /* 0x000000ec02324211 */ /* 0x0c0fe200078008ff */
[----:B------:R-:W-:Y:S01]  /*1c200*/  IMAD.X R15, R15, 0x1, R234, P1 ;  /* 0x000000010f0f7824 */ /* 0x000fe200008e06ea */
[CC--:B------:R-:W-:Y:S01]  /*1c210*/  @P6 LEA R52, P1, R2.reuse, R236.reuse, 0x1 ;  /* 0x000000ec02346211 */ /* 0x0c0fe200078208ff */
[----:B------:R1:W-:Y:S03]  /*1c220*/  @!P2 STS.128 [R243+0xe000], RZ ;  /* 0x00e000fff300a388 */ /* 0x0003e60000000c00 */
[C---:B------:R-:W-:Y:S01]  /*1c230*/  @P6 LEA.HI.X R53, R2.reuse, R235, R15, 0x1, P1 ;  /* 0x000000eb02356211 */ /* 0x040fe200008f0c0f */
[----:B------:R-:W-:Y:S01]  /*1c240*/  @!PT LDS RZ, [RZ] ;  /* 0x00000000fffff984 */ /* 0x000fe20000000800 */
[----:B------:R-:W-:Y:S01]  /*1c250*/  @!PT LDS RZ, [RZ] ;  /* 0x00000000fffff984 */ /* 0x000fe20000000800 */
[----:B------:R-:W-:Y:S01]  /*1c260*/  @!PT LDS RZ, [RZ] ;  /* 0x00000000fffff984 */ /* 0x000fe20000000800 */
[----:B------:R1:W-:Y:S01]  /*1c270*/  @P6 LDGSTS.E.BYPASS.LTC128B.128 [R243+0x8800], desc[UR6][R44.64] ;  /* 0x088000002cf36fae */ /* 0x0003e2000b901d46 */
[----:B------:R-:W-:-:S02]  /*1c280*/  @P3 LEA R48, P1, R2, R236, 0x1 ;  /* 0x000000ec02303211 */ /* 0x000fc400078208ff */
[CCC-:B------:R-:W-:Y:S01]  /*1c290*/  @P4 LEA.HI.X R51, R2.reuse, R235.reuse, R15.reuse, 0x1, P0 ;  /* 0x000000eb02334211 */ /* 0x1c0fe200000f0c0f */
[----:B------:R1:W-:Y:S01]  /*1c2a0*/  @!P6 STS.128 [R243+0x8800], RZ ;  /* 0x008800fff300e388 */ /* 0x0003e20000000c00 */
[C-C-:B------:R-:W-:Y:S02]  /*1c2b0*/  @P3 LEA.HI.X R49, R2.reuse, R235, R15.reuse, 0x1, P1 ;  /* 0x000000eb02313211 */ /* 0x140fe400008f0c0f */
[CC--:B------:R-:W-:Y:S01]  /*1c2c0*/  @P2 LEA R46, P0, R2.reuse, R236.reuse, 0x1 ;  /* 0x000000ec022e2211 */ /* 0x0c0fe200078008ff */
[----:B------:R-:W-:Y:S01]  /*1c2d0*/  @!PT LDS RZ, [RZ] ;  /* 0x00000000fffff984 */ /* 0x000fe20000000800 */
[----:B------:R-:W-:Y:S01]  /*1c2e0*/  @!PT LDS RZ, [RZ] ;  /* 0x00000000fffff984 */ /* 0x000fe20000000800 */
[----:B------:R-:W-:Y:S01]  /*1c2f0*/  @!PT LDS RZ, [RZ] ;  /* 0x00000000fffff984 */ /* 0x000fe20000000800 */
[----:B------:R1:W-:Y:S01]  /*1c300*/  @P4 LDGSTS.E.BYPASS.LTC128B.128 [R243+0xa800], desc[UR6][R42.64+0x80] ;  /* 0x0a8000802af34fae */ /* 0x0003e2000b901d46 */
[C---:B------:R-:W-:Y:S02]  /*1c310*/  IADD3 R3, P1, R2.reuse, R233, RZ ;  /* 0x000000e902037210 */ /* 0x040fe40007f3e0ff */
[-C--:B------:R-:W-:Y:S01]  /*1c320*/  @P2 LEA.HI.X R47, R2, R235.reuse, R15, 0x1, P0 ;  /* 0x000000eb022f2211 */ /* 0x080fe200000f0c0f */
[----:B------:R1:W-:Y:S01]  /*1c330*/  @!P4 STS.128 [R243+0xa800], RZ ;  /* 0x00a800fff300c388 */ /* 0x0003e20000000c00 */
[-C--:B------:R-:W-:Y:S01]  /*1c340*/  @P4 LEA R56, P0, R3, R236.reuse, 0x1 ;  /* 0x000000ec03384211 */ /* 0x080fe200078008ff */
[----:B------:R-:W-:Y:S01]  /*1c350*/  IMAD.X R15, R15, 0x1, R234, P1 ;  /* 0x000000010f0f7824 */ /* 0x000fe200008e06ea */
[CC--:B------:R-:W-:Y:S01]  /*1c360*/  @P6 LEA R58, P1, R3.reuse, R236.reuse, 0x1 ;  /* 0x000000ec033a6211 */ /* 0x0c0fe200078208ff */
[----:B------:R-:W-:Y:S01]  /*1c370*/  @!PT LDS RZ, [RZ] ;  /* 0x00000000fffff984 */ /* 0x000fe20000000800 */
[----:B------:R-:W-:Y:S01]  /*1c380*/  @!PT LDS RZ, [RZ] ;  /* 0x00000000fffff984 */ /* 0x000fe20000000800 */
[----:B------:R-:W-:Y:S01]  /*1c390*/  @!PT LDS RZ, [RZ] ;  /* 0x00000000fffff984 */ /* 0x000fe20000000800 */
[----:B------:R1:W-:Y:S03]  /*1c3a0*/  @P3 LDGSTS.E.BYPASS.LTC128B.128 [R243+0xc800], desc[UR6][R40.64+0x100] ;  /* 0x0c80010028f33fae */ /* 0x0003e6000b901d46 */
[C---:B------:R-:W-:Y:S01]  /*1c3b0*/  @P6 LEA.HI.X R59, R3.reuse, R235, R15, 0x1, P1 ;  /* 0x000000eb033b6211 */ /* 0x040fe200008f0c0f */
[----:B------:R1:W-:Y:S01]  /*1c3c0*/  @!P3 STS.128 [R243+0xc800], RZ ;  /* 0x00c800fff300b388 */ /* 0x0003e20000000c00 */
[----:B------:R-:W-:-:S02]  /*1c3d0*/  @P3 LEA R54, P1, R3, R236, 0x1 ;  /* 0x000000ec03363211 */ /* 0x000fc400078208ff */
[CCC-:B------:R-:W-:Y:S01]  /*1c3e0*/  @P4 LEA.HI.X R57, R3.reuse, R235.reuse, R15.reuse, 0x1, P0 ;  /* 0x000000eb03394211 */ /* 0x1c0fe200000f0c0f */
[----:B------:R-:W-:Y:S01]  /*1c3f0*/  @!PT LDS RZ, [RZ] ;  /* 0x00000000fffff984 */ /* 0x000fe20000000800 */
[----:B------:R-:W-:Y:S01]  /*1c400*/  @!PT LDS RZ, [RZ] ;  /* 0x00000000fffff984 */ /* 0x000fe20000000800 */
[----:B------:R-:W-:Y:S01]  /*1c410*/  @!PT LDS RZ, [RZ] ;  /* 0x00000000fffff984 */ /* 0x000fe20000000800 */
[----:B------:R1:W-:Y:S01]  /*1c420*/  @P2 LDGSTS.E.BYPASS.LTC128B.128 [R243+0xe800], desc[UR6][R38.64+0x180] ;  /* 0x0e80018026f32fae */ /* 0x0003e2000b901d46 */
[C---:B------:R-:W-:Y:S01]  /*1c430*/  @P2 LEA R2, P0, R3.reuse, R236, 0x1 ;  /* 0x000000ec03022211 */ /* 0x040fe200078008ff */
[----:B------:R-:W-:Y:S01]  /*1c440*/  IMAD.MOV.U32 R236, RZ, RZ, R16 ;  /* 0x000000ffffec7224 */ /* 0x000fe200078e0010 */
[CCC-:B------:R-:W-:Y:S01]  /*1c450*/  @P3 LEA.HI.X R55, R3.reuse, R235.reuse, R15.reuse, 0x1, P1 ;  /* 0x000000eb03373211 */ /* 0x1c0fe200008f0c0f */
[----:B------:R1:W-:Y:S01]  /*1c460*/  @!P2 STS.128 [R243+0xe800], RZ ;  /* 0x00e800fff300a388 */ /* 0x0003e20000000c00 */
[----:B------:R-:W-:Y:S01]  /*1c470*/  @P2 LEA.HI.X R3, R3, R235, R15, 0x1, P0 ;  /* 0x000000eb03032211 */ /* 0x000fe200000f0c0f */
[----:B------:R-:W-:Y:S02]  /*1c480*/  IMAD.MOV.U32 R235, RZ, RZ, R17 ;  /* 0x000000ffffeb7224 */ /* 0x000fe400078e0011 */
        /* <DEDUP_REMOVED lines=40> */
[----:B------:R-:W0:Y:S02]  /*1c710*/  LDGDEPBAR ;  /* 0x00000000000079af */ /* 0x000e240000000000 */
.L_x_1127:
[----:B------:R-:W-:Y:S05]  /*1c720*/  BSYNC B1 ;  /* 0x0000000000017941 */ /* 0x000fea0003800000 */
.L_x_1126:
[----:B------:R2:W3:Y:S01]  /*1c730*/  LD.E R194, desc[UR6][R18.64+0xdc] ;  /* 0x0000dc0612c27980 */ /* 0x0004e2000c101900 */
[----:B-1----:R-:W-:Y:S02]  /*1c740*/  FMNMX.FTZ R7, R24, R25, !PT ;  /* 0x0000001918077209 */ /* 0x002fe40007810000 */
        /* <DEDUP_REMOVED lines=32> */
[----:B------:R-:W4:Y:S01]  /*1c950*/  SHFL.BFLY PT, R2, R3, 0x2, 0x1f ;  /* 0x0c401f0003027f89 */ /* 0x000f2200000e0000 */
[C---:B------:R-:W-:Y:S02]  /*1c960*/  LEA R228, R33.reuse, R230, 0x1 ;  /* 0x000000e621e47211 */ /* 0x040fe400078e08ff */
[----:B------:R-:W-:Y:S01]  /*1c970*/  LEA R227, R33, R229, 0x1 ;  /* 0x000000e521e37211 */ /* 0x000fe200078e08ff */
[----:B------:R-:W-:Y:S04]  /*1c980*/  LDSM.16.MT88.4 R156, [R230+0x10000] ;  /* 0x01000000e69c783b */ /* 0x000fe80000004200 */
[----:B------:R-:W-:Y:S04]  /*1c990*/  LDSM.16.MT88.4 R40, [R229+0x10000] ;  /* 0x01000000e528783b */ /* 0x000fe80000004200 */
[----:B------:R-:W-:Y:S04]  /*1c9a0*/  LDSM.16.MT88.4 R48, [R228+0x10000] ;  /* 0x01000000e430783b */ /* 0x000fe80000004200 */
[----:B------:R-:W-:Y:S01]  /*1c9b0*/  LDSM.16.MT88.4 R56, [R227+0x10000] ;  /* 0x01000000e338783b */ /* 0x000fe20000004200 */
[----:B-1----:R-:W-:-:S03]  /*1c9c0*/  FMNMX.FTZ R6, R7, R6, !PT ;  /* 0x0000000607067209 */ /* 0x002fc60007810000 */
[----:B------:R-:W-:Y:S01]  /*1c9d0*/  LDSM.16.MT88.4 R64, [R230+0x12000] ;  /* 0x01200000e640783b */ /* 0x000fe20000004200 */
[----:B----4-:R-:W-:-:S03]  /*1c9e0*/  FMNMX.FTZ R2, R3, R2, !PT ;  /* 0x0000000203027209 */ /* 0x010fc60007810000 */
[----:B------:R-:W1:Y:S04]  /*1c9f0*/  SHFL.BFLY PT, R164, R6, 0x1, 0x1f ;  /* 0x0c201f0006a47f89 */ /* 0x000e6800000e0000 */
[----:B------:R-:W4:Y:S04]  /*1ca00*/  SHFL.BFLY PT, R3, R2, 0x1, 0x1f ;  /* 0x0c201f0002037f89 */ /* 0x000f2800000e0000 */
[----:B------:R-:W5:Y:S04]  /*1ca10*/  LDSM.16.MT88.4 R72, [R229+0x12000] ;  /* 0x01200000e548783b */ /* 0x000f680000004200 */
[----:B------:R-:W5:Y:S04]  /*1ca20*/  LDSM.16.MT88.4 R80, [R228+0x12000] ;  /* 0x01200000e450783b */ /* 0x000f680000004200 */
[----:B------:R-:W-:Y:S04]  /*1ca30*/  LDSM.16.MT88.4 R96, [R230+0x14000] ;  /* 0x01400000e660783b */ /* 0x000fe80000004200 */
[----:B------:R-:W5:Y:S01]  /*1ca40*/  LDSM.16.MT88.4 R88, [R227+0x12000] ;  /* 0x01200000e358783b */ /* 0x000f620000004200 */
[----:B-1----:R-:W-:-:S03]  /*1ca50*/  FMNMX.FTZ R164, R6, R164, !PT ;  /* 0x000000a406a47209 */ /* 0x002fc60007810000 */
[----:B------:R-:W1:Y:S01]  /*1ca60*/  LDSM.16.MT88.4 R104, [R229+0x14000] ;  /* 0x01400000e568783b */ /* 0x000e620000004200 */
[----:B----4-:R-:W-:-:S03]  /*1ca70*/  FMNMX.FTZ R3, R2, R3, !PT ;  /* 0x0000000302037209 */ /* 0x010fc60007810000 */
[----:B------:R-:W4:Y:S01]  /*1ca80*/  LDSM.16.MT88.4 R112, [R228+0x14000] ;  /* 0x01400000e470783b */ /* 0x000f220000004200 */
[----:B------:R-:W-:-:S03]  /*1ca90*/  FSETP.NEU.FTZ.AND P0, PT, R164, -INF , PT ;  /* 0xff800000a400780b */ /* 0x000fc60003f1d000 */
[----:B------:R-:W4:Y:S04]  /*1caa0*/  LDSM.16.MT88.4 R120, [R227+0x14000] ;  /* 0x01400000e378783b */ /* 0x000f280000004200 */
[----:B------:R-:W4:Y:S04]  /*1cab0*/  LDSM.16.MT88.4 R128, [R230+0x16000] ;  /* 0x01600000e680783b */ /* 0x000f280000004200 */
[----:B------:R-:W4:Y:S04]  /*1cac0*/  LDSM.16.MT88.4 R152, [R229+0x16000] ;  /* 0x01600000e598783b */ /* 0x000f280000004200 */
[----:B------:R-:W4:Y:S04]  /*1cad0*/  LDSM.16.MT88.4 R148, [R228+0x16000] ;  /* 0x01600000e494783b */ /* 0x000f280000004200 */
[----:B--2---:R-:W-:Y:S01]  /*1cae0*/  LDSM.16.MT88.4 R16, [R230+0x10800] ;  /* 0x01080000e610783b */ /* 0x004fe20000004200 */
[C---:B---3--:R-:W-:Y:S01]  /*1caf0*/  FMUL.FTZ R198, R194.reuse, R164 ;  /* 0x000000a4c2c67220 */ /* 0x048fe20000410000 */
[----:B------:R-:W-:-:S04]  /*1cb00*/  FMUL.FTZ R193, R194, R3 ;  /* 0x00000003c2c17220 */ /* 0x000fc80000410000 */
[----:B------:R-:W-:Y:S02]  /*1cb10*/  FSEL R198, R198, RZ, P0 ;  /* 0x000000ffc6c67208 */ /* 0x000fe40000000000 */
[----:B------:R-:W-:-:S03]  /*1cb20*/  FSETP.NEU.FTZ.AND P0, PT, R3, -INF , PT ;  /* 0xff8000000300780b */ /* 0x000fc60003f1d000 */
[-CC-:B------:R-:W-:Y:S01]  /*1cb30*/  FFMA.FTZ R177, R24, R194.reuse, -R198.reuse ;  /* 0x000000c218b17223 */ /* 0x180fe200000108c6 */
[----:B------:R-:W-:Y:S01]  /*1cb40*/  FSEL R193, R193, RZ, P0 ;  /* 0x000000ffc1c17208 */ /* 0x000fe20000000000 */
[-CC-:B------:R-:W-:Y:S01]  /*1cb50*/  FFMA.FTZ R176, R25, R194.reuse, -R198.reuse ;  /* 0x000000c219b07223 */ /* 0x180fe200000108c6 */
        /* <DEDUP_REMOVED lines=8> */
[----:B------:R-:W-:Y:S01]  /*1cbe0*/  MUFU.EX2 R177, R177 ;  /* 0x000000b100b17308 */ /* 0x000fe20000000800 */
[----:B------:R-:W2:Y:S01]  /*1cbf0*/  LDSM.16.MT88.4 R4, [R227+0x16000] ;  /* 0x01600000e304783b */ /* 0x000ea20000004200 */
[-CC-:B------:R-:W-:Y:S01]  /*1cc00*/  FFMA.FTZ R2, R9, R194.reuse, -R198.reuse ;  /* 0x000000c209027223 */ /* 0x180fe200000108c6 */
[-CC-:B------:R-:W-:Y:S01]  /*1cc10*/  FFMA.FTZ R167, R8, R194.reuse, -R193.reuse ;  /* 0x000000c208a77223 */ /* 0x180fe200000108c1 */
[-CC-:B------:R-:W-:Y:S01]  /*1cc20*/  FFMA.FTZ R166, R0, R194.reuse, -R193.reuse ;  /* 0x000000c200a67223 */ /* 0x180fe200000108c1 */
[----:B------:R-:W3:Y:S01]  /*1cc30*/  LDSM.16.MT88.4 R8, [R229+0x10800] ;  /* 0x01080000e508783b */ /* 0x000ee20000004200 */
[-CC-:B------:R-:W-:Y:S01]  /*1cc40*/  FFMA.FTZ R169, R13, R194.reuse, -R198.reuse ;  /* 0x000000c20da97223 */ /* 0x180fe200000108c6 */
[-CC-:B------:R-:W-:Y:S01]  /*1cc50*/  FFMA.FTZ R170, R14, R194.reuse, -R193.reuse ;  /* 0x000000c20eaa7223 */ /* 0x180fe200000108c1 */
[----:B------:R-:W5:Y:S01]  /*1cc60*/  MUFU.EX2 R176, R176 ;  /* 0x000000b000b07308 */ /* 0x000f620000000800 */
[-CC-:B------:R-:W-:Y:S01]  /*1cc70*/  FFMA.FTZ R0, R12, R194.reuse, -R193.reuse ;  /* 0x000000c20c007223 */ /* 0x180fe200000108c1 */
[----:B------:R-:W3:Y:S01]  /*1cc80*/  LDSM.16.MT88.4 R20, [R228+0x10800] ;  /* 0x01080000e414783b */ /* 0x000ee20000004200 */
[-CC-:B------:R-:W-:Y:S01]  /*1cc90*/  FFMA.FTZ R180, R180, R194.reuse, -R198.reuse ;  /* 0x000000c2b4b47223 */ /* 0x180fe200000108c6 */
[-CC-:B------:R-:W-:Y:S01]  /*1cca0*/  FFMA.FTZ R181, R181, R194.reuse, -R198.reuse ;  /* 0x000000c2b5b57223 */ /* 0x180fe200000108c6 */
[-CC-:B------:R-:W-:Y:S01]  /*1ccb0*/  FFMA.FTZ R182, R182, R194.reuse, -R198.reuse ;  /* 0x000000c2b6b67223 */ /* 0x180fe200000108c6 */
[----:B------:R-:W3:Y:S01]  /*1ccc0*/  LDSM.16.MT88.4 R12, [R227+0x10800] ;  /* 0x01080000e30c783b */ /* 0x000ee20000004200 */
[-CC-:B------:R-:W-:Y:S01]  /*1ccd0*/  FFMA.FTZ R183, R183, R194.reuse, -R198.reuse ;  /* 0x000000c2b7b77223 */ /* 0x180fe200000108c6 */
[----:B------:R-:W1:Y:S01]  /*1cce0*/  MUFU.EX2 R174, R174 ;  /* 0x000000ae00ae7308 */ /* 0x000e620000000800 */
[-CC-:B------:R-:W-:Y:S01]  /*1ccf0*/  FFMA.FTZ R184, R31, R194.reuse, -R193.reuse ;  /* 0x000000c21fb87223 */ /* 0x180fe200000108c1 */
[----:B------:R-:W-:Y:S01]  /*1cd00*/  LDSM.16.MT88.4 R24, [R230+0x12800] ;  /* 0x01280000e618783b */ /* 0x000fe20000004200 */
[-CC-:B------:R-:W-:Y:S01]  /*1cd10*/  FFMA.FTZ R185, R30, R194.reuse, -R193.reuse ;  /* 0x000000c21eb97223 */ /* 0x180fe200000108c1 */
[-CC-:B------:R-:W-:Y:S01]  /*1cd20*/  FFMA.FTZ R186, R29, R194.reuse, -R193.reuse ;  /* 0x000000c21dba7223 */ /* 0x180fe200000108c1 */
[-CC-:B------:R-:W-:Y:S01]  /*1cd30*/  FFMA.FTZ R187, R28, R194.reuse, -R193.reuse ;  /* 0x000000c21cbb7223 */ /* 0x180fe200000108c1 */
[-CC-:B------:R-:W-:Y:S01]  /*1cd40*/  FFMA.FTZ R199, R199, R194.reuse, -R198.reuse ;  /* 0x000000c2c7c77223 */ /* 0x180fe200000108c6 */
[----:B------:R-:W-:Y:S01]  /*1cd50*/  LDSM.16.MT88.4 R28, [R229+0x13000] ;  /* 0x01300000e51c783b */ /* 0x000fe20000004200 */
[----:B------:R-:W4:Y:S01]  /*1cd60*/  MUFU.EX2 R172, R172 ;  /* 0x000000ac00ac7308 */ /* 0x000f220000000800 */
[----:B-----5:R-:W-:Y:S01]  /*1cd70*/  F2FP.F16.F32.PACK_AB R144, R176, R177 ;  /* 0x000000b1b090723e */ /* 0x020fe200000000ff */
[-CC-:B------:R-:W-:Y:S01]  /*1cd80*/  FFMA.FTZ R197, R197, R194.reuse, -R198.reuse ;  /* 0x000000c2c5c57223 */ /* 0x180fe200000108c6 */
[-CC-:B------:R-:W-:Y:S01]  /*1cd90*/  FFMA.FTZ R196, R196, R194.reuse, -R198.reuse ;  /* 0x000000c2c4c47223 */ /* 0x180fe200000108c6 */
[-C--:B------:R-:W-:Y:S01]  /*1cda0*/  FFMA.FTZ R249, R195, R194.reuse, -R198 ;  /* 0x000000c2c3f97223 */ /* 0x080fe200000108c6 */
[-CC-:B------:R-:W-:Y:S01]  /*1cdb0*/  FFMA.FTZ R192, R192, R194.reuse, -R193.reuse ;  /* 0x000000c2c0c07223 */ /* 0x180fe200000108c1 */
[-CC-:B------:R-:W-:Y:S01]  /*1cdc0*/  FFMA.FTZ R191, R191, R194.reuse, -R193.reuse ;  /* 0x000000c2bfbf7223 */ /* 0x180fe200000108c1 */
[-CC-:B------:R-:W-:Y:S01]  /*1cdd0*/  FFMA.FTZ R190, R190, R194.reuse, -R193.reuse ;  /* 0x000000c2bebe7223 */ /* 0x180fe200000108c1 */
[----:B------:R-:W-:Y:S01]  /*1cde0*/  MUFU.EX2 R178, R178 ;  /* 0x000000b200b27308 */ /* 0x000fe20000000800 */
[----:B------:R-:W-:Y:S01]  /*1cdf0*/  FFMA.FTZ R248, R32, R194, -R193 ;  /* 0x000000c220f87223 */ /* 0x000fe200000108c1 */
[----:B------:R-:W-:Y:S01]  /*1ce00*/  FADD.FTZ R176, R177, R176 ;  /* 0x000000b0b1b07221 */ /* 0x000fe20000010000 */
[----:B------:R-:W-:Y:S03]  /*1ce10*/  LDSM.16.MT88.4 R32, [R228+0x11800] ;  /* 0x01180000e420783b */ /* 0x000fe60000004200 */
[----:B-1----:R-:W-:-:S02]  /*1ce20*/  FADD.FTZ R176, R174, R176 ;  /* 0x000000b0aeb07221 */ /* 0x002fc40000010000 */
[----:B------:R-:W1:Y:S01]  /*1ce30*/  MUFU.EX2 R179, R179 ;  /* 0x000000b300b37308 */ /* 0x000e620000000800 */
[C---:B----4-:R-:W-:Y:S01]  /*1ce40*/  F2FP.F16.F32.PACK_AB R146, R172.reuse, R174 ;  /* 0x000000aeac92723e */ /* 0x050fe200000000ff */
[----:B------:R-:W-:-:S06]  /*1ce50*/  FADD.FTZ R176, R172, R176 ;  /* 0x000000b0acb07221 */ /* 0x000fcc0000010000 */
[----:B------:R-:W4:Y:S08]  /*1ce60*/  MUFU.EX2 R175, R175 ;  /* 0x000000af00af7308 */ /* 0x000f300000000800 */
[----:B------:R-:W5:Y:S01]  /*1ce70*/  MUFU.EX2 R173, R173 ;  /* 0x000000ad00ad7308 */ /* 0x000f620000000800 */
[----:B-1----:R-:W-:Y:S01]  /*1ce80*/  F2FP.F16.F32.PACK_AB R145, R179, R178 ;  /* 0x000000b2b391723e */ /* 0x002fe200000000ff */
[----:B------:R-:W-:-:S06]  /*1ce90*/  FADD.FTZ R178, R178, R179 ;  /* 0x000000b3b2b27221 */ /* 0x000fcc0000010000 */
[----:B------:R-:W1:Y:S01]  /*1cea0*/  MUFU.EX2 R171, R171 ;  /* 0x000000ab00ab7308 */ /* 0x000e620000000800 */
[----:B----4-:R-:W-:-:S07]  /*1ceb0*/  FADD.FTZ R178, R175, R178 ;  /* 0x000000b2afb27221 */ /* 0x010fce0000010000 */
[----:B------:R-:W4:Y:S01]  /*1cec0*/  MUFU.EX2 R169, R169 ;  /* 0x000000a900a97308 */ /* 0x000f220000000800 */
[C---:B-----5:R-:W-:Y:S01]  /*1ced0*/  F2FP.F16.F32.PACK_AB R147, R173.reuse, R175 ;  /* 0x000000afad93723e */ /* 0x060fe200000000ff */
[----:B------:R-:W-:-:S06]  /*1cee0*/  FADD.FTZ R178, R173, R178 ;  /* 0x000000b2adb27221 */ /* 0x000fcc0000010000 */
[----:B------:R-:W-:Y:S01]  /*1cef0*/  HMMA.16816.F32 R160, R144, R156, RZ ;  /* 0x0000009c90a0723c */ /* 0x000fe200000018ff */
[----:B------:R-:W-:Y:S01]  /*1cf00*/  MUFU.EX2 R168, R168 ;  /* 0x000000a800a87308 */ /* 0x000fe20000000800 */
[----:B-1----:R-:W-:-:S04]  /*1cf10*/  FADD.FTZ R176, R171, R176 ;  /* 0x000000b0abb07221 */ /* 0x002fc80000010000 */
[C---:B------:R-:W-:Y:S03]  /*1cf20*/  HMMA.16816.F32 R36, R144.reuse, R40, RZ ;  /* 0x000000289024723c */ /* 0x040fe600000018ff */
[----:B------:R-:W-:Y:S01]  /*1cf30*/  MUFU.EX2 R2, R2 ;  /* 0x0000000200027308 */ /* 0x000fe20000000800 */
[----:B----4-:R-:W-:Y:S02]  /*1cf40*/  FADD.FTZ R176, R169, R176 ;  /* 0x000000b0a9b07221 */ /* 0x010fe40000010000 */
[C---:B------:R-:W-:Y:S05]  /*1cf50*/  HMMA.16816.F32 R156, R144.reuse, R158, RZ ;  /* 0x0000009e909c723c */ /* 0x040fea00000018ff */
[----:B------:R-:W1:Y:S01]  /*1cf60*/  MUFU.EX2 R170, R170 ;  /* 0x000000aa00aa7308 */ /* 0x000e620000000800 */
[C---:B------:R-:W-:Y:S06]  /*1cf70*/  HMMA.16816.F32 R40, R144.reuse, R42, RZ ;  /* 0x0000002a9028723c */ /* 0x040fec00000018ff */
[C---:B------:R-:W-:Y:S01]  /*1cf80*/  HMMA.16816.F32 R44, R144.reuse, R48, RZ ;  /* 0x00000030902c723c */ /* 0x040fe200000018ff */
[----:B------:R-:W4:Y:S05]  /*1cf90*/  MUFU.EX2 R167, R167 ;  /* 0x000000a700a77308 */ /* 0x000f2a0000000800 */
[----:B------:R-:W-:Y:S03]  /*1cfa0*/  HMMA.16816.F32 R52, R144, R56, RZ ;  /* 0x000000389034723c */ /* 0x000fe600000018ff */
[----:B------:R-:W-:Y:S01]  /*1cfb0*/  MUFU.EX2 R166, R166 ;  /* 0x000000a600a67308 */ /* 0x000fe20000000800 */
[----:B-1----:R-:W-:-:S02]  /*1cfc0*/  FADD.FTZ R178, R170, R178 ;  /* 0x000000b2aab27221 */ /* 0x002fc40000010000 */
[C---:B------:R-:W-:Y:S05]  /*1cfd0*/  HMMA.16816.F32 R60, R144.reuse, R64, RZ ;  /* 0x00000040903c723c */ /* 0x040fea00000018ff */
[----:B------:R-:W1:Y:S01]  /*1cfe0*/  MUFU.EX2 R0, R0 ;  /* 0x0000000000007308 */ /* 0x000e620000000800 */
[----:B------:R-:W-:Y:S01]  /*1cff0*/  HMMA.16816.F32 R68, R144, R72, RZ ;  /* 0x000000489044723c */ /* 0x000fe200000018ff */
[----:B----4-:R-:W-:-:S05]  /*1d000*/  FADD.FTZ R178, R167, R178 ;  /* 0x000000b2a7b27221 */ /* 0x010fca0000010000 */
[C---:B------:R-:W-:Y:S01]  /*1d010*/  HMMA.16816.F32 R76, R144.reuse, R80, RZ ;  /* 0x00000050904c723c */ /* 0x040fe200000018ff */
[----:B------:R-:W-:Y:S05]  /*1d020*/  MUFU.EX2 R180, R180 ;  /* 0x000000b400b47308 */ /* 0x000fea0000000800 */
[C---:B------:R-:W-:Y:S03]  /*1d030*/  HMMA.16816.F32 R84, R144.reuse, R88, RZ ;  /* 0x000000589054723c */ /* 0x040fe600000018ff */
        /* <DEDUP_REMOVED lines=8> */
[C---:B------:R-:W-:Y:S05]  /*1d0c0*/  HMMA.16816.F32 R124, R144.reuse, R128, RZ ;  /* 0x00000080907c723c */ /* 0x040fea00000018ff */
[----:B------:R-:W5:Y:S01]  /*1d0d0*/  MUFU.EX2 R185, R185 ;  /* 0x000000b900b97308 */ /* 0x000f620000000800 */
[C---:B------:R-:W-:Y:S06]  /*1d0e0*/  HMMA.16816.F32 R132, R144.reuse, R152, RZ ;  /* 0x000000989084723c */ /* 0x040fec00000018ff */
[C---:B------:R-:W-:Y:S01]  /*1d0f0*/  HMMA.16816.F32 R136, R144.reuse, R148, RZ ;  /* 0x000000949088723c */ /* 0x040fe200000018ff */
[----:B------:R-:W-:Y:S05]  /*1d100*/  MUFU.EX2 R186, R186 ;  /* 0x000000ba00ba7308 */ /* 0x000fea0000000800 */
[C---:B------:R-:W-:Y:S03]  /*1d110*/  HMMA.16816.F32 R48, R144.reuse, R50, RZ ;  /* 0x000000329030723c */ /* 0x040fe600000018ff */
[----:B------:R-:W5:Y:S03]  /*1d120*/  MUFU.EX2 R187, R187 ;  /* 0x000000bb00bb7308 */ /* 0x000f660000000800 */
[C---:B------:R-:W-:Y:S05]  /*1d130*/  HMMA.16816.F32 R56, R144.reuse, R58, RZ ;  /* 0x0000003a9038723c */ /* 0x040fea00000018ff */
[----:B------:R-:W5:Y:S01]  /*1d140*/  MUFU.EX2 R199, R199 ;  /* 0x000000c700c77308 */ /* 0x000f620000000800 */
[C---:B------:R-:W-:Y:S06]  /*1d150*/  HMMA.16816.F32 R64, R144.reuse, R66, RZ ;  /* 0x000000429040723c */ /* 0x040fec00000018ff */
[C---:B------:R-:W-:Y:S01]  /*1d160*/  HMMA.16816.F32 R72, R144.reuse, R74, RZ ;  /* 0x0000004a9048723c */ /* 0x040fe200000018ff */
[----:B------:R-:W-:Y:S05]  /*1d170*/  MUFU.EX2 R197, R197 ;  /* 0x000000c500c57308 */ /* 0x000fea0000000800 */
[C---:B------:R-:W-:Y:S03]  /*1d180*/  HMMA.16816.F32 R80, R144.reuse, R82, RZ ;  /* 0x000000529050723c */ /* 0x040fe600000018ff */
[----:B------:R-:W-:Y:S03]  /*1d190*/  MUFU.EX2 R196, R196 ;  /* 0x000000c400c47308 */ /* 0x000fe60000000800 */
[C---:B------:R-:W-:Y:S05]  /*1d1a0*/  HMMA.16816.F32 R88, R144.reuse, R90, RZ ;  /* 0x0000005a9058723c */ /* 0x040fea00000018ff */
[----:B------:R-:W-:Y:S01]  /*1d1b0*/  MUFU.EX2 R249, R249 ;  /* 0x000000f900f97308 */ /* 0x000fe20000000800 */
[C---:B------:R-:W-:Y:S06]  /*1d1c0*/  HMMA.16816.F32 R96, R144.reuse, R98, RZ ;  /* 0x000000629060723c */ /* 0x040fec00000018ff */
[C---:B------:R-:W-:Y:S01]  /*1d1d0*/  HMMA.16816.F32 R104, R144.reuse, R106, RZ ;  /* 0x0000006a9068723c */ /* 0x040fe200000018ff */
[----:B------:R-:W5:Y:S05]  /*1d1e0*/  MUFU.EX2 R192, R192 ;  /* 0x000000c000c07308 */ /* 0x000f6a0000000800 */
[C---:B------:R-:W-:Y:S03]  /*1d1f0*/  HMMA.16816.F32 R112, R144.reuse, R114, RZ ;  /* 0x000000729070723c */ /* 0x040fe600000018ff */
[----:B------:R-:W5:Y:S03]  /*1d200*/  MUFU.EX2 R191, R191 ;  /* 0x000000bf00bf7308 */ /* 0x000f660000000800 */
[C---:B------:R-:W-:Y:S05]  /*1d210*/  HMMA.16816.F32 R120, R144.reuse, R122, RZ ;  /* 0x0000007a9078723c */ /* 0x040fea00000018ff */
[----:B------:R-:W5:Y:S01]  /*1d220*/  MUFU.EX2 R190, R190 ;  /* 0x000000be00be7308 */ /* 0x000f620000000800 */
[C---:B------:R-:W-:Y:S06]  /*1d230*/  HMMA.16816.F32 R128, R144.reuse, R130, RZ ;  /* 0x000000829080723c */ /* 0x040fec00000018ff */
[C---:B------:R-:W-:Y:S01]  /*1d240*/  HMMA.16816.F32 R152, R144.reuse, R154, RZ ;  /* 0x0000009a9098723c */ /* 0x040fe200000018ff */
[----:B------:R-:W5:Y:S05]  /*1d250*/  MUFU.EX2 R248, R248 ;  /* 0x000000f800f87308 */ /* 0x000f6a0000000800 */
[C---:B------:R-:W-:Y:S06]  /*1d260*/  HMMA.16816.F32 R148, R144.reuse, R150, RZ ;  /* 0x000000969094723c */ /* 0x040fec00000018ff */
[C---:B--2---:R-:W-:Y:S06]  /*1d270*/  HMMA.16816.F32 R140, R144.reuse, R4, RZ ;  /* 0x00000004908c723c */ /* 0x044fec00000018ff */
[----:B------:R-:W-:Y:S01]  /*1d280*/  HMMA.16816.F32 R144, R144, R6, RZ ;  /* 0x000000069090723c */ /* 0x000fe200000018ff */
[----:B------:R-:W-:-:S02]  /*1d290*/  F2FP.F16.F32.PACK_AB R4, R169, R171 ;  /* 0x000000aba904723e */ /* 0x000fc400000000ff */
[----:B------:R-:W-:-:S04]  /*1d2a0*/  F2FP.F16.F32.PACK_AB R5, R167, R170 ;  /* 0x000000aaa705723e */ /* 0x000fc800000000ff */
[----:B------:R-:W-:Y:S01]  /*1d2b0*/  F2FP.F16.F32.PACK_AB R6, R2, R168 ;  /* 0x000000a80206723e */ /* 0x000fe200000000ff */
[----:B------:R-:W-:Y:S01]  /*1d2c0*/  FADD.FTZ R168, R168, R176 ;  /* 0x000000b0a8a87221 */ /* 0x000fe20000010000 */
[----:B-1----:R-:W-:Y:S01]  /*1d2d0*/  F2FP.F16.F32.PACK_AB R7, R0, R166 ;  /* 0x000000a60007723e */ /* 0x002fe200000000ff */
[----:B------:R-:W-:Y:S02]  /*1d2e0*/  FADD.FTZ R166, R166, R178 ;  /* 0x000000b2a6a67221 */ /* 0x000fe40000010000 */
[----:B------:R-:W-:Y:S02]  /*1d2f0*/  FADD.FTZ R168, R2, R168 ;  /* 0x000000a802a87221 */ /* 0x000fe40000010000 */
[----:B------:R-:W-:Y:S02]  /*1d300*/  FADD.FTZ R166, R0, R166 ;  /* 0x000000a600a67221 */ /* 0x000fe40000010000 */
[C---:B------:R-:W-:Y:S06]  /*1d310*/  HMMA.16816.F32 R160, R4.reuse, R16, R160 ;  /* 0x0000001004a0723c */ /* 0x040fec00000018a0 */
[C---:B------:R-:W-:Y:S01]  /*1d320*/  HMMA.16816.F32 R156, R4.reuse, R18, R156 ;  /* 0x00000012049c723c */ /* 0x040fe2000000189c */
[----:B------:R-:W1:Y:S05]  /*1d330*/  LDSM.16.MT88.4 R16, [R229+0x12800] ;  /* 0x01280000e510783b */ /* 0x000e6a0000004200 */
[C---:B---3--:R-:W-:Y:S06]  /*1d340*/  HMMA.16816.F32 R36, R4.reuse, R8, R36 ;  /* 0x000000080424723c */ /* 0x048fec0000001824 */
[C---:B------:R-:W-:Y:S01]  /*1d350*/  HMMA.16816.F32 R40, R4.reuse, R10, R40 ;  /* 0x0000000a0428723c */ /* 0x040fe20000001828 */
[----:B------:R-:W2:Y:S05]  /*1d360*/  LDSM.16.MT88.4 R8, [R228+0x12800] ;  /* 0x01280000e408783b */ /* 0x000eaa0000004200 */
[C---:B------:R-:W-:Y:S06]  /*1d370*/  HMMA.16816.F32 R44, R4.reuse, R20, R44 ;  /* 0x00000014042c723c */ /* 0x040fec000000182c */
[C---:B------:R-:W-:Y:S01]  /*1d380*/  HMMA.16816.F32 R48, R4.reuse, R22, R48 ;  /* 0x000000160430723c */ /* 0x040fe20000001830 */
[----:B------:R-:W3:Y:S05]  /*1d390*/  LDSM.16.MT88.4 R20, [R227+0x12800] ;  /* 0x01280000e314783b */ /* 0x000eea0000004200 */
[C---:B------:R-:W-:Y:S06]  /*1d3a0*/  HMMA.16816.F32 R52, R4.reuse, R12, R52 ;  /* 0x0000000c0434723c */ /* 0x040fec0000001834 */
[C---:B------:R-:W-:Y:S01]  /*1d3b0*/  HMMA.16816.F32 R56, R4.reuse, R14, R56 ;  /* 0x0000000e0438723c */ /* 0x040fe20000001838 */
[----:B------:R-:W4:Y:S05]  /*1d3c0*/  LDSM.16.MT88.4 R12, [R230+0x14800] ;  /* 0x01480000e60c783b */ /* 0x000f2a0000004200 */
[C---:B-1----:R-:W-:Y:S06]  /*1d3d0*/  HMMA.16816.F32 R68, R4.reuse, R16, R68 ;  /* 0x000000100444723c */ /* 0x042fec0000001844 */
[C---:B------:R-:W-:Y:S01]  /*1d3e0*/  HMMA.16816.F32 R72, R4.reuse, R18, R72 ;  /* 0x000000120448723c */ /* 0x040fe20000001848 */
[----:B------:R-:W1:Y:S05]  /*1d3f0*/  LDSM.16.MT88.4 R16, [R228+0x14800] ;  /* 0x01480000e410783b */ /* 0x000e6a0000004200 */
[C---:B--2---:R-:W-:Y:S06]  /*1d400*/  HMMA.16816.F32 R76, R4.reuse, R8, R76 ;  /* 0x00000008044c723c */ /* 0x044fec000000184c */
[C---:B------:R-:W-:Y:S01]  /*1d410*/  HMMA.16816.F32 R80, R4.reuse, R10, R80 ;  /* 0x0000000a0450723c */ /* 0x040fe20000001850 */
[----:B------:R-:W2:Y:S05]  /*1d420*/  LDSM.16.MT88.4 R8, [R227+0x14800] ;  /* 0x01480000e308783b */ /* 0x000eaa0000004200 */
[C---:B------:R-:W-:Y:S06]  /*1d430*/  HMMA.16816.F32 R60, R4.reuse, R24, R60 ;  /* 0x00000018043c723c */ /* 0x040fec000000183c */
[C---:B------:R-:W-:Y:S01]  /*1d440*/  HMMA.16816.F32 R64, R4.reuse, R26, R64 ;  /* 0x0000001a0440723c */ /* 0x040fe20000001840 */
[----:B------:R-:W5:Y:S05]  /*1d450*/  LDSM.16.MT88.4 R24, [R229+0x14800] ;  /* 0x01480000e518783b */ /* 0x000f6a0000004200 */
[C---:B---3--:R-:W-:Y:S06]  /*1d460*/  HMMA.16816.F32 R84, R4.reuse, R20, R84 ;  /* 0x000000140454723c */ /* 0x048fec0000001854 */
[C---:B------:R-:W-:Y:S01]  /*1d470*/  HMMA.16816.F32 R88, R4.reuse, R22, R88 ;  /* 0x000000160458723c */ /* 0x040fe20000001858 */
[----:B------:R-:W3:Y:S05]  /*1d480*/  LDSM.16.MT88.4 R20, [R230+0x16800] ;  /* 0x01680000e614783b */ /* 0x000eea0000004200 */
[C---:B----4-:R-:W-:Y:S06]  /*1d490*/  HMMA.16816.F32 R92, R4.reuse, R12, R92 ;  /* 0x0000000c045c723c */ /* 0x050fec000000185c */
        /* <DEDUP_REMOVED lines=8> */
[C---:B-----5:R-:W-:Y:S06]  /*1d520*/  HMMA.16816.F32 R100, R4.reuse, R24, R100 ;  /* 0x000000180464723c */ /* 0x060fec0000001864 */
[C---:B------:R-:W-:Y:S01]  /*1d530*/  HMMA.16816.F32 R104, R4.reuse, R26, R104 ;  /* 0x0000001a0468723c */ /* 0x040fe20000001868 */
[----:B------:R-:W5:Y:S05]  /*1d540*/  LDSM.16.MT88.4 R24, [R230+0x11000] ;  /* 0x01100000e618783b */ /* 0x000f6a0000004200 */
[C---:B---3--:R-:W-:Y:S06]  /*1d550*/  HMMA.16816.F32 R124, R4.reuse, R20, R124 ;  /* 0x00000014047c723c */ /* 0x048fec000000187c */
[C---:B------:R-:W-:Y:S01]  /*1d560*/  HMMA.16816.F32 R128, R4.reuse, R22, R128 ;  /* 0x000000160480723c */ /* 0x040fe20000001880 */
[----:B------:R-:W-:Y:S05]  /*1d570*/  LDSM.16.MT88.4 R20, [R228+0x11000] ;  /* 0x01100000e414783b */ /* 0x000fea0000004200 */
[C---:B----4-:R-:W-:Y:S06]  /*1d580*/  HMMA.16816.F32 R132, R4.reuse, R12, R132 ;  /* 0x0000000c0484723c */ /* 0x050fec0000001884 */
[C---:B------:R-:W-:Y:S01]  /*1d590*/  HMMA.16816.F32 R152, R4.reuse, R14, R152 ;  /* 0x0000000e0498723c */ /* 0x040fe20000001898 */
[----:B------:R-:W3:Y:S05]  /*1d5a0*/  LDSM.16.MT88.4 R12, [R229+0x11000] ;  /* 0x01100000e50c783b */ /* 0x000eea0000004200 */
[C---:B-1----:R-:W-:Y:S06]  /*1d5b0*/  HMMA.16816.F32 R136, R4.reuse, R16, R136 ;  /* 0x000000100488723c */ /* 0x042fec0000001888 */
[C---:B------:R-:W-:Y:S01]  /*1d5c0*/  HMMA.16816.F32 R148, R4.reuse, R18, R148 ;  /* 0x000000120494723c */ /* 0x040fe20000001894 */
[----:B------:R-:W-:Y:S05]  /*1d5d0*/  LDSM.16.MT88.4 R16, [R227+0x11000] ;  /* 0x01100000e310783b */ /* 0x000fea0000004200 */
[C---:B--2---:R-:W-:Y:S06]  /*1d5e0*/  HMMA.16816.F32 R140, R4.reuse, R8, R140 ;  /* 0x00000008048c723c */ /* 0x044fec000000188c */
[----:B------:R-:W-:Y:S01]  /*1d5f0*/  HMMA.16816.F32 R144, R4, R10, R144 ;  /* 0x0000000a0490723c */ /* 0x000fe20000001890 */
[----:B------:R-:W1:Y:S01]  /*1d600*/  LDSM.16.MT88.4 R4, [R230+0x13000] ;  /* 0x01300000e604783b */ /* 0x000e620000004200 */
[----:B------:R-:W-:Y:S01]  /*1d610*/  F2FP.F16.F32.PACK_AB R8, R181, R180 ;  /* 0x000000b4b508723e */ /* 0x000fe200000000ff */
[----:B------:R-:W-:Y:S01]  /*1d620*/  FADD.FTZ R180, R180, R168 ;  /* 0x000000a8b4b47221 */ /* 0x000fe20000010000 */
[----:B------:R-:W-:Y:S01]  /*1d630*/  F2FP.F16.F32.PACK_AB R9, R185, R184 ;  /* 0x000000b8b909723e */ /* 0x000fe200000000ff */
[----:B------:R-:W-:-:S02]  /*1d640*/  FADD.FTZ R184, R184, R166 ;  /* 0x000000a6b8b87221 */ /* 0x000fc40000010000 */
[----:B------:R-:W-:Y:S01]  /*1d650*/  F2FP.F16.F32.PACK_AB R10, R183, R182 ;  /* 0x000000b6b70a723e */ /* 0x000fe200000000ff */
[----:B------:R-:W-:Y:S01]  /*1d660*/  FADD.FTZ R180, R181, R180 ;  /* 0x000000b4b5b47221 */ /* 0x000fe20000010000 */
[----:B------:R-:W-:Y:S01]  /*1d670*/  F2FP.F16.F32.PACK_AB R11, R187, R186 ;  /* 0x000000babb0b723e */ /* 0x000fe200000000ff */
[----:B------:R-:W-:Y:S02]  /*1d680*/  FADD.FTZ R184, R185, R184 ;  /* 0x000000b8b9b87221 */ /* 0x000fe40000010000 */
[----:B------:R-:W-:Y:S02]  /*1d690*/  FADD.FTZ R182, R182, R180 ;  /* 0x000000b4b6b67221 */ /* 0x000fe40000010000 */
[----:B------:R-:W-:Y:S02]  /*1d6a0*/  FADD.FTZ R186, R186, R184 ;  /* 0x000000b8baba7221 */ /* 0x000fe40000010000 */
[----:B-----5:R-:W-:Y:S01]  /*1d6b0*/  HMMA.16816.F32 R160, R8, R24, R160 ;  /* 0x0000001808a0723c */ /* 0x020fe200000018a0 */
[----:B------:R-:W-:Y:S01]  /*1d6c0*/  FADD.FTZ R182, R183, R182 ;  /* 0x000000b6b7b67221 */ /* 0x000fe20000010000 */
[----:B------:R-:W-:-:S03]  /*1d6d0*/  FADD.FTZ R186, R187, R186 ;  /* 0x000000babbba7221 */ /* 0x000fc60000010000 */
[----:B------:R-:W-:Y:S01]  /*1d6e0*/  FADD.FTZ R182, R199, R182 ;  /* 0x000000b6c7b67221 */ /* 0x000fe20000010000 */
[----:B------:R-:W-:Y:S01]  /*1d6f0*/  HMMA.16816.F32 R156, R8, R26, R156 ;  /* 0x0000001a089c723c */ /* 0x000fe2000000189c */
[----:B------:R-:W-:Y:S01]  /*1d700*/  LDSM.16.MT88.4 R24, [R227+0x13000] ;  /* 0x01300000e318783b */ /* 0x000fe20000004200 */
[----:B------:R-:W-:Y:S01]  /*1d710*/  FADD.FTZ R186, R192, R186 ;  /* 0x000000bac0ba7221 */ /* 0x000fe20000010000 */
[----:B------:R-:W-:-:S03]  /*1d720*/  FADD.FTZ R182, R197, R182 ;  /* 0x000000b6c5b67221 */ /* 0x000fc60000010000 */
[----:B---3--:R-:W-:Y:S01]  /*1d730*/  HMMA.16816.F32 R36, R8, R12, R36 ;  /* 0x0000000c0824723c */ /* 0x008fe20000001824 */
[----:B------:R-:W-:Y:S01]  /*1d740*/  FADD.FTZ R186, R191, R186 ;  /* 0x000000babfba7221 */ /* 0x000fe20000010000 */
[----:B------:R-:W-:-:S03]  /*1d750*/  FADD.FTZ R182, R196, R182 ;  /* 0x000000b6c4b67221 */ /* 0x000fc60000010000 */
[----:B------:R-:W-:Y:S01]  /*1d760*/  FADD.FTZ R186, R190, R186 ;  /* 0x000000babeba7221 */ /* 0x000fe20000010000 */
[C---:B------:R-:W-:Y:S01]  /*1d770*/  HMMA.16816.F32 R40, R8.reuse, R14, R40 ;  /* 0x0000000e0828723c */ /* 0x040fe20000001828 */
[----:B------:R-:W2:Y:S05]  /*1d780*/  LDSM.16.MT88.4 R12, [R228+0x13000] ;  /* 0x01300000e40c783b */ /* 0x000eaa0000004200 */
[C---:B------:R-:W-:Y:S06]  /*1d790*/  HMMA.16816.F32 R44, R8.reuse, R20, R44 ;  /* 0x00000014082c723c */ /* 0x040fec000000182c */
[C---:B------:R-:W-:Y:S01]  /*1d7a0*/  HMMA.16816.F32 R48, R8.reuse, R22, R48 ;  /* 0x000000160830723c */ /* 0x040fe20000001830 */
[----:B------:R-:W3:Y:S05]  /*1d7b0*/  LDSM.16.MT88.4 R20, [R230+0x15000] ;  /* 0x01500000e614783b */ /* 0x000eea0000004200 */
[C---:B-1----:R-:W-:Y:S06]  /*1d7c0*/  HMMA.16816.F32 R60, R8.reuse, R4, R60 ;  /* 0x00000004083c723c */ /* 0x042fec000000183c */
[C---:B------:R-:W-:Y:S01]  /*1d7d0*/  HMMA.16816.F32 R64, R8.reuse, R6, R64 ;  /* 0x000000060840723c */ /* 0x040fe20000001840 */
[----:B------:R-:W1:Y:S05]  /*1d7e0*/  LDSM.16.MT88.4 R4, [R228+0x15000] ;  /* 0x01500000e404783b */ /* 0x000e6a0000004200 */
[C---:B------:R-:W-:Y:S06]  /*1d7f0*/  HMMA.16816.F32 R52, R8.reuse, R16, R52 ;  /* 0x000000100834723c */ /* 0x040fec0000001834 */
[C---:B------:R-:W-:Y:S01]  /*1d800*/  HMMA.16816.F32 R56, R8.reuse, R18, R56 ;  /* 0x000000120838723c */ /* 0x040fe20000001838 */
[----:B------:R-:W4:Y:S05]  /*1d810*/  LDSM.16.MT88.4 R16, [R229+0x15000] ;  /* 0x01500000e510783b */ /* 0x000f2a0000004200 */
[C---:B------:R-:W-:Y:S06]  /*1d820*/  HMMA.16816.F32 R68, R8.reuse, R28, R68 ;  /* 0x0000001c0844723c */ /* 0x040fec0000001844 */
[C---:B------:R-:W-:Y:S01]  /*1d830*/  HMMA.16816.F32 R72, R8.reuse, R30, R72 ;  /* 0x0000001e0848723c */ /* 0x040fe20000001848 */
[----:B------:R-:W-:Y:S05]  /*1d840*/  LDSM.16.MT88.4 R28, [R230+0x17000] ;  /* 0x01700000e61c783b */ /* 0x000fea0000004200 */
        /* <DEDUP_REMOVED lines=8> */
[----:B------:R-:W-:Y:S05]  /*1d8d0*/  LDSM.16.MT88.4 R20, [R227+0x17000] ;  /* 0x01700000e314783b */ /* 0x000fea0000004200 */
[C---:B-1----:R-:W-:Y:S06]  /*1d8e0*/  HMMA.16816.F32 R108, R8.reuse, R4, R108 ;  /* 0x00000004086c723c */ /* 0x042fec000000186c */
[C---:B------:R-:W-:Y:S01]  /*1d8f0*/  HMMA.16816.F32 R112, R8.reuse, R6, R112 ;  /* 0x000000060870723c */ /* 0x040fe20000001870 */
[----:B------:R-:W1:Y:S05]  /*1d900*/  LDSM.16.MT88.4 R4, [R228+0x17000] ;  /* 0x01700000e404783b */ /* 0x000e6a0000004200 */
[C---:B----4-:R-:W-:Y:S06]  /*1d910*/  HMMA.16816.F32 R100, R8.reuse, R16, R100 ;  /* 0x000000100864723c */ /* 0x050fec0000001864 */
[C---:B------:R-:W-:Y:S01]  /*1d920*/  HMMA.16816.F32 R104, R8.reuse, R18, R104 ;  /* 0x000000120868723c */ /* 0x040fe20000001868 */
[----:B------:R-:W3:Y:S05]  /*1d930*/  LDSM.16.MT88.4 R16, [R230+0x11800] ;  /* 0x01180000e610783b */ /* 0x000eea0000004200 */
[C---:B--2---:R-:W-:Y:S06]  /*1d940*/  HMMA.16816.F32 R116, R8.reuse, R12, R116 ;  /* 0x0000000c0874723c */ /* 0x044fec0000001874 */
[C---:B------:R-:W-:Y:S01]  /*1d950*/  HMMA.16816.F32 R120, R8.reuse, R14, R120 ;  /* 0x0000000e0878723c */ /* 0x040fe20000001878 */
[----:B------:R-:W2:Y:S05]  /*1d960*/  LDSM.16.MT88.4 R12, [R229+0x11800] ;  /* 0x01180000e50c783b */ /* 0x000eaa0000004200 */
[C---:B------:R-:W-:Y:S06]  /*1d970*/  HMMA.16816.F32 R124, R8.reuse, R28, R124 ;  /* 0x0000001c087c723c */ /* 0x040fec000000187c */
[C---:B------:R-:W-:Y:S01]  /*1d980*/  HMMA.16816.F32 R128, R8.reuse, R30, R128 ;  /* 0x0000001e0880723c */ /* 0x040fe20000001880 */
[----:B------:R-:W4:Y:S05]  /*1d990*/  LDSM.16.MT88.4 R28, [R227+0x11800] ;  /* 0x01180000e31c783b */ /* 0x000f2a0000004200 */
[C---:B-----5:R-:W-:Y:S06]  /*1d9a0*/  HMMA.16816.F32 R132, R8.reuse, R24, R132 ;  /* 0x000000180884723c */ /* 0x060fec0000001884 */
[C---:B------:R-:W-:Y:S01]  /*1d9b0*/  HMMA.16816.F32 R152, R8.reuse, R26, R152 ;  /* 0x0000001a0898723c */ /* 0x040fe20000001898 */
[----:B------:R-:W-:Y:S05]  /*1d9c0*/  LDSM.16.MT88.4 R24, [R230+0x13800] ;  /* 0x01380000e618783b */ /* 0x000fea0000004200 */
[C---:B-1----:R-:W-:Y:S06]  /*1d9d0*/  HMMA.16816.F32 R136, R8.reuse, R4, R136 ;  /* 0x000000040888723c */ /* 0x042fec0000001888 */
[----:B------:R-:W-:Y:S01]  /*1d9e0*/  HMMA.16816.F32 R148, R8, R6, R148 ;  /* 0x000000060894723c */ /* 0x000fe20000001894 */
[----:B------:R-:W-:-:S02]  /*1d9f0*/  F2FP.F16.F32.PACK_AB R4, R197, R199 ;  /* 0x000000c7c504723e */ /* 0x000fc400000000ff */
[----:B------:R-:W-:-:S03]  /*1da00*/  F2FP.F16.F32.PACK_AB R5, R191, R192 ;  /* 0x000000c0bf05723e */ /* 0x000fc600000000ff */
[C---:B------:R-:W-:Y:S01]  /*1da10*/  HMMA.16816.F32 R140, R8.reuse, R20, R140 ;  /* 0x00000014088c723c */ /* 0x040fe2000000188c */
[C---:B------:R-:W-:Y:S01]  /*1da20*/  F2FP.F16.F32.PACK_AB R6, R249.reuse, R196 ;  /* 0x000000c4f906723e */ /* 0x040fe200000000ff */
[----:B------:R-:W-:Y:S01]  /*1da30*/  FADD.FTZ R249, R249, R182 ;  /* 0x000000b6f9f97221 */ /* 0x000fe20000010000 */
[C---:B------:R-:W-:Y:S01]  /*1da40*/  F2FP.F16.F32.PACK_AB R7, R248.reuse, R190 ;  /* 0x000000bef807723e */ /* 0x040fe200000000ff */
[----:B------:R-:W-:Y:S02]  /*1da50*/  FADD.FTZ R248, R248, R186 ;  /* 0x000000baf8f87221 */ /* 0x000fe40000010000 */
[----:B------:R-:W-:Y:S01]  /*1da60*/  HMMA.16816.F32 R144, R8, R22, R144 ;  /* 0x000000160890723c */ /* 0x000fe20000001890 */
[----:B------:R-:W1:Y:S04]  /*1da70*/  LDSM.16.MT88.4 R8, [R229+0x13800] ;  /* 0x01380000e508783b */ /* 0x000e680000004200 */
[----:B------:R-:W5:Y:S01]  /*1da80*/  LDSM.16.MT88.4 R20, [R228+0x13800] ;  /* 0x01380000e414783b */ /* 0x000f620000004200 */
[C---:B---3--:R-:W-:Y:S06]  /*1da90*/  HMMA.16816.F32 R160, R4.reuse, R16, R160 ;  /* 0x0000001004a0723c */ /* 0x048fec00000018a0 */
[C---:B------:R-:W-:Y:S01]  /*1daa0*/  HMMA.16816.F32 R156, R4.reuse, R18, R156 ;  /* 0x00000012049c723c */ /* 0x040fe2000000189c */
[----:B------:R-:W3:Y:S05]  /*1dab0*/  LDSM.16.MT88.4 R16, [R227+0x13800] ;  /* 0x01380000e310783b */ /* 0x000eea0000004200 */
[C---:B--2---:R-:W-:Y:S06]  /*1dac0*/  HMMA.16816.F32 R36, R4.reuse, R12, R36 ;  /* 0x0000000c0424723c */ /* 0x044fec0000001824 */
[C---:B------:R-:W-:Y:S01]  /*1dad0*/  HMMA.16816.F32 R40, R4.reuse, R14, R40 ;  /* 0x0000000e0428723c */ /* 0x040fe20000001828 */
[----:B------:R-:W2:Y:S05]  /*1dae0*/  LDSM.16.MT88.4 R12, [R230+0x15800] ;  /* 0x01580000e60c783b */ /* 0x000eaa0000004200 */
[C---:B----4-:R-:W-:Y:S06]  /*1daf0*/  HMMA.16816.F32 R52, R4.reuse, R28, R52 ;  /* 0x0000001c0434723c */ /* 0x050fec0000001834 */
[C---:B------:R-:W-:Y:S01]  /*1db00*/  HMMA.16816.F32 R56, R4.reuse, R30, R56 ;  /* 0x0000001e0438723c */ /* 0x040fe20000001838 */
[----:B------:R-:W-:Y:S05]  /*1db10*/  LDSM.16.MT88.4 R28, [R229+0x15800] ;  /* 0x01580000e51c783b */ /* 0x000fea0000004200 */
[C---:B-1----:R-:W-:Y:S06]  /*1db20*/  HMMA.16816.F32 R68, R4.reuse, R8, R68 ;  /* 0x000000080444723c */ /* 0x042fec0000001844 */
[C---:B------:R-:W-:Y:S01]  /*1db30*/  HMMA.16816.F32 R72, R4.reuse, R10, R72 ;  /* 0x0000000a0448723c */ /* 0x040fe20000001848 */
[----:B------:R-:W1:Y:S05]  /*1db40*/  LDSM.16.MT88.4 R8, [R228+0x15800] ;  /* 0x01580000e408783b */ /* 0x000e6a0000004200 */
[C---:B------:R-:W-:Y:S06]  /*1db50*/  HMMA.16816.F32 R60, R4.reuse, R24, R60 ;  /* 0x00000018043c723c */ /* 0x040fec000000183c */
[C---:B------:R-:W-:Y:S01]  /*1db60*/  HMMA.16816.F32 R64, R4.reuse, R26, R64 ;  /* 0x0000001a0440723c */ /* 0x040fe20000001840 */
[----:B------:R-:W4:Y:S05]  /*1db70*/  LDSM.16.MT88.4 R24, [R227+0x15800] ;  /* 0x01580000e318783b */ /* 0x000f2a0000004200 */
[C---:B-----5:R-:W-:Y:S06]  /*1db80*/  HMMA.16816.F32 R76, R4.reuse, R20, R76 ;  /* 0x00000014044c723c */ /* 0x060fec000000184c */
[C---:B------:R-:W-:Y:S01]  /*1db90*/  HMMA.16816.F32 R80, R4.reuse, R22, R80 ;  /* 0x000000160450723c */ /* 0x040fe20000001850 */
[----:B------:R-:W5:Y:S05]  /*1dba0*/  LDSM.16.MT88.4 R20, [R230+0x17800] ;  /* 0x01780000e614783b */ /* 0x000f6a0000004200 */
[C---:B---3--:R-:W-:Y:S06]  /*1dbb0*/  HMMA.16816.F32 R84, R4.reuse, R16, R84 ;  /* 0x000000100454723c */ /* 0x048fec0000001854 */
[C---:B------:R-:W-:Y:S01]  /*1dbc0*/  HMMA.16816.F32 R88, R4.reuse, R18, R88 ;  /* 0x000000120458723c */ /* 0x040fe20000001858 */
[----:B------:R-:W3:Y:S05]  /*1dbd0*/  LDSM.16.MT88.4 R16, [R229+0x17800] ;  /* 0x01780000e510783b */ /* 0x000eea0000004200 */
[C---:B--2---:R-:W-:Y:S06]  /*1dbe0*/  HMMA.16816.F32 R92, R4.reuse, R12, R92 ;  /* 0x0000000c045c723c */ /* 0x044fec000000185c */
[C---:B------:R-:W-:Y:S01]  /*1dbf0*/  HMMA.16816.F32 R96, R4.reuse, R14, R96 ;  /* 0x0000000e0460723c */ /* 0x040fe20000001860 */
[----:B------:R-:W2:Y:S05]  /*1dc00*/  LDSM.16.MT88.4 R12, [R228+0x17800] ;  /* 0x01780000e40c783b */ /* 0x000eaa0000004200 */
[C---:B-1----:R-:W-:Y:S06]  /*1dc10*/  HMMA.16816.F32 R108, R4.reuse, R8, R108 ;  /* 0x00000008046c723c */ /* 0x042fec000000186c */
[C---:B------:R-:W-:Y:S01]  /*1dc20*/  HMMA.16816.F32 R112, R4.reuse, R10, R112 ;  /* 0x0000000a0470723c */ /* 0x040fe20000001870 */
[----:B------:R-:W1:Y:S05]  /*1dc30*/  LDSM.16.MT88.4 R8, [R227+0x17800] ;  /* 0x01780000e308783b */ /* 0x000e6a0000004200 */
[C---:B------:R-:W-:Y:S06]  /*1dc40*/  HMMA.16816.F32 R44, R4.reuse, R32, R44 ;  /* 0x00000020042c723c */ /* 0x040fec000000182c */
[C---:B------:R-:W-:Y:S06]  /*1dc50*/  HMMA.16816.F32 R48, R4.reuse, R34, R48 ;  /* 0x000000220430723c */ /* 0x040fec0000001830 */
[C---:B------:R-:W-:Y:S06]  /*1dc60*/  HMMA.16816.F32 R100, R4.reuse, R28, R100 ;  /* 0x0000001c0464723c */ /* 0x040fec0000001864 */
[C---:B------:R-:W-:Y:S06]  /*1dc70*/  HMMA.16816.F32 R104, R4.reuse, R30, R104 ;  /* 0x0000001e0468723c */ /* 0x040fec0000001868 */
[C---:B----4-:R-:W-:Y:S06]  /*1dc80*/  HMMA.16816.F32 R116, R4.reuse, R24, R116 ;  /* 0x000000180474723c */ /* 0x050fec0000001874 */
[C---:B------:R-:W-:Y:S06]  /*1dc90*/  HMMA.16816.F32 R120, R4.reuse, R26, R120 ;  /* 0x0000001a0478723c */ /* 0x040fec0000001878 */
[C---:B-----5:R-:W-:Y:S06]  /*1dca0*/  HMMA.16816.F32 R124, R4.reuse, R20, R124 ;  /* 0x00000014047c723c */ /* 0x060fec000000187c */
[C---:B------:R-:W-:Y:S06]  /*1dcb0*/  HMMA.16816.F32 R128, R4.reuse, R22, R128 ;  /* 0x000000160480723c */ /* 0x040fec0000001880 */
[C---:B---3--:R-:W-:Y:S06]  /*1dcc0*/  HMMA.16816.F32 R132, R4.reuse, R16, R132 ;  /* 0x000000100484723c */ /* 0x048fec0000001884 */
[C---:B------:R-:W-:Y:S06]  /*1dcd0*/  HMMA.16816.F32 R152, R4.reuse, R18, R152 ;  /* 0x000000120498723c */ /* 0x040fec0000001898 */
[C---:B--2---:R-:W-:Y:S06]  /*1dce0*/  HMMA.16816.F32 R136, R4.reuse, R12, R136 ;  /* 0x0000000c0488723c */ /* 0x044fec0000001888 */
[C---:B------:R-:W-:Y:S06]  /*1dcf0*/  HMMA.16816.F32 R148, R4.reuse, R14, R148 ;  /* 0x0000000e0494723c */ /* 0x040fec0000001894 */
[C---:B-1----:R-:W-:Y:S06]  /*1dd00*/  HMMA.16816.F32 R140, R4.reuse, R8, R140 ;  /* 0x00000008048c723c */ /* 0x042fec000000188c */
[----:B------:R-:W-:Y:S01]  /*1dd10*/  HMMA.16816.F32 R144, R4, R10, R144 ;  /* 0x0000000a0490723c */ /* 0x000fe20000001890 */
[----:B------:R-:W-:-:S08]  /*1dd20*/  NOP ;  /* 0x0000000000007918 */ /* 0x000fd00000000000 */
[----:B------:R-:W-:-:S15]  /*1dd30*/  @!P5 BRA `(.L_x_1131) ;  /* 0x00000048001cd947 */ /* 0x000fde0003800000 */
[----:B------:R-:W-:Y:S02]  /*1dd40*/  IADD3 R247, R165, -0x2, RZ ;  /* 0xfffffffea5f77810 */ /* 0x000fe40007ffe0ff */
[----:B------:R-:W-:Y:S02]  /*1dd50*/  MOV R0, R3 ;  /* 0x0000000300007202 */ /* 0x000fe40000000f00 */
[----:B------:R-:W-:-:S07]  /*1dd60*/  MOV R2, R164 ;  /* 0x000000a400027202 */ /* 0x000fce0000000f00 */
.L_x_1140:
[----:B------:R-:W1:Y:S01]  /*1dd70*/  LDC.64 R166, c[0x0][0x198] ;  /* 0x00006600ffa67b82 */ /* 0x000e620000000a00 */
[----:B------:R-:W-:Y:S04]  /*1dd80*/  DEPBAR.LE SB0, 0x0 ;  /* 0x000080000000791a */ /* 0x000fe80000000000 */
[----:B------:R-:W-:Y:S05]  /*1dd90*/  WARPSYNC.ALL ;  /* 0x0000000000007948 */ /* 0x000fea0003800000 */
[----:B------:R-:W2:Y:S08]  /*1dda0*/  LDC.64 R164, c[0x0][0x208] ;  /* 0x00008200ffa47b82 */ /* 0x000eb00000000a00 */
[----:B------:R-:W-:Y:S01]  /*1ddb0*/  BAR.SYNC.DEFER_BLOCKING 0x0 ;  /* 0x0000000000007b1d */ /* 0x000fe20000010000 */
[----:B------:R-:W-:Y:S04]  /*1ddc0*/  ISETP.NE.U32.AND P0, PT, R244, RZ, PT ;  /* 0x000000fff400720c */ /* 0x000fe80003f05070 */
[----:B------:R-:W-:Y:S01]  /*1ddd0*/  ISETP.NE.AND.EX P0, PT, R245, RZ, PT, P0 ;  /* 0x000000fff500720c */ /* 0x000fe20003f05300 */
[----:B------:R-:W-:Y:S11]  /*1dde0*/  BSSY B0, `(.L_x_1132) ;  /* 0x000004f000007945 */ /* 0x000ff60003800000 */
[----:B------:R-:W-:Y:S01]  /*1ddf0*/  @!UPT UIADD3 URZ, URZ, URZ, URZ ;  /* 0x0000003f3f3ff290 */ /* 0x000fe2000fffe03f */
[----:B------:R-:W-:Y:S05]  /*1de00*/  @!P0 BRA `(.L_x_1133) ;  /* 0x0000000400188947 */ /* 0x000fea0003800000 */
[----:B------:R-:W-:Y:S01]  /*1de10*/  IMAD.SHL.U32 R3, R247, 0x40, RZ ;  /* 0x00000040f7037824 */ /* 0x000fe200078e00ff */
[C---:B--2---:R-:W-:Y:S02]  /*1de20*/  R2UR UR4, R164.reuse ;  /* 0x00000000a40472ca */ /* 0x044fe400000e0000 */
[----:B------:R-:W-:Y:S01]  /*1de30*/  R2UR UR5, R165 ;  /* 0x00000000a50572ca */ /* 0x000fe200000e0000 */
[----:B------:R-:W-:Y:S01]  /*1de40*/  VIADD R11, R3, 0x40 ;  /* 0x00000040030b7836 */ /* 0x000fe20000000000 */
[----:B------:R-:W-:Y:S02]  /*1de50*/  IABS R4, R3 ;  /* 0x0000000300047213 */ /* 0x000fe40000000000 */
[C---:B------:R-:W-:Y:S02]  /*1de60*/  R2UR UR10, R164.reuse ;  /* 0x00000000a40a72ca */ /* 0x040fe400000e0000 */
[C---:B------:R-:W-:Y:S02]  /*1de70*/  R2UR UR11, R165.reuse ;  /* 0x00000000a50b72ca */ /* 0x040fe400000e0000 */
[C---:B------:R-:W-:Y:S02]  /*1de80*/  R2UR UR12, R164.reuse ;  /* 0x00000000a40c72ca */ /* 0x040fe400000e0000 */
[C---:B------:R-:W-:Y:S02]  /*1de90*/  R2UR UR13, R165.reuse ;  /* 0x00000000a50d72ca */ /* 0x040fe400000e0000 */
[----:B------:R-:W-:Y:S01]  /*1dea0*/  R2UR UR8, R164 ;  /* 0x00000000a40872ca */ /* 0x000fe200000e0000 */
[----:B-1----:R-:W2:Y:S01]  /*1deb0*/  LD.E R10, desc[UR4][R166.64+0x170] ;  /* 0x00017004a60a7980 */ /* 0x002ea2000c101900 */
[----:B------:R-:W-:Y:S03]  /*1dec0*/  R2UR UR9, R165 ;  /* 0x00000000a50972ca */ /* 0x000fe600000e0000 */
[----:B------:R-:W3:Y:S10]  /*1ded0*/  LD.E.64 R12, desc[UR4][R166.64+0x40] ;  /* 0x00004004a60c7980 */ /* 0x000ef4000c101b00 */
[----:B------:R-:W4:Y:S01]  /*1dee0*/  LD.E.64 R14, desc[UR8][R166.64+0x28] ;  /* 0x00002808a60e7980 */ /* 0x000f22000c101b00 */
[-C--:B--2---:R-:W-:Y:S02]  /*1def0*/  IABS R7, R10.reuse ;  /* 0x0000000a00077213 */ /* 0x084fe40000000000 */
[-C--:B------:R-:W-:Y:S02]  /*1df00*/  IABS R5, R10.reuse ;  /* 0x0000000a00057213 */ /* 0x080fe40000000000 */
[----:B------:R-:W1:Y:S01]  /*1df10*/  I2F.RP R8, R7 ;  /* 0x0000000700087306 */ /* 0x000e620000209400 */
[-C--:B------:R-:W-:Y:S02]  /*1df20*/  LOP3.LUT R3, R3, R10.reuse, RZ, 0x3c, !PT ;  /* 0x0000000a03037212 */ /* 0x080fe400078e3cff */
[----:B------:R-:W-:Y:S02]  /*1df30*/  IMAD.MOV R5, RZ, RZ, -R5 ;  /* 0x000000ffff057224 */ /* 0x000fe400078e0a05 */
[----:B------:R-:W-:Y:S02]  /*1df40*/  ISETP.GE.AND P0, PT, R3, RZ, PT ;  /* 0x000000ff0300720c */ /* 0x000fe40003f06270 */
[----:B------:R-:W-:Y:S03]  /*1df50*/  LOP3.LUT R3, RZ, R10, RZ, 0x33, !PT ;  /* 0x0000000aff037212 */ /* 0x000fe600078e33ff */
[----:B-1----:R-:W1:Y:S02]  /*1df60*/  MUFU.RCP R8, R8 ;  /* 0x0000000800087308 */ /* 0x002e640000001000 */
[----:B-1----:R-:W-:Y:S08]  /*1df70*/  VIADD R8, R8, 0xffffffe ;  /* 0x0ffffffe08087836 */ /* 0x002ff00000000000 */
[----:B------:R-:W1:Y:S02]  /*1df80*/  F2I.FTZ.U32.TRUNC.NTZ R9, R8 ;  /* 0x0000000800097305 */ /* 0x000e64000021f000 */
[--C-:B-1----:R-:W-:Y:S02]  /*1df90*/  IMAD.MOV R6, RZ, RZ, -R9.reuse ;  /* 0x000000ffff067224 */ /* 0x102fe400078e0a09 */
[----:B------:R-:W-:Y:S02]  /*1dfa0*/  IMAD.MOV.U32 R8, RZ, RZ, RZ ;  /* 0x000000ffff087224 */ /* 0x000fe400078e00ff */
[----:B------:R-:W-:Y:S04]  /*1dfb0*/  IMAD R6, R6, R7, RZ ;  /* 0x0000000706067224 */ /* 0x000fe800078e02ff */
[----:B------:R-:W-:Y:S01]  /*1dfc0*/  IMAD.HI.U32 R9, R9, R6, R8 ;  /* 0x0000000609097227 */ /* 0x000fe200078e0008 */
[----:B------:R-:W-:Y:S02]  /*1dfd0*/  IABS R6, R11 ;  /* 0x0000000b00067213 */ /* 0x000fe40000000000 */
[----:B------:R-:W-:Y:S03]  /*1dfe0*/  LOP3.LUT R11, R11, R10, RZ, 0x3c, !PT ;  /* 0x0000000a0b0b7212 */ /* 0x000fe600078e3cff */
[C---:B------:R-:W-:Y:S04]  /*1dff0*/  IMAD.HI.U32 R8, R9.reuse, R4, RZ ;  /* 0x0000000409087227 */ /* 0x040fe800078e00ff */
[----:B------:R-:W-:Y:S04]  /*1e000*/  IMAD.HI.U32 R9, R9, R6, RZ ;  /* 0x0000000609097227 */ /* 0x000fe800078e00ff */
[-C--:B------:R-:W-:Y:S02]  /*1e010*/  IMAD R4, R8, R5.reuse, R4 ;  /* 0x0000000508047224 */ /* 0x080fe400078e0204 */
[----:B------:R-:W-:Y:S03]  /*1e020*/  IMAD R6, R9, R5, R6 ;  /* 0x0000000509067224 */ /* 0x000fe600078e0206 */
[C---:B------:R-:W-:Y:S02]  /*1e030*/  ISETP.GT.U32.AND P1, PT, R7.reuse, R4, PT ;  /* 0x000000040700720c */ /* 0x040fe40003f24070 */
[----:B------:R-:W-:Y:S11]  /*1e040*/  ISETP.GT.U32.AND P2, PT, R7, R6, PT ;  /* 0x000000060700720c */ /* 0x000ff60003f44070 */
[--C-:B------:R-:W-:Y:S02]  /*1e050*/  @!P1 IMAD.IADD R4, R4, 0x1, -R7.reuse ;  /* 0x0000000104049824 */ /* 0x100fe400078e0a07 */
[----:B------:R-:W-:Y:S01]  /*1e060*/  @!P2 IMAD.IADD R6, R6, 0x1, -R7 ;  /* 0x000000010606a824 */ /* 0x000fe200078e0a07 */
[----:B------:R-:W-:Y:S01]  /*1e070*/  @!P2 IADD3 R9, R9, 0x1, RZ ;  /* 0x000000010909a810 */ /* 0x000fe20007ffe0ff */
[----:B------:R-:W-:Y:S01]  /*1e080*/  @!P1 VIADD R8, R8, 0x1 ;  /* 0x0000000108089836 */ /* 0x000fe20000000000 */
[-C--:B------:R-:W-:Y:S02]  /*1e090*/  ISETP.GE.U32.AND P3, PT, R4, R7.reuse, PT ;  /* 0x000000070400720c */ /* 0x080fe40003f66070 */
[----:B------:R-:W-:Y:S02]  /*1e0a0*/  ISETP.GE.U32.AND P4, PT, R6, R7, PT ;  /* 0x000000070600720c */ /* 0x000fe40003f86070 */
[----:B------:R-:W-:Y:S02]  /*1e0b0*/  ISETP.GE.AND P1, PT, R11, RZ, PT ;  /* 0x000000ff0b00720c */ /* 0x000fe40003f26270 */
[----:B------:R-:W-:Y:S07]  /*1e0c0*/  ISETP.NE.AND P2, PT, R10, RZ, PT ;  /* 0x000000ff0a00720c */ /* 0x000fee0003f45270 */
[----:B------:R-:W-:Y:S02]  /*1e0d0*/  @P3 VIADD R8, R8, 0x1 ;  /* 0x0000000108083836 */ /* 0x000fe40000000000 */
[----:B------:R-:W-:Y:S02]  /*1e0e0*/  @P4 VIADD R9, R9, 0x1 ;  /* 0x0000000109094836 */ /* 0x000fe40000000000 */
[----:B------:R-:W-:Y:S02]  /*1e0f0*/  @!P0 IMAD.MOV R8, RZ, RZ, -R8 ;  /* 0x000000ffff088224 */ /* 0x000fe400078e0a08 */
[----:B------:R-:W-:Y:S03]  /*1e100*/  @!P1 IMAD.MOV R9, RZ, RZ, -R9 ;  /* 0x000000ffff099224 */ /* 0x000fe600078e0a09 */
[C---:B------:R-:W-:Y:S02]  /*1e110*/  SEL R8, R3.reuse, R8, !P2 ;  /* 0x0000000803087207 */ /* 0x040fe40005000000 */
[----:B------:R-:W-:Y:S02]  /*1e120*/  SEL R9, R3, R9, !P2 ;  /* 0x0000000903097207 */ /* 0x000fe40005000000 */
[CC--:B------:R-:W-:Y:S02]  /*1e130*/  LEA R6, P1, R8.reuse, R244.reuse, 0x2 ;  /* 0x000000f408067211 */ /* 0x0c0fe400078210ff */
[C---:B------:R-:W-:Y:S02]  /*1e140*/  LEA R4, P0, R9.reuse, R244, 0x2 ;  /* 0x000000f409047211 */ /* 0x040fe400078010ff */
[-C--:B------:R-:W-:Y:S02]  /*1e150*/  LEA.HI.X.SX32 R7, R8, R245.reuse, 0x2, P1 ;  /* 0x000000f508077211 */ /* 0x080fe400008f16ff */
[C---:B------:R-:W-:Y:S02]  /*1e160*/  LEA.HI.X.SX32 R5, R9.reuse, R245, 0x2, P0 ;  /* 0x000000f509057211 */ /* 0x040fe400000f16ff */
[----:B------:R-:W-:Y:S01]  /*1e170*/  IADD3 R8, R9, -R8, RZ ;  /* 0x8000000809087210 */ /* 0x000fe20007ffe0ff */
[----:B------:R1:W2:Y:S04]  /*1e180*/  LD.E R3, desc[UR10][R6.64] ;  /* 0x0000000a06037980 */ /* 0x0002a8000c101900 */
[----:B------:R-:W-:Y:S01]  /*1e190*/  IMAD R10, R10, R8, -0x40 ;  /* 0xffffffc00a0a7424 */ /* 0x000fe200078e0208 */
[----:B------:R3:W2:Y:S04]  /*1e1a0*/  LD.E R4, desc[UR12][R4.64] ;  /* 0x0000000c04047980 */ /* 0x0006a8000c101900 */
[----:B-1----:R-:W-:Y:S01]  /*1e1b0*/  SHF.R.S32.HI R6, RZ, 0x1f, R10 ;  /* 0x0000001fff067819 */ /* 0x002fe2000001140a */
[-C--:B---3--:R-:W-:Y:S02]  /*1e1c0*/  IMAD R5, R13, R10.reuse, RZ ;  /* 0x0000000a0d057224 */ /* 0x088fe400078e02ff */
[C---:B------:R-:W-:Y:S04]  /*1e1d0*/  IMAD.WIDE.U32 R10, R12.reuse, R10, RZ ;  /* 0x0000000a0c0a7225 */ /* 0x040fe800078e00ff */
[----:B------:R-:W-:Y:S04]  /*1e1e0*/  IMAD R5, R12, R6, R5 ;  /* 0x000000060c057224 */ /* 0x000fe800078e0205 */
[----:B------:R-:W-:Y:S02]  /*1e1f0*/  IMAD.IADD R11, R11, 0x1, R5 ;  /* 0x000000010b0b7824 */ /* 0x000fe400078e0205 */
[----:B--2---:R-:W-:Y:S04]  /*1e200*/  IMAD.IADD R3, R3, 0x1, -R4 ;  /* 0x0000000103037824 */ /* 0x004fe800078e0a04 */
[----:B----4-:R-:W-:Y:S01]  /*1e210*/  IMAD R4, R15, R3, RZ ;  /* 0x000000030f047224 */ /* 0x010fe200078e02ff */
[----:B------:R-:W-:Y:S01]  /*1e220*/  SHF.R.S32.HI R5, RZ, 0x1f, R3 ;  /* 0x0000001fff057819 */ /* 0x000fe20000011403 */
[----:B------:R-:W-:Y:S04]  /*1e230*/  IMAD.WIDE.U32 R10, R3, R14, R10 ;  /* 0x0000000e030a7225 */ /* 0x000fe800078e000a */
[----:B------:R-:W-:Y:S04]  /*1e240*/  IMAD R4, R14, R5, R4 ;  /* 0x000000050e047224 */ /* 0x000fe800078e0204 */
[----:B------:R-:W-:Y:S01]  /*1e250*/  IMAD.IADD R4, R11, 0x1, R4 ;  /* 0x000000010b047824 */ /* 0x000fe200078e0204 */
[----:B------:R-:W-:Y:S05]  /*1e260*/  BRA `(.L_x_1134) ;  /* 0x0000000000187947 */ /* 0x000fea0003800000 */
.L_x_1133:
[----:B--2---:R-:W-:Y:S02]  /*1e270*/  R2UR UR4, R164 ;  /* 0x00000000a40472ca */ /* 0x004fe400000e0000 */
[----:B------:R-:W-:Y:S11]  /*1e280*/  R2UR UR5, R165 ;  /* 0x00000000a50572ca */ /* 0x000ff600000e0000 */
[----:B------:R-:W-:Y:S02]  /*1e290*/  @!UPT UIADD3 URZ, URZ, URZ, URZ ;  /* 0x0000003f3f3ff290 */ /* 0x000fe4000fffe03f */
[----:B-1----:R-:W2:Y:S02]  /*1e2a0*/  LD.E R10, desc[UR4][R166.64+0x40] ;  /* 0x00004004a60a7980 */ /* 0x002ea4000c101900 */
[----:B--2---:R-:W-:Y:S05]  /*1e2b0*/  IMAD.U32 R10, R10, -0x40, RZ ;  /* 0xffffffc00a0a7824 */ /* 0x004fea00078e00ff */
[----:B------:R-:W-:Y:S02]  /*1e2c0*/  SHF.R.S32.HI R4, RZ, 0x1f, R10 ;  /* 0x0000001fff047819 */ /* 0x000fe4000001140a */
.L_x_1134:
[----:B------:R-:W-:Y:S05]  /*1e2d0*/  BSYNC B0 ;  /* 0x0000000000007941 */ /* 0x000fea0003800000 */
.L_x_1132:
[C---:B------:R-:W-:Y:S01]  /*1e2e0*/  LOP3.LUT P6, RZ, R246.reuse, 0x1, RZ, 0xc0, !PT ;  /* 0x00000001f6ff7812 */ /* 0x040fe200078cc0ff */
[----:B------:R-:W-:Y:S01]  /*1e2f0*/  BSSY B1, `(.L_x_1135) ;  /* 0x000023b000017945 */ /* 0x000fe20003800000 */
[C---:B------:R-:W-:Y:S02]  /*1e300*/  LOP3.LUT P5, RZ, R246.reuse, 0x2, RZ, 0xc0, !PT ;  /* 0x00000002f6ff7812 */ /* 0x040fe400078ac0ff */
[----:B------:R-:W-:Y:S02]  /*1e310*/  LOP3.LUT P4, RZ, R246, 0x4, RZ, 0xc0, !PT ;  /* 0x00000004f6ff7812 */ /* 0x000fe4000788c0ff */
[----:B------:R-:W-:Y:S02]  /*1e320*/  LEA R250, P1, R10, R189, 0x1 ;  /* 0x000000bd0afa7211 */ /* 0x000fe400078208ff */
[----:B------:R-:W-:Y:S02]  /*1e330*/  LOP3.LUT P3, RZ, R246, 0x8, RZ, 0xc0, !PT ;  /* 0x00000008f6ff7812 */ /* 0x000fe4000786c0ff */
[CC--:B------:R-:W-:Y:S02]  /*1e340*/  LEA.HI.X R251, R10.reuse, R188.reuse, R4, 0x1, P1 ;  /* 0x000000bc0afb7211 */ /* 0x0c0fe400008f0c04 */
[----:B------:R-:W-:Y:S02]  /*1e350*/  IADD3 R3, P0, R10, R231, RZ ;  /* 0x000000e70a037210 */ /* 0x000fe40007f1e0ff */
[----:B------:R-:W-:Y:S02]  /*1e360*/  @P6 R2UR UR4, R164 ;  /* 0x00000000a40462ca */ /* 0x000fe400000e0000 */
[C---:B------:R-:W-:Y:S01]  /*1e370*/  @P6 R2UR UR5, R165.reuse ;  /* 0x00000000a50562ca */ /* 0x040fe200000e0000 */
[----:B------:R-:W-:Y:S01]  /*1e380*/  IMAD.X R4, R4, 0x1, R232, P0 ;  /* 0x0000000104047824 */ /* 0x000fe200000e06e8 */
[C---:B------:R-:W-:Y:S02]  /*1e390*/  @P5 R2UR UR8, R164.reuse ;  /* 0x00000000a40852ca */ /* 0x040fe400000e0000 */
[C---:B------:R-:W-:Y:S02]  /*1e3a0*/  @P5 R2UR UR9, R165.reuse ;  /* 0x00000000a50952ca */ /* 0x040fe400000e0000 */
[C---:B------:R-:W-:Y:S02]  /*1e3b0*/  @P3 R2UR UR12, R164.reuse ;  /* 0x00000000a40c32ca */ /* 0x040fe400000e0000 */
[C---:B------:R-:W-:Y:S02]  /*1e3c0*/  @P3 R2UR UR13, R165.reuse ;  /* 0x00000000a50d32ca */ /* 0x040fe400000e0000 */
[C---:B------:R-:W-:Y:S02]  /*1e3d0*/  @P6 R2UR UR10, R164.reuse ;  /* 0x00000000a40a62ca */ /* 0x040fe400000e0000 */
[C---:B------:R-:W-:Y:S01]  /*1e3e0*/  @P6 R2UR UR11, R165.reuse ;  /* 0x00000000a50b62ca */ /* 0x040fe200000e0000 */
[----:B------:R-:W-:Y:S01]  /*1e3f0*/  @!PT LDS RZ, [RZ] ;  /* 0x00000000fffff984 */ /* 0x000fe20000000800 */
[----:B------:R-:W-:Y:S01]  /*1e400*/  @!PT LDS RZ, [RZ] ;  /* 0x00000000fffff984 */ /* 0x000fe20000000800 */
[----:B------:R-:W-:Y:S01]  /*1e410*/  @!PT LDS RZ, [RZ] ;  /* 0x00000000fffff984 */ /* 0x000fe20000000800 */
[----:B------:R-:W-:Y:S01]  /*1e420*/  @P6 LDGSTS.E.BYPASS.LTC128B.128 [R243+0x10000], desc[UR4][R250.64] ;  /* 0x10000000faf36fae */ /* 0x000fe2000b901d44 */
[----:B------:R-:W-:Y:S02]  /*1e430*/  @P4 R2UR UR4, R164 ;  /* 0x00000000a40442ca */ /* 0x000fe400000e0000 */
[----:B------:R-:W-:Y:S01]  /*1e440*/  @P4 R2UR UR5, R165 ;  /* 0x00000000a50542ca */ /* 0x000fe200000e0000 */
[----:B------:R-:W-:Y:S01]  /*1e450*/  @!P6 STS.128 [R243+0x10000], RZ ;  /* 0x010000fff300e388 */ /* 0x000fe20000000c00 */
[CC--:B------:R-:W-:Y:S02]  /*1e460*/  @P6 LEA R12, P0, R3.reuse, R189.reuse, 0x1 ;  /* 0x000000bd030c6211 */ /* 0x0c0fe400078008ff */
[CC--:B------:R-:W-:Y:S01]  /*1e470*/  @P5 LEA R10, P2, R3.reuse, R189.reuse, 0x1 ;  /* 0x000000bd030a5211 */ /* 0x0c0fe200078408ff */
[----:B------:R-:W-:Y:S01]  /*1e480*/  @!PT LDS RZ, [RZ] ;  /* 0x00000000fffff984 */ /* 0x000fe20000000800 */
[----:B------:R-:W-:Y:S01]  /*1e490*/  @!PT LDS RZ, [RZ] ;  /* 0x00000000fffff984 */ /* 0x000fe20000000800 */
[----:B------:R-:W-:Y:S01]  /*1e4a0*/  @!PT LDS RZ, [RZ] ;  /* 0x00000000fffff984 */ /* 0x000fe20000000800 */
[----:B------:R-:W-:Y:S01]  /*1e4b0*/  @P5 LDGSTS.E.BYPASS.LTC128B.128 [R243+0x12000], desc[UR8][R250.64+0x80] ;  /* 0x12000080faf35fae */ /* 0x000fe2000b901d48 */
[CCC-:B------:R-:W-:Y:S02]  /*1e4c0*/  @P6 LEA.HI.X R13, R3.reuse, R188.reuse, R4.reuse, 0x1, P0 ;  /* 0x000000bc030d6211 */ /* 0x1c0fe400000f0c04 */
[CCC-:B------:R-:W-:Y:S01]  /*1e4d0*/  @P5 LEA.HI.X R11, R3.reuse, R188.reuse, R4.reuse, 0x1, P2 ;  /* 0x000000bc030b5211 */ /* 0x1c0fe200010f0c04 */
[----:B------:R-:W-:Y:S01]  /*1e4e0*/  @!P5 STS.128 [R243+0x12000], RZ ;  /* 0x012000fff300d388 */ /* 0x000fe20000000c00 */
[CC--:B------:R-:W-:Y:S02]  /*1e4f0*/  @P4 LEA R8, P1, R3.reuse, R189.reuse, 0x1 ;  /* 0x000000bd03084211 */ /* 0x0c0fe400078208ff */
[C---:B------:R-:W-:Y:S01]  /*1e500*/  @P3 LEA R6, P0, R3.reuse, R189, 0x1 ;  /* 0x000000bd03063211 */ /* 0x040fe200078008ff */
[----:B------:R-:W-:Y:S01]  /*1e510*/  @!PT LDS RZ, [RZ] ;  /* 0x00000000fffff984 */ /* 0x000fe20000000800 */
[----:B------:R-:W-:Y:S01]  /*1e520*/  @!PT LDS RZ, [RZ] ;  /* 0x00000000fffff984 */ /* 0x000fe20000000800 */
[----:B------:R-:W-:Y:S01]  /*1e530*/  @!PT LDS RZ, [RZ] ;  /* 0x00000000fffff984 */ /* 0x000fe20000000800 */
[----:B------:R-:W-:Y:S01]  /*1e540*/  @P4 LDGSTS.E.BYPASS.LTC128B.128 [R243+0x14000], desc[UR4][R250.64+0x100] ;  /* 0x14000100faf34fae */ /* 0x000fe2000b901d44 */
[CCC-:B------:R-:W-:Y:S02]  /*1e550*/  @P4 LEA.HI.X R9, R3.reuse, R188.reuse, R4.reuse, 0x1, P1 ;  /* 0x000000bc03094211 */ /* 0x1c0fe400008f0c04 */
[C---:B------:R-:W-:Y:S01]  /*1e560*/  IADD3 R5, P2, R3.reuse, R231, RZ ;  /* 0x000000e703057210 */ /* 0x040fe20007f5e0ff */
[----:B------:R-:W-:Y:S01]  /*1e570*/  @!P4 STS.128 [R243+0x14000], RZ ;  /* 0x014000fff300c388 */ /* 0x000fe20000000c00 */
[-C--:B------:R-:W-:Y:S02]  /*1e580*/  @P3 LEA.HI.X R7, R3, R188.reuse, R4, 0x1, P0 ;  /* 0x000000bc03073211 */ /* 0x080fe400000f0c04 */
[CC--:B------:R-:W-:Y:S01]  /*1e590*/  @P6 LEA R20, P0, R5.reuse, R189.reuse, 0x1 ;  /* 0x000000bd05146211 */ /* 0x0c0fe200078008ff */
[----:B------:R-:W-:Y:S01]  /*1e5a0*/  @!PT LDS RZ, [RZ] ;  /* 0x00000000fffff984 */ /* 0x000fe20000000800 */
[----:B------:R-:W-:Y:S01]  /*1e5b0*/  @!PT LDS RZ, [RZ] ;  /* 0x00000000fffff984 */ /* 0x000fe20000000800 */
[----:B------:R-:W-:Y:S01]  /*1e5c0*/  @!PT LDS RZ, [RZ] ;  /* 0x00000000fffff984 */ /* 0x000fe20000000800 */
[----:B------:R-:W-:Y:S01]  /*1e5d0*/  @P3 LDGSTS.E.BYPASS.LTC128B.128 [R243+0x16000], desc[UR12][R250.64+0x180] ;  /* 0x16000180faf33fae */ /* 0x000fe2000b901d4c */
[----:B------:R-:W-:Y:S01]  /*1e5e0*/  IMAD.X R4, R4, 0x1, R232, P2 ;  /* 0x0000000104047824 */ /* 0x000fe200010e06e8 */
[CC--:B------:R-:W-:Y:S02]  /*1e5f0*/  @P5 LEA R18, P2, R5.reuse, R189.reuse, 0x1 ;  /* 0x000000bd05125211 */ /* 0x0c0fe400078408ff */
[----:B------:R-:W-:Y:S01]  /*1e600*/  @!P3 STS.128 [R243+0x16000], RZ ;  /* 0x016000fff300b388 */ /* 0x000fe20000000c00 */
[CC--:B------:R-:W-:Y:S02]  /*1e610*/  @P4 LEA R16, P1, R5.reuse, R189.reuse, 0x1 ;  /* 0x000000bd05104211 */ /* 0x0c0fe400078208ff */
[CCC-:B------:R-:W-:Y:S01]  /*1e620*/  @P6 LEA.HI.X R21, R5.reuse, R188.reuse, R4.reuse, 0x1, P0 ;  /* 0x000000bc05156211 */ /* 0x1c0fe200000f0c04 */
[----:B------:R-:W-:Y:S01]  /*1e630*/  @!PT LDS RZ, [RZ] ;  /* 0x00000000fffff984 */ /* 0x000fe20000000800 */
[----:B------:R-:W-:Y:S01]  /*1e640*/  @!PT LDS RZ, [RZ] ;  /* 0x00000000fffff984 */ /* 0x000fe20000000800 */
[----:B------:R-:W-:Y:S01]  /*1e650*/  @!PT LDS RZ, [RZ] ;  /* 0x00000000fffff984 */ /* 0x000fe20000000800 */
[----:B------:R-:W-:Y:S01]  /*1e660*/  @P6 LDGSTS.E.BYPASS.LTC128B.128 [R243+0x10800], desc[UR10][R12.64] ;  /* 0x108000000cf36fae */ /* 0x000fe2000b901d4a */
[CCC-:B------:R-:W-:Y:S02]  /*1e670*/  @P5 LEA.HI.X R19, R5.reuse, R188.reuse, R4.reuse, 0x1, P2 ;  /* 0x000000bc05135211 */ /* 0x1c0fe400010f0c04 */
[-CC-:B------:R-:W-:Y:S01]  /*1e680*/  @P4 LEA.HI.X R17, R5, R188.reuse, R4.reuse, 0x1, P1 ;  /* 0x000000bc05114211 */ /* 0x180fe200008f0c04 */
[----:B------:R-:W-:Y:S01]  /*1e690*/  @!P6 STS.128 [R243+0x10800], RZ ;  /* 0x010800fff300e388 */ /* 0x000fe20000000c00 */
[----:B------:R-:W-:Y:S02]  /*1e6a0*/  @P3 R2UR UR14, R164 ;  /* 0x00000000a40e32ca */ /* 0x000fe400000e0000 */
[----:B------:R-:W-:Y:S01]  /*1e6b0*/  @P3 R2UR UR15, R165 ;  /* 0x00000000a50f32ca */ /* 0x000fe200000e0000 */
[----:B------:R-:W-:Y:S01]  /*1e6c0*/  @!PT LDS RZ, [RZ] ;  /* 0x00000000fffff984 */ /* 0x000fe20000000800 */
[----:B------:R-:W-:Y:S01]  /*1e6d0*/  @!PT LDS RZ, [RZ] ;  /* 0x00000000fffff984 */ /* 0x000fe20000000800 */
[----:B------:R-:W-:Y:S01]  /*1e6e0*/  @!PT LDS RZ, [RZ] ;  /* 0x00000000fffff984 */ /* 0x000fe20000000800 */
[----:B------:R-:W-:Y:S01]  /*1e6f0*/  @P5 LDGSTS.E.BYPASS.LTC128B.128 [R243+0x12800], desc[UR8][R10.64+0x80] ;  /* 0x128000800af35fae */ /* 0x000fe2000b901d48 */
[C---:B------:R-:W-:Y:S02]  /*1e700*/  @P3 LEA R14, P0, R5.reuse, R189, 0x1 ;  /* 0x000000bd050e3211 */ /* 0x040fe400078008ff */
[C---:B------:R-:W-:Y:S01]  /*1e710*/  IADD3 R3, P2, R5.reuse, R231, RZ ;  /* 0x000000e705037210 */ /* 0x040fe20007f5e0ff */
[----:B------:R-:W-:Y:S01]  /*1e720*/  @!P5 STS.128 [R243+0x12800], RZ ;  /* 0x012800fff300d388 */ /* 0x000fe20000000c00 */
[-C--:B------:R-:W-:Y:S02]  /*1e730*/  @P3 LEA.HI.X R15, R5, R188.reuse, R4, 0x1, P0 ;  /* 0x000000bc050f3211 */ /* 0x080fe400000f0c04 */
[CC--:B------:R-:W-:Y:S01]  /*1e740*/  @P6 LEA R26, P0, R3.reuse, R189.reuse, 0x1 ;  /* 0x000000bd031a6211 */ /* 0x0c0fe200078008ff */
[----:B------:R-:W-:Y:S01]  /*1e750*/  @!PT LDS RZ, [RZ] ;  /* 0x00000000fffff984 */ /* 0x000fe20000000800 */
[----:B------:R-:W-:Y:S01]  /*1e760*/  @!PT LDS RZ, [RZ] ;  /* 0x00000000fffff984 */ /* 0x000fe20000000800 */
[----:B------:R-:W-:Y:S01]  /*1e770*/  @!PT LDS RZ, [RZ] ;  /* 0x00000000fffff984 */ /* 0x000fe20000000800 */
[----:B------:R1:W-:Y:S01]  /*1e780*/  @P4 LDGSTS.E.BYPASS.LTC128B.128 [R243+0x14800], desc[UR4][R8.64+0x100] ;  /* 0x1480010008f34fae */ /* 0x0003e2000b901d44 */
[----:B------:R-:W-:Y:S01]  /*1e790*/  IMAD.X R4, R4, 0x1, R232, P2 ;  /* 0x0000000104047824 */ /* 0x000fe200010e06e8 */
[CC--:B------:R-:W-:Y:S02]  /*1e7a0*/  @P5 LEA R24, P2, R3.reuse, R189.reuse, 0x1 ;  /* 0x000000bd03185211 */ /* 0x0c0fe400078408ff */
[----:B------:R-:W-:Y:S01]  /*1e7b0*/  @!P4 STS.128 [R243+0x14800], RZ ;  /* 0x014800fff300c388 */ /* 0x000fe20000000c00 */
[CC--:B------:R-:W-:Y:S02]  /*1e7c0*/  @P4 LEA R22, P1, R3.reuse, R189.reuse, 0x1 ;  /* 0x000000bd03164211 */ /* 0x0c0fe400078208ff */
[-CC-:B------:R-:W-:Y:S01]  /*1e7d0*/  @P6 LEA.HI.X R27, R3, R188.reuse, R4.reuse, 0x1, P0 ;  /* 0x000000bc031b6211 */ /* 0x180fe200000f0c04 */
[----:B------:R-:W-:Y:S01]  /*1e7e0*/  @!PT LDS RZ, [RZ] ;  /* 0x00000000fffff984 */ /* 0x000fe20000000800 */
[----:B------:R-:W-:Y:S01]  /*1e7f0*/  @!PT LDS RZ, [RZ] ;  /* 0x00000000fffff984 */ /* 0x000fe20000000800 */
[----:B------:R-:W-:Y:S01]  /*1e800*/  @!PT LDS RZ, [RZ] ;  /* 0x00000000fffff984 */ /* 0x000fe20000000800 */
[----:B------:R-:W-:Y:S01]  /*1e810*/  @P3 LDGSTS.E.BYPASS.LTC128B.128 [R243+0x16800], desc[UR12][R6.64+0x180] ;  /* 0x1680018006f33fae */ /* 0x000fe2000b901d4c */
[C---:B------:R-:W-:Y:S02]  /*1e820*/  @P6 R2UR UR12, R164.reuse ;  /* 0x00000000a40c62ca */ /* 0x040fe400000e0000 */
[----:B------:R-:W-:Y:S01]  /*1e830*/  @P6 R2UR UR13, R165 ;  /* 0x00000000a50d62ca */ /* 0x000fe200000e0000 */
[----:B------:R-:W-:Y:S01]  /*1e840*/  @!P3 STS.128 [R243+0x16800], RZ ;  /* 0x016800fff300b388 */ /* 0x000fe20000000c00 */
[CCC-:B------:R-:W-:Y:S02]  /*1e850*/  @P5 LEA.HI.X R25, R3.reuse, R188.reuse, R4.reuse, 0x1, P2 ;  /* 0x000000bc03195211 */ /* 0x1c0fe400010f0c04 */
        /* <DEDUP_REMOVED lines=8> */
[----:B------:R-:W-:Y:S03]  /*1e8e0*/  @P3 LEA R28, P0, R3, R189, 0x1 ;  /* 0x000000bd031c3211 */ /* 0x000fe600078008ff */
[----:B------:R-:W-:Y:S01]  /*1e8f0*/  @!PT LDS RZ, [RZ] ;  /* 0x00000000fffff984 */ /* 0x000fe20000000800 */
[----:B------:R-:W-:Y:S01]  /*1e900*/  @!PT LDS RZ, [RZ] ;  /* 0x00000000fffff984 */ /* 0x000fe20000000800 */
[----:B------:R-:W-:Y:S01]  /*1e910*/  @!PT LDS RZ, [RZ] ;  /* 0x00000000fffff984 */ /* 0x000fe20000000800 */
[----:B------:R-:W-:Y:S01]  /*1e920*/  @P5 LDGSTS.E.BYPASS.LTC128B.128 [R243+0x13000], desc[UR8][R18.64+0x80] ;  /* 0x1300008012f35fae */ /* 0x000fe2000b901d48 */
[C---:B------:R-:W-:Y:S02]  /*1e930*/  @P4 R2UR UR8, R164.reuse ;  /* 0x00000000a40842ca */ /* 0x040fe400000e0000 */
[----:B------:R-:W-:Y:S01]  /*1e940*/  @P4 R2UR UR9, R165 ;  /* 0x00000000a50942ca */ /* 0x000fe200000e0000 */
[----:B------:R-:W-:Y:S01]  /*1e950*/  @!P5 STS.128 [R243+0x13000], RZ ;  /* 0x013000fff300d388 */ /* 0x000fe20000000c00 */
[----:B------:R-:W-:Y:S02]  /*1e960*/  @P3 LEA.HI.X R29, R3, R188, R4, 0x1, P0 ;  /* 0x000000bc031d3211 */ /* 0x000fe400000f0c04 */
[----:B------:R-:W-:Y:S01]  /*1e970*/  ISETP.GE.AND P0, PT, R247, 0x1, PT ;  /* 0x00000001f700780c */ /* 0x000fe20003f06270 */
[----:B------:R-:W-:Y:S01]  /*1e980*/  @!PT LDS RZ, [RZ] ;  /* 0x00000000fffff984 */ /* 0x000fe20000000800 */
[----:B------:R-:W-:Y:S01]  /*1e990*/  @!PT LDS RZ, [RZ] ;  /* 0x00000000fffff984 */ /* 0x000fe20000000800 */
[----:B------:R-:W-:Y:S01]  /*1e9a0*/  @!PT LDS RZ, [RZ] ;  /* 0x00000000fffff984 */ /* 0x000fe20000000800 */
[----:B------:R2:W-:Y:S01]  /*1e9b0*/  @P4 LDGSTS.E.BYPASS.LTC128B.128 [R243+0x15000], desc[UR4][R16.64+0x100] ;  /* 0x1500010010f34fae */ /* 0x0005e2000b901d44 */
[----:B------:R-:W-:Y:S02]  /*1e9c0*/  @P3 R2UR UR4, R164 ;  /* 0x00000000a40432ca */ /* 0x000fe400000e0000 */
[----:B------:R-:W-:Y:S01]  /*1e9d0*/  @P3 R2UR UR5, R165 ;  /* 0x00000000a50532ca */ /* 0x000fe200000e0000 */
[----:B------:R-:W-:Y:S04]  /*1e9e0*/  @!P4 STS.128 [R243+0x15000], RZ ;  /* 0x015000fff300c388 */ /* 0x000fe80000000c00 */
[----:B------:R-:W-:Y:S01]  /*1e9f0*/  @!PT LDS RZ, [RZ] ;  /* 0x00000000fffff984 */ /* 0x000fe20000000800 */
[----:B------:R-:W-:Y:S01]  /*1ea00*/  @!PT LDS RZ, [RZ] ;  /* 0x00000000fffff984 */ /* 0x000fe20000000800 */
[----:B------:R-:W-:Y:S01]  /*1ea10*/  @!PT LDS RZ, [RZ] ;  /* 0x00000000fffff984 */ /* 0x000fe20000000800 */
[----:B------:R-:W-:Y:S04]  /*1ea20*/  @P3 LDGSTS.E.BYPASS.LTC128B.128 [R243+0x17000], desc[UR14][R14.64+0x180] ;  /* 0x170001800ef33fae */ /* 0x000fe8000b901d4e */
        /* <DEDUP_REMOVED lines=9> */
[----:B------:R3:W-:Y:S04]  /*1eac0*/  @P5 LDGSTS.E.BYPASS.LTC128B.128 [R243+0x13800], desc[UR10][R24.64+0x80] ;  /* 0x1380008018f35fae */ /* 0x0007e8000b901d4a */
        /* <DEDUP_REMOVED lines=11> */
[----:B------:R-:W-:Y:S04]  /*1eb80*/  LDSM.16.M88.4 R32, [R226] ;  /* 0x00000000e220783b */ /* 0x000fe80000000200 */
[----:B-1----:R-:W1:Y:S04]  /*1eb90*/  LDSM.16.M88.4 R8, [R225+0x8000] ;  /* 0x00800000e108783b */ /* 0x002e680000000200 */
[----:B--2---:R-:W2:Y:S04]  /*1eba0*/  LDSM.16.M88.4 R16, [R225+0x8800] ;  /* 0x00880000e110783b */ /* 0x004ea80000000200 */
[----:B---3--:R-:W4:Y:S04]  /*1ebb0*/  LDSM.16.M88.4 R24, [R225+0x9000] ;  /* 0x00900000e118783b */ /* 0x008f280000000200 */
[----:B------:R-:W5:Y:S04]  /*1ebc0*/  LDSM.16.M88.4 R168, [R225+0x9800] ;  /* 0x00980000e1a8783b */ /* 0x000f680000000200 */
[----:B------:R-:W0:Y:S04]  /*1ebd0*/  LDGDEPBAR ;  /* 0x00000000000079af */ /* 0x000e280000000000 */
[----:B------:R-:W-:Y:S04]  /*1ebe0*/  LDSM.16.M88.4 R172, [R224] ;  /* 0x00000000e0ac783b */ /* 0x000fe80000000200 */
[----:B------:R-:W3:Y:S04]  /*1ebf0*/  LDSM.16.M88.4 R176, [R223] ;  /* 0x00000000dfb0783b */ /* 0x000ee80000000200 */
[----:B------:R-:W3:Y:S04]  /*1ec00*/  LDSM.16.M88.4 R180, [R219] ;  /* 0x00000000dbb4783b */ /* 0x000ee80000000200 */
[----:B------:R-:W3:Y:S04]  /*1ec10*/  LDSM.16.M88.4 R184, [R218] ;  /* 0x00000000dab8783b */ /* 0x000ee80000000200 */
[----:B------:R-:W3:Y:S01]  /*1ec20*/  LDSM.16.M88.4 R188, [R217] ;  /* 0x00000000d9bc783b */ /* 0x000ee20000000200 */
[C---:B-1----:R-:W-:Y:S03]  /*1ec30*/  HMMA.16816.F32 R4, R32.reuse, R8, RZ ;  /* 0x000000082004723c */ /* 0x042fe600000018ff */
[----:B------:R-:W-:Y:S04]  /*1ec40*/  LDSM.16.M88.4 R192, [R222] ;  /* 0x00000000dec0783b */ /* 0x000fe80000000200 */
[----:B------:R-:W1:Y:S01]  /*1ec50*/  LDSM.16.M88.4 R196, [R220+0x8000] ;  /* 0x00800000dcc4783b */ /* 0x000e620000000200 */
[C---:B------:R-:W-:Y:S03]  /*1ec60*/  HMMA.16816.F32 R8, R32.reuse, R10, RZ ;  /* 0x0000000a2008723c */ /* 0x040fe600000018ff */
[----:B------:R-:W1:Y:S03]  /*1ec70*/  LDSM.16.M88.4 R200, [R220+0x8800] ;  /* 0x00880000dcc8783b */ /* 0x000e660000000200 */
[C---:B--2---:R-:W-:Y:S06]  /*1ec80*/  HMMA.16816.F32 R12, R32.reuse, R16, RZ ;  /* 0x00000010200c723c */ /* 0x044fec00000018ff */
[C---:B------:R-:W-:Y:S06]  /*1ec90*/  HMMA.16816.F32 R16, R32.reuse, R18, RZ ;  /* 0x000000122010723c */ /* 0x040fec00000018ff */
[C---:B----4-:R-:W-:Y:S06]  /*1eca0*/  HMMA.16816.F32 R20, R32.reuse, R24, RZ ;  /* 0x000000182014723c */ /* 0x050fec00000018ff */
[C---:B------:R-:W-:Y:S06]  /*1ecb0*/  HMMA.16816.F32 R24, R32.reuse, R26, RZ ;  /* 0x0000001a2018723c */ /* 0x040fec00000018ff */
[C---:B-----5:R-:W-:Y:S06]  /*1ecc0*/  HMMA.16816.F32 R28, R32.reuse, R168, RZ ;  /* 0x000000a8201c723c */ /* 0x060fec00000018ff */
[----:B------:R-:W-:Y:S01]  /*1ecd0*/  HMMA.16816.F32 R32, R32, R170, RZ ;  /* 0x000000aa2020723c */ /* 0x000fe200000018ff */
[----:B------:R-:W2:Y:S05]  /*1ece0*/  LDSM.16.M88.4 R168, [R220+0x9000] ;  /* 0x00900000dca8783b */ /* 0x000eaa0000000200 */
[C---:B---3--:R-:W-:Y:S06]  /*1ecf0*/  HMMA.16816.F32 R4, R172.reuse, R176, R4 ;  /* 0x000000b0ac04723c */ /* 0x048fec0000001804 */
        /* <DEDUP_REMOVED lines=15> */
[C---:B------:R-:W-:Y:S06]  /*1edf0*/  HMMA.16816.F32 R12, R192.reuse, R200, R12 ;  /* 0x000000c8c00c723c */ /* 0x040fec000000180c */
[C---:B------:R-:W-:Y:S01]  /*1ee00*/  HMMA.16816.F32 R16, R192.reuse, R202, R16 ;  /* 0x000000cac010723c */ /* 0x040fe20000001810 */
[----:B------:R-:W-:Y:S05]  /*1ee10*/  LDSM.16.M88.4 R200, [R225+0xa000] ;  /* 0x00a00000e1c8783b */ /* 0x000fea0000000200 */
[C---:B--2---:R-:W-:Y:S06]  /*1ee20*/  HMMA.16816.F32 R20, R192.reuse, R168, R20 ;  /* 0x000000a8c014723c */ /* 0x044fec0000001814 */
[C---:B------:R-:W-:Y:S01]  /*1ee30*/  HMMA.16816.F32 R24, R192.reuse, R170, R24 ;  /* 0x000000aac018723c */ /* 0x040fe20000001818 */
[----:B------:R-:W1:Y:S05]  /*1ee40*/  LDSM.16.M88.4 R168, [R216+0x1800] ;  /* 0x00180000d8a8783b */ /* 0x000e6a0000000200 */
[C---:B---3--:R-:W-:Y:S06]  /*1ee50*/  HMMA.16816.F32 R28, R192.reuse, R176, R28 ;  /* 0x000000b0c01c723c */ /* 0x048fec000000181c */
[----:B------:R-:W-:Y:S01]  /*1ee60*/  HMMA.16816.F32 R32, R192, R178, R32 ;  /* 0x000000b2c020723c */ /* 0x000fe20000001820 */
[----:B------:R-:W2:Y:S04]  /*1ee70*/  LDSM.16.M88.4 R176, [R225+0xa800] ;  /* 0x00a80000e1b0783b */ /* 0x000ea80000000200 */
[----:B------:R-:W3:Y:S01]  /*1ee80*/  LDSM.16.M88.4 R192, [R225+0xb000] ;  /* 0x00b00000e1c0783b */ /* 0x000ee20000000200 */
[C---:B----4-:R-:W-:Y:S06]  /*1ee90*/  HMMA.16816.F32 R4, R180.reuse, R184, R4 ;  /* 0x000000b8b404723c */ /* 0x050fec0000001804 */
[C---:B------:R-:W-:Y:S01]  /*1eea0*/  HMMA.16816.F32 R8, R180.reuse, R186, R8 ;  /* 0x000000bab408723c */ /* 0x040fe20000001808 */
[----:B------:R-:W4:Y:S05]  /*1eeb0*/  LDSM.16.M88.4 R184, [R225+0xb800] ;  /* 0x00b80000e1b8783b */ /* 0x000f2a0000000200 */
[C---:B-----5:R-:W-:Y:S06]  /*1eec0*/  HMMA.16816.F32 R12, R180.reuse, R172, R12 ;  /* 0x000000acb40c723c */ /* 0x060fec000000180c */
[C---:B------:R-:W-:Y:S01]  /*1eed0*/  HMMA.16816.F32 R16, R180.reuse, R174, R16 ;  /* 0x000000aeb410723c */ /* 0x040fe20000001810 */
[----:B------:R-:W-:Y:S05]  /*1eee0*/  LDSM.16.M88.4 R172, [R215] ;  /* 0x00000000d7ac783b */ /* 0x000fea0000000200 */
[C---:B------:R-:W-:Y:S06]  /*1eef0*/  HMMA.16816.F32 R20, R180.reuse, R188, R20 ;  /* 0x000000bcb414723c */ /* 0x040fec0000001814 */
[C---:B------:R-:W-:Y:S01]  /*1ef00*/  HMMA.16816.F32 R24, R180.reuse, R190, R24 ;  /* 0x000000beb418723c */ /* 0x040fe20000001818 */
[----:B------:R-:W-:Y:S05]  /*1ef10*/  LDSM.16.M88.4 R188, [R213] ;  /* 0x00000000d5bc783b */ /* 0x000fea0000000200 */
[C---:B-1----:R-:W-:Y:S06]  /*1ef20*/  HMMA.16816.F32 R28, R180.reuse, R168, R28 ;  /* 0x000000a8b41c723c */ /* 0x042fec000000181c */
[----:B------:R-:W-:Y:S01]  /*1ef30*/  HMMA.16816.F32 R32, R180, R170, R32 ;  /* 0x000000aab420723c */ /* 0x000fe20000001820 */
[----:B------:R-:W1:Y:S04]  /*1ef40*/  LDSM.16.M88.4 R168, [R224+0x2000] ;  /* 0x00200000e0a8783b */ /* 0x000e680000000200 */
[----:B------:R-:W5:Y:S01]  /*1ef50*/  LDSM.16.M88.4 R180, [R214] ;  /* 0x00000000d6b4783b */ /* 0x000f620000000200 */
[C---:B------:R-:W-:Y:S06]  /*1ef60*/  HMMA.16816.F32 R4, R196.reuse, R200, R4 ;  /* 0x000000c8c404723c */ /* 0x040fec0000001804 */
[C---:B------:R-:W-:Y:S01]  /*1ef70*/  HMMA.16816.F32 R8, R196.reuse, R202, R8 ;  /* 0x000000cac408723c */ /* 0x040fe20000001808 */
[----:B------:R-:W5:Y:S05]  /*1ef80*/  LDSM.16.M88.4 R200, [R212] ;  /* 0x00000000d4c8783b */ /* 0x000f6a0000000200 */
[C---:B--2---:R-:W-:Y:S06]  /*1ef90*/  HMMA.16816.F32 R12, R196.reuse, R176, R12 ;  /* 0x000000b0c40c723c */ /* 0x044fec000000180c */
        /* <DEDUP_REMOVED lines=11> */
[----:B------:R-:W1:Y:S05]  /*1f050*/  LDSM.16.M88.4 R172, [R220+0xb800] ;  /* 0x00b80000dcac783b */ /* 0x000e6a0000000200 */
[C---:B-----5:R-:W-:Y:S06]  /*1f060*/  HMMA.16816.F32 R12, R168.reuse, R180, R12 ;  /* 0x000000b4a80c723c */ /* 0x060fec000000180c */
[C---:B------:R-:W-:Y:S01]  /*1f070*/  HMMA.16816.F32 R16, R168.reuse, R182, R16 ;  /* 0x000000b6a810723c */ /* 0x040fe20000001810 */
[----:B------:R-:W-:Y:S05]  /*1f080*/  LDSM.16.M88.4 R180, [R221+0x2000] ;  /* 0x00200000ddb4783b */ /* 0x000fea0000000200 */
[C---:B------:R-:W-:Y:S06]  /*1f090*/  HMMA.16816.F32 R20, R168.reuse, R188, R20 ;  /* 0x000000bca814723c */ /* 0x040fec0000001814 */
[C---:B------:R-:W-:Y:S01]  /*1f0a0*/  HMMA.16816.F32 R24, R168.reuse, R190, R24 ;  /* 0x000000bea818723c */ /* 0x040fe20000001818 */
[----:B------:R-:W5:Y:S05]  /*1f0b0*/  LDSM.16.M88.4 R188, [R216+0x2000] ;  /* 0x00200000d8bc783b */ /* 0x000f6a0000000200 */
[C---:B------:R-:W-:Y:S06]  /*1f0c0*/  HMMA.16816.F32 R28, R168.reuse, R200, R28 ;  /* 0x000000c8a81c723c */ /* 0x040fec000000181c */
[----:B------:R-:W-:Y:S01]  /*1f0d0*/  HMMA.16816.F32 R32, R168, R202, R32 ;  /* 0x000000caa820723c */ /* 0x000fe20000001820 */
[----:B------:R-:W5:Y:S04]  /*1f0e0*/  LDSM.16.M88.4 R168, [R216+0x2800] ;  /* 0x00280000d8a8783b */ /* 0x000f680000000200 */
[----:B------:R-:W5:Y:S01]  /*1f0f0*/  LDSM.16.M88.4 R200, [R216+0x3000] ;  /* 0x00300000d8c8783b */ /* 0x000f620000000200 */
[C---:B--2---:R-:W-:Y:S06]  /*1f100*/  HMMA.16816.F32 R4, R176.reuse, R192, R4 ;  /* 0x000000c0b004723c */ /* 0x044fec0000001804 */
[C---:B------:R-:W-:Y:S01]  /*1f110*/  HMMA.16816.F32 R8, R176.reuse, R194, R8 ;  /* 0x000000c2b008723c */ /* 0x040fe20000001808 */
[----:B------:R-:W-:Y:S05]  /*1f120*/  LDSM.16.M88.4 R192, [R226+0x4000] ;  /* 0x00400000e2c0783b */ /* 0x000fea0000000200 */
[C---:B---3--:R-:W-:Y:S06]  /*1f130*/  HMMA.16816.F32 R12, R176.reuse, R184, R12 ;  /* 0x000000b8b00c723c */ /* 0x048fec000000180c */
[C---:B------:R-:W-:Y:S01]  /*1f140*/  HMMA.16816.F32 R16, R176.reuse, R186, R16 ;  /* 0x000000bab010723c */ /* 0x040fe20000001810 */
[----:B------:R-:W2:Y:S05]  /*1f150*/  LDSM.16.M88.4 R184, [R216+0x3800] ;  /* 0x00380000d8b8783b */ /* 0x000eaa0000000200 */
[C---:B----4-:R-:W-:Y:S06]  /*1f160*/  HMMA.16816.F32 R20, R176.reuse, R196, R20 ;  /* 0x000000c4b014723c */ /* 0x050fec0000001814 */
[C---:B------:R-:W-:Y:S01]  /*1f170*/  HMMA.16816.F32 R24, R176.reuse, R198, R24 ;  /* 0x000000c6b018723c */ /* 0x040fe20000001818 */
[----:B------:R-:W3:Y:S05]  /*1f180*/  LDSM.16.M88.4 R196, [R225+0xc000] ;  /* 0x00c00000e1c4783b */ /* 0x000eea0000000200 */
[C---:B-1----:R-:W-:Y:S06]  /*1f190*/  HMMA.16816.F32 R28, R176.reuse, R172, R28 ;  /* 0x000000acb01c723c */ /* 0x042fec000000181c */
[----:B------:R-:W-:Y:S01]  /*1f1a0*/  HMMA.16816.F32 R32, R176, R174, R32 ;  /* 0x000000aeb020723c */ /* 0x000fe20000001820 */
[----:B------:R-:W-:Y:S04]  /*1f1b0*/  LDSM.16.M88.4 R172, [R225+0xd000] ;  /* 0x00d00000e1ac783b */ /* 0x000fe80000000200 */
[----:B------:R-:W-:Y:S01]  /*1f1c0*/  LDSM.16.M88.4 R176, [R225+0xd800] ;  /* 0x00d80000e1b0783b */ /* 0x000fe20000000200 */
[C---:B-----5:R-:W-:Y:S06]  /*1f1d0*/  HMMA.16816.F32 R4, R180.reuse, R188, R4 ;  /* 0x000000bcb404723c */ /* 0x060fec0000001804 */
[C---:B------:R-:W-:Y:S01]  /*1f1e0*/  HMMA.16816.F32 R8, R180.reuse, R190, R8 ;  /* 0x000000beb408723c */ /* 0x040fe20000001808 */
[----:B------:R-:W-:Y:S05]  /*1f1f0*/  LDSM.16.M88.4 R188, [R224+0x4000] ;  /* 0x00400000e0bc783b */ /* 0x000fea0000000200 */
[C---:B------:R-:W-:Y:S06]  /*1f200*/  HMMA.16816.F32 R12, R180.reuse, R168, R12 ;  /* 0x000000a8b40c723c */ /* 0x040fec000000180c */
[C---:B------:R-:W-:Y:S01]  /*1f210*/  HMMA.16816.F32 R16, R180.reuse, R170, R16 ;  /* 0x000000aab410723c */ /* 0x040fe20000001810 */
[----:B------:R-:W1:Y:S05]  /*1f220*/  LDSM.16.M88.4 R168, [R225+0xc800] ;  /* 0x00c80000e1a8783b */ /* 0x000e6a0000000200 */
[C---:B------:R-:W-:Y:S06]  /*1f230*/  HMMA.16816.F32 R20, R180.reuse, R200, R20 ;  /* 0x000000c8b414723c */ /* 0x040fec0000001814 */
[C---:B------:R-:W-:Y:S01]  /*1f240*/  HMMA.16816.F32 R24, R180.reuse, R202, R24 ;  /* 0x000000cab418723c */ /* 0x040fe20000001818 */
[----:B------:R-:W4:Y:S05]  /*1f250*/  LDSM.16.M88.4 R200, [R211] ;  /* 0x00000000d3c8783b */ /* 0x000f2a0000000200 */
[C---:B--2---:R-:W-:Y:S06]  /*1f260*/  HMMA.16816.F32 R28, R180.reuse, R184, R28 ;  /* 0x000000b8b41c723c */ /* 0x044fec000000181c */
[----:B------:R-:W-:Y:S01]  /*1f270*/  HMMA.16816.F32 R32, R180, R186, R32 ;  /* 0x000000bab420723c */ /* 0x000fe20000001820 */
[----:B------:R-:W2:Y:S04]  /*1f280*/  LDSM.16.M88.4 R180, [R210] ;  /* 0x00000000d2b4783b */ /* 0x000ea80000000200 */
[----:B------:R-:W5:Y:S01]  /*1f290*/  LDSM.16.M88.4 R184, [R209] ;  /* 0x00000000d1b8783b */ /* 0x000f620000000200 */
[C---:B---3--:R-:W-:Y:S06]  /*1f2a0*/  HMMA.16816.F32 R4, R192.reuse, R196, R4 ;  /* 0x000000c4c004723c */ /* 0x048fec0000001804 */
[C---:B------:R-:W-:Y:S01]  /*1f2b0*/  HMMA.16816.F32 R8, R192.reuse, R198, R8 ;  /* 0x000000c6c008723c */ /* 0x040fe20000001808 */
[----:B------:R-:W3:Y:S05]  /*1f2c0*/  LDSM.16.M88.4 R196, [R208] ;  /* 0x00000000d0c4783b */ /* 0x000eea0000000200 */
[C---:B-1----:R-:W-:Y:S06]  /*1f2d0*/  HMMA.16816.F32 R12, R192.reuse, R168, R12 ;  /* 0x000000a8c00c723c */ /* 0x042fec000000180c */
[C---:B------:R-:W-:Y:S01]  /*1f2e0*/  HMMA.16816.F32 R16, R192.reuse, R170, R16 ;  /* 0x000000aac010723c */ /* 0x040fe20000001810 */
[----:B------:R-:W-:Y:S05]  /*1f2f0*/  LDSM.16.M88.4 R168, [R222+0x4000] ;  /* 0x00400000dea8783b */ /* 0x000fea0000000200 */
[C---:B------:R-:W-:Y:S06]  /*1f300*/  HMMA.16816.F32 R20, R192.reuse, R172, R20 ;  /* 0x000000acc014723c */ /* 0x040fec0000001814 */
[C---:B------:R-:W-:Y:S01]  /*1f310*/  HMMA.16816.F32 R24, R192.reuse, R174, R24 ;  /* 0x000000aec018723c */ /* 0x040fe20000001818 */
[----:B------:R-:W1:Y:S05]  /*1f320*/  LDSM.16.M88.4 R172, [R220+0xc000] ;  /* 0x00c00000dcac783b */ /* 0x000e6a0000000200 */
[C---:B------:R-:W-:Y:S06]  /*1f330*/  HMMA.16816.F32 R28, R192.reuse, R176, R28 ;  /* 0x000000b0c01c723c */ /* 0x040fec000000181c */
[----:B------:R-:W-:Y:S01]  /*1f340*/  HMMA.16816.F32 R32, R192, R178, R32 ;  /* 0x000000b2c020723c */ /* 0x000fe20000001820 */
[----:B------:R-:W1:Y:S04]  /*1f350*/  LDSM.16.M88.4 R176, [R220+0xc800] ;  /* 0x00c80000dcb0783b */ /* 0x000e680000000200 */
[----:B------:R-:W1:Y:S01]  /*1f360*/  LDSM.16.M88.4 R192, [R220+0xd000] ;  /* 0x00d00000dcc0783b */ /* 0x000e620000000200 */
[C---:B----4-:R-:W-:Y:S06]  /*1f370*/  HMMA.16816.F32 R4, R188.reuse, R200, R4 ;  /* 0x000000c8bc04723c */ /* 0x050fec0000001804 */
[C---:B------:R-:W-:Y:S01]  /*1f380*/  HMMA.16816.F32 R8, R188.reuse, R202, R8 ;  /* 0x000000cabc08723c */ /* 0x040fe20000001808 */
[----:B------:R-:W4:Y:S05]  /*1f390*/  LDSM.16.M88.4 R200, [R220+0xd800] ;  /* 0x00d80000dcc8783b */ /* 0x000f2a0000000200 */
[C---:B--2---:R-:W-:Y:S06]  /*1f3a0*/  HMMA.16816.F32 R12, R188.reuse, R180, R12 ;  /* 0x000000b4bc0c723c */ /* 0x044fec000000180c */
[C---:B------:R-:W-:Y:S01]  /*1f3b0*/  HMMA.16816.F32 R16, R188.reuse, R182, R16 ;  /* 0x000000b6bc10723c */ /* 0x040fe20000001810 */
[----:B------:R-:W-:Y:S05]  /*1f3c0*/  LDSM.16.M88.4 R180, [R221+0x4000] ;  /* 0x00400000ddb4783b */ /* 0x000fea0000000200 */
[C---:B-----5:R-:W-:Y:S06]  /*1f3d0*/  HMMA.16816.F32 R20, R188.reuse, R184, R20 ;  /* 0x000000b8bc14723c */ /* 0x060fec0000001814 */
[C---:B------:R-:W-:Y:S01]  /*1f3e0*/  HMMA.16816.F32 R24, R188.reuse, R186, R24 ;  /* 0x000000babc18723c */ /* 0x040fe20000001818 */
[----:B------:R-:W2:Y:S05]  /*1f3f0*/  LDSM.16.M88.4 R184, [R216+0x4000] ;  /* 0x00400000d8b8783b */ /* 0x000eaa0000000200 */
[C---:B---3--:R-:W-:Y:S06]  /*1f400*/  HMMA.16816.F32 R28, R188.reuse, R196, R28 ;  /* 0x000000c4bc1c723c */ /* 0x048fec000000181c */
[----:B------:R-:W-:Y:S01]  /*1f410*/  HMMA.16816.F32 R32, R188, R198, R32 ;  /* 0x000000c6bc20723c */ /* 0x000fe20000001820 */
[----:B------:R-:W3:Y:S04]  /*1f420*/  LDSM.16.M88.4 R188, [R216+0x4800] ;  /* 0x00480000d8bc783b */ /* 0x000ee80000000200 */
[----:B------:R-:W5:Y:S01]  /*1f430*/  LDSM.16.M88.4 R196, [R216+0x5000] ;  /* 0x00500000d8c4783b */ /* 0x000f620000000200 */
[C---:B-1----:R-:W-:Y:S06]  /*1f440*/  HMMA.16816.F32 R4, R168.reuse, R172, R4 ;  /* 0x000000aca804723c */ /* 0x042fec0000001804 */
[C---:B------:R-:W-:Y:S01]  /*1f450*/  HMMA.16816.F32 R8, R168.reuse, R174, R8 ;  /* 0x000000aea808723c */ /* 0x040fe20000001808 */
[----:B------:R-:W1:Y:S05]  /*1f460*/  LDSM.16.M88.4 R172, [R216+0x5800] ;  /* 0x00580000d8ac783b */ /* 0x000e6a0000000200 */
[C---:B------:R-:W-:Y:S06]  /*1f470*/  HMMA.16816.F32 R12, R168.reuse, R176, R12 ;  /* 0x000000b0a80c723c */ /* 0x040fec000000180c */
[C---:B------:R-:W-:Y:S01]  /*1f480*/  HMMA.16816.F32 R16, R168.reuse, R178, R16 ;  /* 0x000000b2a810723c */ /* 0x040fe20000001810 */
[----:B------:R-:W-:Y:S05]  /*1f490*/  LDSM.16.M88.4 R176, [R226+0x6000] ;  /* 0x00600000e2b0783b */ /* 0x000fea0000000200 */
[C---:B------:R-:W-:Y:S06]  /*1f4a0*/  HMMA.16816.F32 R20, R168.reuse, R192, R20 ;  /* 0x000000c0a814723c */ /* 0x040fec0000001814 */
[C---:B------:R-:W-:Y:S01]  /*1f4b0*/  HMMA.16816.F32 R24, R168.reuse, R194, R24 ;  /* 0x000000c2a818723c */ /* 0x040fe20000001818 */
[----:B------:R-:W1:Y:S05]  /*1f4c0*/  LDSM.16.M88.4 R192, [R225+0xe000] ;  /* 0x00e00000e1c0783b */ /* 0x000e6a0000000200 */
[C---:B----4-:R-:W-:Y:S06]  /*1f4d0*/  HMMA.16816.F32 R28, R168.reuse, R200, R28 ;  /* 0x000000c8a81c723c */ /* 0x050fec000000181c */
[----:B------:R-:W-:Y:S01]  /*1f4e0*/  HMMA.16816.F32 R32, R168, R202, R32 ;  /* 0x000000caa820723c */ /* 0x000fe20000001820 */
[----:B------:R-:W4:Y:S04]  /*1f4f0*/  LDSM.16.M88.4 R168, [R225+0xe800] ;  /* 0x00e80000e1a8783b */ /* 0x000f280000000200 */
[----:B------:R-:W4:Y:S01]  /*1f500*/  LDSM.16.M88.4 R200, [R225+0xf000] ;  /* 0x00f00000e1c8783b */ /* 0x000f220000000200 */
[C---:B--2---:R-:W-:Y:S06]  /*1f510*/  HMMA.16816.F32 R4, R180.reuse, R184, R4 ;  /* 0x000000b8b404723c */ /* 0x044fec0000001804 */
[C---:B------:R-:W-:Y:S01]  /*1f520*/  HMMA.16816.F32 R8, R180.reuse, R186, R8 ;  /* 0x000000bab408723c */ /* 0x040fe20000001808 */
[----:B------:R-:W2:Y:S05]  /*1f530*/  LDSM.16.M88.4 R184, [R225+0xf800] ;  /* 0x00f80000e1b8783b */ /* 0x000eaa0000000200 */
[C---:B---3--:R-:W-:Y:S06]  /*1f540*/  HMMA.16816.F32 R12, R180.reuse, R188, R12 ;  /* 0x000000bcb40c723c */ /* 0x048fec000000180c */
[C---:B------:R-:W-:Y:S01]  /*1f550*/  HMMA.16816.F32 R16, R180.reuse, R190, R16 ;  /* 0x000000beb410723c */ /* 0x040fe20000001810 */
[----:B------:R-:W-:Y:S05]  /*1f560*/  LDSM.16.M88.4 R188, [R224+0x6000] ;  /* 0x00600000e0bc783b */ /* 0x000fea0000000200 */
[C---:B-----5:R-:W-:Y:S06]  /*1f570*/  HMMA.16816.F32 R20, R180.reuse, R196, R20 ;  /* 0x000000c4b414723c */ /* 0x060fec0000001814 */
[C---:B------:R-:W-:Y:S01]  /*1f580*/  HMMA.16816.F32 R24, R180.reuse, R198, R24 ;  /* 0x000000c6b418723c */ /* 0x040fe20000001818 */
[----:B------:R-:W3:Y:S05]  /*1f590*/  LDSM.16.M88.4 R196, [R207] ;  /* 0x00000000cfc4783b */ /* 0x000eea0000000200 */
[C---:B-1----:R-:W-:Y:S06]  /*1f5a0*/  HMMA.16816.F32 R28, R180.reuse, R172, R28 ;  /* 0x000000acb41c723c */ /* 0x042fec000000181c */
[----:B------:R-:W-:Y:S01]  /*1f5b0*/  HMMA.16816.F32 R32, R180, R174, R32 ;  /* 0x000000aeb420723c */ /* 0x000fe20000001820 */
[----:B------:R-:W-:Y:S04]  /*1f5c0*/  LDSM.16.M88.4 R172, [R205] ;  /* 0x00000000cdac783b */ /* 0x000fe80000000200 */
[----:B------:R-:W-:Y:S01]  /*1f5d0*/  LDSM.16.M88.4 R180, [R204] ;  /* 0x00000000ccb4783b */ /* 0x000fe20000000200 */
[C---:B------:R-:W-:Y:S06]  /*1f5e0*/  HMMA.16816.F32 R4, R176.reuse, R192, R4 ;  /* 0x000000c0b004723c */ /* 0x040fec0000001804 */
[C---:B------:R-:W-:Y:S01]  /*1f5f0*/  HMMA.16816.F32 R8, R176.reuse, R194, R8 ;  /* 0x000000c2b008723c */ /* 0x040fe20000001808 */
[----:B------:R-:W-:Y:S05]  /*1f600*/  LDSM.16.M88.4 R192, [R222+0x6000] ;  /* 0x00600000dec0783b */ /* 0x000fea0000000200 */
[C---:B----4-:R-:W-:Y:S06]  /*1f610*/  HMMA.16816.F32 R12, R176.reuse, R168, R12 ;  /* 0x000000a8b00c723c */ /* 0x050fec000000180c */
[C---:B------:R-:W-:Y:S01]  /*1f620*/  HMMA.16816.F32 R16, R176.reuse, R170, R16 ;  /* 0x000000aab010723c */ /* 0x040fe20000001810 */
[----:B------:R-:W1:Y:S05]  /*1f630*/  LDSM.16.M88.4 R168, [R206] ;  /* 0x00000000cea8783b */ /* 0x000e6a0000000200 */
[C---:B------:R-:W-:Y:S06]  /*1f640*/  HMMA.16816.F32 R20, R176.reuse, R200, R20 ;  /* 0x000000c8b014723c */ /* 0x040fec0000001814 */
[C---:B------:R-:W-:Y:S01]  /*1f650*/  HMMA.16816.F32 R24, R176.reuse, R202, R24 ;  /* 0x000000cab018723c */ /* 0x040fe20000001818 */
[----:B------:R-:W4:Y:S05]  /*1f660*/  LDSM.16.M88.4 R200, [R220+0xe000] ;  /* 0x00e00000dcc8783b */ /* 0x000f2a0000000200 */
[C---:B--2---:R-:W-:Y:S06]  /*1f670*/  HMMA.16816.F32 R28, R176.reuse, R184, R28 ;  /* 0x000000b8b01c723c */ /* 0x044fec000000181c */
[----:B------:R-:W-:Y:S01]  /*1f680*/  HMMA.16816.F32 R32, R176, R186, R32 ;  /* 0x000000bab020723c */ /* 0x000fe20000001820 */
[----:B------:R-:W2:Y:S04]  /*1f690*/  LDSM.16.M88.4 R176, [R220+0xe800] ;  /* 0x00e80000dcb0783b */ /* 0x000ea80000000200 */
[----:B------:R-:W5:Y:S01]  /*1f6a0*/  LDSM.16.M88.4 R184, [R220+0xf000] ;  /* 0x00f00000dcb8783b */ /* 0x000f620000000200 */
[C---:B---3--:R-:W-:Y:S06]  /*1f6b0*/  HMMA.16816.F32 R4, R188.reuse, R196, R4 ;  /* 0x000000c4bc04723c */ /* 0x048fec0000001804 */
[C---:B------:R-:W-:Y:S01]  /*1f6c0*/  HMMA.16816.F32 R8, R188.reuse, R198, R8 ;  /* 0x000000c6bc08723c */ /* 0x040fe20000001808 */
[----:B------:R-:W3:Y:S05]  /*1f6d0*/  LDSM.16.M88.4 R196, [R220+0xf800] ;  /* 0x00f80000dcc4783b */ /* 0x000eea0000000200 */
        /* <DEDUP_REMOVED lines=12> */
[----:B------:R-:W4:Y:S01]  /*1f7a0*/  LDSM.16.M88.4 R200, [R216+0x7800] ;  /* 0x00780000d8c8783b */ /* 0x000f220000000200 */
[----:B------:R-:W-:Y:S04]  /*1f7b0*/  DEPBAR.LE SB0, 0x0 ;  /* 0x000080000000791a */ /* 0x000fe80000000000 */
[C---:B--2---:R-:W-:Y:S01]  /*1f7c0*/  HMMA.16816.F32 R12, R192.reuse, R176, R12 ;  /* 0x000000b0c00c723c */ /* 0x044fe2000000180c */
[----:B------:R-:W-:Y:S05]  /*1f7d0*/  BAR.SYNC.DEFER_BLOCKING 0x0 ;  /* 0x0000000000007b1d */ /* 0x000fea0000010000 */
[C---:B------:R-:W-:Y:S06]  /*1f7e0*/  HMMA.16816.F32 R16, R192.reuse, R178, R16 ;  /* 0x000000b2c010723c */ /* 0x040fec0000001810 */
[C---:B-----5:R-:W-:Y:S06]  /*1f7f0*/  HMMA.16816.F32 R20, R192.reuse, R184, R20 ;  /* 0x000000b8c014723c */ /* 0x060fec0000001814 */
[C---:B------:R-:W-:Y:S06]  /*1f800*/  HMMA.16816.F32 R24, R192.reuse, R186, R24 ;  /* 0x000000bac018723c */ /* 0x040fec0000001818 */
[C---:B---3--:R-:W-:Y:S06]  /*1f810*/  HMMA.16816.F32 R28, R192.reuse, R196, R28 ;  /* 0x000000c4c01c723c */ /* 0x048fec000000181c */
[----:B------:R-:W-:Y:S06]  /*1f820*/  HMMA.16816.F32 R32, R192, R198, R32 ;  /* 0x000000c6c020723c */ /* 0x000fec0000001820 */
[C---:B-1----:R-:W-:Y:S06]  /*1f830*/  HMMA.16816.F32 R4, R168.reuse, R172, R4 ;  /* 0x000000aca804723c */ /* 0x042fec0000001804 */
[C---:B------:R-:W-:Y:S06]  /*1f840*/  HMMA.16816.F32 R8, R168.reuse, R174, R8 ;  /* 0x000000aea808723c */ /* 0x040fec0000001808 */
[C---:B------:R-:W-:Y:S06]  /*1f850*/  HMMA.16816.F32 R12, R168.reuse, R180, R12 ;  /* 0x000000b4a80c723c */ /* 0x040fec000000180c */
[C---:B------:R-:W-:Y:S06]  /*1f860*/  HMMA.16816.F32 R16, R168.reuse, R182, R16 ;  /* 0x000000b6a810723c */ /* 0x040fec0000001810 */
[C---:B------:R-:W-:Y:S06]  /*1f870*/  HMMA.16816.F32 R20, R168.reuse, R188, R20 ;  /* 0x000000bca814723c */ /* 0x040fec0000001814 */
[C---:B------:R-:W-:Y:S05]  /*1f880*/  HMMA.16816.F32 R24, R168.reuse, R190, R24 ;  /* 0x000000bea818723c */ /* 0x040fea0000001818 */
[----:B------:R-:W-:Y:S01]  /*1f890*/  IMAD.MOV.U32 R189, RZ, RZ, R250 ;  /* 0x000000ffffbd7224 */ /* 0x000fe200078e00fa */
[C---:B----4-:R-:W-:Y:S05]  /*1f8a0*/  HMMA.16816.F32 R28, R168.reuse, R200, R28 ;  /* 0x000000c8a81c723c */ /* 0x050fea000000181c */
[----:B------:R-:W-:Y:S01]  /*1f8b0*/  IMAD.MOV.U32 R188, RZ, RZ, R251 ;  /* 0x000000ffffbc7224 */ /* 0x000fe200078e00fb */
[----:B------:R-:W-:Y:S01]  /*1f8c0*/  HMMA.16816.F32 R32, R168, R202, R32 ;  /* 0x000000caa820723c */ /* 0x000fe20000001820 */
[----:B------:R-:W-:Y:S11]  /*1f8d0*/  @!UPT UIADD3 URZ, URZ, URZ, URZ ;  /* 0x0000003f3f3ff290 */ /* 0x000ff6000fffe03f */
[----:B------:R-:W-:Y:S01]  /*1f8e0*/  @!UPT UIADD3 URZ, URZ, URZ, URZ ;  /* 0x0000003f3f3ff290 */ /* 0x000fe2000fffe03f */
[----:B------:R-:W-:Y:S11]  /*1f8f0*/  @!P0 BRA `(.L_x_1136) ;  /* 0x0000000c00688947 */ /* 0x000ff60003800000 */
[----:B------:R-:W-:Y:S01]  /*1f900*/  ISETP.NE.U32.AND P0, PT, R244, RZ, PT ;  /* 0x000000fff400720c */ /* 0x000fe20003f05070 */
[----:B------:R-:W-:Y:S03]  /*1f910*/  BSSY B0, `(.L_x_1137) ;  /* 0x0000051000007945 */ /* 0x000fe60003800000 */
[----:B------:R-:W-:Y:S11]  /*1f920*/  ISETP.NE.AND.EX P0, PT, R245, RZ, PT, P0 ;  /* 0x000000fff500720c */ /* 0x000ff60003f05300 */
[----:B------:R-:W-:Y:S02]  /*1f930*/  @!UPT UIADD3 URZ, URZ, URZ, URZ ;  /* 0x0000003f3f3ff290 */ /* 0x000fe4000fffe03f */
[----:B------:R-:W-:Y:S05]  /*1f940*/  @!P0 BRA `(.L_x_1138) ;  /* 0x00000004001c8947 */ /* 0x000fea0003800000 */
[----:B------:R-:W-:Y:S01]  /*1f950*/  IMAD.SHL.U32 R168, R247, 0x40, RZ ;  /* 0x00000040f7a87824 */ /* 0x000fe200078e00ff */
[----:B------:R-:W-:Y:S02]  /*1f960*/  R2UR UR4, R164 ;  /* 0x00000000a40472ca */ /* 0x000fe400000e0000 */
[C---:B------:R-:W-:Y:S01]  /*1f970*/  R2UR UR5, R165.reuse ;  /* 0x00000000a50572ca */ /* 0x040fe200000e0000 */
[----:B------:R-:W-:Y:S01]  /*1f980*/  VIADD R173, R168, 0xffffffc0 ;  /* 0xffffffc0a8ad7836 */ /* 0x000fe20000000000 */
[----:B------:R-:W-:Y:S02]  /*1f990*/  IABS R3, R168 ;  /* 0x000000a800037213 */ /* 0x000fe40000000000 */
[C---:B------:R-:W-:Y:S02]  /*1f9a0*/  R2UR UR10, R164.reuse ;  /* 0x00000000a40a72ca */ /* 0x040fe400000e0000 */
[----:B------:R-:W-:Y:S02]  /*1f9b0*/  IABS R169, R173 ;  /* 0x000000ad00a97213 */ /* 0x000fe40000000000 */
[C---:B------:R-:W-:Y:S02]  /*1f9c0*/  R2UR UR11, R165.reuse ;  /* 0x00000000a50b72ca */ /* 0x040fe400000e0000 */
[C---:B------:R-:W-:Y:S02]  /*1f9d0*/  R2UR UR12, R164.reuse ;  /* 0x00000000a40c72ca */ /* 0x040fe400000e0000 */
[C---:B------:R-:W-:Y:S01]  /*1f9e0*/  R2UR UR13, R165.reuse ;  /* 0x00000000a50d72ca */ /* 0x040fe200000e0000 */
[----:B------:R-:W2:Y:S01]  /*1f9f0*/  LD.E R175, desc[UR4][R166.64+0x170] ;  /* 0x00017004a6af7980 */ /* 0x000ea2000c101900 */
[----:B------:R-:W-:Y:S02]  /*1fa00*/  R2UR UR8, R164 ;  /* 0x00000000a40872ca */ /* 0x000fe400000e0000 */
[----:B------:R-:W-:Y:S11]  /*1fa10*/  R2UR UR9, R165 ;  /* 0x00000000a50972ca */ /* 0x000ff600000e0000 */
[----:B------:R-:W-:Y:S02]  /*1fa20*/  @!UPT UIADD3 URZ, URZ, URZ, URZ ;  /* 0x0000003f3f3ff290 */ /* 0x000fe4000fffe03f */
[----:B------:R-:W3:Y:S01]  /*1fa30*/  LD.E.64 R178, desc[UR8][R166.64+0x20] ;  /* 0x00002008a6b27980 */ /* 0x000ee2000c101b00 */
[-C--:B--2---:R-:W-:Y:S02]  /*1fa40*/  IABS R171, R175.reuse ;  /* 0x000000af00ab7213 */ /* 0x084fe40000000000 */
[-C--:B------:R-:W-:Y:S02]  /*1fa50*/  IABS R170, R175.reuse ;  /* 0x000000af00aa7213 */ /* 0x080fe40000000000 */
[----:B------:R-:W1:Y:S01]  /*1fa60*/  I2F.RP R176, R171 ;  /* 0x000000ab00b07306 */ /* 0x000e620000209400 */
[-C--:B------:R-:W-:Y:S02]  /*1fa70*/  LOP3.LUT R168, R168, R175.reuse, RZ, 0x3c, !PT ;  /* 0x000000afa8a87212 */ /* 0x080fe400078e3cff */
[----:B------:R-:W-:Y:S01]  /*1fa80*/  IMAD.MOV R170, RZ, RZ, -R170 ;  /* 0x000000ffffaa7224 */ /* 0x000fe200078e0aaa */
[----:B------:R-:W-:Y:S06]  /*1fa90*/  LOP3.LUT R173, R173, R175, RZ, 0x3c, !PT ;  /* 0x000000afadad7212 */ /* 0x000fec00078e3cff */
[----:B-1----:R-:W1:Y:S02]  /*1faa0*/  MUFU.RCP R176, R176 ;  /* 0x000000b000b07308 */ /* 0x002e640000001000 */
[----:B-1----:R-:W-:Y:S08]  /*1fab0*/  VIADD R176, R176, 0xffffffe ;  /* 0x0ffffffeb0b07836 */ /* 0x002ff00000000000 */
[----:B------:R-:W1:Y:S02]  /*1fac0*/  F2I.FTZ.U32.TRUNC.NTZ R177, R176 ;  /* 0x000000b000b17305 */ /* 0x000e64000021f000 */
[--C-:B-1----:R-:W-:Y:S02]  /*1fad0*/  IMAD.MOV R174, RZ, RZ, -R177.reuse ;  /* 0x000000ffffae7224 */ /* 0x102fe400078e0ab1 */
[----:B------:R-:W-:Y:S02]  /*1fae0*/  IMAD.MOV.U32 R176, RZ, RZ, RZ ;  /* 0x000000ffffb07224 */ /* 0x000fe400078e00ff */
[----:B------:R-:W-:Y:S04]  /*1faf0*/  IMAD R174, R174, R171, RZ ;  /* 0x000000abaeae7224 */ /* 0x000fe800078e02ff */
[----:B------:R-:W-:Y:S02]  /*1fb00*/  IMAD.HI.U32 R174, R177, R174, R176 ;  /* 0x000000aeb1ae7227 */ /* 0x000fe400078e00b0 */
[----:B------:R-:W2:Y:S04]  /*1fb10*/  LD.E.64 R176, desc[UR4][R166.64+0x38] ;  /* 0x00003804a6b07980 */ /* 0x000ea8000c101b00 */
[----:B------:R-:W-:Y:S04]  /*1fb20*/  IMAD.HI.U32 R172, R174, R169, RZ ;  /* 0x000000a9aeac7227 */ /* 0x000fe800078e00ff */
[-C--:B------:R-:W-:Y:S02]  /*1fb30*/  IMAD R169, R172, R170.reuse, R169 ;  /* 0x000000aaaca97224 */ /* 0x080fe400078e02a9 */
[----:B------:R-:W-:Y:S03]  /*1fb40*/  IMAD.HI.U32 R174, R174, R3, RZ ;  /* 0x00000003aeae7227 */ /* 0x000fe600078e00ff */
[C---:B------:R-:W-:Y:S01]  /*1fb50*/  ISETP.GT.U32.AND P2, PT, R171.reuse, R169, PT ;  /* 0x000000a9ab00720c */ /* 0x040fe20003f44070 */
[----:B------:R-:W-:Y:S05]  /*1fb60*/  IMAD R3, R174, R170, R3 ;  /* 0x000000aaae037224 */ /* 0x000fea00078e0203 */
[----:B------:R-:W-:Y:S07]  /*1fb70*/  ISETP.GT.U32.AND P0, PT, R171, R3, PT ;  /* 0x00000003ab00720c */ /* 0x000fee0003f04070 */
[--C-:B------:R-:W-:Y:S02]  /*1fb80*/  @!P2 IMAD.IADD R169, R169, 0x1, -R171.reuse ;  /* 0x00000001a9a9a824 */ /* 0x100fe400078e0aab */
[----:B------:R-:W-:Y:S03]  /*1fb90*/  @!P2 VIADD R172, R172, 0x1 ;  /* 0x00000001acaca836 */ /* 0x000fe60000000000 */
[-C--:B------:R-:W-:Y:S01]  /*1fba0*/  ISETP.GE.U32.AND P1, PT, R169, R171.reuse, PT ;  /* 0x000000aba900720c */ /* 0x080fe20003f26070 */
[----:B------:R-:W-:Y:S01]  /*1fbb0*/  @!P0 IMAD.IADD R3, R3, 0x1, -R171 ;  /* 0x0000000103038824 */ /* 0x000fe200078e0aab */
[----:B------:R-:W-:Y:S02]  /*1fbc0*/  @!P0 IADD3 R174, R174, 0x1, RZ ;  /* 0x00000001aeae8810 */ /* 0x000fe40007ffe0ff */
[----:B------:R-:W-:Y:S02]  /*1fbd0*/  ISETP.GE.AND P0, PT, R173, RZ, PT ;  /* 0x000000ffad00720c */ /* 0x000fe40003f06270 */
[----:B------:R-:W-:Y:S02]  /*1fbe0*/  ISETP.GE.U32.AND P2, PT, R3, R171, PT ;  /* 0x000000ab0300720c */ /* 0x000fe40003f46070 */
[----:B------:R-:W-:Y:S05]  /*1fbf0*/  LOP3.LUT R3, RZ, R175, RZ, 0x33, !PT ;  /* 0x000000afff037212 */ /* 0x000fea00078e33ff */
[----:B------:R-:W-:Y:S01]  /*1fc00*/  @P1 VIADD R172, R172, 0x1 ;  /* 0x00000001acac1836 */ /* 0x000fe20000000000 */
[----:B------:R-:W-:Y:S03]  /*1fc10*/  ISETP.GE.AND P1, PT, R168, RZ, PT ;  /* 0x000000ffa800720c */ /* 0x000fe60003f26270 */
[----:B------:R-:W-:Y:S02]  /*1fc20*/  @!P0 IMAD.MOV R172, RZ, RZ, -R172 ;  /* 0x000000ffffac8224 */ /* 0x000fe400078e0aac */
[----:B------:R-:W-:Y:S01]  /*1fc30*/  @P2 VIADD R174, R174, 0x1 ;  /* 0x00000001aeae2836 */ /* 0x000fe20000000000 */
[----:B------:R-:W-:Y:S04]  /*1fc40*/  ISETP.NE.AND P2, PT, R175, RZ, PT ;  /* 0x000000ffaf00720c */ /* 0x000fe80003f45270 */
[C---:B------:R-:W-:Y:S03]  /*1fc50*/  SEL R172, R3.reuse, R172, !P2 ;  /* 0x000000ac03ac7207 */ /* 0x040fe60005000000 */
[----:B------:R-:W-:Y:S01]  /*1fc60*/  @!P1 IMAD.MOV R174, RZ, RZ, -R174 ;  /* 0x000000ffffae9224 */ /* 0x000fe200078e0aae */
[C---:B------:R-:W-:Y:S04]  /*1fc70*/  LEA R170, P1, R172.reuse, R244, 0x2 ;  /* 0x000000f4acaa7211 */ /* 0x040fe800078210ff */
[----:B------:R-:W-:Y:S02]  /*1fc80*/  SEL R174, R3, R174, !P2 ;  /* 0x000000ae03ae7207 */ /* 0x000fe40005000000 */
[-C--:B------:R-:W-:Y:S02]  /*1fc90*/  LEA.HI.X.SX32 R171, R172, R245.reuse, 0x2, P1 ;  /* 0x000000f5acab7211 */ /* 0x080fe400008f16ff */
[C---:B------:R-:W-:Y:S02]  /*1fca0*/  LEA R168, P0, R174.reuse, R244, 0x2 ;  /* 0x000000f4aea87211 */ /* 0x040fe400078010ff */
[C---:B------:R-:W-:Y:S01]  /*1fcb0*/  IADD3 R172, R174.reuse, -R172, RZ ;  /* 0x800000acaeac7210 */ /* 0x040fe20007ffe0ff */
[----:B------:R1:W4:Y:S01]  /*1fcc0*/  LD.E R3, desc[UR10][R170.64] ;  /* 0x0000000aaa037980 */ /* 0x000322000c101900 */
[----:B------:R-:W-:Y:S03]  /*1fcd0*/  LEA.HI.X.SX32 R169, R174, R245, 0x2, P0 ;  /* 0x000000f5aea97211 */ /* 0x000fe600000f16ff */
[----:B------:R-:W-:Y:S02]  /*1fce0*/  IMAD R175, R175, R172, -0x40 ;  /* 0xffffffc0afaf7424 */ /* 0x000fe400078e02ac */
[----:B------:R2:W4:Y:S03]  /*1fcf0*/  LD.E R168, desc[UR12][R168.64] ;  /* 0x0000000ca8a87980 */ /* 0x000526000c101900 */
[----:B-1----:R-:W-:Y:S01]  /*1fd00*/  SHF.R.S32.HI R170, RZ, 0x1f, R175 ;  /* 0x0000001fffaa7819 */ /* 0x002fe200000114af */
[-C--:B--2---:R-:W-:Y:S02]  /*1fd10*/  IMAD R169, R177, R175.reuse, RZ ;  /* 0x000000afb1a97224 */ /* 0x084fe400078e02ff */
[C---:B------:R-:W-:Y:S04]  /*1fd20*/  IMAD.WIDE.U32 R172, R176.reuse, R175, RZ ;  /* 0x000000afb0ac7225 */ /* 0x040fe800078e00ff */
[----:B------:R-:W-:Y:S04]  /*1fd30*/  IMAD R169, R176, R170, R169 ;  /* 0x000000aab0a97224 */ /* 0x000fe800078e02a9 */
[----:B------:R-:W-:Y:S02]  /*1fd40*/  IMAD.IADD R173, R173, 0x1, R169 ;  /* 0x00000001adad7824 */ /* 0x000fe400078e02a9 */
[----:B----4-:R-:W-:Y:S04]  /*1fd50*/  IMAD.IADD R3, R3, 0x1, -R168 ;  /* 0x0000000103037824 */ /* 0x010fe800078e0aa8 */
[----:B---3--:R-:W-:Y:S01]  /*1fd60*/  IMAD R168, R179, R3, RZ ;  /* 0x00000003b3a87224 */ /* 0x008fe200078e02ff */
[----:B------:R-:W-:Y:S01]  /*1fd70*/  SHF.R.S32.HI R169, RZ, 0x1f, R3 ;  /* 0x0000001fffa97819 */ /* 0x000fe20000011403 */
[----:B------:R-:W-:Y:S04]  /*1fd80*/  IMAD.WIDE.U32 R172, R3, R178, R172 ;  /* 0x000000b203ac7225 */ /* 0x000fe800078e00ac */
[----:B------:R-:W-:Y:S04]  /*1fd90*/  IMAD R168, R178, R169, R168 ;  /* 0x000000a9b2a87224 */ /* 0x000fe800078e02a8 */
[----:B------:R-:W-:Y:S01]  /*1fda0*/  IMAD.IADD R168, R173, 0x1, R168 ;  /* 0x00000001ada87824 */ /* 0x000fe200078e02a8 */
[----:B------:R-:W-:Y:S05]  /*1fdb0*/  BRA `(.L_x_1139) ;  /* 0x0000000000187947 */ /* 0x000fea0003800000 */
.L_x_1138:
[----:B------:R-:W-:Y:S02]  /*1fdc0*/  R2UR UR4, R164 ;  /* 0x00000000a40472ca */ /* 0x000fe400000e0000 */
[----:B------:R-:W-:Y:S11]  /*1fdd0*/  R2UR UR5, R165 ;  /* 0x00000000a50572ca */ /* 0x000ff600000e0000 */
[----:B------:R-:W-:Y:S02]  /*1fde0*/  @!UPT UIADD3 URZ, URZ, URZ, URZ ;  /* 0x0000003f3f3ff290 */ /* 0x000fe4000fffe03f */
[----:B------:R-:W2:Y:S02]  /*1fdf0*/  LD.E R172, desc[UR4][R166.64+0x38] ;  /* 0x00003804a6ac7980 */ /* 0x000ea4000c101900 */
[----:B--2---:R-:W-:Y:S05]  /*1fe00*/  IMAD.U32 R172, R172, -0x40, RZ ;  /* 0xffffffc0acac7824 */ /* 0x004fea00078e00ff */
[----:B------:R-:W-:Y:S02]  /*1fe10*/  SHF.R.S32.HI R168, RZ, 0x1f, R172 ;  /* 0x0000001fffa87819 */ /* 0x000fe400000114ac */
.L_x_1139:
[----:B------:R-:W-:Y:S05]  /*1fe20*/  BSYNC B0 ;  /* 0x0000000000007941 */ /* 0x000fea0003800000 */
.L_x_1137:
[----:B------:R-:W-:Y:S02]  /*1fe30*/  @P6 R2UR UR4, R164 ;  /* 0x00000000a40462ca */ /* 0x000fe400000e0000 */
[C---:B------:R-:W-:Y:S02]  /*1fe40*/  @P6 R2UR UR5, R165.reuse ;  /* 0x00000000a50562ca */ /* 0x040fe400000e0000 */
[-C--:B------:R-:W-:Y:S02]  /*1fe50*/  LEA R178, P1, R172, R236.reuse, 0x1 ;  /* 0x000000ecacb27211 */ /* 0x080fe400078208ff */
[----:B------:R-:W-:Y:S02]  /*1fe60*/  @P5 R2UR UR8, R164 ;  /* 0x00000000a40852ca */ /* 0x000fe400000e0000 */
[----:B------:R-:W-:Y:S02]  /*1fe70*/  LEA.HI.X R179, R172, R235, R168, 0x1, P1 ;  /* 0x000000ebacb37211 */ /* 0x000fe400008f0ca8 */
[C---:B------:R-:W-:Y:S02]  /*1fe80*/  @P5 R2UR UR9, R165.reuse ;  /* 0x00000000a50952ca */ /* 0x040fe400000e0000 */
[C---:B------:R-:W-:Y:S02]  /*1fe90*/  @P3 R2UR UR12, R164.reuse ;  /* 0x00000000a40c32ca */ /* 0x040fe400000e0000 */
[C---:B------:R-:W-:Y:S01]  /*1fea0*/  @P3 R2UR UR13, R165.reuse ;  /* 0x00000000a50d32ca */ /* 0x040fe200000e0000 */
[----:B------:R-:W-:Y:S01]  /*1feb0*/  @!PT LDS RZ, [RZ] ;  /* 0x00000000fffff984 */ /* 0x000fe20000000800 */
[----:B------:R-:W-:Y:S01]  /*1fec0*/  @!PT LDS RZ, [RZ] ;  /* 0x00000000fffff984 */ /* 0x000fe20000000800 */
[----:B------:R-:W-:Y:S01]  /*1fed0*/  @!PT LDS RZ, [RZ] ;  /* 0x00000000fffff984 */ /* 0x000fe20000000800 */
[----:B------:R1:W-:Y:S01]  /*1fee0*/  @P6 LDGSTS.E.BYPASS.LTC128B.128 [R243+0x8000], desc[UR4][R178.64] ;  /* 0x08000000b2f36fae */ /* 0x0003e2000b901d44 */
[C---:B------:R-:W-:Y:S02]  /*1fef0*/  @P4 R2UR UR4, R164.reuse ;  /* 0x00000000a40442ca */ /* 0x040fe400000e0000 */
[C---:B------:R-:W-:Y:S01]  /*1ff00*/  @P4 R2UR UR5, R165.reuse ;  /* 0x00000000a50542ca */ /* 0x040fe200000e0000 */
[----:B------:R1:W-:Y:S01]  /*1ff10*/  @!P6 STS.128 [R243+0x8000], RZ ;  /* 0x008000fff300e388 */ /* 0x0003e20000000c00 */
[C---:B------:R-:W-:Y:S02]  /*1ff20*/  @P6 R2UR UR10, R164.reuse ;  /* 0x00000000a40a62ca */ /* 0x040fe400000e0000 */
[C---:B------:R-:W-:Y:S01]  /*1ff30*/  @P6 R2UR UR11, R165.reuse ;  /* 0x00000000a50b62ca */ /* 0x040fe200000e0000 */
[----:B------:R-:W-:Y:S01]  /*1ff40*/  @!PT LDS RZ, [RZ] ;  /* 0x00000000fffff984 */ /* 0x000fe20000000800 */
[----:B------:R-:W-:Y:S01]  /*1ff50*/  @!PT LDS RZ, [RZ] ;  /* 0x00000000fffff984 */ /* 0x000fe20000000800 */
[----:B------:R-:W-:Y:S01]  /*1ff60*/  @!PT LDS RZ, [RZ] ;  /* 0x00000000fffff984 */ /* 0x000fe20000000800 */
[----:B------:R1:W-:Y:S01]  /*1ff70*/  @P5 LDGSTS.E.BYPASS.LTC128B.128 [R243+0xa000], desc[UR8][R178.64+0x80] ;  /* 0x0a000080b2f35fae */ /* 0x0003e2000b901d48 */
[----:B------:R-:W-:Y:S02]  /*1ff80*/  @P3 R2UR UR14, R164 ;  /* 0x00000000a40e32ca */ /* 0x000fe400000e0000 */
[----:B------:R-:W-:Y:S01]  /*1ff90*/  @P3 R2UR UR15, R165 ;  /* 0x00000000a50f32ca */ /* 0x000fe200000e0000 */
[----:B------:R1:W-:Y:S01]  /*1ffa0*/  @!P5 STS.128 [R243+0xa000], RZ ;  /* 0x00a000fff300d388 */ /* 0x0003e20000000c00 */
[----:B------:R-:W-:Y:S03]  /*1ffb0*/  IADD3 R3, P0, R172, R233, RZ ;  /* 0x000000e9ac037210 */ /* 0x000fe60007f1e0ff */
[----:B------:R-:W-:Y:S01]  /*1ffc0*/  @!PT LDS RZ, [RZ] ;  /* 0x00000000fffff984 */ /* 0x000fe20000000800 */
[----:B------:R-:W-:Y:S01]  /*1ffd0*/  @!PT LDS RZ, [RZ] ;  /* 0x00000000fffff984 */ /* 0x000fe20000000800 */
[----:B------:R-:W-:Y:S01]  /*1ffe0*/  @!PT LDS RZ, [RZ] ;  /* 0x00000000fffff984 */ /* 0x000fe20000000800 */
[----:B------:R1:W-:Y:S01]  /*1fff0*/  @P4 LDGSTS.E.BYPASS.LTC128B.128 [R243+0xc000], desc[UR4][R178.64+0x100] ;  /* 0x0c000100b2f34fae */ /* 0x0003e2000b901d44 */
[CC--:B------:R-:W-:Y:S01]  /*20000*/  @P5 LEA R174, P2, R3.reuse, R236.reuse, 0x1 ;  /* 0x000000ec03ae5211 */ /* 0x0c0fe200078408ff */
[----:B------:R-:W-:Y:S01]  /*20010*/  IMAD.X R168, R168, 0x1, R234, P0 ;  /* 0x00000001a8a87824 */ /* 0x000fe200000e06ea */
[CC--:B------:R-:W-:Y:S01]  /*20020*/  @P6 LEA R176, P0, R3.reuse, R236.reuse, 0x1 ;  /* 0x000000ec03b06211 */ /* 0x0c0fe200078008ff */
[----:B------:R1:W-:Y:S01]  /*20030*/  @!P4 STS.128 [R243+0xc000], RZ ;  /* 0x00c000fff300c388 */ /* 0x0003e20000000c00 */
[CC--:B------:R-:W-:Y:S02]  /*20040*/  @P4 LEA R172, P1, R3.reuse, R236.reuse, 0x1 ;  /* 0x000000ec03ac4211 */ /* 0x0c0fe400078208ff */
[CCC-:B------:R-:W-:Y:S01]  /*20050*/  @P6 LEA.HI.X R177, R3.reuse, R235.reuse, R168.reuse, 0x1, P0 ;  /* 0x000000eb03b16211 */ /* 0x1c0fe200000f0ca8 */
[----:B------:R-:W-:Y:S01]  /*20060*/  @!PT LDS RZ, [RZ] ;  /* 0x00000000fffff984 */ /* 0x000fe20000000800 */
[----:B------:R-:W-:Y:S01]  /*20070*/  @!PT LDS RZ, [RZ] ;  /* 0x00000000fffff984 */ /* 0x000fe20000000800 */
[----:B------:R-:W-:Y:S01]  /*20080*/  @!PT LDS RZ, [RZ] ;  /* 0x00000000fffff984 */ /* 0x000fe20000000800 */
[----:B------:R1:W-:Y:S01]  /*20090*/  @P3 LDGSTS.E.BYPASS.LTC128B.128 [R243+0xe000], desc[UR12][R178.64+0x180] ;  /* 0x0e000180b2f33fae */ /* 0x0003e2000b901d4c */
[CCC-:B------:R-:W-:Y:S02]  /*200a0*/  @P5 LEA.HI.X R175, R3.reuse, R235.reuse, R168.reuse, 0x1, P2 ;  /* 0x000000eb03af5211 */ /* 0x1c0fe400010f0ca8 */
        /* <DEDUP_REMOVED lines=10> */
[----:B------:R1:W-:Y:S01]  /*20150*/  @!P6 STS.128 [R243+0x8800], RZ ;  /* 0x008800fff300e388 */ /* 0x0003e20000000c00 */
[CC--:B------:R-:W-:Y:S01]  /*20160*/  @P4 LEA R182, P1, R169.reuse, R236.reuse, 0x1 ;  /* 0x000000eca9b64211 */ /* 0x0c0fe200078208ff */
[----:B------:R-:W-:Y:S01]  /*20170*/  IMAD.X R168, R168, 0x1, R234, P2 ;  /* 0x00000001a8a87824 */ /* 0x000fe200010e06ea */
[CC--:B------:R-:W-:Y:S01]  /*20180*/  @P5 LEA R184, P2, R169.reuse, R236.reuse, 0x1 ;  /* 0x000000eca9b85211 */ /* 0x0c0fe200078408ff */
[----:B------:R-:W-:Y:S01]  /*20190*/  @!PT LDS RZ, [RZ] ;  /* 0x00000000fffff984 */ /* 0x000fe20000000800 */
[----:B------:R-:W-:Y:S01]  /*201a0*/  @!PT LDS RZ, [RZ] ;  /* 0x00000000fffff984 */ /* 0x000fe20000000800 */
[----:B------:R-:W-:Y:S01]  /*201b0*/  @!PT LDS RZ, [RZ] ;  /* 0x00000000fffff984 */ /* 0x000fe20000000800 */
[----:B------:R1:W-:Y:S03]  /*201c0*/  @P5 LDGSTS.E.BYPASS.LTC128B.128 [R243+0xa800], desc[UR8][R174.64+0x80] ;  /* 0x0a800080aef35fae */ /* 0x0003e6000b901d48 */
[CCC-:B------:R-:W-:Y:S01]  /*201d0*/  @P6 LEA.HI.X R187, R169.reuse, R235.reuse, R168.reuse, 0x1, P0 ;  /* 0x000000eba9bb6211 */ /* 0x1c0fe200000f0ca8 */
[----:B------:R1:W-:Y:S01]  /*201e0*/  @!P5 STS.128 [R243+0xa800], RZ ;  /* 0x00a800fff300d388 */ /* 0x0003e20000000c00 */
[CCC-:B------:R-:W-:Y:S02]  /*201f0*/  @P5 LEA.HI.X R185, R169.reuse, R235.reuse, R168.reuse, 0x1, P2 ;  /* 0x000000eba9b95211 */ /* 0x1c0fe400010f0ca8 */
[C-C-:B------:R-:W-:Y:S01]  /*20200*/  @P4 LEA.HI.X R183, R169.reuse, R235, R168.reuse, 0x1, P1 ;  /* 0x000000eba9b74211 */ /* 0x140fe200008f0ca8 */
[----:B------:R-:W-:Y:S01]  /*20210*/  @!PT LDS RZ, [RZ] ;  /* 0x00000000fffff984 */ /* 0x000fe20000000800 */
[----:B------:R-:W-:Y:S01]  /*20220*/  @!PT LDS RZ, [RZ] ;  /* 0x00000000fffff984 */ /* 0x000fe20000000800 */
[----:B------:R-:W-:Y:S01]  /*20230*/  @!PT LDS RZ, [RZ] ;  /* 0x00000000fffff984 */ /* 0x000fe20000000800 */
[----:B------:R1:W-:Y:S01]  /*20240*/  @P4 LDGSTS.E.BYPASS.LTC128B.128 [R243+0xc800], desc[UR4][R172.64+0x100] ;  /* 0x0c800100acf34fae */ /* 0x0003e2000b901d44 */
[CC--:B------:R-:W-:Y:S02]  /*20250*/  @P3 LEA R180, P0, R169.reuse, R236.reuse, 0x1 ;  /* 0x000000eca9b43211 */ /* 0x0c0fe400078008ff */
[C---:B------:R-:W-:Y:S01]  /*20260*/  IADD3 R3, P2, R169.reuse, R233, RZ ;  /* 0x000000e9a9037210 */ /* 0x040fe20007f5e0ff */
[----:B------:R1:W-:Y:S01]  /*20270*/  @!P4 STS.128 [R243+0xc800], RZ ;  /* 0x00c800fff300c388 */ /* 0x0003e20000000c00 */
[-C--:B------:R-:W-:Y:S02]  /*20280*/  @P3 LEA.HI.X R181, R169, R235.reuse, R168, 0x1, P0 ;  /* 0x000000eba9b53211 */ /* 0x080fe400000f0ca8 */
[-C--:B------:R-:W-:Y:S01]  /*20290*/  @P6 LEA R194, P0, R3, R236.reuse, 0x1 ;  /* 0x000000ec03c26211 */ /* 0x080fe200078008ff */
[----:B------:R-:W-:Y:S01]  /*202a0*/  @!PT LDS RZ, [RZ] ;  /* 0x00000000fffff984 */ /* 0x000fe20000000800 */
[----:B------:R-:W-:Y:S01]  /*202b0*/  @!PT LDS RZ, [RZ] ;  /* 0x00000000fffff984 */ /* 0x000fe20000000800 */
[----:B------:R-:W-:Y:S01]  /*202c0*/  @!PT LDS RZ, [RZ] ;  /* 0x00000000fffff984 */ /* 0x000fe20000000800 */
[----:B------:R1:W-:Y:S01]  /*202d0*/  @P3 LDGSTS.E.BYPASS.LTC128B.128 [R243+0xe800], desc[UR12][R170.64+0x180] ;  /* 0x0e800180aaf33fae */ /* 0x0003e2000b901d4c */
[----:B------:R-:W-:Y:S01]  /*202e0*/  @P6 R2UR UR12, R164 ;  /* 0x00000000a40c62ca */ /* 0x000fe200000e0000 */
[----:B------:R-:W-:Y:S01]  /*202f0*/  IMAD.X R168, R168, 0x1, R234, P2 ;  /* 0x00000001a8a87824 */ /* 0x000fe200010e06ea */
[----:B------:R-:W-:Y:S01]  /*20300*/  @P6 R2UR UR13, R165 ;  /* 0x00000000a50d62ca */ /* 0x000fe200000e0000 */
[----:B------:R1:W-:Y:S01]  /*20310*/  @!P3 STS.128 [R243+0xe800], RZ ;  /* 0x00e800fff300b388 */ /* 0x0003e20000000c00 */
[CC--:B------:R-:W-:Y:S02]  /*20320*/  @P5 LEA R192, P2, R3.reuse, R236.reuse, 0x1 ;  /* 0x000000ec03c05211 */ /* 0x0c0fe400078408ff */
[-CC-:B------:R-:W-:Y:S01]  /*20330*/  @P6 LEA.HI.X R195, R3, R235.reuse, R168.reuse, 0x1, P0 ;  /* 0x000000eb03c36211 */ /* 0x180fe200000f0ca8 */
[----:B------:R-:W-:Y:S01]  /*20340*/  @!PT LDS RZ, [RZ] ;  /* 0x00000000fffff984 */ /* 0x000fe20000000800 */
[----:B------:R-:W-:Y:S01]  /*20350*/  @!PT LDS RZ, [RZ] ;  /* 0x00000000fffff984 */ /* 0x000fe20000000800 */
[----:B------:R-:W-:Y:S01]  /*20360*/  @!PT LDS RZ, [RZ] ;  /* 0x00000000fffff984 */ /* 0x000fe20000000800 */
[----:B------:R1:W-:Y:S01]  /*20370*/  @P6 LDGSTS.E.BYPASS.LTC128B.128 [R243+0x9000], desc[UR10][R186.64] ;  /* 0x09000000baf36fae */ /* 0x0003e2000b901d4a */
[C---:B------:R-:W-:Y:S02]  /*20380*/  @P5 R2UR UR10, R164.reuse ;  /* 0x00000000a40a52ca */ /* 0x040fe400000e0000 */
[----:B------:R-:W-:Y:S01]  /*20390*/  @P5 R2UR UR11, R165 ;  /* 0x00000000a50b52ca */ /* 0x000fe200000e0000 */
[----:B------:R1:W-:Y:S01]  /*203a0*/  @!P6 STS.128 [R243+0x9000], RZ ;  /* 0x009000fff300e388 */ /* 0x0003e20000000c00 */
[CCC-:B------:R-:W-:Y:S02]  /*203b0*/  @P5 LEA.HI.X R193, R3.reuse, R235.reuse, R168.reuse, 0x1, P2 ;  /* 0x000000eb03c15211 */ /* 0x1c0fe400010f0ca8 */
[-C--:B------:R-:W-:Y:S01]  /*203c0*/  @P4 LEA R190, P1, R3, R236.reuse, 0x1 ;  /* 0x000000ec03be4211 */ /* 0x080fe200078208ff */
[----:B------:R-:W-:Y:S01]  /*203d0*/  @!PT LDS RZ, [RZ] ;  /* 0x00000000fffff984 */ /* 0x000fe20000000800 */
[----:B------:R-:W-:Y:S01]  /*203e0*/  @!PT LDS RZ, [RZ] ;  /* 0x00000000fffff984 */ /* 0x000fe20000000800 */
[----:B------:R-:W-:Y:S01]  /*203f0*/  @!PT LDS RZ, [RZ] ;  /* 0x00000000fffff984 */ /* 0x000fe20000000800 */
[----:B------:R1:W-:Y:S01]  /*20400*/  @P5 LDGSTS.E.BYPASS.LTC128B.128 [R243+0xb000], desc[UR8][R184.64+0x80] ;  /* 0x0b000080b8f35fae */ /* 0x0003e2000b901d48 */
[C---:B------:R-:W-:Y:S02]  /*20410*/  @P4 R2UR UR8, R164.reuse ;  /* 0x00000000a40842ca */ /* 0x040fe400000e0000 */
[----:B------:R-:W-:Y:S01]  /*20420*/  @P4 R2UR UR9, R165 ;  /* 0x00000000a50942ca */ /* 0x000fe200000e0000 */
[----:B------:R1:W-:Y:S01]  /*20430*/  @!P5 STS.128 [R243+0xb000], RZ ;  /* 0x00b000fff300d388 */ /* 0x0003e20000000c00 */
[CC--:B------:R-:W-:Y:S02]  /*20440*/  @P4 LEA.HI.X R191, R3.reuse, R235.reuse, R168, 0x1, P1 ;  /* 0x000000eb03bf4211 */ /* 0x0c0fe400008f0ca8 */
[----:B------:R-:W-:Y:S01]  /*20450*/  @P3 LEA R196, P0, R3, R236, 0x1 ;  /* 0x000000ec03c43211 */ /* 0x000fe200078008ff */
[----:B------:R-:W-:Y:S01]  /*20460*/  @!PT LDS RZ, [RZ] ;  /* 0x00000000fffff984 */ /* 0x000fe20000000800 */
[----:B------:R-:W-:Y:S01]  /*20470*/  @!PT LDS RZ, [RZ] ;  /* 0x00000000fffff984 */ /* 0x000fe20000000800 */
[----:B------:R-:W-:Y:S01]  /*20480*/  @!PT LDS RZ, [RZ] ;  /* 0x00000000fffff984 */ /* 0x000fe20000000800 */
[----:B------:R1:W-:Y:S01]  /*20490*/  @P4 LDGSTS.E.BYPASS.LTC128B.128 [R243+0xd000], desc[UR4][R182.64+0x100] ;  /* 0x0d000100b6f34fae */ /* 0x0003e2000b901d44 */
[----:B------:R-:W-:Y:S01]  /*204a0*/  @P3 R2UR UR4, R164 ;  /* 0x00000000a40432ca */ /* 0x000fe200000e0000 */
[----:B------:R-:W-:Y:S01]  /*204b0*/  IMAD.MOV.U32 R236, RZ, RZ, R178 ;  /* 0x000000ffffec7224 */ /* 0x000fe200078e00b2 */
[----:B------:R-:W-:Y:S01]  /*204c0*/  @P3 R2UR UR5, R165 ;  /* 0x00000000a50532ca */ /* 0x000fe200000e0000 */
        /* <DEDUP_REMOVED lines=29> */
.L_x_1136:
[----:B------:R-:W-:Y:S05]  /*206a0*/  BSYNC B1 ;  /* 0x0000000000017941 */ /* 0x000fea0003800000 */
.L_x_1135:
[----:B------:R-:W-:Y:S01]  /*206b0*/  R2UR UR4, R164 ;  /* 0x00000000a40472ca */ /* 0x000fe200000e0000 */
[----:B-1----:R-:W-:Y:S01]  /*206c0*/  LDSM.16.MT88.4 R168, [R230+0x10000] ;  /* 0x01000000e6a8783b */ /* 0x002fe20000004200 */
[----:B------:R-:W-:Y:S02]  /*206d0*/  R2UR UR5, R165 ;  /* 0x00000000a50572ca */ /* 0x000fe400000e0000 */
[----:B------:R-:W-:Y:S04]  /*206e0*/  FMNMX.FTZ R3, R6, R0, !PT ;  /* 0x0000000006037209 */ /* 0x000fe80007810000 */
[----:B------:R-:W-:Y:S01]  /*206f0*/  FMNMX.FTZ R3, R7, R3, !PT ;  /* 0x0000000307037209 */ /* 0x000fe20007810000 */
[----:B------:R-:W-:Y:S03]  /*20700*/  LDSM.16.MT88.4 R172, [R229+0x10000] ;  /* 0x01000000e5ac783b */ /* 0x000fe60000004200 */
[----:B------:R-:W-:Y:S04]  /*20710*/  FMNMX.FTZ R3, R10, R3, !PT ;  /* 0x000000030a037209 */ /* 0x000fe80007810000 */
[----:B------:R-:W-:Y:S01]  /*20720*/  FMNMX.FTZ R3, R11, R3, !PT ;  /* 0x000000030b037209 */ /* 0x000fe20007810000 */
[----:B------:R1:W2:Y:S03]  /*20730*/  LD.E R165, desc[UR4][R166.64+0xdc] ;  /* 0x0000dc04a6a57980 */ /* 0x0002a6000c101900 */
[----:B------:R-:W-:Y:S01]  /*20740*/  FMNMX.FTZ R3, R14, R3, !PT ;  /* 0x000000030e037209 */ /* 0x000fe20007810000 */
[----:B------:R-:W-:Y:S03]  /*20750*/  LDSM.16.MT88.4 R176, [R228+0x10000] ;  /* 0x01000000e4b0783b */ /* 0x000fe60000004200 */
[----:B------:R-:W-:Y:S04]  /*20760*/  FMNMX.FTZ R3, R15, R3, !PT ;  /* 0x000000030f037209 */ /* 0x000fe80007810000 */
[----:B------:R-:W-:Y:S01]  /*20770*/  FMNMX.FTZ R3, R18, R3, !PT ;  /* 0x0000000312037209 */ /* 0x000fe20007810000 */
[----:B------:R-:W-:Y:S03]  /*20780*/  LDSM.16.MT88.4 R180, [R230+0x12800] ;  /* 0x01280000e6b4783b */ /* 0x000fe60000004200 */
[----:B------:R-:W-:Y:S04]  /*20790*/  FMNMX.FTZ R3, R19, R3, !PT ;  /* 0x0000000313037209 */ /* 0x000fe80007810000 */
[----:B------:R-:W-:Y:S01]  /*207a0*/  FMNMX.FTZ R3, R22, R3, !PT ;  /* 0x0000000316037209 */ /* 0x000fe20007810000 */
[----:B------:R-:W-:Y:S03]  /*207b0*/  LDSM.16.MT88.4 R184, [R227+0x12800] ;  /* 0x01280000e3b8783b */ /* 0x000fe60000004200 */
[----:B------:R-:W-:Y:S02]  /*207c0*/  FMNMX.FTZ R3, R23, R3, !PT ;  /* 0x0000000317037209 */ /* 0x000fe40007810000 */
[----:B-1----:R-:W-:Y:S02]  /*207d0*/  FMNMX.FTZ R167, R4, R2, !PT ;  /* 0x0000000204a77209 */ /* 0x002fe40007810000 */
        /* <DEDUP_REMOVED lines=11> */
[----:B------:R-:W-:Y:S03]  /*20890*/  FMNMX.FTZ R167, R16, R167, !PT ;  /* 0x000000a710a77209 */ /* 0x000fe60007810000 */
[----:B------:R-:W1:Y:S01]  /*208a0*/  SHFL.BFLY PT, R166, R3, 0x2, 0x1f ;  /* 0x0c401f0003a67f89 */ /* 0x000e6200000e0000 */
[----:B------:R-:W-:Y:S04]  /*208b0*/  FMNMX.FTZ R167, R17, R167, !PT ;  /* 0x000000a711a77209 */ /* 0x000fe80007810000 */
[----:B------:R-:W-:Y:S04]  /*208c0*/  FMNMX.FTZ R167, R20, R167, !PT ;  /* 0x000000a714a77209 */ /* 0x000fe80007810000 */
[----:B------:R-:W-:Y:S04]  /*208d0*/  FMNMX.FTZ R167, R21, R167, !PT ;  /* 0x000000a715a77209 */ /* 0x000fe80007810000 */
[----:B------:R-:W-:Y:S04]  /*208e0*/  FMNMX.FTZ R167, R24, R167, !PT ;  /* 0x000000a718a77209 */ /* 0x000fe80007810000 */
[----:B------:R-:W-:Y:S04]  /*208f0*/  FMNMX.FTZ R167, R25, R167, !PT ;  /* 0x000000a719a77209 */ /* 0x000fe80007810000 */
[----:B------:R-:W-:Y:S04]  /*20900*/  FMNMX.FTZ R167, R28, R167, !PT ;  /* 0x000000a71ca77209 */ /* 0x000fe80007810000 */
[----:B------:R-:W-:Y:S04]  /*20910*/  FMNMX.FTZ R167, R29, R167, !PT ;  /* 0x000000a71da77209 */ /* 0x000fe80007810000 */
[----:B------:R-:W-:Y:S04]  /*20920*/  FMNMX.FTZ R167, R32, R167, !PT ;  /* 0x000000a720a77209 */ /* 0x000fe80007810000 */
[----:B------:R-:W-:Y:S05]  /*20930*/  FMNMX.FTZ R167, R33, R167, !PT ;  /* 0x000000a721a77209 */ /* 0x000fea0007810000 */
[----:B------:R-:W3:Y:S01]  /*20940*/  SHFL.BFLY PT, R164, R167, 0x2, 0x1f ;  /* 0x0c401f00a7a47f89 */ /* 0x000ee200000e0000 */
[----:B-1----:R-:W-:Y:S07]  /*20950*/  FMNMX.FTZ R166, R3, R166, !PT ;  /* 0x000000a603a67209 */ /* 0x002fee0007810000 */
[----:B------:R-:W1:Y:S01]  /*20960*/  SHFL.BFLY PT, R3, R166, 0x1, 0x1f ;  /* 0x0c201f00a6037f89 */ /* 0x000e6200000e0000 */
[----:B---3--:R-:W-:Y:S07]  /*20970*/  FMNMX.FTZ R167, R167, R164, !PT ;  /* 0x000000a4a7a77209 */ /* 0x008fee0007810000 */
[----:B------:R-:W3:Y:S01]  /*20980*/  SHFL.BFLY PT, R164, R167, 0x1, 0x1f ;  /* 0x0c201f00a7a47f89 */ /* 0x000ee200000e0000 */
[----:B-1----:R-:W-:Y:S05]  /*20990*/  FMNMX.FTZ R3, R166, R3, !PT ;  /* 0x00000003a6037209 */ /* 0x002fea0007810000 */
[----:B------:R-:W-:Y:S01]  /*209a0*/  FADD.FTZ R0, -R3, R0 ;  /* 0x0000000003007221 */ /* 0x000fe20000010100 */
[----:B---3--:R-:W-:Y:S04]  /*209b0*/  FMNMX.FTZ R164, R167, R164, !PT ;  /* 0x000000a4a7a47209 */ /* 0x008fe80007810000 */
[C---:B------:R-:W-:Y:S01]  /*209c0*/  FSETP.NEU.FTZ.AND P0, PT, R164.reuse, -INF , PT ;  /* 0xff800000a400780b */ /* 0x040fe20003f1d000 */
[----:B------:R-:W-:Y:S01]  /*209d0*/  FADD.FTZ R2, -R164, R2 ;  /* 0x00000002a4027221 */ /* 0x000fe20000010100 */
[C---:B--2---:R-:W-:Y:S01]  /*209e0*/  FMUL.FTZ R197, R165.reuse, R164 ;  /* 0x000000a4a5c57220 */ /* 0x044fe20000410000 */
[C---:B------:R-:W-:Y:S02]  /*209f0*/  FMUL.FTZ R196, R165.reuse, R3 ;  /* 0x00000003a5c47220 */ /* 0x040fe40000410000 */
[C---:B------:R-:W-:Y:S01]  /*20a00*/  FMUL.FTZ R2, R165.reuse, R2 ;  /* 0x00000002a5027220 */ /* 0x040fe20000410000 */
[----:B------:R-:W-:Y:S01]  /*20a10*/  FMUL.FTZ R0, R165, R0 ;  /* 0x00000000a5007220 */ /* 0x000fe20000410000 */
[----:B------:R-:W-:Y:S02]  /*20a20*/  FSEL R197, R197, RZ, P0 ;  /* 0x000000ffc5c57208 */ /* 0x000fe40000000000 */
[----:B------:R-:W-:Y:S02]  /*20a30*/  FSETP.NEU.FTZ.AND P0, PT, R3, -INF , PT ;  /* 0xff8000000300780b */ /* 0x000fe40003f1d000 */
[----:B------:R-:W1:Y:S01]  /*20a40*/  MUFU.EX2 R2, R2 ;  /* 0x0000000200027308 */ /* 0x000e620000000800 */
        /* <DEDUP_REMOVED lines=10> */
[----:B------:R-:W2:Y:S01]  /*20af0*/  MUFU.EX2 R0, R0 ;  /* 0x0000000000007308 */ /* 0x000ea20000000800 */
[-CC-:B------:R-:W-:Y:S01]  /*20b00*/  FFMA.FTZ R34, R34, R165.reuse, -R196.reuse ;  /* 0x000000a522227223 */ /* 0x180fe200000108c4 */
[-CC-:B------:R-:W-:Y:S01]  /*20b10*/  FFMA.FTZ R198, R12, R165.reuse, -R197.reuse ;  /* 0x000000a50cc67223 */ /* 0x180fe200000108c5 */
[-CC-:B------:R-:W-:Y:S01]  /*20b20*/  FFMA.FTZ R199, R13, R165.reuse, -R197.reuse ;  /* 0x000000a50dc77223 */ /* 0x180fe200000108c5 */
[--C-:B------:R-:W-:Y:S01]  /*20b30*/  FFMA.FTZ R200, R14, R165, -R196.reuse ;  /* 0x000000a50ec87223 */ /* 0x100fe200000108c4 */
[C---:B-1----:R-:W-:Y:S01]  /*20b40*/  FMUL.FTZ R4, R2.reuse, R160 ;  /* 0x000000a002047220 */ /* 0x042fe20000410000 */
        /* <DEDUP_REMOVED lines=10> */
[----:B------:R-:W1:Y:S01]  /*20bf0*/  MUFU.EX2 R166, R166 ;  /* 0x000000a600a67308 */ /* 0x000e620000000800 */
[C---:B--2---:R-:W-:Y:S01]  /*20c00*/  FMUL.FTZ R6, R0.reuse, R162 ;  /* 0x000000a200067220 */ /* 0x044fe20000410000 */
[C---:B------:R-:W-:Y:S01]  /*20c10*/  FMUL.FTZ R7, R0.reuse, R163 ;  /* 0x000000a300077220 */ /* 0x040fe20000410000 */
[C---:B------:R-:W-:Y:S01]  /*20c20*/  FMUL.FTZ R10, R0.reuse, R158 ;  /* 0x0000009e000a7220 */ /* 0x040fe20000410000 */
[C---:B------:R-:W-:Y:S01]  /*20c30*/  FMUL.FTZ R11, R0.reuse, R159 ;  /* 0x0000009f000b7220 */ /* 0x040fe20000410000 */
[C---:B------:R-:W-:Y:S01]  /*20c40*/  FMUL.FTZ R38, R0.reuse, R38 ;  /* 0x0000002600267220 */ /* 0x040fe20000410000 */
[----:B------:R-:W2:Y:S01]  /*20c50*/  LDSM.16.MT88.4 R156, [R227+0x10000] ;  /* 0x01000000e39c783b */ /* 0x000ea20000004200 */
[C---:B------:R-:W-:Y:S03]  /*20c60*/  FMUL.FTZ R39, R0.reuse, R39 ;  /* 0x0000002700277220 */ /* 0x040fe60000410000 */
[----:B------:R-:W-:Y:S01]  /*20c70*/  MUFU.EX2 R194, R194 ;  /* 0x000000c200c27308 */ /* 0x000fe20000000800 */
[C---:B------:R-:W-:Y:S01]  /*20c80*/  FMUL.FTZ R42, R0.reuse, R42 ;  /* 0x0000002a002a7220 */ /* 0x040fe20000410000 */
[C---:B------:R-:W-:Y:S01]  /*20c90*/  FMUL.FTZ R43, R0.reuse, R43 ;  /* 0x0000002b002b7220 */ /* 0x040fe20000410000 */
[C---:B------:R-:W-:Y:S01]  /*20ca0*/  FMUL.FTZ R46, R0.reuse, R46 ;  /* 0x0000002e002e7220 */ /* 0x040fe20000410000 */
[----:B------:R-:W-:Y:S01]  /*20cb0*/  FMUL.FTZ R47, R0, R47 ;  /* 0x0000002f002f7220 */ /* 0x000fe20000410000 */
[C---:B------:R-:W-:Y:S01]  /*20cc0*/  FMUL.FTZ R48, R2.reuse, R48 ;  /* 0x0000003002307220 */ /* 0x040fe20000410000 */
[----:B------:R-:W-:Y:S01]  /*20cd0*/  FMUL.FTZ R49, R2, R49 ;  /* 0x0000003102317220 */ /* 0x000fe20000410000 */
[----:B------:R-:W-:Y:S03]  /*20ce0*/  FMUL.FTZ R50, R0, R50 ;  /* 0x0000003200327220 */ /* 0x000fe60000410000 */
[----:B------:R-:W3:Y:S01]  /*20cf0*/  MUFU.EX2 R167, R167 ;  /* 0x000000a700a77308 */ /* 0x000ee20000000800 */
[----:B-1----:R-:W-:Y:S01]  /*20d00*/  F2FP.F16.F32.PACK_AB R160, R166, R191 ;  /* 0x000000bfa6a0723e */ /* 0x002fe200000000ff */
        /* <DEDUP_REMOVED lines=14> */
[----:B------:R-:W1:Y:S01]  /*20df0*/  MUFU.EX2 R192, R192 ;  /* 0x000000c000c07308 */ /* 0x000e620000000800 */
        /* <DEDUP_REMOVED lines=15> */
[----:B------:R-:W3:Y:S01]  /*20ef0*/  MUFU.EX2 R195, R195 ;  /* 0x000000c300c37308 */ /* 0x000ee20000000800 */
        /* <DEDUP_REMOVED lines=16> */
[----:B---3--:R-:W-:Y:S01]  /*21000*/  F2FP.F16.F32.PACK_AB R163, R195, R193 ;  /* 0x000000c1c3a3723e */ /* 0x008fe200000000ff */
[----:B------:R-:W-:Y:S01]  /*21010*/  FMUL.FTZ R89, R2, R89 ;  /* 0x0000005902597220 */ /* 0x000fe20000410000 */
[C---:B------:R-:W-:Y:S01]  /*21020*/  FMUL.FTZ R90, R0.reuse, R90 ;  /* 0x0000005a005a7220 */ /* 0x040fe20000410000 */
[----:B------:R-:W-:Y:S01]  /*21030*/  FMUL.FTZ R91, R0, R91 ;  /* 0x0000005b005b7220 */ /* 0x000fe20000410000 */
[C---:B------:R-:W-:Y:S01]  /*21040*/  FMUL.FTZ R92, R2.reuse, R92 ;  /* 0x0000005c025c7220 */ /* 0x040fe20000410000 */
[----:B------:R-:W-:Y:S01]  /*21050*/  FMUL.FTZ R93, R2, R93 ;  /* 0x0000005d025d7220 */ /* 0x000fe20000410000 */
[C---:B------:R-:W-:Y:S01]  /*21060*/  FMUL.FTZ R94, R0.reuse, R94 ;  /* 0x0000005e005e7220 */ /* 0x040fe20000410000 */
[C---:B------:R-:W-:Y:S01]  /*21070*/  HMMA.16816.F32 R4, R160.reuse, R168, R4 ;  /* 0x000000a8a004723c */ /* 0x040fe20000001804 */
[----:B------:R-:W-:Y:S04]  /*21080*/  MUFU.EX2 R198, R198 ;  /* 0x000000c600c67308 */ /* 0x000fe80000000800 */
[----:B------:R-:W-:Y:S01]  /*21090*/  FMUL.FTZ R95, R0, R95 ;  /* 0x0000005f005f7220 */ /* 0x000fe20000410000 */
[C---:B------:R-:W-:Y:S01]  /*210a0*/  HMMA.16816.F32 R8, R160.reuse, R170, R8 ;  /* 0x000000aaa008723c */ /* 0x040fe20000001808 */
[----:B------:R-:W1:Y:S04]  /*210b0*/  LDSM.16.MT88.4 R168, [R230+0x12000] ;  /* 0x01200000e6a8783b */ /* 0x000e680000004200 */
[----:B------:R-:W3:Y:S01]  /*210c0*/  MUFU.EX2 R199, R199 ;  /* 0x000000c700c77308 */ /* 0x000ee20000000800 */
[----:B------:R-:W-:Y:S01]  /*210d0*/  ISETP.GT.AND P0, PT, R247, RZ, PT ;  /* 0x000000fff700720c */ /* 0x000fe20003f04270 */
[C---:B------:R-:W-:Y:S01]  /*210e0*/  FMUL.FTZ R96, R2.reuse, R96 ;  /* 0x0000006002607220 */ /* 0x040fe20000410000 */
[C---:B------:R-:W-:Y:S03]  /*210f0*/  HMMA.16816.F32 R36, R160.reuse, R172, R36 ;  /* 0x000000aca024723c */ /* 0x040fe60000001824 */
[----:B------:R-:W-:Y:S03]  /*21100*/  FMUL.FTZ R97, R2, R97 ;  /* 0x0000006102617220 */ /* 0x000fe60000410000 */
[C---:B------:R-:W-:Y:S01]  /*21110*/  HMMA.16816.F32 R40, R160.reuse, R174, R40 ;  /* 0x000000aea028723c */ /* 0x040fe20000001828 */
[----:B------:R-:W4:Y:S01]  /*21120*/  LDSM.16.MT88.4 R172, [R229+0x12000] ;  /* 0x01200000e5ac783b */ /* 0x000f220000004200 */
[----:B------:R-:W-:Y:S03]  /*21130*/  MUFU.EX2 R200, R200 ;  /* 0x000000c800c87308 */ /* 0x000fe60000000800 */
[C---:B------:R-:W-:Y:S01]  /*21140*/  FMUL.FTZ R98, R0.reuse, R98 ;  /* 0x0000006200627220 */ /* 0x040fe20000410000 */
[C---:B------:R-:W-:Y:S06]  /*21150*/  HMMA.16816.F32 R44, R160.reuse, R176, R44 ;  /* 0x000000b0a02c723c */ /* 0x040fec000000182c */
[----:B------:R-:W-:Y:S01]  /*21160*/  MUFU.EX2 R252, R252 ;  /* 0x000000fc00fc7308 */ /* 0x000fe20000000800 */
[----:B------:R-:W-:Y:S01]  /*21170*/  FMUL.FTZ R99, R0, R99 ;  /* 0x0000006300637220 */ /* 0x000fe20000410000 */
[C---:B------:R-:W-:Y:S01]  /*21180*/  HMMA.16816.F32 R48, R160.reuse, R178, R48 ;  /* 0x000000b2a030723c */ /* 0x040fe20000001830 */
[----:B------:R-:W-:Y:S02]  /*21190*/  LDSM.16.MT88.4 R176, [R228+0x10800] ;  /* 0x01080000e4b0783b */ /* 0x000fe40000004200 */
[C---:B------:R-:W-:Y:S03]  /*211a0*/  FMUL.FTZ R100, R2.reuse, R100 ;  /* 0x0000006402647220 */ /* 0x040fe60000410000 */
[C---:B--2---:R-:W-:Y:S05]  /*211b0*/  HMMA.16816.F32 R52, R160.reuse, R156, R52 ;  /* 0x0000009ca034723c */ /* 0x044fea0000001834 */
[----:B------:R-:W-:Y:S01]  /*211c0*/  FMUL.FTZ R101, R2, R101 ;  /* 0x0000006502657220 */ /* 0x000fe20000410000 */
[C---:B------:R-:W-:Y:S01]  /*211d0*/  HMMA.16816.F32 R56, R160.reuse, R158, R56 ;  /* 0x0000009ea038723c */ /* 0x040fe20000001838 */
[----:B------:R-:W2:Y:S04]  /*211e0*/  LDSM.16.MT88.4 R156, [R228+0x12000] ;  /* 0x01200000e49c783b */ /* 0x000ea80000004200 */
[C---:B------:R-:W-:Y:S01]  /*211f0*/  FMUL.FTZ R102, R0.reuse, R102 ;  /* 0x0000006600667220 */ /* 0x040fe20000410000 */
[C---:B-1----:R-:W-:Y:S05]  /*21200*/  HMMA.16816.F32 R60, R160.reuse, R168, R60 ;  /* 0x000000a8a03c723c */ /* 0x042fea000000183c */
[----:B------:R-:W-:Y:S01]  /*21210*/  FMUL.FTZ R103, R0, R103 ;  /* 0x0000006700677220 */ /* 0x000fe20000410000 */
[C---:B------:R-:W-:Y:S01]  /*21220*/  HMMA.16816.F32 R64, R160.reuse, R170, R64 ;  /* 0x000000aaa040723c */ /* 0x040fe20000001840 */
[----:B------:R-:W1:Y:S04]  /*21230*/  LDSM.16.MT88.4 R168, [R227+0x12000] ;  /* 0x01200000e3a8783b */ /* 0x000e680000004200 */
[C---:B------:R-:W-:Y:S01]  /*21240*/  FMUL.FTZ R104, R2.reuse, R104 ;  /* 0x0000006802687220 */ /* 0x040fe20000410000 */
[C---:B----4-:R-:W-:Y:S05]  /*21250*/  HMMA.16816.F32 R68, R160.reuse, R172, R68 ;  /* 0x000000aca044723c */ /* 0x050fea0000001844 */
[----:B------:R-:W-:Y:S01]  /*21260*/  FMUL.FTZ R105, R2, R105 ;  /* 0x0000006902697220 */ /* 0x000fe20000410000 */
[C---:B------:R-:W-:Y:S01]  /*21270*/  HMMA.16816.F32 R72, R160.reuse, R174, R72 ;  /* 0x000000aea048723c */ /* 0x040fe20000001848 */
[----:B------:R-:W4:Y:S04]  /*21280*/  LDSM.16.MT88.4 R172, [R230+0x14000] ;  /* 0x01400000e6ac783b */ /* 0x000f280000004200 */
[C---:B------:R-:W-:Y:S01]  /*21290*/  FMUL.FTZ R106, R0.reuse, R106 ;  /* 0x0000006a006a7220 */ /* 0x040fe20000410000 */
[----:B------:R-:W-:Y:S01]  /*212a0*/  FMUL.FTZ R107, R0, R107 ;  /* 0x0000006b006b7220 */ /* 0x000fe20000410000 */
[C---:B------:R-:W-:Y:S01]  /*212b0*/  FMUL.FTZ R108, R2.reuse, R108 ;  /* 0x0000006c026c7220 */ /* 0x040fe20000410000 */
[----:B------:R-:W-:Y:S03]  /*212c0*/  FMUL.FTZ R109, R2, R109 ;  /* 0x0000006d026d7220 */ /* 0x000fe60000410000 */
[C---:B------:R-:W-:Y:S01]  /*212d0*/  FMUL.FTZ R110, R0.reuse, R110 ;  /* 0x0000006e006e7220 */ /* 0x040fe20000410000 */
[----:B------:R-:W-:Y:S01]  /*212e0*/  FMUL.FTZ R111, R0, R111 ;  /* 0x0000006f006f7220 */ /* 0x000fe20000410000 */
[C---:B------:R-:W-:Y:S01]  /*212f0*/  FMUL.FTZ R112, R2.reuse, R112 ;  /* 0x0000007002707220 */ /* 0x040fe20000410000 */
[----:B------:R-:W-:Y:S01]  /*21300*/  FMUL.FTZ R113, R2, R113 ;  /* 0x0000007102717220 */ /* 0x000fe20000410000 */
[C---:B------:R-:W-:Y:S01]  /*21310*/  FMUL.FTZ R114, R0.reuse, R114 ;  /* 0x0000007200727220 */ /* 0x040fe20000410000 */
[----:B------:R-:W-:Y:S01]  /*21320*/  FMUL.FTZ R115, R0, R115 ;  /* 0x0000007300737220 */ /* 0x000fe20000410000 */
[C---:B--2---:R-:W-:Y:S03]  /*21330*/  HMMA.16816.F32 R76, R160.reuse, R156, R76 ;  /* 0x0000009ca04c723c */ /* 0x044fe6000000184c */
[C---:B------:R-:W-:Y:S01]  /*21340*/  FMUL.FTZ R116, R2.reuse, R116 ;  /* 0x0000007402747220 */ /* 0x040fe20000410000 */
[----:B------:R-:W-:Y:S01]  /*21350*/  FMUL.FTZ R117, R2, R117 ;  /* 0x0000007502757220 */ /* 0x000fe20000410000 */
[C---:B------:R-:W-:Y:S01]  /*21360*/  FMUL.FTZ R118, R0.reuse, R118 ;  /* 0x0000007600767220 */ /* 0x040fe20000410000 */
[C---:B------:R-:W-:Y:S01]  /*21370*/  HMMA.16816.F32 R80, R160.reuse, R158, R80 ;  /* 0x0000009ea050723c */ /* 0x040fe20000001850 */
[----:B------:R-:W2:Y:S04]  /*21380*/  LDSM.16.MT88.4 R156, [R229+0x14000] ;  /* 0x01400000e59c783b */ /* 0x000ea80000004200 */
[----:B------:R-:W-:Y:S01]  /*21390*/  FMUL.FTZ R119, R0, R119 ;  /* 0x0000007700777220 */ /* 0x000fe20000410000 */
[C---:B-1----:R-:W-:Y:S05]  /*213a0*/  HMMA.16816.F32 R84, R160.reuse, R168, R84 ;  /* 0x000000a8a054723c */ /* 0x042fea0000001854 */
[C---:B------:R-:W-:Y:S01]  /*213b0*/  FMUL.FTZ R120, R2.reuse, R120 ;  /* 0x0000007802787220 */ /* 0x040fe20000410000 */
[C---:B------:R-:W-:Y:S01]  /*213c0*/  HMMA.16816.F32 R88, R160.reuse, R170, R88 ;  /* 0x000000aaa058723c */ /* 0x040fe20000001858 */
[----:B------:R-:W1:Y:S04]  /*213d0*/  LDSM.16.MT88.4 R168, [R228+0x14000] ;  /* 0x01400000e4a8783b */ /* 0x000e680000004200 */
[----:B------:R-:W-:Y:S01]  /*213e0*/  FMUL.FTZ R121, R2, R121 ;  /* 0x0000007902797220 */ /* 0x000fe20000410000 */
[C---:B----4-:R-:W-:Y:S05]  /*213f0*/  HMMA.16816.F32 R92, R160.reuse, R172, R92 ;  /* 0x000000aca05c723c */ /* 0x050fea000000185c */
        /* <DEDUP_REMOVED lines=10> */
[C---:B------:R-:W-:Y:S01]  /*214a0*/  FMUL.FTZ R130, R0.reuse, R130 ;  /* 0x0000008200827220 */ /* 0x040fe20000410000 */
[----:B------:R-:W-:Y:S01]  /*214b0*/  FMUL.FTZ R131, R0, R131 ;  /* 0x0000008300837220 */ /* 0x000fe20000410000 */
[C---:B------:R-:W-:Y:S01]  /*214c0*/  FMUL.FTZ R132, R2.reuse, R132 ;  /* 0x0000008402847220 */ /* 0x040fe20000410000 */
[C---:B--2---:R-:W-:Y:S03]  /*214d0*/  HMMA.16816.F32 R100, R160.reuse, R156, R100 ;  /* 0x0000009ca064723c */ /* 0x044fe60000001864 */
[----:B------:R-:W-:Y:S01]  /*214e0*/  FMUL.FTZ R133, R2, R133 ;  /* 0x0000008502857220 */ /* 0x000fe20000410000 */
[C---:B------:R-:W-:Y:S01]  /*214f0*/  FMUL.FTZ R134, R0.reuse, R134 ;  /* 0x0000008600867220 */ /* 0x040fe20000410000 */
[C---:B------:R-:W-:Y:S01]  /*21500*/  FMUL.FTZ R135, R0.reuse, R135 ;  /* 0x0000008700877220 */ /* 0x040fe20000410000 */
[C---:B------:R-:W-:Y:S01]  /*21510*/  HMMA.16816.F32 R104, R160.reuse, R158, R104 ;  /* 0x0000009ea068723c */ /* 0x040fe20000001868 */
[----:B------:R-:W2:Y:S04]  /*21520*/  LDSM.16.MT88.4 R156, [R230+0x16000] ;  /* 0x01600000e69c783b */ /* 0x000ea80000004200 */
[--C-:B------:R-:W-:Y:S01]  /*21530*/  FFMA.FTZ R201, R15, R165, -R196.reuse ;  /* 0x000000a50fc97223 */ /* 0x100fe200000108c4 */
[C---:B-1----:R-:W-:Y:S05]  /*21540*/  HMMA.16816.F32 R108, R160.reuse, R168, R108 ;  /* 0x000000a8a06c723c */ /* 0x042fea000000186c */
[----:B------:R-:W-:Y:S01]  /*21550*/  FMUL.FTZ R15, R0, R155 ;  /* 0x0000009b000f7220 */ /* 0x000fe20000410000 */
[C---:B------:R-:W-:Y:S01]  /*21560*/  HMMA.16816.F32 R112, R160.reuse, R170, R112 ;  /* 0x000000aaa070723c */ /* 0x040fe20000001870 */
[----:B------:R-:W1:Y:S01]  /*21570*/  LDSM.16.MT88.4 R168, [R229+0x16000] ;  /* 0x01600000e5a8783b */ /* 0x000e620000004200 */
[----:B------:R-:W5:Y:S03]  /*21580*/  MUFU.EX2 R201, R201 ;  /* 0x000000c900c97308 */ /* 0x000f660000000800 */
[C---:B------:R-:W-:Y:S01]  /*21590*/  FMUL.FTZ R136, R2.reuse, R136 ;  /* 0x0000008802887220 */ /* 0x040fe20000410000 */
[C---:B----4-:R-:W-:Y:S03]  /*215a0*/  HMMA.16816.F32 R116, R160.reuse, R172, R116 ;  /* 0x000000aca074723c */ /* 0x050fe60000001874 */
[----:B------:R-:W-:Y:S02]  /*215b0*/  LDSM.16.MT88.4 R152, [R230+0x10800] ;  /* 0x01080000e698783b */ /* 0x000fe40000004200 */
[----:B------:R-:W-:Y:S01]  /*215c0*/  FMUL.FTZ R137, R2, R137 ;  /* 0x0000008902897220 */ /* 0x000fe20000410000 */
[C---:B------:R-:W-:Y:S05]  /*215d0*/  HMMA.16816.F32 R120, R160.reuse, R174, R120 ;  /* 0x000000aea078723c */ /* 0x040fea0000001878 */
[----:B------:R-:W4:Y:S01]  /*215e0*/  LDSM.16.MT88.4 R172, [R228+0x16000] ;  /* 0x01600000e4ac783b */ /* 0x000f220000004200 */
[C---:B------:R-:W-:Y:S01]  /*215f0*/  FMUL.FTZ R138, R0.reuse, R138 ;  /* 0x0000008a008a7220 */ /* 0x040fe20000410000 */
[----:B------:R-:W-:Y:S01]  /*21600*/  FMUL.FTZ R139, R0, R139 ;  /* 0x0000008b008b7220 */ /* 0x000fe20000410000 */
[-CC-:B------:R-:W-:Y:S03]  /*21610*/  FFMA.FTZ R202, R16, R165.reuse, -R197.reuse ;  /* 0x000000a510ca7223 */ /* 0x180fe600000108c5 */
[-C--:B------:R-:W-:Y:S01]  /*21620*/  FFMA.FTZ R203, R17, R165.reuse, -R197 ;  /* 0x000000a511cb7223 */ /* 0x080fe200000108c5 */
[-CC-:B------:R-:W-:Y:S01]  /*21630*/  FFMA.FTZ R250, R18, R165.reuse, -R196.reuse ;  /* 0x000000a512fa7223 */ /* 0x180fe200000108c4 */
[----:B------:R-:W-:Y:S01]  /*21640*/  FFMA.FTZ R251, R19, R165, -R196 ;  /* 0x000000a513fb7223 */ /* 0x000fe200000108c4 */
[C---:B------:R-:W-:Y:S01]  /*21650*/  FMUL.FTZ R16, R2.reuse, R148 ;  /* 0x0000009402107220 */ /* 0x040fe20000410000 */
[----:B---3--:R-:W-:Y:S01]  /*21660*/  F2FP.F16.F32.PACK_AB R148, R199, R198 ;  /* 0x000000c6c794723e */ /* 0x008fe200000000ff */
[----:B------:R-:W-:Y:S01]  /*21670*/  FMUL.FTZ R17, R2, R149 ;  /* 0x0000009502117220 */ /* 0x000fe20000410000 */
[C---:B--2---:R-:W-:Y:S01]  /*21680*/  HMMA.16816.F32 R124, R160.reuse, R156, R124 ;  /* 0x0000009ca07c723c */ /* 0x044fe2000000187c */
[----:B------:R-:W-:Y:S02]  /*21690*/  MUFU.EX2 R202, R202 ;  /* 0x000000ca00ca7308 */ /* 0x000fe40000000800 */
[----:B-----5:R-:W-:Y:S01]  /*216a0*/  F2FP.F16.F32.PACK_AB R149, R201, R200 ;  /* 0x000000c8c995723e */ /* 0x020fe200000000ff */
[C---:B------:R-:W-:Y:S01]  /*216b0*/  FMUL.FTZ R18, R0.reuse, R150 ;  /* 0x0000009600127220 */ /* 0x040fe20000410000 */
[----:B------:R-:W-:Y:S01]  /*216c0*/  FMUL.FTZ R19, R0, R151 ;  /* 0x0000009700137220 */ /* 0x000fe20000410000 */
[C---:B------:R-:W-:Y:S01]  /*216d0*/  HMMA.16816.F32 R128, R160.reuse, R158, R128 ;  /* 0x0000009ea080723c */ /* 0x040fe20000001880 */
[----:B------:R-:W2:Y:S04]  /*216e0*/  LDSM.16.MT88.4 R156, [R227+0x16000] ;  /* 0x01600000e39c783b */ /* 0x000ea80000004200 */
[----:B------:R-:W3:Y:S01]  /*216f0*/  MUFU.EX2 R203, R203 ;  /* 0x000000cb00cb7308 */ /* 0x000ee20000000800 */
[C---:B------:R-:W-:Y:S01]  /*21700*/  FMUL.FTZ R140, R2.reuse, R140 ;  /* 0x0000008c028c7220 */ /* 0x040fe20000410000 */
[C---:B-1----:R-:W-:Y:S08]  /*21710*/  HMMA.16816.F32 R132, R160.reuse, R168, R132 ;  /* 0x000000a8a084723c */ /* 0x042ff00000001884 */
[----:B------:R-:W-:Y:S01]  /*21720*/  MUFU.EX2 R250, R250 ;  /* 0x000000fa00fa7308 */ /* 0x000fe20000000800 */
[C---:B------:R-:W-:Y:S01]  /*21730*/  HMMA.16816.F32 R12, R160.reuse, R170, R12 ;  /* 0x000000aaa00c723c */ /* 0x040fe2000000180c */
[----:B------:R-:W1:Y:S02]  /*21740*/  LDSM.16.MT88.4 R168, [R229+0x10800] ;  /* 0x01080000e5a8783b */ /* 0x000e640000004200 */
[----:B------:R-:W-:Y:S01]  /*21750*/  FMUL.FTZ R141, R2, R141 ;  /* 0x0000008d028d7220 */ /* 0x000fe20000410000 */
[C---:B------:R-:W-:Y:S05]  /*21760*/  FMUL.FTZ R142, R0.reuse, R142 ;  /* 0x0000008e008e7220 */ /* 0x040fea0000410000 */
[----:B------:R-:W5:Y:S02]  /*21770*/  MUFU.EX2 R251, R251 ;  /* 0x000000fb00fb7308 */ /* 0x000f640000000800 */
[----:B---3--:R-:W-:Y:S01]  /*21780*/  F2FP.F16.F32.PACK_AB R150, R203, R202 ;  /* 0x000000cacb96723e */ /* 0x008fe200000000ff */
[C---:B----4-:R-:W-:Y:S03]  /*21790*/  HMMA.16816.F32 R136, R160.reuse, R172, R136 ;  /* 0x000000aca088723c */ /* 0x050fe60000001888 */
[----:B------:R-:W-:Y:S01]  /*217a0*/  FMUL.FTZ R143, R0, R143 ;  /* 0x0000008f008f7220 */ /* 0x000fe20000410000 */
[C---:B------:R-:W-:Y:S01]  /*217b0*/  FMUL.FTZ R144, R2.reuse, R144 ;  /* 0x0000009002907220 */ /* 0x040fe20000410000 */
[----:B------:R-:W-:Y:S01]  /*217c0*/  FMUL.FTZ R145, R2, R145 ;  /* 0x0000009102917220 */ /* 0x000fe20000410000 */
[C---:B------:R-:W-:Y:S01]  /*217d0*/  HMMA.16816.F32 R16, R160.reuse, R174, R16 ;  /* 0x000000aea010723c */ /* 0x040fe20000001810 */
[----:B------:R-:W3:Y:S04]  /*217e0*/  LDSM.16.MT88.4 R172, [R227+0x10800] ;  /* 0x01080000e3ac783b */ /* 0x000ee80000004200 */
[C---:B------:R-:W-:Y:S01]  /*217f0*/  FMUL.FTZ R146, R0.reuse, R146 ;  /* 0x0000009200927220 */ /* 0x040fe20000410000 */
[----:B------:R-:W-:Y:S01]  /*21800*/  FMUL.FTZ R147, R0, R147 ;  /* 0x0000009300937220 */ /* 0x000fe20000410000 */
[----:B------:R-:W-:Y:S01]  /*21810*/  FFMA.FTZ R191, R2, R249, R191 ;  /* 0x000000f902bf7223 */ /* 0x000fe200000100bf */
[----:B-----5:R-:W-:Y:S03]  /*21820*/  F2FP.F16.F32.PACK_AB R151, R251, R250 ;  /* 0x000000fafb97723e */ /* 0x020fe600000000ff */
[----:B------:R-:W-:Y:S01]  /*21830*/  MOV R2, R164 ;  /* 0x000000a400027202 */ /* 0x000fe20000000f00 */
[----:B------:R-:W-:Y:S01]  /*21840*/  FFMA.FTZ R194, R0, R248, R194 ;  /* 0x000000f800c27223 */ /* 0x000fe200000100c2 */
[C---:B--2---:R-:W-:Y:S03]  /*21850*/  HMMA.16816.F32 R140, R160.reuse, R156, R140 ;  /* 0x0000009ca08c723c */ /* 0x044fe6000000188c */
[----:B------:R-:W-:Y:S01]  /*21860*/  FADD.FTZ R191, R166, R191 ;  /* 0x000000bfa6bf7221 */ /* 0x000fe20000010000 */
[----:B------:R-:W-:Y:S01]  /*21870*/  FADD.FTZ R194, R167, R194 ;  /* 0x000000c2a7c27221 */ /* 0x000fe20000010000 */
[----:B------:R-:W-:Y:S01]  /*21880*/  IADD3 R0, R247, -0x1, RZ ;  /* 0xfffffffff7007810 */ /* 0x000fe20007ffe0ff */
[----:B------:R-:W-:Y:S01]  /*21890*/  HMMA.16816.F32 R144, R160, R158, R144 ;  /* 0x0000009ea090723c */ /* 0x000fe20000001890 */
[----:B------:R-:W2:Y:S04]  /*218a0*/  LDSM.16.MT88.4 R156, [R229+0x12800] ;  /* 0x01280000e59c783b */ /* 0x000ea80000004200 */
[----:B------:R-:W-:Y:S01]  /*218b0*/  FADD.FTZ R191, R190, R191 ;  /* 0x000000bfbebf7221 */ /* 0x000fe20000010000 */
[C---:B------:R-:W-:Y:S03]  /*218c0*/  HMMA.16816.F32 R4, R148.reuse, R152, R4 ;  /* 0x000000989404723c */ /* 0x040fe60000001804 */
[----:B------:R-:W4:Y:S02]  /*218d0*/  LDSM.16.MT88.4 R160, [R228+0x12800] ;  /* 0x01280000e4a0783b */ /* 0x000f240000004200 */
[----:B------:R-:W-:Y:S01]  /*218e0*/  FADD.FTZ R194, R193, R194 ;  /* 0x000000c2c1c27221 */ /* 0x000fe20000010000 */
[C---:B------:R-:W-:Y:S05]  /*218f0*/  HMMA.16816.F32 R8, R148.reuse, R154, R8 ;  /* 0x0000009a9408723c */ /* 0x040fea0000001808 */
[----:B------:R-:W5:Y:S01]  /*21900*/  LDSM.16.MT88.4 R152, [R230+0x14800] ;  /* 0x01480000e698783b */ /* 0x000f620000004200 */
[C---:B-1----:R-:W-:Y:S05]  /*21910*/  HMMA.16816.F32 R36, R148.reuse, R168, R36 ;  /* 0x000000a89424723c */ /* 0x042fea0000001824 */
[----:B------:R-:W-:Y:S01]  /*21920*/  FADD.FTZ R192, R192, R191 ;  /* 0x000000bfc0c07221 */ /* 0x000fe20000010000 */
[C---:B------:R-:W-:Y:S01]  /*21930*/  HMMA.16816.F32 R40, R148.reuse, R170, R40 ;  /* 0x000000aa9428723c */ /* 0x040fe20000001828 */
[----:B------:R-:W1:Y:S04]  /*21940*/  LDSM.16.MT88.4 R168, [R229+0x14800] ;  /* 0x01480000e5a8783b */ /* 0x000e680000004200 */
[----:B------:R-:W-:Y:S01]  /*21950*/  FADD.FTZ R194, R195, R194 ;  /* 0x000000c2c3c27221 */ /* 0x000fe20000010000 */
[C---:B------:R-:W-:Y:S05]  /*21960*/  HMMA.16816.F32 R44, R148.reuse, R176, R44 ;  /* 0x000000b0942c723c */ /* 0x040fea000000182c */
[----:B------:R-:W-:Y:S01]  /*21970*/  FADD.FTZ R192, R198, R192 ;  /* 0x000000c0c6c07221 */ /* 0x000fe20000010000 */
[C---:B------:R-:W-:Y:S01]  /*21980*/  HMMA.16816.F32 R48, R148.reuse, R178, R48 ;  /* 0x000000b29430723c */ /* 0x040fe20000001830 */
[----:B------:R-:W-:Y:S04]  /*21990*/  LDSM.16.MT88.4 R176, [R229+0x11000] ;  /* 0x01100000e5b0783b */ /* 0x000fe80000004200 */
[----:B------:R-:W-:Y:S01]  /*219a0*/  FADD.FTZ R200, R200, R194 ;  /* 0x000000c2c8c87221 */ /* 0x000fe20000010000 */
[C---:B---3--:R-:W-:Y:S05]  /*219b0*/  HMMA.16816.F32 R52, R148.reuse, R172, R52 ;  /* 0x000000ac9434723c */ /* 0x048fea0000001834 */
[----:B------:R-:W-:Y:S01]  /*219c0*/  FADD.FTZ R192, R199, R192 ;  /* 0x000000c0c7c07221 */ /* 0x000fe20000010000 */
[C---:B------:R-:W-:Y:S01]  /*219d0*/  HMMA.16816.F32 R56, R148.reuse, R174, R56 ;  /* 0x000000ae9438723c */ /* 0x040fe20000001838 */
[----:B------:R-:W3:Y:S04]  /*219e0*/  LDSM.16.MT88.4 R172, [R228+0x14800] ;  /* 0x01480000e4ac783b */ /* 0x000ee80000004200 */
[----:B------:R-:W-:Y:S01]  /*219f0*/  FADD.FTZ R200, R201, R200 ;  /* 0x000000c8c9c87221 */ /* 0x000fe20000010000 */
[C---:B------:R-:W-:Y:S05]  /*21a00*/  HMMA.16816.F32 R60, R148.reuse, R180, R60 ;  /* 0x000000b4943c723c */ /* 0x040fea000000183c */
[----:B------:R-:W-:Y:S01]  /*21a10*/  FADD.FTZ R202, R202, R192 ;  /* 0x000000c0caca7221 */ /* 0x000fe20000010000 */
[C---:B------:R-:W-:Y:S05]  /*21a20*/  HMMA.16816.F32 R64, R148.reuse, R182, R64 ;  /* 0x000000b69440723c */ /* 0x040fea0000001840 */
[-CC-:B------:R-:W-:Y:S01]  /*21a30*/  FFMA.FTZ R180, R20, R165.reuse, -R197.reuse ;  /* 0x000000a514b47223 */ /* 0x180fe200000108c5 */
[C---:B--2---:R-:W-:Y:S05]  /*21a40*/  HMMA.16816.F32 R68, R148.reuse, R156, R68 ;  /* 0x0000009c9444723c */ /* 0x044fea0000001844 */
[-CC-:B------:R-:W-:Y:S01]  /*21a50*/  FFMA.FTZ R181, R21, R165.reuse, -R197.reuse ;  /* 0x000000a515b57223 */ /* 0x180fe200000108c5 */
[C---:B------:R-:W-:Y:S01]  /*21a60*/  HMMA.16816.F32 R72, R148.reuse, R158, R72 ;  /* 0x0000009e9448723c */ /* 0x040fe20000001848 */
[----:B------:R-:W2:Y:S01]  /*21a70*/  LDSM.16.MT88.4 R156, [R227+0x14800] ;  /* 0x01480000e39c783b */ /* 0x000ea20000004200 */
[----:B------:R-:W3:Y:S03]  /*21a80*/  MUFU.EX2 R180, R180 ;  /* 0x000000b400b47308 */ /* 0x000ee60000000800 */
[-CC-:B------:R-:W-:Y:S01]  /*21a90*/  FFMA.FTZ R182, R22, R165.reuse, -R196.reuse ;  /* 0x000000a516b67223 */ /* 0x180fe200000108c4 */
[C---:B----4-:R-:W-:Y:S06]  /*21aa0*/  HMMA.16816.F32 R76, R148.reuse, R160, R76 ;  /* 0x000000a0944c723c */ /* 0x050fec000000184c */
[----:B------:R-:W-:Y:S01]  /*21ab0*/  MUFU.EX2 R181, R181 ;  /* 0x000000b500b57308 */ /* 0x000fe20000000800 */
[-C--:B------:R-:W-:Y:S01]  /*21ac0*/  FFMA.FTZ R183, R23, R165.reuse, -R196 ;  /* 0x000000a517b77223 */ /* 0x080fe200000108c4 */
[C---:B------:R-:W-:Y:S01]  /*21ad0*/  HMMA.16816.F32 R80, R148.reuse, R162, R80 ;  /* 0x000000a29450723c */ /* 0x040fe20000001850 */
[----:B------:R-:W-:Y:S02]  /*21ae0*/  LDSM.16.MT88.4 R160, [R229+0x16800] ;  /* 0x01680000e5a0783b */ /* 0x000fe40000004200 */
[----:B------:R-:W-:Y:S03]  /*21af0*/  FADD.FTZ R200, R250, R200 ;  /* 0x000000c8fac87221 */ /* 0x000fe60000010000 */
[C---:B------:R-:W-:Y:S02]  /*21b00*/  HMMA.16816.F32 R84, R148.reuse, R184, R84 ;  /* 0x000000b89454723c */ /* 0x040fe40000001854 */
[----:B------:R-:W4:Y:S01]  /*21b10*/  MUFU.EX2 R182, R182 ;  /* 0x000000b600b67308 */ /* 0x000f220000000800 */
[----:B------:R-:W-:Y:S02]  /*21b20*/  LDSM.16.MT88.4 R20, [R228+0x16800] ;  /* 0x01680000e414783b */ /* 0x000fe40000004200 */
[----:B------:R-:W-:Y:S01]  /*21b30*/  FADD.FTZ R202, R203, R202 ;  /* 0x000000cacbca7221 */ /* 0x000fe20000010000 */
[C---:B------:R-:W-:Y:S06]  /*21b40*/  HMMA.16816.F32 R88, R148.reuse, R186, R88 ;  /* 0x000000ba9458723c */ /* 0x040fec0000001858 */
[----:B------:R-:W4:Y:S01]  /*21b50*/  MUFU.EX2 R183, R183 ;  /* 0x000000b700b77308 */ /* 0x000f220000000800 */
[-CC-:B------:R-:W-:Y:S01]  /*21b60*/  FFMA.FTZ R184, R24, R165.reuse, -R197.reuse ;  /* 0x000000a518b87223 */ /* 0x180fe200000108c5 */
[C---:B-----5:R-:W-:Y:S03]  /*21b70*/  HMMA.16816.F32 R92, R148.reuse, R152, R92 ;  /* 0x00000098945c723c */ /* 0x060fe6000000185c */
[-C--:B------:R-:W-:Y:S03]  /*21b80*/  FFMA.FTZ R185, R25, R165.reuse, -R197 ;  /* 0x000000a519b97223 */ /* 0x080fe600000108c5 */
[C---:B------:R-:W-:Y:S01]  /*21b90*/  HMMA.16816.F32 R96, R148.reuse, R154, R96 ;  /* 0x0000009a9460723c */ /* 0x040fe20000001860 */
[----:B------:R-:W5:Y:S01]  /*21ba0*/  LDSM.16.MT88.4 R152, [R230+0x16800] ;  /* 0x01680000e698783b */ /* 0x000f620000004200 */
[----:B------:R-:W-:Y:S03]  /*21bb0*/  MUFU.EX2 R184, R184 ;  /* 0x000000b800b87308 */ /* 0x000fe60000000800 */
[-CC-:B------:R-:W-:Y:S01]  /*21bc0*/  FFMA.FTZ R186, R26, R165.reuse, -R196.reuse ;  /* 0x000000a51aba7223 */ /* 0x180fe200000108c4 */
[C---:B-1----:R-:W-:Y:S06]  /*21bd0*/  HMMA.16816.F32 R100, R148.reuse, R168, R100 ;  /* 0x000000a89464723c */ /* 0x042fec0000001864 */
[----:B------:R-:W1:Y:S01]  /*21be0*/  MUFU.EX2 R185, R185 ;  /* 0x000000b900b97308 */ /* 0x000e620000000800 */
[----:B------:R-:W-:Y:S01]  /*21bf0*/  FFMA.FTZ R187, R27, R165, -R196 ;  /* 0x000000a51bbb7223 */ /* 0x000fe200000108c4 */
[C---:B------:R-:W-:Y:S01]  /*21c00*/  HMMA.16816.F32 R104, R148.reuse, R170, R104 ;  /* 0x000000aa9468723c */ /* 0x040fe20000001868 */
[----:B------:R-:W1:Y:S02]  /*21c10*/  LDSM.16.MT88.4 R168, [R227+0x16800] ;  /* 0x01680000e3a8783b */ /* 0x000e640000004200 */
[----:B------:R-:W-:Y:S03]  /*21c20*/  FADD.FTZ R251, R251, R200 ;  /* 0x000000c8fbfb7221 */ /* 0x000fe60000010000 */
[C---:B---3--:R-:W-:Y:S02]  /*21c30*/  HMMA.16816.F32 R108, R148.reuse, R172, R108 ;  /* 0x000000ac946c723c */ /* 0x048fe4000000186c */
[----:B------:R-:W-:Y:S01]  /*21c40*/  MUFU.EX2 R186, R186 ;  /* 0x000000ba00ba7308 */ /* 0x000fe20000000800 */
[----:B------:R-:W-:Y:S02]  /*21c50*/  LDSM.16.MT88.4 R24, [R227+0x11000] ;  /* 0x01100000e318783b */ /* 0x000fe40000004200 */
[----:B------:R-:W-:Y:S01]  /*21c60*/  FADD.FTZ R202, R180, R202 ;  /* 0x000000cab4ca7221 */ /* 0x000fe20000010000 */
[C---:B------:R-:W-:Y:S06]  /*21c70*/  HMMA.16816.F32 R112, R148.reuse, R174, R112 ;  /* 0x000000ae9470723c */ /* 0x040fec0000001870 */
[----:B------:R-:W3:Y:S01]  /*21c80*/  MUFU.EX2 R187, R187 ;  /* 0x000000bb00bb7308 */ /* 0x000ee20000000800 */
[----:B------:R-:W3:Y:S01]  /*21c90*/  LDSM.16.MT88.4 R172, [R230+0x11000] ;  /* 0x01100000e6ac783b */ /* 0x000ee20000004200 */
[C---:B--2---:R-:W-:Y:S03]  /*21ca0*/  HMMA.16816.F32 R116, R148.reuse, R156, R116 ;  /* 0x0000009c9474723c */ /* 0x044fe60000001874 */
[----:B----4-:R-:W-:Y:S03]  /*21cb0*/  FADD.FTZ R251, R182, R251 ;  /* 0x000000fbb6fb7221 */ /* 0x010fe60000010000 */
[C---:B------:R-:W-:Y:S01]  /*21cc0*/  HMMA.16816.F32 R120, R148.reuse, R158, R120 ;  /* 0x0000009e9478723c */ /* 0x040fe20000001878 */
[----:B------:R-:W2:Y:S04]  /*21cd0*/  LDSM.16.MT88.4 R156, [R228+0x11000] ;  /* 0x01100000e49c783b */ /* 0x000ea80000004200 */
[----:B------:R-:W-:Y:S01]  /*21ce0*/  FADD.FTZ R251, R183, R251 ;  /* 0x000000fbb7fb7221 */ /* 0x000fe20000010000 */
[C---:B-----5:R-:W-:Y:S05]  /*21cf0*/  HMMA.16816.F32 R124, R148.reuse, R152, R124 ;  /* 0x00000098947c723c */ /* 0x060fea000000187c */
[----:B------:R-:W-:Y:S01]  /*21d00*/  MOV R247, R0 ;  /* 0x0000000000f77202 */ /* 0x000fe20000000f00 */
[C---:B------:R-:W-:Y:S01]  /*21d10*/  HMMA.16816.F32 R128, R148.reuse, R154, R128 ;  /* 0x0000009a9480723c */ /* 0x040fe20000001880 */
[----:B------:R-:W4:Y:S04]  /*21d20*/  LDSM.16.MT88.4 R152, [R230+0x13000] ;  /* 0x01300000e698783b */ /* 0x000f280000004200 */
[----:B------:R-:W-:Y:S01]  /*21d30*/  MOV R0, R3 ;  /* 0x0000000300007202 */ /* 0x000fe20000000f00 */
[C---:B------:R-:W-:Y:S06]  /*21d40*/  HMMA.16816.F32 R132, R148.reuse, R160, R132 ;  /* 0x000000a09484723c */ /* 0x040fec0000001884 */
[C---:B------:R-:W-:Y:S01]  /*21d50*/  HMMA.16816.F32 R12, R148.reuse, R162, R12 ;  /* 0x000000a2940c723c */ /* 0x040fe2000000180c */
[----:B------:R-:W-:Y:S05]  /*21d60*/  LDSM.16.MT88.4 R160, [R228+0x13000] ;  /* 0x01300000e4a0783b */ /* 0x000fea0000004200 */
[C---:B------:R-:W-:Y:S06]  /*21d70*/  HMMA.16816.F32 R136, R148.reuse, R20, R136 ;  /* 0x000000149488723c */ /* 0x040fec0000001888 */
[C---:B------:R-:W-:Y:S05]  /*21d80*/  HMMA.16816.F32 R16, R148.reuse, R22, R16 ;  /* 0x000000169410723c */ /* 0x040fea0000001810 */
[----:B------:R-:W-:Y:S01]  /*21d90*/  F2FP.F16.F32.PACK_AB R20, R181, R180 ;  /* 0x000000b4b514723e */ /* 0x000fe200000000ff */
[C---:B-1----:R-:W-:Y:S05]  /*21da0*/  HMMA.16816.F32 R140, R148.reuse, R168, R140 ;  /* 0x000000a8948c723c */ /* 0x042fea000000188c */
[----:B------:R-:W-:Y:S01]  /*21db0*/  F2FP.F16.F32.PACK_AB R21, R183, R182 ;  /* 0x000000b6b715723e */ /* 0x000fe200000000ff */
[----:B------:R-:W-:Y:S01]  /*21dc0*/  HMMA.16816.F32 R144, R148, R170, R144 ;  /* 0x000000aa9490723c */ /* 0x000fe20000001890 */
[----:B------:R-:W1:Y:S04]  /*21dd0*/  LDSM.16.MT88.4 R148, [R229+0x13000] ;  /* 0x01300000e594783b */ /* 0x000e680000004200 */
[----:B------:R-:W-:Y:S01]  /*21de0*/  F2FP.F16.F32.PACK_AB R22, R185, R184 ;  /* 0x000000b8b916723e */ /* 0x000fe200000000ff */
[----:B------:R-:W-:Y:S01]  /*21df0*/  FADD.FTZ R181, R181, R202 ;  /* 0x000000cab5b57221 */ /* 0x000fe20000010000 */
[C---:B---3--:R-:W-:Y:S01]  /*21e00*/  F2FP.F16.F32.PACK_AB R23, R187.reuse, R186 ;  /* 0x000000babb17723e */ /* 0x048fe200000000ff */
[----:B------:R-:W-:Y:S01]  /*21e10*/  FADD.FTZ R186, R186, R251 ;  /* 0x000000fbbaba7221 */ /* 0x000fe20000010000 */
[----:B------:R-:W3:Y:S02]  /*21e20*/  LDSM.16.MT88.4 R168, [R227+0x13000] ;  /* 0x01300000e3a8783b */ /* 0x000ee40000004200 */
[----:B------:R-:W-:Y:S01]  /*21e30*/  FADD.FTZ R181, R184, R181 ;  /* 0x000000b5b8b57221 */ /* 0x000fe20000010000 */
[----:B------:R-:W-:Y:S02]  /*21e40*/  FADD.FTZ R186, R187, R186 ;  /* 0x000000babbba7221 */ /* 0x000fe40000010000 */
[C---:B------:R-:W-:Y:S05]  /*21e50*/  HMMA.16816.F32 R4, R20.reuse, R172, R4 ;  /* 0x000000ac1404723c */ /* 0x040fea0000001804 */
[----:B------:R-:W-:Y:S01]  /*21e60*/  FADD.FTZ R181, R185, R181 ;  /* 0x000000b5b9b57221 */ /* 0x000fe20000010000 */
[C---:B------:R-:W-:Y:S01]  /*21e70*/  HMMA.16816.F32 R8, R20.reuse, R174, R8 ;  /* 0x000000ae1408723c */ /* 0x040fe20000001808 */
[----:B------:R-:W-:Y:S05]  /*21e80*/  LDSM.16.MT88.4 R172, [R229+0x15000] ;  /* 0x01500000e5ac783b */ /* 0x000fea0000004200 */
        /* <DEDUP_REMOVED lines=9> */
[C---:B----4-:R-:W-:Y:S06]  /*21f20*/  HMMA.16816.F32 R60, R20.reuse, R152, R60 ;  /* 0x00000098143c723c */ /* 0x050fec000000183c */
[C---:B------:R-:W-:Y:S01]  /*21f30*/  HMMA.16816.F32 R64, R20.reuse, R154, R64 ;  /* 0x0000009a1440723c */ /* 0x040fe20000001840 */
[----:B------:R-:W-:Y:S05]  /*21f40*/  LDSM.16.MT88.4 R152, [R229+0x17000] ;  /* 0x01700000e598783b */ /* 0x000fea0000004200 */
[C---:B-1----:R-:W-:Y:S06]  /*21f50*/  HMMA.16816.F32 R68, R20.reuse, R148, R68 ;  /* 0x000000941444723c */ /* 0x042fec0000001844 */
[C---:B------:R-:W-:Y:S01]  /*21f60*/  HMMA.16816.F32 R72, R20.reuse, R150, R72 ;  /* 0x000000961448723c */ /* 0x040fe20000001848 */
[----:B------:R-:W1:Y:S05]  /*21f70*/  LDSM.16.MT88.4 R148, [R230+0x17000] ;  /* 0x01700000e694783b */ /* 0x000e6a0000004200 */
[C---:B------:R-:W-:Y:S01]  /*21f80*/  HMMA.16816.F32 R76, R20.reuse, R160, R76 ;  /* 0x000000a0144c723c */ /* 0x040fe2000000184c */
[----:B------:R4:W4:Y:S05]  /*21f90*/  MUFU.EX2 R161, R34 ;  /* 0x0000002200a17308 */ /* 0x00092a0000000800 */
[C---:B------:R-:W-:Y:S06]  /*21fa0*/  HMMA.16816.F32 R80, R20.reuse, R162, R80 ;  /* 0x000000a21450723c */ /* 0x040fec0000001850 */
[C---:B---3--:R-:W-:Y:S06]  /*21fb0*/  HMMA.16816.F32 R84, R20.reuse, R168, R84 ;  /* 0x000000a81454723c */ /* 0x048fec0000001854 */
[C---:B------:R-:W-:Y:S01]  /*21fc0*/  HMMA.16816.F32 R88, R20.reuse, R170, R88 ;  /* 0x000000aa1458723c */ /* 0x040fe20000001858 */
[----:B------:R-:W-:Y:S05]  /*21fd0*/  LDSM.16.MT88.4 R168, [R229+0x11800] ;  /* 0x01180000e5a8783b */ /* 0x000fea0000004200 */
[C---:B--2---:R-:W-:Y:S06]  /*21fe0*/  HMMA.16816.F32 R92, R20.reuse, R156, R92 ;  /* 0x0000009c145c723c */ /* 0x044fec000000185c */
[C---:B------:R-:W-:Y:S01]  /*21ff0*/  HMMA.16816.F32 R96, R20.reuse, R158, R96 ;  /* 0x0000009e1460723c */ /* 0x040fe20000001860 */
[----:B------:R-:W2:Y:S05]  /*22000*/  LDSM.16.MT88.4 R156, [R228+0x17000] ;  /* 0x01700000e49c783b */ /* 0x000eaa0000004200 */
[C---:B------:R-:W-:Y:S06]  /*22010*/  HMMA.16816.F32 R100, R20.reuse, R172, R100 ;  /* 0x000000ac1464723c */ /* 0x040fec0000001864 */
[C---:B------:R-:W-:Y:S01]  /*22020*/  HMMA.16816.F32 R104, R20.reuse, R174, R104 ;  /* 0x000000ae1468723c */ /* 0x040fe20000001868 */
[----:B------:R-:W-:Y:S05]  /*22030*/  LDSM.16.MT88.4 R172, [R230+0x13800] ;  /* 0x01380000e6ac783b */ /* 0x000fea0000004200 */
[C---:B------:R-:W-:Y:S06]  /*22040*/  HMMA.16816.F32 R108, R20.reuse, R176, R108 ;  /* 0x000000b0146c723c */ /* 0x040fec000000186c */
[C---:B------:R-:W-:Y:S05]  /*22050*/  HMMA.16816.F32 R112, R20.reuse, R178, R112 ;  /* 0x000000b21470723c */ /* 0x040fea0000001870 */
[-CC-:B------:R-:W-:Y:S01]  /*22060*/  FFMA.FTZ R176, R28, R165.reuse, -R197.reuse ;  /* 0x000000a51cb07223 */ /* 0x180fe200000108c5 */
[C---:B-----5:R-:W-:Y:S05]  /*22070*/  HMMA.16816.F32 R116, R20.reuse, R24, R116 ;  /* 0x000000181474723c */ /* 0x060fea0000001874 */
[-CC-:B------:R-:W-:Y:S01]  /*22080*/  FFMA.FTZ R177, R29, R165.reuse, -R197.reuse ;  /* 0x000000a51db17223 */ /* 0x180fe200000108c5 */
[C---:B------:R-:W-:Y:S01]  /*22090*/  HMMA.16816.F32 R120, R20.reuse, R26, R120 ;  /* 0x0000001a1478723c */ /* 0x040fe20000001878 */
[----:B------:R-:W3:Y:S01]  /*220a0*/  LDSM.16.MT88.4 R24, [R227+0x17000] ;  /* 0x01700000e318783b */ /* 0x000ee20000004200 */
[----:B------:R-:W-:Y:S03]  /*220b0*/  MUFU.EX2 R176, R176 ;  /* 0x000000b000b07308 */ /* 0x000fe60000000800 */
[-C--:B------:R-:W-:Y:S01]  /*220c0*/  FFMA.FTZ R197, R33, R165.reuse, -R197 ;  /* 0x000000a521c57223 */ /* 0x080fe200000108c5 */
[C---:B-1----:R-:W-:Y:S06]  /*220d0*/  HMMA.16816.F32 R124, R20.reuse, R148, R124 ;  /* 0x00000094147c723c */ /* 0x042fec000000187c */
[----:B------:R-:W1:Y:S01]  /*220e0*/  MUFU.EX2 R177, R177 ;  /* 0x000000b100b17308 */ /* 0x000e620000000800 */
[-CC-:B------:R-:W-:Y:S01]  /*220f0*/  FFMA.FTZ R178, R30, R165.reuse, -R196.reuse ;  /* 0x000000a51eb27223 */ /* 0x180fe200000108c4 */
[C---:B------:R-:W-:Y:S01]  /*22100*/  HMMA.16816.F32 R128, R20.reuse, R150, R128 ;  /* 0x000000961480723c */ /* 0x040fe20000001880 */
[----:B------:R-:W5:Y:S02]  /*22110*/  LDSM.16.MT88.4 R148, [R230+0x11800] ;  /* 0x01180000e694783b */ /* 0x000f640000004200 */
[-CC-:B------:R-:W-:Y:S03]  /*22120*/  FFMA.FTZ R179, R31, R165.reuse, -R196.reuse ;  /* 0x000000a51fb37223 */ /* 0x180fe600000108c4 */
[C---:B------:R-:W-:Y:S02]  /*22130*/  HMMA.16816.F32 R132, R20.reuse, R152, R132 ;  /* 0x000000981484723c */ /* 0x040fe40000001884 */
[----:B------:R-:W-:Y:S03]  /*22140*/  MUFU.EX2 R178, R178 ;  /* 0x000000b200b27308 */ /* 0x000fe60000000800 */
[----:B------:R-:W-:Y:S01]  /*22150*/  FFMA.FTZ R196, R35, R165, -R196 ;  /* 0x000000a523c47223 */ /* 0x000fe200000108c4 */
[C---:B------:R-:W-:Y:S01]  /*22160*/  HMMA.16816.F32 R12, R20.reuse, R154, R12 ;  /* 0x0000009a140c723c */ /* 0x040fe2000000180c */
[----:B----4-:R-:W4:Y:S05]  /*22170*/  LDSM.16.MT88.4 R32, [R228+0x11800] ;  /* 0x01180000e420783b */ /* 0x010f2a0000004200 */
[----:B------:R-:W3:Y:S01]  /*22180*/  MUFU.EX2 R179, R179 ;  /* 0x000000b300b37308 */ /* 0x000ee20000000800 */
[----:B------:R-:W-:Y:S01]  /*22190*/  MOV R165, R161 ;  /* 0x000000a100a57202 */ /* 0x000fe20000000f00 */
[C---:B--2---:R-:W-:Y:S01]  /*221a0*/  HMMA.16816.F32 R136, R20.reuse, R156, R136 ;  /* 0x0000009c1488723c */ /* 0x044fe20000001888 */
[----:B------:R-:W2:Y:S07]  /*221b0*/  LDSM.16.MT88.4 R152, [R227+0x11800] ;  /* 0x01180000e398783b */ /* 0x000eae0000004200 */
[----:B------:R-:W5:Y:S01]  /*221c0*/  MUFU.EX2 R197, R197 ;  /* 0x000000c500c57308 */ /* 0x000f620000000800 */
[C---:B------:R-:W-:Y:S03]  /*221d0*/  HMMA.16816.F32 R16, R20.reuse, R158, R16 ;  /* 0x0000009e1410723c */ /* 0x040fe60000001810 */
[----:B-1----:R-:W-:Y:S03]  /*221e0*/  F2FP.F16.F32.PACK_AB R28, R177, R176 ;  /* 0x000000b0b11c723e */ /* 0x002fe600000000ff */
[C---:B---3--:R-:W-:Y:S03]  /*221f0*/  HMMA.16816.F32 R140, R20.reuse, R24, R140 ;  /* 0x00000018148c723c */ /* 0x048fe6000000188c */
[----:B------:R-:W1:Y:S02]  /*22200*/  MUFU.EX2 R196, R196 ;  /* 0x000000c400c47308 */ /* 0x000e640000000800 */
[----:B------:R-:W-:Y:S01]  /*22210*/  F2FP.F16.F32.PACK_AB R29, R179, R178 ;  /* 0x000000b2b31d723e */ /* 0x000fe200000000ff */
[----:B------:R-:W-:Y:S01]  /*22220*/  HMMA.16816.F32 R144, R20, R26, R144 ;  /* 0x0000001a1490723c */ /* 0x000fe20000001890 */
[----:B------:R-:W3:Y:S04]  /*22230*/  LDSM.16.MT88.4 R20, [R229+0x13800] ;  /* 0x01380000e514783b */ /* 0x000ee80000004200 */
[----:B-----5:R-:W-:Y:S01]  /*22240*/  F2FP.F16.F32.PACK_AB R30, R197, R252 ;  /* 0x000000fcc51e723e */ /* 0x020fe200000000ff */
[----:B------:R-:W-:Y:S01]  /*22250*/  FADD.FTZ R176, R176, R181 ;  /* 0x000000b5b0b07221 */ /* 0x000fe20000010000 */
[----:B------:R-:W-:Y:S02]  /*22260*/  FADD.FTZ R186, R178, R186 ;  /* 0x000000bab2ba7221 */ /* 0x000fe40000010000 */
[----:B------:R-:W-:Y:S02]  /*22270*/  LDSM.16.MT88.4 R24, [R230+0x15800] ;  /* 0x01580000e618783b */ /* 0x000fe40000004200 */
[----:B------:R-:W-:Y:S01]  /*22280*/  FADD.FTZ R176, R177, R176 ;  /* 0x000000b0b1b07221 */ /* 0x000fe20000010000 */
[----:B-1----:R-:W-:Y:S01]  /*22290*/  F2FP.F16.F32.PACK_AB R31, R196, R165 ;  /* 0x000000a5c41f723e */ /* 0x002fe200000000ff */
[----:B------:R-:W-:Y:S02]  /*222a0*/  FADD.FTZ R186, R179, R186 ;  /* 0x000000bab3ba7221 */ /* 0x000fe40000010000 */
[----:B------:R-:W-:Y:S02]  /*222b0*/  FADD.FTZ R176, R252, R176 ;  /* 0x000000b0fcb07221 */ /* 0x000fe40000010000 */
[----:B------:R-:W-:Y:S02]  /*222c0*/  FADD.FTZ R186, R165, R186 ;  /* 0x000000baa5ba7221 */ /* 0x000fe40000010000 */
[C---:B------:R-:W-:Y:S01]  /*222d0*/  HMMA.16816.F32 R160, R28.reuse, R148, R4 ;  /* 0x000000941ca0723c */ /* 0x040fe20000001804 */
[----:B------:R-:W1:Y:S04]  /*222e0*/  LDSM.16.MT88.4 R4, [R228+0x13800] ;  /* 0x01380000e404783b */ /* 0x000e680000004200 */
[----:B------:R-:W-:Y:S01]  /*222f0*/  FADD.FTZ R249, R197, R176 ;  /* 0x000000b0c5f97221 */ /* 0x000fe20000010000 */
[C---:B------:R-:W-:Y:S03]  /*22300*/  HMMA.16816.F32 R156, R28.reuse, R150, R8 ;  /* 0x000000961c9c723c */ /* 0x040fe60000001808 */
[----:B------:R-:W5:Y:S02]  /*22310*/  LDSM.16.MT88.4 R8, [R227+0x13800] ;  /* 0x01380000e308783b */ /* 0x000f640000004200 */
[----:B------:R-:W-:Y:S01]  /*22320*/  FADD.FTZ R248, R196, R186 ;  /* 0x000000bac4f87221 */ /* 0x000fe20000010000 */
[C---:B------:R-:W-:Y:S05]  /*22330*/  HMMA.16816.F32 R36, R28.reuse, R168, R36 ;  /* 0x000000a81c24723c */ /* 0x040fea0000001824 */
[----:B------:R-:W5:Y:S01]  /*22340*/  LDSM.16.MT88.4 R148, [R229+0x15800] ;  /* 0x01580000e594783b */ /* 0x000f620000004200 */
[C---:B------:R-:W-:Y:S06]  /*22350*/  HMMA.16816.F32 R40, R28.reuse, R170, R40 ;  /* 0x000000aa1c28723c */ /* 0x040fec0000001828 */
[C---:B----4-:R-:W-:Y:S01]  /*22360*/  HMMA.16816.F32 R44, R28.reuse, R32, R44 ;  /* 0x000000201c2c723c */ /* 0x050fe2000000182c */
[----:B------:R-:W-:Y:S05]  /*22370*/  LDSM.16.MT88.4 R168, [R227+0x15800] ;  /* 0x01580000e3a8783b */ /* 0x000fea0000004200 */
[C---:B------:R-:W-:Y:S03]  /*22380*/  HMMA.16816.F32 R48, R28.reuse, R34, R48 ;  /* 0x000000221c30723c */ /* 0x040fe60000001830 */
[----:B------:R-:W4:Y:S03]  /*22390*/  LDSM.16.MT88.4 R32, [R228+0x15800] ;  /* 0x01580000e420783b */ /* 0x000f260000004200 */
[C---:B--2---:R-:W-:Y:S06]  /*223a0*/  HMMA.16816.F32 R52, R28.reuse, R152, R52 ;  /* 0x000000981c34723c */ /* 0x044fec0000001834 */
[C---:B------:R-:W-:Y:S01]  /*223b0*/  HMMA.16816.F32 R56, R28.reuse, R154, R56 ;  /* 0x0000009a1c38723c */ /* 0x040fe20000001838 */
[----:B------:R-:W2:Y:S05]  /*223c0*/  LDSM.16.MT88.4 R152, [R230+0x17800] ;  /* 0x01780000e698783b */ /* 0x000eaa0000004200 */
[C---:B------:R-:W-:Y:S06]  /*223d0*/  HMMA.16816.F32 R60, R28.reuse, R172, R60 ;  /* 0x000000ac1c3c723c */ /* 0x040fec000000183c */
[C---:B------:R-:W-:Y:S06]  /*223e0*/  HMMA.16816.F32 R64, R28.reuse, R174, R64 ;  /* 0x000000ae1c40723c */ /* 0x040fec0000001840 */
[C---:B---3--:R-:W-:Y:S06]  /*223f0*/  HMMA.16816.F32 R68, R28.reuse, R20, R68 ;  /* 0x000000141c44723c */ /* 0x048fec0000001844 */
[C---:B------:R-:W-:Y:S06]  /*22400*/  HMMA.16816.F32 R72, R28.reuse, R22, R72 ;  /* 0x000000161c48723c */ /* 0x040fec0000001848 */
[C---:B-1----:R-:W-:Y:S06]  /*22410*/  HMMA.16816.F32 R76, R28.reuse, R4, R76 ;  /* 0x000000041c4c723c */ /* 0x042fec000000184c */
[C---:B------:R-:W-:Y:S01]  /*22420*/  HMMA.16816.F32 R80, R28.reuse, R6, R80 ;  /* 0x000000061c50723c */ /* 0x040fe20000001850 */
[----:B------:R-:W1:Y:S05]  /*22430*/  LDSM.16.MT88.4 R4, [R229+0x17800] ;  /* 0x01780000e504783b */ /* 0x000e6a0000004200 */
[C---:B-----5:R-:W-:Y:S06]  /*22440*/  HMMA.16816.F32 R84, R28.reuse, R8, R84 ;  /* 0x000000081c54723c */ /* 0x060fec0000001854 */
[C---:B------:R-:W-:Y:S01]  /*22450*/  HMMA.16816.F32 R88, R28.reuse, R10, R88 ;  /* 0x0000000a1c58723c */ /* 0x040fe20000001858 */
[----:B------:R-:W-:Y:S05]  /*22460*/  LDSM.16.MT88.4 R8, [R227+0x17800] ;  /* 0x01780000e308783b */ /* 0x000fea0000004200 */
[C---:B------:R-:W-:Y:S06]  /*22470*/  HMMA.16816.F32 R92, R28.reuse, R24, R92 ;  /* 0x000000181c5c723c */ /* 0x040fec000000185c */
[C---:B------:R-:W-:Y:S06]  /*22480*/  HMMA.16816.F32 R96, R28.reuse, R26, R96 ;  /* 0x0000001a1c60723c */ /* 0x040fec0000001860 */
[C---:B------:R-:W-:Y:S06]  /*22490*/  HMMA.16816.F32 R100, R28.reuse, R148, R100 ;  /* 0x000000941c64723c */ /* 0x040fec0000001864 */
[C---:B------:R-:W-:Y:S01]  /*224a0*/  HMMA.16816.F32 R104, R28.reuse, R150, R104 ;  /* 0x000000961c68723c */ /* 0x040fe20000001868 */
[----:B------:R-:W3:Y:S05]  /*224b0*/  LDSM.16.MT88.4 R148, [R228+0x17800] ;  /* 0x01780000e494783b */ /* 0x000eea0000004200 */
[C---:B----4-:R-:W-:Y:S06]  /*224c0*/  HMMA.16816.F32 R108, R28.reuse, R32, R108 ;  /* 0x000000201c6c723c */ /* 0x050fec000000186c */
[C---:B------:R-:W-:Y:S06]  /*224d0*/  HMMA.16816.F32 R112, R28.reuse, R34, R112 ;  /* 0x000000221c70723c */ /* 0x040fec0000001870 */
[C---:B------:R-:W-:Y:S06]  /*224e0*/  HMMA.16816.F32 R116, R28.reuse, R168, R116 ;  /* 0x000000a81c74723c */ /* 0x040fec0000001874 */
[C---:B------:R-:W-:Y:S06]  /*224f0*/  HMMA.16816.F32 R120, R28.reuse, R170, R120 ;  /* 0x000000aa1c78723c */ /* 0x040fec0000001878 */
[C---:B--2---:R-:W-:Y:S06]  /*22500*/  HMMA.16816.F32 R124, R28.reuse, R152, R124 ;  /* 0x000000981c7c723c */ /* 0x044fec000000187c */
[C---:B------:R-:W-:Y:S06]  /*22510*/  HMMA.16816.F32 R128, R28.reuse, R154, R128 ;  /* 0x0000009a1c80723c */ /* 0x040fec0000001880 */
[C---:B-1----:R-:W-:Y:S06]  /*22520*/  HMMA.16816.F32 R132, R28.reuse, R4, R132 ;  /* 0x000000041c84723c */ /* 0x042fec0000001884 */
[C---:B------:R-:W-:Y:S06]  /*22530*/  HMMA.16816.F32 R152, R28.reuse, R6, R12 ;  /* 0x000000061c98723c */ /* 0x040fec000000180c */
[C---:B---3--:R-:W-:Y:S06]  /*22540*/  HMMA.16816.F32 R136, R28.reuse, R148, R136 ;  /* 0x000000941c88723c */ /* 0x048fec0000001888 */
[C---:B------:R-:W-:Y:S06]  /*22550*/  HMMA.16816.F32 R148, R28.reuse, R150, R16 ;  /* 0x000000961c94723c */ /* 0x040fec0000001810 */
[C---:B------:R-:W-:Y:S06]  /*22560*/  HMMA.16816.F32 R140, R28.reuse, R8, R140 ;  /* 0x000000081c8c723c */ /* 0x040fec000000188c */
[----:B------:R-:W-:Y:S01]  /*22570*/  HMMA.16816.F32 R144, R28, R10, R144 ;  /* 0x0000000a1c90723c */ /* 0x000fe20000001890 */
[----:B------:R-:W-:Y:S11]  /*22580*/  @!UPT UIADD3 URZ, URZ, URZ, URZ ;  /* 0x0000003f3f3ff290 */ /* 0x000ff6000fffe03f */
[----:B------:R-:W-:Y:S01]  /*22590*/  @!UPT UIADD3 URZ, URZ, URZ, URZ ;  /* 0x0000003f3f3ff290 */ /* 0x000fe2000fffe03f */
[----:B------:R-:W-:Y:S11]  /*225a0*/  @P0 BRA `(.L_x_1140) ;  /* 0xffffffb400f00947 */ /* 0x000ff6000383ffff */
.L_x_1131:
[----:B------:R-:W1:Y:S08]  /*225b0*/  LDC.64 R8, c[0x0][0x208] ;  /* 0x00008200ff087b82 */ /* 0x000e700000000a00 */
[----:B------:R-:W2:Y:S01]  /*225c0*/  LDC.64 R10, c[0x0][0x198] ;  /* 0x00006600ff0a7b82 */ /* 0x000ea20000000a00 */
[----:B-1----:R-:W-:Y:S02]  /*225d0*/  R2UR UR4, R8 ;  /* 0x00000000080472ca */ /* 0x002fe400000e0000 */
[----:B------:R-:W-:-:S13]  /*225e0*/  R2UR UR5, R9 ;  /* 0x00000000090572ca */ /* 0x000fda00000e0000 */
[----:B--2---:R1:W5:Y:S01]  /*225f0*/  LD.E R5, desc[UR4][R10.64+0xd8] ;  /* 0x0000d8040a057980 */ /* 0x004362000c101900 */
[----:B------:R-:W-:-:S03]  /*22600*/  UMOV UR4, 0xffffffff ;  /* 0xffffffff00047882 */ /* 0x000fc60000000000 */
[----:B------:R-:W-:Y:S05]  /*22610*/  BRA.DIV UR4, `(.L_x_1141) ;  /* 0x0000002204e47947 */ /* 0x000fea000b800000 */
[----:B------:R-:W2:Y:S04]  /*22620*/  SHFL.BFLY PT, R2, R249, 0x2, 0x1f ;  /* 0x0c401f00f9027f89 */ /* 0x000ea800000e0000 */
[----:B------:R-:W3:Y:S01]  /*22630*/  SHFL.BFLY PT, R0, R248, 0x2, 0x1f ;  /* 0x0c401f00f8007f89 */ /* 0x000ee200000e0000 */
[----:B--2---:R-:W-:Y:S01]  /*22640*/  FADD.FTZ R249, R2, R249 ;  /* 0x000000f902f97221 */ /* 0x004fe20000010000 */
[----:B---3--:R-:W-:-:S04]  /*22650*/  FADD.FTZ R248, R0, R248 ;  /* 0x000000f800f87221 */ /* 0x008fc80000010000 */
[----:B------:R-:W2:Y:S04]  /*22660*/  SHFL.BFLY PT, R7, R249, 0x1, 0x1f ;  /* 0x0c201f00f9077f89 */ /* 0x000ea800000e0000 */
[----:B------:R3:W4:Y:S01]  /*22670*/  SHFL.BFLY PT, R0, R248, 0x1, 0x1f ;  /* 0x0c201f00f8007f89 */ /* 0x00072200000e0000 */
[----:B--2---:R-:W-:-:S07]  /*22680*/  FADD.FTZ R7, R249, R7 ;  /* 0x00000007f9077221 */ /* 0x004fce0000010000 */
.L_x_1157:
[----:B------:R-:W2:Y:S01]  /*22690*/  S2R R6, SR_TID.X ;  /* 0x0000000000067919 */ /* 0x000ea20000002100 */
[----:B----4-:R-:W-:Y:S01]  /*226a0*/  FADD.FTZ R0, R248, R0 ;  /* 0x00000000f8007221 */ /* 0x010fe20000010000 */
[----:B------:R-:W4:Y:S01]  /*226b0*/  S2UR UR4, SR_CgaCtaId ;  /* 0x00000000000479c3 */ /* 0x000f220000008800 */
[----:B------:R-:W-:Y:S01]  /*226c0*/  FSETP.NE.FTZ.AND P4, PT, R7, RZ, PT ;  /* 0x000000ff0700720b */ /* 0x000fe20003f95000 */
[----:B------:R-:W-:Y:S01]  /*226d0*/  UMOV UR5, 0x400 ;  /* 0x0000040000057882 */ /* 0x000fe20000000000 */
[----:B------:R-:W-:Y:S02]  /*226e0*/  MOV R2, 0x3f800000 ;  /* 0x3f80000000027802 */ /* 0x000fe40000000f00 */
[----:B------:R-:W-:Y:S02]  /*226f0*/  FSETP.NE.FTZ.AND P3, PT, R0, RZ, PT ;  /* 0x000000ff0000720b */ /* 0x000fe40003f75000 */
[----:B------:R-:W-:Y:S02]  /*22700*/  MOV R4, 0x3f800000 ;  /* 0x3f80000000047802 */ /* 0x000fe40000000f00 */
[----:B------:R-:W-:-:S02]  /*22710*/  R2UR UR10, R8 ;  /* 0x00000000080a72ca */ /* 0x000fc400000e0000 */
[----:B------:R-:W-:-:S03]  /*22720*/  R2UR UR11, R9 ;  /* 0x00000000090b72ca */ /* 0x000fc600000e0000 */
[----:B------:R-:W1:Y:S08]  /*22730*/  @P4 MUFU.RCP R2, R7 ;  /* 0x0000000700024308 */ /* 0x000e700000001000 */
[----:B------:R-:W3:Y:S01]  /*22740*/  @P3 MUFU.RCP R4, R0 ;  /* 0x0000000000043308 */ /* 0x000ee20000001000 */
[----:B----4-:R-:W-:Y:S01]  /*22750*/  ULEA UR4, UR4, UR5, 0x18 ;  /* 0x0000000504047291 */ /* 0x010fe2000f8ec03f */
[----:B------:R-:W-:-:S02]  /*22760*/  R2UR UR5, R9 ;  /* 0x00000000090572ca */ /* 0x000fc400000e0000 */
[----:B--2---:R-:W-:Y:S01]  /*22770*/  SHF.R.S32.HI R12, RZ, 0x1f, R6 ;  /* 0x0000001fff0c7819 */ /* 0x004fe20000011406 */
[C---:B-1----:R-:W-:Y:S01]  /*22780*/  FMUL.FTZ R160, R2.reuse, R160 ;  /* 0x000000a002a07220 */ /* 0x042fe20000410000 */
[C---:B------:R-:W-:Y:S01]  /*22790*/  FMUL.FTZ R161, R2.reuse, R161 ;  /* 0x000000a102a17220 */ /* 0x040fe20000410000 */
[----:B------:R-:W-:Y:S01]  /*227a0*/  FMUL.FTZ R156, R2, R156 ;  /* 0x0000009c029c7220 */ /* 0x000fe20000410000 */
[----:B------:R-:W-:Y:S01]  /*227b0*/  LEA.HI R13, R12, R6, RZ, 0x2 ;  /* 0x000000060c0d7211 */ /* 0x000fe200078f10ff */
[C---:B------:R-:W-:Y:S01]  /*227c0*/  FMUL.FTZ R157, R2.reuse, R157 ;  /* 0x0000009d029d7220 */ /* 0x040fe20000410000 */
[C---:B------:R-:W-:Y:S01]  /*227d0*/  FMUL.FTZ R36, R2.reuse, R36 ;  /* 0x0000002402247220 */ /* 0x040fe20000410000 */
[----:B------:R-:W-:Y:S01]  /*227e0*/  FMUL.FTZ R37, R2, R37 ;  /* 0x0000002502257220 */ /* 0x000fe20000410000 */
[--C-:B------:R-:W-:Y:S01]  /*227f0*/  SHF.R.S32.HI R15, RZ, 0x2, R13.reuse ;  /* 0x00000002ff0f7819 */ /* 0x100fe2000001140d */
[C---:B---3--:R-:W-:Y:S01]  /*22800*/  FMUL.FTZ R163, R4.reuse, R163 ;  /* 0x000000a304a37220 */ /* 0x048fe20000410000 */
[----:B------:R-:W-:Y:S01]  /*22810*/  SHF.R.S32.HI R14, RZ, 0x1f, R13 ;  /* 0x0000001fff0e7819 */ /* 0x000fe2000001140d */
[C---:B------:R-:W-:Y:S01]  /*22820*/  FMUL.FTZ R162, R4.reuse, R162 ;  /* 0x000000a204a27220 */ /* 0x040fe20000410000 */
[----:B------:R-:W-:Y:S01]  /*22830*/  LOP3.LUT R13, R13, 0x3ffffffc, RZ, 0xc0, !PT ;  /* 0x3ffffffc0d0d7812 */ /* 0x000fe200078ec0ff */
[----:B------:R-:W-:Y:S01]  /*22840*/  FMUL.FTZ R159, R4, R159 ;  /* 0x0000009f049f7220 */ /* 0x000fe20000410000 */
[----:B------:R-:W-:Y:S01]  /*22850*/  LEA.HI R14, R14, R15, RZ, 0x3 ;  /* 0x0000000f0e0e7211 */ /* 0x000fe200078f18ff */
[C---:B------:R-:W-:Y:S01]  /*22860*/  FMUL.FTZ R158, R4.reuse, R158 ;  /* 0x0000009e049e7220 */ /* 0x040fe20000410000 */
[----:B------:R-:W-:Y:S01]  /*22870*/  IADD3 R13, -R13, R6, RZ ;  /* 0x000000060d0d7210 */ /* 0x000fe20007ffe1ff */
[----:B------:R-:W-:Y:S01]  /*22880*/  FMUL.FTZ R39, R4, R39 ;  /* 0x0000002704277220 */ /* 0x000fe20000410000 */
[----:B------:R-:W-:Y:S01]  /*22890*/  LOP3.LUT R14, R14, 0xfffffff8, RZ, 0xc0, !PT ;  /* 0xfffffff80e0e7812 */ /* 0x000fe200078ec0ff */
[----:B------:R-:W-:Y:S01]  /*228a0*/  FMUL.FTZ R38, R4, R38 ;  /* 0x0000002604267220 */ /* 0x000fe20000410000 */
[C---:B------:R-:W-:Y:S01]  /*228b0*/  FMUL.FTZ R40, R2.reuse, R40 ;  /* 0x0000002802287220 */ /* 0x040fe20000410000 */
[----:B------:R-:W-:Y:S01]  /*228c0*/  FMUL.FTZ R41, R2, R41 ;  /* 0x0000002902297220 */ /* 0x000fe20000410000 */
[----:B------:R-:W-:Y:S01]  /*228d0*/  IADD3 R15, R15, -R14, RZ ;  /* 0x8000000e0f0f7210 */ /* 0x000fe20007ffe0ff */
[----:B------:R-:W-:Y:S01]  /*228e0*/  FMUL.FTZ R43, R4, R43 ;  /* 0x0000002b042b7220 */ /* 0x000fe20000410000 */
[----:B------:R-:W-:Y:S01]  /*228f0*/  LEA.HI R14, R12, R6, RZ, 0x5 ;  /* 0x000000060c0e7211 */ /* 0x000fe200078f28ff */
[----:B------:R-:W-:Y:S01]  /*22900*/  FMUL.FTZ R42, R4, R42 ;  /* 0x0000002a042a7220 */ /* 0x000fe20000410000 */
[----:B------:R-:W-:Y:S01]  /*22910*/  SHF.L.U32 R17, R15, 0x6, RZ ;  /* 0x000000060f117819 */ /* 0x000fe200000006ff */
[C---:B------:R-:W-:Y:S01]  /*22920*/  FMUL.FTZ R44, R2.reuse, R44 ;  /* 0x0000002c022c7220 */ /* 0x040fe20000410000 */
[----:B------:R-:W-:Y:S01]  /*22930*/  SHF.R.S32.HI R16, RZ, 0x5, R14 ;  /* 0x00000005ff107819 */ /* 0x000fe2000001140e */
[----:B------:R-:W-:Y:S01]  /*22940*/  FMUL.FTZ R45, R2, R45 ;  /* 0x0000002d022d7220 */ /* 0x000fe20000410000 */
[----:B------:R-:W-:Y:S01]  /*22950*/  LOP3.LUT R17, R17, 0x1c0, RZ, 0xc0, !PT ;  /* 0x000001c011117812 */ /* 0x000fe200078ec0ff */
[C---:B------:R-:W-:Y:S01]  /*22960*/  FMUL.FTZ R47, R4.reuse, R47 ;  /* 0x0000002f042f7220 */ /* 0x040fe20000410000 */
[----:B------:R-:W-:Y:S01]  /*22970*/  LOP3.LUT R18, R15, 0x1, RZ, 0xc0, !PT ;  /* 0x000000010f127812 */ /* 0x000fe200078ec0ff */
[----:B------:R-:W-:Y:S01]  /*22980*/  FMUL.FTZ R46, R4, R46 ;  /* 0x0000002e042e7220 */ /* 0x000fe20000410000 */
[----:B------:R-:W-:Y:S01]  /*22990*/  LEA R13, R16, R13, 0x9 ;  /* 0x0000000d100d7211 */ /* 0x000fe200078e48ff */
[C---:B------:R-:W-:Y:S01]  /*229a0*/  FMUL.FTZ R48, R2.reuse, R48 ;  /* 0x0000003002307220 */ /* 0x040fe20000410000 */
[----:B------:R-:W-:Y:S01]  /*229b0*/  LEA.HI R17, R17, R17, RZ, 0x1d ;  /* 0x0000001111117211 */ /* 0x000fe200078fe8ff */
[----:B------:R-:W-:Y:S01]  /*229c0*/  FMUL.FTZ R49, R2, R49 ;  /* 0x0000003102317220 */ /* 0x000fe20000410000 */
[----:B------:R-:W-:Y:S01]  /*229d0*/  ISETP.NE.U32.AND P0, PT, R18, 0x1, PT ;  /* 0x000000011200780c */ /* 0x000fe20003f05070 */
[C---:B------:R-:W-:Y:S01]  /*229e0*/  FMUL.FTZ R51, R4.reuse, R51 ;  /* 0x0000003304337220 */ /* 0x040fe20000410000 */
[----:B------:R-:W-:Y:S01]  /*229f0*/  LEA R13, R13, R17, 0x1 ;  /* 0x000000110d0d7211 */ /* 0x000fe200078e08ff */
[----:B------:R-:W-:Y:S01]  /*22a00*/  FMUL.FTZ R50, R4, R50 ;  /* 0x0000003204327220 */ /* 0x000fe20000410000 */
[----:B------:R-:W-:Y:S01]  /*22a10*/  R2P PR, R15, 0x6 ;  /* 0x000000060f007804 */ /* 0x000fe20000000000 */
[C---:B------:R-:W-:Y:S01]  /*22a20*/  FMUL.FTZ R52, R2.reuse, R52 ;  /* 0x0000003402347220 */ /* 0x040fe20000410000 */
[----:B------:R-:W-:Y:S01]  /*22a30*/  LEA R13, R13, UR4, 0x1 ;  /* 0x000000040d0d7c11 */ /* 0x000fe2000f8e08ff */
[----:B------:R-:W-:Y:S01]  /*22a40*/  FMUL.FTZ R53, R2, R53 ;  /* 0x0000003502357220 */ /* 0x000fe20000410000 */
[----:B------:R-:W-:Y:S01]  /*22a50*/  MOV R15, 0x20 ;  /* 0x00000020000f7802 */ /* 0x000fe20000000f00 */
[C---:B------:R-:W-:Y:S01]  /*22a60*/  FMUL.FTZ R55, R4.reuse, R55 ;  /* 0x0000003704377220 */ /* 0x040fe20000410000 */
[----:B------:R-:W-:Y:S01]  /*22a70*/  MOV R18, 0x40 ;  /* 0x0000004000127802 */ /* 0x000fe20000000f00 */
[----:B------:R-:W-:Y:S01]  /*22a80*/  FMUL.FTZ R54, R4, R54 ;  /* 0x0000003604367220 */ /* 0x000fe20000410000 */
[----:B------:R-:W-:Y:S01]  /*22a90*/  IADD3 R17, R13, -0x10, RZ ;  /* 0xfffffff00d117810 */ /* 0x000fe20007ffe0ff */
[C---:B------:R-:W-:Y:S01]  /*22aa0*/  FMUL.FTZ R56, R2.reuse, R56 ;  /* 0x0000003802387220 */ /* 0x040fe20000410000 */
[----:B------:R-:W-:Y:S01]  /*22ab0*/  SEL R15, R15, 0xffffffe0, !P1 ;  /* 0xffffffe00f0f7807 */ /* 0x000fe20004800000 */
[----:B------:R-:W-:Y:S01]  /*22ac0*/  FMUL.FTZ R57, R2, R57 ;  /* 0x0000003902397220 */ /* 0x000fe20000410000 */
[----:B------:R-:W-:Y:S01]  /*22ad0*/  @P0 IADD3 R17, R13, 0x10, RZ ;  /* 0x000000100d110810 */ /* 0x000fe20007ffe0ff */
[C---:B------:R-:W-:Y:S01]  /*22ae0*/  FMUL.FTZ R59, R4.reuse, R59 ;  /* 0x0000003b043b7220 */ /* 0x040fe20000410000 */
[----:B------:R-:W-:Y:S01]  /*22af0*/  F2FP.F16.F32.PACK_AB R160, R161, R160 ;  /* 0x000000a0a1a0723e */ /* 0x000fe200000000ff */
[----:B------:R-:W-:Y:S01]  /*22b00*/  FMUL.FTZ R58, R4, R58 ;  /* 0x0000003a043a7220 */ /* 0x000fe20000410000 */
[----:B------:R-:W-:Y:S01]  /*22b10*/  F2FP.F16.F32.PACK_AB R162, R163, R162 ;  /* 0x000000a2a3a2723e */ /* 0x000fe200000000ff */
[----:B------:R-:W-:Y:S01]  /*22b20*/  FMUL.FTZ R60, R2, R60 ;  /* 0x0000003c023c7220 */ /* 0x000fe20000410000 */
[----:B------:R-:W-:Y:S01]  /*22b30*/  SEL R18, R18, 0xffffffc0, !P2 ;  /* 0xffffffc012127807 */ /* 0x000fe20005000000 */
[----:B------:R-:W-:Y:S01]  /*22b40*/  FMUL.FTZ R61, R2, R61 ;  /* 0x0000003d023d7220 */ /* 0x000fe20000410000 */
[----:B------:R-:W-:Y:S01]  /*22b50*/  F2FP.F16.F32.PACK_AB R156, R157, R156 ;  /* 0x0000009c9d9c723e */ /* 0x000fe200000000ff */
[C---:B------:R-:W-:Y:S01]  /*22b60*/  FMUL.FTZ R63, R4.reuse, R63 ;  /* 0x0000003f043f7220 */ /* 0x040fe20000410000 */
[----:B------:R-:W-:Y:S01]  /*22b70*/  F2FP.F16.F32.PACK_AB R158, R159, R158 ;  /* 0x0000009e9f9e723e */ /* 0x000fe200000000ff */
[----:B------:R-:W-:Y:S01]  /*22b80*/  FMUL.FTZ R62, R4, R62 ;  /* 0x0000003e043e7220 */ /* 0x000fe20000410000 */
[----:B------:R-:W-:Y:S01]  /*22b90*/  F2FP.F16.F32.PACK_AB R36, R37, R36 ;  /* 0x000000242524723e */ /* 0x000fe200000000ff */
[C---:B------:R-:W-:Y:S01]  /*22ba0*/  FMUL.FTZ R64, R2.reuse, R64 ;  /* 0x0000004002407220 */ /* 0x040fe20000410000 */
[----:B------:R-:W-:Y:S01]  /*22bb0*/  F2FP.F16.F32.PACK_AB R38, R39, R38 ;  /* 0x000000262726723e */ /* 0x000fe200000000ff */
[----:B------:R-:W-:Y:S01]  /*22bc0*/  FMUL.FTZ R65, R2, R65 ;  /* 0x0000004102417220 */ /* 0x000fe20000410000 */
[----:B------:R-:W-:Y:S01]  /*22bd0*/  IADD3 R19, R13, R15, RZ ;  /* 0x0000000f0d137210 */ /* 0x000fe20007ffe0ff */
[C---:B------:R-:W-:Y:S01]  /*22be0*/  FMUL.FTZ R67, R4.reuse, R67 ;  /* 0x0000004304437220 */ /* 0x040fe20000410000 */
[----:B------:R-:W-:Y:S01]  /*22bf0*/  F2FP.F16.F32.PACK_AB R40, R41, R40 ;  /* 0x000000282928723e */ /* 0x000fe200000000ff */
[----:B------:R-:W-:Y:S01]  /*22c00*/  FMUL.FTZ R66, R4, R66 ;  /* 0x0000004204427220 */ /* 0x000fe20000410000 */
[----:B------:R-:W-:Y:S01]  /*22c10*/  F2FP.F16.F32.PACK_AB R42, R43, R42 ;  /* 0x0000002a2b2a723e */ /* 0x000fe200000000ff */
[C---:B------:R-:W-:Y:S01]  /*22c20*/  FMUL.FTZ R68, R2.reuse, R68 ;  /* 0x0000004402447220 */ /* 0x040fe20000410000 */
[----:B------:R-:W-:Y:S01]  /*22c30*/  IADD3 R15, R15, R17, RZ ;  /* 0x000000110f0f7210 */ /* 0x000fe20007ffe0ff */
[----:B------:R-:W-:Y:S01]  /*22c40*/  FMUL.FTZ R69, R2, R69 ;  /* 0x0000004502457220 */ /* 0x000fe20000410000 */
[----:B------:R-:W-:Y:S01]  /*22c50*/  F2FP.F16.F32.PACK_AB R44, R45, R44 ;  /* 0x0000002c2d2c723e */ /* 0x000fe200000000ff */
[C---:B------:R-:W-:Y:S01]  /*22c60*/  FMUL.FTZ R71, R4.reuse, R71 ;  /* 0x0000004704477220 */ /* 0x040fe20000410000 */
[----:B------:R-:W-:Y:S01]  /*22c70*/  F2FP.F16.F32.PACK_AB R46, R47, R46 ;  /* 0x0000002e2f2e723e */ /* 0x000fe200000000ff */
[----:B------:R-:W-:Y:S01]  /*22c80*/  FMUL.FTZ R70, R4, R70 ;  /* 0x0000004604467220 */ /* 0x000fe20000410000 */
[----:B------:R-:W-:Y:S01]  /*22c90*/  IADD3 R20, R13, R18, RZ ;  /* 0x000000120d147210 */ /* 0x000fe20007ffe0ff */
[----:B------:R-:W-:Y:S01]  /*22ca0*/  STS [R13], R160 ;  /* 0x000000a00d007388 */ /* 0x000fe20000000800 */
[----:B------:R-:W-:Y:S01]  /*22cb0*/  F2FP.F16.F32.PACK_AB R48, R49, R48 ;  /* 0x000000303130723e */ /* 0x000fe200000000ff */
[----:B------:R-:W-:Y:S01]  /*22cc0*/  FMUL.FTZ R72, R2, R72 ;  /* 0x0000004802487220 */ /* 0x000fe20000410000 */
[----:B------:R-:W-:Y:S01]  /*22cd0*/  F2FP.F16.F32.PACK_AB R50, R51, R50 ;  /* 0x000000323332723e */ /* 0x000fe200000000ff */
[----:B------:R-:W-:Y:S01]  /*22ce0*/  STS [R13+0x400], R162 ;  /* 0x000400a20d007388 */ /* 0x000fe20000000800 */
[----:B------:R-:W-:Y:S01]  /*22cf0*/  IADD3 R21, R18, R17, RZ ;  /* 0x0000001112157210 */ /* 0x000fe20007ffe0ff */
[----:B------:R-:W-:Y:S01]  /*22d00*/  FMUL.FTZ R73, R2, R73 ;  /* 0x0000004902497220 */ /* 0x000fe20000410000 */
[----:B------:R-:W-:Y:S01]  /*22d10*/  F2FP.F16.F32.PACK_AB R52, R53, R52 ;  /* 0x000000343534723e */ /* 0x000fe200000000ff */
[C---:B------:R-:W-:Y:S01]  /*22d20*/  FMUL.FTZ R75, R4.reuse, R75 ;  /* 0x0000004b044b7220 */ /* 0x040fe20000410000 */
[----:B------:R-:W-:Y:S01]  /*22d30*/  FMUL.FTZ R74, R4, R74 ;  /* 0x0000004a044a7220 */ /* 0x000fe20000410000 */
[----:B------:R-:W-:Y:S01]  /*22d40*/  F2FP.F16.F32.PACK_AB R54, R55, R54 ;  /* 0x000000363736723e */ /* 0x000fe200000000ff */
[----:B------:R-:W-:Y:S01]  /*22d50*/  STS [R17], R156 ;  /* 0x0000009c11007388 */ /* 0x000fe20000000800 */
[----:B------:R-:W-:Y:S01]  /*22d60*/  IADD3 R22, R19, R18, RZ ;  /* 0x0000001213167210 */ /* 0x000fe20007ffe0ff */
[C---:B------:R-:W-:Y:S01]  /*22d70*/  FMUL.FTZ R76, R2.reuse, R76 ;  /* 0x0000004c024c7220 */ /* 0x040fe20000410000 */
[----:B------:R-:W-:Y:S01]  /*22d80*/  FMUL.FTZ R77, R2, R77 ;  /* 0x0000004d024d7220 */ /* 0x000fe20000410000 */
[----:B------:R-:W-:Y:S01]  /*22d90*/  STS [R17+0x400], R158 ;  /* 0x0004009e11007388 */ /* 0x000fe20000000800 */
        /* <DEDUP_REMOVED lines=14> */
[C---:B------:R-:W-:Y:S01]  /*22e80*/  FMUL.FTZ R84, R2.reuse, R84 ;  /* 0x0000005402547220 */ /* 0x040fe20000410000 */
[----:B------:R-:W-:Y:S01]  /*22e90*/  FMUL.FTZ R85, R2, R85 ;  /* 0x0000005502557220 */ /* 0x000fe20000410000 */
[----:B------:R-:W-:Y:S01]  /*22ea0*/  F2FP.F16.F32.PACK_AB R64, R65, R64 ;  /* 0x000000404140723e */ /* 0x000fe200000000ff */
[----:B------:R-:W-:Y:S01]  /*22eb0*/  STS [R15+0x400], R42 ;  /* 0x0004002a0f007388 */ /* 0x000fe20000000800 */
        /* <DEDUP_REMOVED lines=52> */
[----:B------:R-:W-:Y:S01]  /*23200*/  ISETP.NE.AND P0, PT, R242, -0x1, PT ;  /* 0xfffffffff200780c */ /* 0x000fe20003f05270 */
[C---:B------:R-:W-:Y:S01]  /*23210*/  FMUL.FTZ R112, R2.reuse, R112 ;  /* 0x0000007002707220 */ /* 0x040fe20000410000 */
[----:B------:R-:W-:Y:S01]  /*23220*/  FMUL.FTZ R113, R2, R113 ;  /* 0x0000007102717220 */ /* 0x000fe20000410000 */
[----:B------:R-:W-:Y:S01]  /*23230*/  STS [R19+0x2400], R70 ;  /* 0x0024004613007388 */ /* 0x000fe20000000800 */
[----:B------:R-:W-:Y:S01]  /*23240*/  F2FP.F16.F32.PACK_AB R92, R93, R92 ;  /* 0x0000005c5d5c723e */ /* 0x000fe200000000ff */
        /* <DEDUP_REMOVED lines=23> */
[----:B------:R1:W-:Y:S01]  /*233c0*/  STS [R21+0x2400], R82 ;  /* 0x0024005215007388 */ /* 0x0003e20000000800 */
        /* <DEDUP_REMOVED lines=44> */
[----:B------:R-:W-:Y:S01]  /*23690*/  R2UR UR4, R8 ;  /* 0x00000000080472ca */ /* 0x000fe200000e0000 */
[C---:B------:R-:W-:Y:S01]  /*236a0*/  FMUL.FTZ R140, R2.reuse, R140 ;  /* 0x0000008c028c7220 */ /* 0x040fe20000410000 */
[C---:B------:R-:W-:Y:S01]  /*236b0*/  FMUL.FTZ R141, R2.reuse, R141 ;  /* 0x0000008d028d7220 */ /* 0x040fe20000410000 */
[----:B------:R-:W-:Y:S01]  /*236c0*/  STS [R15+0x4400], R106 ;  /* 0x0044006a0f007388 */ /* 0x000fe20000000800 */
[----:B------:R-:W-:Y:S01]  /*236d0*/  FMUL.FTZ R144, R2, R144 ;  /* 0x0000009002907220 */ /* 0x000fe20000410000 */
[----:B------:R-:W-:Y:S01]  /*236e0*/  F2FP.F16.F32.PACK_AB R128, R129, R128 ;  /* 0x000000808180723e */ /* 0x000fe200000000ff */
[C---:B------:R-:W-:Y:S01]  /*236f0*/  FMUL.FTZ R143, R4.reuse, R143 ;  /* 0x0000008f048f7220 */ /* 0x040fe20000410000 */
[C---:B------:R-:W-:Y:S01]  /*23700*/  FMUL.FTZ R142, R4.reuse, R142 ;  /* 0x0000008e048e7220 */ /* 0x040fe20000410000 */
[----:B------:R-:W-:Y:S01]  /*23710*/  FMUL.FTZ R147, R4, R147 ;  /* 0x0000009304937220 */ /* 0x000fe20000410000 */
[----:B------:R-:W-:Y:S01]  /*23720*/  F2FP.F16.F32.PACK_AB R130, R131, R130 ;  /* 0x000000828382723e */ /* 0x000fe200000000ff */
[----:B------:R-:W-:Y:S01]  /*23730*/  STS [R20+0x4000], R108 ;  /* 0x0040006c14007388 */ /* 0x000fe20000000800 */
[----:B------:R-:W-:Y:S01]  /*23740*/  FMUL.FTZ R2, R2, R145 ;  /* 0x0000009102027220 */ /* 0x000fe20000410000 */
[----:B------:R-:W-:Y:S01]  /*23750*/  F2FP.F16.F32.PACK_AB R132, R133, R132 ;  /* 0x000000848584723e */ /* 0x000fe200000000ff */
[----:B------:R-:W-:Y:S01]  /*23760*/  FMUL.FTZ R4, R4, R146 ;  /* 0x0000009204047220 */ /* 0x000fe20000410000 */
        /* <DEDUP_REMOVED lines=8> */
[----:B------:R-:W-:Y:S01]  /*237f0*/  @!P0 R2UR UR8, R8 ;  /* 0x00000000080882ca */ /* 0x000fe200000e0000 */
[----:B------:R-:W-:Y:S01]  /*23800*/  STS [R22+0x4000], R116 ;  /* 0x0040007416007388 */ /* 0x000fe20000000800 */
[----:B------:R-:W-:-:S02]  /*23810*/  @!P0 R2UR UR9, R9 ;  /* 0x00000000090982ca */ /* 0x000fc400000e0000 */
        /* <DEDUP_REMOVED lines=8> */
[----:B------:R-:W-:-:S03]  /*238a0*/  F2FP.F16.F32.PACK_AB R4, R147, R4 ;  /* 0x000000049304723e */ /* 0x000fc600000000ff */
[----:B------:R-:W-:Y:S04]  /*238b0*/  STS [R13+0x6000], R124 ;  /* 0x0060007c0d007388 */ /* 0x000fe80000000800 */
[----:B------:R-:W-:Y:S04]  /*238c0*/  STS [R13+0x6400], R126 ;  /* 0x0064007e0d007388 */ /* 0x000fe80000000800 */
[----:B------:R-:W-:Y:S04]  /*238d0*/  STS [R17+0x6000], R128 ;  /* 0x0060008011007388 */ /* 0x000fe80000000800 */
[----:B------:R2:W-:Y:S04]  /*238e0*/  STS [R17+0x6400], R130 ;  /* 0x0064008211007388 */ /* 0x0005e80000000800 */
        /* <DEDUP_REMOVED lines=11> */
[----:B------:R4:W-:Y:S04]  /*239a0*/  STS [R18+0x6400], R4 ;  /* 0x0064000412007388 */ /* 0x0009e80000000800 */
[----:B-1----:R-:W4:Y:S01]  /*239b0*/  LD.E.64 R82, desc[UR10][R10.64+0x88] ;  /* 0x0000880a0a527980 */ /* 0x002f22000c101b00 */
[----:B--2---:R-:W1:Y:S01]  /*239c0*/  @P4 MUFU.LG2 R17, R7 ;  /* 0x0000000700114308 */ /* 0x004e620000000c00 */
[----:B------:R-:W-:Y:S02]  /*239d0*/  BSSY B0, `(.L_x_1142) ;  /* 0x0000029000007945 */ /* 0x000fe40003800000 */
[----:B------:R2:W5:Y:S04]  /*239e0*/  LD.E.64 R80, desc[UR4][R10.64+0x90] ;  /* 0x000090040a507980 */ /* 0x000568000c101b00 */
[----:B---3--:R-:W3:Y:S04]  /*239f0*/  LD.E.U8 R2, desc[UR4][R10.64+0x1c8] ;  /* 0x0001c8040a027980 */ /* 0x008ee8000c101100 */
[----:B----4-:R-:W4:Y:S01]  /*23a00*/  @!P0 LD.E.64 R18, desc[UR8][R10.64+0x80] ;  /* 0x000080080a128980 */ /* 0x010f22000c101b00 */
[----:B------:R2:W2:Y:S01]  /*23a10*/  @P3 MUFU.LG2 R15, R0 ;  /* 0x00000000000f3308 */ /* 0x0004a20000000c00 */
[----:B-1----:R-:W-:Y:S01]  /*23a20*/  @P4 FMUL.FTZ R17, R17, 0.69314718246459960938 ;  /* 0x3f31721811114820 */ /* 0x002fe20000410000 */
[----:B------:R-:W-:-:S02]  /*23a30*/  MOV R4, 0x7f800000 ;  /* 0x7f80000000047802 */ /* 0x000fc40000000f00 */
[----:B------:R-:W-:Y:S01]  /*23a40*/  MOV R7, 0x7f800000 ;  /* 0x7f80000000077802 */ /* 0x000fe20000000f00 */
[----:B-----5:R-:W-:Y:S01]  /*23a50*/  @P4 FFMA.FTZ R4, R5, R164, R17 ;  /* 0x000000a405044223 */ /* 0x020fe20000010011 */
[----:B--2---:R-:W-:Y:S01]  /*23a60*/  @!P0 SHF.R.S32.HI R0, RZ, 0x1f, R239 ;  /* 0x0000001fff008819 */ /* 0x004fe200000114ef */
[----:B------:R-:W-:-:S04]  /*23a70*/  @P3 FMUL.FTZ R15, R15, 0.69314718246459960938 ;  /* 0x3f3172180f0f3820 */ /* 0x000fc80000410000 */
[----:B------:R-:W-:Y:S01]  /*23a80*/  @P3 FFMA.FTZ R7, R5, R3, R15 ;  /* 0x0000000305073223 */ /* 0x000fe2000001000f */
[----:B------:R-:W-:Y:S01]  /*23a90*/  @P0 IMAD.WIDE.U32 R20, R82, R242, RZ ;  /* 0x000000f252140225 */ /* 0x000fe200078e00ff */
[----:B---3--:R-:W-:-:S03]  /*23aa0*/  ISETP.NE.AND P1, PT, R2, RZ, PT ;  /* 0x000000ff0200720c */ /* 0x008fc60003f25270 */
[----:B----4-:R-:W-:-:S04]  /*23ab0*/  @!P0 IMAD R13, R19, R239, RZ ;  /* 0x000000ef130d8224 */ /* 0x010fc800078e02ff */
[C---:B------:R-:W-:Y:S02]  /*23ac0*/  @!P0 IMAD R13, R18.reuse, R0, R13 ;  /* 0x00000000120d8224 */ /* 0x040fe400078e020d */
[----:B------:R-:W-:Y:S02]  /*23ad0*/  @P0 IMAD R0, R83, R242, RZ ;  /* 0x000000f253000224 */ /* 0x000fe400078e02ff */
[----:B------:R-:W-:Y:S01]  /*23ae0*/  @!P0 IMAD.WIDE.U32 R18, R18, R239, RZ ;  /* 0x000000ef12128225 */ /* 0x000fe200078e00ff */
[----:B------:R-:W-:Y:S02]  /*23af0*/  @P0 MOV R2, R20 ;  /* 0x0000001400020202 */ /* 0x000fe40000000f00 */
[----:B------:R-:W-:Y:S02]  /*23b00*/  @P0 IADD3 R0, R21, R0, RZ ;  /* 0x0000000015000210 */ /* 0x000fe40007ffe0ff */
[----:B------:R-:W-:Y:S02]  /*23b10*/  @!P0 IADD3 R0, R19, R13, RZ ;  /* 0x0000000d13008210 */ /* 0x000fe40007ffe0ff */
[----:B------:R-:W-:Y:S01]  /*23b20*/  @!P0 MOV R2, R18 ;  /* 0x0000001200028202 */ /* 0x000fe20000000f00 */
[----:B------:R-:W-:Y:S06]  /*23b30*/  @!P1 BRA `(.L_x_1143) ;  /* 0x0000000000289947 */ /* 0x000fec0003800000 */
[----:B------:R-:W-:Y:S02]  /*23b40*/  ISETP.NE.AND P0, PT, R242, -0x1, PT ;  /* 0xfffffffff200780c */ /* 0x000fe40003f05270 */
[----:B------:R-:W-:Y:S02]  /*23b50*/  R2UR UR8, R8 ;  /* 0x00000000080872ca */ /* 0x000fe400000e0000 */
[----:B------:R-:W-:-:S09]  /*23b60*/  R2UR UR9, R9 ;  /* 0x00000000090972ca */ /* 0x000fd200000e0000 */
[----:B------:R-:W-:Y:S02]  /*23b70*/  @!P0 R2UR UR4, R8 ;  /* 0x00000000080482ca */ /* 0x000fe400000e0000 */
[----:B------:R-:W-:Y:S02]  /*23b80*/  @!P0 R2UR UR5, R9 ;  /* 0x00000000090582ca */ /* 0x000fe400000e0000 */
[----:B------:R-:W2:Y:S11]  /*23b90*/  LD.E R5, desc[UR8][R10.64+0xd4] ;  /* 0x0000d4080a057980 */ /* 0x000eb6000c101900 */
[----:B------:R-:W3:Y:S02]  /*23ba0*/  @!P0 LD.E R3, desc[UR4][R10.64+0xb4] ;  /* 0x0000b4040a038980 */ /* 0x000ee4000c101900 */
[----:B---3--:R-:W-:-:S04]  /*23bb0*/  @!P0 IMAD R242, R3, R239, RZ ;  /* 0x000000ef03f28224 */ /* 0x008fc800078e02ff */
[----:B--2---:R-:W-:Y:S01]  /*23bc0*/  IMAD R242, R5, R238, R242 ;  /* 0x000000ee05f27224 */ /* 0x004fe200078e02f2 */
[----:B------:R-:W-:Y:S05]  /*23bd0*/  BRA `(.L_x_1144) ;  /* 0x0000000000207947 */ /* 0x000fea0003800000 */
.L_x_1143:
[C---:B------:R-:W-:Y:S02]  /*23be0*/  R2UR UR8, R8.reuse ;  /* 0x00000000080872ca */ /* 0x040fe400000e0000 */
[C---:B------:R-:W-:Y:S02]  /*23bf0*/  R2UR UR9, R9.reuse ;  /* 0x00000000090972ca */ /* 0x040fe400000e0000 */
[----:B------:R-:W-:Y:S02]  /*23c00*/  R2UR UR4, R8 ;  /* 0x00000000080472ca */ /* 0x000fe400000e0000 */
[----:B------:R-:W-:-:S09]  /*23c10*/  R2UR UR5, R9 ;  /* 0x00000000090572ca */ /* 0x000fd200000e0000 */
[----:B------:R-:W2:Y:S04]  /*23c20*/  LD.E R3, desc[UR8][R10.64+0x60] ;  /* 0x000060080a037980 */ /* 0x000ea8000c101900 */
[----:B------:R-:W3:Y:S01]  /*23c30*/  LD.E R242, desc[UR4][R10.64+0xb4] ;  /* 0x0000b4040af27980 */ /* 0x000ee2000c101900 */
[----:B--2---:R-:W-:-:S04]  /*23c40*/  IMAD R3, R3, R239, R238 ;  /* 0x000000ef03037224 */ /* 0x004fc800078e02ee */
[----:B---3--:R-:W-:Y:S02]  /*23c50*/  IMAD R242, R242, R3, RZ ;  /* 0x00000003f2f27224 */ /* 0x008fe400078e02ff */
.L_x_1144:
[----:B------:R-:W-:Y:S05]  /*23c60*/  BSYNC B0 ;  /* 0x0000000000007941 */ /* 0x000fea0003800000 */
.L_x_1142:
[C---:B------:R-:W-:Y:S02]  /*23c70*/  R2UR UR8, R8.reuse ;  /* 0x00000000080872ca */ /* 0x040fe400000e0000 */
[C---:B------:R-:W-:Y:S02]  /*23c80*/  R2UR UR9, R9.reuse ;  /* 0x00000000090972ca */ /* 0x040fe400000e0000 */
[----:B------:R-:W-:Y:S02]  /*23c90*/  R2UR UR4, R8 ;  /* 0x00000000080472ca */ /* 0x000fe400000e0000 */
[----:B------:R-:W-:Y:S02]  /*23ca0*/  R2UR UR5, R9 ;  /* 0x00000000090572ca */ /* 0x000fe400000e0000 */
[----:B------:R-:W-:Y:S02]  /*23cb0*/  LOP3.LUT R13, R14, 0xffffffe0, RZ, 0xc0, !PT ;  /* 0xffffffe00e0d7812 */ /* 0x000fe400078ec0ff */
[----:B------:R-:W-:-:S03]  /*23cc0*/  SHF.R.S32.HI R5, RZ, 0x1f, R16 ;  /* 0x0000001fff057819 */ /* 0x000fc60000011410 */
[----:B------:R-:W-:Y:S01]  /*23cd0*/  IMAD.IADD R13, R6, 0x1, -R13 ;  /* 0x00000001060d7824 */ /* 0x000fe200078e0a0d */
[----:B------:R-:W-:Y:S01]  /*23ce0*/  LEA.HI R5, R5, R16, RZ, 0x2 ;  /* 0x0000001005057211 */ /* 0x000fe200078f10ff */
[----:B------:R1:W5:Y:S03]  /*23cf0*/  LD.E.64 R14, desc[UR8][R10.64+0x70] ;  /* 0x000070080a0e7980 */ /* 0x000366000c101b00 */
[----:B------:R-:W-:Y:S01]  /*23d00*/  SHF.R.S32.HI R3, RZ, 0x1f, R13 ;  /* 0x0000001fff037819 */ /* 0x000fe2000001140d */
[----:B------:R1:W5:Y:S01]  /*23d10*/  LD.E.64 R84, desc[UR4][R10.64+0xa0] ;  /* 0x0000a0040a547980 */ /* 0x000362000c101b00 */
[----:B------:R-:W-:Y:S05]  /*23d20*/  WARPSYNC.ALL ;  /* 0x0000000000007948 */ /* 0x000fea0003800000 */
[----:B------:R-:W-:Y:S01]  /*23d30*/  BAR.SYNC.DEFER_BLOCKING 0x0 ;  /* 0x0000000000007b1d */ /* 0x000fe20000010000 */
[----:B------:R-:W-:-:S02]  /*23d40*/  LOP3.LUT R5, R5, 0xffffffc, RZ, 0xc0, !PT ;  /* 0x0ffffffc05057812 */ /* 0x000fc400078ec0ff */
[----:B------:R-:W-:Y:S02]  /*23d50*/  LEA.HI R3, R3, R13, RZ, 0x2 ;  /* 0x0000000d03037211 */ /* 0x000fe400078f10ff */
[----:B------:R-:W-:Y:S01]  /*23d60*/  LOP3.LUT P0, RZ, R13, 0x3, RZ, 0xc0, !PT ;  /* 0x000000030dff7812 */ /* 0x000fe2000780c0ff */
[----:B------:R-:W-:Y:S01]  /*23d70*/  IMAD.IADD R16, R16, 0x1, -R5 ;  /* 0x0000000110107824 */ /* 0x000fe200078e0a05 */
[----:B------:R-:W-:-:S05]  /*23d80*/  SHF.R.S32.HI R3, RZ, 0x2, R3 ;  /* 0x00000002ff037819 */ /* 0x000fca0000011403 */
[----:B------:R-:W-:Y:S01]  /*23d90*/  IMAD R3, R16, 0x10, R3 ;  /* 0x0000001010037824 */ /* 0x000fe200078e0203 */
[----:B------:R1:W2:Y:S04]  /*23da0*/  LDS.128 R72, [R243] ;  /* 0x00000000f3487984 */ /* 0x0002a80000000c00 */
[----:B------:R1:W3:Y:S04]  /*23db0*/  LDS.128 R68, [R243+0x800] ;  /* 0x00080000f3447984 */ /* 0x0002e80000000c00 */
[----:B------:R1:W4:Y:S04]  /*23dc0*/  LDS.128 R64, [R243+0x1000] ;  /* 0x00100000f3407984 */ /* 0x0003280000000c00 */
[----:B------:R1:W1:Y:S04]  /*23dd0*/  LDS.128 R60, [R243+0x1800] ;  /* 0x00180000f33c7984 */ /* 0x0002680000000c00 */
        /* <DEDUP_REMOVED lines=11> */
[----:B------:R1:W1:Y:S01]  /*23e90*/  LDS.128 R76, [R243+0x7800] ;  /* 0x00780000f34c7984 */ /* 0x0002620000000c00 */
[----:B------:R-:W-:Y:S04]  /*23ea0*/  BSSY B0, `(.L_x_1145) ;  /* 0x0000012000007945 */ /* 0x000fe80003800000 */
[----:B--234-:R-:W-:Y:S05]  /*23eb0*/  @P0 BRA `(.L_x_1146) ;  /* 0x0000000000400947 */ /* 0x01cfea0003800000 */
[C---:B------:R-:W-:Y:S02]  /*23ec0*/  IMAD R5, R240.reuse, -0x40, R241 ;  /* 0xffffffc0f0057824 */ /* 0x040fe400078e02f1 */
[C---:B------:R-:W-:Y:S02]  /*23ed0*/  VIADD R13, R3.reuse, 0x8 ;  /* 0x00000008030d7836 */ /* 0x040fe40000000000 */
[----:B------:R-:W-:Y:S01]  /*23ee0*/  IMAD R242, R240, 0x40, R242 ;  /* 0x00000040f0f27824 */ /* 0x000fe200078e02f2 */
[-C--:B------:R-:W-:Y:S02]  /*23ef0*/  ISETP.GE.AND P2, PT, R3, R5.reuse, PT ;  /* 0x000000050300720c */ /* 0x080fe40003f46270 */
[----:B------:R-:W-:Y:S02]  /*23f00*/  ISETP.GE.AND P1, PT, R13, R5, PT ;  /* 0x000000050d00720c */ /* 0x000fe40003f26270 */
[----:B------:R-:W-:Y:S02]  /*23f10*/  SHF.R.S32.HI R13, RZ, 0x1f, R242 ;  /* 0x0000001fff0d7819 */ /* 0x000fe400000114f2 */
[----:B------:R-:W-:-:S04]  /*23f20*/  IADD3 R5, P0, R3, R242, RZ ;  /* 0x000000f203057210 */ /* 0x000fc80007f1e0ff */
[----:B------:R-:W-:Y:S02]  /*23f30*/  LEA.HI.X.SX32 R13, R3, R13, 0x1, P0 ;  /* 0x0000000d030d7211 */ /* 0x000fe400000f0eff */
[----:B-----5:R-:W-:Y:S02]  /*23f40*/  LEA R84, P0, R5, R84, 0x2 ;  /* 0x0000005405547211 */ /* 0x020fe400078010ff */
[C---:B------:R-:W-:Y:S02]  /*23f50*/  @!P2 R2UR UR8, R8.reuse ;  /* 0x000000000808a2ca */ /* 0x040fe400000e0000 */
[C---:B------:R-:W-:Y:S02]  /*23f60*/  @!P2 R2UR UR9, R9.reuse ;  /* 0x000000000909a2ca */ /* 0x040fe400000e0000 */
[----:B------:R-:W-:Y:S02]  /*23f70*/  @!P1 R2UR UR4, R8 ;  /* 0x00000000080492ca */ /* 0x000fe400000e0000 */
[----:B------:R-:W-:-:S02]  /*23f80*/  @!P1 R2UR UR5, R9 ;  /* 0x00000000090592ca */ /* 0x000fc400000e0000 */
[----:B------:R-:W-:-:S07]  /*23f90*/  LEA.HI.X R85, R5, R85, R13, 0x2, P0 ;  /* 0x0000005505557211 */ /* 0x000fce00000f140d */
[----:B------:R2:W-:Y:S04]  /*23fa0*/  @!P2 ST.E desc[UR8][R84.64], R4 ;  /* 0x000000045400a985 */ /* 0x0005e8000c101908 */
[----:B------:R2:W-:Y:S02]  /*23fb0*/  @!P1 ST.E desc[UR4][R84.64+0x20], R7 ;  /* 0x0000200754009985 */ /* 0x0005e4000c101904 */
.L_x_1146:
[----:B------:R-:W-:Y:S05]  /*23fc0*/  BSYNC B0 ;  /* 0x0000000000007941 */ /* 0x000fea0003800000 */
.L_x_1145:
[----:B------:R-:W3:Y:S01]  /*23fd0*/  S2R R3, SR_TID.X ;  /* 0x0000000000037919 */ /* 0x000ee20000002100 */
[----:B--2---:R-:W-:Y:S02]  /*23fe0*/  LEA.HI R4, R12, R6, RZ, 0x3 ;  /* 0x000000060c047211 */ /* 0x004fe400078f18ff */
[----:B------:R-:W-:Y:S02]  /*23ff0*/  R2UR UR4, R8 ;  /* 0x00000000080472ca */ /* 0x000fe400000e0000 */
[----:B------:R-:W-:Y:S02]  /*24000*/  R2UR UR5, R9 ;  /* 0x00000000090572ca */ /* 0x000fe400000e0000 */
[----:B------:R-:W-:-:S05]  /*24010*/  LOP3.LUT R4, R4, 0xfffffff8, RZ, 0xc0, !PT ;  /* 0xfffffff804047812 */ /* 0x000fca00078ec0ff */
[----:B------:R-:W-:-:S04]  /*24020*/  IMAD.IADD R4, R6, 0x1, -R4 ;  /* 0x0000000106047824 */ /* 0x000fc800078e0a04 */
[----:B-----5:R-:W-:Y:S02]  /*24030*/  IMAD.SHL.U32 R84, R4, 0x8, RZ ;  /* 0x0000000804547824 */ /* 0x020fe400078e00ff */
[----:B-1----:R1:W5:Y:S01]  /*24040*/  LD.E R10, desc[UR4][R10.64+0xc0] ;  /* 0x0000c0040a0a7980 */ /* 0x002362000c101900 */
[----:B------:R-:W-:Y:S01]  /*24050*/  SHF.R.S32.HI R5, RZ, 0x1f, R238 ;  /* 0x0000001fff057819 */ /* 0x000fe200000114ee */
[----:B------:R-:W-:Y:S01]  /*24060*/  IMAD R4, R81, R238, RZ ;  /* 0x000000ee51047224 */ /* 0x000fe200078e02ff */
[----:B------:R-:W-:Y:S01]  /*24070*/  SHF.R.S32.HI R85, RZ, 0x1f, R84 ;  /* 0x0000001fff557819 */ /* 0x000fe20000011454 */
[----:B------:R-:W-:Y:S02]  /*24080*/  BSSY B0, `(.L_x_1147) ;  /* 0x0000035000007945 */ /* 0x000fe40003800000 */
[----:B------:R-:W-:Y:S01]  /*24090*/  IMAD R4, R80, R5, R4 ;  /* 0x0000000550047224 */ /* 0x000fe200078e0204 */
[----:B---3--:R-:W-:-:S04]  /*240a0*/  SHF.R.S32.HI R6, RZ, 0x1f, R3 ;  /* 0x0000001fff067819 */ /* 0x008fc80000011403 */
[----:B------:R-:W-:-:S04]  /*240b0*/  LEA.HI R6, R6, R3, RZ, 0x3 ;  /* 0x0000000306067211 */ /* 0x000fc800078f18ff */
[----:B------:R-:W-:Y:S02]  /*240c0*/  SHF.R.S32.HI R7, RZ, 0x3, R6 ;  /* 0x00000003ff077819 */ /* 0x000fe40000011406 */
[----:B------:R-:W-:Y:S01]  /*240d0*/  LOP3.LUT R6, R6, 0xfffffff8, RZ, 0xc0, !PT ;  /* 0xfffffff806067812 */ /* 0x000fe200078ec0ff */
[----:B-1----:R-:W-:Y:S02]  /*240e0*/  IMAD.SHL.U32 R11, R240, 0x40, RZ ;  /* 0x00000040f00b7824 */ /* 0x002fe400078e00ff */
[----:B------:R-:W-:Y:S02]  /*240f0*/  VIADD R5, R7, 0x10 ;  /* 0x0000001007057836 */ /* 0x000fe40000000000 */
[--C-:B------:R-:W-:Y:S01]  /*24100*/  IMAD.IADD R241, R241, 0x1, -R11.reuse ;  /* 0x00000001f1f17824 */ /* 0x100fe200078e0a0b */
[----:B------:R-:W-:Y:S01]  /*24110*/  SHF.R.S32.HI R12, RZ, 0x1f, R11 ;  /* 0x0000001fff0c7819 */ /* 0x000fe2000001140b */
[----:B------:R-:W-:-:S03]  /*24120*/  IMAD.WIDE.U32 R86, R82, R11, R84 ;  /* 0x0000000b52567225 */ /* 0x000fc600078e0054 */
[----:B------:R-:W-:Y:S01]  /*24130*/  ISETP.GE.AND P0, PT, R5, R241, PT ;  /* 0x000000f10500720c */ /* 0x000fe20003f06270 */
[----:B------:R-:W-:Y:S02]  /*24140*/  IMAD R11, R83, R11, RZ ;  /* 0x0000000b530b7224 */ /* 0x000fe400078e02ff */
[----:B------:R-:W-:Y:S02]  /*24150*/  IMAD.IADD R6, R3, 0x1, -R6 ;  /* 0x0000000103067824 */ /* 0x000fe400078e0a06 */
[----:B------:R-:W-:Y:S01]  /*24160*/  IMAD R11, R82, R12, R11 ;  /* 0x0000000c520b7224 */ /* 0x000fe200078e020b */
[----:B------:R-:W-:Y:S01]  /*24170*/  IADD3 R12, P1, R2, R86, RZ ;  /* 0x00000056020c7210 */ /* 0x000fe20007f3e0ff */
[C---:B------:R-:W-:Y:S01]  /*24180*/  VIADD R3, R7.reuse, 0x30 ;  /* 0x0000003007037836 */ /* 0x040fe20000000000 */
[----:B------:R-:W-:Y:S01]  /*24190*/  IADD3 R2, R7, 0x20, RZ ;  /* 0x0000002007027810 */ /* 0x000fe20007ffe0ff */
[----:B------:R-:W-:Y:S01]  /*241a0*/  IMAD.SHL.U32 R6, R6, 0x8, RZ ;  /* 0x0000000806067824 */ /* 0x000fe200078e00ff */
[----:B------:R-:W-:-:S02]  /*241b0*/  IADD3.X R13, R0, R87, R11, P1, !PT ;  /* 0x00000057000d7210 */ /* 0x000fc40000ffe40b */
[-C--:B------:R-:W-:Y:S02]  /*241c0*/  ISETP.GE.AND P1, PT, R7, R241.reuse, PT ;  /* 0x000000f10700720c */ /* 0x080fe40003f26270 */
[-C--:B------:R-:W-:Y:S01]  /*241d0*/  ISETP.GE.AND P6, PT, R2, R241.reuse, PT ;  /* 0x000000f10200720c */ /* 0x080fe20003fc6270 */
[----:B------:R-:W-:Y:S01]  /*241e0*/  IMAD.WIDE.U32 R80, R80, R238, R12 ;  /* 0x000000ee50507225 */ /* 0x000fe200078e000c */
[----:B------:R-:W-:Y:S02]  /*241f0*/  ISETP.GE.AND P5, PT, R3, R241, PT ;  /* 0x000000f10300720c */ /* 0x000fe40003fa6270 */
[C---:B------:R-:W-:Y:S01]  /*24200*/  IADD3 R0, R6.reuse, 0x80, RZ ;  /* 0x0000008006007810 */ /* 0x040fe20007ffe0ff */
[C---:B------:R-:W-:Y:S01]  /*24210*/  VIADD R2, R6.reuse, 0x40 ;  /* 0x0000004006027836 */ /* 0x040fe20000000000 */
[----:B------:R-:W-:Y:S01]  /*24220*/  SHF.R.S32.HI R3, RZ, 0x1f, R7 ;  /* 0x0000001fff037819 */ /* 0x000fe20000011407 */
[----:B------:R-:W-:Y:S02]  /*24230*/  VIADD R6, R6, 0xc0 ;  /* 0x000000c006067836 */ /* 0x000fe40000000000 */
[----:B------:R-:W-:-:S02]  /*24240*/  IMAD.IADD R13, R81, 0x1, R4 ;  /* 0x00000001510d7824 */ /* 0x000fc400078e0204 */
[----:B------:R-:W-:Y:S05]  /*24250*/  @P1 BRA `(.L_x_1148) ;  /* 0x00000000005c1947 */ /* 0x000fea0003800000 */
[----:B------:R-:W-:Y:S01]  /*24260*/  IMAD R4, R83, R7, RZ ;  /* 0x0000000753047224 */ /* 0x000fe200078e02ff */
[-C--:B-----5:R-:W-:Y:S01]  /*24270*/  ISETP.GE.AND P4, PT, R84, R10.reuse, PT ;  /* 0x0000000a5400720c */ /* 0x0a0fe20003f86270 */
[----:B------:R-:W-:Y:S01]  /*24280*/  IMAD.MOV.U32 R12, RZ, RZ, R80 ;  /* 0x000000ffff0c7224 */ /* 0x000fe200078e0050 */
[-C--:B------:R-:W-:Y:S01]  /*24290*/  ISETP.GE.AND P3, PT, R2, R10.reuse, PT ;  /* 0x0000000a0200720c */ /* 0x080fe20003f66270 */
[----:B------:R-:W-:Y:S01]  /*242a0*/  IMAD R4, R82, R3, R4 ;  /* 0x0000000352047224 */ /* 0x000fe200078e0204 */
[----:B------:R-:W-:Y:S01]  /*242b0*/  ISETP.GE.AND P2, PT, R0, R10, PT ;  /* 0x0000000a0000720c */ /* 0x000fe20003f46270 */
[----:B------:R-:W-:-:S04]  /*242c0*/  IMAD.WIDE.U32 R86, R7, R82, R12 ;  /* 0x0000005207567225 */ /* 0x000fc800078e000c */
[----:B------:R-:W-:Y:S01]  /*242d0*/  IMAD.IADD R4, R87, 0x1, R4 ;  /* 0x0000000157047824 */ /* 0x000fe200078e0204 */
[----:B------:R-:W-:-:S03]  /*242e0*/  LEA R88, P1, R86, R14, 0x1 ;  /* 0x0000000e56587211 */ /* 0x000fc600078208ff */
[----:B------:R-:W-:Y:S02]  /*242f0*/  @!P4 R2UR UR12, R8 ;  /* 0x00000000080cc2ca */ /* 0x000fe400000e0000 */
[----:B------:R-:W-:Y:S02]  /*24300*/  LEA.HI.X R89, R86, R15, R4, 0x1, P1 ;  /* 0x0000000f56597211 */ /* 0x000fe400008f0c04 */
[----:B------:R-:W-:Y:S02]  /*24310*/  ISETP.GE.AND P1, PT, R6, R10, PT ;  /* 0x0000000a0600720c */ /* 0x000fe40003f26270 */
[C---:B------:R-:W-:Y:S02]  /*24320*/  @!P4 R2UR UR13, R9.reuse ;  /* 0x00000000090dc2ca */ /* 0x040fe400000e0000 */
[----:B------:R-:W-:Y:S02]  /*24330*/  @!P3 R2UR UR10, R8 ;  /* 0x00000000080ab2ca */ /* 0x000fe400000e0000 */
[----:B------:R-:W-:-:S02]  /*24340*/  @!P3 R2UR UR11, R9 ;  /* 0x00000000090bb2ca */ /* 0x000fc400000e0000 */
[----:B------:R-:W-:Y:S02]  /*24350*/  @!P2 R2UR UR8, R8 ;  /* 0x000000000808a2ca */ /* 0x000fe400000e0000 */
[----:B------:R-:W-:-:S03]  /*24360*/  @!P2 R2UR UR9, R9 ;  /* 0x000000000909a2ca */ /* 0x000fc600000e0000 */
[----:B------:R-:W-:Y:S02]  /*24370*/  @!P1 R2UR UR4, R8 ;  /* 0x00000000080492ca */ /* 0x000fe400000e0000 */
[----:B------:R-:W-:Y:S01]  /*24380*/  @!P1 R2UR UR5, R9 ;  /* 0x00000000090592ca */ /* 0x000fe200000e0000 */
[----:B------:R1:W-:Y:S04]  /*24390*/  @!P4 ST.E.128 desc[UR12][R88.64], R72 ;  /* 0x000000485800c985 */ /* 0x0003e8000c101d0c */
[----:B------:R1:W-:Y:S04]  /*243a0*/  @!P3 ST.E.128 desc[UR10][R88.64+0x80], R56 ;  /* 0x000080385800b985 */ /* 0x0003e8000c101d0a */
[----:B------:R1:W-:Y:S04]  /*243b0*/  @!P2 ST.E.128 desc[UR8][R88.64+0x100], R40 ;  /* 0x000100285800a985 */ /* 0x0003e8000c101d08 */
[----:B------:R1:W-:Y:S02]  /*243c0*/  @!P1 ST.E.128 desc[UR4][R88.64+0x180], R24 ;  /* 0x0001801858009985 */ /* 0x0003e4000c101d04 */
.L_x_1148:
[----:B------:R-:W-:Y:S05]  /*243d0*/  BSYNC B0 ;  /* 0x0000000000007941 */ /* 0x000fea0003800000 */
.L_x_1147:
[----:B------:R-:W-:Y:S04]  /*243e0*/  BSSY B0, `(.L_x_1149) ;  /* 0x000001c000007945 */ /* 0x000fe80003800000 */
[----:B------:R-:W-:Y:S05]  /*243f0*/  @P0 BRA `(.L_x_1150) ;  /* 0x0000000000680947 */ /* 0x000fea0003800000 */
[----:B------:R-:W-:Y:S01]  /*24400*/  IADD3 R5, P3, R7, 0x10, RZ ;  /* 0x0000001007057810 */ /* 0x000fe20007f7e0ff */
[----:B-1----:R-:W-:Y:S01]  /*24410*/  IMAD.MOV.U32 R24, RZ, RZ, R80 ;  /* 0x000000ffff187224 */ /* 0x002fe200078e0050 */
[-C--:B-----5:R-:W-:Y:S01]  /*24420*/  ISETP.GE.AND P4, PT, R84, R10.reuse, PT ;  /* 0x0000000a5400720c */ /* 0x0a0fe20003f86270 */
[----:B------:R-:W-:Y:S01]  /*24430*/  IMAD.MOV.U32 R25, RZ, RZ, R13 ;  /* 0x000000ffff197224 */ /* 0x000fe200078e000d */
[-C--:B------:R-:W-:Y:S01]  /*24440*/  ISETP.GE.AND P2, PT, R2, R10.reuse, PT ;  /* 0x0000000a0200720c */ /* 0x080fe20003f46270 */
[----:B------:R-:W-:Y:S01]  /*24450*/  IMAD.X R4, RZ, RZ, R3, P3 ;  /* 0x000000ffff047224 */ /* 0x000fe200018e0603 */
[-C--:B------:R-:W-:Y:S01]  /*24460*/  ISETP.GE.AND P1, PT, R0, R10.reuse, PT ;  /* 0x0000000a0000720c */ /* 0x080fe20003f26270 */
[----:B------:R-:W-:Y:S01]  /*24470*/  IMAD.WIDE.U32 R24, R82, R5, R24 ;  /* 0x0000000552187225 */ /* 0x000fe200078e0018 */
[----:B------:R-:W-:-:S03]  /*24480*/  ISETP.GE.AND P0, PT, R6, R10, PT ;  /* 0x0000000a0600720c */ /* 0x000fc60003f06270 */
[----:B------:R-:W-:Y:S01]  /*24490*/  IMAD R4, R4, R82, RZ ;  /* 0x0000005204047224 */ /* 0x000fe200078e02ff */
[----:B------:R-:W-:-:S03]  /*244a0*/  LEA R26, P3, R24, R14, 0x1 ;  /* 0x0000000e181a7211 */ /* 0x000fc600078608ff */
[----:B------:R-:W-:Y:S01]  /*244b0*/  IMAD R4, R83, R5, R4 ;  /* 0x0000000553047224 */ /* 0x000fe200078e0204 */
[C---:B------:R-:W-:Y:S02]  /*244c0*/  @!P4 R2UR UR12, R8.reuse ;  /* 0x00000000080cc2ca */ /* 0x040fe400000e0000 */
[----:B------:R-:W-:Y:S01]  /*244d0*/  @!P4 R2UR UR13, R9 ;  /* 0x00000000090dc2ca */ /* 0x000fe200000e0000 */
[----:B------:R-:W-:Y:S01]  /*244e0*/  IMAD.IADD R4, R25, 0x1, R4 ;  /* 0x0000000119047824 */ /* 0x000fe200078e0204 */
[C---:B------:R-:W-:Y:S02]  /*244f0*/  @!P2 R2UR UR10, R8.reuse ;  /* 0x00000000080aa2ca */ /* 0x040fe400000e0000 */
[C---:B------:R-:W-:Y:S02]  /*24500*/  @!P2 R2UR UR11, R9.reuse ;  /* 0x00000000090ba2ca */ /* 0x040fe400000e0000 */
[----:B------:R-:W-:Y:S02]  /*24510*/  @!P1 R2UR UR8, R8 ;  /* 0x00000000080892ca */ /* 0x000fe400000e0000 */
[----:B------:R-:W-:-:S02]  /*24520*/  @!P1 R2UR UR9, R9 ;  /* 0x00000000090992ca */ /* 0x000fc400000e0000 */
[----:B------:R-:W-:Y:S02]  /*24530*/  @!P0 R2UR UR4, R8 ;  /* 0x00000000080482ca */ /* 0x000fe400000e0000 */
[----:B------:R-:W-:Y:S02]  /*24540*/  @!P0 R2UR UR5, R9 ;  /* 0x00000000090582ca */ /* 0x000fe400000e0000 */
[----:B------:R-:W-:-:S05]  /*24550*/  LEA.HI.X R27, R24, R15, R4, 0x1, P3 ;  /* 0x0000000f181b7211 */ /* 0x000fca00018f0c04 */
[----:B------:R2:W-:Y:S04]  /*24560*/  @!P4 ST.E.128 desc[UR12][R26.64], R68 ;  /* 0x000000441a00c985 */ /* 0x0005e8000c101d0c */
[----:B------:R2:W-:Y:S04]  /*24570*/  @!P2 ST.E.128 desc[UR10][R26.64+0x80], R52 ;  /* 0x000080341a00a985 */ /* 0x0005e8000c101d0a */
[----:B------:R2:W-:Y:S04]  /*24580*/  @!P1 ST.E.128 desc[UR8][R26.64+0x100], R36 ;  /* 0x000100241a009985 */ /* 0x0005e8000c101d08 */
[----:B------:R2:W-:Y:S02]  /*24590*/  @!P0 ST.E.128 desc[UR4][R26.64+0x180], R20 ;  /* 0x000180141a008985 */ /* 0x0005e4000c101d04 */
.L_x_1150:
[----:B------:R-:W-:Y:S05]  /*245a0*/  BSYNC B0 ;  /* 0x0000000000007941 */ /* 0x000fea0003800000 */
.L_x_1149:
[----:B------:R-:W-:Y:S04]  /*245b0*/  BSSY B0, `(.L_x_1151) ;  /* 0x000001c000007945 */ /* 0x000fe80003800000 */
[----:B------:R-:W-:Y:S05]  /*245c0*/  @P6 BRA `(.L_x_1152) ;  /* 0x0000000000686947 */ /* 0x000fea0003800000 */
[----:B------:R-:W-:Y:S01]  /*245d0*/  IADD3 R5, P3, R7, 0x20, RZ ;  /* 0x0000002007057810 */ /* 0x000fe20007f7e0ff */
[----:B--2---:R-:W-:Y:S01]  /*245e0*/  IMAD.MOV.U32 R20, RZ, RZ, R80 ;  /* 0x000000ffff147224 */ /* 0x004fe200078e0050 */
        /* <DEDUP_REMOVED lines=24> */
.L_x_1152:
[----:B------:R-:W-:Y:S05]  /*24770*/  BSYNC B0 ;  /* 0x0000000000007941 */ /* 0x000fea0003800000 */
.L_x_1151:
[----:B------:R-:W-:Y:S02]  /*24780*/  MOV R4, R237 ;  /* 0x000000ed00047202 */ /* 0x000fe40000000f00 */
[----:B------:R-:W-:-:S04]  /*24790*/  MOV R5, 0x0 ;  /* 0x0000000000057802 */ /* 0x000fc80000000f00 */
[----:B-123-5:R-:W-:Y:S05]  /*247a0*/  @P5 RET.REL.NODEC R4 `(_ZN5flash24flash_fwd_splitkv_kernelI23Flash_fwd_kernel_traitsILi256ELi64ELi64ELi4ELb0ELb0EN7cutlass6half_tE19Flash_kernel_traitsILi256ELi64ELi64ELi4ES3_EELb0ELb0ELb0ELb0ELb0ELb0ELb0ELb1EEEvNS_16Flash_fwd_paramsE) ;  /* 0xfffffdb804145950 */ /* 0x02efea0003c3ffff */
        /* <DEDUP_REMOVED lines=15> */
[C---:B------:R-:W-:Y:S01]  /*248a0*/  @!P2 R2UR UR8, R8.reuse ;  /* 0x000000000808a2ca */ /* 0x040fe200000e0000 */
[----:B------:R-:W-:Y:S01]  /*248b0*/  IMAD.MOV.U32 R5, RZ, RZ, 0x0 ;  /* 0x00000000ff057424 */ /* 0x000fe200078e00ff */
[C---:B------:R-:W-:Y:S02]  /*248c0*/  @!P2 R2UR UR9, R9.reuse ;  /* 0x000000000909a2ca */ /* 0x040fe400000e0000 */
[----:B------:R-:W-:Y:S02]  /*248d0*/  @!P1 R2UR UR4, R8 ;  /* 0x00000000080492ca */ /* 0x000fe400000e0000 */
[----:B------:R-:W-:-:S02]  /*248e0*/  @!P1 R2UR UR5, R9 ;  /* 0x00000000090592ca */ /* 0x000fc400000e0000 */
[----:B------:R-:W-:Y:S01]  /*248f0*/  LEA.HI.X R3, R4, R15, R3, 0x1, P4 ;  /* 0x0000000f04037211 */ /* 0x000fe200020f0c03 */
[----:B------:R-:W-:-:S04]  /*24900*/  IMAD.MOV.U32 R4, RZ, RZ, R237 ;  /* 0x000000ffff047224 */ /* 0x000fc800078e00ed */
[----:B------:R-:W-:Y:S04]  /*24910*/  @!P3 ST.E.128 desc[UR10][R2.64], R60 ;  /* 0x0000003c0200b985 */ /* 0x000fe8000c101d0a */
[----:B------:R-:W-:Y:S04]  /*24920*/  @!P2 ST.E.128 desc[UR8][R2.64+0x80], R44 ;  /* 0x0000802c0200a985 */ /* 0x000fe8000c101d08 */
[----:B------:R1:W-:Y:S02]  /*24930*/  @!P1 ST.E.128 desc[UR4][R2.64+0x100], R28 ;  /* 0x0001001c02009985 */ /* 0x0003e4000c101d04 */
[----:B-1----:R-:W-:Y:S05]  /*24940*/  @P0 RET.REL.NODEC R4 `(_ZN5flash24flash_fwd_splitkv_kernelI23Flash_fwd_kernel_traitsILi256ELi64ELi64ELi4ELb0ELb0EN7cutlass6half_tE19Flash_kernel_traitsILi256ELi64ELi64ELi4ES3_EELb0ELb0ELb0ELb0ELb0ELb0ELb0ELb1EEEvNS_16Flash_fwd_paramsE) ;  /* 0xfffffdb404ac0950 */ /* 0x002fea0003c3ffff */
[----:B------:R-:W-:Y:S02]  /*24950*/  R2UR UR4, R8 ;  /* 0x00000000080472ca */ /* 0x000fe400000e0000 */
[----:B------:R-:W-:-:S13]  /*24960*/  R2UR UR5, R9 ;  /* 0x00000000090572ca */ /* 0x000fda00000e0000 */
[----:B------:R1:W-:Y:S02]  /*24970*/  ST.E.128 desc[UR4][R2.64+0x180], R76 ;  /* 0x0001804c02007985 */ /* 0x0003e4000c101d04 */
[----:B-1----:R-:W-:Y:S02]  /*24980*/  IMAD.MOV.U32 R2, RZ, RZ, R237 ;  /* 0x000000ffff027224 */ /* 0x002fe400078e00ed */
[----:B------:R-:W-:-:S04]  /*24990*/  IMAD.MOV.U32 R3, RZ, RZ, 0x0 ;  /* 0x00000000ff037424 */ /* 0x000fc800078e00ff */
[----:B------:R-:W-:Y:S05]  /*249a0*/  RET.REL.NODEC R2 `(_ZN5flash24flash_fwd_splitkv_kernelI23Flash_fwd_kernel_traitsILi256ELi64ELi64ELi4ELb0ELb0EN7cutlass6half_tE19Flash_kernel_traitsILi256ELi64ELi64ELi4ES3_EELb0ELb0ELb0ELb0ELb0ELb0ELb0ELb1EEEvNS_16Flash_fwd_paramsE) ;  /* 0xfffffdb402947950 */ /* 0x000fea0003c3ffff */
.L_x_1141:
[----:B------:R-:W-:Y:S01]  /*249b0*/  MOV R0, 0x1f ;  /* 0x0000001f00007802 */ /* 0x000fe20000000f00 */
[----:B------:R-:W-:Y:S01]  /*249c0*/  IMAD.MOV.U32 R2, RZ, RZ, 0x2 ;  /* 0x00000002ff027424 */ /* 0x000fe200078e00ff */
[----:B------:R-:W-:Y:S01]  /*249d0*/  MOV R6, R249 ;  /* 0x000000f900067202 */ /* 0x000fe20000000f00 */
[----:B------:R-:W-:-:S07]  /*249e0*/  IMAD.MOV.U32 R4, RZ, RZ, -0x1 ;  /* 0xffffffffff047424 */ /* 0x000fce00078e00ff */
[----:B-1---5:R-:W-:Y:S05]  /*249f0*/  WARPSYNC.COLLECTIVE R4, `(.L_x_1153) ;  /* 0x0000000004087348 */ /* 0x022fea0003c00000 */
[----:B------:R2:W3:Y:S02]  /*24a00*/  SHFL.BFLY P0, R0, R6, R2, R0 ;  /* 0x0c00000206007389 */ /* 0x0004e40000000000 */
[----:B-123-5:R-:W-:Y:S01]  /*24a10*/  ENDCOLLECTIVE ;  /* 0x000000000000791b */ /* 0x02efe20003800000 */
.L_x_1153:
[----:B------:R-:W-:Y:S01]  /*24a20*/  MOV R2, R0 ;  /* 0x0000000000027202 */ /* 0x000fe20000000f00 */
[----:B------:R-:W-:-:S04]  /*24a30*/  IMAD.MOV.U32 R0, RZ, RZ, 0x1f ;  /* 0x0000001fff007424 */ /* 0x000fc800078e00ff */
[----:B------:R-:W-:Y:S01]  /*24a40*/  FADD.FTZ R249, R2, R249 ;  /* 0x000000f902f97221 */ /* 0x000fe20000010000 */
[----:B------:R-:W-:-:S03]  /*24a50*/  MOV R2, 0x1 ;  /* 0x0000000100027802 */ /* 0x000fc60000000f00 */
[----:B------:R-:W-:-:S07]  /*24a60*/  IMAD.MOV.U32 R6, RZ, RZ, R249 ;  /* 0x000000ffff067224 */ /* 0x000fce00078e00f9 */
[----:B------:R-:W-:Y:S05]  /*24a70*/  WARPSYNC.COLLECTIVE R4, `(.L_x_1154) ;  /* 0x0000000004087348 */ /* 0x000fea0003c00000 */
[----:B------:R1:W2:Y:S02]  /*24a80*/  SHFL.BFLY P0, R0, R6, R2, R0 ;  /* 0x0c00000206007389 */ /* 0x0002a40000000000 */
[----:B-12---:R-:W-:Y:S01]  /*24a90*/  ENDCOLLECTIVE ;  /* 0x000000000000791b */ /* 0x006fe20003800000 */
.L_x_1154:
[----:B------:R-:W-:Y:S01]  /*24aa0*/  MOV R7, R0 ;  /* 0x0000000000077202 */ /* 0x000fe20000000f00 */
[----:B------:R-:W-:Y:S01]  /*24ab0*/  IMAD.MOV.U32 R6, RZ, RZ, R248 ;  /* 0x000000ffff067224 */ /* 0x000fe200078e00f8 */
[----:B------:R-:W-:Y:S02]  /*24ac0*/  MOV R0, 0x1f ;  /* 0x0000001f00007802 */ /* 0x000fe40000000f00 */
[----:B------:R-:W-:Y:S01]  /*24ad0*/  MOV R2, 0x2 ;  /* 0x0000000200027802 */ /* 0x000fe20000000f00 */
[----:B------:R-:W-:-:S07]  /*24ae0*/  FADD.FTZ R7, R249, R7 ;  /* 0x00000007f9077221 */ /* 0x000fce0000010000 */
[----:B------:R-:W-:Y:S05]  /*24af0*/  WARPSYNC.COLLECTIVE R4, `(.L_x_1155) ;  /* 0x0000000004087348 */ /* 0x000fea0003c00000 */
[----:B------:R1:W2:Y:S02]  /*24b00*/  SHFL.BFLY P0, R0, R6, R2, R0 ;  /* 0x0c00000206007389 */ /* 0x0002a40000000000 */
[----:B-12---:R-:W-:Y:S01]  /*24b10*/  ENDCOLLECTIVE ;  /* 0x000000000000791b */ /* 0x006fe20003800000 */
.L_x_1155:
[----:B------:R-:W-:Y:S01]  /*24b20*/  FADD.FTZ R248, R0, R248 ;  /* 0x000000f800f87221 */ /* 0x000fe20000010000 */
[----:B------:R-:W-:Y:S02]  /*24b30*/  MOV R0, 0x1f ;  /* 0x0000001f00007802 */ /* 0x000fe40000000f00 */
[----:B------:R-:W-:Y:S01]  /*24b40*/  MOV R2, 0x1 ;  /* 0x0000000100027802 */ /* 0x000fe20000000f00 */
[----:B------:R-:W-:-:S07]  /*24b50*/  IMAD.MOV.U32 R6, RZ, RZ, R248 ;  /* 0x000000ffff067224 */ /* 0x000fce00078e00f8 */
[----:B------:R-:W-:Y:S05]  /*24b60*/  WARPSYNC.COLLECTIVE R4, `(.L_x_1156) ;  /* 0x0000000004087348 */ /* 0x000fea0003c00000 */
[----:B------:R1:W2:Y:S02]  /*24b70*/  SHFL.BFLY P0, R0, R6, R2, R0 ;  /* 0x0c00000206007389 */ /* 0x0002a40000000000 */
[----:B-12---:R-:W-:Y:S01]  /*24b80*/  ENDCOLLECTIVE ;  /* 0x000000000000791b */ /* 0x006fe20003800000 */
.L_x_1156:
[----:B------:R-:W-:Y:S05]  /*24b90*/  BRA `(.L_x_1157) ;  /* 0xffffffd800bc7947 */ /* 0x000fea000383ffff */
.L_x_1158:
        /* <DEDUP_REMOVED lines=14> */
.L_x_8852:


//--------------------- .text._ZN5flash24flash_fwd_splitkv_kernelI23Flash_fwd_kernel_traitsILi256ELi64ELi64ELi4ELb0ELb0EN7cutlass6half_tE19Flash_kernel_traitsILi256ELi64ELi64ELi4ES3_EELb0ELb0ELb0ELb0ELb0ELb1ELb0ELb1EEEvNS_16Flash_fwd_paramsE --------------------------
	.section	.text._ZN5flash24flash_fwd_splitkv_kernelI23Flash_fwd_kernel_traitsILi256ELi64ELi64ELi4ELb0ELb0EN7cutlass6half_tE19Flash_kernel_traitsILi256ELi64ELi64ELi4ES3_EELb0ELb0ELb0ELb0ELb0ELb1ELb0ELb1EEEvNS_16Flash_fwd_paramsE,"ax",@progbits
	.align	128
        .global         _ZN5flash24flash_fwd_splitkv_kernelI23Flash_fwd_kernel_traitsILi256ELi64ELi64ELi4ELb0ELb0EN7cutlass6half_tE19Flash_kernel_traitsILi256ELi64ELi64ELi4ES3_EELb0ELb0ELb0ELb0ELb0ELb1ELb0ELb1EEEvNS_16Flash_fwd_paramsE
        .type           _ZN5flash24flash_fwd_splitkv_kernelI23Flash_fwd_kernel_traitsILi256ELi64ELi64ELi4ELb0ELb0EN7cutlass6half_tE19Flash_kernel_traitsILi256ELi64ELi64ELi4ES3_EELb0ELb0ELb0ELb0ELb0ELb1ELb0ELb1EEEvNS_16Flash_fwd_paramsE,@function
        .size           _ZN5flash24flash_fwd_splitkv_kernelI23Flash_fwd_kernel_traitsILi256ELi64ELi64ELi4ELb0ELb0EN7cutlass6half_tE19Flash_kernel_traitsILi256ELi64ELi64ELi4ES3_EELb0ELb0ELb0ELb0ELb0ELb1ELb0ELb1EEEvNS_16Flash_fwd_paramsE,(.L_x_8853 - _ZN5flash24flash_fwd_splitkv_kernelI23Flash_fwd_kernel_traitsILi256ELi64ELi64ELi4ELb0ELb0EN7cutlass6half_tE19Flash_kernel_traitsILi256ELi64ELi64ELi4ES3_EELb0ELb0ELb0ELb0ELb0ELb1ELb0ELb1EEEvNS_16Flash_fwd_paramsE)
        .other          _ZN5flash24flash_fwd_splitkv_kernelI23Flash_fwd_kernel_traitsILi256ELi64ELi64ELi4ELb0ELb0EN7cutlass6half_tE19Flash_kernel_traitsILi256ELi64ELi64ELi4ES3_EELb0ELb0ELb0ELb0ELb0ELb1ELb0ELb1EEEvNS_16Flash_fwd_paramsE,@"STO_CUDA_ENTRY STV_DEFAULT"
_ZN5flash24flash_fwd_splitkv_kernelI23Flash_fwd_kernel_traitsILi256ELi64ELi64ELi4ELb0ELb0EN7cutlass6half_tE19Flash_kernel_traitsILi256ELi64ELi64ELi4ES3_EELb0ELb0ELb0ELb0ELb0ELb1ELb0ELb1EEEvNS_16Flash_fwd_paramsE:
.text._ZN5flash24flash_fwd_splitkv_kernelI23Flash_fwd_kernel_traitsILi256ELi64ELi64ELi4ELb0ELb0EN7cutlass6half_tE19Flash_kernel_traitsILi256ELi64ELi64ELi4ES3_EELb0ELb0ELb0ELb0ELb0ELb1ELb0ELb1EEEvNS_16Flash_fwd_paramsE:
[----:B------:R-:W-:Y:S01]  /*0000*/  LDC R1, c[0x0][0x28] ;  /* 0x00000a00ff017b82 */ /* 0x000fe20000000800 */
[----:B------:R-:W1:Y:S07]  /*0010*/  S2R R239, SR_CTAID.X ;  /* 0x0000000000ef7919 */ /* 0x000e6e0000002500 */
[----:B------:R-:W2:Y:S01]  /*0020*/  LDC.64 R18, c[0x0][0x198] ;  /* 0x00006600ff127b82 */ /* 0x000ea20000000a00 */
[----:B------:R-:W-:Y:S01]  /*0030*/  BSSY B4, `(.L_x_1159) ;  /* 0x0000005000047945 */ /* 0x000fe20003800000 */
[----:B------:R-:W-:Y:S01]  /*0040*/  MOV R236, 0x80 ;  /* 0x0000008000ec7802 */ /* 0x000fe20000000f00 */
[----:B------:R-:W3:Y:S01]  /*0050*/  S2R R238, SR_CTAID.Y ;  /* 0x0000000000ee7919 */ /* 0x000ee20000002600 */
[----:B------:R-:W4:Y:S05]  /*0060*/  S2R R237, SR_CTAID.Z ;  /* 0x0000000000ed7919 */ /* 0x000f2a0000002700 */
[----:B-1234-:R-:W-:Y:S05]  /*0070*/  CALL.REL.NOINC `($_ZN5flash24flash_fwd_splitkv_kernelI23Flash_fwd_kernel_traitsILi256ELi64ELi64ELi4ELb0ELb0EN7cutlass6half_tE19Flash_kernel_traitsILi256ELi64ELi64ELi4ES3_EELb0ELb0ELb0ELb0ELb0ELb1ELb0ELb1EEEvNS_16Flash_fwd_paramsE$_ZN5flash30compute_attn_1rowblock_splitkvI23Flash_fwd_kernel_traitsILi256ELi64ELi64ELi4ELb0ELb0EN7cutlass6half_tE19Flash_kernel_traitsILi256ELi64ELi64ELi4ES3_EELb0ELb0ELb0ELb0ELb0ELb1ELb0ELb1ENS_16Flash_fwd_paramsEEEvRKT8_iiiii) ;  /* 0x0000000000087944 */ /* 0x01efea0003c00000 */
[----:B------:R-:W-:Y:S05]  /*0080*/  BSYNC B4 ;  /* 0x0000000000047941 */ /* 0x000fea0003800000 */
.L_x_1159:
[----:B------:R-:W-:Y:S05]  /*0090*/  EXIT ;  /* 0x000000000000794d */ /* 0x000fea0003800000 */
        .type           $_ZN5flash24flash_fwd_splitkv_kernelI23Flash_fwd_kernel_traitsILi256ELi64ELi64ELi4ELb0ELb0EN7cutlass6half_tE19Flash_kernel_traitsILi256ELi64ELi64ELi4ES3_EELb0ELb0ELb0ELb0ELb0ELb1ELb0ELb1EEEvNS_16Flash_fwd_paramsE$_ZN5flash30compute_attn_1rowblock_splitkvI23Flash_fwd_kernel_traitsILi256ELi64ELi64ELi4ELb0ELb0EN7cutlass6half_tE19Flash_kernel_traitsILi256ELi64ELi64ELi4ES3_EELb0ELb0ELb0ELb0ELb0ELb1ELb0ELb1ENS_16Flash_fwd_paramsEEEvRKT8_iiiii,@function
        .size           $_ZN5flash24flash_fwd_splitkv_kernelI23Flash_fwd_kernel_traitsILi256ELi64ELi64ELi4ELb0ELb0EN7cutlass6half_tE19Flash_kernel_traitsILi256ELi64ELi64ELi4ES3_EELb0ELb0ELb0ELb0ELb0ELb1ELb0ELb1EEEvNS_16Flash_fwd_paramsE$_ZN5flash30compute_attn_1rowblock_splitkvI23Flash_fwd_kernel_traitsILi256ELi64ELi64ELi4ELb0ELb0EN7cutlass6half_tE19Flash_kernel_traitsILi256ELi64ELi64ELi4ES3_EELb0ELb0ELb0ELb0ELb0ELb1ELb0ELb1ENS_16Flash_fwd_paramsEEEvRKT8_iiiii,(.L_x_8853 - $_ZN5flash24flash_fwd_splitkv_kernelI23Flash_fwd_kernel_traitsILi256ELi64ELi64ELi4ELb0ELb0EN7cutlass6half_tE19Flash_kernel_traitsILi256ELi64ELi64ELi4ES3_EELb0ELb0ELb0ELb0ELb0ELb1ELb0ELb1EEEvNS_16Flash_fwd_paramsE$_ZN5flash30compute_attn_1rowblock_splitkvI23Flash_fwd_kernel_traitsILi256ELi64ELi64ELi4ELb0ELb0EN7cutlass6half_tE19Flash_kernel_traitsILi256ELi64ELi64ELi4ES3_EELb0ELb0ELb0ELb0ELb0ELb1ELb0ELb1ENS_16Flash_fwd_paramsEEEvRKT8_iiiii)
$_ZN5flash24flash_fwd_splitkv_kernelI23Flash_fwd_kernel_traitsILi256ELi64ELi64ELi4ELb0ELb0EN7cutlass6half_tE19Flash_kernel_traitsILi256ELi64ELi64ELi4ES3_EELb0ELb0ELb0ELb0ELb0ELb1ELb0ELb1EEEvNS_16Flash_fwd_paramsE$_ZN5flash30compute_attn_1rowblock_splitkvI23Flash_fwd_kernel_traitsILi256ELi64ELi64ELi4ELb0ELb0EN7cutlass6half_tE19Flash_kernel_traitsILi256ELi64ELi64ELi4ES3_EELb0ELb0ELb0ELb0ELb0ELb1ELb0ELb1ENS_16Flash_fwd_paramsEEEvRKT8_iiiii:
[----:B------:R-:W-:Y:S02]  /*00a0*/  ULDC.64 UR6, c[0x0][0x208] ;  /* 0x0000820000067ab9 */ /* 0x000fe40000000a00 */
[----:B------:R-:W2:Y:S04]  /*00b0*/  LD.E.64 R6, desc[UR6][R18.64+0xe0] ;  /* 0x0000e00612067980 */ /* 0x000ea8000c101b00 */
[----:B------:R-:W3:Y:S01]  /*00c0*/  LD.E.64 R20, desc[UR6][R18.64+0xf0] ;  /* 0x0000f00612147980 */ /* 0x000ee2000c101b00 */
[----:B------:R-:W-:-:S03]  /*00d0*/  IMAD.MOV.U32 R242, RZ, RZ, -0x1 ;  /* 0xfffffffffff27424 */ /* 0x000fc600078e00ff */
[----:B------:R-:W4:Y:S01]  /*00e0*/  LD.E.64 R4, desc[UR6][R18.64+0xe8] ;  /* 0x0000e80612047980 */ /* 0x000f22000c101b00 */
        /* <DEDUP_REMOVED lines=9> */
[----:B------:R1:W5:Y:S01]  /*0180*/  @P4 LD.E R11, desc[UR6][R20.64] ;  /* 0x00000006140b4980 */ /* 0x000362000c101900 */
[----:B------:R-:W3:Y:S01]  /*0190*/  S2R R55, SR_TID.X ;  /* 0x0000000000377919 */ /* 0x000ee20000002100 */
[----:B------:R-:W-:Y:S01]  /*01a0*/  BSSY B0, `(.L_x_1160) ;  /* 0x000000c000007945 */ /* 0x000fe20003800000 */
[----:B------:R-:W-:Y:S01]  /*01b0*/  IMAD.MOV.U32 R12, RZ, RZ, -0x1 ;  /* 0xffffffffff0c7424 */ /* 0x000fe200078e00ff */
[----:B--2---:R-:W-:-:S06]  /*01c0*/  @P0 IADD3 R240, -R242, R3, RZ ;  /* 0x00000003f2f00210 */ /* 0x004fcc0007ffe1ff */
[----:B------:R1:W5:Y:S01]  /*01d0*/  @!P0 LD.E R240, desc[UR6][R18.64+0xb4] ;  /* 0x0000b40612f08980 */ /* 0x000362000c101900 */
[----:B----4-:R-:W-:-:S04]  /*01e0*/  ISETP.NE.U32.AND P0, PT, R4, RZ, PT ;  /* 0x000000ff0400720c */ /* 0x010fc80003f05070 */
[----:B------:R-:W-:Y:S01]  /*01f0*/  ISETP.NE.AND.EX P0, PT, R5, RZ, PT, P0 ;  /* 0x000000ff0500720c */ /* 0x000fe20003f05300 */
[----:B------:R-:W-:-:S12]  /*0200*/  IMAD.WIDE R4, R238, 0x4, R4 ;  /* 0x00000004ee047825 */ /* 0x000fd800078e0204 */
[----:B---3--:R-:W-:Y:S05]  /*0210*/  @!P0 BRA `(.L_x_1161) ;  /* 0x0000000000108947 */ /* 0x008fea0003800000 */
[----:B------:R-:W2:Y:S02]  /*0220*/  LD.E.U8 R0, desc[UR6][R18.64+0x1b2] ;  /* 0x0001b20612007980 */ /* 0x000ea4000c101100 */
[----:B--2---:R-:W-:-:S13]  /*0230*/  ISETP.NE.AND P1, PT, R0, RZ, PT ;  /* 0x000000ff0000720c */ /* 0x004fda0003f25270 */
[----:B------:R-:W-:Y:S05]  /*0240*/  @!P1 BRA `(.L_x_1161) ;  /* 0x0000000000049947 */ /* 0x000fea0003800000 */
[----:B------:R2:W5:Y:S02]  /*0250*/  LD.E R12, desc[UR6][R4.64] ;  /* 0x00000006040c7980 */ /* 0x000564000c101900 */
.L_x_1161:
[----:B------:R-:W-:Y:S05]  /*0260*/  BSYNC B0 ;  /* 0x0000000000007941 */ /* 0x000fea0003800000 */
.L_x_1160:
[----:B------:R-:W-:Y:S04]  /*0270*/  BSSY B0, `(.L_x_1162) ;  /* 0x0000009000007945 */ /* 0x000fe80003800000 */
[----:B------:R-:W-:Y:S05]  /*0280*/  @!P0 BRA `(.L_x_1163) ;  /* 0x0000000000188947 */ /* 0x000fea0003800000 */
[----:B------:R-:W3:Y:S02]  /*0290*/  LD.E.U8 R0, desc[UR6][R18.64+0x1b2] ;  /* 0x0001b20612007980 */ /* 0x000ee4000c101100 */
[----:B---3--:R-:W-:-:S13]  /*02a0*/  ISETP.NE.AND P0, PT, R0, RZ, PT ;  /* 0x000000ff0000720c */ /* 0x008fda0003f05270 */
[----:B------:R-:W3:Y:S02]  /*02b0*/  @P0 LD.E R3, desc[UR6][R4.64+0x4] ;  /* 0x0000040604030980 */ /* 0x000ee4000c101900 */
[----:B---3-5:R-:W-:-:S06]  /*02c0*/  @P0 IADD3 R96, R3, -R12, RZ ;  /* 0x8000000c03600210 */ /* 0x028fcc0007ffe0ff */
[----:B------:R4:W5:Y:S01]  /*02d0*/  @!P0 LD.E R96, desc[UR6][R4.64] ;  /* 0x0000000604608980 */ /* 0x000962000c101900 */
[----:B------:R-:W-:Y:S05]  /*02e0*/  BRA `(.L_x_1164) ;  /* 0x0000000000047947 */ /* 0x000fea0003800000 */
.L_x_1163:
[----:B------:R3:W5:Y:S02]  /*02f0*/  LD.E R96, desc[UR6][R18.64+0xb8] ;  /* 0x0000b80612607980 */ /* 0x000764000c101900 */
.L_x_1164:
[----:B------:R-:W-:Y:S05]  /*0300*/  BSYNC B0 ;  /* 0x0000000000007941 */ /* 0x000fea0003800000 */
.L_x_1162:
[----:B------:R-:W2:Y:S01]  /*0310*/  LD.E.64 R2, desc[UR6][R18.64+0xf8] ;  /* 0x0000f80612027980 */ /* 0x000ea2000c101b00 */
[----:B------:R-:W-:Y:S01]  /*0320*/  BSSY B1, `(.L_x_1165) ;  /* 0x0000012000017945 */ /* 0x000fe20003800000 */
[----:B-----5:R-:W-:Y:S01]  /*0330*/  IMAD.IADD R96, R96, 0x1, -R11 ;  /* 0x0000000160607824 */ /* 0x020fe200078e0a0b */
[----:B--2---:R-:W-:-:S04]  /*0340*/  ISETP.NE.U32.AND P0, PT, R2, RZ, PT ;  /* 0x000000ff0200720c */ /* 0x004fc80003f05070 */
[----:B------:R-:W-:-:S13]  /*0350*/  ISETP.NE.AND.EX P0, PT, R3, RZ, PT, P0 ;  /* 0x000000ff0300720c */ /* 0x000fda0003f05300 */
[----:B------:R-:W-:Y:S05]  /*0360*/  @!P0 BRA `(.L_x_1166) ;  /* 0x0000000000108947 */ /* 0x000fea0003800000 */
[----:B------:R-:W-:-:S05]  /*0370*/  IMAD.WIDE R2, R238, 0x4, R2 ;  /* 0x00000004ee027825 */ /* 0x000fca00078e0202 */
[----:B------:R-:W2:Y:S02]  /*0380*/  LD.E R64, desc[UR6][R2.64] ;  /* 0x0000000602407980 */ /* 0x000ea4000c101900 */
[----:B--2---:R-:W-:Y:S01]  /*0390*/  IADD3 R64, R64, -R11, RZ ;  /* 0x8000000b40407210 */ /* 0x004fe20007ffe0ff */
[----:B------:R-:W-:Y:S05]  /*03a0*/  BRA `(.L_x_1167) ;  /* 0x0000000000247947 */ /* 0x000fea0003800000 */
.L_x_1166:
[----:B------:R-:W2:Y:S01]  /*03b0*/  LD.E.64 R2, desc[UR6][R18.64+0x108] ;  /* 0x0001080612027980 */ /* 0x000ea2000c101b00 */
[----:B------:R-:W-:Y:S01]  /*03c0*/  BSSY B0, `(.L_x_1168) ;  /* 0x0000006000007945 */ /* 0x000fe20003800000 */
[----:B--2---:R-:W-:-:S04]  /*03d0*/  ISETP.NE.U32.AND P0, PT, R2, RZ, PT ;  /* 0x000000ff0200720c */ /* 0x004fc80003f05070 */
[----:B------:R-:W-:Y:S01]  /*03e0*/  ISETP.NE.AND.EX P0, PT, R3, RZ, PT, P0 ;  /* 0x000000ff0300720c */ /* 0x000fe20003f05300 */
[----:B------:R-:W-:-:S12]  /*03f0*/  IMAD.MOV.U32 R3, RZ, RZ, RZ ;  /* 0x000000ffff037224 */ /* 0x000fd800078e00ff */
[----:B------:R-:W-:Y:S05]  /*0400*/  @!P0 BRA `(.L_x_1169) ;  /* 0x0000000000048947 */ /* 0x000fea0003800000 */
[----:B------:R2:W5:Y:S02]  /*0410*/  LD.E R3, desc[UR6][R18.64+0xbc] ;  /* 0x0000bc0612037980 */ /* 0x000564000c101900 */
.L_x_1169:
[----:B------:R-:W-:Y:S05]  /*0420*/  BSYNC B0 ;  /* 0x0000000000007941 */ /* 0x000fea0003800000 */
.L_x_1168:
[----:B-----5:R-:W-:Y:S02]  /*0430*/  IADD3 R64, R96, R3, RZ ;  /* 0x0000000360407210 */ /* 0x020fe40007ffe0ff */
.L_x_1167:
[----:B------:R-:W-:Y:S05]  /*0440*/  BSYNC B1 ;  /* 0x0000000000017941 */ /* 0x000fea0003800000 */
.L_x_1165:
[----:B------:R-:W-:Y:S01]  /*0450*/  IMAD.SHL.U32 R169, R239, 0x40, RZ ;  /* 0x00000040efa97824 */ /* 0x000fe200078e00ff */
[----:B------:R-:W-:Y:S01]  /*0460*/  MOV R2, R236 ;  /* 0x000000ec00027202 */ /* 0x000fe20000000f00 */
[----:B------:R-:W-:-:S03]  /*0470*/  IMAD.MOV.U32 R3, RZ, RZ, 0x0 ;  /* 0x00000000ff037424 */ /* 0x000fc600078e00ff */
[----:B------:R-:W-:-:S13]  /*0480*/  ISETP.GT.AND P0, PT, R240, R169, PT ;  /* 0x000000a9f000720c */ /* 0x000fda0003f04270 */
[----:B-1234-:R-:W-:Y:S05]  /*0490*/  @!P0 RET.REL.NODEC R2 `(_ZN5flash24flash_fwd_splitkv_kernelI23Flash_fwd_kernel_traitsILi256ELi64ELi64ELi4ELb0ELb0EN7cutlass6half_tE19Flash_kernel_traitsILi256ELi64ELi64ELi4ES3_EELb0ELb0ELb0ELb0ELb0ELb1ELb0ELb1EEEvNS_16Flash_fwd_paramsE) ;  /* 0xfffffff802d88950 */ /* 0x01efea0003c3ffff */
        /* <DEDUP_REMOVED lines=15> */
[----:B------:R-:W5:Y:S04]  /*0590*/  LD.E R3, desc[UR6][R18.64+0x60] ;  /* 0x0000600612037980 */ /* 0x000f68000c101900 */
[----:B------:R-:W4:Y:S01]  /*05a0*/  @!P0 LD.E.64 R14, desc[UR6][R18.64+0x80] ;  /* 0x00008006120e8980 */ /* 0x000f22000c101b00 */
[----:B------:R-:W-:-:S03]  /*05b0*/  SHF.R.S32.HI R8, RZ, 0x1f, R55 ;  /* 0x0000001fff087819 */ /* 0x000fc60000011437 */
[----:B------:R-:W5:Y:S01]  /*05c0*/  LD.E R0, desc[UR6][R18.64+0xb4] ;  /* 0x0000b40612007980 */ /* 0x000f62000c101900 */
[----:B------:R-:W-:-:S03]  /*05d0*/  LEA.HI R9, R8, R55, RZ, 0x3 ;  /* 0x0000003708097211 */ /* 0x000fc600078f18ff */
[----:B------:R-:W5:Y:S01]  /*05e0*/  LD.E.64 R4, desc[UR6][R18.64+0xa0] ;  /* 0x0000a00612047980 */ /* 0x000f62000c101b00 */
[----:B------:R-:W-:-:S03]  /*05f0*/  LOP3.LUT R8, R9, 0xfffffff8, RZ, 0xc0, !PT ;  /* 0xfffffff809087812 */ /* 0x000fc600078ec0ff */
[----:B------:R-:W5:Y:S02]  /*0600*/  LD.E R2, desc[UR6][R18.64+0xc0] ;  /* 0x0000c00612027980 */ /* 0x000f64000c101900 */
[----:B------:R-:W-:Y:S02]  /*0610*/  IMAD.IADD R55, R55, 0x1, -R8 ;  /* 0x0000000137377824 */ /* 0x000fe400078e0a08 */
[----:B------:R1:W5:Y:S02]  /*0620*/  LD.E.64 R26, desc[UR6][R18.64+0x70] ;  /* 0x00007006121a7980 */ /* 0x000364000c101b00 */
[----:B------:R-:W-:Y:S01]  /*0630*/  IMAD.SHL.U32 R28, R55, 0x8, RZ ;  /* 0x00000008371c7824 */ /* 0x000fe200078e00ff */
[----:B------:R-:W-:-:S04]  /*0640*/  @!P0 SHF.R.S32.HI R8, RZ, 0x1f, R238 ;  /* 0x0000001fff088819 */ /* 0x000fc800000114ee */
[----:B------:R-:W-:Y:S02]  /*0650*/  SHF.R.S32.HI R29, RZ, 0x1f, R28 ;  /* 0x0000001fff1d7819 */ /* 0x000fe4000001141c */
[----:B------:R-:W-:Y:S02]  /*0660*/  SHF.R.S32.HI R9, RZ, 0x3, R9 ;  /* 0x00000003ff097819 */ /* 0x000fe40000011409 */
[----:B------:R-:W-:Y:S01]  /*0670*/  IADD3 R240, -R169, R240, RZ ;  /* 0x000000f0a9f07210 */ /* 0x000fe20007ffe1ff */
[----:B------:R-:W-:Y:S01]  /*0680*/  BSSY B0, `(.L_x_1171) ;  /* 0x000002d000007945 */ /* 0x000fe20003800000 */
[----:B------:R-:W-:Y:S01]  /*0690*/  ISETP.NE.AND P3, PT, R55, RZ, PT ;  /* 0x000000ff3700720c */ /* 0x000fe20003f65270 */
[C---:B------:R-:W-:Y:S01]  /*06a0*/  VIADD R25, R28.reuse, 0x40 ;  /* 0x000000401c197836 */ /* 0x040fe20000000000 */
[C---:B------:R-:W-:Y:S01]  /*06b0*/  IADD3 R23, R28.reuse, 0x80, RZ ;  /* 0x000000801c177810 */ /* 0x040fe20007ffe0ff */
[----:B------:R-:W-:Y:S02]  /*06c0*/  VIADD R21, R28, 0xc0 ;  /* 0x000000c01c157836 */ /* 0x000fe40000000000 */
[----:B-1----:R-:W-:-:S05]  /*06d0*/  VIADD R19, R9, 0x10 ;  /* 0x0000001009137836 */ /* 0x002fca0000000000 */
[----:B------:R-:W-:Y:S01]  /*06e0*/  ISETP.GE.AND P1, PT, R19, R240, PT ;  /* 0x000000f01300720c */ /* 0x000fe20003f26270 */
        /* <DEDUP_REMOVED lines=14> */
[----:B------:R-:W-:Y:S01]  /*07d0*/  ISETP.GE.AND P0, PT, R9, R240, PT ;  /* 0x000000f00900720c */ /* 0x000fe20003f06270 */
[----:B---3--:R-:W-:Y:S01]  /*07e0*/  IMAD R33, R31, R237, RZ ;  /* 0x000000ed1f217224 */ /* 0x008fe200078e02ff */
[----:B------:R-:W-:-:S05]  /*07f0*/  SHF.R.S32.HI R8, RZ, 0x1f, R237 ;  /* 0x0000001fff087819 */ /* 0x000fca00000114ed */
[----:B------:R-:W-:Y:S02]  /*0800*/  IMAD R33, R30, R8, R33 ;  /* 0x000000081e217224 */ /* 0x000fe400078e0221 */
[----:B------:R-:W-:Y:S01]  /*0810*/  IMAD.WIDE.U32 R30, R237, R30, R12 ;  /* 0x0000001eed1e7225 */ /* 0x000fe200078e000c */
[----:B------:R-:W-:Y:S02]  /*0820*/  SHF.R.S32.HI R15, RZ, 0x1f, R9 ;  /* 0x0000001fff0f7819 */ /* 0x000fe40000011409 */
[----:B------:R-:W-:Y:S02]  /*0830*/  IADD3 R17, R9, 0x20, RZ ;  /* 0x0000002009117810 */ /* 0x000fe40007ffe0ff */
[----:B------:R-:W-:Y:S01]  /*0840*/  IADD3 R33, R31, R33, RZ ;  /* 0x000000211f217210 */ /* 0x000fe20007ffe0ff */
[----:B------:R-:W-:Y:S06]  /*0850*/  @P0 BRA `(.L_x_1172) ;  /* 0x00000000003c0947 */ /* 0x000fec0003800000 */
[----:B------:R-:W-:Y:S01]  /*0860*/  IMAD R8, R7, R9, RZ ;  /* 0x0000000907087224 */ /* 0x000fe200078e02ff */
[-C--:B-----5:R-:W-:Y:S01]  /*0870*/  ISETP.GE.AND P6, PT, R28, R2.reuse, PT ;  /* 0x000000021c00720c */ /* 0x0a0fe20003fc6270 */
[----:B------:R-:W-:Y:S01]  /*0880*/  IMAD.MOV.U32 R32, RZ, RZ, R30 ;  /* 0x000000ffff207224 */ /* 0x000fe200078e001e */
[-C--:B------:R-:W-:Y:S01]  /*0890*/  ISETP.GE.AND P5, PT, R25, R2.reuse, PT ;  /* 0x000000021900720c */ /* 0x080fe20003fa6270 */
[C---:B------:R-:W-:Y:S01]  /*08a0*/  IMAD R8, R6.reuse, R15, R8 ;  /* 0x0000000f06087224 */ /* 0x040fe200078e0208 */
[-C--:B------:R-:W-:Y:S01]  /*08b0*/  ISETP.GE.AND P4, PT, R23, R2.reuse, PT ;  /* 0x000000021700720c */ /* 0x080fe20003f86270 */
        /* <DEDUP_REMOVED lines=9> */
.L_x_1172:
[----:B------:R-:W-:Y:S05]  /*0950*/  BSYNC B0 ;  /* 0x0000000000007941 */ /* 0x000fea0003800000 */
.L_x_1171:
[----:B------:R-:W-:Y:S01]  /*0960*/  BSSY B0, `(.L_x_1173) ;  /* 0x0000015000007945 */ /* 0x000fe20003800000 */
[----:B------:R-:W-:-:S03]  /*0970*/  ISETP.GE.AND P0, PT, R17, R240, PT ;  /* 0x000000f01100720c */ /* 0x000fc60003f06270 */
[----:B------:R-:W-:Y:S10]  /*0980*/  @P1 BRA `(.L_x_1174) ;  /* 0x0000000000481947 */ /* 0x000ff40003800000 */
[----:B-1----:R-:W-:Y:S01]  /*0990*/  IADD3 R13, P1, R9, 0x10, RZ ;  /* 0x00000010090d7810 */ /* 0x002fe20007f3e0ff */
[----:B------:R-:W-:Y:S01]  /*09a0*/  IMAD.MOV.U32 R34, RZ, RZ, R30 ;  /* 0x000000ffff227224 */ /* 0x000fe200078e001e */
        /* <DEDUP_REMOVED lines=9> */
[----:B------:R-:W-:-:S04]  /*0a40*/  IMAD R11, R7, R13, R11 ;  /* 0x0000000d070b7224 */ /* 0x000fc800078e020b */
[----:B------:R-:W-:-:S05]  /*0a50*/  IMAD.IADD R11, R35, 0x1, R11 ;  /* 0x00000001230b7824 */ /* 0x000fca00078e020b */
[----:B------:R-:W-:-:S05]  /*0a60*/  LEA.HI.X R11, R34, R27, R11, 0x1, P6 ;  /* 0x0000001b220b7211 */ /* 0x000fca00030f0c0b */
[----:B------:R2:W-:Y:S04]  /*0a70*/  @!P5 ST.E.128 desc[UR6][R10.64], RZ ;  /* 0x000000ff0a00d985 */ /* 0x0005e8000c101d06 */
[----:B------:R2:W-:Y:S04]  /*0a80*/  @!P4 ST.E.128 desc[UR6][R10.64+0x80], RZ ;  /* 0x000080ff0a00c985 */ /* 0x0005e8000c101d06 */
[----:B------:R2:W-:Y:S04]  /*0a90*/  @!P2 ST.E.128 desc[UR6][R10.64+0x100], RZ ;  /* 0x000100ff0a00a985 */ /* 0x0005e8000c101d06 */
[----:B------:R2:W-:Y:S02]  /*0aa0*/  @!P1 ST.E.128 desc[UR6][R10.64+0x180], RZ ;  /* 0x000180ff0a009985 */ /* 0x0005e4000c101d06 */
.L_x_1174:
[----:B------:R-:W-:Y:S05]  /*0ab0*/  BSYNC B0 ;  /* 0x0000000000007941 */ /* 0x000fea0003800000 */
.L_x_1173:
[----:B-----5:R-:W-:Y:S01]  /*0ac0*/  IMAD R3, R238, R3, R237 ;  /* 0x00000003ee037224 */ /* 0x020fe200078e02ed */
[----:B------:R-:W-:Y:S01]  /*0ad0*/  BSSY B0, `(.L_x_1175) ;  /* 0x0000016000007945 */ /* 0x000fe20003800000 */
[----:B------:R-:W-:Y:S02]  /*0ae0*/  ISETP.GE.OR P5, PT, R19, R240, P3 ;  /* 0x000000f01300720c */ /* 0x000fe40001fa6670 */
[----:B------:R-:W-:Y:S01]  /*0af0*/  IMAD R0, R0, R3, R169 ;  /* 0x0000000300007224 */ /* 0x000fe200078e02a9 */
[----:B------:R-:W-:Y:S10]  /*0b00*/  @P0 BRA `(.L_x_1176) ;  /* 0x0000000000480947 */ /* 0x000ff40003800000 */
[----:B--2---:R-:W-:Y:S01]  /*0b10*/  IADD3 R11, P0, R9, 0x20, RZ ;  /* 0x00000020090b7810 */ /* 0x004fe20007f1e0ff */
[----:B-1----:R-:W-:Y:S01]  /*0b20*/  IMAD.MOV.U32 R12, RZ, RZ, R30 ;  /* 0x000000ffff0c7224 */ /* 0x002fe200078e001e */
        /* <DEDUP_REMOVED lines=16> */
.L_x_1176:
[----:B------:R-:W-:Y:S05]  /*0c30*/  BSYNC B0 ;  /* 0x0000000000007941 */ /* 0x000fea0003800000 */
.L_x_1175:
[C---:B--23--:R-:W-:Y:S01]  /*0c40*/  VIADD R11, R9.reuse, 0x30 ;  /* 0x00000030090b7836 */ /* 0x04cfe20000000000 */
[-C--:B------:R-:W-:Y:S01]  /*0c50*/  ISETP.GE.OR P6, PT, R9, R240.reuse, P3 ;  /* 0x000000f00900720c */ /* 0x080fe20001fc6670 */
[----:B------:R-:W-:Y:S01]  /*0c60*/  BSSY B0, `(.L_x_1177) ;  /* 0x000001e000007945 */ /* 0x000fe20003800000 */
[-C--:B------:R-:W-:Y:S02]  /*0c70*/  ISETP.GE.OR P4, PT, R17, R240.reuse, P3 ;  /* 0x000000f01100720c */ /* 0x080fe40001f86670 */
[CC--:B------:R-:W-:Y:S02]  /*0c80*/  ISETP.GE.AND P1, PT, R11.reuse, R240.reuse, PT ;  /* 0x000000f00b00720c */ /* 0x0c0fe40003f26270 */
[C---:B------:R-:W-:Y:S02]  /*0c90*/  IADD3 R3, P0, R0.reuse, R9, RZ ;  /* 0x0000000900037210 */ /* 0x040fe40007f1e0ff */
[----:B------:R-:W-:Y:S02]  /*0ca0*/  ISETP.GE.OR P3, PT, R11, R240, P3 ;  /* 0x000000f00b00720c */ /* 0x000fe40001f66670 */
[----:B------:R-:W-:-:S02]  /*0cb0*/  LEA.HI.X.SX32 R0, R0, R15, 0x1, P0 ;  /* 0x0000000f00007211 */ /* 0x000fc400000f0eff */
[----:B------:R-:W-:Y:S01]  /*0cc0*/  LEA R10, P0, R3, R4, 0x2 ;  /* 0x00000004030a7211 */ /* 0x000fe200078010ff */
[----:B------:R-:W-:-:S03]  /*0cd0*/  @!P6 IMAD.MOV.U32 R4, RZ, RZ, 0x7f800000 ;  /* 0x7f800000ff04e424 */ /* 0x000fc600078e00ff */
[----:B------:R-:W-:Y:S01]  /*0ce0*/  LEA.HI.X R11, R3, R5, R0, 0x2, P0 ;  /* 0x00000005030b7211 */ /* 0x000fe200000f1400 */
[----:B------:R-:W-:Y:S02]  /*0cf0*/  @!P5 IMAD.MOV.U32 R3, RZ, RZ, 0x7f800000 ;  /* 0x7f800000ff03d424 */ /* 0x000fe400078e00ff */
[----:B------:R-:W-:Y:S01]  /*0d00*/  @!P4 IMAD.MOV.U32 R0, RZ, RZ, 0x7f800000 ;  /* 0x7f800000ff00c424 */ /* 0x000fe200078e00ff */
[----:B------:R-:W-:Y:S06]  /*0d10*/  @P1 BRA `(.L_x_1178) ;  /* 0x0000000000481947 */ /* 0x000fec0003800000 */
[----:B------:R-:W-:Y:S01]  /*0d20*/  IADD3 R9, P0, R9, 0x30, RZ ;  /* 0x0000003009097810 */ /* 0x000fe20007f1e0ff */
[----:B-1----:R-:W-:Y:S01]  /*0d30*/  IMAD.MOV.U32 R12, RZ, RZ, R30 ;  /* 0x000000ffff0c7224 */ /* 0x002fe200078e001e */
[-C--:B------:R-:W-:Y:S01]  /*0d40*/  ISETP.GE.AND P2, PT, R25, R2.reuse, PT ;  /* 0x000000021900720c */ /* 0x080fe20003f46270 */
[----:B------:R-:W-:Y:S02]  /*0d50*/  IMAD.MOV.U32 R13, RZ, RZ, R33 ;  /* 0x000000ffff0d7224 */ /* 0x000fe400078e0021 */
[----:B------:R-:W-:Y:S01]  /*0d60*/  IMAD.X R5, RZ, RZ, R15, P0 ;  /* 0x000000ffff057224 */ /* 0x000fe200000e060f */
[----:B------:R-:W-:Y:S01]  /*0d70*/  ISETP.GE.AND P0, PT, R28, R2, PT ;  /* 0x000000021c00720c */ /* 0x000fe20003f06270 */
[----:B------:R-:W-:-:S04]  /*0d80*/  IMAD.WIDE.U32 R12, R6, R9, R12 ;  /* 0x00000009060c7225 */ /* 0x000fc800078e000c */
[----:B------:R-:W-:Y:S01]  /*0d90*/  IMAD R5, R5, R6, RZ ;  /* 0x0000000605057224 */ /* 0x000fe200078e02ff */
[----:B------:R-:W-:-:S03]  /*0da0*/  LEA R6, P1, R12, R26, 0x1 ;  /* 0x0000001a0c067211 */ /* 0x000fc600078208ff */
[----:B------:R-:W-:-:S04]  /*0db0*/  IMAD R5, R7, R9, R5 ;  /* 0x0000000907057224 */ /* 0x000fc800078e0205 */
        /* <DEDUP_REMOVED lines=8> */
.L_x_1178:
[----:B------:R-:W-:Y:S05]  /*0e40*/  BSYNC B0 ;  /* 0x0000000000007941 */ /* 0x000fea0003800000 */
.L_x_1177:
[----:B------:R-:W-:Y:S01]  /*0e50*/  MOV R237, 0x0 ;  /* 0x0000000000ed7802 */ /* 0x000fe20000000f00 */
[----:B------:R-:W-:Y:S04]  /*0e60*/  @!P6 ST.E desc[UR6][R10.64], R4 ;  /* 0x000000040a00e985 */ /* 0x000fe8000c101906 */
[----:B------:R-:W-:Y:S04]  /*0e70*/  @!P5 ST.E desc[UR6][R10.64+0x40], R3 ;  /* 0x000040030a00d985 */ /* 0x000fe8000c101906 */
[----:B------:R1:W-:Y:S02]  /*0e80*/  @!P4 ST.E desc[UR6][R10.64+0x80], R0 ;  /* 0x000080000a00c985 */ /* 0x0003e4000c101906 */
[----:B-12---:R-:W-:Y:S05]  /*0e90*/  @P3 RET.REL.NODEC R236 `(_ZN5flash24flash_fwd_splitkv_kernelI23Flash_fwd_kernel_traitsILi256ELi64ELi64ELi4ELb0ELb0EN7cutlass6half_tE19Flash_kernel_traitsILi256ELi64ELi64ELi4ES3_EELb0ELb0ELb0ELb0ELb0ELb1ELb0ELb1EEEvNS_16Flash_fwd_paramsE) ;  /* 0xfffffff0ec583950 */ /* 0x006fea0003c3ffff */
[----:B------:R-:W-:Y:S02]  /*0ea0*/  MOV R3, 0x7f800000 ;  /* 0x7f80000000037802 */ /* 0x000fe40000000f00 */
[----:B------:R-:W-:-:S03]  /*0eb0*/  MOV R237, 0x0 ;  /* 0x0000000000ed7802 */ /* 0x000fc60000000f00 */
[----:B------:R1:W-:Y:S02]  /*0ec0*/  ST.E desc[UR6][R10.64+0xc0], R3 ;  /* 0x0000c0030a007985 */ /* 0x0003e4000c101906 */
[----:B-1----:R-:W-:Y:S05]  /*0ed0*/  RET.REL.NODEC R236 `(_ZN5flash24flash_fwd_splitkv_kernelI23Flash_fwd_kernel_traitsILi256ELi64ELi64ELi4ELb0ELb0EN7cutlass6half_tE19Flash_kernel_traitsILi256ELi64ELi64ELi4ES3_EELb0ELb0ELb0ELb0ELb0ELb1ELb0ELb1EEEvNS_16Flash_fwd_paramsE) ;  /* 0xfffffff0ec487950 */ /* 0x002fea0003c3ffff */
.L_x_1170:
        /* <DEDUP_REMOVED lines=14> */
[----:B------:R-:W-:-:S04]  /*0fc0*/  @P1 IMAD.WIDE.U32 R2, R4, R238, RZ ;  /* 0x000000ee04021225 */ /* 0x000fc800078e00ff */
[----:B------:R-:W-:Y:S01]  /*0fd0*/  @P1 IMAD R0, R4, R0, R5 ;  /* 0x0000000004001224 */ /* 0x000fe200078e0205 */
[----:B------:R-:W-:-:S03]  /*0fe0*/  @P1 LEA R244, P0, R2, R6, 0x2 ;  /* 0x0000000602f41211 */ /* 0x000fc600078010ff */
[----:B------:R-:W-:-:S05]  /*0ff0*/  @P1 IMAD.IADD R0, R3, 0x1, R0 ;  /* 0x0000000103001824 */ /* 0x000fca00078e0200 */
[----:B------:R-:W-:Y:S02]  /*1000*/  @P1 LEA.HI.X R245, R2, R7, R0, 0x2, P0 ;  /* 0x0000000702f51211 */ /* 0x000fe400000f1400 */
[----:B------:R-:W-:-:S04]  /*1010*/  ISETP.NE.U32.AND P0, PT, R244, RZ, PT ;  /* 0x000000fff400720c */ /* 0x000fc80003f05070 */
[----:B------:R-:W-:-:S13]  /*1020*/  ISETP.NE.AND.EX P0, PT, R245, RZ, PT, P0 ;  /* 0x000000fff500720c */ /* 0x000fda0003f05300 */
[----:B-1----:R-:W-:Y:S05]  /*1030*/  @!P0 BRA `(.L_x_1180) ;  /* 0x0000000400508947 */ /* 0x002fea0003800000 */
[----:B------:R-:W2:Y:S04]  /*1040*/  LD.E R8, desc[UR6][R18.64+0x170] ;  /* 0x0001700612087980 */ /* 0x000ea8000c101900 */
[----:B------:R-:W3:Y:S01]  /*1050*/  LD.E R2, desc[UR6][R18.64+0x68] ;  /* 0x0000680612027980 */ /* 0x000ee2000c101900 */
[----:B------:R-:W-:-:S03]  /*1060*/  LEA R7, R165, 0xffffffc0, 0x6 ;  /* 0xffffffc0a5077811 */ /* 0x000fc600078e30ff */
[----:B------:R-:W4:Y:S04]  /*1070*/  LD.E.64 R14, desc[UR6][R18.64+0x20] ;  /* 0x00002006120e7980 */ /* 0x000f28000c101b00 */
[----:B------:R-:W4:Y:S04]  /*1080*/  LD.E.64 R60, desc[UR6][R18.64+0x38] ;  /* 0x00003806123c7980 */ /* 0x000f28000c101b00 */
[----:B------:R-:W4:Y:S04]  /*1090*/  LD.E.64 R16, desc[UR6][R18.64+0x50] ;  /* 0x0000500612107980 */ /* 0x000f28000c101b00 */
[----:B------:R-:W4:Y:S04]  /*10a0*/  LD.E.64 R12, desc[UR6][R18.64+0x28] ;  /* 0x00002806120c7980 */ /* 0x000f28000c101b00 */
[----:B------:R-:W5:Y:S04]  /*10b0*/  LD.E.64 R24, desc[UR6][R18.64+0x58] ;  /* 0x0000580612187980 */ /* 0x000f68000c101b00 */
[----:B------:R-:W5:Y:S01]  /*10c0*/  LD.E.64 R62, desc[UR6][R18.64+0x40] ;  /* 0x00004006123e7980 */ /* 0x000f62000c101b00 */
[----:B--2---:R-:W-:-:S04]  /*10d0*/  IABS R4, R8 ;  /* 0x0000000800047213 */ /* 0x004fc80000000000 */
[----:B------:R-:W1:Y:S08]  /*10e0*/  I2F.RP R5, R4 ;  /* 0x0000000400057306 */ /* 0x000e700000209400 */
[----:B-1---5:R-:W1:Y:S02]  /*10f0*/  MUFU.RCP R10, R5 ;  /* 0x00000005000a7308 */ /* 0x022e640000001000 */
[----:B-1----:R-:W-:-:S06]  /*1100*/  VIADD R10, R10, 0xffffffe ;  /* 0x0ffffffe0a0a7836 */ /* 0x002fcc0000000000 */
[----:B------:R-:W1:Y:S01]  /*1110*/  F2I.FTZ.U32.TRUNC.NTZ R11, R10 ;  /* 0x0000000a000b7305 */ /* 0x000e62000021f000 */
[----:B------:R-:W-:Y:S01]  /*1120*/  IABS R0, R8 ;  /* 0x0000000800007213 */ /* 0x000fe20000000000 */
[----:B-1----:R-:W-:Y:S01]  /*1130*/  IMAD.MOV R3, RZ, RZ, -R11 ;  /* 0x000000ffff037224 */ /* 0x002fe200078e0a0b */
[----:B------:R-:W-:-:S03]  /*1140*/  MOV R10, RZ ;  /* 0x000000ff000a7202 */ /* 0x000fc60000000f00 */
[----:B------:R-:W-:Y:S01]  /*1150*/  IMAD R6, R3, R4, RZ ;  /* 0x0000000403067224 */ /* 0x000fe200078e02ff */
[----:B------:R-:W-:-:S03]  /*1160*/  IABS R3, R7 ;  /* 0x0000000700037213 */ /* 0x000fc60000000000 */
[----:B------:R-:W-:-:S04]  /*1170*/  IMAD.HI.U32 R6, R11, R6, R10 ;  /* 0x000000060b067227 */ /* 0x000fc800078e000a */
[----:B------:R-:W-:Y:S02]  /*1180*/  IMAD.MOV R0, RZ, RZ, -R0 ;  /* 0x000000ffff007224 */ /* 0x000fe400078e0a00 */
[----:B------:R-:W-:-:S04]  /*1190*/  IMAD.HI.U32 R9, R6, R3, RZ ;  /* 0x0000000306097227 */ /* 0x000fc800078e00ff */
[----:B------:R-:W-:-:S05]  /*11a0*/  IMAD R3, R9, R0, R3 ;  /* 0x0000000009037224 */ /* 0x000fca00078e0203 */
[----:B------:R-:W-:Y:S02]  /*11b0*/  ISETP.GT.U32.AND P1, PT, R4, R3, PT ;  /* 0x000000030400720c */ /* 0x000fe40003f24070 */
[----:B------:R-:W-:-:S11]  /*11c0*/  LOP3.LUT R0, R7, R8, RZ, 0x3c, !PT ;  /* 0x0000000807007212 */ /* 0x000fd600078e3cff */
[----:B------:R-:W-:-:S04]  /*11d0*/  @!P1 IADD3 R3, R3, -R4, RZ ;  /* 0x8000000403039210 */ /* 0x000fc80007ffe0ff */
[----:B------:R-:W-:Y:S01]  /*11e0*/  ISETP.GE.U32.AND P2, PT, R3, R4, PT ;  /* 0x000000040300720c */ /* 0x000fe20003f46070 */
[----:B------:R-:W-:Y:S01]  /*11f0*/  @!P1 VIADD R9, R9, 0x1 ;  /* 0x0000000109099836 */ /* 0x000fe20000000000 */
[----:B------:R-:W-:Y:S02]  /*1200*/  ISETP.GE.AND P0, PT, R0, RZ, PT ;  /* 0x000000ff0000720c */ /* 0x000fe40003f06270 */
[----:B------:R-:W-:-:S09]  /*1210*/  ISETP.NE.AND P1, PT, R8, RZ, PT ;  /* 0x000000ff0800720c */ /* 0x000fd20003f25270 */
[----:B------:R-:W-:-:S05]  /*1220*/  @P2 IADD3 R9, R9, 0x1, RZ ;  /* 0x0000000109092810 */ /* 0x000fca0007ffe0ff */
        /* <DEDUP_REMOVED lines=18> */
[----:B------:R-:W-:-:S13]  /*1350*/  ISETP.GT.U32.AND P1, PT, R6, R5, PT ;  /* 0x000000050600720c */ /* 0x000fda0003f24070 */
[----:B------:R-:W-:-:S04]  /*1360*/  @!P1 IADD3 R5, R5, -R6, RZ ;  /* 0x8000000605059210 */ /* 0x000fc80007ffe0ff */
[----:B------:R-:W-:Y:S01]  /*1370*/  ISETP.GE.U32.AND P2, PT, R5, R6, PT ;  /* 0x000000060500720c */ /* 0x000fe20003f46070 */
[----:B------:R-:W-:Y:S01]  /*1380*/  IMAD.MOV R6, RZ, RZ, -R9 ;  /* 0x000000ffff067224 */ /* 0x000fe200078e0a09 */
[----:B------:R-:W-:Y:S02]  /*1390*/  LOP3.LUT R5, R237, R2, RZ, 0x3c, !PT ;  /* 0x00000002ed057212 */ /* 0x000fe400078e3cff */
[----:B------:R-:W-:Y:S02]  /*13a0*/  @!P1 IADD3 R3, R3, 0x1, RZ ;  /* 0x0000000103039810 */ /* 0x000fe40007ffe0ff */
[----:B------:R-:W-:Y:S02]  /*13b0*/  ISETP.GE.AND P0, PT, R5, RZ, PT ;  /* 0x000000ff0500720c */ /* 0x000fe40003f06270 */
[----:B------:R-:W-:Y:S01]  /*13c0*/  ISETP.NE.AND P1, PT, R2, RZ, PT ;  /* 0x000000ff0200720c */ /* 0x000fe20003f25270 */
[----:B------:R-:W-:-:S04]  /*13d0*/  IMAD R7, R8, R6, R7 ;  /* 0x0000000608077224 */ /* 0x000fc800078e0207 */
[----:B------:R-:W-:Y:S01]  /*13e0*/  @P2 VIADD R3, R3, 0x1 ;  /* 0x0000000103032836 */ /* 0x000fe20000000000 */
[----:B--2---:R-:W-:Y:S01]  /*13f0*/  SHF.R.S32.HI R9, RZ, 0x1f, R0 ;  /* 0x0000001fff097819 */ /* 0x004fe20000011400 */
[-C--:B----4-:R-:W-:Y:S02]  /*1400*/  IMAD R4, R15, R0.reuse, RZ ;  /* 0x000000000f047224 */ /* 0x090fe400078e02ff */
[----:B------:R-:W-:-:S04]  /*1410*/  IMAD.WIDE.U32 R10, R14, R0, RZ ;  /* 0x000000000e0a7225 */ /* 0x000fc800078e00ff */
[----:B------:R-:W-:Y:S01]  /*1420*/  IMAD R4, R14, R9, R4 ;  /* 0x000000090e047224 */ /* 0x000fe200078e0204 */
[----:B------:R-:W-:-:S04]  /*1430*/  SHF.R.S32.HI R15, RZ, 0x1f, R7 ;  /* 0x0000001fff0f7819 */ /* 0x000fc80000011407 */
[----:B------:R-:W-:Y:S01]  /*1440*/  IADD3 R11, R11, R4, RZ ;  /* 0x000000040b0b7210 */ /* 0x000fe20007ffe0ff */
[----:B------:R-:W-:Y:S02]  /*1450*/  IMAD.MOV.U32 R4, RZ, RZ, R3 ;  /* 0x000000ffff047224 */ /* 0x000fe400078e0003 */
[----:B------:R-:W-:Y:S02]  /*1460*/  IMAD R3, R61, R7, RZ ;  /* 0x000000073d037224 */ /* 0x000fe400078e02ff */
[----:B------:R-:W-:Y:S01]  /*1470*/  IMAD.WIDE.U32 R10, R7, R60, R10 ;  /* 0x0000003c070a7225 */ /* 0x000fe200078e000a */
[----:B------:R-:W-:Y:S02]  /*1480*/  @!P0 IADD3 R4, -R4, RZ, RZ ;  /* 0x000000ff04048210 */ /* 0x000fe40007ffe1ff */
[----:B------:R-:W-:Y:S01]  /*1490*/  @!P1 LOP3.LUT R4, RZ, R2, RZ, 0x33, !PT ;  /* 0x00000002ff049212 */ /* 0x000fe200078e33ff */
[----:B------:R-:W-:-:S03]  /*14a0*/  IMAD R3, R60, R15, R3 ;  /* 0x0000000f3c037224 */ /* 0x000fc600078e0203 */
[----:B------:R-:W-:Y:S01]  /*14b0*/  SHF.R.S32.HI R5, RZ, 0x1f, R4 ;  /* 0x0000001fff057819 */ /* 0x000fe20000011404 */
[----:B------:R-:W-:Y:S02]  /*14c0*/  IMAD.IADD R11, R11, 0x1, R3 ;  /* 0x000000010b0b7824 */ /* 0x000fe400078e0203 */
[----:B------:R-:W-:Y:S02]  /*14d0*/  IMAD R3, R17, R4, RZ ;  /* 0x0000000411037224 */ /* 0x000fe400078e02ff */
[-C--:B------:R-:W-:Y:S02]  /*14e0*/  IMAD R2, R13, R0.reuse, RZ ;  /* 0x000000000d027224 */ /* 0x080fe400078e02ff */
[----:B------:R-:W-:-:S04]  /*14f0*/  IMAD.WIDE.U32 R22, R12, R0, RZ ;  /* 0x000000000c167225 */ /* 0x000fc800078e00ff */
[----:B------:R-:W-:Y:S02]  /*1500*/  IMAD R3, R16, R5, R3 ;  /* 0x0000000510037224 */ /* 0x000fe400078e0203 */
[----:B------:R-:W-:-:S04]  /*1510*/  IMAD.WIDE.U32 R10, R4, R16, R10 ;  /* 0x00000010040a7225 */ /* 0x000fc800078e000a */
[----:B------:R-:W-:Y:S01]  /*1520*/  IMAD R2, R12, R9, R2 ;  /* 0x000000090c027224 */ /* 0x000fe200078e0202 */
[----:B------:R-:W-:Y:S02]  /*1530*/  MOV R8, R22 ;  /* 0x0000001600087202 */ /* 0x000fe40000000f00 */
[----:B------:R-:W-:Y:S01]  /*1540*/  IADD3 R3, R11, R3, RZ ;  /* 0x000000030b037210 */ /* 0x000fe20007ffe0ff */
[----:B------:R-:W-:Y:S01]  /*1550*/  IMAD.IADD R9, R23, 0x1, R2 ;  /* 0x0000000117097824 */ /* 0x000fe200078e0202 */
[----:B------:R-:W-:Y:S01]  /*1560*/  MOV R0, R10 ;  /* 0x0000000a00007202 */ /* 0x000fe20000000f00 */
[----:B------:R-:W-:Y:S05]  /*1570*/  BRA `(.L_x_1181) ;  /* 0x0000000400387947 */ /* 0x000fea0003800000 */
.L_x_1180:
        /* <DEDUP_REMOVED lines=9> */
[----:B--2---:R-:W-:-:S04]  /*1610*/  IABS R3, R4 ;  /* 0x0000000400037213 */ /* 0x004fc80000000000 */
[----:B------:R-:W2:Y:S08]  /*1620*/  I2F.RP R6, R3 ;  /* 0x0000000300067306 */ /* 0x000eb00000209400 */
[----:B--2---:R-:W2:Y:S02]  /*1630*/  MUFU.RCP R2, R6 ;  /* 0x0000000600027308 */ /* 0x004ea40000001000 */
[----:B--2---:R-:W-:-:S06]  /*1640*/  IADD3 R2, R2, 0xffffffe, RZ ;  /* 0x0ffffffe02027810 */ /* 0x004fcc0007ffe0ff */
[----:B------:R-:W2:Y:S01]  /*1650*/  F2I.FTZ.U32.TRUNC.NTZ R9, R2 ;  /* 0x0000000200097305 */ /* 0x000ea2000021f000 */
[----:B------:R-:W-:Y:S02]  /*1660*/  IABS R7, R4 ;  /* 0x0000000400077213 */ /* 0x000fe40000000000 */
[----:B--2---:R-:W-:-:S05]  /*1670*/  IADD3 R0, RZ, -R9, RZ ;  /* 0x80000009ff007210 */ /* 0x004fca0007ffe0ff */
[----:B------:R-:W-:Y:S01]  /*1680*/  IMAD R5, R0, R3, RZ ;  /* 0x0000000300057224 */ /* 0x000fe200078e02ff */
[----:B------:R-:W-:-:S03]  /*1690*/  IABS R0, R237 ;  /* 0x000000ed00007213 */ /* 0x000fc60000000000 */
[----:B------:R-:W-:Y:S01]  /*16a0*/  IMAD.HI.U32 R5, R9, R5, R8 ;  /* 0x0000000509057227 */ /* 0x000fe200078e0008 */
[----:B------:R-:W-:-:S05]  /*16b0*/  IADD3 R7, RZ, -R7, RZ ;  /* 0x80000007ff077210 */ /* 0x000fca0007ffe0ff */
[----:B------:R-:W-:-:S04]  /*16c0*/  IMAD.HI.U32 R2, R5, R0, RZ ;  /* 0x0000000005027227 */ /* 0x000fc800078e00ff */
[----:B------:R-:W-:Y:S01]  /*16d0*/  IMAD R0, R2, R7, R0 ;  /* 0x0000000702007224 */ /* 0x000fe200078e0200 */
[----:B------:R-:W-:-:S04]  /*16e0*/  @!P3 SHF.R.S32.HI R6, RZ, 0x1f, R11 ;  /* 0x0000001fff06b819 */ /* 0x000fc8000001140b */
[----:B------:R-:W-:Y:S01]  /*16f0*/  ISETP.GT.U32.AND P0, PT, R3, R0, PT ;  /* 0x000000000300720c */ /* 0x000fe20003f04070 */
[-C--:B---3--:R-:W-:Y:S02]  /*1700*/  @!P3 IMAD R5, R61, R11.reuse, RZ ;  /* 0x0000000b3d05b224 */ /* 0x088fe400078e02ff */
[----:B------:R-:W-:-:S04]  /*1710*/  @!P3 IMAD.WIDE.U32 R26, R60, R11, RZ ;  /* 0x0000000b3c1ab225 */ /* 0x000fc800078e00ff */
[----:B------:R-:W-:Y:S01]  /*1720*/  @!P3 IMAD R5, R6, R60, R5 ;  /* 0x0000003c0605b224 */ /* 0x000fe200078e0205 */
[----:B-----5:R-:W-:Y:S01]  /*1730*/  @!P3 SHF.R.S32.HI R6, RZ, 0x1f, R10 ;  /* 0x0000001fff06b819 */ /* 0x020fe2000001140a */
[----:B------:R-:W-:-:S03]  /*1740*/  @P3 IMAD.IADD R7, R11, 0x1, R12 ;  /* 0x000000010b073824 */ /* 0x000fc600078e020c */
[----:B------:R-:W-:Y:S01]  /*1750*/  @!P3 IADD3 R27, R27, R5, RZ ;  /* 0x000000051b1bb210 */ /* 0x000fe20007ffe0ff */
[----:B----4-:R-:W-:Y:S01]  /*1760*/  @!P3 IMAD R5, R15, R10, RZ ;  /* 0x0000000a0f05b224 */ /* 0x010fe200078e02ff */
[----:B------:R-:W-:Y:S01]  /*1770*/  @!P0 IADD3 R0, R0, -R3, RZ ;  /* 0x8000000300008210 */ /* 0x000fe20007ffe0ff */
[-C--:B------:R-:W-:Y:S02]  /*1780*/  @P3 IMAD R9, R61, R7.reuse, RZ ;  /* 0x000000073d093224 */ /* 0x080fe400078e02ff */
[----:B------:R-:W-:Y:S01]  /*1790*/  @P3 IMAD.WIDE.U32 R28, R60, R7, RZ ;  /* 0x000000073c1c3225 */ /* 0x000fe200078e00ff */
[----:B------:R-:W-:Y:S02]  /*17a0*/  ISETP.GE.U32.AND P2, PT, R0, R3, PT ;  /* 0x000000030000720c */ /* 0x000fe40003f46070 */
[----:B------:R-:W-:Y:S01]  /*17b0*/  LOP3.LUT R0, R237, R4, RZ, 0x3c, !PT ;  /* 0x00000004ed007212 */ /* 0x000fe200078e3cff */
[C---:B------:R-:W-:Y:S02]  /*17c0*/  @!P3 IMAD R5, R14.reuse, R6, R5 ;  /* 0x000000060e05b224 */ /* 0x040fe400078e0205 */
[----:B------:R-:W-:Y:S01]  /*17d0*/  @!P3 IMAD.WIDE.U32 R14, R14, R10, R26 ;  /* 0x0000000a0e0eb225 */ /* 0x000fe200078e001a */
[----:B------:R-:W-:-:S02]  /*17e0*/  ISETP.GE.AND P1, PT, R0, RZ, PT ;  /* 0x000000ff0000720c */ /* 0x000fc40003f26270 */
[----:B------:R-:W-:Y:S02]  /*17f0*/  @!P0 IADD3 R2, R2, 0x1, RZ ;  /* 0x0000000102028810 */ /* 0x000fe40007ffe0ff */
[----:B------:R-:W-:Y:S02]  /*1800*/  @P3 IADD3 R9, R29, R9, RZ ;  /* 0x000000091d093210 */ /* 0x000fe40007ffe0ff */
[----:B------:R-:W-:Y:S02]  /*1810*/  ISETP.NE.AND P0, PT, R4, RZ, PT ;  /* 0x000000ff0400720c */ /* 0x000fe40003f05270 */
[----:B------:R-:W-:Y:S01]  /*1820*/  @!P3 IADD3 R9, R15, R5, RZ ;  /* 0x000000050f09b210 */ /* 0x000fe20007ffe0ff */
[-C--:B------:R-:W-:Y:S01]  /*1830*/  @!P3 IMAD R5, R63, R11.reuse, RZ ;  /* 0x0000000b3f05b224 */ /* 0x080fe200078e02ff */
[----:B------:R-:W-:Y:S01]  /*1840*/  @!P3 SHF.R.S32.HI R3, RZ, 0x1f, R11 ;  /* 0x0000001fff03b819 */ /* 0x000fe2000001140b */
[----:B------:R-:W-:Y:S01]  /*1850*/  @!P3 IMAD.WIDE.U32 R26, R62, R11, RZ ;  /* 0x0000000b3e1ab225 */ /* 0x000fe200078e00ff */
[----:B------:R-:W-:-:S03]  /*1860*/  LEA R7, R165, 0xffffffc0, 0x6 ;  /* 0xffffffc0a5077811 */ /* 0x000fc600078e30ff */
[----:B------:R-:W-:Y:S01]  /*1870*/  @!P3 IMAD R3, R3, R62, R5 ;  /* 0x0000003e0303b224 */ /* 0x000fe200078e0205 */
[----:B------:R-:W-:Y:S01]  /*1880*/  @P2 IADD3 R2, R2, 0x1, RZ ;  /* 0x0000000102022810 */ /* 0x000fe20007ffe0ff */
[----:B------:R-:W-:Y:S01]  /*1890*/  @P3 IMAD.MOV.U32 R8, RZ, RZ, R28 ;  /* 0x000000ffff083224 */ /* 0x000fe200078e001c */
[----:B------:R-:W-:Y:S01]  /*18a0*/  SHF.R.S32.HI R15, RZ, 0x1f, R7 ;  /* 0x0000001fff0f7819 */ /* 0x000fe20000011407 */
[----:B------:R-:W-:Y:S01]  /*18b0*/  @!P3 IMAD.MOV.U32 R8, RZ, RZ, R14 ;  /* 0x000000ffff08b224 */ /* 0x000fe200078e000e */
[----:B------:R-:W-:Y:S01]  /*18c0*/  @!P3 IADD3 R27, R27, R3, RZ ;  /* 0x000000031b1bb210 */ /* 0x000fe20007ffe0ff */
[-C--:B------:R-:W-:Y:S01]  /*18d0*/  IMAD R6, R61, R7.reuse, RZ ;  /* 0x000000073d067224 */ /* 0x080fe200078e02ff */
[----:B------:R-:W-:Y:S01]  /*18e0*/  @!P1 IADD3 R2, -R2, RZ, RZ ;  /* 0x000000ff02029210 */ /* 0x000fe20007ffe1ff */
[----:B------:R-:W-:Y:S01]  /*18f0*/  @!P3 IMAD R0, R23, R10, RZ ;  /* 0x0000000a1700b224 */ /* 0x000fe200078e02ff */
[----:B------:R-:W-:Y:S01]  /*1900*/  @!P3 SHF.R.S32.HI R3, RZ, 0x1f, R10 ;  /* 0x0000001fff03b819 */ /* 0x000fe2000001140a */
[----:B------:R-:W-:Y:S01]  /*1910*/  IMAD R6, R15, R60, R6 ;  /* 0x0000003c0f067224 */ /* 0x000fe200078e0206 */
[----:B------:R-:W-:Y:S01]  /*1920*/  @!P0 LOP3.LUT R2, RZ, R4, RZ, 0x33, !PT ;  /* 0x00000004ff028212 */ /* 0x000fe200078e33ff */
[----:B------:R-:W-:Y:S01]  /*1930*/  IMAD.WIDE.U32 R8, R60, R7, R8 ;  /* 0x000000073c087225 */ /* 0x000fe200078e0008 */
[----:B------:R-:W-:-:S02]  /*1940*/  @P3 IADD3 R11, R11, R12, RZ ;  /* 0x0000000c0b0b3210 */ /* 0x000fc40007ffe0ff */
[----:B------:R-:W-:Y:S01]  /*1950*/  SHF.R.S32.HI R5, RZ, 0x1f, R2 ;  /* 0x0000001fff057819 */ /* 0x000fe20000011402 */
[----:B------:R-:W-:Y:S02]  /*1960*/  @!P3 IMAD R0, R22, R3, R0 ;  /* 0x000000031600b224 */ /* 0x000fe400078e0200 */
[----:B------:R-:W-:Y:S02]  /*1970*/  IMAD.IADD R13, R9, 0x1, R6 ;  /* 0x00000001090d7824 */ /* 0x000fe400078e0206 */
[----:B------:R-:W-:Y:S02]  /*1980*/  IMAD.MOV.U32 R12, RZ, RZ, R8 ;  /* 0x000000ffff0c7224 */ /* 0x000fe400078e0008 */
[----:B------:R-:W-:Y:S02]  /*1990*/  IMAD R3, R17, R2, RZ ;  /* 0x0000000211037224 */ /* 0x000fe400078e02ff */
[-C--:B------:R-:W-:Y:S02]  /*19a0*/  @P3 IMAD R9, R63, R11.reuse, RZ ;  /* 0x0000000b3f093224 */ /* 0x080fe400078e02ff */
[----:B------:R-:W-:-:S04]  /*19b0*/  @P3 IMAD.WIDE.U32 R28, R62, R11, RZ ;  /* 0x0000000b3e1c3225 */ /* 0x000fc800078e00ff */
[----:B------:R-:W-:Y:S01]  /*19c0*/  @!P3 IMAD.WIDE.U32 R22, R22, R10, R26 ;  /* 0x0000000a1616b225 */ /* 0x000fe200078e001a */
[----:B------:R-:W-:-:S03]  /*19d0*/  @P3 IADD3 R9, R29, R9, RZ ;  /* 0x000000091d093210 */ /* 0x000fc60007ffe0ff */
[----:B------:R-:W-:-:S04]  /*19e0*/  IMAD.WIDE.U32 R12, R16, R2, R12 ;  /* 0x00000002100c7225 */ /* 0x000fc800078e000c */
[----:B------:R-:W-:Y:S01]  /*19f0*/  IMAD R3, R16, R5, R3 ;  /* 0x0000000510037224 */ /* 0x000fe200078e0203 */
[----:B------:R-:W-:Y:S01]  /*1a00*/  @!P3 IADD3 R9, R23, R0, RZ ;  /* 0x000000001709b210 */ /* 0x000fe20007ffe0ff */
[----:B------:R-:W-:Y:S01]  /*1a10*/  @P3 IMAD.MOV.U32 R8, RZ, RZ, R28 ;  /* 0x000000ffff083224 */ /* 0x000fe200078e001c */
[----:B------:R-:W-:Y:S01]  /*1a20*/  @!P3 MOV R8, R22 ;  /* 0x000000160008b202 */ /* 0x000fe20000000f00 */
[----:B------:R-:W-:Y:S01]  /*1a30*/  IMAD.MOV.U32 R0, RZ, RZ, R12 ;  /* 0x000000ffff007224 */ /* 0x000fe200078e000c */
[----:B------:R-:W-:Y:S02]  /*1a40*/  IADD3 R3, R13, R3, RZ ;  /* 0x000000030d037210 */ /* 0x000fe40007ffe0ff */
[----:B-1----:R-:W-:Y:S02]  /*1a50*/  MOV R4, R2 ;  /* 0x0000000200047202 */ /* 0x002fe40000000f00 */
.L_x_1181:
[----:B------:R-:W-:Y:S05]  /*1a60*/  BSYNC B0 ;  /* 0x0000000000007941 */ /* 0x000fea0003800000 */
.L_x_1179:
        /* <DEDUP_REMOVED lines=15> */
[----:B------:R-:W-:Y:S01]  /*1b60*/  LOP3.LUT R6, R6, 0xfffffff0, RZ, 0xc0, !PT ;  /* 0xfffffff006067812 */ /* 0x000fe200078ec0ff */
[----:B------:R-:W-:-:S04]  /*1b70*/  IMAD.IADD R65, R55, 0x1, -R12 ;  /* 0x0000000137417824 */ /* 0x000fc800078e0a0c */
[----:B------:R-:W-:Y:S02]  /*1b80*/  IMAD.IADD R13, R55, 0x1, -R6 ;  /* 0x00000001370d7824 */ /* 0x000fe400078e0a06 */
[----:B------:R-:W-:-:S03]  /*1b90*/  IMAD.SHL.U32 R14, R65, 0x8, RZ ;  /* 0x00000008410e7824 */ /* 0x000fc600078e00ff */
[----:B------:R-:W-:Y:S02]  /*1ba0*/  SHF.R.S32.HI R12, RZ, 0x1f, R13 ;  /* 0x0000001fff0c7819 */ /* 0x000fe4000001140d */
[----:B------:R-:W-:Y:S02]  /*1bb0*/  IADD3 R26, P1, R14, R8, RZ ;  /* 0x000000080e1a7210 */ /* 0x000fe40007f3e0ff */
[----:B------:R-:W-:Y:S02]  /*1bc0*/  LEA.HI R8, R12, R13, RZ, 0x3 ;  /* 0x0000000d0c087211 */ /* 0x000fe400078f18ff */
[----:B------:R-:W-:Y:S02]  /*1bd0*/  LOP3.LUT R66, R66, 0xfffffffe, RZ, 0xc0, !PT ;  /* 0xfffffffe42427812 */ /* 0x000fe400078ec0ff */
[----:B------:R-:W-:Y:S02]  /*1be0*/  SHF.R.S32.HI R180, RZ, 0x3, R180 ;  /* 0x00000003ffb47819 */ /* 0x000fe400000114b4 */
[----:B------:R-:W-:Y:S01]  /*1bf0*/  LOP3.LUT R12, R8, 0xfffffff8, RZ, 0xc0, !PT ;  /* 0xfffffff8080c7812 */ /* 0x000fe200078ec0ff */
[----:B------:R-:W-:Y:S01]  /*1c00*/  IMAD R6, R15, R62, RZ ;  /* 0x0000003e0f067224 */ /* 0x000fe200078e02ff */
[----:B------:R-:W-:Y:S01]  /*1c10*/  SHF.R.S32.HI R15, RZ, 0x1f, R14 ;  /* 0x0000001fff0f7819 */ /* 0x000fe2000001140e */
[----:B------:R-:W-:Y:S01]  /*1c20*/  IMAD.IADD R66, R17, 0x1, -R66 ;  /* 0x0000000111427824 */ /* 0x000fe200078e0a42 */
[----:B------:R-:W-:Y:S01]  /*1c30*/  LEA.HI R2, R2, R55, RZ, 0x6 ;  /* 0x0000003702027211 */ /* 0x000fe200078f30ff */
[----:B------:R-:W-:-:S02]  /*1c40*/  IMAD.SHL.U32 R17, R180, 0x40, RZ ;  /* 0x00000040b4117824 */ /* 0x000fc400078e00ff */
[----:B------:R-:W-:Y:S02]  /*1c50*/  IMAD.IADD R12, R13, 0x1, -R12 ;  /* 0x000000010d0c7824 */ /* 0x000fe400078e0a0c */
[----:B------:R-:W-:Y:S02]  /*1c60*/  IMAD.X R27, R15, 0x1, R9, P1 ;  /* 0x000000010f1b7824 */ /* 0x000fe400008e0609 */
[----:B------:R-:W-:Y:S01]  /*1c70*/  IMAD.SHL.U32 R168, R2, 0x8, RZ ;  /* 0x0000000802a87824 */ /* 0x000fe200078e00ff */
[----:B------:R-:W-:Y:S01]  /*1c80*/  LOP3.LUT R17, R17, 0x1c0, RZ, 0xc0, !PT ;  /* 0x000001c011117812 */ /* 0x000fe200078ec0ff */
[----:B------:R-:W-:Y:S02]  /*1c90*/  IMAD.SHL.U32 R2, R12, 0x40, RZ ;  /* 0x000000400c027824 */ /* 0x000fe400078e00ff */
[C---:B------:R-:W-:Y:S02]  /*1ca0*/  IMAD R6, R7.reuse, R63, R6 ;  /* 0x0000003f07067224 */ /* 0x040fe400078e0206 */
[----:B------:R-:W-:Y:S01]  /*1cb0*/  IMAD.WIDE.U32 R26, R7, R62, R26 ;  /* 0x0000003e071a7225 */ /* 0x000fe200078e001a */
[----:B-1----:R-:W-:-:S02]  /*1cc0*/  LOP3.LUT R20, R17, 0x38, R14, 0xf8, !PT ;  /* 0x0000003811147812 */ /* 0x002fc400078ef80e */
[----:B------:R-:W-:Y:S01]  /*1cd0*/  LOP3.LUT R2, R2, 0x1c0, RZ, 0xc0, !PT ;  /* 0x000001c002027812 */ /* 0x000fe200078ec0ff */
[----:B------:R-:W-:Y:S01]  /*1ce0*/  IMAD.SHL.U32 R7, R66, 0x8, RZ ;  /* 0x0000000842077824 */ /* 0x000fe200078e00ff */
[----:B------:R-:W-:Y:S02]  /*1cf0*/  SHF.R.U32.HI R17, RZ, 0x3, R17 ;  /* 0x00000003ff117819 */ /* 0x000fe40000011611 */
[----:B------:R-:W-:Y:S02]  /*1d00*/  LOP3.LUT P3, RZ, R12, 0x4, RZ, 0xc0, !PT ;  /* 0x000000040cff7812 */ /* 0x000fe4000786c0ff */
[----:B------:R-:W-:Y:S02]  /*1d10*/  LOP3.LUT R7, R2, 0x8, R7, 0xf8, !PT ;  /* 0x0000000802077812 */ /* 0x000fe400078ef807 */
[----:B------:R-:W-:Y:S02]  /*1d20*/  LOP3.LUT R17, R20, R17, RZ, 0x3c, !PT ;  /* 0x0000001114117212 */ /* 0x000fe400078e3cff */
[----:B------:R-:W-:-:S02]  /*1d30*/  SHF.R.U32.HI R2, RZ, 0x3, R2 ;  /* 0x00000003ff027819 */ /* 0x000fc40000011602 */
[----:B------:R-:W-:Y:S01]  /*1d40*/  LOP3.LUT P2, RZ, R12, 0x2, RZ, 0xc0, !PT ;  /* 0x000000020cff7812 */ /* 0x000fe2000784c0ff */
[----:B------:R-:W-:Y:S01]  /*1d50*/  IMAD.IADD R27, R27, 0x1, R6 ;  /* 0x000000011b1b7824 */ /* 0x000fe200078e0206 */
[----:B------:R-:W-:Y:S02]  /*1d60*/  LOP3.LUT R47, R7, R2, RZ, 0x3c, !PT ;  /* 0x00000002072f7212 */ /* 0x000fe400078e3cff */
[----:B------:R-:W-:Y:S02]  /*1d70*/  SHF.R.S32.HI R71, RZ, 0x1f, R238 ;  /* 0x0000001fff477819 */ /* 0x000fe400000114ee */
[----:B------:R-:W-:Y:S01]  /*1d80*/  SHF.R.S32.HI R9, RZ, 0x1f, R237 ;  /* 0x0000001fff097819 */ /* 0x000fe200000114ed */
[----:B------:R-:W-:Y:S01]  /*1d90*/  IMAD R176, R25, R4, RZ ;  /* 0x0000000419b07224 */ /* 0x000fe200078e02ff */
[----:B------:R-:W-:-:S03]  /*1da0*/  SHF.R.S32.HI R181, RZ, 0x1f, R180 ;  /* 0x0000001fffb57819 */ /* 0x000fc600000114b4 */
[-C--:B------:R-:W-:Y:S02]  /*1db0*/  IMAD R176, R5, R24.reuse, R176 ;  /* 0x0000001805b07224 */ /* 0x080fe400078e02b0 */
[----:B------:R-:W-:-:S04]  /*1dc0*/  IMAD.WIDE.U32 R24, R4, R24, R26 ;  /* 0x0000001804187225 */ /* 0x000fc800078e001a */
        /* <DEDUP_REMOVED lines=8> */
[----:B------:R-:W-:Y:S02]  /*1e50*/  IMAD.SHL.U32 R8, R8, 0x40, RZ ;  /* 0x0000004008087824 */ /* 0x000fe400078e00ff */
[----:B------:R-:W-:Y:S02]  /*1e60*/  IMAD.MOV.U32 R50, RZ, RZ, 0x10 ;  /* 0x00000010ff327424 */ /* 0x000fe400078e00ff */
[----:B------:R-:W-:Y:S02]  /*1e70*/  IMAD.MOV.U32 R48, RZ, RZ, 0x20 ;  /* 0x00000020ff307424 */ /* 0x000fe400078e00ff */
[----:B------:R-:W-:Y:S01]  /*1e80*/  IMAD.IADD R179, R177, 0x1, R179 ;  /* 0x00000001b1b37824 */ /* 0x000fe200078e02b3 */
[----:B------:R-:W-:Y:S01]  /*1e90*/  LOP3.LUT R168, R17, 0xfffffe00, R168, 0xf8, !PT ;  /* 0xfffffe0011a87812 */ /* 0x000fe200078ef8a8 */
[----:B------:R-:W-:Y:S01]  /*1ea0*/  IMAD.SHL.U32 R230, R62, 0x10, RZ ;  /* 0x000000103ee67824 */ /* 0x000fe200078e00ff */
[----:B------:R-:W-:Y:S01]  /*1eb0*/  LOP3.LUT R47, R47, 0xfffffe00, R8, 0xf8, !PT ;  /* 0xfffffe002f2f7812 */ /* 0x000fe200078ef808 */
[----:B------:R-:W-:Y:S01]  /*1ec0*/  IMAD.SHL.U32 R164, R65, 0x4, RZ ;  /* 0x0000000441a47824 */ /* 0x000fe200078e00ff */
[----:B------:R-:W-:-:S02]  /*1ed0*/  SHF.L.U64.HI R233, R60, 0x4, R61 ;  /* 0x000000043ce97819 */ /* 0x000fc4000001023d */
[----:B------:R-:W-:Y:S02]  /*1ee0*/  SHF.L.U32 R232, R60, 0x4, RZ ;  /* 0x000000043ce87819 */ /* 0x000fe400000006ff */
[----:B------:R-:W-:Y:S02]  /*1ef0*/  SHF.L.U64.HI R231, R62, 0x4, R63 ;  /* 0x000000043ee77819 */ /* 0x000fe4000001023f */
[----:B------:R-:W-:Y:S02]  /*1f00*/  SEL R50, R50, 0xfffffff0, !P2 ;  /* 0xfffffff032327807 */ /* 0x000fe40005000000 */
[----:B------:R-:W-:Y:S01]  /*1f10*/  SEL R48, R48, 0xffffffe0, !P3 ;  /* 0xffffffe030307807 */ /* 0x000fe20005800000 */
[----:B--2---:R-:W-:-:S04]  /*1f20*/  @P0 IMAD.WIDE.U32 R20, R190, R242, RZ ;  /* 0x000000f2be140225 */ /* 0x004fc800078e00ff */
[----:B------:R-:W-:Y:S02]  /*1f30*/  @P0 IMAD.MOV.U32 R2, RZ, RZ, R20 ;  /* 0x000000ffff020224 */ /* 0x000fe400078e0014 */
[----:B---3--:R-:W-:-:S04]  /*1f40*/  @!P0 IMAD.WIDE.U32 R12, R22, R238, RZ ;  /* 0x000000ee160c8225 */ /* 0x008fc800078e00ff */
[----:B------:R-:W-:Y:S02]  /*1f50*/  @!P0 IMAD R6, R23, R238, RZ ;  /* 0x000000ee17068224 */ /* 0x000fe400078e02ff */
[----:B------:R-:W-:Y:S02]  /*1f60*/  @!P0 IMAD.MOV.U32 R2, RZ, RZ, R12 ;  /* 0x000000ffff028224 */ /* 0x000fe400078e000c */
[----:B------:R-:W-:Y:S02]  /*1f70*/  @P0 IMAD R7, R191, R242, RZ ;  /* 0x000000f2bf070224 */ /* 0x000fe400078e02ff */
[----:B------:R-:W-:Y:S01]  /*1f80*/  @!P0 IMAD R6, R22, R71, R6 ;  /* 0x0000004716068224 */ /* 0x000fe200078e0206 */
[C---:B------:R-:W-:Y:S01]  /*1f90*/  IADD3 R12, P1, R14.reuse, R2, RZ ;  /* 0x000000020e0c7210 */ /* 0x040fe20007f3e0ff */
[----:B------:R-:W-:Y:S02]  /*1fa0*/  IMAD R2, R11, R237, RZ ;  /* 0x000000ed0b027224 */ /* 0x000fe400078e02ff */
[----:B------:R-:W-:Y:S01]  /*1fb0*/  @P0 IMAD.IADD R7, R21, 0x1, R7 ;  /* 0x0000000115070824 */ /* 0x000fe200078e0207 */
[----:B------:R-:W-:Y:S01]  /*1fc0*/  @!P0 IADD3 R7, R13, R6, RZ ;  /* 0x000000060d078210 */ /* 0x000fe20007ffe0ff */
[----:B------:R-:W-:-:S04]  /*1fd0*/  VIADD R11, R14, 0x40 ;  /* 0x000000400e0b7836 */ /* 0x000fc80000000000 */
[----:B------:R-:W-:Y:S01]  /*1fe0*/  IMAD.X R13, R15, 0x1, R7, P1 ;  /* 0x000000010f0d7824 */ /* 0x000fe200008e0607 */
[----:B----4-:R-:W-:Y:S01]  /*1ff0*/  ISETP.GE.AND P0, PT, R11, R167, PT ;  /* 0x000000a70b00720c */ /* 0x010fe20003f06270 */
[----:B------:R-:W-:Y:S01]  /*2000*/  IMAD R2, R10, R9, R2 ;  /* 0x000000090a027224 */ /* 0x000fe200078e0202 */
[----:B------:R-:W-:Y:S01]  /*2010*/  ISETP.GE.AND P1, PT, R14, R167, PT ;  /* 0x000000a70e00720c */ /* 0x000fe20003f26270 */
[----:B------:R-:W-:Y:S01]  /*2020*/  IMAD.WIDE.U32 R12, R237, R10, R12 ;  /* 0x0000000aed0c7225 */ /* 0x000fe200078e000c */
[----:B------:R-:W-:-:S03]  /*2030*/  SEL R6, RZ, 0xffffffff, P0 ;  /* 0xffffffffff067807 */ /* 0x000fc60000000000 */
[C---:B------:R-:W-:Y:S02]  /*2040*/  VIADD R10, R14.reuse, 0x80 ;  /* 0x000000800e0a7836 */ /* 0x040fe40000000000 */
[----:B------:R-:W-:Y:S01]  /*2050*/  VIADD R9, R14, 0xc0 ;  /* 0x000000c00e097836 */ /* 0x000fe20000000000 */
[----:B------:R-:W-:Y:S01]  /*2060*/  SEL R7, RZ, 0x1, P1 ;  /* 0x00000001ff077807 */ /* 0x000fe20000800000 */
[----:B------:R-:W-:Y:S01]  /*2070*/  IMAD.SHL.U32 R6, R6, 0x2, RZ ;  /* 0x0000000206067824 */ /* 0x000fe200078e00ff */
[-C--:B------:R-:W-:Y:S02]  /*2080*/  ISETP.GE.AND P1, PT, R10, R167.reuse, PT ;  /* 0x000000a70a00720c */ /* 0x080fe40003f26270 */
[----:B------:R-:W-:Y:S01]  /*2090*/  ISETP.GE.AND P0, PT, R9, R167, PT ;  /* 0x000000a70900720c */ /* 0x000fe20003f06270 */
[----:B------:R-:W-:Y:S01]  /*20a0*/  IMAD.IADD R13, R13, 0x1, R2 ;  /* 0x000000010d0d7824 */ /* 0x000fe200078e0202 */
[----:B------:R-:W-:Y:S02]  /*20b0*/  LOP3.LUT R2, R6, 0x2, R7, 0xe2, !PT ;  /* 0x0000000206027812 */ /* 0x000fe400078ee207 */
[----:B------:R-:W-:-:S02]  /*20c0*/  SEL R7, RZ, 0x4, P1 ;  /* 0x00000004ff077807 */ /* 0x000fc40000800000 */
[----:B------:R-:W-:-:S04]  /*20d0*/  SEL R166, RZ, 0x8, P0 ;  /* 0x00000008ffa67807 */ /* 0x000fc80000000000 */
[----:B------:R-:W-:Y:S02]  /*20e0*/  LOP3.LUT R166, R166, R2, R7, 0xfe, !PT ;  /* 0x00000002a6a67212 */ /* 0x000fe400078efe07 */
[----:B------:R-:W-:-:S04]  /*20f0*/  SHF.R.S32.HI R7, RZ, 0x1f, R96 ;  /* 0x0000001fff077819 */ /* 0x000fc80000011460 */
[----:B------:R-:W-:-:S04]  /*2100*/  LEA.HI R94, R7, R96, RZ, 0x6 ;  /* 0x00000060075e7211 */ /* 0x000fc800078f30ff */
[----:B------:R-:W-:Y:S02]  /*2110*/  SHF.R.S32.HI R94, RZ, 0x6, R94 ;  /* 0x00000006ff5e7819 */ /* 0x000fe4000001145e */
[----:B------:R-:W-:Y:S02]  /*2120*/  IADD3 R170, P0, R14, R0, RZ ;  /* 0x000000000eaa7210 */ /* 0x000fe40007f1e0ff */
[----:B------:R-:W-:Y:S01]  /*2130*/  VIMNMX R94, RZ, R94, !PT ;  /* 0x0000005eff5e7248 */ /* 0x000fe20007fe0100 */
[----:B------:R-:W-:-:S03]  /*2140*/  @!P4 IMAD.MOV.U32 R16, RZ, RZ, RZ ;  /* 0x000000ffff10c224 */ /* 0x000fc600078e00ff */
[----:B------:R-:W-:Y:S01]  /*2150*/  ISETP.GT.AND P4, PT, R165, R94, PT ;  /* 0x0000005ea500720c */ /* 0x000fe20003f84270 */
[----:B------:R-:W-:Y:S02]  /*2160*/  IMAD.X R171, R15, 0x1, R3, P0 ;  /* 0x000000010fab7824 */ /* 0x000fe400000e0603 */
[----:B------:R-:W-:Y:S02]  /*2170*/  IMAD R187, R185, R190, RZ ;  /* 0x000000beb9bb7224 */ /* 0x000fe400078e02ff */
[----:B------:R-:W-:Y:S01]  /*2180*/  IMAD.WIDE.U32 R170, R180, R60, R170 ;  /* 0x0000003cb4aa7225 */ /* 0x000fe200078e00aa */
[----:B------:R-:W-:-:S03]  /*2190*/  LEA R188, P0, R176, R182, 0x1 ;  /* 0x000000b6b0bc7211 */ /* 0x000fc600078008ff */
[----:B------:R-:W-:Y:S01]  /*21a0*/  IMAD R187, R184, R191, R187 ;  /* 0x000000bfb8bb7224 */ /* 0x000fe200078e02bb */
[----:B------:R-:W-:Y:S01]  /*21b0*/  LEA R234, P1, R170, R174, 0x1 ;  /* 0x000000aeaaea7211 */ /* 0x000fe200078208ff */
[----:B------:R-:W-:Y:S02]  /*21c0*/  IMAD.IADD R173, R171, 0x1, R173 ;  /* 0x00000001abad7824 */ /* 0x000fe400078e02ad */
[----:B------:R-:W-:Y:S01]  /*21d0*/  IMAD.WIDE.U32 R184, R184, R190, R12 ;  /* 0x000000beb8b87225 */ /* 0x000fe200078e000c */
[----:B------:R-:W-:Y:S02]  /*21e0*/  LEA.HI.X R189, R176, R183, R179, 0x1, P0 ;  /* 0x000000b7b0bd7211 */ /* 0x000fe400000f0cb3 */
[----:B------:R-:W-:Y:S01]  /*21f0*/  LEA.HI.X R235, R170, R175, R173, 0x1, P1 ;  /* 0x000000afaaeb7211 */ /* 0x000fe200008f0cad */
[----:B------:R-:W-:Y:S01]  /*2200*/  IMAD.IADD R187, R185, 0x1, R187 ;  /* 0x00000001b9bb7824 */ /* 0x000fe200078e02bb */
        /* <DEDUP_REMOVED lines=12> */
[----:B------:R-:W-:Y:S01]  /*22d0*/  IMAD.WIDE.U32 R194, R62, 0x60, RZ ;  /* 0x000000603ec27825 */ /* 0x000fe200078e00ff */
[----:B------:R-:W-:-:S02]  /*22e0*/  LOP3.LUT R158, R166, 0xffff, RZ, 0xc0, !PT ;  /* 0x0000ffffa69e7812 */ /* 0x000fc400078ec0ff */
[C---:B------:R-:W-:Y:S01]  /*22f0*/  SHF.L.U64.HI R73, R62.reuse, 0x5, R63 ;  /* 0x000000053e497819 */ /* 0x040fe2000001023f */
[----:B------:R-:W-:Y:S01]  /*2300*/  IMAD.SHL.U32 R72, R62, 0x20, RZ ;  /* 0x000000203e487824 */ /* 0x000fe200078e00ff */
[----:B------:R-:W-:Y:S01]  /*2310*/  LOP3.LUT R162, R158, 0x1, RZ, 0xc0, !PT ;  /* 0x000000019ea27812 */ /* 0x000fe200078ec0ff */
[----:B------:R-:W-:Y:S01]  /*2320*/  VIADD R69, R180, 0x10 ;  /* 0x00000010b4457836 */ /* 0x000fe20000000000 */
[----:B------:R-:W-:Y:S01]  /*2330*/  LOP3.LUT R161, R158, 0x2, RZ, 0xc0, !PT ;  /* 0x000000029ea17812 */ /* 0x000fe200078ec0ff */
[----:B------:R-:W-:Y:S01]  /*2340*/  VIADD R67, R180, 0x30 ;  /* 0x00000030b4437836 */ /* 0x000fe20000000000 */
[----:B------:R-:W-:Y:S01]  /*2350*/  LOP3.LUT R160, R158, 0x4, RZ, 0xc0, !PT ;  /* 0x000000049ea07812 */ /* 0x000fe200078ec0ff */
[----:B------:R-:W-:Y:S01]  /*2360*/  IMAD.SHL.U32 R92, R60, 0x20, RZ ;  /* 0x000000203c5c7824 */ /* 0x000fe200078e00ff */
[----:B------:R-:W-:Y:S01]  /*2370*/  SHF.L.U64.HI R73, R72, 0x1, R73 ;  /* 0x0000000148497819 */ /* 0x000fe20000010249 */
[----:B------:R-:W-:Y:S01]  /*2380*/  IMAD.MOV.U32 R133, RZ, RZ, R235 ;  /* 0x000000ffff857224 */ /* 0x000fe200078e00eb */
[----:B------:R-:W-:Y:S01]  /*2390*/  IADD3 R68, R180, 0x20, RZ ;  /* 0x00000020b4447810 */ /* 0x000fe20007ffe0ff */
[----:B------:R-:W-:Y:S01]  /*23a0*/  IMAD.MOV.U32 R134, RZ, RZ, R188 ;  /* 0x000000ffff867224 */ /* 0x000fe200078e00bc */
[----:B------:R-:W-:Y:S01]  /*23b0*/  SHF.L.U64.HI R93, R60, 0x5, R61 ;  /* 0x000000053c5d7819 */ /* 0x000fe2000001023d */
[----:B------:R-:W-:Y:S01]  /*23c0*/  IMAD.MOV.U32 R135, RZ, RZ, R189 ;  /* 0x000000ffff877224 */ /* 0x000fe200078e00bd */
[----:B------:R-:W-:-:S02]  /*23d0*/  MOV R132, R234 ;  /* 0x000000ea00847202 */ /* 0x000fc40000000f00 */
[----:B------:R-:W-:Y:S02]  /*23e0*/  LOP3.LUT R158, R158, 0x8, RZ, 0xc0, !PT ;  /* 0x000000089e9e7812 */ /* 0x000fe400078ec0ff */
[----:B------:R-:W-:Y:S01]  /*23f0*/  SHF.L.U32 R72, R72, 0x1, RZ ;  /* 0x0000000148487819 */ /* 0x000fe200000006ff */
[-C--:B--2---:R-:W-:Y:S02]  /*2400*/  IMAD R2, R33, R238.reuse, RZ ;  /* 0x000000ee21027224 */ /* 0x084fe400078e02ff */
[----:B---3--:R-:W-:Y:S02]  /*2410*/  IMAD R0, R21, R238, RZ ;  /* 0x000000ee15007224 */ /* 0x008fe400078e02ff */
[----:B------:R-:W-:Y:S01]  /*2420*/  IMAD R2, R32, R71, R2 ;  /* 0x0000004720027224 */ /* 0x000fe200078e0202 */
[----:B------:R-:W-:Y:S01]  /*2430*/  LEA R21, R165, 0xffffffc0, 0x6 ;  /* 0xffffffc0a5157811 */ /* 0x000fe200078e30ff */
[----:B------:R-:W-:-:S04]  /*2440*/  IMAD.WIDE.U32 R32, R238, R32, R14 ;  /* 0x00000020ee207225 */ /* 0x000fc800078e000e */
[----:B------:R-:W-:-:S04]  /*2450*/  IMAD.WIDE.U32 R30, R238, R20, R14 ;  /* 0x00000014ee1e7225 */ /* 0x000fc800078e000e */
[----:B------:R-:W-:Y:S02]  /*2460*/  IMAD R0, R20, R71, R0 ;  /* 0x0000004714007224 */ /* 0x000fe400078e0200 */
[----:B------:R-:W-:Y:S01]  /*2470*/  IMAD.IADD R33, R33, 0x1, R2 ;  /* 0x0000000121217824 */ /* 0x000fe200078e0202 */
[----:B------:R-:W-:Y:S01]  /*2480*/  SHF.R.S32.HI R2, RZ, 0x1f, R21 ;  /* 0x0000001fff027819 */ /* 0x000fe20000011415 */
[-C--:B----4-:R-:W-:Y:S02]  /*2490*/  IMAD R3, R199, R21.reuse, RZ ;  /* 0x00000015c7037224 */ /* 0x090fe400078e02ff */
[----:B------:R-:W-:Y:S02]  /*24a0*/  IMAD.IADD R31, R31, 0x1, R0 ;  /* 0x000000011f1f7824 */ /* 0x000fe400078e0200 */
[----:B------:R-:W-:Y:S02]  /*24b0*/  IMAD R17, R197, R21, RZ ;  /* 0x00000015c5117224 */ /* 0x000fe400078e02ff */
[----:B------:R-:W-:-:S02]  /*24c0*/  IMAD R3, R198, R2, R3 ;  /* 0x00000002c6037224 */ /* 0x000fc400078e0203 */
[----:B------:R-:W-:-:S04]  /*24d0*/  IMAD.WIDE.U32 R30, R198, R21, R30 ;  /* 0x00000015c61e7225 */ /* 0x000fc800078e001e */
[----:B------:R-:W-:Y:S02]  /*24e0*/  IMAD R17, R196, R2, R17 ;  /* 0x00000002c4117224 */ /* 0x000fe400078e0211 */
[----:B------:R-:W-:Y:S01]  /*24f0*/  IMAD.WIDE.U32 R32, R21, R196, R32 ;  /* 0x000000c415207225 */ /* 0x000fe200078e0020 */
[----:B------:R-:W-:-:S03]  /*2500*/  IADD3 R31, R31, R3, RZ ;  /* 0x000000031f1f7210 */ /* 0x000fc60007ffe0ff */
[----:B------:R-:W-:Y:S01]  /*2510*/  IMAD R0, R27, R4, RZ ;  /* 0x000000041b007224 */ /* 0x000fe200078e02ff */
[----:B------:R-:W-:Y:S01]  /*2520*/  IADD3 R3, P0, -R96, R180, RZ ;  /* 0x000000b460037210 */ /* 0x000fe20007f1e1ff */
[----:B------:R-:W-:Y:S01]  /*2530*/  IMAD.IADD R33, R33, 0x1, R17 ;  /* 0x0000000121217824 */ /* 0x000fe200078e0211 */
[----:B------:R-:W-:Y:S01]  /*2540*/  SHF.R.S32.HI R17, RZ, 0x1f, R96 ;  /* 0x0000001fff117819 */ /* 0x000fe20000011460 */
[----:B------:R-:W-:Y:S01]  /*2550*/  IMAD R2, R29, R4, RZ ;  /* 0x000000041d027224 */ /* 0x000fe200078e02ff */
[----:B------:R-:W-:Y:S01]  /*2560*/  LEA.HI R157, R8, R8, RZ, 0x1 ;  /* 0x00000008089d7211 */ /* 0x000fe200078f08ff */
[C---:B------:R-:W-:Y:S02]  /*2570*/  IMAD R0, R26.reuse, R5, R0 ;  /* 0x000000051a007224 */ /* 0x040fe400078e0200 */
[----:B------:R-:W-:Y:S01]  /*2580*/  IMAD.WIDE.U32 R26, R26, R4, R30 ;  /* 0x000000041a1a7225 */ /* 0x000fe200078e001e */
[----:B------:R-:W-:-:S03]  /*2590*/  SHF.R.S32.HI R157, RZ, 0x1, R157 ;  /* 0x00000001ff9d7819 */ /* 0x000fc6000001149d */
[C---:B------:R-:W-:Y:S02]  /*25a0*/  IMAD R2, R28.reuse, R5, R2 ;  /* 0x000000051c027224 */ /* 0x040fe400078e0202 */
[----:B------:R-:W-:Y:S01]  /*25b0*/  IMAD.WIDE.U32 R28, R28, R4, R32 ;  /* 0x000000041c1c7225 */ /* 0x000fe200078e0020 */
[----:B------:R-:W-:-:S03]  /*25c0*/  IADD3 R27, R27, R0, RZ ;  /* 0x000000001b1b7210 */ /* 0x000fc60007ffe0ff */
[----:B------:R-:W-:Y:S02]  /*25d0*/  IMAD.X R17, R181, 0x1, ~R17, P0 ;  /* 0x00000001b5117824 */ /* 0x000fe400000e0e11 */
[----:B------:R-:W-:Y:S02]  /*25e0*/  IMAD.IADD R29, R29, 0x1, R2 ;  /* 0x000000011d1d7824 */ /* 0x000fe400078e0202 */
[C---:B------:R-:W-:Y:S02]  /*25f0*/  IMAD R123, R17.reuse, R196, RZ ;  /* 0x000000c4117b7224 */ /* 0x040fe400078e02ff */
[----:B------:R-:W-:Y:S02]  /*2600*/  IMAD R127, R17, R198, RZ ;  /* 0x000000c6117f7224 */ /* 0x000fe400078e02ff */
[----:B-----5:R-:W-:Y:S02]  /*2610*/  IMAD.IADD R4, R21, 0x1, R16 ;  /* 0x0000000115047824 */ /* 0x020fe400078e0210 */
[----:B------:R-:W-:-:S02]  /*2620*/  IMAD R5, R180, R157, R164 ;  /* 0x0000009db4057224 */ /* 0x000fc400078e02a4 */
[-C--:B------:R-:W-:Y:S02]  /*2630*/  IMAD R123, R197, R3.reuse, R123 ;  /* 0x00000003c57b7224 */ /* 0x080fe400078e027b */
[-C--:B------:R-:W-:Y:S02]  /*2640*/  IMAD R127, R199, R3.reuse, R127 ;  /* 0x00000003c77f7224 */ /* 0x080fe400078e027f */
[----:B------:R-:W-:-:S04]  /*2650*/  IMAD.WIDE.U32 R16, R196, R3, R28 ;  /* 0x00000003c4107225 */ /* 0x000fc800078e001c */
[----:B------:R-:W-:-:S04]  /*2660*/  IMAD.WIDE.U32 R20, R198, R3, R26 ;  /* 0x00000003c6147225 */ /* 0x000fc800078e001a */
[----:B------:R-:W-:Y:S02]  /*2670*/  IMAD R4, R157, R4, RZ ;  /* 0x000000049d047224 */ /* 0x000fe400078e02ff */
[----:B------:R-:W-:Y:S01]  /*2680*/  IMAD.IADD R3, R164, 0x1, R5 ;  /* 0x00000001a4037824 */ /* 0x000fe200078e0205 */
[----:B------:R-:W-:Y:S01]  /*2690*/  LEA R126, P0, R20, R24, 0x1 ;  /* 0x00000018147e7211 */ /* 0x000fe200078008ff */
[----:B------:R-:W-:Y:S01]  /*26a0*/  IMAD.IADD R127, R21, 0x1, R127 ;  /* 0x00000001157f7824 */ /* 0x000fe200078e027f */
[----:B------:R-:W-:Y:S02]  /*26b0*/  SHF.R.S32.HI R2, RZ, 0x1f, R4 ;  /* 0x0000001fff027819 */ /* 0x000fe40000011404 */
[C---:B------:R-:W-:Y:S02]  /*26c0*/  IADD3 R131, P2, R4.reuse, R3, RZ ;  /* 0x0000000304837210 */ /* 0x040fe40007f5e0ff */
[----:B------:R-:W-:Y:S01]  /*26d0*/  IADD3 R0, P3, R4, R5, RZ ;  /* 0x0000000504007210 */ /* 0x000fe20007f7e0ff */
[----:B------:R-:W-:-:S02]  /*26e0*/  IMAD.IADD R123, R17, 0x1, R123 ;  /* 0x00000001117b7824 */ /* 0x000fc400078e027b */
[----:B------:R-:W-:Y:S01]  /*26f0*/  IMAD.SHL.U32 R130, R131, 0x2, RZ ;  /* 0x0000000283827824 */ /* 0x000fe200078e00ff */
[-C--:B------:R-:W-:Y:S02]  /*2700*/  LEA.HI.X.SX32 R5, R5, R2.reuse, 0x1, P3 ;  /* 0x0000000205057211 */ /* 0x080fe400018f0eff */
[----:B------:R-:W-:Y:S02]  /*2710*/  LEA.HI.X.SX32 R2, R3, R2, 0x1, P2 ;  /* 0x0000000203027211 */ /* 0x000fe400010f0eff */
[----:B------:R-:W-:Y:S02]  /*2720*/  LEA R124, P1, R16, R22, 0x1 ;  /* 0x00000016107c7211 */ /* 0x000fe400078208ff */
[----:B------:R-:W-:Y:S02]  /*2730*/  LEA.HI.X R127, R20, R25, R127, 0x1, P0 ;  /* 0x00000019147f7211 */ /* 0x000fe400000f0c7f */
[----:B------:R-:W-:Y:S02]  /*2740*/  SHF.L.U32 R20, R0, 0x1, RZ ;  /* 0x0000000100147819 */ /* 0x000fe400000006ff */
[----:B------:R-:W-:-:S02]  /*2750*/  SHF.L.U64.HI R131, R131, 0x1, R2 ;  /* 0x0000000183837819 */ /* 0x000fc40000010202 */
[-C--:B------:R-:W-:Y:S02]  /*2760*/  IADD3 R128, P3, R12, R130.reuse, RZ ;  /* 0x000000820c807210 */ /* 0x080fe40007f7e0ff */
[----:B------:R-:W-:Y:S02]  /*2770*/  LEA.HI.X R123, R16, R23, R123, 0x1, P1 ;  /* 0x00000017107b7211 */ /* 0x000fe400008f0c7b */
[----:B------:R-:W-:Y:S02]  /*2780*/  IADD3 R130, P2, R6, R130, RZ ;  /* 0x0000008206827210 */ /* 0x000fe40007f5e0ff */
[----:B------:R-:W-:Y:S02]  /*2790*/  SHF.L.U64.HI R0, R0, 0x1, R5 ;  /* 0x0000000100007819 */ /* 0x000fe40000010205 */
[-C--:B------:R-:W-:Y:S01]  /*27a0*/  IADD3 R52, P1, R12, R20.reuse, RZ ;  /* 0x000000140c347210 */ /* 0x080fe20007f3e0ff */
[--C-:B------:R-:W-:Y:S01]  /*27b0*/  IMAD.X R129, R13, 0x1, R131.reuse, P3 ;  /* 0x000000010d817824 */ /* 0x100fe200018e0683 */
[----:B------:R-:W-:Y:S01]  /*27c0*/  IADD3 R20, P0, R6, R20, RZ ;  /* 0x0000001406147210 */ /* 0x000fe20007f1e0ff */
[----:B------:R-:W-:Y:S01]  /*27d0*/  IMAD.X R131, R7, 0x1, R131, P2 ;  /* 0x0000000107837824 */ /* 0x000fe200010e0683 */
[----:B------:R-:W-:Y:S01]  /*27e0*/  IADD3 R91, P2, R232, 0x40, RZ ;  /* 0x00000040e85b7810 */ /* 0x000fe20007f5e0ff */
[----:B------:R-:W-:Y:S01]  /*27f0*/  IMAD.X R53, R13, 0x1, R0, P1 ;  /* 0x000000010d357824 */ /* 0x000fe200008e0600 */
[----:B------:R-:W-:-:S02]  /*2800*/  IADD3.X R21, R7, R0, RZ, P0, !PT ;  /* 0x0000000007157210 */ /* 0x000fc400007fe4ff */
[C---:B------:R-:W-:Y:S02]  /*2810*/  IADD3 R87, P1, R232.reuse, 0x80, RZ ;  /* 0x00000080e8577810 */ /* 0x040fe40007f3e0ff */
[----:B------:R-:W-:Y:S01]  /*2820*/  IADD3 R81, P0, R232, 0xc0, RZ ;  /* 0x000000c0e8517810 */ /* 0x000fe20007f1e0ff */
[--C-:B------:R-:W-:Y:S01]  /*2830*/  IMAD.X R90, RZ, RZ, R233.reuse, P2 ;  /* 0x000000ffff5a7224 */ /* 0x100fe200010e06e9 */
[-C--:B------:R-:W-:Y:S01]  /*2840*/  IADD3 R89, P2, R91, R232.reuse, RZ ;  /* 0x000000e85b597210 */ /* 0x080fe20007f5e0ff */
[----:B------:R-:W-:Y:S01]  /*2850*/  IMAD.X R86, RZ, RZ, R233, P1 ;  /* 0x000000ffff567224 */ /* 0x000fe200008e06e9 */
[----:B------:R-:W-:Y:S01]  /*2860*/  IADD3.X R80, RZ, R233, RZ, P0, !PT ;  /* 0x000000e9ff507210 */ /* 0x000fe200007fe4ff */
[----:B------:R-:W-:Y:S01]  /*2870*/  IMAD.SHL.U32 R163, R157, 0x10, RZ ;  /* 0x000000109da37824 */ /* 0x000fe200078e00ff */
[-C--:B------:R-:W-:Y:S01]  /*2880*/  IADD3 R85, P1, R87, R232.reuse, RZ ;  /* 0x000000e857557210 */ /* 0x080fe20007f3e0ff */
[C---:B------:R-:W-:Y:S01]  /*2890*/  IMAD.SHL.U32 R98, R198.reuse, 0x10, RZ ;  /* 0x00000010c6627824 */ /* 0x040fe200078e00ff */
[-C--:B------:R-:W-:Y:S01]  /*28a0*/  IADD3 R79, P0, R81, R232.reuse, RZ ;  /* 0x000000e8514f7210 */ /* 0x080fe20007f1e0ff */
[C---:B------:R-:W-:Y:S01]  /*28b0*/  VIADD R156, R163.reuse, 0x40 ;  /* 0x00000040a39c7836 */ /* 0x040fe20000000000 */
[C---:B------:R-:W-:Y:S01]  /*28c0*/  IADD3 R155, R163.reuse, 0x80, RZ ;  /* 0x00000080a39b7810 */ /* 0x040fe20007ffe0ff */
[----:B------:R-:W-:Y:S01]  /*28d0*/  VIADD R153, R163, 0xc0 ;  /* 0x000000c0a3997836 */ /* 0x000fe20000000000 */
[----:B------:R-:W-:Y:S01]  /*28e0*/  SHF.L.U64.HI R95, R198, 0x4, R199 ;  /* 0x00000004c65f7819 */ /* 0x000fe200000102c7 */
[--C-:B------:R-:W-:Y:S01]  /*28f0*/  IMAD.X R88, R90, 0x1, R233.reuse, P2 ;  /* 0x000000015a587824 */ /* 0x100fe200010e06e9 */
[-C--:B------:R-:W-:Y:S01]  /*2900*/  IADD3 R75, P2, R79, R232.reuse, RZ ;  /* 0x000000e84f4b7210 */ /* 0x080fe20007f5e0ff */
[--C-:B------:R-:W-:Y:S01]  /*2910*/  IMAD.X R84, R86, 0x1, R233.reuse, P1 ;  /* 0x0000000156547824 */ /* 0x100fe200008e06e9 */
[----:B------:R-:W-:Y:S01]  /*2920*/  IADD3 R97, P5, R98, 0x40, RZ ;  /* 0x0000004062617810 */ /* 0x000fe20007fbe0ff */
[----:B------:R-:W-:Y:S01]  /*2930*/  IMAD.X R78, R80, 0x1, R233, P0 ;  /* 0x00000001504e7824 */ /* 0x000fe200000e06e9 */
[-C--:B------:R-:W-:Y:S01]  /*2940*/  IADD3 R83, P4, R89, R232.reuse, RZ ;  /* 0x000000e859537210 */ /* 0x080fe20007f9e0ff */
[----:B------:R-:W-:Y:S01]  /*2950*/  IMAD R3, R63, 0x60, RZ ;  /* 0x000000603f037824 */ /* 0x000fe200078e02ff */
[----:B------:R-:W-:Y:S01]  /*2960*/  IADD3 R77, P3, R85, R232, RZ ;  /* 0x000000e8554d7210 */ /* 0x000fe20007f7e0ff */
[C---:B------:R-:W-:Y:S01]  /*2970*/  IMAD.IADD R154, R163.reuse, 0x1, R156 ;  /* 0x00000001a39a7824 */ /* 0x040fe200078e029c */
[C---:B------:R-:W-:Y:S01]  /*2980*/  IADD3 R101, P1, R98.reuse, 0x80, RZ ;  /* 0x0000008062657810 */ /* 0x040fe20007f3e0ff */
[----:B------:R-:W-:Y:S01]  /*2990*/  IMAD.IADD R150, R163, 0x1, R153 ;  /* 0x00000001a3967824 */ /* 0x000fe200078e0299 */
[----:B------:R-:W-:-:S02]  /*29a0*/  IADD3 R109, P0, R98, 0xc0, RZ ;  /* 0x000000c0626d7810 */ /* 0x000fc40007f1e0ff */
[----:B------:R-:W-:Y:S02]  /*29b0*/  SHF.L.U32 R108, R198, 0x5, RZ ;  /* 0x00000005c66c7819 */ /* 0x000fe400000006ff */
[----:B------:R-:W-:Y:S01]  /*29c0*/  IADD3 R152, R163, R155, RZ ;  /* 0x0000009ba3987210 */ /* 0x000fe20007ffe0ff */
[----:B------:R-:W-:Y:S01]  /*29d0*/  IMAD.IADD R70, R195, 0x1, R3 ;  /* 0x00000001c3467824 */ /* 0x000fe200078e0203 */
[----:B------:R-:W-:Y:S01]  /*29e0*/  IADD3.X R76, R84, R233, RZ, P3, !PT ;  /* 0x000000e9544c7210 */ /* 0x000fe20001ffe4ff */
[C---:B------:R-:W-:Y:S01]  /*29f0*/  IMAD.SHL.U32 R119, R196.reuse, 0x10, RZ ;  /* 0x00000010c4777824 */ /* 0x040fe200078e00ff */
[----:B------:R-:W-:Y:S01]  /*2a00*/  IADD3.X R112, RZ, R95, RZ, P0, !PT ;  /* 0x0000005fff707210 */ /* 0x000fe200007fe4ff */
[C---:B------:R-:W-:Y:S01]  /*2a10*/  IMAD.SHL.U32 R121, R196.reuse, 0x20, RZ ;  /* 0x00000020c4797824 */ /* 0x040fe200078e00ff */
[----:B------:R-:W-:Y:S01]  /*2a20*/  SHF.L.U64.HI R0, R196, 0x4, R197 ;  /* 0x00000004c4007819 */ /* 0x000fe200000102c5 */
[----:B------:R-:W-:Y:S01]  /*2a30*/  IMAD.X R74, R78, 0x1, R233, P2 ;  /* 0x000000014e4a7824 */ /* 0x000fe200010e06e9 */
[----:B------:R-:W-:Y:S01]  /*2a40*/  SHF.L.U64.HI R120, R196, 0x5, R197 ;  /* 0x00000005c4787819 */ /* 0x000fe200000102c5 */
[----:B------:R-:W-:Y:S01]  /*2a50*/  IMAD.X R100, RZ, RZ, R95, P5 ;  /* 0x000000ffff647224 */ /* 0x000fe200028e065f */
[----:B------:R-:W-:Y:S01]  /*2a60*/  SHF.L.U64.HI R105, R198, 0x5, R199 ;  /* 0x00000005c6697819 */ /* 0x000fe200000102c7 */
[----:B------:R-:W-:Y:S01]  /*2a70*/  IMAD.SHL.U32 R159, R157, 0x20, RZ ;  /* 0x000000209d9f7824 */ /* 0x000fe200078e00ff */
[-C--:B------:R-:W-:Y:S01]  /*2a80*/  IADD3 R102, P5, R97, R98.reuse, RZ ;  /* 0x0000006261667210 */ /* 0x080fe20007fbe0ff */
[----:B------:R-:W-:Y:S01]  /*2a90*/  IMAD R3, R197, 0x60, RZ ;  /* 0x00000060c5037824 */ /* 0x000fe200078e02ff */
[----:B------:R-:W-:Y:S01]  /*2aa0*/  IADD3 R110, P3, R108, R97, RZ ;  /* 0x000000616c6e7210 */ /* 0x000fe20007f7e0ff */
[----:B------:R-:W-:Y:S01]  /*2ab0*/  IMAD.X R82, R88, 0x1, R233, P4 ;  /* 0x0000000158527824 */ /* 0x000fe200020e06e9 */
[C---:B------:R-:W-:Y:S01]  /*2ac0*/  IADD3 R114, P2, R109.reuse, R98, RZ ;  /* 0x000000626d727210 */ /* 0x040fe20007f5e0ff */
[----:B------:R-:W-:Y:S01]  /*2ad0*/  IMAD.X R104, RZ, RZ, R95, P1 ;  /* 0x000000ffff687224 */ /* 0x000fe200008e065f */
[----:B------:R-:W-:Y:S01]  /*2ae0*/  IADD3 R118, P0, R109, R108, RZ ;  /* 0x0000006c6d767210 */ /* 0x000fe20007f1e0ff */
[----:B------:R-:W-:Y:S01]  /*2af0*/  IMAD R157, R157, 0x30, RZ ;  /* 0x000000309d9d7824 */ /* 0x000fe200078e02ff */
[----:B------:R-:W-:Y:S01]  /*2b00*/  IADD3 R106, P4, R101, R98, RZ ;  /* 0x00000062656a7210 */ /* 0x000fe20007f9e0ff */
[C---:B------:R-:W-:Y:S01]  /*2b10*/  IMAD.IADD R151, R163.reuse, 0x1, R154 ;  /* 0x00000001a3977824 */ /* 0x040fe200078e029a */
[----:B------:R-:W-:Y:S01]  /*2b20*/  IADD3 R116, P1, R108, R101, RZ ;  /* 0x000000656c747210 */ /* 0x000fe20007f3e0ff */
[C---:B------:R-:W-:Y:S01]  /*2b30*/  IMAD.IADD R148, R163.reuse, 0x1, R150 ;  /* 0x00000001a3947824 */ /* 0x040fe200078e0296 */
[----:B------:R-:W-:Y:S01]  /*2b40*/  IADD3 R149, R163, R152, RZ ;  /* 0x00000098a3957210 */ /* 0x000fe20007ffe0ff */
[----:B------:R-:W-:Y:S01]  /*2b50*/  IMAD.WIDE.U32 R196, R196, 0x60, RZ ;  /* 0x00000060c4c47825 */ /* 0x000fe200078e00ff */
[----:B------:R-:W-:-:S02]  /*2b60*/  SHF.L.U64.HI R117, R119, 0x1, R0 ;  /* 0x0000000177757819 */ /* 0x000fc40000010200 */
[----:B------:R-:W-:Y:S01]  /*2b70*/  SHF.L.U64.HI R120, R121, 0x1, R120 ;  /* 0x0000000179787819 */ /* 0x000fe20000010278 */
[----:B------:R-:W-:Y:S01]  /*2b80*/  IMAD.MOV.U32 R12, RZ, RZ, R165 ;  /* 0x000000ffff0c7224 */ /* 0x000fe200078e00a5 */
[----:B------:R-:W-:Y:S01]  /*2b90*/  SHF.L.U32 R119, R119, 0x1, RZ ;  /* 0x0000000177777819 */ /* 0x000fe200000006ff */
[----:B------:R-:W-:Y:S01]  /*2ba0*/  IMAD.SHL.U32 R121, R121, 0x2, RZ ;  /* 0x0000000279797824 */ /* 0x000fe200078e00ff */
[----:B------:R-:W-:Y:S01]  /*2bb0*/  IADD3.X R103, R104, R95, RZ, P4, !PT ;  /* 0x0000005f68677210 */ /* 0x000fe200027fe4ff */
[----:B------:R-:W-:Y:S01]  /*2bc0*/  IMAD.IADD R122, R197, 0x1, R3 ;  /* 0x00000001c57a7824 */ /* 0x000fe200078e0203 */
[C---:B------:R-:W-:Y:S01]  /*2bd0*/  IADD3.X R113, R105.reuse, R104, RZ, P1, !PT ;  /* 0x0000006869717210 */ /* 0x040fe20000ffe4ff */
[----:B------:R-:W-:Y:S01]  /*2be0*/  IMAD.X R99, R100, 0x1, R95, P5 ;  /* 0x0000000164637824 */ /* 0x000fe200028e065f */
[----:B------:R-:W-:Y:S01]  /*2bf0*/  SHF.R.S32.HI R147, RZ, 0x1f, R163 ;  /* 0x0000001fff937819 */ /* 0x000fe200000114a3 */
[----:B------:R-:W-:Y:S01]  /*2c00*/  IMAD.X R107, R105, 0x1, R100, P3 ;  /* 0x00000001696b7824 */ /* 0x000fe200018e0664 */
[----:B------:R-:W-:Y:S01]  /*2c10*/  SHF.R.S32.HI R146, RZ, 0x1f, R159 ;  /* 0x0000001fff927819 */ /* 0x000fe2000001149f */
[C---:B------:R-:W-:Y:S01]  /*2c20*/  IMAD.X R111, R112.reuse, 0x1, R95, P2 ;  /* 0x00000001706f7824 */ /* 0x040fe200010e065f */
[----:B------:R-:W-:Y:S01]  /*2c30*/  SHF.R.S32.HI R144, RZ, 0x1f, R157 ;  /* 0x0000001fff907819 */ /* 0x000fe2000001149d */
[----:B------:R-:W-:Y:S01]  /*2c40*/  IMAD.X R115, R112, 0x1, R105, P0 ;  /* 0x0000000170737824 */ /* 0x000fe200000e0669 */
[----:B------:R-:W-:-:S02]  /*2c50*/  SHF.R.S32.HI R145, RZ, 0x1f, R156 ;  /* 0x0000001fff917819 */ /* 0x000fc4000001149c */
[----:B------:R-:W-:Y:S02]  /*2c60*/  SHF.R.S32.HI R143, RZ, 0x1f, R155 ;  /* 0x0000001fff8f7819 */ /* 0x000fe4000001149b */
[----:B------:R-:W-:Y:S02]  /*2c70*/  SHF.R.S32.HI R141, RZ, 0x1f, R153 ;  /* 0x0000001fff8d7819 */ /* 0x000fe40000011499 */
[----:B------:R-:W-:Y:S02]  /*2c80*/  SHF.R.S32.HI R142, RZ, 0x1f, R154 ;  /* 0x0000001fff8e7819 */ /* 0x000fe4000001149a */
[----:B------:R-:W-:Y:S02]  /*2c90*/  SHF.R.S32.HI R140, RZ, 0x1f, R152 ;  /* 0x0000001fff8c7819 */ /* 0x000fe40000011498 */
[----:B------:R-:W-:Y:S02]  /*2ca0*/  SHF.R.S32.HI R138, RZ, 0x1f, R150 ;  /* 0x0000001fff8a7819 */ /* 0x000fe40000011496 */
[----:B------:R-:W-:-:S02]  /*2cb0*/  SHF.R.S32.HI R139, RZ, 0x1f, R151 ;  /* 0x0000001fff8b7819 */ /* 0x000fc40000011497 */
[----:B------:R-:W-:Y:S02]  /*2cc0*/  SHF.R.S32.HI R137, RZ, 0x1f, R149 ;  /* 0x0000001fff897819 */ /* 0x000fe40000011495 */
[----:B------:R-:W-:-:S07]  /*2cd0*/  SHF.R.S32.HI R136, RZ, 0x1f, R148 ;  /* 0x0000001fff887819 */ /* 0x000fce0000011494 */
.L_x_1300:
        /* <DEDUP_REMOVED lines=14> */
[----:B------:R-:W2:Y:S04]  /*2dc0*/  @P2 LD.E.128 R32, desc[UR6][R124.64] ;  /* 0x000000067c202980 */ /* 0x000ea8000c101d00 */
[----:B--2---:R1:W-:Y:S01]  /*2dd0*/  @P2 ST.E.128 desc[UR6][R134.64], R32 ;  /* 0x0000002086002985 */ /* 0x0043e2000c101d06 */
[----:B------:R-:W-:Y:S03]  /*2de0*/  ISETP.NE.AND P2, PT, R160, RZ, PT ;  /* 0x000000ffa000720c */ /* 0x000fe60003f45270 */
[----:B------:R-:W2:Y:S04]  /*2df0*/  @P1 LD.E.128 R28, desc[UR6][R124.64+0x80] ;  /* 0x000080067c1c1980 */ /* 0x000ea8000c101d00 */
[----:B--2---:R1:W-:Y:S01]  /*2e00*/  @P1 ST.E.128 desc[UR6][R134.64+0x80], R28 ;  /* 0x0000801c86001985 */ /* 0x0043e2000c101d06 */
[----:B------:R-:W-:Y:S05]  /*2e10*/  ISETP.NE.AND P1, PT, R158, RZ, PT ;  /* 0x000000ff9e00720c */ /* 0x000fea0003f25270 */
[----:B------:R-:W2:Y:S04]  /*2e20*/  @P2 LD.E.128 R24, desc[UR6][R124.64+0x100] ;  /* 0x000100067c182980 */ /* 0x000ea8000c101d00 */
[----:B--2---:R1:W-:Y:S04]  /*2e30*/  @P2 ST.E.128 desc[UR6][R134.64+0x100], R24 ;  /* 0x0001001886002985 */ /* 0x0043e8000c101d06 */
[----:B------:R-:W2:Y:S04]  /*2e40*/  @P1 LD.E.128 R4, desc[UR6][R124.64+0x180] ;  /* 0x000180067c041980 */ /* 0x000ea8000c101d00 */
[----:B--2---:R1:W-:Y:S02]  /*2e50*/  @P1 ST.E.128 desc[UR6][R134.64+0x180], R4 ;  /* 0x0001800486001985 */ /* 0x0043e4000c101d06 */
.L_x_1184:
[----:B------:R-:W-:Y:S05]  /*2e60*/  BSYNC B0 ;  /* 0x0000000000007941 */ /* 0x000fea0003800000 */
.L_x_1183:
[----:B------:R-:W-:Y:S04]  /*2e70*/  BSSY B0, `(.L_x_1185) ;  /* 0x0000012000007945 */ /* 0x000fe80003800000 */
[----:B------:R-:W-:Y:S05]  /*2e80*/  @!P0 BRA `(.L_x_1186) ;  /* 0x0000000000408947 */ /* 0x000fea0003800000 */
[----:B------:R-:W-:Y:S02]  /*2e90*/  ISETP.NE.AND P1, PT, R162, RZ, PT ;  /* 0x000000ffa200720c */ /* 0x000fe40003f25270 */
[----:B------:R-:W-:Y:S02]  /*2ea0*/  IADD3 R22, P0, R124, R119, RZ ;  /* 0x000000777c167210 */ /* 0x000fe40007f1e0ff */
[C---:B------:R-:W-:Y:S03]  /*2eb0*/  LEA R2, P2, R230.reuse, R134, 0x1 ;  /* 0x00000086e6027211 */ /* 0x040fe600078408ff */
[----:B------:R-:W-:Y:S01]  /*2ec0*/  IMAD.X R23, R125, 0x1, R117, P0 ;  /* 0x000000017d177824 */ /* 0x000fe200000e0675 */
[----:B------:R-:W-:Y:S02]  /*2ed0*/  ISETP.NE.AND P0, PT, R161, RZ, PT ;  /* 0x000000ffa100720c */ /* 0x000fe40003f05270 */
[----:B------:R-:W-:Y:S03]  /*2ee0*/  LEA.HI.X R3, R230, R135, R231, 0x1, P2 ;  /* 0x00000087e6037211 */ /* 0x000fe600010f0ce7 */
[----:B-1----:R-:W2:Y:S04]  /*2ef0*/  @P1 LD.E.128 R32, desc[UR6][R22.64] ;  /* 0x0000000616201980 */ /* 0x002ea8000c101d00 */
[----:B--2---:R2:W-:Y:S01]  /*2f00*/  @P1 ST.E.128 desc[UR6][R2.64], R32 ;  /* 0x0000002002001985 */ /* 0x0045e2000c101d06 */
[----:B------:R-:W-:Y:S03]  /*2f10*/  ISETP.NE.AND P1, PT, R160, RZ, PT ;  /* 0x000000ffa000720c */ /* 0x000fe60003f25270 */
[----:B------:R-:W3:Y:S04]  /*2f20*/  @P0 LD.E.128 R28, desc[UR6][R22.64+0x80] ;  /* 0x00008006161c0980 */ /* 0x000ee8000c101d00 */
[----:B---3--:R2:W-:Y:S01]  /*2f30*/  @P0 ST.E.128 desc[UR6][R2.64+0x80], R28 ;  /* 0x0000801c02000985 */ /* 0x0085e2000c101d06 */
[----:B------:R-:W-:Y:S05]  /*2f40*/  ISETP.NE.AND P0, PT, R158, RZ, PT ;  /* 0x000000ff9e00720c */ /* 0x000fea0003f05270 */
[----:B------:R-:W3:Y:S04]  /*2f50*/  @P1 LD.E.128 R24, desc[UR6][R22.64+0x100] ;  /* 0x0001000616181980 */ /* 0x000ee8000c101d00 */
[----:B---3--:R2:W-:Y:S04]  /*2f60*/  @P1 ST.E.128 desc[UR6][R2.64+0x100], R24 ;  /* 0x0001001802001985 */ /* 0x0085e8000c101d06 */
[----:B------:R-:W3:Y:S04]  /*2f70*/  @P0 LD.E.128 R4, desc[UR6][R22.64+0x180] ;  /* 0x0001800616040980 */ /* 0x000ee8000c101d00 */
[----:B---3--:R2:W-:Y:S02]  /*2f80*/  @P0 ST.E.128 desc[UR6][R2.64+0x180], R4 ;  /* 0x0001800402000985 */ /* 0x0085e4000c101d06 */
.L_x_1186:
[----:B------:R-:W-:Y:S05]  /*2f90*/  BSYNC B0 ;  /* 0x0000000000007941 */ /* 0x000fea0003800000 */
.L_x_1185:
[----:B------:R-:W-:Y:S01]  /*2fa0*/  ISETP.GE.AND P4, PT, R68, R200, !P4 ;  /* 0x000000c84400720c */ /* 0x000fe20006786270 */
[----:B------:R-:W-:Y:S01]  /*2fb0*/  BSSY B0, `(.L_x_1187) ;  /* 0x0000014000007945 */ /* 0x000fe20003800000 */
[C---:B------:R-:W-:Y:S04]  /*2fc0*/  ISETP.GE.AND P2, PT, R67.reuse, R202, PT ;  /* 0x000000ca4300720c */ /* 0x040fe80003f46270 */
[----:B------:R-:W-:Y:S07]  /*2fd0*/  ISETP.GE.AND P2, PT, R67, R200, !P2 ;  /* 0x000000c84300720c */ /* 0x000fee0005746270 */
[----:B------:R-:W-:Y:S06]  /*2fe0*/  @!P4 BRA `(.L_x_1188) ;  /* 0x000000000040c947 */ /* 0x000fec0003800000 */
[----:B------:R-:W-:Y:S02]  /*2ff0*/  ISETP.NE.AND P1, PT, R162, RZ, PT ;  /* 0x000000ffa200720c */ /* 0x000fe40003f25270 */
[----:B------:R-:W-:Y:S02]  /*3000*/  IADD3 R22, P0, R124, R121, RZ ;  /* 0x000000797c167210 */ /* 0x000fe40007f1e0ff */
[----:B--2---:R-:W-:Y:S03]  /*3010*/  IADD3 R2, P4, R134, R72, RZ ;  /* 0x0000004886027210 */ /* 0x004fe60007f9e0ff */
[----:B------:R-:W-:Y:S01]  /*3020*/  IMAD.X R23, R125, 0x1, R120, P0 ;  /* 0x000000017d177824 */ /* 0x000fe200000e0678 */
[----:B------:R-:W-:Y:S01]  /*3030*/  ISETP.NE.AND P0, PT, R161, RZ, PT ;  /* 0x000000ffa100720c */ /* 0x000fe20003f05270 */
[----:B------:R-:W-:Y:S04]  /*3040*/  IMAD.X R3, R135, 0x1, R73, P4 ;  /* 0x0000000187037824 */ /* 0x000fe800020e0649 */
[----:B-1----:R-:W2:Y:S04]  /*3050*/  @P1 LD.E.128 R32, desc[UR6][R22.64] ;  /* 0x0000000616201980 */ /* 0x002ea8000c101d00 */
        /* <DEDUP_REMOVED lines=9> */
.L_x_1188:
[----:B------:R-:W-:Y:S05]  /*30f0*/  BSYNC B0 ;  /* 0x0000000000007941 */ /* 0x000fea0003800000 */
.L_x_1187:
[----:B------:R-:W-:Y:S04]  /*3100*/  BSSY B0, `(.L_x_1189) ;  /* 0x0000012000007945 */ /* 0x000fe80003800000 */
[----:B------:R-:W-:Y:S05]  /*3110*/  @!P2 BRA `(.L_x_1190) ;  /* 0x000000000040a947 */ /* 0x000fea0003800000 */
[----:B------:R-:W-:Y:S02]  /*3120*/  ISETP.NE.AND P1, PT, R162, RZ, PT ;  /* 0x000000ffa200720c */ /* 0x000fe40003f25270 */
[----:B------:R-:W-:Y:S02]  /*3130*/  IADD3 R22, P0, R124, R196, RZ ;  /* 0x000000c47c167210 */ /* 0x000fe40007f1e0ff */
[----:B--23--:R-:W-:Y:S03]  /*3140*/  IADD3 R2, P2, R134, R194, RZ ;  /* 0x000000c286027210 */ /* 0x00cfe60007f5e0ff */
        /* <DEDUP_REMOVED lines=13> */
.L_x_1190:
[----:B------:R-:W-:Y:S05]  /*3220*/  BSYNC B0 ;  /* 0x0000000000007941 */ /* 0x000fea0003800000 */
.L_x_1189:
        /* <DEDUP_REMOVED lines=21> */
[----:B------:R-:W-:Y:S01]  /*3380*/  ISETP.GE.AND P0, PT, R14, R17, PT ;  /* 0x000000110e00720c */ /* 0x000fe20003f06270 */
[----:B---34-:R-:W2:Y:S11]  /*3390*/  LD.E.128 R24, desc[UR6][R126.64] ;  /* 0x000000067e187980 */ /* 0x018eb6000c101d00 */
[----:B------:R-:W-:Y:S01]  /*33a0*/  @!UPT UIADD3 URZ, URZ, URZ, URZ ;  /* 0x0000003f3f3ff290 */ /* 0x000fe2000fffe03f */
[----:B------:R-:W3:Y:S06]  /*33b0*/  @!P0 LD.E.64 R36, desc[UR6][R52.64] ;  /* 0x0000000634248980 */ /* 0x000eec000c101b00 */
[----:B------:R-:W4:Y:S01]  /*33c0*/  @!P0 LD.E.64 R6, desc[UR6][R20.64] ;  /* 0x0000000614068980 */ /* 0x000f22000c101b00 */
[--C-:B---3--:R-:W-:Y:S01]  /*33d0*/  @!P0 HADD2.F32 R31, -RZ, R36.reuse.H0_H0 ;  /* 0x20000024ff1f8230 */ /* 0x108fe20000004100 */
[----:B--2---:R-:W-:Y:S01]  /*33e0*/  @!P0 MOV R23, R24 ;  /* 0x0000001800178202 */ /* 0x004fe20000000f00 */
[----:B------:R-:W-:Y:S01]  /*33f0*/  @!P0 HADD2.F32 R30, -RZ, R37.H0_H0 ;  /* 0x20000025ff1e8230 */ /* 0x000fe20000004100 */
[----:B------:R-:W-:Y:S01]  /*3400*/  @!P0 MOV R8, R25 ;  /* 0x0000001900088202 */ /* 0x000fe20000000f00 */
[----:B------:R-:W-:Y:S02]  /*3410*/  @!P0 HADD2.F32 R35, -RZ, R36.H1_H1 ;  /* 0x30000024ff238230 */ /* 0x000fe40000004100 */
[--C-:B------:R-:W-:Y:S02]  /*3420*/  @!P0 HADD2.F32 R29, -RZ, R23.reuse.H1_H1 ;  /* 0x30000017ff1d8230 */ /* 0x100fe40000004100 */
[--C-:B----4-:R-:W-:Y:S02]  /*3430*/  @!P0 HADD2.F32 R22, -RZ, R6.reuse.H0_H0 ;  /* 0x20000006ff168230 */ /* 0x110fe40000004100 */
[----:B------:R-:W-:Y:S01]  /*3440*/  @!P0 HADD2.F32 R33, -RZ, R23.H0_H0 ;  /* 0x20000017ff218230 */ /* 0x000fe20000004100 */
[----:B------:R-:W-:Y:S01]  /*3450*/  @!P0 MOV R23, R26 ;  /* 0x0000001a00178202 */ /* 0x000fe20000000f00 */
        /* <DEDUP_REMOVED lines=9> */
[----:B------:R-:W-:Y:S02]  /*34f0*/  @!P0 HADD2.F32 R31, -RZ, R8.H0_H0 ;  /* 0x20000008ff1f8230 */ /* 0x000fe40000004100 */
[----:B------:R-:W-:Y:S01]  /*3500*/  @!P0 FMUL.FTZ R41, R29, R35 ;  /* 0x000000231d298220 */ /* 0x000fe20000410000 */
[----:B------:R-:W-:Y:S01]  /*3510*/  @!P0 F2FP.F16.F32.PACK_AB R39, R0, R39 ;  /* 0x000000270027823e */ /* 0x000fe200000000ff */
[----:B------:R-:W-:Y:S02]  /*3520*/  @!P0 HADD2.F32 R28, -RZ, R23.H1_H1 ;  /* 0x30000017ff1c8230 */ /* 0x000fe40000004100 */
[----:B------:R-:W-:Y:S01]  /*3530*/  @!P0 HADD2.F32 R7, -RZ, R7.H1_H1 ;  /* 0x30000007ff078230 */ /* 0x000fe20000004100 */
[----:B------:R-:W-:Y:S01]  /*3540*/  @!P0 MOV R24, R39 ;  /* 0x0000002700188202 */ /* 0x000fe20000000f00 */
[----:B------:R-:W-:Y:S02]  /*3550*/  @!P0 HADD2.F32 R37, -RZ, R37.H1_H1 ;  /* 0x30000025ff258230 */ /* 0x000fe40000004100 */
[C---:B------:R-:W-:Y:S01]  /*3560*/  @!P0 FMUL.FTZ R3, R28.reuse, R5 ;  /* 0x000000051c038220 */ /* 0x040fe20000410000 */
[--C-:B------:R-:W-:Y:S02]  /*3570*/  @!P0 HADD2.F32 R8, -RZ, R22.reuse.H1_H1 ;  /* 0x30000016ff088230 */ /* 0x100fe40000004100 */
[----:B------:R-:W-:Y:S01]  /*3580*/  @!P0 FMUL.FTZ R38, R28, R30 ;  /* 0x0000001e1c268220 */ /* 0x000fe20000410000 */
[----:B------:R-:W-:Y:S02]  /*3590*/  @!P0 HADD2.F32 R32, -RZ, R23.H0_H0 ;  /* 0x20000017ff208230 */ /* 0x000fe40000004100 */
[----:B------:R-:W-:Y:S01]  /*35a0*/  @!P0 FFMA.FTZ R2, R35, R31, R2 ;  /* 0x0000001f23028223 */ /* 0x000fe20000010002 */
[----:B------:R-:W-:Y:S02]  /*35b0*/  @!P0 HADD2.F32 R34, -RZ, R22.H0_H0 ;  /* 0x20000016ff228230 */ /* 0x000fe40000004100 */
[C---:B------:R-:W-:Y:S01]  /*35c0*/  @!P0 FMUL.FTZ R43, R8.reuse, R37 ;  /* 0x00000025082b8220 */ /* 0x040fe20000410000 */
[----:B------:R-:W-:Y:S01]  /*35d0*/  @!P0 FMUL.FTZ R4, R8, R7 ;  /* 0x0000000708048220 */ /* 0x000fe20000410000 */
[----:B------:R-:W-:Y:S01]  /*35e0*/  @!P0 FFMA.FTZ R3, R30, R32, R3 ;  /* 0x000000201e038223 */ /* 0x000fe20000010003 */
[----:B------:R-:W-:Y:S01]  /*35f0*/  @!P0 FFMA.FTZ R41, R31, R6, -R41 ;  /* 0x000000061f298223 */ /* 0x000fe20000010829 */
[----:B------:R-:W-:Y:S01]  /*3600*/  @!P0 FFMA.FTZ R38, R32, R5, -R38 ;  /* 0x0000000520268223 */ /* 0x000fe20000010826 */
[----:B------:R-:W-:Y:S01]  /*3610*/  @!P0 FFMA.FTZ R43, R34, R7, -R43 ;  /* 0x00000007222b8223 */ /* 0x000fe2000001082b */
[----:B------:R-:W-:Y:S02]  /*3620*/  @!P0 FFMA.FTZ R4, R37, R34, R4 ;  /* 0x0000002225048223 */ /* 0x000fe40000010004 */
[----:B------:R-:W-:Y:S02]  /*3630*/  @!P0 F2FP.F16.F32.PACK_AB R40, R2, R41 ;  /* 0x000000290228823e */ /* 0x000fe400000000ff */
[----:B------:R-:W-:Y:S02]  /*3640*/  @!P0 F2FP.F16.F32.PACK_AB R38, R3, R38 ;  /* 0x000000260326823e */ /* 0x000fe400000000ff */
[----:B------:R-:W-:Y:S02]  /*3650*/  @!P0 F2FP.F16.F32.PACK_AB R43, R4, R43 ;  /* 0x0000002b042b823e */ /* 0x000fe400000000ff */
[----:B------:R-:W-:Y:S02]  /*3660*/  @!P0 MOV R25, R40 ;  /* 0x0000002800198202 */ /* 0x000fe40000000f00 */
[----:B------:R-:W-:Y:S02]  /*3670*/  @!P0 MOV R26, R38 ;  /* 0x00000026001a8202 */ /* 0x000fe40000000f00 */
[----:B------:R-:W-:Y:S05]  /*3680*/  @!P0 MOV R27, R43 ;  /* 0x0000002b001b8202 */ /* 0x000fea0000000f00 */
[----:B------:R1:W-:Y:S02]  /*3690*/  ST.E.128 desc[UR6][R132.64], R24 ;  /* 0x0000001884007985 */ /* 0x0003e4000c101d06 */
.L_x_1197:
[----:B------:R-:W-:Y:S05]  /*36a0*/  BSYNC B0 ;  /* 0x0000000000007941 */ /* 0x000fea0003800000 */
.L_x_1196:
[----:B------:R-:W-:Y:S04]  /*36b0*/  BSSY B0, `(.L_x_1198) ;  /* 0x0000034000007945 */ /* 0x000fe80003800000 */
[----:B------:R-:W-:Y:S05]  /*36c0*/  @P3 BRA `(.L_x_1199) ;  /* 0x0000000000c83947 */ /* 0x000fea0003800000 */
[----:B------:R-:W-:Y:S01]  /*36d0*/  ISETP.GE.AND P0, PT, R11, R17, PT ;  /* 0x000000110b00720c */ /* 0x000fe20003f06270 */
[----:B-1-34-:R-:W2:Y:S11]  /*36e0*/  LD.E.128 R24, desc[UR6][R126.64+0x80] ;  /* 0x000080067e187980 */ /* 0x01aeb6000c101d00 */
        /* <DEDUP_REMOVED lines=48> */
.L_x_1199:
[----:B------:R-:W-:Y:S05]  /*39f0*/  BSYNC B0 ;  /* 0x0000000000007941 */ /* 0x000fea0003800000 */
.L_x_1198:
[----:B------:R-:W-:Y:S04]  /*3a00*/  BSSY B0, `(.L_x_1200) ;  /* 0x0000034000007945 */ /* 0x000fe80003800000 */
[----:B------:R-:W-:Y:S05]  /*3a10*/  @P2 BRA `(.L_x_1201) ;  /* 0x0000000000c82947 */ /* 0x000fea0003800000 */
[----:B------:R-:W-:Y:S01]  /*3a20*/  ISETP.GE.AND P0, PT, R10, R17, PT ;  /* 0x000000110a00720c */ /* 0x000fe20003f06270 */
[----:B-1234-:R-:W2:Y:S11]  /*3a30*/  LD.E.128 R24, desc[UR6][R126.64+0x100] ;  /* 0x000100067e187980 */ /* 0x01eeb6000c101d00 */
        /* <DEDUP_REMOVED lines=48> */
.L_x_1201:
[----:B------:R-:W-:Y:S05]  /*3d40*/  BSYNC B0 ;  /* 0x0000000000007941 */ /* 0x000fea0003800000 */
.L_x_1200:
        /* <DEDUP_REMOVED lines=51> */
.L_x_1195:
[----:B------:R-:W-:Y:S05]  /*4080*/  BSYNC B1 ;  /* 0x0000000000017941 */ /* 0x000fea0003800000 */
.L_x_1194:
[C---:B------:R-:W-:Y:S01]  /*4090*/  ISETP.GE.AND P0, PT, R69.reuse, R202, PT ;  /* 0x000000ca4500720c */ /* 0x040fe20003f06270 */
[----:B------:R-:W-:Y:S03]  /*40a0*/  BSSY B1, `(.L_x_1202) ;  /* 0x00000ec000017945 */ /* 0x000fe60003800000 */
[----:B------:R-:W-:Y:S11]  /*40b0*/  ISETP.GE.AND P0, PT, R69, R200, !P0 ;  /* 0x000000c84500720c */ /* 0x000ff60004706270 */
[----:B------:R-:W-:Y:S02]  /*40c0*/  @!UPT UIADD3 URZ, URZ, URZ, URZ ;  /* 0x0000003f3f3ff290 */ /* 0x000fe4000fffe03f */
[----:B------:R-:W-:Y:S05]  /*40d0*/  @!P0 BRA `(.L_x_1203) ;  /* 0x0000000c00a08947 */ /* 0x000fea0003800000 */
[-C--:B-----5:R-:W-:Y:S01]  /*40e0*/  ISETP.GE.AND P0, PT, R14, R125.reuse, PT ;  /* 0x0000007d0e00720c */ /* 0x0a0fe20003f06270 */
[C---:B---34-:R-:W-:Y:S01]  /*40f0*/  IMAD.SHL.U32 R5, R163.reuse, 0x2, RZ ;  /* 0x00000002a3057824 */ /* 0x058fe200078e00ff */
[----:B------:R-:W-:Y:S01]  /*4100*/  SHF.L.U64.HI R3, R163, 0x1, R147 ;  /* 0x00000001a3037819 */ /* 0x000fe20000010293 */
[----:B------:R-:W-:Y:S01]  /*4110*/  BSSY B0, `(.L_x_1204) ;  /* 0x000003e000007945 */ /* 0x000fe20003800000 */
[----:B------:R-:W-:Y:S02]  /*4120*/  ISETP.GE.AND P3, PT, R11, R125, PT ;  /* 0x0000007d0b00720c */ /* 0x000fe40003f66270 */
[-C--:B------:R-:W-:Y:S02]  /*4130*/  IADD3 R22, P5, R20, R5.reuse, RZ ;  /* 0x0000000514167210 */ /* 0x080fe40007fbe0ff */
[----:B------:R-:W-:Y:S02]  /*4140*/  IADD3 R40, P4, R52, R5, RZ ;  /* 0x0000000534287210 */ /* 0x000fe40007f9e0ff */
[-C--:B------:R-:W-:Y:S01]  /*4150*/  ISETP.GE.AND P2, PT, R10, R125.reuse, PT ;  /* 0x0000007d0a00720c */ /* 0x080fe20003f46270 */
[--C-:B------:R-:W-:Y:S01]  /*4160*/  IMAD.X R23, R21, 0x1, R3.reuse, P5 ;  /* 0x0000000115177824 */ /* 0x100fe200028e0603 */
[----:B------:R-:W-:Y:S01]  /*4170*/  ISETP.GE.AND P1, PT, R9, R125, PT ;  /* 0x0000007d0900720c */ /* 0x000fe20003f26270 */
[----:B------:R-:W-:Y:S01]  /*4180*/  IMAD.X R41, R53, 0x1, R3, P4 ;  /* 0x0000000135297824 */ /* 0x000fe200020e0603 */
[----:B------:R-:W-:Y:S11]  /*4190*/  @P0 BRA `(.L_x_1205) ;  /* 0x0000000000d40947 */ /* 0x000ff60003800000 */
[----:B------:R-:W-:Y:S02]  /*41a0*/  LEA R42, P4, R98, R126, 0x1 ;  /* 0x0000007e622a7211 */ /* 0x000fe400078808ff */
[----:B------:R-:W-:Y:S02]  /*41b0*/  ISETP.GE.AND P0, PT, R14, R17, PT ;  /* 0x000000110e00720c */ /* 0x000fe40003f06270 */
[----:B------:R-:W-:Y:S02]  /*41c0*/  LEA.HI.X R43, R98, R127, R95, 0x1, P4 ;  /* 0x0000007f622b7211 */ /* 0x000fe400020f0c5f */
[C---:B------:R-:W-:Y:S03]  /*41d0*/  LEA R56, P4, R232.reuse, R132, 0x1 ;  /* 0x00000084e8387211 */ /* 0x040fe600078808ff */
[----:B-12---:R-:W2:Y:S01]  /*41e0*/  LD.E.128 R24, desc[UR6][R42.64] ;  /* 0x000000062a187980 */ /* 0x006ea2000c101d00 */
[----:B------:R-:W-:Y:S07]  /*41f0*/  LEA.HI.X R57, R232, R133, R233, 0x1, P4 ;  /* 0x00000085e8397211 */ /* 0x000fee00020f0ce9 */
        /* <DEDUP_REMOVED lines=47> */
.L_x_1205:
[----:B------:R-:W-:Y:S05]  /*44f0*/  BSYNC B0 ;  /* 0x0000000000007941 */ /* 0x000fea0003800000 */
.L_x_1204:
[----:B------:R-:W-:Y:S04]  /*4500*/  BSSY B0, `(.L_x_1206) ;  /* 0x0000037000007945 */ /* 0x000fe80003800000 */
[----:B------:R-:W-:Y:S05]  /*4510*/  @P3 BRA `(.L_x_1207) ;  /* 0x0000000000d43947 */ /* 0x000fea0003800000 */
[----:B------:R-:W-:Y:S02]  /*4520*/  LEA R42, P3, R97, R126, 0x1 ;  /* 0x0000007e612a7211 */ /* 0x000fe400078608ff */
[----:B------:R-:W-:Y:S02]  /*4530*/  ISETP.GE.AND P0, PT, R11, R17, PT ;  /* 0x000000110b00720c */ /* 0x000fe40003f06270 */
[----:B------:R-:W-:Y:S02]  /*4540*/  LEA.HI.X R43, R97, R127, R100, 0x1, P3 ;  /* 0x0000007f612b7211 */ /* 0x000fe400018f0c64 */
[C---:B---3--:R-:W-:Y:S03]  /*4550*/  LEA R56, P3, R91.reuse, R132, 0x1 ;  /* 0x000000845b387211 */ /* 0x048fe600078608ff */
        /* <DEDUP_REMOVED lines=49> */
.L_x_1207:
[----:B------:R-:W-:Y:S05]  /*4870*/  BSYNC B0 ;  /* 0x0000000000007941 */ /* 0x000fea0003800000 */
.L_x_1206:
[----:B------:R-:W-:Y:S04]  /*4880*/  BSSY B0, `(.L_x_1208) ;  /* 0x0000037000007945 */ /* 0x000fe80003800000 */
[----:B------:R-:W-:Y:S05]  /*4890*/  @P2 BRA `(.L_x_1209) ;  /* 0x0000000000d42947 */ /* 0x000fea0003800000 */
[C---:B------:R-:W-:Y:S02]  /*48a0*/  LEA R42, P2, R101.reuse, R126, 0x1 ;  /* 0x0000007e652a7211 */ /* 0x040fe400078408ff */
[----:B------:R-:W-:Y:S02]  /*48b0*/  ISETP.GE.AND P0, PT, R10, R17, PT ;  /* 0x000000110a00720c */ /* 0x000fe40003f06270 */
[----:B------:R-:W-:Y:S02]  /*48c0*/  LEA.HI.X R43, R101, R127, R104, 0x1, P2 ;  /* 0x0000007f652b7211 */ /* 0x000fe400010f0c68 */
[C---:B---34-:R-:W-:Y:S03]  /*48d0*/  LEA R56, P2, R87.reuse, R132, 0x1 ;  /* 0x0000008457387211 */ /* 0x058fe600078408ff */
        /* <DEDUP_REMOVED lines=49> */
.L_x_1209:
[----:B------:R-:W-:Y:S05]  /*4bf0*/  BSYNC B0 ;  /* 0x0000000000007941 */ /* 0x000fea0003800000 */
.L_x_1208:
[----:B------:R-:W-:Y:S05]  /*4c00*/  @P1 BRA `(.L_x_1203) ;  /* 0x0000000000d41947 */ /* 0x000fea0003800000 */
[----:B------:R-:W-:Y:S02]  /*4c10*/  LEA R42, P1, R109, R126, 0x1 ;  /* 0x0000007e6d2a7211 */ /* 0x000fe400078208ff */
[----:B------:R-:W-:Y:S02]  /*4c20*/  ISETP.GE.AND P0, PT, R9, R17, PT ;  /* 0x000000110900720c */ /* 0x000fe40003f06270 */
[----:B------:R-:W-:Y:S02]  /*4c30*/  LEA.HI.X R43, R109, R127, R112, 0x1, P1 ;  /* 0x0000007f6d2b7211 */ /* 0x000fe400008f0c70 */
[----:B------:R-:W-:Y:S03]  /*4c40*/  LEA R44, P1, R81, R132, 0x1 ;  /* 0x00000084512c7211 */ /* 0x000fe600078208ff */
[----:B-1234-:R-:W2:Y:S08]  /*4c50*/  LD.E.128 R24, desc[UR6][R42.64] ;  /* 0x000000062a187980 */ /* 0x01eeb0000c101d00 */
[----:B------:R-:W3:Y:S06]  /*4c60*/  @!P0 LD.E.64 R6, desc[UR6][R22.64+0xc0] ;  /* 0x0000c00616068980 */ /* 0x000eec000c101b00 */
[----:B------:R-:W4:Y:S01]  /*4c70*/  @!P0 LD.E.64 R40, desc[UR6][R40.64+0xc0] ;  /* 0x0000c00628288980 */ /* 0x000f22000c101b00 */
[--C-:B---3--:R-:W-:Y:S01]  /*4c80*/  @!P0 HADD2.F32 R28, -RZ, R6.reuse.H0_H0 ;  /* 0x20000006ff1c8230 */ /* 0x108fe20000004100 */
[----:B--2---:R-:W-:Y:S01]  /*4c90*/  @!P0 MOV R29, R24 ;  /* 0x00000018001d8202 */ /* 0x004fe20000000f00 */
[----:B------:R-:W-:Y:S01]  /*4ca0*/  @!P0 HADD2.F32 R6, -RZ, R6.H1_H1 ;  /* 0x30000006ff068230 */ /* 0x000fe20000004100 */
[----:B------:R-:W-:Y:S01]  /*4cb0*/  @!P0 MOV R8, R25 ;  /* 0x0000001900088202 */ /* 0x000fe20000000f00 */
[----:B------:R-:W-:Y:S01]  /*4cc0*/  @!P0 HADD2.F32 R5, -RZ, R7.H0_H0 ;  /* 0x20000007ff058230 */ /* 0x000fe20000004100 */
[----:B------:R-:W-:Y:S01]  /*4cd0*/  @!P0 MOV R23, R26 ;  /* 0x0000001a00178202 */ /* 0x000fe20000000f00 */
[----:B----4-:R-:W-:Y:S01]  /*4ce0*/  @!P0 HADD2.F32 R33, -RZ, R40.H0_H0 ;  /* 0x20000028ff218230 */ /* 0x010fe20000004100 */
[----:B------:R-:W-:Y:S01]  /*4cf0*/  @!P0 MOV R22, R27 ;  /* 0x0000001b00168202 */ /* 0x000fe20000000f00 */
[--C-:B------:R-:W-:Y:S02]  /*4d00*/  @!P0 HADD2.F32 R31, -RZ, R29.reuse.H1_H1 ;  /* 0x3000001dff1f8230 */ /* 0x100fe40000004100 */
[----:B------:R-:W-:Y:S02]  /*4d10*/  @!P0 HADD2.F32 R35, -RZ, R29.H0_H0 ;  /* 0x2000001dff238230 */ /* 0x000fe40000004100 */
[--C-:B------:R-:W-:Y:S02]  /*4d20*/  @!P0 HADD2.F32 R29, -RZ, R8.reuse.H1_H1 ;  /* 0x30000008ff1d8230 */ /* 0x100fe40000004100 */
[C---:B------:R-:W-:Y:S01]  /*4d30*/  @!P0 FMUL.FTZ R43, R31.reuse, R33 ;  /* 0x000000211f2b8220 */ /* 0x040fe20000410000 */
[-C--:B------:R-:W-:Y:S01]  /*4d40*/  @!P0 FMUL.FTZ R0, R31, R28.reuse ;  /* 0x0000001c1f008220 */ /* 0x080fe20000410000 */
[----:B------:R-:W-:Y:S02]  /*4d50*/  @!P0 HADD2.F32 R7, -RZ, R7.H1_H1 ;  /* 0x30000007ff078230 */ /* 0x000fe40000004100 */
[----:B------:R-:W-:Y:S01]  /*4d60*/  @!P0 FFMA.FTZ R43, R35, R28, -R43 ;  /* 0x0000001c232b8223 */ /* 0x000fe2000001082b */
[----:B------:R-:W-:Y:S01]  /*4d70*/  @!P0 FFMA.FTZ R0, R33, R35, R0 ;  /* 0x0000002321008223 */ /* 0x000fe20000010000 */
[----:B------:R-:W-:Y:S02]  /*4d80*/  @!P0 HADD2.F32 R33, -RZ, R8.H0_H0 ;  /* 0x20000008ff218230 */ /* 0x000fe40000004100 */
[C---:B------:R-:W-:Y:S01]  /*4d90*/  @!P0 FMUL.FTZ R2, R29.reuse, R6 ;  /* 0x000000061d028220 */ /* 0x040fe20000410000 */
[----:B------:R-:W-:Y:S01]  /*4da0*/  @!P0 HADD2.F32 R28, -RZ, R23.H1_H1 ;  /* 0x30000017ff1c8230 */ /* 0x000fe20000004100 */
[----:B------:R-:W-:Y:S01]  /*4db0*/  @!P0 F2FP.F16.F32.PACK_AB R43, R0, R43 ;  /* 0x0000002b002b823e */ /* 0x000fe200000000ff */
[----:B------:R-:W-:Y:S02]  /*4dc0*/  @!P0 HADD2.F32 R37, -RZ, R40.H1_H1 ;  /* 0x30000028ff258230 */ /* 0x000fe40000004100 */
[--C-:B------:R-:W-:Y:S01]  /*4dd0*/  @!P0 HADD2.F32 R30, -RZ, R41.reuse.H0_H0 ;  /* 0x20000029ff1e8230 */ /* 0x100fe20000004100 */
[----:B------:R-:W-:Y:S01]  /*4de0*/  @!P0 MOV R24, R43 ;  /* 0x0000002b00188202 */ /* 0x000fe20000000f00 */
[----:B------:R-:W-:Y:S02]  /*4df0*/  @!P0 HADD2.F32 R39, -RZ, R41.H1_H1 ;  /* 0x30000029ff278230 */ /* 0x000fe40000004100 */
[C---:B------:R-:W-:Y:S01]  /*4e00*/  @!P0 FMUL.FTZ R3, R28.reuse, R5 ;  /* 0x000000051c038220 */ /* 0x040fe20000410000 */
[--C-:B------:R-:W-:Y:S02]  /*4e10*/  @!P0 HADD2.F32 R8, -RZ, R22.reuse.H1_H1 ;  /* 0x30000016ff088230 */ /* 0x100fe40000004100 */
[----:B------:R-:W-:Y:S01]  /*4e20*/  @!P0 FMUL.FTZ R45, R29, R37 ;  /* 0x000000251d2d8220 */ /* 0x000fe20000410000 */
[----:B------:R-:W-:Y:S02]  /*4e30*/  @!P0 HADD2.F32 R32, -RZ, R23.H0_H0 ;  /* 0x20000017ff208230 */ /* 0x000fe40000004100 */
[----:B------:R-:W-:Y:S01]  /*4e40*/  @!P0 FMUL.FTZ R36, R28, R30 ;  /* 0x0000001e1c248220 */ /* 0x000fe20000410000 */
[----:B------:R-:W-:Y:S02]  /*4e50*/  @!P0 HADD2.F32 R34, -RZ, R22.H0_H0 ;  /* 0x20000016ff228230 */ /* 0x000fe40000004100 */
[C---:B------:R-:W-:Y:S01]  /*4e60*/  @!P0 FMUL.FTZ R49, R8.reuse, R39 ;  /* 0x0000002708318220 */ /* 0x040fe20000410000 */
[----:B------:R-:W-:Y:S01]  /*4e70*/  @!P0 FMUL.FTZ R4, R8, R7 ;  /* 0x0000000708048220 */ /* 0x000fe20000410000 */
[----:B------:R-:W-:Y:S01]  /*4e80*/  @!P0 FFMA.FTZ R2, R37, R33, R2 ;  /* 0x0000002125028223 */ /* 0x000fe20000010002 */
        /* <DEDUP_REMOVED lines=8> */
[----:B------:R-:W-:Y:S02]  /*4f10*/  LEA.HI.X R45, R81, R133, R80, 0x1, P1 ;  /* 0x00000085512d7211 */ /* 0x000fe400008f0c50 */
[----:B------:R-:W-:Y:S02]  /*4f20*/  @!P0 MOV R25, R38 ;  /* 0x0000002600198202 */ /* 0x000fe40000000f00 */
[----:B------:R-:W-:Y:S02]  /*4f30*/  @!P0 MOV R26, R36 ;  /* 0x00000024001a8202 */ /* 0x000fe40000000f00 */
[----:B------:R-:W-:Y:S05]  /*4f40*/  @!P0 MOV R27, R49 ;  /* 0x00000031001b8202 */ /* 0x000fea0000000f00 */
[----:B------:R1:W-:Y:S02]  /*4f50*/  ST.E.128 desc[UR6][R44.64], R24 ;  /* 0x000000182c007985 */ /* 0x0003e4000c101d06 */
.L_x_1203:
[----:B------:R-:W-:Y:S05]  /*4f60*/  BSYNC B1 ;  /* 0x0000000000017941 */ /* 0x000fea0003800000 */
.L_x_1202:
        /* <DEDUP_REMOVED lines=20> */
[C---:B-1----:R-:W-:Y:S03]  /*50b0*/  LEA R56, P4, R92.reuse, R132, 0x1 ;  /* 0x000000845c387211 */ /* 0x042fe600078808ff */
[----:B--2---:R-:W2:Y:S01]  /*50c0*/  LD.E.128 R24, desc[UR6][R42.64] ;  /* 0x000000062a187980 */ /* 0x004ea2000c101d00 */
        /* <DEDUP_REMOVED lines=48> */
.L_x_1213:
[----:B------:R-:W-:Y:S05]  /*53d0*/  BSYNC B0 ;  /* 0x0000000000007941 */ /* 0x000fea0003800000 */
.L_x_1212:
[----:B------:R-:W-:Y:S04]  /*53e0*/  BSSY B0, `(.L_x_1214) ;  /* 0x0000037000007945 */ /* 0x000fe80003800000 */
[----:B------:R-:W-:Y:S05]  /*53f0*/  @P3 BRA `(.L_x_1215) ;  /* 0x0000000000d43947 */ /* 0x000fea0003800000 */
[C---:B------:R-:W-:Y:S02]  /*5400*/  LEA R42, P3, R102.reuse, R126, 0x1 ;  /* 0x0000007e662a7211 */ /* 0x040fe400078608ff */
[----:B------:R-:W-:Y:S02]  /*5410*/  ISETP.GE.AND P0, PT, R11, R17, PT ;  /* 0x000000110b00720c */ /* 0x000fe40003f06270 */
[----:B------:R-:W-:Y:S02]  /*5420*/  LEA.HI.X R43, R102, R127, R99, 0x1, P3 ;  /* 0x0000007f662b7211 */ /* 0x000fe400018f0c63 */
[C---:B-1-3--:R-:W-:Y:S03]  /*5430*/  LEA R56, P3, R89.reuse, R132, 0x1 ;  /* 0x0000008459387211 */ /* 0x04afe600078608ff */
        /* <DEDUP_REMOVED lines=49> */
.L_x_1215:
[----:B------:R-:W-:Y:S05]  /*5750*/  BSYNC B0 ;  /* 0x0000000000007941 */ /* 0x000fea0003800000 */
.L_x_1214:
[----:B------:R-:W-:Y:S04]  /*5760*/  BSSY B0, `(.L_x_1216) ;  /* 0x0000037000007945 */ /* 0x000fe80003800000 */
[----:B------:R-:W-:Y:S05]  /*5770*/  @P2 BRA `(.L_x_1217) ;  /* 0x0000000000d42947 */ /* 0x000fea0003800000 */
[----:B------:R-:W-:Y:S02]  /*5780*/  LEA R42, P2, R106, R126, 0x1 ;  /* 0x0000007e6a2a7211 */ /* 0x000fe400078408ff */
[----:B------:R-:W-:Y:S02]  /*5790*/  ISETP.GE.AND P0, PT, R10, R17, PT ;  /* 0x000000110a00720c */ /* 0x000fe40003f06270 */
[----:B------:R-:W-:Y:S02]  /*57a0*/  LEA.HI.X R43, R106, R127, R103, 0x1, P2 ;  /* 0x0000007f6a2b7211 */ /* 0x000fe400010f0c67 */
[C---:B-1-34-:R-:W-:Y:S03]  /*57b0*/  LEA R56, P2, R85.reuse, R132, 0x1 ;  /* 0x0000008455387211 */ /* 0x05afe600078408ff */
        /* <DEDUP_REMOVED lines=49> */
.L_x_1217:
[----:B------:R-:W-:Y:S05]  /*5ad0*/  BSYNC B0 ;  /* 0x0000000000007941 */ /* 0x000fea0003800000 */
.L_x_1216:
[----:B------:R-:W-:Y:S05]  /*5ae0*/  @P1 BRA `(.L_x_1211) ;  /* 0x0000000000d41947 */ /* 0x000fea0003800000 */
[C---:B------:R-:W-:Y:S02]  /*5af0*/  LEA R42, P1, R114.reuse, R126, 0x1 ;  /* 0x0000007e722a7211 */ /* 0x040fe400078208ff */
[----:B------:R-:W-:Y:S02]  /*5b00*/  ISETP.GE.AND P0, PT, R9, R17, PT ;  /* 0x000000110900720c */ /* 0x000fe40003f06270 */
[----:B------:R-:W-:Y:S02]  /*5b10*/  LEA.HI.X R43, R114, R127, R111, 0x1, P1 ;  /* 0x0000007f722b7211 */ /* 0x000fe400008f0c6f */
[----:B-1----:R-:W-:Y:S03]  /*5b20*/  LEA R44, P1, R79, R132, 0x1 ;  /* 0x000000844f2c7211 */ /* 0x002fe600078208ff */
[----:B--234-:R-:W2:Y:S08]  /*5b30*/  LD.E.128 R24, desc[UR6][R42.64] ;  /* 0x000000062a187980 */ /* 0x01ceb0000c101d00 */
        /* <DEDUP_REMOVED lines=48> */
.L_x_1211:
[----:B------:R-:W-:Y:S05]  /*5e40*/  BSYNC B1 ;  /* 0x0000000000017941 */ /* 0x000fea0003800000 */
.L_x_1210:
        /* <DEDUP_REMOVED lines=17> */
[----:B------:R-:W-:Y:S01]  /*5f60*/  IMAD R42, R199, 0x60, RZ ;  /* 0x00000060c72a7824 */ /* 0x000fe200078e02ff */
[----:B------:R-:W-:Y:S01]  /*5f70*/  ISETP.GE.AND P0, PT, R14, R17, PT ;  /* 0x000000110e00720c */ /* 0x000fe20003f06270 */
[----:B-1----:R-:W-:Y:S04]  /*5f80*/  IMAD.WIDE.U32 R44, R198, 0x60, R126 ;  /* 0x00000060c62c7825 */ /* 0x002fe800078e007e */
[----:B------:R-:W-:Y:S01]  /*5f90*/  IMAD.WIDE.U32 R56, R60, 0x60, R132 ;  /* 0x000000603c387825 */ /* 0x000fe200078e0084 */
[----:B------:R-:W-:Y:S05]  /*5fa0*/  IADD3 R45, R45, R42, RZ ;  /* 0x0000002a2d2d7210 */ /* 0x000fea0007ffe0ff */
[----:B--2---:R1:W2:Y:S08]  /*5fb0*/  LD.E.128 R24, desc[UR6][R44.64] ;  /* 0x000000062c187980 */ /* 0x0042b0000c101d00 */
[----:B------:R-:W3:Y:S06]  /*5fc0*/  @!P0 LD.E.64 R38, desc[UR6][R40.64] ;  /* 0x0000000628268980 */ /* 0x000eec000c101b00 */
[----:B------:R-:W4:Y:S01]  /*5fd0*/  @!P0 LD.E.64 R6, desc[UR6][R22.64] ;  /* 0x0000000616068980 */ /* 0x000f22000c101b00 */
[----:B-1----:R-:W-:Y:S05]  /*5fe0*/  IMAD R44, R61, 0x60, RZ ;  /* 0x000000603d2c7824 */ /* 0x002fea00078e02ff */
[----:B------:R-:W-:Y:S01]  /*5ff0*/  IADD3 R57, R57, R44, RZ ;  /* 0x0000002c39397210 */ /* 0x000fe20007ffe0ff */
        /* <DEDUP_REMOVED lines=45> */
.L_x_1221:
[----:B------:R-:W-:Y:S05]  /*62d0*/  BSYNC B0 ;  /* 0x0000000000007941 */ /* 0x000fea0003800000 */
.L_x_1220:
        /* <DEDUP_REMOVED lines=55> */
.L_x_1223:
[----:B------:R-:W-:Y:S05]  /*6650*/  BSYNC B0 ;  /* 0x0000000000007941 */ /* 0x000fea0003800000 */
.L_x_1222:
        /* <DEDUP_REMOVED lines=55> */
.L_x_1225:
[----:B------:R-:W-:Y:S05]  /*69d0*/  BSYNC B0 ;  /* 0x0000000000007941 */ /* 0x000fea0003800000 */
.L_x_1224:
[----:B------:R-:W-:Y:S05]  /*69e0*/  @P1 BRA `(.L_x_1219) ;  /* 0x0000000000d41947 */ /* 0x000fea0003800000 */
[C---:B------:R-:W-:Y:S02]  /*69f0*/  LEA R38, P1, R118.reuse, R126, 0x1 ;  /* 0x0000007e76267211 */ /* 0x040fe400078208ff */
[----:B------:R-:W-:Y:S02]  /*6a00*/  ISETP.GE.AND P0, PT, R9, R17, PT ;  /* 0x000000110900720c */ /* 0x000fe40003f06270 */
[----:B------:R-:W-:Y:S02]  /*6a10*/  LEA.HI.X R39, R118, R127, R115, 0x1, P1 ;  /* 0x0000007f76277211 */ /* 0x000fe400008f0c73 */
[C---:B-1----:R-:W-:Y:S03]  /*6a20*/  LEA R44, P1, R75.reuse, R132, 0x1 ;  /* 0x000000844b2c7211 */ /* 0x042fe600078208ff */
[----:B--234-:R-:W2:Y:S01]  /*6a30*/  LD.E.128 R24, desc[UR6][R38.64] ;  /* 0x0000000626187980 */ /* 0x01cea2000c101d00 */
[----:B------:R-:W-:Y:S07]  /*6a40*/  LEA.HI.X R45, R75, R133, R74, 0x1, P1 ;  /* 0x000000854b2d7211 */ /* 0x000fee00008f0c4a */
[----:B------:R-:W3:Y:S06]  /*6a50*/  @!P0 LD.E.64 R40, desc[UR6][R40.64+0xc0] ;  /* 0x0000c00628288980 */ /* 0x000eec000c101b00 */
[----:B------:R1:W4:Y:S01]  /*6a60*/  @!P0 LD.E.64 R6, desc[UR6][R22.64+0xc0] ;  /* 0x0000c00616068980 */ /* 0x000322000c101b00 */
[--C-:B---3--:R-:W-:Y:S01]  /*6a70*/  @!P0 HADD2.F32 R29, -RZ, R40.reuse.H0_H0 ;  /* 0x20000028ff1d8230 */ /* 0x108fe20000004100 */
[----:B--2---:R-:W-:Y:S01]  /*6a80*/  @!P0 MOV R28, R24 ;  /* 0x00000018001c8202 */ /* 0x004fe20000000f00 */
[----:B------:R-:W-:Y:S01]  /*6a90*/  @!P0 HADD2.F32 R31, -RZ, R40.H1_H1 ;  /* 0x30000028ff1f8230 */ /* 0x000fe20000004100 */
[----:B------:R-:W-:Y:S01]  /*6aa0*/  @!P0 MOV R8, R25 ;  /* 0x0000001900088202 */ /* 0x000fe20000000f00 */
[----:B------:R-:W-:Y:S01]  /*6ab0*/  @!P0 HADD2.F32 R34, -RZ, R41.H0_H0 ;  /* 0x20000029ff228230 */ /* 0x000fe20000004100 */
[----:B-1----:R-:W-:Y:S01]  /*6ac0*/  @!P0 MOV R22, R26 ;  /* 0x0000001a00168202 */ /* 0x002fe20000000f00 */
[----:B------:R-:W-:Y:S02]  /*6ad0*/  @!P0 HADD2.F32 R30, -RZ, R28.H1_H1 ;  /* 0x3000001cff1e8230 */ /* 0x000fe40000004100 */
[----:B----4-:R-:W-:Y:S02]  /*6ae0*/  @!P0 HADD2.F32 R17, -RZ, R6.H0_H0 ;  /* 0x20000006ff118230 */ /* 0x010fe40000004100 */
[----:B------:R-:W-:Y:S02]  /*6af0*/  @!P0 HADD2.F32 R32, -RZ, R28.H0_H0 ;  /* 0x2000001cff208230 */ /* 0x000fe40000004100 */
[C---:B------:R-:W-:Y:S01]  /*6b00*/  @!P0 FMUL.FTZ R35, R30.reuse, R29 ;  /* 0x0000001d1e238220 */ /* 0x040fe20000410000 */
[----:B------:R-:W-:Y:S02]  /*6b10*/  @!P0 HADD2.F32 R6, -RZ, R6.H1_H1 ;  /* 0x30000006ff068230 */ /* 0x000fe40000004100 */
[-C--:B------:R-:W-:Y:S01]  /*6b20*/  @!P0 FMUL.FTZ R0, R30, R17.reuse ;  /* 0x000000111e008220 */ /* 0x080fe20000410000 */
[--C-:B------:R-:W-:Y:S02]  /*6b30*/  @!P0 HADD2.F32 R23, -RZ, R8.reuse.H1_H1 ;  /* 0x30000008ff178230 */ /* 0x100fe40000004100 */
[----:B------:R-:W-:Y:S01]  /*6b40*/  @!P0 FFMA.FTZ R35, R32, R17, -R35 ;  /* 0x0000001120238223 */ /* 0x000fe20000010823 */
[----:B------:R-:W-:Y:S01]  /*6b50*/  @!P0 MOV R17, R27 ;  /* 0x0000001b00118202 */ /* 0x000fe20000000f00 */
[----:B------:R-:W-:Y:S01]  /*6b60*/  @!P0 FFMA.FTZ R0, R29, R32, R0 ;  /* 0x000000201d008223 */ /* 0x000fe20000010000 */
[--C-:B------:R-:W-:Y:S02]  /*6b70*/  @!P0 HADD2.F32 R5, -RZ, R7.reuse.H0_H0 ;  /* 0x20000007ff058230 */ /* 0x100fe40000004100 */
[C---:B------:R-:W-:Y:S01]  /*6b80*/  @!P0 FMUL.FTZ R2, R23.reuse, R6 ;  /* 0x0000000617028220 */ /* 0x040fe20000410000 */
[----:B------:R-:W-:Y:S02]  /*6b90*/  @!P0 HADD2.F32 R29, -RZ, R8.H0_H0 ;  /* 0x20000008ff1d8230 */ /* 0x000fe40000004100 */
[----:B------:R-:W-:Y:S01]  /*6ba0*/  @!P0 FMUL.FTZ R37, R23, R31 ;  /* 0x0000001f17258220 */ /* 0x000fe20000410000 */
[----:B------:R-:W-:Y:S01]  /*6bb0*/  @!P0 F2FP.F16.F32.PACK_AB R35, R0, R35 ;  /* 0x000000230023823e */ /* 0x000fe200000000ff */
[--C-:B------:R-:W-:Y:S02]  /*6bc0*/  @!P0 HADD2.F32 R28, -RZ, R22.reuse.H1_H1 ;  /* 0x30000016ff1c8230 */ /* 0x100fe40000004100 */
        /* <DEDUP_REMOVED lines=23> */
.L_x_1219:
[----:B------:R-:W-:Y:S05]  /*6d40*/  BSYNC B1 ;  /* 0x0000000000017941 */ /* 0x000fea0003800000 */
.L_x_1218:
[----:B---34-:R-:W3:Y:S02]  /*6d50*/  LD.E R3, desc[UR6][R18.64+0xd0] ;  /* 0x0000d00612037980 */ /* 0x018ee4000c101900 */
[----:B---3--:R-:W-:Y:S05]  /*6d60*/  IMAD.U32 R3, R3, -0x20, RZ ;  /* 0xffffffe003037824 */ /* 0x008fea00078e00ff */
[C---:B------:R-:W-:Y:S02]  /*6d70*/  LEA R20, P1, R3.reuse, R20, 0x1 ;  /* 0x0000001403147211 */ /* 0x040fe400078208ff */
[C---:B------:R-:W-:Y:S02]  /*6d80*/  LEA R52, P0, R3.reuse, R52, 0x1 ;  /* 0x0000003403347211 */ /* 0x040fe400078008ff */
[C---:B------:R-:W-:Y:S02]  /*6d90*/  LEA.HI.X.SX32 R21, R3.reuse, R21, 0x1, P1 ;  /* 0x0000001503157211 */ /* 0x040fe400008f0eff */
[----:B------:R-:W-:Y:S01]  /*6da0*/  LEA.HI.X.SX32 R53, R3, R53, 0x1, P0 ;  /* 0x0000003503357211 */ /* 0x000fe200000f0eff */
[----:B------:R-:W-:Y:S05]  /*6db0*/  BRA `(.L_x_1226) ;  /* 0x0000006c00687947 */ /* 0x000fea0003800000 */
.L_x_1193:
[----:B------:R-:W-:Y:S04]  /*6dc0*/  BSSY B2, `(.L_x_1227) ;  /* 0x0000180000027945 */ /* 0x000fe80003800000 */
[----:B------:R-:W-:Y:S05]  /*6dd0*/  @!P3 BRA `(.L_x_1228) ;  /* 0x0000001400f8b947 */ /* 0x000fea0003800000 */
[----:B-----5:R-:W-:Y:S01]  /*6de0*/  ISETP.GE.AND P0, PT, R14, R125, PT ;  /* 0x0000007d0e00720c */ /* 0x020fe20003f06270 */
[----:B------:R-:W-:Y:S11]  /*6df0*/  BSSY B1, `(.L_x_1229) ;  /* 0x000005e000017945 */ /* 0x000ff60003800000 */
[----:B------:R-:W-:Y:S01]  /*6e00*/  @!UPT UIADD3 URZ, URZ, URZ, URZ ;  /* 0x0000003f3f3ff290 */ /* 0x000fe2000fffe03f */
[----:B------:R-:W-:Y:S05]  /*6e10*/  @P0 BRA `(.L_x_1230) ;  /* 0x00000004006c0947 */ /* 0x000fea0003800000 */
[----:B------:R1:W5:Y:S01]  /*6e20*/  LD.E.128 R36, desc[UR6][R126.64] ;  /* 0x000000067e247980 */ /* 0x000362000c101d00 */
[----:B------:R-:W-:Y:S01]  /*6e30*/  ISETP.GE.AND P0, PT, R14, R17, PT ;  /* 0x000000110e00720c */ /* 0x000fe20003f06270 */
[----:B------:R-:W-:Y:S11]  /*6e40*/  BSSY B0, `(.L_x_1231) ;  /* 0x0000057000007945 */ /* 0x000ff60003800000 */
[----:B------:R-:W-:Y:S01]  /*6e50*/  @!UPT UIADD3 URZ, URZ, URZ, URZ ;  /* 0x0000003f3f3ff290 */ /* 0x000fe2000fffe03f */
[----:B------:R-:W-:Y:S05]  /*6e60*/  @P0 BRA `(.L_x_1232) ;  /* 0x0000000400500947 */ /* 0x000fea0003800000 */
[----:B------:R-:W-:Y:S02]  /*6e70*/  LEA.HI R203, R17, R17, RZ, 0x1 ;  /* 0x0000001111cb7211 */ /* 0x000fe400078f08ff */
[----:B------:R-:W-:Y:S02]  /*6e80*/  MOV R201, RZ ;  /* 0x000000ff00c97202 */ /* 0x000fe40000000f00 */
[----:B------:R-:W-:Y:S02]  /*6e90*/  SHF.R.S32.HI R203, RZ, 0x1, R203 ;  /* 0x00000001ffcb7819 */ /* 0x000fe400000114cb */
[----:B-----5:R-:W-:Y:S01]  /*6ea0*/  MOV R51, R37 ;  /* 0x0000002500337202 */ /* 0x020fe20000000f00 */
[--C-:B------:R-:W-:Y:S01]  /*6eb0*/  HADD2.F32 R37, -RZ, R36.reuse.H0_H0 ;  /* 0x20000024ff257230 */ /* 0x100fe20000004100 */
[-C--:B------:R-:W-:Y:S02]  /*6ec0*/  ISETP.GE.AND P2, PT, R14, R203.reuse, PT ;  /* 0x000000cb0e00720c */ /* 0x080fe40003f46270 */
[----:B------:R-:W-:Y:S02]  /*6ed0*/  MOV R205, R203 ;  /* 0x000000cb00cd7202 */ /* 0x000fe40000000f00 */
[----:B------:R-:W-:Y:S01]  /*6ee0*/  MOV R49, R39 ;  /* 0x0000002700317202 */ /* 0x000fe20000000f00 */
[----:B------:R-:W-:Y:S01]  /*6ef0*/  HADD2.F32 R39, -RZ, R36.H1_H1 ;  /* 0x30000024ff277230 */ /* 0x000fe20000004100 */
[----:B------:R-:W-:Y:S07]  /*6f00*/  MOV R54, R38 ;  /* 0x0000002600367202 */ /* 0x000fee0000000f00 */
[C---:B------:R-:W-:Y:S02]  /*6f10*/  @P2 IADD3 R201, -R203.reuse, RZ, RZ ;  /* 0x000000ffcbc92210 */ /* 0x040fe40007ffe1ff */
[----:B------:R-:W-:Y:S02]  /*6f20*/  @P2 IADD3 R205, -R203, RZ, RZ ;  /* 0x000000ffcbcd2210 */ /* 0x000fe40007ffe1ff */
[----:B------:R-:W-:Y:S02]  /*6f30*/  LEA R206, P0, R201, R128, 0x1 ;  /* 0x00000080c9ce7211 */ /* 0x000fe400078008ff */
[----:B------:R-:W-:Y:S02]  /*6f40*/  LEA R22, P1, R205, R126, 0x1 ;  /* 0x0000007ecd167211 */ /* 0x000fe400078208ff */
[----:B------:R-:W-:Y:S02]  /*6f50*/  LEA.HI.X.SX32 R207, R201, R129, 0x1, P0 ;  /* 0x00000081c9cf7211 */ /* 0x000fe400000f0eff */
[----:B------:R-:W-:Y:S02]  /*6f60*/  LEA.HI.X.SX32 R23, R205, R127, 0x1, P1 ;  /* 0x0000007fcd177211 */ /* 0x000fe400008f0eff */
[----:B------:R-:W-:Y:S02]  /*6f70*/  MOV R201, RZ ;  /* 0x000000ff00c97202 */ /* 0x000fe40000000f00 */
[----:B------:R-:W-:Y:S01]  /*6f80*/  @P2 IADD3 R201, -R203, RZ, RZ ;  /* 0x000000ffcbc92210 */ /* 0x000fe20007ffe1ff */
[----:B---34-:R-:W2:Y:S03]  /*6f90*/  LD.E.128 R28, desc[UR6][R22.64] ;  /* 0x00000006161c7980 */ /* 0x018ea6000c101d00 */
[C---:B------:R-:W-:Y:S04]  /*6fa0*/  LEA R40, P0, R201.reuse, R130, 0x1 ;  /* 0x00000082c9287211 */ /* 0x040fe800078008ff */
[----:B------:R-:W-:Y:S01]  /*6fb0*/  LEA.HI.X.SX32 R41, R201, R131, 0x1, P0 ;  /* 0x00000083c9297211 */ /* 0x000fe200000f0eff */
[----:B------:R-:W3:Y:S08]  /*6fc0*/  LD.E.128 R204, desc[UR6][R206.64] ;  /* 0x00000006cecc7980 */ /* 0x000ef0000c101d00 */
[----:B------:R4:W2:Y:S02]  /*6fd0*/  LD.E.128 R56, desc[UR6][R40.64] ;  /* 0x0000000628387980 */ /* 0x0008a4000c101d00 */
[----:B----4-:R-:W-:Y:S02]  /*6fe0*/  HADD2.F32 R40, -RZ, R51.H0_H0 ;  /* 0x20000033ff287230 */ /* 0x010fe40000004100 */
[--C-:B---3--:R-:W-:Y:S01]  /*6ff0*/  HADD2.F32 R34, -RZ, R204.reuse.H0_H0 ;  /* 0x200000ccff227230 */ /* 0x108fe20000004100 */
[----:B--2---:R-:W-:Y:S01]  /*7000*/  MOV R33, R28 ;  /* 0x0000001c00217202 */ /* 0x004fe20000000f00 */
[--C-:B------:R-:W-:Y:S01]  /*7010*/  HADD2.F32 R28, -RZ, R205.reuse.H1_H1 ;  /* 0x300000cdff1c7230 */ /* 0x100fe20000004100 */
[----:B------:R-:W-:Y:S01]  /*7020*/  MOV R26, R30 ;  /* 0x0000001e001a7202 */ /* 0x000fe20000000f00 */
[----:B------:R-:W-:Y:S01]  /*7030*/  HADD2.F32 R32, -RZ, R204.H1_H1 ;  /* 0x300000ccff207230 */ /* 0x000fe20000004100 */
[----:B------:R-:W-:Y:S01]  /*7040*/  MOV R27, R31 ;  /* 0x0000001f001b7202 */ /* 0x000fe20000000f00 */
[----:B------:R-:W-:Y:S02]  /*7050*/  HADD2.F32 R30, -RZ, R205.H0_H0 ;  /* 0x200000cdff1e7230 */ /* 0x000fe40000004100 */
[----:B------:R-:W-:Y:S01]  /*7060*/  @!P2 FADD.FTZ R34, -R34, -RZ ;  /* 0x800000ff2222a221 */ /* 0x000fe20000010100 */
[----:B------:R-:W-:Y:S02]  /*7070*/  HADD2.F32 R35, -RZ, R33.H0_H0 ;  /* 0x20000021ff237230 */ /* 0x000fe40000004100 */
        /* <DEDUP_REMOVED lines=8> */
[----:B------:R-:W-:Y:S01]  /*7100*/  FMUL.FTZ R4, R29, R28 ;  /* 0x0000001c1d047220 */ /* 0x000fe20000410000 */
[----:B------:R-:W-:Y:S02]  /*7110*/  HADD2.F32 R24, -RZ, R206.H1_H1 ;  /* 0x300000ceff187230 */ /* 0x000fe40000004100 */
[----:B------:R-:W-:Y:S01]  /*7120*/  FMUL.FTZ R2, R33, R32 ;  /* 0x0000002021027220 */ /* 0x000fe20000410000 */
[--C-:B------:R-:W-:Y:S02]  /*7130*/  HADD2.F32 R36, -RZ, R56.reuse.H0_H0 ;  /* 0x20000038ff247230 */ /* 0x100fe40000004100 */
[----:B------:R-:W-:Y:S01]  /*7140*/  @!P2 FADD.FTZ R25, -R25, -RZ ;  /* 0x800000ff1919a221 */ /* 0x000fe20000010100 */
[--C-:B------:R-:W-:Y:S02]  /*7150*/  HADD2.F32 R23, -RZ, R207.reuse.H0_H0 ;  /* 0x200000cfff177230 */ /* 0x100fe40000004100 */
[----:B------:R-:W-:Y:S01]  /*7160*/  FMUL.FTZ R3, R31, R30 ;  /* 0x0000001e1f037220 */ /* 0x000fe20000410000 */
[----:B------:R-:W-:Y:S02]  /*7170*/  HADD2.F32 R22, -RZ, R207.H1_H1 ;  /* 0x300000cfff167230 */ /* 0x000fe40000004100 */
[----:B------:R-:W-:Y:S01]  /*7180*/  @!P2 FADD.FTZ R24, -R24, -RZ ;  /* 0x800000ff1818a221 */ /* 0x000fe20000010100 */
[----:B------:R-:W-:Y:S02]  /*7190*/  HADD2.F32 R38, -RZ, R56.H1_H1 ;  /* 0x30000038ff267230 */ /* 0x000fe40000004100 */
[----:B------:R-:W-:Y:S01]  /*71a0*/  FFMA.FTZ R0, R37, R36, R0 ;  /* 0x0000002425007223 */ /* 0x000fe20000010000 */
[--C-:B------:R-:W-:Y:S02]  /*71b0*/  HADD2.F32 R28, -RZ, R26.reuse.H0_H0 ;  /* 0x2000001aff1c7230 */ /* 0x100fe40000004100 */
[----:B------:R-:W-:Y:S01]  /*71c0*/  @!P2 FADD.FTZ R23, -R23, -RZ ;  /* 0x800000ff1717a221 */ /* 0x000fe20000010100 */
[----:B------:R-:W-:Y:S02]  /*71d0*/  HADD2.F32 R29, -RZ, R26.H1_H1 ;  /* 0x3000001aff1d7230 */ /* 0x000fe40000004100 */
[----:B------:R-:W-:Y:S01]  /*71e0*/  @!P2 FADD.FTZ R22, -R22, -RZ ;  /* 0x800000ff1616a221 */ /* 0x000fe20000010100 */
[----:B------:R-:W-:Y:S02]  /*71f0*/  HADD2.F32 R41, -RZ, R57.H0_H0 ;  /* 0x20000039ff297230 */ /* 0x000fe40000004100 */
[----:B------:R-:W-:Y:S01]  /*7200*/  FFMA.FTZ R2, R39, R38, R2 ;  /* 0x0000002627027223 */ /* 0x000fe20000010002 */
[--C-:B------:R-:W-:Y:S02]  /*7210*/  HADD2.F32 R26, -RZ, R27.reuse.H0_H0 ;  /* 0x2000001bff1a7230 */ /* 0x100fe40000004100 */
[----:B------:R-:W-:Y:S01]  /*7220*/  FMUL.FTZ R5, R28, R25 ;  /* 0x000000191c057220 */ /* 0x000fe20000410000 */
[----:B------:R-:W-:Y:S02]  /*7230*/  HADD2.F32 R27, -RZ, R27.H1_H1 ;  /* 0x3000001bff1b7230 */ /* 0x000fe40000004100 */
[----:B------:R-:W-:Y:S01]  /*7240*/  FMUL.FTZ R6, R29, R24 ;  /* 0x000000181d067220 */ /* 0x000fe20000410000 */
[----:B------:R-:W-:Y:S02]  /*7250*/  HADD2.F32 R42, -RZ, R57.H1_H1 ;  /* 0x30000039ff2a7230 */ /* 0x000fe40000004100 */
[----:B------:R-:W-:Y:S01]  /*7260*/  FFMA.FTZ R3, R40, R41, R3 ;  /* 0x0000002928037223 */ /* 0x000fe20000010003 */
[----:B------:R-:W-:Y:S02]  /*7270*/  HADD2.F32 R37, -RZ, R51.H1_H1 ;  /* 0x30000033ff257230 */ /* 0x000fe40000004100 */
[----:B------:R-:W-:Y:S01]  /*7280*/  FMUL.FTZ R7, R26, R23 ;  /* 0x000000171a077220 */ /* 0x000fe20000410000 */
[----:B------:R-:W-:Y:S02]  /*7290*/  HADD2.F32 R43, -RZ, R58.H0_H0 ;  /* 0x2000003aff2b7230 */ /* 0x000fe40000004100 */
[----:B------:R-:W-:Y:S01]  /*72a0*/  FMUL.FTZ R8, R27, R22 ;  /* 0x000000161b087220 */ /* 0x000fe20000410000 */
[----:B------:R-:W-:Y:S02]  /*72b0*/  HADD2.F32 R36, -RZ, R54.H0_H0 ;  /* 0x20000036ff247230 */ /* 0x000fe40000004100 */
[----:B------:R-:W-:Y:S01]  /*72c0*/  FFMA.FTZ R4, R37, R42, R4 ;  /* 0x0000002a25047223 */ /* 0x000fe20000010004 */
[----:B------:R-:W-:Y:S02]  /*72d0*/  HADD2.F32 R44, -RZ, R58.H1_H1 ;  /* 0x3000003aff2c7230 */ /* 0x000fe40000004100 */
[----:B------:R-:W-:Y:S02]  /*72e0*/  HADD2.F32 R39, -RZ, R54.H1_H1 ;  /* 0x30000036ff277230 */ /* 0x000fe40000004100 */
[----:B------:R-:W-:Y:S01]  /*72f0*/  FFMA.FTZ R5, R36, R43, R5 ;  /* 0x0000002b24057223 */ /* 0x000fe20000010005 */
[----:B------:R-:W-:Y:S01]  /*7300*/  F2FP.F16.F32.PACK_AB R36, R2, R0 ;  /* 0x000000000224723e */ /* 0x000fe200000000ff */
[----:B------:R-:W-:Y:S01]  /*7310*/  HADD2.F32 R45, -RZ, R59.H0_H0 ;  /* 0x2000003bff2d7230 */ /* 0x000fe20000004100 */
[----:B------:R-:W-:Y:S01]  /*7320*/  F2FP.F16.F32.PACK_AB R37, R4, R3 ;  /* 0x000000030425723e */ /* 0x000fe200000000ff */
[----:B------:R-:W-:Y:S02]  /*7330*/  HADD2.F32 R38, -RZ, R49.H0_H0 ;  /* 0x20000031ff267230 */ /* 0x000fe40000004100 */
[----:B------:R-:W-:Y:S01]  /*7340*/  FFMA.FTZ R6, R39, R44, R6 ;  /* 0x0000002c27067223 */ /* 0x000fe20000010006 */
[----:B------:R-:W-:Y:S02]  /*7350*/  HADD2.F32 R46, -RZ, R59.H1_H1 ;  /* 0x3000003bff2e7230 */ /* 0x000fe40000004100 */
[----:B------:R-:W-:Y:S02]  /*7360*/  HADD2.F32 R41, -RZ, R49.H1_H1 ;  /* 0x30000031ff297230 */ /* 0x000fe40000004100 */
[----:B------:R-:W-:Y:S01]  /*7370*/  FFMA.FTZ R7, R38, R45, R7 ;  /* 0x0000002d26077223 */ /* 0x000fe20000010007 */
[----:B------:R-:W-:Y:S02]  /*7380*/  F2FP.F16.F32.PACK_AB R38, R6, R5 ;  /* 0x000000050626723e */ /* 0x000fe400000000ff */
[----:B------:R-:W-:Y:S05]  /*7390*/  FFMA.FTZ R8, R41, R46, R8 ;  /* 0x0000002e29087223 */ /* 0x000fea0000010008 */
[----:B------:R-:W-:Y:S02]  /*73a0*/  F2FP.F16.F32.PACK_AB R39, R8, R7 ;  /* 0x000000070827723e */ /* 0x000fe400000000ff */
.L_x_1232:
[----:B------:R-:W-:Y:S05]  /*73b0*/  BSYNC B0 ;  /* 0x0000000000007941 */ /* 0x000fea0003800000 */
.L_x_1231:
[----:B-----5:R2:W-:Y:S02]  /*73c0*/  ST.E.128 desc[UR6][R132.64], R36 ;  /* 0x0000002484007985 */ /* 0x0205e4000c101d06 */
.L_x_1230:
[----:B------:R-:W-:Y:S05]  /*73d0*/  BSYNC B1 ;  /* 0x0000000000017941 */ /* 0x000fea0003800000 */
.L_x_1229:
[----:B------:R-:W-:Y:S01]  /*73e0*/  ISETP.GE.AND P0, PT, R11, R125, PT ;  /* 0x0000007d0b00720c */ /* 0x000fe20003f06270 */
[----:B------:R-:W-:Y:S11]  /*73f0*/  BSSY B1, `(.L_x_1233) ;  /* 0x000005e000017945 */ /* 0x000ff60003800000 */
[----:B------:R-:W-:Y:S01]  /*7400*/  @!UPT UIADD3 URZ, URZ, URZ, URZ ;  /* 0x0000003f3f3ff290 */ /* 0x000fe2000fffe03f */
[----:B------:R-:W-:Y:S05]  /*7410*/  @P0 BRA `(.L_x_1234) ;  /* 0x00000004006c0947 */ /* 0x000fea0003800000 */
[----:B--2---:R2:W5:Y:S01]  /*7420*/  LD.E.128 R36, desc[UR6][R126.64+0x80] ;  /* 0x000080067e247980 */ /* 0x004562000c101d00 */
        /* <DEDUP_REMOVED lines=15> */
[C---:B------:R-:W-:Y:S02]  /*7520*/  @P2 IADD3 R203, -R208.reuse, RZ, RZ ;  /* 0x000000ffd0cb2210 */ /* 0x040fe40007ffe1ff */
[----:B------:R-:W-:Y:S02]  /*7530*/  LEA R204, P0, R201, R128, 0x1 ;  /* 0x00000080c9cc7211 */ /* 0x000fe400078008ff */
[----:B------:R-:W-:Y:S02]  /*7540*/  LEA R22, P1, R203, R126, 0x1 ;  /* 0x0000007ecb167211 */ /* 0x000fe400078208ff */
[----:B------:R-:W-:Y:S02]  /*7550*/  LEA.HI.X.SX32 R205, R201, R129, 0x1, P0 ;  /* 0x00000081c9cd7211 */ /* 0x000fe400000f0eff */
[----:B------:R-:W-:Y:S02]  /*7560*/  LEA.HI.X.SX32 R23, R203, R127, 0x1, P1 ;  /* 0x0000007fcb177211 */ /* 0x000fe400008f0eff */
[----:B------:R-:W-:Y:S02]  /*7570*/  MOV R201, RZ ;  /* 0x000000ff00c97202 */ /* 0x000fe40000000f00 */
[----:B------:R-:W-:Y:S01]  /*7580*/  @P2 IADD3 R201, -R208, RZ, RZ ;  /* 0x000000ffd0c92210 */ /* 0x000fe20007ffe1ff */
[----:B---34-:R-:W3:Y:S03]  /*7590*/  LD.E.128 R28, desc[UR6][R22.64+0x80] ;  /* 0x00008006161c7980 */ /* 0x018ee6000c101d00 */
[C---:B------:R-:W-:Y:S04]  /*75a0*/  LEA R40, P0, R201.reuse, R130, 0x1 ;  /* 0x00000082c9287211 */ /* 0x040fe800078008ff */
[----:B------:R-:W-:Y:S01]  /*75b0*/  LEA.HI.X.SX32 R41, R201, R131, 0x1, P0 ;  /* 0x00000083c9297211 */ /* 0x000fe200000f0eff */
[----:B------:R-:W4:Y:S08]  /*75c0*/  LD.E.128 R204, desc[UR6][R204.64+0x80] ;  /* 0x00008006cccc7980 */ /* 0x000f30000c101d00 */
[----:B------:R1:W2:Y:S02]  /*75d0*/  LD.E.128 R56, desc[UR6][R40.64+0x80] ;  /* 0x0000800628387980 */ /* 0x0002a4000c101d00 */
[----:B-1----:R-:W-:Y:S02]  /*75e0*/  HADD2.F32 R40, -RZ, R51.H0_H0 ;  /* 0x20000033ff287230 */ /* 0x002fe40000004100 */
[--C-:B----4-:R-:W-:Y:S01]  /*75f0*/  HADD2.F32 R34, -RZ, R204.reuse.H0_H0 ;  /* 0x200000ccff227230 */ /* 0x110fe20000004100 */
[----:B---3--:R-:W-:Y:S01]  /*7600*/  MOV R33, R28 ;  /* 0x0000001c00217202 */ /* 0x008fe20000000f00 */
        /* <DEDUP_REMOVED lines=18> */
[--C-:B--2---:R-:W-:Y:S02]  /*7730*/  HADD2.F32 R36, -RZ, R56.reuse.H0_H0 ;  /* 0x20000038ff247230 */ /* 0x104fe40000004100 */
        /* <DEDUP_REMOVED lines=39> */
.L_x_1236:
[----:B------:R-:W-:Y:S05]  /*79b0*/  BSYNC B0 ;  /* 0x0000000000007941 */ /* 0x000fea0003800000 */
.L_x_1235:
[----:B-----5:R1:W-:Y:S02]  /*79c0*/  ST.E.128 desc[UR6][R132.64+0x80], R36 ;  /* 0x0000802484007985 */ /* 0x0203e4000c101d06 */
.L_x_1234:
[----:B------:R-:W-:Y:S05]  /*79d0*/  BSYNC B1 ;  /* 0x0000000000017941 */ /* 0x000fea0003800000 */
.L_x_1233:
[----:B------:R-:W-:Y:S01]  /*79e0*/  ISETP.GE.AND P0, PT, R10, R125, PT ;  /* 0x0000007d0a00720c */ /* 0x000fe20003f06270 */
[----:B------:R-:W-:Y:S11]  /*79f0*/  BSSY B1, `(.L_x_1237) ;  /* 0x000005e000017945 */ /* 0x000ff60003800000 */
[----:B------:R-:W-:Y:S01]  /*7a00*/  @!UPT UIADD3 URZ, URZ, URZ, URZ ;  /* 0x0000003f3f3ff290 */ /* 0x000fe2000fffe03f */
[----:B------:R-:W-:Y:S05]  /*7a10*/  @P0 BRA `(.L_x_1238) ;  /* 0x00000004006c0947 */ /* 0x000fea0003800000 */
[----:B-12---:R1:W5:Y:S01]  /*7a20*/  LD.E.128 R36, desc[UR6][R126.64+0x100] ;  /* 0x000100067e247980 */ /* 0x006362000c101d00 */
        /* <DEDUP_REMOVED lines=88> */
.L_x_1240:
[----:B------:R-:W-:Y:S05]  /*7fb0*/  BSYNC B0 ;  /* 0x0000000000007941 */ /* 0x000fea0003800000 */
.L_x_1239:
[----:B-----5:R2:W-:Y:S02]  /*7fc0*/  ST.E.128 desc[UR6][R132.64+0x100], R36 ;  /* 0x0001002484007985 */ /* 0x0205e4000c101d06 */
.L_x_1238:
[----:B------:R-:W-:Y:S05]  /*7fd0*/  BSYNC B1 ;  /* 0x0000000000017941 */ /* 0x000fea0003800000 */
.L_x_1237:
[----:B------:R-:W-:Y:S11]  /*7fe0*/  ISETP.GE.AND P0, PT, R9, R125, PT ;  /* 0x0000007d0900720c */ /* 0x000ff60003f06270 */
[----:B------:R-:W-:Y:S02]  /*7ff0*/  @!UPT UIADD3 URZ, URZ, URZ, URZ ;  /* 0x0000003f3f3ff290 */ /* 0x000fe4000fffe03f */
        /* <DEDUP_REMOVED lines=90> */
.L_x_1242:
[----:B------:R-:W-:Y:S05]  /*85a0*/  BSYNC B0 ;  /* 0x0000000000007941 */ /* 0x000fea0003800000 */
.L_x_1241:
[----:B-----5:R2:W-:Y:S02]  /*85b0*/  ST.E.128 desc[UR6][R132.64+0x180], R36 ;  /* 0x0001802484007985 */ /* 0x0205e4000c101d06 */
.L_x_1228:
[----:B------:R-:W-:Y:S05]  /*85c0*/  BSYNC B2 ;  /* 0x0000000000027941 */ /* 0x000fea0003800000 */
.L_x_1227:
        /* <DEDUP_REMOVED lines=9> */
[----:B------:R-:W-:Y:S01]  /*8660*/  LEA R206, P0, R98, R126, 0x1 ;  /* 0x0000007e62ce7211 */ /* 0x000fe200078008ff */
        /* <DEDUP_REMOVED lines=10> */
[----:B------:R-:W-:Y:S02]  /*8710*/  MOV R210, RZ ;  /* 0x000000ff00d27202 */ /* 0x000fe40000000f00 */
[-C--:B------:R-:W-:Y:S02]  /*8720*/  ISETP.GE.AND P1, PT, R14, R201.reuse, PT ;  /* 0x000000c90e00720c */ /* 0x080fe40003f26270 */
[----:B------:R-:W-:Y:S02]  /*8730*/  MOV R205, R201 ;  /* 0x000000c900cd7202 */ /* 0x000fe40000000f00 */
[----:B-----5:R-:W-:Y:S01]  /*8740*/  MOV R51, R37 ;  /* 0x0000002500337202 */ /* 0x020fe20000000f00 */
[--C-:B------:R-:W-:Y:S01]  /*8750*/  HADD2.F32 R37, -RZ, R36.reuse.H0_H0 ;  /* 0x20000024ff257230 */ /* 0x100fe20000004100 */
[----:B------:R-:W-:Y:S01]  /*8760*/  MOV R49, R39 ;  /* 0x0000002700317202 */ /* 0x000fe20000000f00 */
[----:B------:R-:W-:Y:S01]  /*8770*/  HADD2.F32 R39, -RZ, R36.H1_H1 ;  /* 0x30000024ff277230 */ /* 0x000fe20000004100 */
[----:B------:R-:W-:Y:S05]  /*8780*/  MOV R54, R38 ;  /* 0x0000002600367202 */ /* 0x000fea0000000f00 */
[C---:B------:R-:W-:Y:S02]  /*8790*/  @P1 IADD3 R205, -R201.reuse, RZ, RZ ;  /* 0x000000ffc9cd1210 */ /* 0x040fe40007ffe1ff */
[----:B------:R-:W-:Y:S02]  /*87a0*/  @P1 IADD3 R204, -R201, RZ, RZ ;  /* 0x000000ffc9cc1210 */ /* 0x000fe40007ffe1ff */
[----:B------:R-:W-:Y:S02]  /*87b0*/  LEA R22, P0, R205, R206, 0x1 ;  /* 0x000000cecd167211 */ /* 0x000fe400078008ff */
[----:B------:R-:W-:Y:S02]  /*87c0*/  IADD3 R203, P2, R163, R204, RZ ;  /* 0x000000cca3cb7210 */ /* 0x000fe40007f5e0ff */
[----:B------:R-:W-:Y:S02]  /*87d0*/  LEA.HI.X.SX32 R23, R205, R207, 0x1, P0 ;  /* 0x000000cfcd177211 */ /* 0x000fe400000f0eff */
[----:B------:R-:W-:Y:S02]  /*87e0*/  LEA.HI.X.SX32 R204, R204, R147, 0x1, P2 ;  /* 0x00000093cccc7211 */ /* 0x000fe400010f0eff */
[----:B-1----:R-:W-:Y:S01]  /*87f0*/  LEA R206, P0, R203, R128, 0x1 ;  /* 0x00000080cbce7211 */ /* 0x002fe200078008ff */
[----:B---34-:R-:W2:Y:S01]  /*8800*/  LD.E.128 R28, desc[UR6][R22.64] ;  /* 0x00000006161c7980 */ /* 0x018ea2000c101d00 */
[----:B------:R-:W-:Y:S02]  /*8810*/  @P1 IADD3 R210, -R201, RZ, RZ ;  /* 0x000000ffc9d21210 */ /* 0x000fe40007ffe1ff */
[----:B------:R-:W-:Y:S02]  /*8820*/  LEA.HI.X R207, R203, R129, R204, 0x1, P0 ;  /* 0x00000081cbcf7211 */ /* 0x000fe400000f0ccc */
[----:B------:R-:W-:Y:S04]  /*8830*/  IADD3 R201, P0, R163, R210, RZ ;  /* 0x000000d2a3c97210 */ /* 0x000fe80007f1e0ff */
[----:B------:R-:W-:Y:S01]  /*8840*/  LEA.HI.X.SX32 R210, R210, R147, 0x1, P0 ;  /* 0x00000093d2d27211 */ /* 0x000fe200000f0eff */
[----:B------:R-:W3:Y:S01]  /*8850*/  LD.E.128 R204, desc[UR6][R206.64] ;  /* 0x00000006cecc7980 */ /* 0x000ee2000c101d00 */
[C---:B------:R-:W-:Y:S04]  /*8860*/  LEA R40, P0, R201.reuse, R130, 0x1 ;  /* 0x00000082c9287211 */ /* 0x040fe800078008ff */
[----:B------:R-:W-:Y:S05]  /*8870*/  LEA.HI.X R41, R201, R131, R210, 0x1, P0 ;  /* 0x00000083c9297211 */ /* 0x000fea00000f0cd2 */
[----:B------:R1:W4:Y:S02]  /*8880*/  LD.E.128 R56, desc[UR6][R40.64] ;  /* 0x0000000628387980 */ /* 0x000324000c101d00 */
[----:B-1----:R-:W-:Y:S02]  /*8890*/  HADD2.F32 R40, -RZ, R51.H0_H0 ;  /* 0x20000033ff287230 */ /* 0x002fe40000004100 */
        /* <DEDUP_REMOVED lines=20> */
[--C-:B----4-:R-:W-:Y:S02]  /*89e0*/  HADD2.F32 R36, -RZ, R56.reuse.H0_H0 ;  /* 0x20000038ff247230 */ /* 0x110fe40000004100 */
        /* <DEDUP_REMOVED lines=39> */
.L_x_1248:
[----:B------:R-:W-:Y:S05]  /*8c60*/  BSYNC B0 ;  /* 0x0000000000007941 */ /* 0x000fea0003800000 */
.L_x_1247:
[----:B-----5:R2:W-:Y:S02]  /*8c70*/  ST.E.128 desc[UR6][R208.64], R36 ;  /* 0x00000024d0007985 */ /* 0x0205e4000c101d06 */
.L_x_1246:
[----:B------:R-:W-:Y:S05]  /*8c80*/  BSYNC B1 ;  /* 0x0000000000017941 */ /* 0x000fea0003800000 */
.L_x_1245:
[----:B------:R-:W-:Y:S01]  /*8c90*/  ISETP.GE.AND P0, PT, R11, R125, PT ;  /* 0x0000007d0b00720c */ /* 0x000fe20003f06270 */
[----:B------:R-:W-:Y:S11]  /*8ca0*/  BSSY B1, `(.L_x_1249) ;  /* 0x0000065000017945 */ /* 0x000ff60003800000 */
[----:B------:R-:W-:Y:S01]  /*8cb0*/  @!UPT UIADD3 URZ, URZ, URZ, URZ ;  /* 0x0000003f3f3ff290 */ /* 0x000fe2000fffe03f */
[----:B------:R-:W-:Y:S05]  /*8cc0*/  @P0 BRA `(.L_x_1250) ;  /* 0x0000000400880947 */ /* 0x000fea0003800000 */
[----:B-1----:R-:W-:Y:S01]  /*8cd0*/  LEA R206, P0, R97, R126, 0x1 ;  /* 0x0000007e61ce7211 */ /* 0x002fe200078008ff */
        /* <DEDUP_REMOVED lines=20> */
[----:B------:R-:W-:Y:S02]  /*8e20*/  IADD3 R201, P2, R156, R203, RZ ;  /* 0x000000cb9cc97210 */ /* 0x000fe40007f5e0ff */
[----:B------:R-:W-:Y:S02]  /*8e30*/  LEA.HI.X.SX32 R23, R204, R207, 0x1, P0 ;  /* 0x000000cfcc177211 */ /* 0x000fe400000f0eff */
[----:B------:R-:W-:Y:S02]  /*8e40*/  LEA.HI.X.SX32 R204, R203, R145, 0x1, P2 ;  /* 0x00000091cbcc7211 */ /* 0x000fe400010f0eff */
[C---:B-1----:R-:W-:Y:S01]  /*8e50*/  LEA R206, P0, R201.reuse, R128, 0x1 ;  /* 0x00000080c9ce7211 */ /* 0x042fe200078008ff */
[----:B---34-:R-:W2:Y:S01]  /*8e60*/  LD.E.128 R28, desc[UR6][R22.64] ;  /* 0x00000006161c7980 */ /* 0x018ea2000c101d00 */
[----:B------:R-:W-:Y:S02]  /*8e70*/  MOV R203, RZ ;  /* 0x000000ff00cb7202 */ /* 0x000fe40000000f00 */
        /* <DEDUP_REMOVED lines=69> */
.L_x_1252:
[----:B------:R-:W-:Y:S05]  /*92d0*/  BSYNC B0 ;  /* 0x0000000000007941 */ /* 0x000fea0003800000 */
.L_x_1251:
[----:B-----5:R2:W-:Y:S02]  /*92e0*/  ST.E.128 desc[UR6][R208.64], R36 ;  /* 0x00000024d0007985 */ /* 0x0205e4000c101d06 */
.L_x_1250:
[----:B------:R-:W-:Y:S05]  /*92f0*/  BSYNC B1 ;  /* 0x0000000000017941 */ /* 0x000fea0003800000 */
.L_x_1249:
[----:B------:R-:W-:Y:S01]  /*9300*/  ISETP.GE.AND P0, PT, R10, R125, PT ;  /* 0x0000007d0a00720c */ /* 0x000fe20003f06270 */
[----:B------:R-:W-:Y:S11]  /*9310*/  BSSY B1, `(.L_x_1253) ;  /* 0x0000065000017945 */ /* 0x000ff60003800000 */
[----:B------:R-:W-:Y:S01]  /*9320*/  @!UPT UIADD3 URZ, URZ, URZ, URZ ;  /* 0x0000003f3f3ff290 */ /* 0x000fe2000fffe03f */
[----:B------:R-:W-:Y:S05]  /*9330*/  @P0 BRA `(.L_x_1254) ;  /* 0x0000000400880947 */ /* 0x000fea0003800000 */
[C---:B-1----:R-:W-:Y:S01]  /*9340*/  LEA R206, P0, R101.reuse, R126, 0x1 ;  /* 0x0000007e65ce7211 */ /* 0x042fe200078008ff */
        /* <DEDUP_REMOVED lines=95> */
.L_x_1256:
[----:B------:R-:W-:Y:S05]  /*9940*/  BSYNC B0 ;  /* 0x0000000000007941 */ /* 0x000fea0003800000 */
.L_x_1255:
[----:B-----5:R2:W-:Y:S02]  /*9950*/  ST.E.128 desc[UR6][R208.64], R36 ;  /* 0x00000024d0007985 */ /* 0x0205e4000c101d06 */
.L_x_1254:
[----:B------:R-:W-:Y:S05]  /*9960*/  BSYNC B1 ;  /* 0x0000000000017941 */ /* 0x000fea0003800000 */
.L_x_1253:
[----:B------:R-:W-:Y:S11]  /*9970*/  ISETP.GE.AND P0, PT, R9, R125, PT ;  /* 0x0000007d0900720c */ /* 0x000ff60003f06270 */
[----:B------:R-:W-:Y:S02]  /*9980*/  @!UPT UIADD3 URZ, URZ, URZ, URZ ;  /* 0x0000003f3f3ff290 */ /* 0x000fe4000fffe03f */
        /* <DEDUP_REMOVED lines=97> */
.L_x_1258:
[----:B------:R-:W-:Y:S05]  /*9fa0*/  BSYNC B0 ;  /* 0x0000000000007941 */ /* 0x000fea0003800000 */
.L_x_1257:
[----:B-----5:R2:W-:Y:S02]  /*9fb0*/  ST.E.128 desc[UR6][R208.64], R36 ;  /* 0x00000024d0007985 */ /* 0x0205e4000c101d06 */
.L_x_1244:
[----:B------:R-:W-:Y:S05]  /*9fc0*/  BSYNC B2 ;  /* 0x0000000000027941 */ /* 0x000fea0003800000 */
.L_x_1243:
        /* <DEDUP_REMOVED lines=105> */
.L_x_1264:
[----:B------:R-:W-:Y:S05]  /*a660*/  BSYNC B0 ;  /* 0x0000000000007941 */ /* 0x000fea0003800000 */
.L_x_1263:
[----:B-----5:R2:W-:Y:S02]  /*a670*/  ST.E.128 desc[UR6][R208.64], R36 ;  /* 0x00000024d0007985 */ /* 0x0205e4000c101d06 */
.L_x_1262:
[----:B------:R-:W-:Y:S05]  /*a680*/  BSYNC B1 ;  /* 0x0000000000017941 */ /* 0x000fea0003800000 */
.L_x_1261:
        /* <DEDUP_REMOVED lines=100> */
.L_x_1268:
[----:B------:R-:W-:Y:S05]  /*acd0*/  BSYNC B0 ;  /* 0x0000000000007941 */ /* 0x000fea0003800000 */
.L_x_1267:
[----:B-----5:R2:W-:Y:S02]  /*ace0*/  ST.E.128 desc[UR6][R208.64], R36 ;  /* 0x00000024d0007985 */ /* 0x0205e4000c101d06 */
.L_x_1266:
[----:B------:R-:W-:Y:S05]  /*acf0*/  BSYNC B1 ;  /* 0x0000000000017941 */ /* 0x000fea0003800000 */
.L_x_1265:
[----:B------:R-:W-:Y:S01]  /*ad00*/  ISETP.GE.AND P0, PT, R10, R125, PT ;  /* 0x0000007d0a00720c */ /* 0x000fe20003f06270 */
[----:B------:R-:W-:Y:S11]  /*ad10*/  BSSY B1, `(.L_x_1269) ;  /* 0x0000065000017945 */ /* 0x000ff60003800000 */
[----:B------:R-:W-:Y:S01]  /*ad20*/  @!UPT UIADD3 URZ, URZ, URZ, URZ ;  /* 0x0000003f3f3ff290 */ /* 0x000fe2000fffe03f */
[----:B------:R-:W-:Y:S05]  /*ad30*/  @P0 BRA `(.L_x_1270) ;  /* 0x0000000400880947 */ /* 0x000fea0003800000 */
[----:B------:R-:W-:Y:S01]  /*ad40*/  LEA R42, P0, R106, R126, 0x1 ;  /* 0x0000007e6a2a7211 */ /* 0x000fe200078008ff */
[----:B------:R-:W-:Y:S01]  /*ad50*/  BSSY B0, `(.L_x_1271) ;  /* 0x000005f000007945 */ /* 0x000fe20003800000 */
[----:B------:R-:W-:Y:S02]  /*ad60*/  ISETP.GE.AND P1, PT, R10, R17, PT ;  /* 0x000000110a00720c */ /* 0x000fe40003f26270 */
[----:B------:R-:W-:Y:S02]  /*ad70*/  LEA.HI.X R43, R106, R127, R103, 0x1, P0 ;  /* 0x0000007f6a2b7211 */ /* 0x000fe400000f0c67 */
[C---:B--2---:R-:W-:Y:S03]  /*ad80*/  LEA R208, P0, R85.reuse, R132, 0x1 ;  /* 0x0000008455d07211 */ /* 0x044fe600078008ff */
[----:B-1----:R1:W5:Y:S01]  /*ad90*/  LD.E.128 R36, desc[UR6][R42.64] ;  /* 0x000000062a247980 */ /* 0x002362000c101d00 */
[----:B------:R-:W-:Y:S05]  /*ada0*/  LEA.HI.X R209, R85, R133, R84, 0x1, P0 ;  /* 0x0000008555d17211 */ /* 0x000fea00000f0c54 */
[----:B------:R-:W-:Y:S05]  /*adb0*/  @P1 BRA `(.L_x_1272) ;  /* 0x0000000400601947 */ /* 0x000fea0003800000 */
[----:B---34-:R-:W-:Y:S02]  /*adc0*/  LEA.HI R5, R17, R17, RZ, 0x1 ;  /* 0x0000001111057211 */ /* 0x018fe400078f08ff */
        /* <DEDUP_REMOVED lines=14> */
[C---:B------:R-:W-:Y:S02]  /*aeb0*/  LEA R204, P0, R6.reuse, R128, 0x1 ;  /* 0x0000008006cc7211 */ /* 0x040fe400078008ff */
[-C--:B------:R-:W-:Y:S01]  /*aec0*/  LEA.HI.X.SX32 R7, R7, R140.reuse, 0x1, P2 ;  /* 0x0000008c07077211 */ /* 0x080fe200010f0eff */
[----:B------:R-:W2:Y:S03]  /*aed0*/  LD.E.128 R28, desc[UR6][R22.64] ;  /* 0x00000006161c7980 */ /* 0x000ea6000c101d00 */
[----:B------:R-:W-:Y:S02]  /*aee0*/  LEA.HI.X R205, R6, R129, R7, 0x1, P0 ;  /* 0x0000008106cd7211 */ /* 0x000fe400000f0c07 */
[----:B------:R-:W-:Y:S02]  /*aef0*/  MOV R7, RZ ;  /* 0x000000ff00077202 */ /* 0x000fe40000000f00 */
[----:B------:R-:W-:Y:S02]  /*af00*/  @P1 IADD3 R7, -R5, RZ, RZ ;  /* 0x000000ff05071210 */ /* 0x000fe40007ffe1ff */
[----:B------:R-:W3:Y:S02]  /*af10*/  LD.E.128 R204, desc[UR6][R204.64] ;  /* 0x00000006cccc7980 */ /* 0x000ee4000c101d00 */
[----:B------:R-:W-:Y:S04]  /*af20*/  IADD3 R5, P0, R152, R7, RZ ;  /* 0x0000000798057210 */ /* 0x000fe80007f1e0ff */
[----:B------:R-:W-:Y:S02]  /*af30*/  LEA.HI.X.SX32 R6, R7, R140, 0x1, P0 ;  /* 0x0000008c07067211 */ /* 0x000fe400000f0eff */
[C---:B------:R-:W-:Y:S04]  /*af40*/  LEA R40, P0, R5.reuse, R130, 0x1 ;  /* 0x0000008205287211 */ /* 0x040fe800078008ff */
[----:B------:R-:W-:Y:S05]  /*af50*/  LEA.HI.X R41, R5, R131, R6, 0x1, P0 ;  /* 0x0000008305297211 */ /* 0x000fea00000f0c06 */
        /* <DEDUP_REMOVED lines=40> */
[----:B-1----:R-:W-:Y:S02]  /*b1e0*/  HADD2.F32 R42, -RZ, R57.H1_H1 ;  /* 0x30000039ff2a7230 */ /* 0x002fe40000004100 */
        /* <DEDUP_REMOVED lines=21> */
.L_x_1272:
[----:B------:R-:W-:Y:S05]  /*b340*/  BSYNC B0 ;  /* 0x0000000000007941 */ /* 0x000fea0003800000 */
.L_x_1271:
[----:B-----5:R2:W-:Y:S02]  /*b350*/  ST.E.128 desc[UR6][R208.64], R36 ;  /* 0x00000024d0007985 */ /* 0x0205e4000c101d06 */
.L_x_1270:
[----:B------:R-:W-:Y:S05]  /*b360*/  BSYNC B1 ;  /* 0x0000000000017941 */ /* 0x000fea0003800000 */
.L_x_1269:
[----:B------:R-:W-:Y:S11]  /*b370*/  ISETP.GE.AND P0, PT, R9, R125, PT ;  /* 0x0000007d0900720c */ /* 0x000ff60003f06270 */
[----:B------:R-:W-:Y:S02]  /*b380*/  @!UPT UIADD3 URZ, URZ, URZ, URZ ;  /* 0x0000003f3f3ff290 */ /* 0x000fe4000fffe03f */
[----:B------:R-:W-:Y:S05]  /*b390*/  @P0 BRA `(.L_x_1260) ;  /* 0x0000000400840947 */ /* 0x000fea0003800000 */
[C---:B---34-:R-:W-:Y:S01]  /*b3a0*/  LEA R2, P0, R114.reuse, R126, 0x1 ;  /* 0x0000007e72027211 */ /* 0x058fe200078008ff */
[----:B------:R-:W-:Y:S01]  /*b3b0*/  BSSY B0, `(.L_x_1273) ;  /* 0x000005e000007945 */ /* 0x000fe20003800000 */
[----:B------:R-:W-:Y:S02]  /*b3c0*/  ISETP.GE.AND P1, PT, R9, R17, PT ;  /* 0x000000110900720c */ /* 0x000fe40003f26270 */
[----:B------:R-:W-:Y:S02]  /*b3d0*/  LEA.HI.X R3, R114, R127, R111, 0x1, P0 ;  /* 0x0000007f72037211 */ /* 0x000fe400000f0c6f */
[C---:B------:R-:W-:Y:S03]  /*b3e0*/  LEA R44, P0, R79.reuse, R132, 0x1 ;  /* 0x000000844f2c7211 */ /* 0x040fe600078008ff */
        /* <DEDUP_REMOVED lines=9> */
[----:B-12--5:R-:W-:Y:S02]  /*b480*/  MOV R39, R29 ;  /* 0x0000001d00277202 */ /* 0x026fe40000000f00 */
[----:B------:R-:W-:Y:S02]  /*b490*/  MOV R36, R30 ;  /* 0x0000001e00247202 */ /* 0x000fe40000000f00 */
[----:B------:R-:W-:Y:S05]  /*b4a0*/  MOV R37, R31 ;  /* 0x0000001f00257202 */ /* 0x000fea0000000f00 */
[C---:B------:R-:W-:Y:S02]  /*b4b0*/  @P1 IADD3 R6, -R0.reuse, RZ, RZ ;  /* 0x000000ff00061210 */ /* 0x040fe40007ffe1ff */
[----:B------:R-:W-:Y:S02]  /*b4c0*/  @P1 IADD3 R5, -R0, RZ, RZ ;  /* 0x000000ff00051210 */ /* 0x000fe40007ffe1ff */
[----:B---3--:R-:W-:Y:S02]  /*b4d0*/  LEA R2, P0, R6, R2, 0x1 ;  /* 0x0000000206027211 */ /* 0x008fe400078008ff */
[----:B------:R-:W-:Y:S02]  /*b4e0*/  IADD3 R4, P2, R150, R5, RZ ;  /* 0x0000000596047210 */ /* 0x000fe40007f5e0ff */
[----:B------:R-:W-:Y:S02]  /*b4f0*/  LEA.HI.X.SX32 R3, R6, R3, 0x1, P0 ;  /* 0x0000000306037211 */ /* 0x000fe400000f0eff */
[----:B------:R-:W-:Y:S02]  /*b500*/  LEA R40, P0, R4, R128, 0x1 ;  /* 0x0000008004287211 */ /* 0x000fe400078008ff */
[-C--:B------:R-:W-:Y:S01]  /*b510*/  LEA.HI.X.SX32 R5, R5, R138.reuse, 0x1, P2 ;  /* 0x0000008a05057211 */ /* 0x080fe200010f0eff */
[----:B------:R-:W2:Y:S01]  /*b520*/  LD.E.128 R24, desc[UR6][R2.64] ;  /* 0x0000000602187980 */ /* 0x000ea2000c101d00 */
[----:B------:R-:W-:Y:S02]  /*b530*/  @P1 IADD3 R23, -R0, RZ, RZ ;  /* 0x000000ff00171210 */ /* 0x000fe40007ffe1ff */
[----:B------:R-:W-:Y:S02]  /*b540*/  LEA.HI.X R41, R4, R129, R5, 0x1, P0 ;  /* 0x0000008104297211 */ /* 0x000fe400000f0c05 */
[----:B------:R-:W-:Y:S04]  /*b550*/  IADD3 R7, P0, R150, R23, RZ ;  /* 0x0000001796077210 */ /* 0x000fe80007f1e0ff */
[----:B------:R-:W3:Y:S01]  /*b560*/  LD.E.128 R40, desc[UR6][R40.64] ;  /* 0x0000000628287980 */ /* 0x000ee2000c101d00 */
[----:B------:R-:W-:Y:S02]  /*b570*/  LEA.HI.X.SX32 R0, R23, R138, 0x1, P0 ;  /* 0x0000008a17007211 */ /* 0x000fe400000f0eff */
[C---:B------:R-:W-:Y:S04]  /*b580*/  LEA R4, P0, R7.reuse, R130, 0x1 ;  /* 0x0000008207047211 */ /* 0x040fe800078008ff */
[----:B------:R-:W-:Y:S05]  /*b590*/  LEA.HI.X R5, R7, R131, R0, 0x1, P0 ;  /* 0x0000008307057211 */ /* 0x000fea00000f0c00 */
[----:B------:R1:W4:Y:S01]  /*b5a0*/  LD.E.128 R32, desc[UR6][R4.64] ;  /* 0x0000000604207980 */ /* 0x000322000c101d00 */
[--C-:B--2---:R-:W-:Y:S01]  /*b5b0*/  HADD2.F32 R29, -RZ, R24.reuse.H0_H0 ;  /* 0x20000018ff1d7230 */ /* 0x104fe20000004100 */
[----:B------:R-:W-:Y:S01]  /*b5c0*/  MOV R23, R27 ;  /* 0x0000001b00177202 */ /* 0x000fe20000000f00 */
[----:B------:R-:W-:Y:S01]  /*b5d0*/  HADD2.F32 R27, -RZ, R24.H1_H1 ;  /* 0x30000018ff1b7230 */ /* 0x000fe20000004100 */
[----:B------:R-:W-:Y:S01]  /*b5e0*/  MOV R22, R26 ;  /* 0x0000001a00167202 */ /* 0x000fe20000000f00 */
[--C-:B------:R-:W-:Y:S02]  /*b5f0*/  HADD2.F32 R24, -RZ, R25.reuse.H0_H0 ;  /* 0x20000019ff187230 */ /* 0x100fe40000004100 */
[----:B------:R-:W-:Y:S02]  /*b600*/  HADD2.F32 R25, -RZ, R25.H1_H1 ;  /* 0x30000019ff197230 */ /* 0x000fe40000004100 */
[----:B------:R-:W-:Y:S02]  /*b610*/  HADD2.F32 R26, -RZ, R39.H0_H0 ;  /* 0x20000027ff1a7230 */ /* 0x000fe40000004100 */
[--C-:B---3--:R-:W-:Y:S02]  /*b620*/  HADD2.F32 R3, -RZ, R41.reuse.H0_H0 ;  /* 0x20000029ff037230 */ /* 0x108fe40000004100 */
[----:B-1----:R-:W-:Y:S02]  /*b630*/  HADD2.F32 R4, -RZ, R41.H1_H1 ;  /* 0x30000029ff047230 */ /* 0x002fe40000004100 */
[--C-:B------:R-:W-:Y:S02]  /*b640*/  HADD2.F32 R7, -RZ, R43.reuse.H0_H0 ;  /* 0x2000002bff077230 */ /* 0x100fe40000004100 */
[----:B------:R-:W-:Y:S01]  /*b650*/  @!P1 FADD.FTZ R3, -R3, -RZ ;  /* 0x800000ff03039221 */ /* 0x000fe20000010100 */
[----:B------:R-:W-:Y:S02]  /*b660*/  HADD2.F32 R8, -RZ, R43.H1_H1 ;  /* 0x3000002bff087230 */ /* 0x000fe40000004100 */
[----:B------:R-:W-:Y:S01]  /*b670*/  @!P1 FADD.FTZ R4, -R4, -RZ ;  /* 0x800000ff04049221 */ /* 0x000fe20000010100 */
        /* <DEDUP_REMOVED lines=16> */
[----:B----4-:R-:W-:Y:S02]  /*b780*/  HADD2.F32 R22, -RZ, R32.H0_H0 ;  /* 0x20000020ff167230 */ /* 0x010fe40000004100 */
[----:B------:R-:W-:Y:S01]  /*b790*/  @!P1 FADD.FTZ R2, -R2, -RZ ;  /* 0x800000ff02029221 */ /* 0x000fe20000010100 */
[----:B------:R-:W-:Y:S02]  /*b7a0*/  HADD2.F32 R30, -RZ, R34.H1_H1 ;  /* 0x30000022ff1e7230 */ /* 0x000fe40000004100 */
[----:B------:R-:W-:Y:S01]  /*b7b0*/  FMUL.FTZ R8, R23, R8 ;  /* 0x0000000817087220 */ /* 0x000fe20000410000 */
[----:B------:R-:W-:Y:S02]  /*b7c0*/  HADD2.F32 R23, -RZ, R28.H0_H0 ;  /* 0x2000001cff177230 */ /* 0x000fe40000004100 */
[----:B------:R-:W-:Y:S01]  /*b7d0*/  FMUL.FTZ R0, R29, R0 ;  /* 0x000000001d007220 */ /* 0x000fe20000410000 */
[----:B------:R-:W-:Y:S02]  /*b7e0*/  HADD2.F32 R29, -RZ, R34.H0_H0 ;  /* 0x20000022ff1d7230 */ /* 0x000fe40000004100 */
[----:B------:R-:W-:Y:S01]  /*b7f0*/  FMUL.FTZ R5, R24, R5 ;  /* 0x0000000518057220 */ /* 0x000fe20000410000 */
[----:B------:R-:W-:Y:S02]  /*b800*/  HADD2.F32 R24, -RZ, R32.H1_H1 ;  /* 0x30000020ff187230 */ /* 0x000fe40000004100 */
[----:B------:R-:W-:Y:S01]  /*b810*/  FMUL.FTZ R6, R25, R6 ;  /* 0x0000000619067220 */ /* 0x000fe20000410000 */
[----:B------:R-:W-:Y:S02]  /*b820*/  HADD2.F32 R25, -RZ, R28.H1_H1 ;  /* 0x3000001cff197230 */ /* 0x000fe40000004100 */
[----:B------:R-:W-:Y:S01]  /*b830*/  FMUL.FTZ R2, R27, R2 ;  /* 0x000000021b027220 */ /* 0x000fe20000410000 */
[--C-:B------:R-:W-:Y:S02]  /*b840*/  HADD2.F32 R27, -RZ, R33.reuse.H0_H0 ;  /* 0x20000021ff1b7230 */ /* 0x100fe40000004100 */
[----:B------:R-:W-:Y:S01]  /*b850*/  FFMA.FTZ R0, R23, R22, R0 ;  /* 0x0000001617007223 */ /* 0x000fe20000010000 */
[----:B------:R-:W-:Y:S02]  /*b860*/  HADD2.F32 R28, -RZ, R33.H1_H1 ;  /* 0x30000021ff1c7230 */ /* 0x000fe40000004100 */
[----:B------:R-:W-:Y:S01]  /*b870*/  FFMA.FTZ R2, R25, R24, R2 ;  /* 0x0000001819027223 */ /* 0x000fe20000010002 */
[----:B------:R-:W-:Y:S02]  /*b880*/  HADD2.F32 R23, -RZ, R39.H1_H1 ;  /* 0x30000027ff177230 */ /* 0x000fe40000004100 */
[----:B------:R-:W-:Y:S01]  /*b890*/  FFMA.FTZ R3, R26, R27, R3 ;  /* 0x0000001b1a037223 */ /* 0x000fe20000010003 */
[--C-:B------:R-:W-:Y:S02]  /*b8a0*/  HADD2.F32 R22, -RZ, R36.reuse.H0_H0 ;  /* 0x20000024ff167230 */ /* 0x100fe40000004100 */
[----:B------:R-:W-:Y:S02]  /*b8b0*/  HADD2.F32 R25, -RZ, R36.H1_H1 ;  /* 0x30000024ff197230 */ /* 0x000fe40000004100 */
[----:B------:R-:W-:Y:S01]  /*b8c0*/  FFMA.FTZ R4, R23, R28, R4 ;  /* 0x0000001c17047223 */ /* 0x000fe20000010004 */
[----:B------:R-:W-:Y:S01]  /*b8d0*/  F2FP.F16.F32.PACK_AB R28, R2, R0 ;  /* 0x00000000021c723e */ /* 0x000fe200000000ff */
[----:B------:R-:W-:Y:S02]  /*b8e0*/  HADD2.F32 R31, -RZ, R35.H0_H0 ;  /* 0x20000023ff1f7230 */ /* 0x000fe40000004100 */
[----:B------:R-:W-:Y:S01]  /*b8f0*/  FFMA.FTZ R5, R22, R29, R5 ;  /* 0x0000001d16057223 */ /* 0x000fe20000010005 */
[----:B------:R-:W-:Y:S01]  /*b900*/  HADD2.F32 R24, -RZ, R37.H0_H0 ;  /* 0x20000025ff187230 */ /* 0x000fe20000004100 */
[----:B------:R-:W-:Y:S01]  /*b910*/  F2FP.F16.F32.PACK_AB R29, R4, R3 ;  /* 0x00000003041d723e */ /* 0x000fe200000000ff */
[----:B------:R-:W-:Y:S02]  /*b920*/  HADD2.F32 R32, -RZ, R35.H1_H1 ;  /* 0x30000023ff207230 */ /* 0x000fe40000004100 */
[----:B------:R-:W-:Y:S01]  /*b930*/  FFMA.FTZ R6, R25, R30, R6 ;  /* 0x0000001e19067223 */ /* 0x000fe20000010006 */
[----:B------:R-:W-:Y:S02]  /*b940*/  HADD2.F32 R27, -RZ, R37.H1_H1 ;  /* 0x30000025ff1b7230 */ /* 0x000fe40000004100 */
[----:B------:R-:W-:Y:S02]  /*b950*/  FFMA.FTZ R7, R24, R31, R7 ;  /* 0x0000001f18077223 */ /* 0x000fe40000010007 */
[----:B------:R-:W-:Y:S01]  /*b960*/  F2FP.F16.F32.PACK_AB R30, R6, R5 ;  /* 0x00000005061e723e */ /* 0x000fe200000000ff */
[----:B------:R-:W-:Y:S05]  /*b970*/  FFMA.FTZ R8, R27, R32, R8 ;  /* 0x000000201b087223 */ /* 0x000fea0000010008 */
[----:B------:R-:W-:Y:S02]  /*b980*/  F2FP.F16.F32.PACK_AB R31, R8, R7 ;  /* 0x00000007081f723e */ /* 0x000fe400000000ff */
.L_x_1274:
[----:B------:R-:W-:Y:S05]  /*b990*/  BSYNC B0 ;  /* 0x0000000000007941 */ /* 0x000fea0003800000 */
.L_x_1273:
[----:B-----5:R4:W-:Y:S02]  /*b9a0*/  ST.E.128 desc[UR6][R44.64], R28 ;  /* 0x0000001c2c007985 */ /* 0x0209e4000c101d06 */
.L_x_1260:
[----:B------:R-:W-:Y:S05]  /*b9b0*/  BSYNC B2 ;  /* 0x0000000000027941 */ /* 0x000fea0003800000 */
.L_x_1259:
        /* <DEDUP_REMOVED lines=10> */
[----:B------:R-:W-:Y:S01]  /*ba60*/  ISETP.GE.AND P0, PT, R14, R17, PT ;  /* 0x000000110e00720c */ /* 0x000fe20003f06270 */
[----:B------:R-:W-:Y:S01]  /*ba70*/  IMAD.WIDE.U32 R22, R198, 0x60, R126 ;  /* 0x00000060c6167825 */ /* 0x000fe200078e007e */
[----:B------:R-:W-:Y:S03]  /*ba80*/  BSSY B0, `(.L_x_1279) ;  /* 0x000005e000007945 */ /* 0x000fe60003800000 */
[----:B---34-:R-:W-:Y:S01]  /*ba90*/  IMAD R3, R61, 0x60, RZ ;  /* 0x000000603d037824 */ /* 0x018fe200078e02ff */
[----:B------:R-:W-:Y:S01]  /*baa0*/  IADD3 R23, R23, R0, RZ ;  /* 0x0000000017177210 */ /* 0x000fe20007ffe0ff */
[----:B------:R-:W-:Y:S04]  /*bab0*/  IMAD.WIDE.U32 R44, R60, 0x60, R132 ;  /* 0x000000603c2c7825 */ /* 0x000fe800078e0084 */
[----:B------:R3:W5:Y:S01]  /*bac0*/  LD.E.128 R28, desc[UR6][R22.64] ;  /* 0x00000006161c7980 */ /* 0x000762000c101d00 */
[----:B------:R-:W-:Y:S01]  /*bad0*/  IADD3 R45, R45, R3, RZ ;  /* 0x000000032d2d7210 */ /* 0x000fe20007ffe0ff */
[----:B------:R-:W-:Y:S06]  /*bae0*/  @P0 BRA `(.L_x_1280) ;  /* 0x00000004005c0947 */ /* 0x000fec0003800000 */
[----:B------:R-:W-:Y:S02]  /*baf0*/  LEA.HI R5, R17, R17, RZ, 0x1 ;  /* 0x0000001111057211 */ /* 0x000fe400078f08ff */
[----:B------:R-:W-:Y:S02]  /*bb00*/  MOV R4, RZ ;  /* 0x000000ff00047202 */ /* 0x000fe40000000f00 */
[----:B------:R-:W-:Y:S02]  /*bb10*/  SHF.R.S32.HI R5, RZ, 0x1, R5 ;  /* 0x00000001ff057819 */ /* 0x000fe40000011405 */
[----:B-12--5:R-:W-:Y:S02]  /*bb20*/  MOV R39, R29 ;  /* 0x0000001d00277202 */ /* 0x026fe40000000f00 */
        /* <DEDUP_REMOVED lines=9> */
[----:B------:R-:W-:Y:S02]  /*bbc0*/  LEA R40, P0, R0, R128, 0x1 ;  /* 0x0000008000287211 */ /* 0x000fe400078008ff */
[----:B------:R-:W-:Y:S01]  /*bbd0*/  LEA.HI.X.SX32 R4, R4, R144, 0x1, P2 ;  /* 0x0000009004047211 */ /* 0x000fe200010f0eff */
[----:B------:R-:W2:Y:S03]  /*bbe0*/  LD.E.128 R24, desc[UR6][R2.64] ;  /* 0x0000000602187980 */ /* 0x000ea6000c101d00 */
[----:B------:R-:W-:Y:S02]  /*bbf0*/  LEA.HI.X R41, R0, R129, R4, 0x1, P0 ;  /* 0x0000008100297211 */ /* 0x000fe400000f0c04 */
[----:B------:R-:W-:Y:S02]  /*bc00*/  MOV R0, RZ ;  /* 0x000000ff00007202 */ /* 0x000fe40000000f00 */
[----:B------:R-:W-:Y:S02]  /*bc10*/  @P1 IADD3 R0, -R5, RZ, RZ ;  /* 0x000000ff05001210 */ /* 0x000fe40007ffe1ff */
[----:B------:R-:W4:Y:S02]  /*bc20*/  LD.E.128 R40, desc[UR6][R40.64] ;  /* 0x0000000628287980 */ /* 0x000f24000c101d00 */
[----:B------:R-:W-:Y:S04]  /*bc30*/  IADD3 R7, P0, R157, R0, RZ ;  /* 0x000000009d077210 */ /* 0x000fe80007f1e0ff */
[----:B------:R-:W-:Y:S02]  /*bc40*/  LEA.HI.X.SX32 R0, R0, R144, 0x1, P0 ;  /* 0x0000009000007211 */ /* 0x000fe400000f0eff */
[C---:B------:R-:W-:Y:S04]  /*bc50*/  LEA R4, P0, R7.reuse, R130, 0x1 ;  /* 0x0000008207047211 */ /* 0x040fe800078008ff */
[----:B------:R-:W-:Y:S05]  /*bc60*/  LEA.HI.X R5, R7, R131, R0, 0x1, P0 ;  /* 0x0000008307057211 */ /* 0x000fea00000f0c00 */
[----:B------:R1:W4:Y:S01]  /*bc70*/  LD.E.128 R32, desc[UR6][R4.64] ;  /* 0x0000000604207980 */ /* 0x000322000c101d00 */
[--C-:B--2---:R-:W-:Y:S01]  /*bc80*/  HADD2.F32 R29, -RZ, R24.reuse.H0_H0 ;  /* 0x20000018ff1d7230 */ /* 0x104fe20000004100 */
[----:B---3--:R-:W-:Y:S01]  /*bc90*/  MOV R23, R27 ;  /* 0x0000001b00177202 */ /* 0x008fe20000000f00 */
[----:B------:R-:W-:Y:S01]  /*bca0*/  HADD2.F32 R27, -RZ, R24.H1_H1 ;  /* 0x30000018ff1b7230 */ /* 0x000fe20000004100 */
[----:B------:R-:W-:Y:S01]  /*bcb0*/  MOV R22, R26 ;  /* 0x0000001a00167202 */ /* 0x000fe20000000f00 */
[--C-:B------:R-:W-:Y:S02]  /*bcc0*/  HADD2.F32 R24, -RZ, R25.reuse.H0_H0 ;  /* 0x20000019ff187230 */ /* 0x100fe40000004100 */
[----:B------:R-:W-:Y:S02]  /*bcd0*/  HADD2.F32 R25, -RZ, R25.H1_H1 ;  /* 0x30000019ff197230 */ /* 0x000fe40000004100 */
[----:B------:R-:W-:Y:S02]  /*bce0*/  HADD2.F32 R26, -RZ, R39.H0_H0 ;  /* 0x20000027ff1a7230 */ /* 0x000fe40000004100 */
[--C-:B----4-:R-:W-:Y:S02]  /*bcf0*/  HADD2.F32 R3, -RZ, R41.reuse.H0_H0 ;  /* 0x20000029ff037230 */ /* 0x110fe40000004100 */
        /* <DEDUP_REMOVED lines=21> */
[----:B------:R-:W-:Y:S02]  /*be50*/  HADD2.F32 R22, -RZ, R32.H0_H0 ;  /* 0x20000020ff167230 */ /* 0x000fe40000004100 */
        /* <DEDUP_REMOVED lines=32> */
.L_x_1280:
[----:B------:R-:W-:Y:S05]  /*c060*/  BSYNC B0 ;  /* 0x0000000000007941 */ /* 0x000fea0003800000 */
.L_x_1279:
[----:B-----5:R4:W-:Y:S02]  /*c070*/  ST.E.128 desc[UR6][R44.64], R28 ;  /* 0x0000001c2c007985 */ /* 0x0209e4000c101d06 */
.L_x_1278:
[----:B------:R-:W-:Y:S05]  /*c080*/  BSYNC B1 ;  /* 0x0000000000017941 */ /* 0x000fea0003800000 */
.L_x_1277:
[----:B------:R-:W-:Y:S01]  /*c090*/  ISETP.GE.AND P0, PT, R11, R125, PT ;  /* 0x0000007d0b00720c */ /* 0x000fe20003f06270 */
        /* <DEDUP_REMOVED lines=21> */
[----:B---3--:R-:W-:Y:S02]  /*c1f0*/  LEA R2, P0, R5, R2, 0x1 ;  /* 0x0000000205027211 */ /* 0x008fe400078008ff */
        /* <DEDUP_REMOVED lines=76> */
.L_x_1284:
[----:B------:R-:W-:Y:S05]  /*c6c0*/  BSYNC B0 ;  /* 0x0000000000007941 */ /* 0x000fea0003800000 */
.L_x_1283:
[----:B-----5:R4:W-:Y:S02]  /*c6d0*/  ST.E.128 desc[UR6][R44.64], R28 ;  /* 0x0000001c2c007985 */ /* 0x0209e4000c101d06 */
.L_x_1282:
[----:B------:R-:W-:Y:S05]  /*c6e0*/  BSYNC B1 ;  /* 0x0000000000017941 */ /* 0x000fea0003800000 */
.L_x_1281:
[----:B------:R-:W-:Y:S01]  /*c6f0*/  ISETP.GE.AND P0, PT, R10, R125, PT ;  /* 0x0000007d0a00720c */ /* 0x000fe20003f06270 */
[----:B------:R-:W-:Y:S11]  /*c700*/  BSSY B1, `(.L_x_1285) ;  /* 0x0000064000017945 */ /* 0x000ff60003800000 */
[----:B------:R-:W-:Y:S01]  /*c710*/  @!UPT UIADD3 URZ, URZ, URZ, URZ ;  /* 0x0000003f3f3ff290 */ /* 0x000fe2000fffe03f */
[----:B------:R-:W-:Y:S05]  /*c720*/  @P0 BRA `(.L_x_1286) ;  /* 0x0000000400840947 */ /* 0x000fea0003800000 */
[----:B---34-:R-:W-:Y:S01]  /*c730*/  LEA R2, P0, R116, R126, 0x1 ;  /* 0x0000007e74027211 */ /* 0x018fe200078008ff */
        /* <DEDUP_REMOVED lines=17> */
[C---:B---3--:R-:W-:Y:S02]  /*c850*/  LEA R2, P0, R6.reuse, R2, 0x1 ;  /* 0x0000000206027211 */ /* 0x048fe400078008ff */
        /* <DEDUP_REMOVED lines=76> */
.L_x_1288:
[----:B------:R-:W-:Y:S05]  /*cd20*/  BSYNC B0 ;  /* 0x0000000000007941 */ /* 0x000fea0003800000 */
.L_x_1287:
[----:B-----5:R4:W-:Y:S02]  /*cd30*/  ST.E.128 desc[UR6][R44.64], R28 ;  /* 0x0000001c2c007985 */ /* 0x0209e4000c101d06 */
.L_x_1286:
[----:B------:R-:W-:Y:S05]  /*cd40*/  BSYNC B1 ;  /* 0x0000000000017941 */ /* 0x000fea0003800000 */
.L_x_1285:
        /* <DEDUP_REMOVED lines=27> */
[----:B------:R1:W2:Y:S01]  /*cf00*/  LD.E.128 R24, desc[UR6][R2.64] ;  /* 0x0000000602187980 */ /* 0x0002a2000c101d00 */
[----:B------:R-:W-:Y:S02]  /*cf10*/  @P1 IADD3 R23, -R0, RZ, RZ ;  /* 0x000000ff00171210 */ /* 0x000fe40007ffe1ff */
[----:B------:R-:W-:Y:S02]  /*cf20*/  LEA.HI.X R41, R4, R129, R5, 0x1, P0 ;  /* 0x0000008104297211 */ /* 0x000fe400000f0c05 */
[----:B------:R-:W-:Y:S04]  /*cf30*/  IADD3 R7, P0, R148, R23, RZ ;  /* 0x0000001794077210 */ /* 0x000fe80007f1e0ff */
[----:B------:R-:W1:Y:S01]  /*cf40*/  LD.E.128 R40, desc[UR6][R40.64] ;  /* 0x0000000628287980 */ /* 0x000e62000c101d00 */
[----:B------:R-:W-:Y:S02]  /*cf50*/  LEA.HI.X.SX32 R0, R23, R136, 0x1, P0 ;  /* 0x0000008817007211 */ /* 0x000fe400000f0eff */
[C---:B------:R-:W-:Y:S04]  /*cf60*/  LEA R4, P0, R7.reuse, R130, 0x1 ;  /* 0x0000008207047211 */ /* 0x040fe800078008ff */
[----:B------:R-:W-:Y:S05]  /*cf70*/  LEA.HI.X R5, R7, R131, R0, 0x1, P0 ;  /* 0x0000008307057211 */ /* 0x000fea00000f0c00 */
[----:B------:R3:W4:Y:S01]  /*cf80*/  LD.E.128 R32, desc[UR6][R4.64] ;  /* 0x0000000604207980 */ /* 0x000722000c101d00 */
[--C-:B-1----:R-:W-:Y:S01]  /*cf90*/  HADD2.F32 R3, -RZ, R41.reuse.H0_H0 ;  /* 0x20000029ff037230 */ /* 0x102fe20000004100 */
[----:B--2---:R-:W-:Y:S01]  /*cfa0*/  MOV R23, R25 ;  /* 0x0000001900177202 */ /* 0x004fe20000000f00 */
[----:B---3--:R-:W-:Y:S01]  /*cfb0*/  HADD2.F32 R4, -RZ, R41.H1_H1 ;  /* 0x30000029ff047230 */ /* 0x008fe20000004100 */
[----:B------:R-:W-:Y:S01]  /*cfc0*/  MOV R17, R27 ;  /* 0x0000001b00117202 */ /* 0x000fe20000000f00 */
[--C-:B------:R-:W-:Y:S01]  /*cfd0*/  HADD2.F32 R27, -RZ, R24.reuse.H0_H0 ;  /* 0x20000018ff1b7230 */ /* 0x100fe20000004100 */
[----:B------:R-:W-:Y:S01]  /*cfe0*/  MOV R22, R26 ;  /* 0x0000001a00167202 */ /* 0x000fe20000000f00 */
[----:B------:R-:W-:Y:S02]  /*cff0*/  HADD2.F32 R25, -RZ, R24.H1_H1 ;  /* 0x30000018ff197230 */ /* 0x000fe40000004100 */
[----:B------:R-:W-:Y:S01]  /*d000*/  @!P1 FADD.FTZ R3, -R3, -RZ ;  /* 0x800000ff03039221 */ /* 0x000fe20000010100 */
[--C-:B------:R-:W-:Y:S02]  /*d010*/  HADD2.F32 R24, -RZ, R23.reuse.H0_H0 ;  /* 0x20000017ff187230 */ /* 0x100fe40000004100 */
[----:B------:R-:W-:Y:S01]  /*d020*/  @!P1 FADD.FTZ R4, -R4, -RZ ;  /* 0x800000ff04049221 */ /* 0x000fe20000010100 */
[----:B------:R-:W-:Y:S02]  /*d030*/  HADD2.F32 R23, -RZ, R23.H1_H1 ;  /* 0x30000017ff177230 */ /* 0x000fe40000004100 */
[----:B------:R-:W-:Y:S02]  /*d040*/  HADD2.F32 R6, -RZ, R42.H1_H1 ;  /* 0x3000002aff067230 */ /* 0x000fe40000004100 */
[----:B------:R-:W-:Y:S01]  /*d050*/  FMUL.FTZ R3, R24, R3 ;  /* 0x0000000318037220 */ /* 0x000fe20000410000 */
[----:B------:R-:W-:Y:S02]  /*d060*/  HADD2.F32 R7, -RZ, R43.H0_H0 ;  /* 0x2000002bff077230 */ /* 0x000fe40000004100 */
[----:B------:R-:W-:Y:S01]  /*d070*/  FMUL.FTZ R4, R23, R4 ;  /* 0x0000000417047220 */ /* 0x000fe20000410000 */
[--C-:B------:R-:W-:Y:S02]  /*d080*/  HADD2.F32 R0, -RZ, R40.reuse.H0_H0 ;  /* 0x20000028ff007230 */ /* 0x100fe40000004100 */
[----:B------:R-:W-:Y:S01]  /*d090*/  @!P1 FADD.FTZ R6, -R6, -RZ ;  /* 0x800000ff06069221 */ /* 0x000fe20000010100 */
[----:B------:R-:W-:Y:S02]  /*d0a0*/  HADD2.F32 R2, -RZ, R40.H1_H1 ;  /* 0x30000028ff027230 */ /* 0x000fe40000004100 */
[----:B------:R-:W-:Y:S01]  /*d0b0*/  @!P1 FADD.FTZ R7, -R7, -RZ ;  /* 0x800000ff07079221 */ /* 0x000fe20000010100 */
[----:B------:R-:W-:Y:S02]  /*d0c0*/  HADD2.F32 R5, -RZ, R42.H0_H0 ;  /* 0x2000002aff057230 */ /* 0x000fe40000004100 */
[----:B------:R-:W-:Y:S01]  /*d0d0*/  @!P1 FADD.FTZ R0, -R0, -RZ ;  /* 0x800000ff00009221 */ /* 0x000fe20000010100 */
[--C-:B------:R-:W-:Y:S02]  /*d0e0*/  HADD2.F32 R24, -RZ, R22.reuse.H0_H0 ;  /* 0x20000016ff187230 */ /* 0x100fe40000004100 */
[----:B------:R-:W-:Y:S01]  /*d0f0*/  @!P1 FADD.FTZ R2, -R2, -RZ ;  /* 0x800000ff02029221 */ /* 0x000fe20000010100 */
[----:B------:R-:W-:Y:S02]  /*d100*/  HADD2.F32 R23, -RZ, R22.H1_H1 ;  /* 0x30000016ff177230 */ /* 0x000fe40000004100 */
[----:B------:R-:W-:Y:S01]  /*d110*/  @!P1 FADD.FTZ R5, -R5, -RZ ;  /* 0x800000ff05059221 */ /* 0x000fe20000010100 */
[----:B------:R-:W-:Y:S02]  /*d120*/  HADD2.F32 R22, -RZ, R17.H0_H0 ;  /* 0x20000011ff167230 */ /* 0x000fe40000004100 */
[----:B------:R-:W-:Y:S01]  /*d130*/  FMUL.FTZ R0, R27, R0 ;  /* 0x000000001b007220 */ /* 0x000fe20000410000 */
[----:B------:R-:W-:Y:S02]  /*d140*/  HADD2.F32 R8, -RZ, R43.H1_H1 ;  /* 0x3000002bff087230 */ /* 0x000fe40000004100 */
[----:B------:R-:W-:Y:S01]  /*d150*/  FMUL.FTZ R6, R23, R6 ;  /* 0x0000000617067220 */ /* 0x000fe20000410000 */
[----:B------:R-:W-:Y:S02]  /*d160*/  HADD2.F32 R23, -RZ, R28.H0_H0 ;  /* 0x2000001cff177230 */ /* 0x000fe40000004100 */
[----:B------:R-:W-:Y:S01]  /*d170*/  FMUL.FTZ R7, R22, R7 ;  /* 0x0000000716077220 */ /* 0x000fe20000410000 */
[----:B----4-:R-:W-:Y:S02]  /*d180*/  HADD2.F32 R22, -RZ, R32.H0_H0 ;  /* 0x20000020ff167230 */ /* 0x010fe40000004100 */
[----:B------:R-:W-:Y:S01]  /*d190*/  FMUL.FTZ R2, R25, R2 ;  /* 0x0000000219027220 */ /* 0x000fe20000410000 */
[----:B------:R-:W-:Y:S02]  /*d1a0*/  HADD2.F32 R25, -RZ, R28.H1_H1 ;  /* 0x3000001cff197230 */ /* 0x000fe40000004100 */
[----:B------:R-:W-:Y:S01]  /*d1b0*/  FMUL.FTZ R5, R24, R5 ;  /* 0x0000000518057220 */ /* 0x000fe20000410000 */
[----:B------:R-:W-:Y:S02]  /*d1c0*/  HADD2.F32 R24, -RZ, R32.H1_H1 ;  /* 0x30000020ff187230 */ /* 0x000fe40000004100 */
[----:B------:R-:W-:Y:S01]  /*d1d0*/  FFMA.FTZ R0, R23, R22, R0 ;  /* 0x0000001617007223 */ /* 0x000fe20000010000 */
[----:B------:R-:W-:Y:S02]  /*d1e0*/  HADD2.F32 R26, -RZ, R39.H0_H0 ;  /* 0x20000027ff1a7230 */ /* 0x000fe40000004100 */
[----:B------:R-:W-:Y:S01]  /*d1f0*/  @!P1 FADD.FTZ R8, -R8, -RZ ;  /* 0x800000ff08089221 */ /* 0x000fe20000010100 */
[----:B------:R-:W-:Y:S02]  /*d200*/  HADD2.F32 R27, -RZ, R33.H0_H0 ;  /* 0x20000021ff1b7230 */ /* 0x000fe40000004100 */
[----:B------:R-:W-:Y:S01]  /*d210*/  FFMA.FTZ R2, R25, R24, R2 ;  /* 0x0000001819027223 */ /* 0x000fe20000010002 */
[----:B------:R-:W-:Y:S02]  /*d220*/  HADD2.F32 R17, -RZ, R17.H1_H1 ;  /* 0x30000011ff117230 */ /* 0x000fe40000004100 */
[----:B------:R-:W-:Y:S02]  /*d230*/  HADD2.F32 R28, -RZ, R33.H1_H1 ;  /* 0x30000021ff1c7230 */ /* 0x000fe40000004100 */
[----:B------:R-:W-:Y:S01]  /*d240*/  FFMA.FTZ R3, R26, R27, R3 ;  /* 0x0000001b1a037223 */ /* 0x000fe20000010003 */
[----:B------:R-:W-:Y:S02]  /*d250*/  HADD2.F32 R23, -RZ, R39.H1_H1 ;  /* 0x30000027ff177230 */ /* 0x000fe40000004100 */
[----:B------:R-:W-:Y:S01]  /*d260*/  FMUL.FTZ R8, R17, R8 ;  /* 0x0000000811087220 */ /* 0x000fe20000410000 */
[----:B------:R-:W-:Y:S02]  /*d270*/  HADD2.F32 R29, -RZ, R34.H0_H0 ;  /* 0x20000022ff1d7230 */ /* 0x000fe40000004100 */
[----:B------:R-:W-:Y:S02]  /*d280*/  HADD2.F32 R22, -RZ, R36.H0_H0 ;  /* 0x20000024ff167230 */ /* 0x000fe40000004100 */
[----:B------:R-:W-:Y:S01]  /*d290*/  FFMA.FTZ R4, R23, R28, R4 ;  /* 0x0000001c17047223 */ /* 0x000fe20000010004 */
[----:B------:R-:W-:Y:S01]  /*d2a0*/  HADD2.F32 R30, -RZ, R34.H1_H1 ;  /* 0x30000022ff1e7230 */ /* 0x000fe20000004100 */
[----:B------:R-:W-:Y:S01]  /*d2b0*/  F2FP.F16.F32.PACK_AB R28, R2, R0 ;  /* 0x00000000021c723e */ /* 0x000fe200000000ff */
        /* <DEDUP_REMOVED lines=12> */
.L_x_1290:
[----:B------:R-:W-:Y:S05]  /*d380*/  BSYNC B0 ;  /* 0x0000000000007941 */ /* 0x000fea0003800000 */
.L_x_1289:
[----:B-----5:R4:W-:Y:S02]  /*d390*/  ST.E.128 desc[UR6][R44.64], R28 ;  /* 0x0000001c2c007985 */ /* 0x0209e4000c101d06 */
.L_x_1276:
[----:B------:R-:W-:Y:S05]  /*d3a0*/  BSYNC B2 ;  /* 0x0000000000027941 */ /* 0x000fea0003800000 */
.L_x_1275:
[----:B---34-:R-:W3:Y:S02]  /*d3b0*/  LD.E R3, desc[UR6][R18.64+0xd0] ;  /* 0x0000d00612037980 */ /* 0x018ee4000c101900 */
[----:B---3--:R-:W-:Y:S05]  /*d3c0*/  IMAD.U32 R3, R3, -0x20, RZ ;  /* 0xffffffe003037824 */ /* 0x008fea00078e00ff */
[C---:B------:R-:W-:Y:S02]  /*d3d0*/  LEA R130, P1, R3.reuse, R130, 0x1 ;  /* 0x0000008203827211 */ /* 0x040fe400078208ff */
[C---:B------:R-:W-:Y:S02]  /*d3e0*/  LEA R128, P0, R3.reuse, R128, 0x1 ;  /* 0x0000008003807211 */ /* 0x040fe400078008ff */
[C---:B------:R-:W-:Y:S02]  /*d3f0*/  LEA.HI.X.SX32 R131, R3.reuse, R131, 0x1, P1 ;  /* 0x0000008303837211 */ /* 0x040fe400008f0eff */
[----:B------:R-:W-:Y:S01]  /*d400*/  LEA.HI.X.SX32 R129, R3, R129, 0x1, P0 ;  /* 0x0000008103817211 */ /* 0x000fe200000f0eff */
[----:B------:R-:W-:Y:S05]  /*d410*/  BRA `(.L_x_1226) ;  /* 0x0000000400d07947 */ /* 0x000fea0003800000 */
.L_x_1192:
        /* <DEDUP_REMOVED lines=11> */
[----:B-1-34-:R-:W2:Y:S04]  /*d4d0*/  @P4 LD.E.128 R4, desc[UR6][R126.64] ;  /* 0x000000067e044980 */ /* 0x01aea8000c101d00 */
[----:B--2---:R1:W-:Y:S01]  /*d4e0*/  @P4 ST.E.128 desc[UR6][R132.64], R4 ;  /* 0x0000000484004985 */ /* 0x0043e2000c101d06 */
[----:B------:R-:W-:Y:S03]  /*d4f0*/  ISETP.NE.AND P4, PT, R160, RZ, PT ;  /* 0x000000ffa000720c */ /* 0x000fe60003f85270 */
[----:B------:R-:W2:Y:S04]  /*d500*/  @P3 LD.E.128 R28, desc[UR6][R126.64+0x80] ;  /* 0x000080067e1c3980 */ /* 0x000ea8000c101d00 */
[----:B--2---:R2:W-:Y:S01]  /*d510*/  @P3 ST.E.128 desc[UR6][R132.64+0x80], R28 ;  /* 0x0000801c84003985 */ /* 0x0045e2000c101d06 */
[----:B------:R-:W-:Y:S05]  /*d520*/  ISETP.NE.AND P3, PT, R158, RZ, PT ;  /* 0x000000ff9e00720c */ /* 0x000fea0003f65270 */
[----:B------:R-:W3:Y:S04]  /*d530*/  @P4 LD.E.128 R24, desc[UR6][R126.64+0x100] ;  /* 0x000100067e184980 */ /* 0x000ee8000c101d00 */
[----:B---3--:R2:W-:Y:S04]  /*d540*/  @P4 ST.E.128 desc[UR6][R132.64+0x100], R24 ;  /* 0x0001001884004985 */ /* 0x0085e8000c101d06 */
[----:B-1----:R-:W3:Y:S04]  /*d550*/  @P3 LD.E.128 R4, desc[UR6][R126.64+0x180] ;  /* 0x000180067e043980 */ /* 0x002ee8000c101d00 */
[----:B---3--:R2:W-:Y:S02]  /*d560*/  @P3 ST.E.128 desc[UR6][R132.64+0x180], R4 ;  /* 0x0001800484003985 */ /* 0x0085e4000c101d06 */
.L_x_1292:
[----:B------:R-:W-:Y:S05]  /*d570*/  BSYNC B0 ;  /* 0x0000000000007941 */ /* 0x000fea0003800000 */
.L_x_1291:
[----:B------:R-:W-:Y:S04]  /*d580*/  BSSY B0, `(.L_x_1293) ;  /* 0x000001e000007945 */ /* 0x000fe80003800000 */
[----:B------:R-:W-:Y:S05]  /*d590*/  @!P2 BRA `(.L_x_1294) ;  /* 0x000000000070a947 */ /* 0x000fea0003800000 */
[----:B------:R-:W-:Y:S02]  /*d5a0*/  ISETP.NE.AND P5, PT, R162, RZ, PT ;  /* 0x000000ffa200720c */ /* 0x000fe40003fa5270 */
[----:B------:R-:W-:Y:S11]  /*d5b0*/  ISETP.NE.AND P4, PT, R161, RZ, PT ;  /* 0x000000ffa100720c */ /* 0x000ff60003f85270 */
[----:B------:R-:W-:Y:S02]  /*d5c0*/  @P5 LEA R22, P2, R98, R126, 0x1 ;  /* 0x0000007e62165211 */ /* 0x000fe400078408ff */
[----:B---34-:R-:W-:Y:S02]  /*d5d0*/  @P5 LEA R2, P3, R232, R132, 0x1 ;  /* 0x00000084e8025211 */ /* 0x018fe400078608ff */
[----:B------:R-:W-:Y:S02]  /*d5e0*/  @P5 LEA.HI.X R23, R98, R127, R95, 0x1, P2 ;  /* 0x0000007f62175211 */ /* 0x000fe400010f0c5f */
[C---:B------:R-:W-:Y:S02]  /*d5f0*/  @P4 LEA R36, P2, R97.reuse, R126, 0x1 ;  /* 0x0000007e61244211 */ /* 0x040fe400078408ff */
[----:B------:R-:W-:Y:S01]  /*d600*/  @P5 LEA.HI.X R3, R232, R133, R233, 0x1, P3 ;  /* 0x00000085e8035211 */ /* 0x000fe200018f0ce9 */
[----:B-12---:R-:W2:Y:S01]  /*d610*/  @P5 LD.E.128 R4, desc[UR6][R22.64] ;  /* 0x0000000616045980 */ /* 0x006ea2000c101d00 */
[----:B------:R-:W-:Y:S02]  /*d620*/  @P4 LEA.HI.X R37, R97, R127, R100, 0x1, P2 ;  /* 0x0000007f61254211 */ /* 0x000fe400010f0c64 */
[C---:B------:R-:W-:Y:S04]  /*d630*/  @P4 LEA R34, P3, R91.reuse, R132, 0x1 ;  /* 0x000000845b224211 */ /* 0x040fe800078608ff */
[----:B------:R-:W-:Y:S02]  /*d640*/  @P4 LEA.HI.X R35, R91, R133, R90, 0x1, P3 ;  /* 0x000000855b234211 */ /* 0x000fe400018f0c5a */
[----:B------:R-:W-:Y:S01]  /*d650*/  ISETP.NE.AND P3, PT, R158, RZ, PT ;  /* 0x000000ff9e00720c */ /* 0x000fe20003f65270 */
[----:B--2---:R1:W-:Y:S01]  /*d660*/  @P5 ST.E.128 desc[UR6][R2.64], R4 ;  /* 0x0000000402005985 */ /* 0x0043e2000c101d06 */
[----:B------:R-:W-:Y:S03]  /*d670*/  ISETP.NE.AND P5, PT, R160, RZ, PT ;  /* 0x000000ffa000720c */ /* 0x000fe60003fa5270 */
[----:B------:R2:W3:Y:S10]  /*d680*/  @P4 LD.E.128 R28, desc[UR6][R36.64] ;  /* 0x00000006241c4980 */ /* 0x0004f4000c101d00 */
[CC--:B------:R-:W-:Y:S04]  /*d690*/  @P5 LEA R32, P2, R101.reuse, R126.reuse, 0x1 ;  /* 0x0000007e65205211 */ /* 0x0c0fe800078408ff */
[-C--:B------:R-:W-:Y:S02]  /*d6a0*/  @P5 LEA.HI.X R33, R101, R127.reuse, R104, 0x1, P2 ;  /* 0x0000007f65215211 */ /* 0x080fe400010f0c68 */
[C---:B-1----:R-:W-:Y:S04]  /*d6b0*/  @P3 LEA R2, P2, R109.reuse, R126, 0x1 ;  /* 0x0000007e6d023211 */ /* 0x042fe800078408ff */
[----:B------:R-:W-:Y:S02]  /*d6c0*/  @P3 LEA.HI.X R3, R109, R127, R112, 0x1, P2 ;  /* 0x0000007f6d033211 */ /* 0x000fe400010f0c70 */
[CC--:B--2---:R-:W-:Y:S04]  /*d6d0*/  @P3 LEA R36, P2, R81.reuse, R132.reuse, 0x1 ;  /* 0x0000008451243211 */ /* 0x0c4fe800078408ff */
[-C--:B------:R-:W-:Y:S01]  /*d6e0*/  @P3 LEA.HI.X R37, R81, R133.reuse, R80, 0x1, P2 ;  /* 0x0000008551253211 */ /* 0x080fe200010f0c50 */
[----:B---3--:R1:W-:Y:S01]  /*d6f0*/  @P4 ST.E.128 desc[UR6][R34.64], R28 ;  /* 0x0000001c22004985 */ /* 0x0083e2000c101d06 */
[C---:B------:R-:W-:Y:S03]  /*d700*/  @P5 LEA R22, P4, R87.reuse, R132, 0x1 ;  /* 0x0000008457165211 */ /* 0x040fe600078808ff */
[----:B------:R-:W2:Y:S01]  /*d710*/  @P5 LD.E.128 R24, desc[UR6][R32.64] ;  /* 0x0000000620185980 */ /* 0x000ea2000c101d00 */
[----:B------:R-:W-:Y:S05]  /*d720*/  @P5 LEA.HI.X R23, R87, R133, R86, 0x1, P4 ;  /* 0x0000008557175211 */ /* 0x000fea00020f0c56 */
[----:B--2---:R1:W-:Y:S04]  /*d730*/  @P5 ST.E.128 desc[UR6][R22.64], R24 ;  /* 0x0000001816005985 */ /* 0x0043e8000c101d06 */
[----:B------:R-:W2:Y:S04]  /*d740*/  @P3 LD.E.128 R4, desc[UR6][R2.64] ;  /* 0x0000000602043980 */ /* 0x000ea8000c101d00 */
[----:B--2---:R1:W-:Y:S02]  /*d750*/  @P3 ST.E.128 desc[UR6][R36.64], R4 ;  /* 0x0000000424003985 */ /* 0x0043e4000c101d06 */
.L_x_1294:
[----:B------:R-:W-:Y:S05]  /*d760*/  BSYNC B0 ;  /* 0x0000000000007941 */ /* 0x000fea0003800000 */
.L_x_1293:
[----:B------:R-:W-:Y:S04]  /*d770*/  BSSY B0, `(.L_x_1295) ;  /* 0x000001e000007945 */ /* 0x000fe80003800000 */
[----:B------:R-:W-:Y:S05]  /*d780*/  @!P1 BRA `(.L_x_1296) ;  /* 0x0000000000709947 */ /* 0x000fea0003800000 */
[----:B------:R-:W-:Y:S02]  /*d790*/  ISETP.NE.AND P4, PT, R162, RZ, PT ;  /* 0x000000ffa200720c */ /* 0x000fe40003f85270 */
[----:B------:R-:W-:Y:S11]  /*d7a0*/  ISETP.NE.AND P3, PT, R161, RZ, PT ;  /* 0x000000ffa100720c */ /* 0x000ff60003f65270 */
[----:B-1----:R-:W-:Y:S02]  /*d7b0*/  @P4 LEA R22, P1, R108, R126, 0x1 ;  /* 0x0000007e6c164211 */ /* 0x002fe400078208ff */
[----:B---34-:R-:W-:Y:S02]  /*d7c0*/  @P4 LEA R2, P2, R92, R132, 0x1 ;  /* 0x000000845c024211 */ /* 0x018fe400078408ff */
[----:B------:R-:W-:Y:S02]  /*d7d0*/  @P4 LEA.HI.X R23, R108, R127, R105, 0x1, P1 ;  /* 0x0000007f6c174211 */ /* 0x000fe400008f0c69 */
[----:B------:R-:W-:Y:S02]  /*d7e0*/  @P3 LEA R36, P1, R102, R126, 0x1 ;  /* 0x0000007e66243211 */ /* 0x000fe400078208ff */
[----:B------:R-:W-:Y:S01]  /*d7f0*/  @P4 LEA.HI.X R3, R92, R133, R93, 0x1, P2 ;  /* 0x000000855c034211 */ /* 0x000fe200010f0c5d */
[----:B--2---:R-:W2:Y:S01]  /*d800*/  @P4 LD.E.128 R4, desc[UR6][R22.64] ;  /* 0x0000000616044980 */ /* 0x004ea2000c101d00 */
        /* <DEDUP_REMOVED lines=20> */
.L_x_1296:
[----:B------:R-:W-:Y:S05]  /*d950*/  BSYNC B0 ;  /* 0x0000000000007941 */ /* 0x000fea0003800000 */
.L_x_1295:
[----:B------:R-:W-:Y:S05]  /*d960*/  @!P0 BRA `(.L_x_1226) ;  /* 0x00000000007c8947 */ /* 0x000fea0003800000 */
[----:B------:R-:W-:Y:S02]  /*d970*/  ISETP.NE.AND P1, PT, R162, RZ, PT ;  /* 0x000000ffa200720c */ /* 0x000fe40003f25270 */
[----:B------:R-:W-:Y:S02]  /*d980*/  ISETP.NE.AND P2, PT, R161, RZ, PT ;  /* 0x000000ffa100720c */ /* 0x000fe40003f45270 */
[----:B------:R-:W-:Y:S09]  /*d990*/  ISETP.NE.AND P3, PT, R160, RZ, PT ;  /* 0x000000ffa000720c */ /* 0x000ff20003f65270 */
[----:B---34-:R-:W-:Y:S04]  /*d9a0*/  @P1 IMAD.WIDE.U32 R2, R198, 0x60, R126 ;  /* 0x00000060c6021825 */ /* 0x018fe800078e007e */
[----:B------:R-:W-:Y:S02]  /*d9b0*/  @P1 IMAD R0, R199, 0x60, RZ ;  /* 0x00000060c7001824 */ /* 0x000fe400078e02ff */
[----:B-1----:R-:W-:Y:S04]  /*d9c0*/  @P1 IMAD.WIDE.U32 R22, R60, 0x60, R132 ;  /* 0x000000603c161825 */ /* 0x002fe800078e0084 */
[----:B------:R-:W-:Y:S02]  /*d9d0*/  @P1 IMAD.IADD R3, R3, 0x1, R0 ;  /* 0x0000000103031824 */ /* 0x000fe400078e0200 */
[----:B------:R-:W-:Y:S03]  /*d9e0*/  @P1 IMAD R0, R61, 0x60, RZ ;  /* 0x000000603d001824 */ /* 0x000fe600078e02ff */
[----:B--2---:R1:W2:Y:S01]  /*d9f0*/  @P1 LD.E.128 R4, desc[UR6][R2.64] ;  /* 0x0000000602041980 */ /* 0x0042a2000c101d00 */
[----:B------:R-:W-:Y:S01]  /*da00*/  @P1 IMAD.IADD R23, R23, 0x1, R0 ;  /* 0x0000000117171824 */ /* 0x000fe200078e0200 */
[CC--:B-1----:R-:W-:Y:S04]  /*da10*/  @P2 LEA R2, P0, R110.reuse, R126.reuse, 0x1 ;  /* 0x0000007e6e022211 */ /* 0x0c2fe800078008ff */
[-C--:B------:R-:W-:Y:S02]  /*da20*/  @P2 LEA.HI.X R3, R110, R127.reuse, R107, 0x1, P0 ;  /* 0x0000007f6e032211 */ /* 0x080fe400000f0c6b */
[C---:B------:R-:W-:Y:S04]  /*da30*/  @P3 LEA R34, P0, R116.reuse, R126, 0x1 ;  /* 0x0000007e74223211 */ /* 0x040fe800078008ff */
[----:B------:R-:W-:Y:S01]  /*da40*/  @P3 LEA.HI.X R35, R116, R127, R113, 0x1, P0 ;  /* 0x0000007f74233211 */ /* 0x000fe200000f0c71 */
[----:B--2---:R1:W-:Y:S01]  /*da50*/  @P1 ST.E.128 desc[UR6][R22.64], R4 ;  /* 0x0000000416001985 */ /* 0x0043e2000c101d06 */
[C---:B------:R-:W-:Y:S03]  /*da60*/  @P2 LEA R36, P1, R83.reuse, R132, 0x1 ;  /* 0x0000008453242211 */ /* 0x040fe600078208ff */
[----:B------:R2:W3:Y:S01]  /*da70*/  @P2 LD.E.128 R28, desc[UR6][R2.64] ;  /* 0x00000006021c2980 */ /* 0x0004e2000c101d00 */
[----:B------:R-:W-:Y:S02]  /*da80*/  @P2 LEA.HI.X R37, R83, R133, R82, 0x1, P1 ;  /* 0x0000008553252211 */ /* 0x000fe400008f0c52 */
[----:B------:R-:W-:Y:S11]  /*da90*/  ISETP.NE.AND P1, PT, R158, RZ, PT ;  /* 0x000000ff9e00720c */ /* 0x000ff60003f25270 */
[----:B------:R-:W-:Y:S02]  /*daa0*/  @!UPT UIADD3 URZ, URZ, URZ, URZ ;  /* 0x0000003f3f3ff290 */ /* 0x000fe4000fffe03f */
        /* <DEDUP_REMOVED lines=11> */
.L_x_1226:
[----:B------:R-:W-:Y:S05]  /*db60*/  BSYNC B3 ;  /* 0x0000000000037941 */ /* 0x000fea0003800000 */
.L_x_1191:
[----:B------:R-:W-:Y:S01]  /*db70*/  ISETP.NE.U32.AND P1, PT, R244, RZ, PT ;  /* 0x000000fff400720c */ /* 0x000fe20003f25070 */
[----:B-1-34-:R-:W3:Y:S01]  /*db80*/  LD.E R3, desc[UR6][R18.64+0x128] ;  /* 0x0001280612037980 */ /* 0x01aee2000c101900 */
[----:B------:R-:W-:Y:S02]  /*db90*/  BSSY B0, `(.L_x_1297) ;  /* 0x000005f000007945 */ /* 0x000fe40003800000 */
[----:B------:R-:W-:Y:S01]  /*dba0*/  ISETP.NE.AND.EX P1, PT, R245, RZ, PT, P1 ;  /* 0x000000fff500720c */ /* 0x000fe20003f25310 */
[----:B---3--:R-:W-:Y:S05]  /*dbb0*/  IMAD.U32 R3, R3, -0x40, RZ ;  /* 0xffffffc003037824 */ /* 0x008fea00078e00ff */
[C---:B--2---:R-:W-:Y:S04]  /*dbc0*/  LEA R126, P0, R3.reuse, R126, 0x1 ;  /* 0x0000007e037e7211 */ /* 0x044fe800078008ff */
[----:B------:R-:W-:Y:S03]  /*dbd0*/  LEA.HI.X.SX32 R127, R3, R127, 0x1, P0 ;  /* 0x0000007f037f7211 */ /* 0x000fe600000f0eff */
[----:B------:R-:W-:Y:S06]  /*dbe0*/  @!P1 BRA `(.L_x_1298) ;  /* 0x0000000400449947 */ /* 0x000fec0003800000 */
[----:B------:R-:W-:Y:S04]  /*dbf0*/  IADD3 R3, R12, -0x1, RZ ;  /* 0xffffffff0c037810 */ /* 0x000fe80007ffe0ff */
[----:B------:R-:W-:Y:S11]  /*dc00*/  ISETP.GT.AND P0, PT, R3, R94, PT ;  /* 0x0000005e0300720c */ /* 0x000ff60003f04270 */
[----:B------:R-:W-:Y:S02]  /*dc10*/  @!UPT UIADD3 URZ, URZ, URZ, URZ ;  /* 0x0000003f3f3ff290 */ /* 0x000fe4000fffe03f */
[----:B------:R-:W-:Y:S05]  /*dc20*/  @!P0 BRA `(.L_x_1299) ;  /* 0x0000000400548947 */ /* 0x000fea0003800000 */
[----:B------:R-:W-:Y:S01]  /*dc30*/  IMAD.MOV.U32 R22, RZ, RZ, RZ ;  /* 0x000000ffff167224 */ /* 0x000fe200078e00ff */
[----:B------:R-:W2:Y:S01]  /*dc40*/  LD.E R2, desc[UR6][R18.64+0x170] ;  /* 0x0001700612027980 */ /* 0x000ea2000c101900 */
[----:B------:R-:W-:Y:S03]  /*dc50*/  IABS R8, R13 ;  /* 0x0000000d00087213 */ /* 0x000fe60000000000 */
[----:B------:R-:W3:Y:S06]  /*dc60*/  LD.E.64 R26, desc[UR6][R18.64+0x40] ;  /* 0x00004006121a7980 */ /* 0x000eec000c101b00 */
[----:B------:R-:W4:Y:S01]  /*dc70*/  LD.E.64 R24, desc[UR6][R18.64+0x20] ;  /* 0x0000200612187980 */ /* 0x000f22000c101b00 */
[-C--:B--2---:R-:W-:Y:S02]  /*dc80*/  IABS R3, R2.reuse ;  /* 0x0000000200037213 */ /* 0x084fe40000000000 */
[----:B------:R-:W-:Y:S02]  /*dc90*/  IABS R7, R2 ;  /* 0x0000000200077213 */ /* 0x000fe40000000000 */
[----:B------:R-:W1:Y:S03]  /*dca0*/  I2F.RP R17, R3 ;  /* 0x0000000300117306 */ /* 0x000e660000209400 */
[----:B------:R-:W-:Y:S07]  /*dcb0*/  IMAD.MOV R7, RZ, RZ, -R7 ;  /* 0x000000ffff077224 */ /* 0x000fee00078e0a07 */
[----:B-1----:R-:W1:Y:S02]  /*dcc0*/  MUFU.RCP R0, R17 ;  /* 0x0000001100007308 */ /* 0x002e640000001000 */
[----:B-1----:R-:W-:Y:S01]  /*dcd0*/  VIADD R4, R0, 0xffffffe ;  /* 0x0ffffffe00047836 */ /* 0x002fe20000000000 */
[----:B------:R-:W-:Y:S02]  /*dce0*/  IADD3 R0, R16, -0x80, RZ ;  /* 0xffffff8010007810 */ /* 0x000fe40007ffe0ff */
[----:B------:R-:W2:Y:S05]  /*dcf0*/  LD.E.64 R16, desc[UR6][R18.64+0x38] ;  /* 0x0000380612107980 */ /* 0x000eaa000c101b00 */
[----:B------:R-:W1:Y:S01]  /*dd00*/  F2I.FTZ.U32.TRUNC.NTZ R23, R4 ;  /* 0x0000000400177305 */ /* 0x000e62000021f000 */
[----:B------:R-:W-:Y:S01]  /*dd10*/  IABS R5, R0 ;  /* 0x0000000000057213 */ /* 0x000fe20000000000 */
[--C-:B-1----:R-:W-:Y:S04]  /*dd20*/  IMAD.MOV R6, RZ, RZ, -R23.reuse ;  /* 0x000000ffff067224 */ /* 0x102fe800078e0a17 */
[----:B------:R-:W-:Y:S04]  /*dd30*/  IMAD R6, R6, R3, RZ ;  /* 0x0000000306067224 */ /* 0x000fe800078e02ff */
[----:B------:R-:W-:Y:S02]  /*dd40*/  IMAD.HI.U32 R6, R23, R6, R22 ;  /* 0x0000000617067227 */ /* 0x000fe400078e0016 */
[----:B------:R-:W2:Y:S04]  /*dd50*/  LD.E.64 R22, desc[UR6][R18.64+0x28] ;  /* 0x0000280612167980 */ /* 0x000ea8000c101b00 */
[C---:B------:R-:W-:Y:S04]  /*dd60*/  IMAD.HI.U32 R4, R6.reuse, R5, RZ ;  /* 0x0000000506047227 */ /* 0x040fe800078e00ff */
[----:B------:R-:W-:Y:S04]  /*dd70*/  IMAD.HI.U32 R6, R6, R8, RZ ;  /* 0x0000000806067227 */ /* 0x000fe800078e00ff */
[-C--:B------:R-:W-:Y:S02]  /*dd80*/  IMAD R8, R6, R7.reuse, R8 ;  /* 0x0000000706087224 */ /* 0x080fe400078e0208 */
        /* <DEDUP_REMOVED lines=10> */
[-C--:B------:R-:W-:Y:S02]  /*de30*/  LOP3.LUT R5, R13, R2.reuse, RZ, 0x3c, !PT ;  /* 0x000000020d057212 */ /* 0x080fe400078e3cff */
[CC--:B------:R-:W-:Y:S01]  /*de40*/  LOP3.LUT R3, R0.reuse, R2.reuse, RZ, 0x3c, !PT ;  /* 0x0000000200037212 */ /* 0x0c0fe200078e3cff */
[----:B------:R-:W-:Y:S01]  /*de50*/  IMAD.IADD R0, R0, 0x1, -R13 ;  /* 0x0000000100007824 */ /* 0x000fe200078e0a0d */
[----:B------:R-:W-:Y:S02]  /*de60*/  ISETP.GE.AND P2, PT, R5, RZ, PT ;  /* 0x000000ff0500720c */ /* 0x000fe40003f46270 */
[----:B------:R-:W-:Y:S02]  /*de70*/  ISETP.GE.AND P1, PT, R3, RZ, PT ;  /* 0x000000ff0300720c */ /* 0x000fe40003f26270 */
[----:B------:R-:W-:Y:S01]  /*de80*/  LOP3.LUT R3, RZ, R2, RZ, 0x33, !PT ;  /* 0x00000002ff037212 */ /* 0x000fe200078e33ff */
[----:B------:R-:W-:Y:S02]  /*de90*/  @P4 VIADD R4, R4, 0x1 ;  /* 0x0000000104044836 */ /* 0x000fe40000000000 */
[----:B------:R-:W-:Y:S06]  /*dea0*/  @P5 VIADD R6, R6, 0x1 ;  /* 0x0000000106065836 */ /* 0x000fec0000000000 */
[----:B------:R-:W-:Y:S02]  /*deb0*/  @!P2 IMAD.MOV R6, RZ, RZ, -R6 ;  /* 0x000000ffff06a224 */ /* 0x000fe400078e0a06 */
[----:B------:R-:W-:Y:S04]  /*dec0*/  @!P1 IADD3 R4, -R4, RZ, RZ ;  /* 0x000000ff04049210 */ /* 0x000fe80007ffe1ff */
[C---:B------:R-:W-:Y:S02]  /*ded0*/  SEL R4, R3.reuse, R4, !P0 ;  /* 0x0000000403047207 */ /* 0x040fe40004000000 */
[----:B------:R-:W-:Y:S02]  /*dee0*/  SEL R3, R3, R6, !P0 ;  /* 0x0000000603037207 */ /* 0x000fe40004000000 */
[CC--:B------:R-:W-:Y:S02]  /*def0*/  LEA R30, P1, R4.reuse, R244.reuse, 0x2 ;  /* 0x000000f4041e7211 */ /* 0x0c0fe400078210ff */
[C---:B------:R-:W-:Y:S02]  /*df00*/  LEA R28, P0, R3.reuse, R244, 0x2 ;  /* 0x000000f4031c7211 */ /* 0x040fe400078010ff */
[-C--:B------:R-:W-:Y:S02]  /*df10*/  LEA.HI.X.SX32 R31, R4, R245.reuse, 0x2, P1 ;  /* 0x000000f5041f7211 */ /* 0x080fe400008f16ff */
[C---:B------:R-:W-:Y:S02]  /*df20*/  LEA.HI.X.SX32 R29, R3.reuse, R245, 0x2, P0 ;  /* 0x000000f5031d7211 */ /* 0x040fe400000f16ff */
[----:B------:R-:W-:Y:S01]  /*df30*/  IADD3 R3, R3, -R4, RZ ;  /* 0x8000000403037210 */ /* 0x000fe20007ffe0ff */
[----:B------:R-:W4:Y:S04]  /*df40*/  LD.E R5, desc[UR6][R30.64] ;  /* 0x000000061e057980 */ /* 0x000f28000c101900 */
[----:B------:R-:W-:Y:S01]  /*df50*/  IMAD R0, R3, R2, R0 ;  /* 0x0000000203007224 */ /* 0x000fe200078e0200 */
[----:B------:R1:W4:Y:S03]  /*df60*/  LD.E R6, desc[UR6][R28.64] ;  /* 0x000000061c067980 */ /* 0x000326000c101900 */
[-C--:B---3--:R-:W-:Y:S01]  /*df70*/  IMAD R4, R27, R0.reuse, RZ ;  /* 0x000000001b047224 */ /* 0x088fe200078e02ff */
[----:B------:R-:W-:Y:S01]  /*df80*/  SHF.R.S32.HI R3, RZ, 0x1f, R0 ;  /* 0x0000001fff037819 */ /* 0x000fe20000011400 */
[C---:B-1----:R-:W-:Y:S04]  /*df90*/  IMAD.WIDE.U32 R28, R26.reuse, R0, RZ ;  /* 0x000000001a1c7225 */ /* 0x042fe800078e00ff */
[----:B----4-:R-:W-:Y:S02]  /*dfa0*/  IMAD.IADD R6, R5, 0x1, -R6 ;  /* 0x0000000105067824 */ /* 0x010fe400078e0a06 */
[----:B------:R-:W-:Y:S02]  /*dfb0*/  IMAD R5, R26, R3, R4 ;  /* 0x000000031a057224 */ /* 0x000fe400078e0204 */
[-C--:B------:R-:W-:Y:S01]  /*dfc0*/  IMAD R4, R25, R6.reuse, RZ ;  /* 0x0000000619047224 */ /* 0x080fe200078e02ff */
[----:B------:R-:W-:Y:S01]  /*dfd0*/  SHF.R.S32.HI R7, RZ, 0x1f, R6 ;  /* 0x0000001fff077819 */ /* 0x000fe20000011406 */
[C---:B------:R-:W-:Y:S01]  /*dfe0*/  IMAD.WIDE.U32 R26, R24.reuse, R6, RZ ;  /* 0x00000006181a7225 */ /* 0x040fe200078e00ff */
[----:B------:R-:W-:Y:S03]  /*dff0*/  IADD3 R25, R29, R5, RZ ;  /* 0x000000051d197210 */ /* 0x000fe60007ffe0ff */
[-C--:B------:R-:W-:Y:S01]  /*e000*/  IMAD R4, R24, R7.reuse, R4 ;  /* 0x0000000718047224 */ /* 0x080fe200078e0204 */
[----:B------:R-:W-:Y:S03]  /*e010*/  MOV R24, R28 ;  /* 0x0000001c00187202 */ /* 0x000fe60000000f00 */
[----:B------:R-:W-:Y:S02]  /*e020*/  IMAD.IADD R27, R27, 0x1, R4 ;  /* 0x000000011b1b7824 */ /* 0x000fe400078e0204 */
[----:B--2---:R-:W-:Y:S04]  /*e030*/  IMAD.WIDE.U32 R24, R6, R22, R24 ;  /* 0x0000001606187225 */ /* 0x004fe800078e0018 */
[----:B------:R-:W-:Y:S01]  /*e040*/  IMAD R6, R23, R6, RZ ;  /* 0x0000000617067224 */ /* 0x000fe200078e02ff */
[----:B------:R-:W-:Y:S01]  /*e050*/  LEA R134, P1, R24, R134, 0x1 ;  /* 0x0000008618867211 */ /* 0x000fe200078208ff */
[----:B------:R-:W-:Y:S02]  /*e060*/  IMAD R4, R17, R0, RZ ;  /* 0x0000000011047224 */ /* 0x000fe400078e02ff */
        /* <DEDUP_REMOVED lines=9> */
.L_x_1298:
[----:B------:R-:W2:Y:S04]  /*e100*/  LD.E R5, desc[UR6][R18.64+0x40] ;  /* 0x0000400612057980 */ /* 0x000ea8000c101900 */
[----:B------:R-:W3:Y:S02]  /*e110*/  LD.E R3, desc[UR6][R18.64+0x38] ;  /* 0x0000380612037980 */ /* 0x000ee4000c101900 */
[----:B---3--:R-:W-:Y:S02]  /*e120*/  IMAD.U32 R3, R3, -0x40, RZ ;  /* 0xffffffc003037824 */ /* 0x008fe400078e00ff */
[----:B--2---:R-:W-:Y:S03]  /*e130*/  IMAD.U32 R5, R5, -0x40, RZ ;  /* 0xffffffc005057824 */ /* 0x004fe600078e00ff */
[----:B------:R-:W-:Y:S02]  /*e140*/  LEA R132, P0, R3, R132, 0x1 ;  /* 0x0000008403847211 */ /* 0x000fe400078008ff */
[----:B------:R-:W-:Y:S02]  /*e150*/  LEA R134, P1, R5, R134, 0x1 ;  /* 0x0000008605867211 */ /* 0x000fe400078208ff */
[----:B------:R-:W-:Y:S02]  /*e160*/  LEA.HI.X.SX32 R133, R3, R133, 0x1, P0 ;  /* 0x0000008503857211 */ /* 0x000fe400000f0eff */
[----:B------:R-:W-:Y:S09]  /*e170*/  LEA.HI.X.SX32 R135, R5, R135, 0x1, P1 ;  /* 0x0000008705877211 */ /* 0x000ff200008f0eff */
.L_x_1299:
[----:B------:R-:W-:Y:S05]  /*e180*/  BSYNC B0 ;  /* 0x0000000000007941 */ /* 0x000fea0003800000 */
.L_x_1297:
[----:B------:R-:W-:Y:S04]  /*e190*/  IADD3 R12, R12, -0x1, RZ ;  /* 0xffffffff0c0c7810 */ /* 0x000fe80007ffe0ff */
[----:B------:R-:W-:Y:S11]  /*e1a0*/  ISETP.GT.AND P0, PT, R12, R94, PT ;  /* 0x0000005e0c00720c */ /* 0x000ff60003f04270 */
[----:B------:R-:W-:Y:S02]  /*e1b0*/  @!UPT UIADD3 URZ, URZ, URZ, URZ ;  /* 0x0000003f3f3ff290 */ /* 0x000fe4000fffe03f */
[----:B------:R-:W-:Y:S05]  /*e1c0*/  @P0 BRA `(.L_x_1300) ;  /* 0xffffff4800c40947 */ /* 0x000fea000383ffff */
.L_x_1182:
        /* <DEDUP_REMOVED lines=12> */
[----:B------:R-:W2:Y:S01]  /*e290*/  LD.E.64 R2, desc[UR6][R18.64+0xf0] ;  /* 0x0000f00612027980 */ /* 0x000ea2000c101b00 */
[----:B------:R-:W-:-:S03]  /*e2a0*/  IMAD.MOV.U32 R17, RZ, RZ, RZ ;  /* 0x000000ffff117224 */ /* 0x000fc600078e00ff */
[----:B------:R-:W3:Y:S04]  /*e2b0*/  LD.E.U8 R4, desc[UR6][R18.64+0x1b3] ;  /* 0x0001b30612047980 */ /* 0x000ee8000c101100 */
[----:B------:R1:W5:Y:S04]  /*e2c0*/  LD.E.64 R24, desc[UR6][R18.64+0x148] ;  /* 0x0001480612187980 */ /* 0x000368000c101b00 */
[----:B------:R1:W5:Y:S01]  /*e2d0*/  LD.E.64 R26, desc[UR6][R18.64+0x150] ;  /* 0x00015006121a7980 */ /* 0x000362000c101b00 */
[----:B--2---:R-:W-:-:S04]  /*e2e0*/  ISETP.NE.U32.AND P1, PT, R2, RZ, PT ;  /* 0x000000ff0200720c */ /* 0x004fc80003f25070 */
[----:B------:R-:W-:-:S13]  /*e2f0*/  ISETP.NE.AND.EX P1, PT, R3, RZ, PT, P1 ;  /* 0x000000ff0300720c */ /* 0x000fda0003f25310 */
[----:B------:R-:W-:-:S04]  /*e300*/  @P1 LEA R20, P0, R238, R2, 0x2 ;  /* 0x00000002ee141211 */ /* 0x000fc800078010ff */
[----:B------:R-:W-:Y:S02]  /*e310*/  @P1 LEA.HI.X R21, R238, R3, R71, 0x2, P0 ;  /* 0x00000003ee151211 */ /* 0x000fe400000f1447 */
[----:B------:R1:W5:Y:S04]  /*e320*/  LD.E R3, desc[UR6][R18.64+0xc0] ;  /* 0x0000c00612037980 */ /* 0x000368000c101900 */
[----:B------:R-:W2:Y:S01]  /*e330*/  @P1 LD.E R17, desc[UR6][R20.64] ;  /* 0x0000000614111980 */ /* 0x000ea2000c101900 */
[----:B------:R-:W-:Y:S02]  /*e340*/  IADD3 R13, P1, R5, R184, RZ ;  /* 0x000000b8050d7210 */ /* 0x000fe40007f3e0ff */
[----:B------:R-:W-:Y:S02]  /*e350*/  LEA.HI R2, R0, R0, RZ, 0x1 ;  /* 0x0000000000027211 */ /* 0x000fe400078f08ff */
[----:B------:R-:W-:Y:S01]  /*e360*/  LEA R5, P0, R190, R184, 0x5 ;  /* 0x000000b8be057211 */ /* 0x000fe200078028ff */
[----:B------:R-:W-:Y:S01]  /*e370*/  IMAD.X R8, R7, 0x1, R187, P1 ;  /* 0x0000000107087824 */ /* 0x000fe200008e06bb */
[----:B-----5:R-:W-:Y:S01]  /*e380*/  LEA R30, P2, R184, R192, 0x1 ;  /* 0x000000c0b81e7211 */ /* 0x020fe200078408ff */
[----:B------:R-:W-:Y:S01]  /*e390*/  IMAD.MOV.U32 R186, RZ, RZ, R184 ;  /* 0x000000ffffba7224 */ /* 0x000fe200078e00b8 */
[----:B------:R-:W-:-:S02]  /*e3a0*/  SHF.R.S32.HI R2, RZ, 0x1, R2 ;  /* 0x00000001ff027819 */ /* 0x000fc40000011402 */
[----:B---3--:R-:W-:Y:S02]  /*e3b0*/  ISETP.NE.AND P4, PT, R4, RZ, PT ;  /* 0x000000ff0400720c */ /* 0x008fe40003f85270 */
[-C--:B------:R-:W-:Y:S02]  /*e3c0*/  LEA R34, P1, R13, R192.reuse, 0x1 ;  /* 0x000000c00d227211 */ /* 0x080fe400078208ff */
[----:B------:R-:W-:Y:S01]  /*e3d0*/  LEA.HI.X R7, R190, R187, R191, 0x5, P0 ;  /* 0x000000bbbe077211 */ /* 0x000fe200000f2cbf */
[----:B------:R-:W-:Y:S01]  /*e3e0*/  IMAD R6, R191, 0x30, RZ ;  /* 0x00000030bf067824 */ /* 0x000fe200078e02ff */
[-CC-:B------:R-:W-:Y:S01]  /*e3f0*/  LEA.HI.X R31, R184, R193.reuse, R187.reuse, 0x1, P2 ;  /* 0x000000c1b81f7211 */ /* 0x180fe200010f0cbb */
[----:B------:R-:W-:Y:S01]  /*e400*/  IMAD.WIDE.U32 R186, R190, 0x30, R186 ;  /* 0x00000030beba7825 */ /* 0x000fe200078e00ba */
[-C--:B------:R-:W-:Y:S02]  /*e410*/  LEA R32, P0, R5, R192.reuse, 0x1 ;  /* 0x000000c005207211 */ /* 0x080fe400078008ff */
[-C--:B------:R-:W-:Y:S01]  /*e420*/  LEA.HI.X R35, R13, R193.reuse, R8, 0x1, P1 ;  /* 0x000000c10d237211 */ /* 0x080fe200008f0c08 */
[----:B------:R-:W-:Y:S01]  /*e430*/  IMAD.IADD R13, R240, 0x1, -R169 ;  /* 0x00000001f00d7824 */ /* 0x000fe200078e0aa9 */
[----:B------:R-:W-:Y:S01]  /*e440*/  LEA.HI.X R33, R5, R193, R7, 0x1, P0 ;  /* 0x000000c105217211 */ /* 0x000fe200000f0c07 */
[----:B------:R-:W-:Y:S01]  /*e450*/  IMAD.IADD R5, R187, 0x1, R6 ;  /* 0x00000001bb057824 */ /* 0x000fe200078e0206 */
[----:B------:R-:W-:-:S02]  /*e460*/  LEA R28, P1, R186, R192, 0x1 ;  /* 0x000000c0ba1c7211 */ /* 0x000fc400078208ff */
[----:B------:R-:W-:Y:S02]  /*e470*/  ISETP.GE.AND P0, PT, R180, R13, PT ;  /* 0x0000000db400720c */ /* 0x000fe40003f06270 */
[----:B------:R-:W-:Y:S02]  /*e480*/  LEA.HI.X R29, R186, R193, R5, 0x1, P1 ;  /* 0x000000c1ba1d7211 */ /* 0x000fe400008f0c05 */
[----:B------:R-:W-:Y:S01]  /*e490*/  ISETP.GT.AND P0, PT, R55, -0x8, !P0 ;  /* 0xfffffff83700780c */ /* 0x000fe20004704270 */
[----:B--2---:R-:W-:-:S04]  /*e4a0*/  IMAD.IADD R17, R96, 0x1, R17 ;  /* 0x0000000160117824 */ /* 0x004fc800078e0211 */
[----:B------:R-:W-:-:S05]  /*e4b0*/  IMAD R17, R2, R17, RZ ;  /* 0x0000001102117224 */ /* 0x000fca00078e02ff */
[----:B------:R-:W-:Y:S02]  /*e4c0*/  SHF.R.S32.HI R7, RZ, 0x1f, R17 ;  /* 0x0000001fff077819 */ /* 0x000fe40000011411 */
[-C--:B------:R-:W-:Y:S02]  /*e4d0*/  IADD3 R8, P2, R14, R17.reuse, RZ ;  /* 0x000000110e087210 */ /* 0x080fe40007f5e0ff */
[C---:B------:R-:W-:Y:S01]  /*e4e0*/  IADD3 R4, P3, R164.reuse, R17, RZ ;  /* 0x00000011a4047210 */ /* 0x040fe20007f7e0ff */
[----:B------:R-:W-:Y:S02]  /*e4f0*/  IMAD.MOV.U32 R17, RZ, RZ, R2 ;  /* 0x000000ffff117224 */ /* 0x000fe400078e0002 */
[----:B------:R-:W-:Y:S01]  /*e500*/  IMAD.X R16, R15, 0x1, R7, P2 ;  /* 0x000000010f107824 */ /* 0x000fe200010e0607 */
[----:B------:R-:W-:Y:S01]  /*e510*/  LEA.HI.X.SX32 R5, R164, R7, 0x1, P3 ;  /* 0x00000007a4057211 */ /* 0x000fe200018f0eff */
[----:B-1----:R-:W-:Y:S08]  /*e520*/  @!P4 BRA `(.L_x_1303) ;  /* 0x0000003000c4c947 */ /* 0x002ff00003800000 */
        /* <DEDUP_REMOVED lines=18> */
[----:B-----5:R-:W-:Y:S01]  /*e650*/  MOV R37, R25 ;  /* 0x0000001900257202 */ /* 0x020fe20000000f00 */
[--C-:B------:R-:W-:Y:S02]  /*e660*/  HADD2.F32 R23, -RZ, R27.reuse.H1_H1 ;  /* 0x3000001bff177230 */ /* 0x100fe40000004100 */
[----:B------:R-:W-:Y:S02]  /*e670*/  HADD2.F32 R38, -RZ, R27.H0_H0 ;  /* 0x2000001bff267230 */ /* 0x000fe40000004100 */
[----:B------:R-:W-:-:S02]  /*e680*/  HADD2.F32 R25, -RZ, R37.H0_H0 ;  /* 0x20000025ff197230 */ /* 0x000fc40000004100 */
[----:B------:R-:W-:Y:S02]  /*e690*/  HADD2.F32 R37, -RZ, R37.H1_H1 ;  /* 0x30000025ff257230 */ /* 0x000fe40000004100 */
[----:B---3--:R-:W-:Y:S02]  /*e6a0*/  HADD2.F32 R2, -RZ, R5.H1_H1 ;  /* 0x30000005ff027230 */ /* 0x008fe40000004100 */
[----:B------:R-:W-:Y:S02]  /*e6b0*/  HADD2.F32 R8, -RZ, R4.H1_H1 ;  /* 0x30000004ff087230 */ /* 0x000fe40000004100 */
[----:B----4-:R-:W-:Y:S02]  /*e6c0*/  HADD2.F32 R12, -RZ, R7.H1_H1 ;  /* 0x30000007ff0c7230 */ /* 0x010fe40000004100 */
[----:B------:R-:W-:Y:S01]  /*e6d0*/  FMUL.FTZ R27, R23, R2 ;  /* 0x00000002171b7220 */ /* 0x000fe20000410000 */
[--C-:B------:R-:W-:Y:S02]  /*e6e0*/  HADD2.F32 R22, -RZ, R6.reuse.H1_H1 ;  /* 0x30000006ff167230 */ /* 0x100fe40000004100 */
[----:B------:R-:W-:Y:S01]  /*e6f0*/  FMUL.FTZ R36, R37, R8 ;  /* 0x0000000825247220 */ /* 0x000fe20000410000 */
[----:B------:R-:W-:-:S02]  /*e700*/  HADD2.F32 R6, -RZ, R6.H0_H0 ;  /* 0x20000006ff067230 */ /* 0x000fc40000004100 */
[----:B------:R-:W-:Y:S01]  /*e710*/  FMUL.FTZ R23, R23, R12 ;  /* 0x0000000c17177220 */ /* 0x000fe20000410000 */
[----:B------:R-:W-:Y:S02]  /*e720*/  HADD2.F32 R4, -RZ, R4.H0_H0 ;  /* 0x20000004ff047230 */ /* 0x000fe40000004100 */
[----:B------:R-:W-:Y:S01]  /*e730*/  FMUL.FTZ R37, R37, R22 ;  /* 0x0000001625257220 */ /* 0x000fe20000410000 */
[----:B------:R-:W-:Y:S02]  /*e740*/  HADD2.F32 R5, -RZ, R5.H0_H0 ;  /* 0x20000005ff057230 */ /* 0x000fe40000004100 */
[----:B------:R-:W-:Y:S01]  /*e750*/  FFMA.FTZ R2, R38, R2, R23 ;  /* 0x0000000226027223 */ /* 0x000fe20000010017 */
[----:B------:R-:W-:Y:S02]  /*e760*/  HADD2.F32 R23, -RZ, R24.H1_H1 ;  /* 0x30000018ff177230 */ /* 0x000fe40000004100 */
[----:B------:R-:W-:Y:S01]  /*e770*/  FFMA.FTZ R37, R25, R8, R37 ;  /* 0x0000000819257223 */ /* 0x000fe20000010025 */
[----:B------:R-:W-:-:S02]  /*e780*/  HADD2.F32 R8, -RZ, R26.H1_H1 ;  /* 0x3000001aff087230 */ /* 0x000fc40000004100 */
[----:B------:R-:W-:Y:S01]  /*e790*/  FFMA.FTZ R27, R38, R12, -R27 ;  /* 0x0000000c261b7223 */ /* 0x000fe2000001081b */
[----:B------:R-:W-:Y:S02]  /*e7a0*/  HADD2.F32 R7, -RZ, R7.H0_H0 ;  /* 0x20000007ff077230 */ /* 0x000fe40000004100 */
[----:B------:R-:W-:Y:S01]  /*e7b0*/  FFMA.FTZ R36, R25, R22, -R36 ;  /* 0x0000001619247223 */ /* 0x000fe20000010824 */
[C---:B------:R-:W-:Y:S01]  /*e7c0*/  FMUL.FTZ R12, R23.reuse, R4 ;  /* 0x00000004170c7220 */ /* 0x040fe20000410000 */
[-C--:B------:R-:W-:Y:S01]  /*e7d0*/  FMUL.FTZ R39, R23, R6.reuse ;  /* 0x0000000617277220 */ /* 0x080fe20000410000 */
[----:B------:R-:W-:Y:S02]  /*e7e0*/  HADD2.F32 R25, -RZ, R24.H0_H0 ;  /* 0x20000018ff197230 */ /* 0x000fe40000004100 */
[C---:B------:R-:W-:Y:S01]  /*e7f0*/  FMUL.FTZ R23, R8.reuse, R5 ;  /* 0x0000000508177220 */ /* 0x040fe20000410000 */
[----:B------:R-:W-:Y:S02]  /*e800*/  HADD2.F32 R26, -RZ, R26.H0_H0 ;  /* 0x2000001aff1a7230 */ /* 0x000fe40000004100 */
[----:B------:R-:W-:Y:S01]  /*e810*/  FMUL.FTZ R8, R8, R7 ;  /* 0x0000000708087220 */ /* 0x000fe20000410000 */
[----:B------:R-:W-:Y:S01]  /*e820*/  F2FP.F16.F32.PACK_AB R27, R2, R27 ;  /* 0x0000001b021b723e */ /* 0x000fe200000000ff */
[C---:B------:R-:W-:Y:S01]  /*e830*/  FFMA.FTZ R12, R25.reuse, R6, -R12 ;  /* 0x00000006190c7223 */ /* 0x040fe2000001080c */
[----:B------:R-:W-:Y:S01]  /*e840*/  FFMA.FTZ R39, R25, R4, R39 ;  /* 0x0000000419277223 */ /* 0x000fe20000010027 */
[C---:B------:R-:W-:Y:S01]  /*e850*/  FFMA.FTZ R23, R26.reuse, R7, -R23 ;  /* 0x000000071a177223 */ /* 0x040fe20000010817 */
[----:B------:R-:W-:Y:S01]  /*e860*/  FFMA.FTZ R8, R26, R5, R8 ;  /* 0x000000051a087223 */ /* 0x000fe20000010008 */
[----:B------:R-:W-:-:S02]  /*e870*/  F2FP.F16.F32.PACK_AB R25, R37, R36 ;  /* 0x000000242519723e */ /* 0x000fc400000000ff */
[----:B------:R-:W-:Y:S02]  /*e880*/  F2FP.F16.F32.PACK_AB R24, R39, R12 ;  /* 0x0000000c2718723e */ /* 0x000fe400000000ff */
[----:B------:R-:W-:Y:S02]  /*e890*/  F2FP.F16.F32.PACK_AB R26, R8, R23 ;  /* 0x00000017081a723e */ /* 0x000fe400000000ff */
.L_x_1309:
[----:B------:R-:W-:Y:S05]  /*e8a0*/  BSYNC B0 ;  /* 0x0000000000007941 */ /* 0x000fea0003800000 */
.L_x_1308:
[----:B-----5:R3:W-:Y:S02]  /*e8b0*/  STS.128 [R241], R24 ;  /* 0x00000018f1007388 */ /* 0x0207e40000000c00 */
.L_x_1307:
[----:B------:R-:W-:Y:S05]  /*e8c0*/  BSYNC B1 ;  /* 0x0000000000017941 */ /* 0x000fea0003800000 */
.L_x_1306:
        /* <DEDUP_REMOVED lines=10> */
[----:B-----5:R-:W-:Y:S01]  /*e970*/  MOV R37, R25 ;  /* 0x0000001900257202 */ /* 0x020fe20000000f00 */
[--C-:B------:R-:W-:Y:S02]  /*e980*/  HADD2.F32 R23, -RZ, R27.reuse.H1_H1 ;  /* 0x3000001bff177230 */ /* 0x100fe40000004100 */
[----:B------:R-:W-:Y:S02]  /*e990*/  HADD2.F32 R38, -RZ, R27.H0_H0 ;  /* 0x2000001bff267230 */ /* 0x000fe40000004100 */
[----:B------:R-:W-:-:S02]  /*e9a0*/  HADD2.F32 R25, -RZ, R37.H0_H0 ;  /* 0x20000025ff197230 */ /* 0x000fc40000004100 */
[----:B------:R-:W-:Y:S02]  /*e9b0*/  HADD2.F32 R37, -RZ, R37.H1_H1 ;  /* 0x30000025ff257230 */ /* 0x000fe40000004100 */
[----:B--2---:R-:W-:Y:S02]  /*e9c0*/  HADD2.F32 R2, -RZ, R5.H1_H1 ;  /* 0x30000005ff027230 */ /* 0x004fe40000004100 */
        /* <DEDUP_REMOVED lines=31> */
.L_x_1313:
[----:B------:R-:W-:Y:S05]  /*ebc0*/  BSYNC B0 ;  /* 0x0000000000007941 */ /* 0x000fea0003800000 */
.L_x_1312:
[----:B-----5:R1:W-:Y:S02]  /*ebd0*/  STS.128 [R241+0x2000], R24 ;  /* 0x00200018f1007388 */ /* 0x0203e40000000c00 */
.L_x_1311:
[----:B------:R-:W-:Y:S05]  /*ebe0*/  BSYNC B1 ;  /* 0x0000000000017941 */ /* 0x000fea0003800000 */
.L_x_1310:
        /* <DEDUP_REMOVED lines=10> */
[----:B-----5:R-:W-:Y:S01]  /*ec90*/  MOV R37, R25 ;  /* 0x0000001900257202 */ /* 0x020fe20000000f00 */
[--C-:B------:R-:W-:Y:S02]  /*eca0*/  HADD2.F32 R23, -RZ, R27.reuse.H1_H1 ;  /* 0x3000001bff177230 */ /* 0x100fe40000004100 */
[----:B------:R-:W-:Y:S02]  /*ecb0*/  HADD2.F32 R38, -RZ, R27.H0_H0 ;  /* 0x2000001bff267230 */ /* 0x000fe40000004100 */
[----:B------:R-:W-:-:S02]  /*ecc0*/  HADD2.F32 R25, -RZ, R37.H0_H0 ;  /* 0x20000025ff197230 */ /* 0x000fc40000004100 */
[----:B------:R-:W-:Y:S02]  /*ecd0*/  HADD2.F32 R37, -RZ, R37.H1_H1 ;  /* 0x30000025ff257230 */ /* 0x000fe40000004100 */
[----:B---3--:R-:W-:Y:S02]  /*ece0*/  HADD2.F32 R2, -RZ, R5.H1_H1 ;  /* 0x30000005ff027230 */ /* 0x008fe40000004100 */
[----:B------:R-:W-:Y:S02]  /*ecf0*/  HADD2.F32 R8, -RZ, R4.H1_H1 ;  /* 0x30000004ff087230 */ /* 0x000fe40000004100 */
[----:B--2---:R-:W-:Y:S02]  /*ed00*/  HADD2.F32 R12, -RZ, R7.H1_H1 ;  /* 0x30000007ff0c7230 */ /* 0x004fe40000004100 */
        /* <DEDUP_REMOVED lines=29> */
.L_x_1317:
[----:B------:R-:W-:Y:S05]  /*eee0*/  BSYNC B0 ;  /* 0x0000000000007941 */ /* 0x000fea0003800000 */
.L_x_1316:
[----:B-----5:R3:W-:Y:S02]  /*eef0*/  STS.128 [R241+0x4000], R24 ;  /* 0x00400018f1007388 */ /* 0x0207e40000000c00 */
.L_x_1315:
[----:B------:R-:W-:Y:S05]  /*ef00*/  BSYNC B1 ;  /* 0x0000000000017941 */ /* 0x000fea0003800000 */
.L_x_1314:
        /* <DEDUP_REMOVED lines=9> */
[----:B-12--5:R-:W-:Y:S01]  /*efa0*/  MOV R31, R25 ;  /* 0x00000019001f7202 */ /* 0x026fe20000000f00 */
        /* <DEDUP_REMOVED lines=36> */
.L_x_1319:
[----:B------:R-:W-:Y:S05]  /*f1f0*/  BSYNC B0 ;  /* 0x0000000000007941 */ /* 0x000fea0003800000 */
.L_x_1318:
[----:B-----5:R3:W-:Y:S02]  /*f200*/  STS.128 [R241+0x6000], R24 ;  /* 0x00600018f1007388 */ /* 0x0207e40000000c00 */
.L_x_1305:
[----:B------:R-:W-:Y:S05]  /*f210*/  BSYNC B2 ;  /* 0x0000000000027941 */ /* 0x000fea0003800000 */
.L_x_1304:
        /* <DEDUP_REMOVED lines=52> */
.L_x_1325:
[----:B------:R-:W-:Y:S05]  /*f560*/  BSYNC B0 ;  /* 0x0000000000007941 */ /* 0x000fea0003800000 */
.L_x_1324:
[----:B-----5:R3:W-:Y:S02]  /*f570*/  STS.128 [R241+0x800], R24 ;  /* 0x00080018f1007388 */ /* 0x0207e40000000c00 */
.L_x_1323:
[----:B------:R-:W-:Y:S05]  /*f580*/  BSYNC B1 ;  /* 0x0000000000017941 */ /* 0x000fea0003800000 */
.L_x_1322:
        /* <DEDUP_REMOVED lines=47> */
.L_x_1329:
[----:B------:R-:W-:Y:S05]  /*f880*/  BSYNC B0 ;  /* 0x0000000000007941 */ /* 0x000fea0003800000 */
.L_x_1328:
[----:B-----5:R1:W-:Y:S02]  /*f890*/  STS.128 [R241+0x2800], R24 ;  /* 0x00280018f1007388 */ /* 0x0203e40000000c00 */
.L_x_1327:
[----:B------:R-:W-:Y:S05]  /*f8a0*/  BSYNC B1 ;  /* 0x0000000000017941 */ /* 0x000fea0003800000 */
.L_x_1326:
        /* <DEDUP_REMOVED lines=47> */
.L_x_1333:
[----:B------:R-:W-:Y:S05]  /*fba0*/  BSYNC B0 ;  /* 0x0000000000007941 */ /* 0x000fea0003800000 */
.L_x_1332:
[----:B-----5:R3:W-:Y:S02]  /*fbb0*/  STS.128 [R241+0x4800], R24 ;  /* 0x00480018f1007388 */ /* 0x0207e40000000c00 */
.L_x_1331:
[----:B------:R-:W-:Y:S05]  /*fbc0*/  BSYNC B1 ;  /* 0x0000000000017941 */ /* 0x000fea0003800000 */
.L_x_1330:
        /* <DEDUP_REMOVED lines=19> */
[----:B-1----:R-:W-:Y:S01]  /*fd00*/  FMUL.FTZ R34, R31, R8 ;  /* 0x000000081f227220 */ /* 0x002fe20000410000 */
        /* <DEDUP_REMOVED lines=26> */
.L_x_1335:
[----:B------:R-:W-:Y:S05]  /*feb0*/  BSYNC B0 ;  /* 0x0000000000007941 */ /* 0x000fea0003800000 */
.L_x_1334:
[----:B-----5:R3:W-:Y:S02]  /*fec0*/  STS.128 [R241+0x6800], R24 ;  /* 0x00680018f1007388 */ /* 0x0207e40000000c00 */
.L_x_1321:
[----:B------:R-:W-:Y:S05]  /*fed0*/  BSYNC B2 ;  /* 0x0000000000027941 */ /* 0x000fea0003800000 */
.L_x_1320:
        /* <DEDUP_REMOVED lines=52> */
.L_x_1341:
[----:B------:R-:W-:Y:S05]  /*10220*/  BSYNC B0 ;  /* 0x0000000000007941 */ /* 0x000fea0003800000 */
.L_x_1340:
[----:B-----5:R3:W-:Y:S02]  /*10230*/  STS.128 [R241+0x1000], R24 ;  /* 0x00100018f1007388 */ /* 0x0207e40000000c00 */
.L_x_1339:
[----:B------:R-:W-:Y:S05]  /*10240*/  BSYNC B1 ;  /* 0x0000000000017941 */ /* 0x000fea0003800000 */
.L_x_1338:
        /* <DEDUP_REMOVED lines=47> */
.L_x_1345:
[----:B------:R-:W-:Y:S05]  /*10540*/  BSYNC B0 ;  /* 0x0000000000007941 */ /* 0x000fea0003800000 */
.L_x_1344:
[----:B-----5:R1:W-:Y:S02]  /*10550*/  STS.128 [R241+0x3000], R24 ;  /* 0x00300018f1007388 */ /* 0x0203e40000000c00 */
.L_x_1343:
[----:B------:R-:W-:Y:S05]  /*10560*/  BSYNC B1 ;  /* 0x0000000000017941 */ /* 0x000fea0003800000 */
.L_x_1342:
        /* <DEDUP_REMOVED lines=47> */
.L_x_1349:
[----:B------:R-:W-:Y:S05]  /*10860*/  BSYNC B0 ;  /* 0x0000000000007941 */ /* 0x000fea0003800000 */
.L_x_1348:
[----:B-----5:R3:W-:Y:S02]  /*10870*/  STS.128 [R241+0x5000], R24 ;  /* 0x00500018f1007388 */ /* 0x0207e40000000c00 */
.L_x_1347:
[----:B------:R-:W-:Y:S05]  /*10880*/  BSYNC B1 ;  /* 0x0000000000017941 */ /* 0x000fea0003800000 */
.L_x_1346:
        /* <DEDUP_REMOVED lines=46> */
.L_x_1351:
[----:B------:R-:W-:Y:S05]  /*10b70*/  BSYNC B0 ;  /* 0x0000000000007941 */ /* 0x000fea0003800000 */
.L_x_1350:
[----:B-----5:R3:W-:Y:S02]  /*10b80*/  STS.128 [R241+0x7000], R24 ;  /* 0x00700018f1007388 */ /* 0x0207e40000000c00 */
.L_x_1337:
[----:B------:R-:W-:Y:S05]  /*10b90*/  BSYNC B2 ;  /* 0x0000000000027941 */ /* 0x000fea0003800000 */
.L_x_1336:
[----:B-123--:R-:W-:-:S05]  /*10ba0*/  VIADD R32, R180, 0x30 ;  /* 0x00000030b4207836 */ /* 0x00efca0000000000 */
        /* <DEDUP_REMOVED lines=13> */
[--C-:B-----5:R-:W-:Y:S02]  /*10c80*/  HADD2.F32 R14, -RZ, R25.reuse.H0_H0 ;  /* 0x20000019ff0e7230 */ /* 0x120fe40000004100 */
[----:B------:R-:W-:Y:S02]  /*10c90*/  HADD2.F32 R25, -RZ, R25.H1_H1 ;  /* 0x30000019ff197230 */ /* 0x000fe40000004100 */
[--C-:B------:R-:W-:Y:S02]  /*10ca0*/  HADD2.F32 R15, -RZ, R27.reuse.H1_H1 ;  /* 0x3000001bff0f7230 */ /* 0x100fe40000004100 */
[----:B------:R-:W-:-:S02]  /*10cb0*/  HADD2.F32 R22, -RZ, R27.H0_H0 ;  /* 0x2000001bff167230 */ /* 0x000fc40000004100 */
[----:B---3--:R-:W-:Y:S02]  /*10cc0*/  HADD2.F32 R8, -RZ, R4.H1_H1 ;  /* 0x30000004ff087230 */ /* 0x008fe40000004100 */
[----:B------:R-:W-:Y:S02]  /*10cd0*/  HADD2.F32 R2, -RZ, R5.H1_H1 ;  /* 0x30000005ff027230 */ /* 0x000fe40000004100 */
[--C-:B----4-:R-:W-:Y:S02]  /*10ce0*/  HADD2.F32 R13, -RZ, R6.reuse.H1_H1 ;  /* 0x30000006ff0d7230 */ /* 0x110fe40000004100 */
[----:B------:R-:W-:Y:S01]  /*10cf0*/  FMUL.FTZ R27, R25, R8 ;  /* 0x00000008191b7220 */ /* 0x000fe20000410000 */
[----:B------:R-:W-:Y:S02]  /*10d00*/  HADD2.F32 R12, -RZ, R7.H1_H1 ;  /* 0x30000007ff0c7230 */ /* 0x000fe40000004100 */
[----:B------:R-:W-:Y:S01]  /*10d10*/  FMUL.FTZ R23, R15, R2 ;  /* 0x000000020f177220 */ /* 0x000fe20000410000 */
[----:B------:R-:W-:-:S02]  /*10d20*/  HADD2.F32 R6, -RZ, R6.H0_H0 ;  /* 0x20000006ff067230 */ /* 0x000fc40000004100 */
[-C--:B------:R-:W-:Y:S01]  /*10d30*/  FMUL.FTZ R25, R25, R13.reuse ;  /* 0x0000000d19197220 */ /* 0x080fe20000410000 */
[----:B------:R-:W-:Y:S01]  /*10d40*/  FFMA.FTZ R27, R14, R13, -R27 ;  /* 0x0000000d0e1b7223 */ /* 0x000fe2000001081b */
[-C--:B------:R-:W-:Y:S01]  /*10d50*/  FMUL.FTZ R15, R15, R12.reuse ;  /* 0x0000000c0f0f7220 */ /* 0x080fe20000410000 */
[----:B------:R-:W-:Y:S01]  /*10d60*/  FFMA.FTZ R23, R22, R12, -R23 ;  /* 0x0000000c16177223 */ /* 0x000fe20000010817 */
[----:B------:R-:W-:Y:S02]  /*10d70*/  HADD2.F32 R13, -RZ, R24.H1_H1 ;  /* 0x30000018ff0d7230 */ /* 0x000fe40000004100 */
[----:B------:R-:W-:Y:S01]  /*10d80*/  FFMA.FTZ R8, R14, R8, R25 ;  /* 0x000000080e087223 */ /* 0x000fe20000010019 */
[----:B------:R-:W-:Y:S02]  /*10d90*/  HADD2.F32 R4, -RZ, R4.H0_H0 ;  /* 0x20000004ff047230 */ /* 0x000fe40000004100 */
[----:B------:R-:W-:Y:S01]  /*10da0*/  FFMA.FTZ R2, R22, R2, R15 ;  /* 0x0000000216027223 */ /* 0x000fe2000001000f */
[----:B------:R-:W-:-:S02]  /*10db0*/  HADD2.F32 R5, -RZ, R5.H0_H0 ;  /* 0x20000005ff057230 */ /* 0x000fc40000004100 */
[C---:B------:R-:W-:Y:S01]  /*10dc0*/  FMUL.FTZ R25, R13.reuse, R6 ;  /* 0x000000060d197220 */ /* 0x040fe20000410000 */
[----:B------:R-:W-:Y:S02]  /*10dd0*/  HADD2.F32 R12, -RZ, R26.H1_H1 ;  /* 0x3000001aff0c7230 */ /* 0x000fe40000004100 */
[----:B------:R-:W-:Y:S01]  /*10de0*/  FMUL.FTZ R14, R13, R4 ;  /* 0x000000040d0e7220 */ /* 0x000fe20000410000 */
[----:B------:R-:W-:Y:S01]  /*10df0*/  HADD2.F32 R7, -RZ, R7.H0_H0 ;  /* 0x20000007ff077230 */ /* 0x000fe20000004100 */
[----:B------:R-:W-:Y:S01]  /*10e00*/  F2FP.F16.F32.PACK_AB R8, R8, R27 ;  /* 0x0000001b0808723e */ /* 0x000fe200000000ff */
        /* <DEDUP_REMOVED lines=8> */
[----:B------:R-:W-:-:S03]  /*10e90*/  FFMA.FTZ R12, R26, R5, R12 ;  /* 0x000000051a0c7223 */ /* 0x000fc6000001000c */
[----:B------:R-:W-:Y:S02]  /*10ea0*/  F2FP.F16.F32.PACK_AB R24, R25, R14 ;  /* 0x0000000e1918723e */ /* 0x000fe400000000ff */
[----:B------:R-:W-:Y:S02]  /*10eb0*/  F2FP.F16.F32.PACK_AB R26, R12, R13 ;  /* 0x0000000d0c1a723e */ /* 0x000fe400000000ff */
[----:B------:R-:W-:Y:S02]  /*10ec0*/  MOV R25, R8 ;  /* 0x0000000800197202 */ /* 0x000fe40000000f00 */
.L_x_1356:
[----:B------:R-:W-:Y:S05]  /*10ed0*/  BSYNC B0 ;  /* 0x0000000000007941 */ /* 0x000fea0003800000 */
.L_x_1355:
[----:B-----5:R3:W-:Y:S02]  /*10ee0*/  STS.128 [R241+0x1800], R24 ;  /* 0x00180018f1007388 */ /* 0x0207e40000000c00 */
.L_x_1354:
[----:B------:R-:W-:Y:S05]  /*10ef0*/  BSYNC B1 ;  /* 0x0000000000017941 */ /* 0x000fea0003800000 */
.L_x_1353:
        /* <DEDUP_REMOVED lines=10> */
[--C-:B-----5:R-:W-:Y:S01]  /*10fa0*/  HADD2.F32 R23, -RZ, R13.reuse.H0_H0 ;  /* 0x2000000dff177230 */ /* 0x120fe20000004100 */
[----:B------:R-:W-:Y:S01]  /*10fb0*/  MOV R22, R14 ;  /* 0x0000000e00167202 */ /* 0x000fe20000000f00 */
[----:B---3--:R-:W-:Y:S02]  /*10fc0*/  HADD2.F32 R24, -RZ, R13.H1_H1 ;  /* 0x3000000dff187230 */ /* 0x008fe40000004100 */
[--C-:B------:R-:W-:Y:S02]  /*10fd0*/  HADD2.F32 R14, -RZ, R15.reuse.H1_H1 ;  /* 0x3000000fff0e7230 */ /* 0x100fe40000004100 */
[----:B------:R-:W-:-:S02]  /*10fe0*/  HADD2.F32 R25, -RZ, R15.H0_H0 ;  /* 0x2000000fff197230 */ /* 0x000fc40000004100 */
[----:B--2---:R-:W-:Y:S02]  /*10ff0*/  HADD2.F32 R8, -RZ, R4.H1_H1 ;  /* 0x30000004ff087230 */ /* 0x004fe40000004100 */
[----:B------:R-:W-:Y:S02]  /*11000*/  HADD2.F32 R2, -RZ, R5.H1_H1 ;  /* 0x30000005ff027230 */ /* 0x000fe40000004100 */
[--C-:B----4-:R-:W-:Y:S02]  /*11010*/  HADD2.F32 R13, -RZ, R6.reuse.H1_H1 ;  /* 0x30000006ff0d7230 */ /* 0x110fe40000004100 */
[C---:B------:R-:W-:Y:S01]  /*11020*/  FMUL.FTZ R26, R24.reuse, R8 ;  /* 0x00000008181a7220 */ /* 0x040fe20000410000 */
[----:B------:R-:W-:Y:S02]  /*11030*/  HADD2.F32 R11, -RZ, R7.H1_H1 ;  /* 0x30000007ff0b7230 */ /* 0x000fe40000004100 */
[----:B------:R-:W-:Y:S02]  /*11040*/  HADD2.F32 R6, -RZ, R6.H0_H0 ;  /* 0x20000006ff067230 */ /* 0x000fe40000004100 */
[----:B------:R-:W-:Y:S01]  /*11050*/  FMUL.FTZ R15, R24, R13 ;  /* 0x0000000d180f7220 */ /* 0x000fe20000410000 */
[C---:B------:R-:W-:Y:S01]  /*11060*/  FMUL.FTZ R24, R14.reuse, R2 ;  /* 0x000000020e187220 */ /* 0x040fe20000410000 */
[----:B------:R-:W-:Y:S01]  /*11070*/  FMUL.FTZ R27, R14, R11 ;  /* 0x0000000b0e1b7220 */ /* 0x000fe20000410000 */
[----:B------:R-:W-:-:S02]  /*11080*/  HADD2.F32 R4, -RZ, R4.H0_H0 ;  /* 0x20000004ff047230 */ /* 0x000fc40000004100 */
[----:B------:R-:W-:Y:S01]  /*11090*/  FFMA.FTZ R26, R23, R13, -R26 ;  /* 0x0000000d171a7223 */ /* 0x000fe2000001081a */
[C---:B------:R-:W-:Y:S01]  /*110a0*/  FFMA.FTZ R24, R25.reuse, R11, -R24 ;  /* 0x0000000b19187223 */ /* 0x040fe20000010818 */
[----:B------:R-:W-:Y:S01]  /*110b0*/  FFMA.FTZ R27, R25, R2, R27 ;  /* 0x00000002191b7223 */ /* 0x000fe2000001001b */
[----:B------:R-:W-:Y:S02]  /*110c0*/  HADD2.F32 R11, -RZ, R12.H1_H1 ;  /* 0x3000000cff0b7230 */ /* 0x000fe40000004100 */
[----:B------:R-:W-:Y:S01]  /*110d0*/  FFMA.FTZ R15, R23, R8, R15 ;  /* 0x00000008170f7223 */ /* 0x000fe2000001000f */
[----:B------:R-:W-:Y:S02]  /*110e0*/  HADD2.F32 R5, -RZ, R5.H0_H0 ;  /* 0x20000005ff057230 */ /* 0x000fe40000004100 */
[----:B------:R-:W-:Y:S02]  /*110f0*/  HADD2.F32 R2, -RZ, R22.H1_H1 ;  /* 0x30000016ff027230 */ /* 0x000fe40000004100 */
[----:B------:R-:W-:Y:S01]  /*11100*/  FMUL.FTZ R8, R11, R4 ;  /* 0x000000040b087220 */ /* 0x000fe20000410000 */
[----:B------:R-:W-:-:S02]  /*11110*/  HADD2.F32 R7, -RZ, R7.H0_H0 ;  /* 0x20000007ff077230 */ /* 0x000fc40000004100 */
[-C--:B------:R-:W-:Y:S01]  /*11120*/  FMUL.FTZ R23, R11, R6.reuse ;  /* 0x000000060b177220 */ /* 0x080fe20000410000 */
[----:B------:R-:W-:Y:S02]  /*11130*/  HADD2.F32 R13, -RZ, R12.H0_H0 ;  /* 0x2000000cff0d7230 */ /* 0x000fe40000004100 */
[C---:B------:R-:W-:Y:S01]  /*11140*/  FMUL.FTZ R11, R2.reuse, R5 ;  /* 0x00000005020b7220 */ /* 0x040fe20000410000 */
[----:B------:R-:W-:Y:S02]  /*11150*/  HADD2.F32 R22, -RZ, R22.H0_H0 ;  /* 0x20000016ff167230 */ /* 0x000fe40000004100 */
[-C--:B------:R-:W-:Y:S01]  /*11160*/  FMUL.FTZ R2, R2, R7.reuse ;  /* 0x0000000702027220 */ /* 0x080fe20000410000 */
[C---:B------:R-:W-:Y:S01]  /*11170*/  FFMA.FTZ R8, R13.reuse, R6, -R8 ;  /* 0x000000060d087223 */ /* 0x040fe20000010808 */
[----:B------:R-:W-:Y:S01]  /*11180*/  FFMA.FTZ R23, R13, R4, R23 ;  /* 0x000000040d177223 */ /* 0x000fe20000010017 */
[C---:B------:R-:W-:Y:S01]  /*11190*/  FFMA.FTZ R11, R22.reuse, R7, -R11 ;  /* 0x00000007160b7223 */ /* 0x040fe2000001080b */
[----:B------:R-:W-:Y:S01]  /*111a0*/  FFMA.FTZ R2, R22, R5, R2 ;  /* 0x0000000516027223 */ /* 0x000fe20000010002 */
[----:B------:R-:W-:-:S02]  /*111b0*/  F2FP.F16.F32.PACK_AB R13, R15, R26 ;  /* 0x0000001a0f0d723e */ /* 0x000fc400000000ff */
[----:B------:R-:W-:Y:S02]  /*111c0*/  F2FP.F16.F32.PACK_AB R15, R27, R24 ;  /* 0x000000181b0f723e */ /* 0x000fe400000000ff */
[----:B------:R-:W-:Y:S02]  /*111d0*/  F2FP.F16.F32.PACK_AB R12, R23, R8 ;  /* 0x00000008170c723e */ /* 0x000fe400000000ff */
[----:B------:R-:W-:Y:S02]  /*111e0*/  F2FP.F16.F32.PACK_AB R14, R2, R11 ;  /* 0x0000000b020e723e */ /* 0x000fe400000000ff */
.L_x_1360:
[----:B------:R-:W-:Y:S05]  /*111f0*/  BSYNC B0 ;  /* 0x0000000000007941 */ /* 0x000fea0003800000 */
.L_x_1359:
[----:B-----5:R1:W-:Y:S02]  /*11200*/  STS.128 [R241+0x3800], R12 ;  /* 0x0038000cf1007388 */ /* 0x0203e40000000c00 */
.L_x_1358:
[----:B------:R-:W-:Y:S05]  /*11210*/  BSYNC B1 ;  /* 0x0000000000017941 */ /* 0x000fea0003800000 */
.L_x_1357:
        /* <DEDUP_REMOVED lines=10> */
[--C-:B-----5:R-:W-:Y:S02]  /*112c0*/  HADD2.F32 R22, -RZ, R13.reuse.H0_H0 ;  /* 0x2000000dff167230 */ /* 0x120fe40000004100 */
[----:B------:R-:W-:Y:S02]  /*112d0*/  HADD2.F32 R23, -RZ, R13.H1_H1 ;  /* 0x3000000dff177230 */ /* 0x000fe40000004100 */
[--C-:B------:R-:W-:Y:S02]  /*112e0*/  HADD2.F32 R13, -RZ, R15.reuse.H1_H1 ;  /* 0x3000000fff0d7230 */ /* 0x100fe40000004100 */
[----:B---3--:R-:W-:-:S02]  /*112f0*/  HADD2.F32 R24, -RZ, R15.H0_H0 ;  /* 0x2000000fff187230 */ /* 0x008fc40000004100 */
[----:B--2---:R-:W-:Y:S02]  /*11300*/  HADD2.F32 R8, -RZ, R4.H1_H1 ;  /* 0x30000004ff087230 */ /* 0x004fe40000004100 */
        /* <DEDUP_REMOVED lines=17> */
[----:B------:R-:W-:Y:S01]  /*11420*/  HADD2.F32 R7, -RZ, R7.H0_H0 ;  /* 0x20000007ff077230 */ /* 0x000fe20000004100 */
[----:B------:R-:W-:Y:S01]  /*11430*/  F2FP.F16.F32.PACK_AB R15, R2, R15 ;  /* 0x0000000f020f723e */ /* 0x000fe200000000ff */
[----:B------:R-:W-:Y:S02]  /*11440*/  HADD2.F32 R13, -RZ, R12.H0_H0 ;  /* 0x2000000cff0d7230 */ /* 0x000fe40000004100 */
[----:B------:R-:W-:Y:S01]  /*11450*/  FMUL.FTZ R12, R11, R4 ;  /* 0x000000040b0c7220 */ /* 0x000fe20000410000 */
[----:B------:R-:W-:Y:S02]  /*11460*/  HADD2.F32 R14, -RZ, R14.H0_H0 ;  /* 0x2000000eff0e7230 */ /* 0x000fe40000004100 */
[C---:B------:R-:W-:Y:S01]  /*11470*/  FMUL.FTZ R11, R10.reuse, R5 ;  /* 0x000000050a0b7220 */ /* 0x040fe20000410000 */
        /* <DEDUP_REMOVED lines=8> */
.L_x_1364:
[----:B------:R-:W-:Y:S05]  /*11500*/  BSYNC B0 ;  /* 0x0000000000007941 */ /* 0x000fea0003800000 */
.L_x_1363:
[----:B-----5:R1:W-:Y:S02]  /*11510*/  STS.128 [R241+0x5800], R12 ;  /* 0x0058000cf1007388 */ /* 0x0203e40000000c00 */
.L_x_1362:
[----:B------:R-:W-:Y:S05]  /*11520*/  BSYNC B1 ;  /* 0x0000000000017941 */ /* 0x000fea0003800000 */
.L_x_1361:
        /* <DEDUP_REMOVED lines=8> */
[----:B------:R-:W3:Y:S01]  /*115b0*/  LD.E.64 R4, desc[UR6][R16.64+0xc0] ;  /* 0x0000c00610047980 */ /* 0x000ee2000c101b00 */
[----:B-----5:R-:W-:Y:S02]  /*115c0*/  HADD2.F32 R9, -RZ, R15.H1_H1 ;  /* 0x3000000fff097230 */ /* 0x020fe40000004100 */
[--C-:B------:R-:W-:Y:S02]  /*115d0*/  HADD2.F32 R11, -RZ, R13.reuse.H0_H0 ;  /* 0x2000000dff0b7230 */ /* 0x100fe40000004100 */
[----:B------:R-:W-:Y:S02]  /*115e0*/  HADD2.F32 R13, -RZ, R13.H1_H1 ;  /* 0x3000000dff0d7230 */ /* 0x000fe40000004100 */
[----:B------:R-:W-:-:S02]  /*115f0*/  HADD2.F32 R15, -RZ, R15.H0_H0 ;  /* 0x2000000fff0f7230 */ /* 0x000fc40000004100 */
[----:B--2---:R-:W-:Y:S02]  /*11600*/  HADD2.F32 R0, -RZ, R3.H1_H1 ;  /* 0x30000003ff007230 */ /* 0x004fe40000004100 */
[----:B------:R-:W-:Y:S02]  /*11610*/  HADD2.F32 R6, -RZ, R2.H1_H1 ;  /* 0x30000002ff067230 */ /* 0x000fe40000004100 */
[----:B---3--:R-:W-:Y:S02]  /*11620*/  HADD2.F32 R7, -RZ, R5.H1_H1 ;  /* 0x30000005ff077230 */ /* 0x008fe40000004100 */
[----:B------:R-:W-:Y:S01]  /*11630*/  FMUL.FTZ R10, R9, R0 ;  /* 0x00000000090a7220 */ /* 0x000fe20000410000 */
[--C-:B------:R-:W-:Y:S02]  /*11640*/  HADD2.F32 R8, -RZ, R4.reuse.H1_H1 ;  /* 0x30000004ff087230 */ /* 0x100fe40000004100 */
[----:B------:R-:W-:Y:S01]  /*11650*/  FMUL.FTZ R16, R13, R6 ;  /* 0x000000060d107220 */ /* 0x000fe20000410000 */
[----:B------:R-:W-:-:S02]  /*11660*/  HADD2.F32 R4, -RZ, R4.H0_H0 ;  /* 0x20000004ff047230 */ /* 0x000fc40000004100 */
[-C--:B------:R-:W-:Y:S01]  /*11670*/  FMUL.FTZ R9, R9, R7.reuse ;  /* 0x0000000709097220 */ /* 0x080fe20000410000 */
[----:B------:R-:W-:Y:S01]  /*11680*/  FFMA.FTZ R10, R15, R7, -R10 ;  /* 0x000000070f0a7223 */ /* 0x000fe2000001080a */
[----:B------:R-:W-:Y:S01]  /*11690*/  FMUL.FTZ R13, R13, R8 ;  /* 0x000000080d0d7220 */ /* 0x000fe20000410000 */
[----:B------:R-:W-:Y:S02]  /*116a0*/  HADD2.F32 R7, -RZ, R12.H1_H1 ;  /* 0x3000000cff077230 */ /* 0x000fe40000004100 */
[----:B------:R-:W-:Y:S01]  /*116b0*/  FFMA.FTZ R9, R15, R0, R9 ;  /* 0x000000000f097223 */ /* 0x000fe20000010009 */
[----:B------:R-:W-:Y:S02]  /*116c0*/  HADD2.F32 R2, -RZ, R2.H0_H0 ;  /* 0x20000002ff027230 */ /* 0x000fe40000004100 */
[C---:B------:R-:W-:Y:S01]  /*116d0*/  FFMA.FTZ R16, R11.reuse, R8, -R16 ;  /* 0x000000080b107223 */ /* 0x040fe20000010810 */
[----:B------:R-:W-:Y:S02]  /*116e0*/  HADD2.F32 R3, -RZ, R3.H0_H0 ;  /* 0x20000003ff037230 */ /* 0x000fe40000004100 */
[----:B------:R-:W-:Y:S01]  /*116f0*/  FFMA.FTZ R13, R11, R6, R13 ;  /* 0x000000060b0d7223 */ /* 0x000fe2000001000d */
[----:B------:R-:W-:-:S02]  /*11700*/  HADD2.F32 R0, -RZ, R14.H1_H1 ;  /* 0x3000000eff007230 */ /* 0x000fc40000004100 */
[C---:B------:R-:W-:Y:S01]  /*11710*/  FMUL.FTZ R6, R7.reuse, R2 ;  /* 0x0000000207067220 */ /* 0x040fe20000410000 */
[----:B------:R-:W-:Y:S02]  /*11720*/  HADD2.F32 R5, -RZ, R5.H0_H0 ;  /* 0x20000005ff057230 */ /* 0x000fe40000004100 */
[----:B------:R-:W-:Y:S01]  /*11730*/  FMUL.FTZ R15, R7, R4 ;  /* 0x00000004070f7220 */ /* 0x000fe20000410000 */
[----:B------:R-:W-:Y:S02]  /*11740*/  HADD2.F32 R11, -RZ, R12.H0_H0 ;  /* 0x2000000cff0b7230 */ /* 0x000fe40000004100 */
[C---:B------:R-:W-:Y:S01]  /*11750*/  FMUL.FTZ R7, R0.reuse, R3 ;  /* 0x0000000300077220 */ /* 0x040fe20000410000 */
[----:B------:R-:W-:Y:S02]  /*11760*/  HADD2.F32 R14, -RZ, R14.H0_H0 ;  /* 0x2000000eff0e7230 */ /* 0x000fe40000004100 */
[-C--:B------:R-:W-:Y:S01]  /*11770*/  FMUL.FTZ R0, R0, R5.reuse ;  /* 0x0000000500007220 */ /* 0x080fe20000410000 */
        /* <DEDUP_REMOVED lines=8> */
[----:B------:R-:W-:Y:S02]  /*11800*/  MOV R15, R9 ;  /* 0x00000009000f7202 */ /* 0x000fe40000000f00 */
.L_x_1366:
[----:B------:R-:W-:Y:S05]  /*11810*/  BSYNC B0 ;  /* 0x0000000000007941 */ /* 0x000fea0003800000 */
.L_x_1365:
[----:B-----5:R1:W-:Y:S01]  /*11820*/  STS.128 [R241+0x7800], R12 ;  /* 0x0078000cf1007388 */ /* 0x0203e20000000c00 */
[----:B------:R-:W-:Y:S05]  /*11830*/  BRA `(.L_x_1352) ;  /* 0x0000006400287947 */ /* 0x000fea0003800000 */
.L_x_1303:
        /* <DEDUP_REMOVED lines=22> */
[----:B------:R-:W-:-:S04]  /*119a0*/  @P0 IADD3 R21, -R2, RZ, RZ ;  /* 0x000000ff02150210 */ /* 0x000fc80007ffe1ff */
[----:B------:R-:W4:Y:S01]  /*119b0*/  LD.E.128 R4, desc[UR6][R4.64] ;  /* 0x0000000604047980 */ /* 0x000f22000c101d00 */
[----:B------:R-:W-:-:S04]  /*119c0*/  IADD3 R23, P1, R21, R8, RZ ;  /* 0x0000000815177210 */ /* 0x000fc80007f3e0ff */
[----:B------:R-:W-:Y:S02]  /*119d0*/  LEA.HI.X.SX32 R21, R21, R16, 0x1, P1 ;  /* 0x0000001015157211 */ /* 0x000fe400008f0eff */
[----:B------:R-:W-:-:S04]  /*119e0*/  LEA R20, P1, R23, R24, 0x1 ;  /* 0x0000001817147211 */ /* 0x000fc800078208ff */
[----:B------:R-:W-:-:S06]  /*119f0*/  LEA.HI.X R21, R23, R25, R21, 0x1, P1 ;  /* 0x0000001917157211 */ /* 0x000fcc00008f0c15 */
[----:B------:R-:W2:Y:S01]  /*11a00*/  LD.E.128 R20, desc[UR6][R20.64] ;  /* 0x0000000614147980 */ /* 0x000ea2000c101d00 */
[----:B---3--:R-:W-:Y:S02]  /*11a10*/  HADD2.F32 R52, -RZ, R39.H0_H0 ;  /* 0x20000027ff347230 */ /* 0x008fe40000004100 */
[--C-:B----4-:R-:W-:Y:S02]  /*11a20*/  HADD2.F32 R12, -RZ, R5.reuse.H0_H0 ;  /* 0x20000005ff0c7230 */ /* 0x110fe40000004100 */
        /* <DEDUP_REMOVED lines=8> */
[----:B------:R-:W-:Y:S01]  /*11ab0*/  @!P0 FADD.FTZ R7, -R7, -RZ ;  /* 0x800000ff07078221 */ /* 0x000fe20000010100 */
[----:B------:R-:W-:Y:S02]  /*11ac0*/  HADD2.F32 R49, -RZ, R37.H0_H0 ;  /* 0x20000025ff317230 */ /* 0x000fe40000004100 */
[----:B------:R-:W-:Y:S02]  /*11ad0*/  HADD2.F32 R54, -RZ, R39.H1_H1 ;  /* 0x30000027ff367230 */ /* 0x000fe40000004100 */
[----:B------:R-:W-:-:S02]  /*11ae0*/  HADD2.F32 R6, -RZ, R6.H1_H1 ;  /* 0x30000006ff067230 */ /* 0x000fc40000004100 */
[----:B------:R-:W-:Y:S01]  /*11af0*/  FMUL.FTZ R52, R52, R5 ;  /* 0x0000000534347220 */ /* 0x000fe20000410000 */
[----:B------:R-:W-:Y:S01]  /*11b00*/  FMUL.FTZ R49, R49, R12 ;  /* 0x0000000c31317220 */ /* 0x000fe20000410000 */
[----:B------:R-:W-:Y:S01]  /*11b10*/  FMUL.FTZ R54, R54, R7 ;  /* 0x0000000736367220 */ /* 0x000fe20000410000 */
[----:B------:R-:W-:Y:S02]  /*11b20*/  HADD2.F32 R5, -RZ, R38.H1_H1 ;  /* 0x30000026ff057230 */ /* 0x000fe40000004100 */
[----:B------:R-:W-:Y:S01]  /*11b30*/  @!P0 FADD.FTZ R6, -R6, -RZ ;  /* 0x800000ff06068221 */ /* 0x000fe20000010100 */
[----:B------:R-:W-:Y:S02]  /*11b40*/  HADD2.F32 R12, -RZ, R36.H0_H0 ;  /* 0x20000024ff0c7230 */ /* 0x000fe40000004100 */
[----:B------:R-:W-:Y:S01]  /*11b50*/  @!P0 FADD.FTZ R45, -R45, -RZ ;  /* 0x800000ff2d2d8221 */ /* 0x000fe20000010100 */
[----:B------:R-:W-:Y:S02]  /*11b60*/  HADD2.F32 R7, -RZ, R38.H0_H0 ;  /* 0x20000026ff077230 */ /* 0x000fe40000004100 */
[----:B------:R-:W-:Y:S01]  /*11b70*/  @!P0 FADD.FTZ R4, -R4, -RZ ;  /* 0x800000ff04048221 */ /* 0x000fe20000010100 */
[----:B------:R-:W-:-:S02]  /*11b80*/  HADD2.F32 R37, -RZ, R37.H1_H1 ;  /* 0x30000025ff257230 */ /* 0x000fc40000004100 */
[----:B------:R-:W-:Y:S01]  /*11b90*/  @!P0 FADD.FTZ R44, -R44, -RZ ;  /* 0x800000ff2c2c8221 */ /* 0x000fe20000010100 */
[----:B------:R-:W-:Y:S01]  /*11ba0*/  FMUL.FTZ R6, R5, R6 ;  /* 0x0000000605067220 */ /* 0x000fe20000410000 */
[----:B------:R-:W-:Y:S02]  /*11bb0*/  HADD2.F32 R39, -RZ, R36.H1_H1 ;  /* 0x30000024ff277230 */ /* 0x000fe40000004100 */
[----:B------:R-:W-:Y:S01]  /*11bc0*/  FMUL.FTZ R45, R12, R45 ;  /* 0x0000002d0c2d7220 */ /* 0x000fe20000410000 */
[----:B------:R-:W-:Y:S01]  /*11bd0*/  FMUL.FTZ R4, R7, R4 ;  /* 0x0000000407047220 */ /* 0x000fe20000410000 */
[--C-:B--2---:R-:W-:Y:S02]  /*11be0*/  HADD2.F32 R5, -RZ, R21.reuse.H0_H0 ;  /* 0x20000015ff057230 */ /* 0x104fe40000004100 */
[----:B------:R-:W-:Y:S02]  /*11bf0*/  HADD2.F32 R38, -RZ, R21.H1_H1 ;  /* 0x30000015ff267230 */ /* 0x000fe40000004100 */
[----:B------:R-:W-:Y:S01]  /*11c00*/  FMUL.FTZ R37, R37, R44 ;  /* 0x0000002c25257220 */ /* 0x000fe20000410000 */
[----:B-----5:R-:W-:-:S02]  /*11c10*/  HADD2.F32 R12, -RZ, R41.H0_H0 ;  /* 0x20000029ff0c7230 */ /* 0x020fc40000004100 */
[----:B------:R-:W-:Y:S01]  /*11c20*/  @!P0 FADD.FTZ R46, -R46, -RZ ;  /* 0x800000ff2e2e8221 */ /* 0x000fe20000010100 */
[----:B------:R-:W-:Y:S02]  /*11c30*/  HADD2.F32 R36, -RZ, R41.H1_H1 ;  /* 0x30000029ff247230 */ /* 0x000fe40000004100 */
[----:B------:R-:W-:Y:S02]  /*11c40*/  HADD2.F32 R7, -RZ, R43.H0_H0 ;  /* 0x2000002bff077230 */ /* 0x000fe40000004100 */
[--C-:B------:R-:W-:Y:S02]  /*11c50*/  HADD2.F32 R21, -RZ, R23.reuse.H0_H0 ;  /* 0x20000017ff157230 */ /* 0x100fe40000004100 */
[----:B------:R-:W-:Y:S01]  /*11c60*/  FMUL.FTZ R46, R39, R46 ;  /* 0x0000002e272e7220 */ /* 0x000fe20000410000 */
[----:B------:R-:W-:Y:S01]  /*11c70*/  FFMA.FTZ R5, R12, R5, R49 ;  /* 0x000000050c057223 */ /* 0x000fe20000010031 */
[----:B------:R-:W-:Y:S01]  /*11c80*/  FFMA.FTZ R36, R36, R38, R37 ;  /* 0x0000002624247223 */ /* 0x000fe20000010025 */
[----:B------:R-:W-:-:S02]  /*11c90*/  HADD2.F32 R23, -RZ, R23.H1_H1 ;  /* 0x30000017ff177230 */ /* 0x000fc40000004100 */
[----:B------:R-:W-:Y:S01]  /*11ca0*/  FFMA.FTZ R7, R7, R21, R52 ;  /* 0x0000001507077223 */ /* 0x000fe20000010034 */
[--C-:B------:R-:W-:Y:S02]  /*11cb0*/  HADD2.F32 R44, -RZ, R20.reuse.H0_H0 ;  /* 0x20000014ff2c7230 */ /* 0x100fe40000004100 */
[----:B------:R-:W-:Y:S02]  /*11cc0*/  HADD2.F32 R41, -RZ, R20.H1_H1 ;  /* 0x30000014ff297230 */ /* 0x000fe40000004100 */
[--C-:B------:R-:W-:Y:S02]  /*11cd0*/  HADD2.F32 R39, -RZ, R22.reuse.H0_H0 ;  /* 0x20000016ff277230 */ /* 0x100fe40000004100 */
[----:B------:R-:W-:Y:S02]  /*11ce0*/  HADD2.F32 R51, -RZ, R22.H1_H1 ;  /* 0x30000016ff337230 */ /* 0x000fe40000004100 */
[----:B------:R-:W-:Y:S02]  /*11cf0*/  HADD2.F32 R43, -RZ, R43.H1_H1 ;  /* 0x3000002bff2b7230 */ /* 0x000fe40000004100 */
[----:B------:R-:W-:-:S02]  /*11d00*/  HADD2.F32 R12, -RZ, R40.H0_H0 ;  /* 0x20000028ff0c7230 */ /* 0x000fc40000004100 */
[----:B------:R-:W-:Y:S02]  /*11d10*/  HADD2.F32 R37, -RZ, R40.H1_H1 ;  /* 0x30000028ff257230 */ /* 0x000fe40000004100 */
[--C-:B------:R-:W-:Y:S02]  /*11d20*/  HADD2.F32 R21, -RZ, R42.reuse.H0_H0 ;  /* 0x2000002aff157230 */ /* 0x100fe40000004100 */
[----:B------:R-:W-:Y:S02]  /*11d30*/  HADD2.F32 R49, -RZ, R42.H1_H1 ;  /* 0x3000002aff317230 */ /* 0x000fe40000004100 */
        /* <DEDUP_REMOVED lines=9> */
.L_x_1372:
[----:B------:R-:W-:Y:S05]  /*11dd0*/  BSYNC B0 ;  /* 0x0000000000007941 */ /* 0x000fea0003800000 */
.L_x_1371:
[----:B-----5:R3:W-:Y:S02]  /*11de0*/  STS.128 [R241], R40 ;  /* 0x00000028f1007388 */ /* 0x0207e40000000c00 */
.L_x_1370:
[----:B------:R-:W-:Y:S05]  /*11df0*/  BSYNC B1 ;  /* 0x0000000000017941 */ /* 0x000fea0003800000 */
.L_x_1369:
        /* <DEDUP_REMOVED lines=20> */
[----:B------:R-:W-:-:S04]  /*11f40*/  @P0 IADD3 R21, -R2, RZ, RZ ;  /* 0x000000ff02150210 */ /* 0x000fc80007ffe1ff */
[----:B------:R-:W4:Y:S01]  /*11f50*/  LD.E.128 R4, desc[UR6][R4.64+0x80] ;  /* 0x0000800604047980 */ /* 0x000f22000c101d00 */
[----:B------:R-:W-:-:S04]  /*11f60*/  IADD3 R23, P1, R21, R8, RZ ;  /* 0x0000000815177210 */ /* 0x000fc80007f3e0ff */
[----:B------:R-:W-:Y:S02]  /*11f70*/  LEA.HI.X.SX32 R21, R21, R16, 0x1, P1 ;  /* 0x0000001015157211 */ /* 0x000fe400008f0eff */
[----:B------:R-:W-:-:S04]  /*11f80*/  LEA R20, P1, R23, R24, 0x1 ;  /* 0x0000001817147211 */ /* 0x000fc800078208ff */
[----:B------:R-:W-:-:S06]  /*11f90*/  LEA.HI.X R21, R23, R25, R21, 0x1, P1 ;  /* 0x0000001917157211 */ /* 0x000fcc00008f0c15 */
[----:B------:R-:W3:Y:S01]  /*11fa0*/  LD.E.128 R20, desc[UR6][R20.64+0x80] ;  /* 0x0000800614147980 */ /* 0x000ee2000c101d00 */
[----:B--2---:R-:W-:Y:S02]  /*11fb0*/  HADD2.F32 R52, -RZ, R39.H0_H0 ;  /* 0x20000027ff347230 */ /* 0x004fe40000004100 */
        /* <DEDUP_REMOVED lines=28> */
[--C-:B---3--:R-:W-:Y:S02]  /*12180*/  HADD2.F32 R5, -RZ, R21.reuse.H0_H0 ;  /* 0x20000015ff057230 */ /* 0x108fe40000004100 */
        /* <DEDUP_REMOVED lines=30> */
.L_x_1376:
[----:B------:R-:W-:Y:S05]  /*12370*/  BSYNC B0 ;  /* 0x0000000000007941 */ /* 0x000fea0003800000 */
.L_x_1375:
[----:B-----5:R1:W-:Y:S02]  /*12380*/  STS.128 [R241+0x2000], R40 ;  /* 0x00200028f1007388 */ /* 0x0203e40000000c00 */
.L_x_1374:
[----:B------:R-:W-:Y:S05]  /*12390*/  BSYNC B1 ;  /* 0x0000000000017941 */ /* 0x000fea0003800000 */
.L_x_1373:
        /* <DEDUP_REMOVED lines=21> */
[----:B------:R-:W2:Y:S01]  /*124f0*/  LD.E.128 R4, desc[UR6][R4.64+0x100] ;  /* 0x0001000604047980 */ /* 0x000ea2000c101d00 */
[----:B------:R-:W-:-:S04]  /*12500*/  IADD3 R23, P1, R21, R8, RZ ;  /* 0x0000000815177210 */ /* 0x000fc80007f3e0ff */
[----:B------:R-:W-:Y:S02]  /*12510*/  LEA.HI.X.SX32 R21, R21, R16, 0x1, P1 ;  /* 0x0000001015157211 */ /* 0x000fe400008f0eff */
[----:B------:R-:W-:-:S04]  /*12520*/  LEA R20, P1, R23, R24, 0x1 ;  /* 0x0000001817147211 */ /* 0x000fc800078208ff */
[----:B------:R-:W-:-:S06]  /*12530*/  LEA.HI.X R21, R23, R25, R21, 0x1, P1 ;  /* 0x0000001917157211 */ /* 0x000fcc00008f0c15 */
[----:B------:R-:W4:Y:S01]  /*12540*/  LD.E.128 R20, desc[UR6][R20.64+0x100] ;  /* 0x0001000614147980 */ /* 0x000f22000c101d00 */
[----:B---3--:R-:W-:Y:S02]  /*12550*/  HADD2.F32 R52, -RZ, R39.H0_H0 ;  /* 0x20000027ff347230 */ /* 0x008fe40000004100 */
[--C-:B--2---:R-:W-:Y:S02]  /*12560*/  HADD2.F32 R12, -RZ, R5.reuse.H0_H0 ;  /* 0x20000005ff0c7230 */ /* 0x104fe40000004100 */
        /* <DEDUP_REMOVED lines=27> */
[--C-:B----4-:R-:W-:Y:S02]  /*12720*/  HADD2.F32 R5, -RZ, R21.reuse.H0_H0 ;  /* 0x20000015ff057230 */ /* 0x110fe40000004100 */
        /* <DEDUP_REMOVED lines=30> */
.L_x_1380:
[----:B------:R-:W-:Y:S05]  /*12910*/  BSYNC B0 ;  /* 0x0000000000007941 */ /* 0x000fea0003800000 */
.L_x_1379:
[----:B-----5:R3:W-:Y:S02]  /*12920*/  STS.128 [R241+0x4000], R40 ;  /* 0x00400028f1007388 */ /* 0x0207e40000000c00 */
.L_x_1378:
[----:B------:R-:W-:Y:S05]  /*12930*/  BSYNC B1 ;  /* 0x0000000000017941 */ /* 0x000fea0003800000 */
.L_x_1377:
        /* <DEDUP_REMOVED lines=26> */
[--C-:B---3--:R-:W-:Y:S02]  /*12ae0*/  HADD2.F32 R45, -RZ, R36.reuse.H0_H0 ;  /* 0x20000024ff2d7230 */ /* 0x108fe40000004100 */
[----:B------:R-:W-:Y:S02]  /*12af0*/  HADD2.F32 R51, -RZ, R36.H1_H1 ;  /* 0x30000024ff337230 */ /* 0x000fe40000004100 */
[--C-:B--2---:R-:W-:Y:S02]  /*12b00*/  HADD2.F32 R12, -RZ, R4.reuse.H0_H0 ;  /* 0x20000004ff0c7230 */ /* 0x104fe40000004100 */
[----:B-1----:R-:W-:Y:S02]  /*12b10*/  HADD2.F32 R30, -RZ, R4.H1_H1 ;  /* 0x30000004ff1e7230 */ /* 0x002fe40000004100 */
[--C-:B------:R-:W-:Y:S02]  /*12b20*/  HADD2.F32 R31, -RZ, R5.reuse.H1_H1 ;  /* 0x30000005ff1f7230 */ /* 0x100fe40000004100 */
[----:B------:R-:W-:-:S02]  /*12b30*/  HADD2.F32 R4, -RZ, R5.H0_H0 ;  /* 0x20000005ff047230 */ /* 0x000fc40000004100 */
[----:B------:R-:W-:Y:S01]  /*12b40*/  @!P0 FADD.FTZ R12, -R12, -RZ ;  /* 0x800000ff0c0c8221 */ /* 0x000fe20000010100 */
[--C-:B------:R-:W-:Y:S02]  /*12b50*/  HADD2.F32 R36, -RZ, R37.reuse.H1_H1 ;  /* 0x30000025ff247230 */ /* 0x100fe40000004100 */
[----:B------:R-:W-:Y:S01]  /*12b60*/  @!P0 FADD.FTZ R31, -R31, -RZ ;  /* 0x800000ff1f1f8221 */ /* 0x000fe20000010100 */
[--C-:B------:R-:W-:Y:S02]  /*12b70*/  HADD2.F32 R5, -RZ, R6.reuse.H0_H0 ;  /* 0x20000006ff057230 */ /* 0x100fe40000004100 */
[----:B------:R-:W-:Y:S01]  /*12b80*/  @!P0 FADD.FTZ R4, -R4, -RZ ;  /* 0x800000ff04048221 */ /* 0x000fe20000010100 */
[----:B------:R-:W-:Y:S02]  /*12b90*/  HADD2.F32 R44, -RZ, R6.H1_H1 ;  /* 0x30000006ff2c7230 */ /* 0x000fe40000004100 */
[----:B------:R-:W-:Y:S02]  /*12ba0*/  HADD2.F32 R49, -RZ, R37.H0_H0 ;  /* 0x20000025ff317230 */ /* 0x000fe40000004100 */
[----:B------:R-:W-:-:S02]  /*12bb0*/  HADD2.F32 R6, -RZ, R7.H0_H0 ;  /* 0x20000007ff067230 */ /* 0x000fc40000004100 */
[----:B------:R-:W-:Y:S02]  /*12bc0*/  HADD2.F32 R7, -RZ, R7.H1_H1 ;  /* 0x30000007ff077230 */ /* 0x000fe40000004100 */
[----:B------:R-:W-:Y:S01]  /*12bd0*/  FMUL.FTZ R45, R45, R12 ;  /* 0x0000000c2d2d7220 */ /* 0x000fe20000410000 */
[----:B------:R-:W-:Y:S01]  /*12be0*/  FMUL.FTZ R36, R36, R31 ;  /* 0x0000001f24247220 */ /* 0x000fe20000410000 */
[----:B------:R-:W-:Y:S01]  /*12bf0*/  FMUL.FTZ R49, R49, R4 ;  /* 0x0000000431317220 */ /* 0x000fe20000410000 */
[----:B------:R-:W-:Y:S02]  /*12c00*/  HADD2.F32 R12, -RZ, R38.H0_H0 ;  /* 0x20000026ff0c7230 */ /* 0x000fe40000004100 */
[----:B------:R-:W-:Y:S01]  /*12c10*/  @!P0 FADD.FTZ R5, -R5, -RZ ;  /* 0x800000ff05058221 */ /* 0x000fe20000010100 */
[--C-:B------:R-:W-:Y:S02]  /*12c20*/  HADD2.F32 R31, -RZ, R39.reuse.H0_H0 ;  /* 0x20000027ff1f7230 */ /* 0x100fe40000004100 */
[----:B------:R-:W-:Y:S01]  /*12c30*/  @!P0 FADD.FTZ R6, -R6, -RZ ;  /* 0x800000ff06068221 */ /* 0x000fe20000010100 */
[----:B------:R-:W-:-:S02]  /*12c40*/  HADD2.F32 R4, -RZ, R39.H1_H1 ;  /* 0x30000027ff047230 */ /* 0x000fc40000004100 */
[----:B------:R-:W-:Y:S01]  /*12c50*/  @!P0 FADD.FTZ R30, -R30, -RZ ;  /* 0x800000ff1e1e8221 */ /* 0x000fe20000010100 */
[----:B------:R-:W-:Y:S01]  /*12c60*/  @!P0 FADD.FTZ R7, -R7, -RZ ;  /* 0x800000ff07078221 */ /* 0x000fe20000010100 */
[----:B------:R-:W-:Y:S01]  /*12c70*/  FMUL.FTZ R5, R12, R5 ;  /* 0x000000050c057220 */ /* 0x000fe20000410000 */
[----:B------:R-:W-:Y:S01]  /*12c80*/  FMUL.FTZ R6, R31, R6 ;  /* 0x000000061f067220 */ /* 0x000fe20000410000 */
[----:B------:R-:W-:Y:S01]  /*12c90*/  FMUL.FTZ R51, R51, R30 ;  /* 0x0000001e33337220 */ /* 0x000fe20000410000 */
[----:B------:R-:W-:Y:S02]  /*12ca0*/  HADD2.F32 R37, -RZ, R38.H1_H1 ;  /* 0x30000026ff257230 */ /* 0x000fe40000004100 */
[----:B------:R-:W-:Y:S01]  /*12cb0*/  FMUL.FTZ R7, R4, R7 ;  /* 0x0000000704077220 */ /* 0x000fe20000410000 */
[--C-:B----4-:R-:W-:Y:S02]  /*12cc0*/  HADD2.F32 R12, -RZ, R20.reuse.H0_H0 ;  /* 0x20000014ff0c7230 */ /* 0x110fe40000004100 */
[----:B------:R-:W-:Y:S01]  /*12cd0*/  @!P0 FADD.FTZ R44, -R44, -RZ ;  /* 0x800000ff2c2c8221 */ /* 0x000fe20000010100 */
[----:B------:R-:W-:-:S02]  /*12ce0*/  HADD2.F32 R31, -RZ, R20.H1_H1 ;  /* 0x30000014ff1f7230 */ /* 0x000fc40000004100 */
[----:B-----5:R-:W-:Y:S02]  /*12cf0*/  HADD2.F32 R4, -RZ, R40.H0_H0 ;  /* 0x20000028ff047230 */ /* 0x020fe40000004100 */
[----:B------:R-:W-:Y:S02]  /*12d00*/  HADD2.F32 R30, -RZ, R41.H0_H0 ;  /* 0x20000029ff1e7230 */ /* 0x000fe40000004100 */
[----:B------:R-:W-:Y:S02]  /*12d10*/  HADD2.F32 R20, -RZ, R21.H0_H0 ;  /* 0x20000015ff147230 */ /* 0x000fe40000004100 */
[----:B------:R-:W-:Y:S01]  /*12d20*/  FMUL.FTZ R44, R37, R44 ;  /* 0x0000002c252c7220 */ /* 0x000fe20000410000 */
[--C-:B------:R-:W-:Y:S02]  /*12d30*/  HADD2.F32 R38, -RZ, R22.reuse.H0_H0 ;  /* 0x20000016ff267230 */ /* 0x100fe40000004100 */
[----:B------:R-:W-:Y:S01]  /*12d40*/  FFMA.FTZ R4, R4, R12, R45 ;  /* 0x0000000c04047223 */ /* 0x000fe2000001002d */
[----:B------:R-:W-:-:S02]  /*12d50*/  HADD2.F32 R39, -RZ, R22.H1_H1 ;  /* 0x30000016ff277230 */ /* 0x000fc40000004100 */
[----:B------:R-:W-:Y:S01]  /*12d60*/  FFMA.FTZ R20, R30, R20, R49 ;  /* 0x000000141e147223 */ /* 0x000fe20000010031 */
[--C-:B------:R-:W-:Y:S02]  /*12d70*/  HADD2.F32 R37, -RZ, R23.reuse.H0_H0 ;  /* 0x20000017ff257230 */ /* 0x100fe40000004100 */
[----:B------:R-:W-:Y:S02]  /*12d80*/  HADD2.F32 R22, -RZ, R23.H1_H1 ;  /* 0x30000017ff167230 */ /* 0x000fe40000004100 */
[----:B------:R-:W-:Y:S02]  /*12d90*/  HADD2.F32 R40, -RZ, R40.H1_H1 ;  /* 0x30000028ff287230 */ /* 0x000fe40000004100 */
        /* <DEDUP_REMOVED lines=16> */
.L_x_1382:
[----:B------:R-:W-:Y:S05]  /*12ea0*/  BSYNC B0 ;  /* 0x0000000000007941 */ /* 0x000fea0003800000 */
.L_x_1381:
[----:B-----5:R3:W-:Y:S02]  /*12eb0*/  STS.128 [R241+0x6000], R40 ;  /* 0x00600028f1007388 */ /* 0x0207e40000000c00 */
.L_x_1368:
[----:B------:R-:W-:Y:S05]  /*12ec0*/  BSYNC B2 ;  /* 0x0000000000027941 */ /* 0x000fea0003800000 */
.L_x_1367:
        /* <DEDUP_REMOVED lines=32> */
[----:B---3--:R-:W-:Y:S02]  /*130d0*/  HADD2.F32 R52, -RZ, R37.H1_H1 ;  /* 0x30000025ff347230 */ /* 0x008fe40000004100 */
[----:B------:R-:W-:Y:S02]  /*130e0*/  HADD2.F32 R46, -RZ, R39.H0_H0 ;  /* 0x20000027ff2e7230 */ /* 0x000fe40000004100 */
[--C-:B----4-:R-:W-:Y:S02]  /*130f0*/  HADD2.F32 R12, -RZ, R5.reuse.H0_H0 ;  /* 0x20000005ff0c7230 */ /* 0x110fe40000004100 */
[----:B------:R-:W-:Y:S02]  /*13100*/  HADD2.F32 R31, -RZ, R5.H1_H1 ;  /* 0x30000005ff1f7230 */ /* 0x000fe40000004100 */
[--C-:B------:R-:W-:Y:S02]  /*13110*/  HADD2.F32 R5, -RZ, R7.reuse.H0_H0 ;  /* 0x20000007ff057230 */ /* 0x100fe40000004100 */
[----:B------:R-:W-:-:S02]  /*13120*/  HADD2.F32 R7, -RZ, R7.H1_H1 ;  /* 0x30000007ff077230 */ /* 0x000fc40000004100 */
[----:B------:R-:W-:Y:S01]  /*13130*/  @!P0 FADD.FTZ R31, -R31, -RZ ;  /* 0x800000ff1f1f8221 */ /* 0x000fe20000010100 */
[--C-:B------:R-:W-:Y:S02]  /*13140*/  HADD2.F32 R44, -RZ, R4.reuse.H0_H0 ;  /* 0x20000004ff2c7230 */ /* 0x100fe40000004100 */
[----:B------:R-:W-:Y:S01]  /*13150*/  @!P0 FADD.FTZ R5, -R5, -RZ ;  /* 0x800000ff05058221 */ /* 0x000fe20000010100 */
[----:B------:R-:W-:Y:S02]  /*13160*/  HADD2.F32 R45, -RZ, R4.H1_H1 ;  /* 0x30000004ff2d7230 */ /* 0x000fe40000004100 */
[----:B------:R-:W-:Y:S01]  /*13170*/  @!P0 FADD.FTZ R7, -R7, -RZ ;  /* 0x800000ff07078221 */ /* 0x000fe20000010100 */
[--C-:B------:R-:W-:Y:S02]  /*13180*/  HADD2.F32 R4, -RZ, R6.reuse.H0_H0 ;  /* 0x20000006ff047230 */ /* 0x100fe40000004100 */
[----:B------:R-:W-:Y:S02]  /*13190*/  HADD2.F32 R54, -RZ, R39.H1_H1 ;  /* 0x30000027ff367230 */ /* 0x000fe40000004100 */
[----:B------:R-:W-:-:S02]  /*131a0*/  HADD2.F32 R6, -RZ, R6.H1_H1 ;  /* 0x30000006ff067230 */ /* 0x000fc40000004100 */
[----:B------:R-:W-:Y:S01]  /*131b0*/  FMUL.FTZ R52, R52, R31 ;  /* 0x0000001f34347220 */ /* 0x000fe20000410000 */
[----:B------:R-:W-:Y:S01]  /*131c0*/  FMUL.FTZ R46, R46, R5 ;  /* 0x000000052e2e7220 */ /* 0x000fe20000410000 */
[----:B------:R-:W-:Y:S02]  /*131d0*/  HADD2.F32 R49, -RZ, R37.H0_H0 ;  /* 0x20000025ff317230 */ /* 0x000fe40000004100 */
[----:B------:R-:W-:Y:S01]  /*131e0*/  FMUL.FTZ R54, R54, R7 ;  /* 0x0000000736367220 */ /* 0x000fe20000410000 */
[----:B------:R-:W-:Y:S02]  /*131f0*/  HADD2.F32 R31, -RZ, R36.H0_H0 ;  /* 0x20000024ff1f7230 */ /* 0x000fe40000004100 */
[----:B------:R-:W-:Y:S01]  /*13200*/  @!P0 FADD.FTZ R12, -R12, -RZ ;  /* 0x800000ff0c0c8221 */ /* 0x000fe20000010100 */
[--C-:B------:R-:W-:Y:S02]  /*13210*/  HADD2.F32 R5, -RZ, R38.reuse.H1_H1 ;  /* 0x30000026ff057230 */ /* 0x100fe40000004100 */
[----:B------:R-:W-:Y:S01]  /*13220*/  @!P0 FADD.FTZ R44, -R44, -RZ ;  /* 0x800000ff2c2c8221 */ /* 0x000fe20000010100 */
[----:B------:R-:W-:-:S02]  /*13230*/  HADD2.F32 R7, -RZ, R38.H0_H0 ;  /* 0x20000026ff077230 */ /* 0x000fc40000004100 */
[----:B------:R-:W-:Y:S01]  /*13240*/  @!P0 FADD.FTZ R6, -R6, -RZ ;  /* 0x800000ff06068221 */ /* 0x000fe20000010100 */
[----:B------:R-:W-:Y:S01]  /*13250*/  @!P0 FADD.FTZ R4, -R4, -RZ ;  /* 0x800000ff04048221 */ /* 0x000fe20000010100 */
[----:B------:R-:W-:Y:S01]  /*13260*/  FMUL.FTZ R49, R49, R12 ;  /* 0x0000000c31317220 */ /* 0x000fe20000410000 */
[----:B------:R-:W-:Y:S01]  /*13270*/  FMUL.FTZ R44, R31, R44 ;  /* 0x0000002c1f2c7220 */ /* 0x000fe20000410000 */
[----:B------:R-:W-:Y:S01]  /*13280*/  FMUL.FTZ R6, R5, R6 ;  /* 0x0000000605067220 */ /* 0x000fe20000410000 */
[----:B------:R-:W-:Y:S01]  /*13290*/  FMUL.FTZ R4, R7, R4 ;  /* 0x0000000407047220 */ /* 0x000fe20000410000 */
[----:B-----5:R-:W-:Y:S02]  /*132a0*/  HADD2.F32 R12, -RZ, R41.H0_H0 ;  /* 0x20000029ff0c7230 */ /* 0x020fe40000004100 */
[--C-:B--2---:R-:W-:Y:S02]  /*132b0*/  HADD2.F32 R5, -RZ, R21.reuse.H0_H0 ;  /* 0x20000015ff057230 */ /* 0x104fe40000004100 */
[----:B------:R-:W-:-:S02]  /*132c0*/  HADD2.F32 R31, -RZ, R21.H1_H1 ;  /* 0x30000015ff1f7230 */ /* 0x000fc40000004100 */
[----:B------:R-:W-:Y:S02]  /*132d0*/  HADD2.F32 R41, -RZ, R41.H1_H1 ;  /* 0x30000029ff297230 */ /* 0x000fe40000004100 */
[----:B------:R-:W-:Y:S02]  /*132e0*/  HADD2.F32 R7, -RZ, R43.H0_H0 ;  /* 0x2000002bff077230 */ /* 0x000fe40000004100 */
[----:B------:R-:W-:Y:S02]  /*132f0*/  HADD2.F32 R21, -RZ, R23.H0_H0 ;  /* 0x20000017ff157230 */ /* 0x000fe40000004100 */
[----:B------:R-:W-:Y:S01]  /*13300*/  @!P0 FADD.FTZ R45, -R45, -RZ ;  /* 0x800000ff2d2d8221 */ /* 0x000fe20000010100 */
[----:B------:R-:W-:Y:S02]  /*13310*/  HADD2.F32 R36, -RZ, R36.H1_H1 ;  /* 0x30000024ff247230 */ /* 0x000fe40000004100 */
[----:B------:R-:W-:Y:S01]  /*13320*/  FFMA.FTZ R52, R41, R31, R52 ;  /* 0x0000001f29347223 */ /* 0x000fe20000010034 */
[----:B------:R-:W-:-:S02]  /*13330*/  HADD2.F32 R37, -RZ, R20.H0_H0 ;  /* 0x20000014ff257230 */ /* 0x000fc40000004100 */
[----:B------:R-:W-:Y:S01]  /*13340*/  FFMA.FTZ R7, R7, R21, R46 ;  /* 0x0000001507077223 */ /* 0x000fe2000001002e */
[--C-:B------:R-:W-:Y:S02]  /*13350*/  HADD2.F32 R39, -RZ, R22.reuse.H0_H0 ;  /* 0x20000016ff277230 */ /* 0x100fe40000004100 */
[----:B------:R-:W-:Y:S02]  /*13360*/  HADD2.F32 R51, -RZ, R22.H1_H1 ;  /* 0x30000016ff337230 */ /* 0x000fe40000004100 */
[----:B------:R-:W-:Y:S02]  /*13370*/  HADD2.F32 R21, -RZ, R40.H0_H0 ;  /* 0x20000028ff157230 */ /* 0x000fe40000004100 */
[--C-:B------:R-:W-:Y:S02]  /*13380*/  HADD2.F32 R31, -RZ, R42.reuse.H0_H0 ;  /* 0x2000002aff1f7230 */ /* 0x100fe40000004100 */
[----:B------:R-:W-:Y:S02]  /*13390*/  HADD2.F32 R41, -RZ, R42.H1_H1 ;  /* 0x3000002aff297230 */ /* 0x000fe40000004100 */
[----:B------:R-:W-:Y:S01]  /*133a0*/  FMUL.FTZ R45, R36, R45 ;  /* 0x0000002d242d7220 */ /* 0x000fe20000410000 */
[----:B------:R-:W-:-:S02]  /*133b0*/  HADD2.F32 R23, -RZ, R23.H1_H1 ;  /* 0x30000017ff177230 */ /* 0x000fc40000004100 */
[----:B------:R-:W-:Y:S01]  /*133c0*/  FFMA.FTZ R5, R12, R5, R49 ;  /* 0x000000050c057223 */ /* 0x000fe20000010031 */
        /* <DEDUP_REMOVED lines=13> */
.L_x_1388:
[----:B------:R-:W-:Y:S05]  /*134a0*/  BSYNC B0 ;  /* 0x0000000000007941 */ /* 0x000fea0003800000 */
.L_x_1387:
[----:B-----5:R3:W-:Y:S02]  /*134b0*/  STS.128 [R241+0x800], R40 ;  /* 0x00080028f1007388 */ /* 0x0207e40000000c00 */
.L_x_1386:
[----:B------:R-:W-:Y:S05]  /*134c0*/  BSYNC B1 ;  /* 0x0000000000017941 */ /* 0x000fea0003800000 */
.L_x_1385:
        /* <DEDUP_REMOVED lines=27> */
[----:B--2---:R-:W-:Y:S02]  /*13680*/  HADD2.F32 R52, -RZ, R37.H1_H1 ;  /* 0x30000025ff347230 */ /* 0x004fe40000004100 */
        /* <DEDUP_REMOVED lines=29> */
[--C-:B---3--:R-:W-:Y:S02]  /*13860*/  HADD2.F32 R5, -RZ, R21.reuse.H0_H0 ;  /* 0x20000015ff057230 */ /* 0x108fe40000004100 */
        /* <DEDUP_REMOVED lines=30> */
.L_x_1392:
[----:B------:R-:W-:Y:S05]  /*13a50*/  BSYNC B0 ;  /* 0x0000000000007941 */ /* 0x000fea0003800000 */
.L_x_1391:
[----:B-----5:R1:W-:Y:S02]  /*13a60*/  STS.128 [R241+0x2800], R40 ;  /* 0x00280028f1007388 */ /* 0x0203e40000000c00 */
.L_x_1390:
[----:B------:R-:W-:Y:S05]  /*13a70*/  BSYNC B1 ;  /* 0x0000000000017941 */ /* 0x000fea0003800000 */
.L_x_1389:
        /* <DEDUP_REMOVED lines=27> */
[----:B---3--:R-:W-:Y:S02]  /*13c30*/  HADD2.F32 R52, -RZ, R37.H1_H1 ;  /* 0x30000025ff347230 */ /* 0x008fe40000004100 */
[----:B------:R-:W-:Y:S02]  /*13c40*/  HADD2.F32 R46, -RZ, R39.H0_H0 ;  /* 0x20000027ff2e7230 */ /* 0x000fe40000004100 */
[--C-:B--2---:R-:W-:Y:S02]  /*13c50*/  HADD2.F32 R12, -RZ, R5.reuse.H0_H0 ;  /* 0x20000005ff0c7230 */ /* 0x104fe40000004100 */
        /* <DEDUP_REMOVED lines=27> */
[--C-:B----4-:R-:W-:Y:S02]  /*13e10*/  HADD2.F32 R5, -RZ, R21.reuse.H0_H0 ;  /* 0x20000015ff057230 */ /* 0x110fe40000004100 */
        /* <DEDUP_REMOVED lines=30> */
.L_x_1396:
[----:B------:R-:W-:Y:S05]  /*14000*/  BSYNC B0 ;  /* 0x0000000000007941 */ /* 0x000fea0003800000 */
.L_x_1395:
[----:B-----5:R3:W-:Y:S02]  /*14010*/  STS.128 [R241+0x4800], R40 ;  /* 0x00480028f1007388 */ /* 0x0207e40000000c00 */
.L_x_1394:
[----:B------:R-:W-:Y:S05]  /*14020*/  BSYNC B1 ;  /* 0x0000000000017941 */ /* 0x000fea0003800000 */
.L_x_1393:
        /* <DEDUP_REMOVED lines=27> */
[----:B------:R-:W-:Y:S02]  /*141e0*/  HADD2.F32 R49, -RZ, R37.H0_H0 ;  /* 0x20000025ff317230 */ /* 0x000fe40000004100 */
[--C-:B--2---:R-:W-:Y:S02]  /*141f0*/  HADD2.F32 R12, -RZ, R4.reuse.H0_H0 ;  /* 0x20000004ff0c7230 */ /* 0x104fe40000004100 */
[----:B------:R-:W-:Y:S02]  /*14200*/  HADD2.F32 R31, -RZ, R4.H1_H1 ;  /* 0x30000004ff1f7230 */ /* 0x000fe40000004100 */
[--C-:B------:R-:W-:Y:S02]  /*14210*/  HADD2.F32 R4, -RZ, R5.reuse.H0_H0 ;  /* 0x20000005ff047230 */ /* 0x100fe40000004100 */
[----:B------:R-:W-:Y:S01]  /*14220*/  @!P0 FADD.FTZ R12, -R12, -RZ ;  /* 0x800000ff0c0c8221 */ /* 0x000fe20000010100 */
[----:B-1----:R-:W-:-:S02]  /*14230*/  HADD2.F32 R34, -RZ, R5.H1_H1 ;  /* 0x30000005ff227230 */ /* 0x002fc40000004100 */
        /* <DEDUP_REMOVED lines=9> */
[--C-:B------:R-:W-:Y:S02]  /*142d0*/  HADD2.F32 R12, -RZ, R38.reuse.H0_H0 ;  /* 0x20000026ff0c7230 */ /* 0x100fe40000004100 */
[----:B------:R-:W-:Y:S01]  /*142e0*/  FMUL.FTZ R36, R36, R31 ;  /* 0x0000001f24247220 */ /* 0x000fe20000410000 */
[----:B------:R-:W-:Y:S02]  /*142f0*/  HADD2.F32 R38, -RZ, R38.H1_H1 ;  /* 0x30000026ff267230 */ /* 0x000fe40000004100 */
[----:B------:R-:W-:Y:S01]  /*14300*/  @!P0 FADD.FTZ R5, -R5, -RZ ;  /* 0x800000ff05058221 */ /* 0x000fe20000010100 */
[----:B------:R-:W-:Y:S02]  /*14310*/  HADD2.F32 R4, -RZ, R39.H1_H1 ;  /* 0x30000027ff047230 */ /* 0x000fe40000004100 */
[----:B------:R-:W-:Y:S01]  /*14320*/  @!P0 FADD.FTZ R35, -R35, -RZ ;  /* 0x800000ff23238221 */ /* 0x000fe20000010100 */
[----:B------:R-:W-:-:S02]  /*14330*/  HADD2.F32 R37, -RZ, R37.H1_H1 ;  /* 0x30000025ff257230 */ /* 0x000fc40000004100 */
[----:B------:R-:W-:Y:S01]  /*14340*/  @!P0 FADD.FTZ R7, -R7, -RZ ;  /* 0x800000ff07078221 */ /* 0x000fe20000010100 */
[----:B------:R-:W-:Y:S02]  /*14350*/  HADD2.F32 R31, -RZ, R39.H0_H0 ;  /* 0x20000027ff1f7230 */ /* 0x000fe40000004100 */
[----:B------:R-:W-:Y:S01]  /*14360*/  @!P0 FADD.FTZ R34, -R34, -RZ ;  /* 0x800000ff22228221 */ /* 0x000fe20000010100 */
[----:B------:R-:W-:Y:S01]  /*14370*/  @!P0 FADD.FTZ R6, -R6, -RZ ;  /* 0x800000ff06068221 */ /* 0x000fe20000010100 */
[----:B------:R-:W-:Y:S01]  /*14380*/  FMUL.FTZ R5, R12, R5 ;  /* 0x000000050c057220 */ /* 0x000fe20000410000 */
[----:B------:R-:W-:Y:S01]  /*14390*/  FMUL.FTZ R35, R38, R35 ;  /* 0x0000002326237220 */ /* 0x000fe20000410000 */
[----:B------:R-:W-:Y:S01]  /*143a0*/  FMUL.FTZ R7, R4, R7 ;  /* 0x0000000704077220 */ /* 0x000fe20000410000 */
[----:B------:R-:W-:Y:S01]  /*143b0*/  FMUL.FTZ R37, R37, R34 ;  /* 0x0000002225257220 */ /* 0x000fe20000410000 */
[----:B------:R-:W-:Y:S01]  /*143c0*/  FMUL.FTZ R6, R31, R6 ;  /* 0x000000061f067220 */ /* 0x000fe20000410000 */
[----:B-----5:R-:W-:-:S02]  /*143d0*/  HADD2.F32 R4, -RZ, R40.H0_H0 ;  /* 0x20000028ff047230 */ /* 0x020fc40000004100 */
[--C-:B----4-:R-:W-:Y:S02]  /*143e0*/  HADD2.F32 R12, -RZ, R20.reuse.H0_H0 ;  /* 0x20000014ff0c7230 */ /* 0x110fe40000004100 */
[----:B------:R-:W-:Y:S02]  /*143f0*/  HADD2.F32 R38, -RZ, R20.H1_H1 ;  /* 0x30000014ff267230 */ /* 0x000fe40000004100 */
[----:B------:R-:W-:Y:S02]  /*14400*/  HADD2.F32 R31, -RZ, R40.H1_H1 ;  /* 0x30000028ff1f7230 */ /* 0x000fe40000004100 */
[----:B------:R-:W-:Y:S02]  /*14410*/  HADD2.F32 R34, -RZ, R41.H0_H0 ;  /* 0x20000029ff227230 */ /* 0x000fe40000004100 */
[--C-:B------:R-:W-:Y:S02]  /*14420*/  HADD2.F32 R20, -RZ, R21.reuse.H0_H0 ;  /* 0x20000015ff147230 */ /* 0x100fe40000004100 */
[----:B------:R-:W-:Y:S01]  /*14430*/  FFMA.FTZ R4, R4, R12, R45 ;  /* 0x0000000c04047223 */ /* 0x000fe2000001002d */
[----:B------:R-:W-:-:S02]  /*14440*/  HADD2.F32 R44, -RZ, R21.H1_H1 ;  /* 0x30000015ff2c7230 */ /* 0x000fc40000004100 */
[----:B------:R-:W-:Y:S01]  /*14450*/  FFMA.FTZ R31, R31, R38, R36 ;  /* 0x000000261f1f7223 */ /* 0x000fe20000010024 */
[----:B------:R-:W-:Y:S02]  /*14460*/  HADD2.F32 R40, -RZ, R22.H0_H0 ;  /* 0x20000016ff287230 */ /* 0x000fe40000004100 */
[----:B------:R-:W-:Y:S01]  /*14470*/  FFMA.FTZ R20, R34, R20, R49 ;  /* 0x0000001422147223 */ /* 0x000fe20000010031 */
[--C-:B------:R-:W-:Y:S02]  /*14480*/  HADD2.F32 R21, -RZ, R23.reuse.H0_H0 ;  /* 0x20000017ff157230 */ /* 0x100fe40000004100 */
[----:B------:R-:W-:Y:S02]  /*14490*/  HADD2.F32 R46, -RZ, R23.H1_H1 ;  /* 0x30000017ff2e7230 */ /* 0x000fe40000004100 */
[----:B------:R-:W-:Y:S02]  /*144a0*/  HADD2.F32 R12, -RZ, R42.H0_H0 ;  /* 0x2000002aff0c7230 */ /* 0x000fe40000004100 */
[----:B------:R-:W-:-:S02]  /*144b0*/  HADD2.F32 R22, -RZ, R22.H1_H1 ;  /* 0x30000016ff167230 */ /* 0x000fc40000004100 */
[----:B------:R-:W-:Y:S02]  /*144c0*/  HADD2.F32 R34, -RZ, R41.H1_H1 ;  /* 0x30000029ff227230 */ /* 0x000fe40000004100 */
        /* <DEDUP_REMOVED lines=12> */
.L_x_1398:
[----:B------:R-:W-:Y:S05]  /*14590*/  BSYNC B0 ;  /* 0x0000000000007941 */ /* 0x000fea0003800000 */
.L_x_1397:
[----:B-----5:R3:W-:Y:S02]  /*145a0*/  STS.128 [R241+0x6800], R40 ;  /* 0x00680028f1007388 */ /* 0x0207e40000000c00 */
.L_x_1384:
[----:B------:R-:W-:Y:S05]  /*145b0*/  BSYNC B2 ;  /* 0x0000000000027941 */ /* 0x000fea0003800000 */
.L_x_1383:
        /* <DEDUP_REMOVED lines=32> */
[--C-:B---3--:R-:W-:Y:S02]  /*147c0*/  HADD2.F32 R45, -RZ, R37.reuse.H0_H0 ;  /* 0x20000025ff2d7230 */ /* 0x108fe40000004100 */
[----:B------:R-:W-:Y:S02]  /*147d0*/  HADD2.F32 R52, -RZ, R37.H1_H1 ;  /* 0x30000025ff347230 */ /* 0x000fe40000004100 */
        /* <DEDUP_REMOVED lines=9> */
[----:B------:R-:W-:Y:S02]  /*14870*/  HADD2.F32 R46, -RZ, R39.H0_H0 ;  /* 0x20000027ff2e7230 */ /* 0x000fe40000004100 */
[----:B------:R-:W-:Y:S01]  /*14880*/  @!P0 FADD.FTZ R7, -R7, -RZ ;  /* 0x800000ff07078221 */ /* 0x000fe20000010100 */
[----:B------:R-:W-:-:S02]  /*14890*/  HADD2.F32 R4, -RZ, R6.H0_H0 ;  /* 0x20000006ff047230 */ /* 0x000fc40000004100 */
[----:B------:R-:W-:Y:S02]  /*148a0*/  HADD2.F32 R54, -RZ, R39.H1_H1 ;  /* 0x30000027ff367230 */ /* 0x000fe40000004100 */
[----:B------:R-:W-:Y:S02]  /*148b0*/  HADD2.F32 R6, -RZ, R6.H1_H1 ;  /* 0x30000006ff067230 */ /* 0x000fe40000004100 */
[----:B------:R-:W-:Y:S01]  /*148c0*/  FMUL.FTZ R45, R45, R12 ;  /* 0x0000000c2d2d7220 */ /* 0x000fe20000410000 */
[----:B------:R-:W-:Y:S01]  /*148d0*/  FMUL.FTZ R52, R52, R31 ;  /* 0x0000001f34347220 */ /* 0x000fe20000410000 */
[----:B------:R-:W-:Y:S01]  /*148e0*/  FMUL.FTZ R46, R46, R5 ;  /* 0x000000052e2e7220 */ /* 0x000fe20000410000 */
[----:B------:R-:W-:Y:S01]  /*148f0*/  FMUL.FTZ R54, R54, R7 ;  /* 0x0000000736367220 */ /* 0x000fe20000410000 */
[--C-:B------:R-:W-:Y:S02]  /*14900*/  HADD2.F32 R12, -RZ, R36.reuse.H0_H0 ;  /* 0x20000024ff0c7230 */ /* 0x100fe40000004100 */
[----:B------:R-:W-:Y:S01]  /*14910*/  @!P0 FADD.FTZ R35, -R35, -RZ ;  /* 0x800000ff23238221 */ /* 0x000fe20000010100 */
[----:B------:R-:W-:-:S02]  /*14920*/  HADD2.F32 R31, -RZ, R36.H1_H1 ;  /* 0x30000024ff1f7230 */ /* 0x000fc40000004100 */
[----:B------:R-:W-:Y:S01]  /*14930*/  @!P0 FADD.FTZ R44, -R44, -RZ ;  /* 0x800000ff2c2c8221 */ /* 0x000fe20000010100 */
[--C-:B------:R-:W-:Y:S02]  /*14940*/  HADD2.F32 R5, -RZ, R38.reuse.H1_H1 ;  /* 0x30000026ff057230 */ /* 0x100fe40000004100 */
[----:B------:R-:W-:Y:S01]  /*14950*/  @!P0 FADD.FTZ R6, -R6, -RZ ;  /* 0x800000ff06068221 */ /* 0x000fe20000010100 */
[----:B------:R-:W-:Y:S02]  /*14960*/  HADD2.F32 R7, -RZ, R38.H0_H0 ;  /* 0x20000026ff077230 */ /* 0x000fe40000004100 */
[----:B------:R-:W-:Y:S01]  /*14970*/  @!P0 FADD.FTZ R4, -R4, -RZ ;  /* 0x800000ff04048221 */ /* 0x000fe20000010100 */
[----:B------:R-:W-:Y:S01]  /*14980*/  FMUL.FTZ R35, R12, R35 ;  /* 0x000000230c237220 */ /* 0x000fe20000410000 */
[----:B------:R-:W-:Y:S01]  /*14990*/  FMUL.FTZ R44, R31, R44 ;  /* 0x0000002c1f2c7220 */ /* 0x000fe20000410000 */
[----:B------:R-:W-:Y:S01]  /*149a0*/  FMUL.FTZ R6, R5, R6 ;  /* 0x0000000605067220 */ /* 0x000fe20000410000 */
[----:B------:R-:W-:Y:S01]  /*149b0*/  FMUL.FTZ R4, R7, R4 ;  /* 0x0000000407047220 */ /* 0x000fe20000410000 */
[----:B-----5:R-:W-:-:S02]  /*149c0*/  HADD2.F32 R12, -RZ, R41.H0_H0 ;  /* 0x20000029ff0c7230 */ /* 0x020fc40000004100 */
[--C-:B--2---:R-:W-:Y:S02]  /*149d0*/  HADD2.F32 R5, -RZ, R21.reuse.H0_H0 ;  /* 0x20000015ff057230 */ /* 0x104fe40000004100 */
[----:B------:R-:W-:Y:S02]  /*149e0*/  HADD2.F32 R31, -RZ, R21.H1_H1 ;  /* 0x30000015ff1f7230 */ /* 0x000fe40000004100 */
[----:B------:R-:W-:Y:S02]  /*149f0*/  HADD2.F32 R41, -RZ, R41.H1_H1 ;  /* 0x30000029ff297230 */ /* 0x000fe40000004100 */
[----:B------:R-:W-:Y:S02]  /*14a00*/  HADD2.F32 R7, -RZ, R43.H0_H0 ;  /* 0x2000002bff077230 */ /* 0x000fe40000004100 */
[----:B------:R-:W-:Y:S02]  /*14a10*/  HADD2.F32 R21, -RZ, R23.H0_H0 ;  /* 0x20000017ff157230 */ /* 0x000fe40000004100 */
[----:B------:R-:W-:Y:S01]  /*14a20*/  FFMA.FTZ R52, R41, R31, R52 ;  /* 0x0000001f29347223 */ /* 0x000fe20000010034 */
[----:B------:R-:W-:-:S02]  /*14a30*/  HADD2.F32 R37, -RZ, R22.H0_H0 ;  /* 0x20000016ff257230 */ /* 0x000fc40000004100 */
[----:B------:R-:W-:Y:S01]  /*14a40*/  FFMA.FTZ R5, R12, R5, R45 ;  /* 0x000000050c057223 */ /* 0x000fe2000001002d */
[----:B------:R-:W-:Y:S02]  /*14a50*/  HADD2.F32 R49, -RZ, R22.H1_H1 ;  /* 0x30000016ff317230 */ /* 0x000fe40000004100 */
[----:B------:R-:W-:Y:S01]  /*14a60*/  FFMA.FTZ R7, R7, R21, R46 ;  /* 0x0000001507077223 */ /* 0x000fe2000001002e */
[--C-:B------:R-:W-:Y:S02]  /*14a70*/  HADD2.F32 R21, -RZ, R42.reuse.H0_H0 ;  /* 0x2000002aff157230 */ /* 0x100fe40000004100 */
[----:B------:R-:W-:Y:S02]  /*14a80*/  HADD2.F32 R41, -RZ, R42.H1_H1 ;  /* 0x3000002aff297230 */ /* 0x000fe40000004100 */
[----:B------:R-:W-:Y:S02]  /*14a90*/  HADD2.F32 R23, -RZ, R23.H1_H1 ;  /* 0x30000017ff177230 */ /* 0x000fe40000004100 */
[----:B------:R-:W-:-:S02]  /*14aa0*/  HADD2.F32 R36, -RZ, R20.H0_H0 ;  /* 0x20000014ff247230 */ /* 0x000fc40000004100 */
        /* <DEDUP_REMOVED lines=14> */
.L_x_1404:
[----:B------:R-:W-:Y:S05]  /*14b90*/  BSYNC B0 ;  /* 0x0000000000007941 */ /* 0x000fea0003800000 */
.L_x_1403:
[----:B-----5:R3:W-:Y:S02]  /*14ba0*/  STS.128 [R241+0x1000], R40 ;  /* 0x00100028f1007388 */ /* 0x0207e40000000c00 */
.L_x_1402:
[----:B------:R-:W-:Y:S05]  /*14bb0*/  BSYNC B1 ;  /* 0x0000000000017941 */ /* 0x000fea0003800000 */
.L_x_1401:
        /* <DEDUP_REMOVED lines=27> */
[--C-:B--2---:R-:W-:Y:S02]  /*14d70*/  HADD2.F32 R45, -RZ, R37.reuse.H0_H0 ;  /* 0x20000025ff2d7230 */ /* 0x104fe40000004100 */
        /* <DEDUP_REMOVED lines=32> */
[--C-:B---3--:R-:W-:Y:S02]  /*14f80*/  HADD2.F32 R5, -RZ, R21.reuse.H0_H0 ;  /* 0x20000015ff057230 */ /* 0x108fe40000004100 */
        /* <DEDUP_REMOVED lines=27> */
.L_x_1408:
[----:B------:R-:W-:Y:S05]  /*15140*/  BSYNC B0 ;  /* 0x0000000000007941 */ /* 0x000fea0003800000 */
.L_x_1407:
[----:B-----5:R1:W-:Y:S02]  /*15150*/  STS.128 [R241+0x3000], R40 ;  /* 0x00300028f1007388 */ /* 0x0203e40000000c00 */
.L_x_1406:
[----:B------:R-:W-:Y:S05]  /*15160*/  BSYNC B1 ;  /* 0x0000000000017941 */ /* 0x000fea0003800000 */
.L_x_1405:
        /* <DEDUP_REMOVED lines=88> */
.L_x_1412:
[----:B------:R-:W-:Y:S05]  /*156f0*/  BSYNC B0 ;  /* 0x0000000000007941 */ /* 0x000fea0003800000 */
.L_x_1411:
[----:B-----5:R3:W-:Y:S02]  /*15700*/  STS.128 [R241+0x5000], R40 ;  /* 0x00500028f1007388 */ /* 0x0207e40000000c00 */
.L_x_1410:
[----:B------:R-:W-:Y:S05]  /*15710*/  BSYNC B1 ;  /* 0x0000000000017941 */ /* 0x000fea0003800000 */
.L_x_1409:
        /* <DEDUP_REMOVED lines=13> */
[----:B-1-3--:R-:W-:Y:S01]  /*157f0*/  IMAD.WIDE R40, R21, 0x2, R32 ;  /* 0x0000000215287825 */ /* 0x00afe200078e0220 */
        /* <DEDUP_REMOVED lines=22> */
[----:B------:R-:W-:Y:S02]  /*15960*/  HADD2.F32 R45, -RZ, R41.H0_H0 ;  /* 0x20000029ff2d7230 */ /* 0x000fe40000004100 */
[----:B------:R-:W-:Y:S01]  /*15970*/  @!P0 FADD.FTZ R12, -R12, -RZ ;  /* 0x800000ff0c0c8221 */ /* 0x000fe20000010100 */
[--C-:B------:R-:W-:Y:S02]  /*15980*/  HADD2.F32 R6, -RZ, R7.reuse.H0_H0 ;  /* 0x20000007ff067230 */ /* 0x100fe40000004100 */
[----:B------:R-:W-:-:S02]  /*15990*/  HADD2.F32 R7, -RZ, R7.H1_H1 ;  /* 0x30000007ff077230 */ /* 0x000fc40000004100 */
[----:B------:R-:W-:Y:S01]  /*159a0*/  FMUL.FTZ R40, R40, R31 ;  /* 0x0000001f28287220 */ /* 0x000fe20000410000 */
[----:B------:R-:W-:Y:S01]  /*159b0*/  FMUL.FTZ R45, R45, R4 ;  /* 0x000000042d2d7220 */ /* 0x000fe20000410000 */
[----:B------:R-:W-:Y:S01]  /*159c0*/  FMUL.FTZ R35, R35, R12 ;  /* 0x0000000c23237220 */ /* 0x000fe20000410000 */
[--C-:B------:R-:W-:Y:S02]  /*159d0*/  HADD2.F32 R31, -RZ, R43.reuse.H0_H0 ;  /* 0x2000002bff1f7230 */ /* 0x100fe40000004100 */
[----:B------:R-:W-:Y:S01]  /*159e0*/  @!P0 FADD.FTZ R6, -R6, -RZ ;  /* 0x800000ff06068221 */ /* 0x000fe20000010100 */
[----:B------:R-:W-:Y:S02]  /*159f0*/  HADD2.F32 R4, -RZ, R43.H1_H1 ;  /* 0x3000002bff047230 */ /* 0x000fe40000004100 */
[----:B------:R-:W-:Y:S01]  /*15a00*/  @!P0 FADD.FTZ R7, -R7, -RZ ;  /* 0x800000ff07078221 */ /* 0x000fe20000010100 */
[----:B------:R-:W-:Y:S02]  /*15a10*/  HADD2.F32 R12, -RZ, R42.H0_H0 ;  /* 0x2000002aff0c7230 */ /* 0x000fe40000004100 */
[----:B------:R-:W-:Y:S01]  /*15a20*/  @!P0 FADD.FTZ R5, -R5, -RZ ;  /* 0x800000ff05058221 */ /* 0x000fe20000010100 */
[----:B------:R-:W-:-:S02]  /*15a30*/  HADD2.F32 R41, -RZ, R41.H1_H1 ;  /* 0x30000029ff297230 */ /* 0x000fc40000004100 */
[----:B------:R-:W-:Y:S01]  /*15a40*/  @!P0 FADD.FTZ R32, -R32, -RZ ;  /* 0x800000ff20208221 */ /* 0x000fe20000010100 */
[----:B------:R-:W-:Y:S01]  /*15a50*/  FMUL.FTZ R6, R31, R6 ;  /* 0x000000061f067220 */ /* 0x000fe20000410000 */
[----:B------:R-:W-:Y:S01]  /*15a60*/  FMUL.FTZ R7, R4, R7 ;  /* 0x0000000704077220 */ /* 0x000fe20000410000 */
[----:B------:R-:W-:Y:S01]  /*15a70*/  FMUL.FTZ R5, R12, R5 ;  /* 0x000000050c057220 */ /* 0x000fe20000410000 */
[--C-:B-----5:R-:W-:Y:S02]  /*15a80*/  HADD2.F32 R4, -RZ, R36.reuse.H0_H0 ;  /* 0x20000024ff047230 */ /* 0x120fe40000004100 */
[----:B------:R-:W-:Y:S01]  /*15a90*/  FMUL.FTZ R41, R41, R32 ;  /* 0x0000002029297220 */ /* 0x000fe20000410000 */
[----:B------:R-:W-:Y:S02]  /*15aa0*/  HADD2.F32 R31, -RZ, R36.H1_H1 ;  /* 0x30000024ff1f7230 */ /* 0x000fe40000004100 */
[----:B------:R-:W-:Y:S01]  /*15ab0*/  @!P0 FADD.FTZ R33, -R33, -RZ ;  /* 0x800000ff21218221 */ /* 0x000fe20000010100 */
[----:B------:R-:W-:-:S02]  /*15ac0*/  HADD2.F32 R42, -RZ, R42.H1_H1 ;  /* 0x3000002aff2a7230 */ /* 0x000fc40000004100 */
[--C-:B----4-:R-:W-:Y:S02]  /*15ad0*/  HADD2.F32 R12, -RZ, R20.reuse.H0_H0 ;  /* 0x20000014ff0c7230 */ /* 0x110fe40000004100 */
[----:B------:R-:W-:Y:S02]  /*15ae0*/  HADD2.F32 R36, -RZ, R20.H1_H1 ;  /* 0x30000014ff247230 */ /* 0x000fe40000004100 */
[----:B------:R-:W-:Y:S02]  /*15af0*/  HADD2.F32 R32, -RZ, R37.H0_H0 ;  /* 0x20000025ff207230 */ /* 0x000fe40000004100 */
[--C-:B------:R-:W-:Y:S02]  /*15b00*/  HADD2.F32 R20, -RZ, R21.reuse.H0_H0 ;  /* 0x20000015ff147230 */ /* 0x100fe40000004100 */
[----:B------:R-:W-:Y:S01]  /*15b10*/  FMUL.FTZ R33, R42, R33 ;  /* 0x000000212a217220 */ /* 0x000fe20000410000 */
[----:B------:R-:W-:Y:S02]  /*15b20*/  HADD2.F32 R44, -RZ, R21.H1_H1 ;  /* 0x30000015ff2c7230 */ /* 0x000fe40000004100 */
[----:B------:R-:W-:Y:S01]  /*15b30*/  FFMA.FTZ R4, R4, R12, R35 ;  /* 0x0000000c04047223 */ /* 0x000fe20000010023 */
[----:B------:R-:W-:-:S02]  /*15b40*/  HADD2.F32 R42, -RZ, R22.H0_H0 ;  /* 0x20000016ff2a7230 */ /* 0x000fc40000004100 */
[----:B------:R-:W-:Y:S01]  /*15b50*/  FFMA.FTZ R31, R31, R36, R40 ;  /* 0x000000241f1f7223 */ /* 0x000fe20000010028 */
[--C-:B------:R-:W-:Y:S02]  /*15b60*/  HADD2.F32 R21, -RZ, R23.reuse.H0_H0 ;  /* 0x20000017ff157230 */ /* 0x100fe40000004100 */
[----:B------:R-:W-:Y:S01]  /*15b70*/  FFMA.FTZ R20, R32, R20, R45 ;  /* 0x0000001420147223 */ /* 0x000fe2000001002d */
[----:B------:R-:W-:Y:S02]  /*15b80*/  HADD2.F32 R46, -RZ, R23.H1_H1 ;  /* 0x30000017ff2e7230 */ /* 0x000fe40000004100 */
[----:B------:R-:W-:Y:S02]  /*15b90*/  HADD2.F32 R12, -RZ, R38.H0_H0 ;  /* 0x20000026ff0c7230 */ /* 0x000fe40000004100 */
[----:B------:R-:W-:Y:S02]  /*15ba0*/  HADD2.F32 R22, -RZ, R22.H1_H1 ;  /* 0x30000016ff167230 */ /* 0x000fe40000004100 */
[----:B------:R-:W-:-:S02]  /*15bb0*/  HADD2.F32 R32, -RZ, R37.H1_H1 ;  /* 0x30000025ff207230 */ /* 0x000fc40000004100 */
        /* <DEDUP_REMOVED lines=12> */
.L_x_1414:
[----:B------:R-:W-:Y:S05]  /*15c80*/  BSYNC B0 ;  /* 0x0000000000007941 */ /* 0x000fea0003800000 */
.L_x_1413:
[----:B-----5:R1:W-:Y:S02]  /*15c90*/  STS.128 [R241+0x7000], R36 ;  /* 0x00700024f1007388 */ /* 0x0203e40000000c00 */
.L_x_1400:
[----:B------:R-:W-:Y:S05]  /*15ca0*/  BSYNC B2 ;  /* 0x0000000000027941 */ /* 0x000fea0003800000 */
.L_x_1399:
        /* <DEDUP_REMOVED lines=43> */
[--C-:B------:R-:W-:Y:S02]  /*15f60*/  HADD2.F32 R6, -RZ, R7.reuse.H0_H0 ;  /* 0x20000007ff067230 */ /* 0x100fe40000004100 */
[----:B------:R-:W-:-:S02]  /*15f70*/  HADD2.F32 R7, -RZ, R7.H1_H1 ;  /* 0x30000007ff077230 */ /* 0x000fc40000004100 */
[----:B------:R-:W-:Y:S01]  /*15f80*/  FMUL.FTZ R42, R42, R31 ;  /* 0x0000001f2a2a7220 */ /* 0x000fe20000410000 */
[----:B------:R-:W-:Y:S01]  /*15f90*/  FMUL.FTZ R36, R36, R33 ;  /* 0x0000002124247220 */ /* 0x000fe20000410000 */
[----:B------:R-:W-:Y:S01]  /*15fa0*/  FMUL.FTZ R41, R41, R4 ;  /* 0x0000000429297220 */ /* 0x000fe20000410000 */
[----:B------:R-:W-:Y:S02]  /*15fb0*/  HADD2.F32 R44, -RZ, R37.H1_H1 ;  /* 0x30000025ff2c7230 */ /* 0x000fe40000004100 */
[----:B------:R-:W-:Y:S01]  /*15fc0*/  @!P0 FADD.FTZ R35, -R35, -RZ ;  /* 0x800000ff23238221 */ /* 0x000fe20000010100 */
[----:B------:R-:W-:Y:S02]  /*15fd0*/  HADD2.F32 R33, -RZ, R38.H1_H1 ;  /* 0x30000026ff217230 */ /* 0x000fe40000004100 */
[----:B------:R-:W-:Y:S01]  /*15fe0*/  @!P0 FADD.FTZ R40, -R40, -RZ ;  /* 0x800000ff28288221 */ /* 0x000fe20000010100 */
[--C-:B------:R-:W-:Y:S02]  /*15ff0*/  HADD2.F32 R31, -RZ, R39.reuse.H0_H0 ;  /* 0x20000027ff1f7230 */ /* 0x100fe40000004100 */
[----:B------:R-:W-:Y:S01]  /*16000*/  @!P0 FADD.FTZ R6, -R6, -RZ ;  /* 0x800000ff06068221 */ /* 0x000fe20000010100 */
[----:B------:R-:W-:-:S02]  /*16010*/  HADD2.F32 R4, -RZ, R39.H1_H1 ;  /* 0x30000027ff047230 */ /* 0x000fc40000004100 */
[----:B------:R-:W-:Y:S01]  /*16020*/  @!P0 FADD.FTZ R7, -R7, -RZ ;  /* 0x800000ff07078221 */ /* 0x000fe20000010100 */
[----:B------:R-:W-:Y:S01]  /*16030*/  FMUL.FTZ R44, R44, R35 ;  /* 0x000000232c2c7220 */ /* 0x000fe20000410000 */
[----:B------:R-:W-:Y:S01]  /*16040*/  FMUL.FTZ R40, R33, R40 ;  /* 0x0000002821287220 */ /* 0x000fe20000410000 */
[----:B------:R-:W-:Y:S01]  /*16050*/  FMUL.FTZ R6, R31, R6 ;  /* 0x000000061f067220 */ /* 0x000fe20000410000 */
[----:B------:R-:W-:Y:S01]  /*16060*/  FMUL.FTZ R7, R4, R7 ;  /* 0x0000000704077220 */ /* 0x000fe20000410000 */
[--C-:B-----5:R-:W-:Y:S02]  /*16070*/  HADD2.F32 R31, -RZ, R20.reuse.H0_H0 ;  /* 0x20000014ff1f7230 */ /* 0x120fe40000004100 */
[----:B------:R-:W-:Y:S02]  /*16080*/  HADD2.F32 R33, -RZ, R20.H1_H1 ;  /* 0x30000014ff217230 */ /* 0x000fe40000004100 */
[--C-:B--2---:R-:W-:Y:S02]  /*16090*/  HADD2.F32 R4, -RZ, R12.reuse.H0_H0 ;  /* 0x2000000cff047230 */ /* 0x104fe40000004100 */
[----:B------:R-:W-:-:S02]  /*160a0*/  HADD2.F32 R35, -RZ, R12.H1_H1 ;  /* 0x3000000cff237230 */ /* 0x000fc40000004100 */
[----:B------:R-:W-:Y:S02]  /*160b0*/  HADD2.F32 R20, -RZ, R21.H0_H0 ;  /* 0x20000015ff147230 */ /* 0x000fe40000004100 */
[----:B------:R-:W-:Y:S02]  /*160c0*/  HADD2.F32 R12, -RZ, R13.H0_H0 ;  /* 0x2000000dff0c7230 */ /* 0x000fe40000004100 */
[----:B------:R-:W-:Y:S01]  /*160d0*/  @!P0 FADD.FTZ R5, -R5, -RZ ;  /* 0x800000ff05058221 */ /* 0x000fe20000010100 */
[----:B------:R-:W-:Y:S02]  /*160e0*/  HADD2.F32 R46, -RZ, R38.H0_H0 ;  /* 0x20000026ff2e7230 */ /* 0x000fe40000004100 */
[----:B------:R-:W-:Y:S01]  /*160f0*/  FFMA.FTZ R33, R33, R35, R36 ;  /* 0x0000002321217223 */ /* 0x000fe20000010024 */
[--C-:B------:R-:W-:Y:S02]  /*16100*/  HADD2.F32 R38, -RZ, R14.reuse.H0_H0 ;  /* 0x2000000eff267230 */ /* 0x100fe40000004100 */
[----:B------:R-:W-:-:S02]  /*16110*/  HADD2.F32 R39, -RZ, R14.H1_H1 ;  /* 0x3000000eff277230 */ /* 0x000fc40000004100 */
[----:B------:R-:W-:Y:S01]  /*16120*/  FFMA.FTZ R12, R20, R12, R41 ;  /* 0x0000000c140c7223 */ /* 0x000fe20000010029 */
[--C-:B------:R-:W-:Y:S02]  /*16130*/  HADD2.F32 R37, -RZ, R15.reuse.H0_H0 ;  /* 0x2000000fff257230 */ /* 0x100fe40000004100 */
[----:B------:R-:W-:Y:S02]  /*16140*/  HADD2.F32 R14, -RZ, R15.H1_H1 ;  /* 0x3000000fff0e7230 */ /* 0x000fe40000004100 */
[--C-:B------:R-:W-:Y:S02]  /*16150*/  HADD2.F32 R15, -RZ, R23.reuse.H0_H0 ;  /* 0x20000017ff0f7230 */ /* 0x100fe40000004100 */
[----:B------:R-:W-:Y:S02]  /*16160*/  HADD2.F32 R36, -RZ, R23.H1_H1 ;  /* 0x30000017ff247230 */ /* 0x000fe40000004100 */
[----:B------:R-:W-:Y:S01]  /*16170*/  FMUL.FTZ R5, R46, R5 ;  /* 0x000000052e057220 */ /* 0x000fe20000410000 */
        /* <DEDUP_REMOVED lines=14> */
.L_x_1418:
[----:B------:R-:W-:Y:S05]  /*16260*/  BSYNC B0 ;  /* 0x0000000000007941 */ /* 0x000fea0003800000 */
.L_x_1417:
[----:B-----5:R3:W-:Y:S02]  /*16270*/  STS.128 [R241+0x1800], R20 ;  /* 0x00180014f1007388 */ /* 0x0207e40000000c00 */
.L_x_1416:
[----:B------:R-:W-:Y:S05]  /*16280*/  BSYNC B1 ;  /* 0x0000000000017941 */ /* 0x000fea0003800000 */
.L_x_1415:
        /* <DEDUP_REMOVED lines=37> */
[--C-:B------:R-:W-:Y:S02]  /*164e0*/  HADD2.F32 R6, -RZ, R7.reuse.H0_H0 ;  /* 0x20000007ff067230 */ /* 0x100fe40000004100 */
[----:B------:R-:W-:Y:S02]  /*164f0*/  HADD2.F32 R7, -RZ, R7.H1_H1 ;  /* 0x30000007ff077230 */ /* 0x000fe40000004100 */
[----:B------:R-:W-:Y:S01]  /*16500*/  FMUL.FTZ R40, R40, R11 ;  /* 0x0000000b28287220 */ /* 0x000fe20000410000 */
[----:B------:R-:W-:Y:S01]  /*16510*/  FMUL.FTZ R41, R41, R4 ;  /* 0x0000000429297220 */ /* 0x000fe20000410000 */
[----:B------:R-:W-:-:S02]  /*16520*/  HADD2.F32 R36, -RZ, R36.H1_H1 ;  /* 0x30000024ff247230 */ /* 0x000fc40000004100 */
[----:B------:R-:W-:Y:S01]  /*16530*/  @!P0 FADD.FTZ R31, -R31, -RZ ;  /* 0x800000ff1f1f8221 */ /* 0x000fe20000010100 */
[----:B------:R-:W-:Y:S02]  /*16540*/  HADD2.F32 R42, -RZ, R37.H1_H1 ;  /* 0x30000025ff2a7230 */ /* 0x000fe40000004100 */
[----:B------:R-:W-:Y:S01]  /*16550*/  @!P0 FADD.FTZ R33, -R33, -RZ ;  /* 0x800000ff21218221 */ /* 0x000fe20000010100 */
[--C-:B------:R-:W-:Y:S02]  /*16560*/  HADD2.F32 R11, -RZ, R39.reuse.H0_H0 ;  /* 0x20000027ff0b7230 */ /* 0x100fe40000004100 */
[----:B------:R-:W-:Y:S01]  /*16570*/  @!P0 FADD.FTZ R6, -R6, -RZ ;  /* 0x800000ff06068221 */ /* 0x000fe20000010100 */
[----:B------:R-:W-:Y:S02]  /*16580*/  HADD2.F32 R4, -RZ, R39.H1_H1 ;  /* 0x30000027ff047230 */ /* 0x000fe40000004100 */
[----:B------:R-:W-:Y:S01]  /*16590*/  @!P0 FADD.FTZ R7, -R7, -RZ ;  /* 0x800000ff07078221 */ /* 0x000fe20000010100 */
[----:B------:R-:W-:Y:S01]  /*165a0*/  FMUL.FTZ R36, R36, R31 ;  /* 0x0000001f24247220 */ /* 0x000fe20000410000 */
[----:B------:R-:W-:Y:S01]  /*165b0*/  FMUL.FTZ R42, R42, R33 ;  /* 0x000000212a2a7220 */ /* 0x000fe20000410000 */
[----:B------:R-:W-:Y:S01]  /*165c0*/  FMUL.FTZ R6, R11, R6 ;  /* 0x000000060b067220 */ /* 0x000fe20000410000 */
[----:B------:R-:W-:Y:S01]  /*165d0*/  FMUL.FTZ R7, R4, R7 ;  /* 0x0000000704077220 */ /* 0x000fe20000410000 */
[----:B------:R-:W-:-:S02]  /*165e0*/  HADD2.F32 R44, -RZ, R38.H0_H0 ;  /* 0x20000026ff2c7230 */ /* 0x000fc40000004100 */
[--C-:B-----5:R-:W-:Y:S02]  /*165f0*/  HADD2.F32 R11, -RZ, R20.reuse.H0_H0 ;  /* 0x20000014ff0b7230 */ /* 0x120fe40000004100 */
[----:B------:R-:W-:Y:S02]  /*16600*/  HADD2.F32 R31, -RZ, R20.H1_H1 ;  /* 0x30000014ff1f7230 */ /* 0x000fe40000004100 */
[--C-:B---3--:R-:W-:Y:S02]  /*16610*/  HADD2.F32 R4, -RZ, R12.reuse.H0_H0 ;  /* 0x2000000cff047230 */ /* 0x108fe40000004100 */
[----:B------:R-:W-:Y:S02]  /*16620*/  HADD2.F32 R33, -RZ, R12.H1_H1 ;  /* 0x3000000cff217230 */ /* 0x000fe40000004100 */
[----:B------:R-:W-:Y:S01]  /*16630*/  @!P0 FADD.FTZ R35, -R35, -RZ ;  /* 0x800000ff23238221 */ /* 0x000fe20000010100 */
[----:B------:R-:W-:Y:S02]  /*16640*/  HADD2.F32 R38, -RZ, R38.H1_H1 ;  /* 0x30000026ff267230 */ /* 0x000fe40000004100 */
[----:B------:R-:W-:-:S02]  /*16650*/  HADD2.F32 R20, -RZ, R21.H0_H0 ;  /* 0x20000015ff147230 */ /* 0x000fc40000004100 */
[----:B------:R-:W-:Y:S02]  /*16660*/  HADD2.F32 R12, -RZ, R13.H0_H0 ;  /* 0x2000000dff0c7230 */ /* 0x000fe40000004100 */
[----:B------:R-:W-:Y:S01]  /*16670*/  @!P0 FADD.FTZ R5, -R5, -RZ ;  /* 0x800000ff05058221 */ /* 0x000fe20000010100 */
[----:B------:R-:W-:Y:S01]  /*16680*/  FMUL.FTZ R35, R38, R35 ;  /* 0x0000002326237220 */ /* 0x000fe20000410000 */
[----:B------:R-:W-:Y:S02]  /*16690*/  HADD2.F32 R38, -RZ, R14.H0_H0 ;  /* 0x2000000eff267230 */ /* 0x000fe40000004100 */
[----:B------:R-:W-:Y:S01]  /*166a0*/  FFMA.FTZ R4, R11, R4, R40 ;  /* 0x000000040b047223 */ /* 0x000fe20000010028 */
[----:B------:R-:W-:Y:S01]  /*166b0*/  FFMA.FTZ R12, R20, R12, R41 ;  /* 0x0000000c140c7223 */ /* 0x000fe20000010029 */
[----:B------:R-:W-:Y:S01]  /*166c0*/  FMUL.FTZ R5, R44, R5 ;  /* 0x000000052c057220 */ /* 0x000fe20000410000 */
[----:B------:R-:W-:Y:S01]  /*166d0*/  FFMA.FTZ R31, R31, R33, R36 ;  /* 0x000000211f1f7223 */ /* 0x000fe20000010024 */
[----:B------:R-:W-:-:S02]  /*166e0*/  HADD2.F32 R20, -RZ, R22.H0_H0 ;  /* 0x20000016ff147230 */ /* 0x000fc40000004100 */
[----:B------:R-:W-:Y:S02]  /*166f0*/  HADD2.F32 R13, -RZ, R13.H1_H1 ;  /* 0x3000000dff0d7230 */ /* 0x000fe40000004100 */
[----:B------:R-:W-:Y:S02]  /*16700*/  HADD2.F32 R14, -RZ, R14.H1_H1 ;  /* 0x3000000eff0e7230 */ /* 0x000fe40000004100 */
[--C-:B------:R-:W-:Y:S02]  /*16710*/  HADD2.F32 R37, -RZ, R15.reuse.H0_H0 ;  /* 0x2000000fff257230 */ /* 0x100fe40000004100 */
[----:B------:R-:W-:Y:S02]  /*16720*/  HADD2.F32 R44, -RZ, R15.H1_H1 ;  /* 0x3000000fff2c7230 */ /* 0x000fe40000004100 */
[----:B------:R-:W-:Y:S02]  /*16730*/  HADD2.F32 R21, -RZ, R21.H1_H1 ;  /* 0x30000015ff157230 */ /* 0x000fe40000004100 */
[----:B------:R-:W-:-:S02]  /*16740*/  HADD2.F32 R11, -RZ, R23.H0_H0 ;  /* 0x20000017ff0b7230 */ /* 0x000fc40000004100 */
[----:B------:R-:W-:Y:S02]  /*16750*/  HADD2.F32 R36, -RZ, R23.H1_H1 ;  /* 0x30000017ff247230 */ /* 0x000fe40000004100 */
        /* <DEDUP_REMOVED lines=10> */
.L_x_1422:
[----:B------:R-:W-:Y:S05]  /*16800*/  BSYNC B0 ;  /* 0x0000000000007941 */ /* 0x000fea0003800000 */
.L_x_1421:
[----:B-----5:R1:W-:Y:S02]  /*16810*/  STS.128 [R241+0x3800], R20 ;  /* 0x00380014f1007388 */ /* 0x0203e40000000c00 */
.L_x_1420:
[----:B------:R-:W-:Y:S05]  /*16820*/  BSYNC B1 ;  /* 0x0000000000017941 */ /* 0x000fea0003800000 */
.L_x_1419:
        /* <DEDUP_REMOVED lines=56> */
[----:B------:R-:W-:Y:S02]  /*16bb0*/  HADD2.F32 R38, -RZ, R38.H1_H1 ;  /* 0x30000026ff267230 */ /* 0x000fe40000004100 */
[----:B------:R-:W-:Y:S01]  /*16bc0*/  @!P0 FADD.FTZ R33, -R33, -RZ ;  /* 0x800000ff21218221 */ /* 0x000fe20000010100 */
[--C-:B-----5:R-:W-:Y:S02]  /*16bd0*/  HADD2.F32 R4, -RZ, R20.reuse.H0_H0 ;  /* 0x20000014ff047230 */ /* 0x120fe40000004100 */
[----:B------:R-:W-:-:S02]  /*16be0*/  HADD2.F32 R11, -RZ, R20.H1_H1 ;  /* 0x30000014ff0b7230 */ /* 0x000fc40000004100 */
[--C-:B----4-:R-:W-:Y:S02]  /*16bf0*/  HADD2.F32 R10, -RZ, R12.reuse.H0_H0 ;  /* 0x2000000cff0a7230 */ /* 0x110fe40000004100 */
[----:B------:R-:W-:Y:S02]  /*16c00*/  HADD2.F32 R31, -RZ, R12.H1_H1 ;  /* 0x3000000cff1f7230 */ /* 0x000fe40000004100 */
[----:B------:R-:W-:Y:S02]  /*16c10*/  HADD2.F32 R20, -RZ, R21.H0_H0 ;  /* 0x20000015ff147230 */ /* 0x000fe40000004100 */
[----:B------:R-:W-:Y:S02]  /*16c20*/  HADD2.F32 R12, -RZ, R13.H0_H0 ;  /* 0x2000000dff0c7230 */ /* 0x000fe40000004100 */
[----:B------:R-:W-:Y:S01]  /*16c30*/  FMUL.FTZ R33, R38, R33 ;  /* 0x0000002126217220 */ /* 0x000fe20000410000 */
[----:B------:R-:W-:Y:S01]  /*16c40*/  FFMA.FTZ R4, R4, R10, R35 ;  /* 0x0000000a04047223 */ /* 0x000fe20000010023 */
[----:B------:R-:W-:-:S02]  /*16c50*/  HADD2.F32 R38, -RZ, R14.H0_H0 ;  /* 0x2000000eff267230 */ /* 0x000fc40000004100 */
[--C-:B------:R-:W-:Y:S02]  /*16c60*/  HADD2.F32 R37, -RZ, R15.reuse.H0_H0 ;  /* 0x2000000fff257230 */ /* 0x100fe40000004100 */
[----:B------:R-:W-:Y:S01]  /*16c70*/  FFMA.FTZ R12, R20, R12, R41 ;  /* 0x0000000c140c7223 */ /* 0x000fe20000010029 */
[----:B------:R-:W-:Y:S02]  /*16c80*/  HADD2.F32 R42, -RZ, R15.H1_H1 ;  /* 0x3000000fff2a7230 */ /* 0x000fe40000004100 */
[----:B------:R-:W-:Y:S02]  /*16c90*/  HADD2.F32 R10, -RZ, R22.H0_H0 ;  /* 0x20000016ff0a7230 */ /* 0x000fe40000004100 */
[----:B------:R-:W-:Y:S02]  /*16ca0*/  HADD2.F32 R13, -RZ, R13.H1_H1 ;  /* 0x3000000dff0d7230 */ /* 0x000fe40000004100 */
[----:B------:R-:W-:Y:S02]  /*16cb0*/  HADD2.F32 R14, -RZ, R14.H1_H1 ;  /* 0x3000000eff0e7230 */ /* 0x000fe40000004100 */
[----:B------:R-:W-:-:S02]  /*16cc0*/  HADD2.F32 R21, -RZ, R21.H1_H1 ;  /* 0x30000015ff157230 */ /* 0x000fc40000004100 */
[--C-:B------:R-:W-:Y:S02]  /*16cd0*/  HADD2.F32 R15, -RZ, R23.reuse.H0_H0 ;  /* 0x20000017ff0f7230 */ /* 0x100fe40000004100 */
        /* <DEDUP_REMOVED lines=12> */
.L_x_1426:
[----:B------:R-:W-:Y:S05]  /*16da0*/  BSYNC B0 ;  /* 0x0000000000007941 */ /* 0x000fea0003800000 */
.L_x_1425:
[----:B-----5:R3:W-:Y:S02]  /*16db0*/  STS.128 [R241+0x5800], R20 ;  /* 0x00580014f1007388 */ /* 0x0207e40000000c00 */
.L_x_1424:
[----:B------:R-:W-:Y:S05]  /*16dc0*/  BSYNC B1 ;  /* 0x0000000000017941 */ /* 0x000fea0003800000 */
.L_x_1423:
        /* <DEDUP_REMOVED lines=16> */
[----:B-1-3--:R-:W-:Y:S01]  /*16ed0*/  IMAD.WIDE R20, R17, 0x2, R6 ;  /* 0x0000000211147825 */ /* 0x00afe200078e0206 */
[----:B------:R-:W-:Y:S02]  /*16ee0*/  LEA.HI.X.SX32 R3, R3, R16, 0x1, P1 ;  /* 0x0000001003037211 */ /* 0x000fe400008f0eff */
[----:B------:R-:W-:-:S03]  /*16ef0*/  LEA R4, P1, R5, R26, 0x1 ;  /* 0x0000001a05047211 */ /* 0x000fc600078208ff */
[----:B------:R-:W3:Y:S01]  /*16f00*/  LD.E.128 R20, desc[UR6][R20.64] ;  /* 0x0000000614147980 */ /* 0x000ee2000c101d00 */
[----:B------:R-:W-:Y:S02]  /*16f10*/  LEA.HI.X R5, R5, R27, R3, 0x1, P1 ;  /* 0x0000001b05057211 */ /* 0x000fe400008f0c03 */
[----:B------:R-:W-:Y:S02]  /*16f20*/  MOV R3, RZ ;  /* 0x000000ff00037202 */ /* 0x000fe40000000f00 */
[----:B------:R-:W-:Y:S02]  /*16f30*/  @P0 IADD3 R3, -R2, RZ, RZ ;  /* 0x000000ff02030210 */ /* 0x000fe40007ffe1ff */
[----:B------:R-:W2:Y:S02]  /*16f40*/  LD.E.128 R4, desc[UR6][R4.64] ;  /* 0x0000000604047980 */ /* 0x000ea4000c101d00 */
[----:B------:R-:W-:-:S04]  /*16f50*/  IADD3 R9, P1, R3, R8, RZ ;  /* 0x0000000803097210 */ /* 0x000fc80007f3e0ff */
[----:B------:R-:W-:Y:S02]  /*16f60*/  LEA.HI.X.SX32 R3, R3, R16, 0x1, P1 ;  /* 0x0000001003037211 */ /* 0x000fe400008f0eff */
[----:B------:R-:W-:-:S04]  /*16f70*/  LEA R8, P1, R9, R24, 0x1 ;  /* 0x0000001809087211 */ /* 0x000fc800078208ff */
[----:B------:R-:W-:-:S06]  /*16f80*/  LEA.HI.X R9, R9, R25, R3, 0x1, P1 ;  /* 0x0000001909097211 */ /* 0x000fcc00008f0c03 */
[----:B------:R-:W4:Y:S01]  /*16f90*/  LD.E.128 R8, desc[UR6][R8.64] ;  /* 0x0000000608087980 */ /* 0x000f22000c101d00 */
[--C-:B---3--:R-:W-:Y:S02]  /*16fa0*/  HADD2.F32 R17, -RZ, R20.reuse.H0_H0 ;  /* 0x20000014ff117230 */ /* 0x108fe40000004100 */
[----:B------:R-:W-:Y:S02]  /*16fb0*/  HADD2.F32 R27, -RZ, R20.H1_H1 ;  /* 0x30000014ff1b7230 */ /* 0x000fe40000004100 */
[----:B--2---:R-:W-:Y:S02]  /*16fc0*/  HADD2.F32 R0, -RZ, R4.H0_H0 ;  /* 0x20000004ff007230 */ /* 0x004fe40000004100 */
[--C-:B------:R-:W-:Y:S02]  /*16fd0*/  HADD2.F32 R2, -RZ, R5.reuse.H0_H0 ;  /* 0x20000005ff027230 */ /* 0x100fe40000004100 */
[----:B------:R-:W-:Y:S02]  /*16fe0*/  HADD2.F32 R5, -RZ, R5.H1_H1 ;  /* 0x30000005ff057230 */ /* 0x000fe40000004100 */
[----:B------:R-:W-:Y:S01]  /*16ff0*/  @!P0 FADD.FTZ R0, -R0, -RZ ;  /* 0x800000ff00008221 */ /* 0x000fe20000010100 */
[----:B------:R-:W-:-:S02]  /*17000*/  HADD2.F32 R3, -RZ, R6.H0_H0 ;  /* 0x20000006ff037230 */ /* 0x000fc40000004100 */
[----:B------:R-:W-:Y:S01]  /*17010*/  @!P0 FADD.FTZ R2, -R2, -RZ ;  /* 0x800000ff02028221 */ /* 0x000fe20000010100 */
[----:B------:R-:W-:Y:S02]  /*17020*/  HADD2.F32 R16, -RZ, R6.H1_H1 ;  /* 0x30000006ff107230 */ /* 0x000fe40000004100 */
[----:B------:R-:W-:Y:S02]  /*17030*/  HADD2.F32 R25, -RZ, R21.H0_H0 ;  /* 0x20000015ff197230 */ /* 0x000fe40000004100 */
[----:B------:R-:W-:Y:S01]  /*17040*/  @!P0 FADD.FTZ R5, -R5, -RZ ;  /* 0x800000ff05058221 */ /* 0x000fe20000010100 */
[----:B------:R-:W-:Y:S02]  /*17050*/  HADD2.F32 R6, -RZ, R7.H0_H0 ;  /* 0x20000007ff067230 */ /* 0x000fe40000004100 */
[----:B------:R-:W-:Y:S02]  /*17060*/  HADD2.F32 R20, -RZ, R21.H1_H1 ;  /* 0x30000015ff147230 */ /* 0x000fe40000004100 */
[----:B------:R-:W-:-:S02]  /*17070*/  HADD2.F32 R7, -RZ, R7.H1_H1 ;  /* 0x30000007ff077230 */ /* 0x000fc40000004100 */
[----:B------:R-:W-:Y:S02]  /*17080*/  HADD2.F32 R4, -RZ, R4.H1_H1 ;  /* 0x30000004ff047230 */ /* 0x000fe40000004100 */
[----:B------:R-:W-:Y:S01]  /*17090*/  FMUL.FTZ R17, R17, R0 ;  /* 0x0000000011117220 */ /* 0x000fe20000410000 */
[----:B------:R-:W-:Y:S01]  /*170a0*/  FMUL.FTZ R25, R25, R2 ;  /* 0x0000000219197220 */ /* 0x000fe20000410000 */
        /* <DEDUP_REMOVED lines=11> */
[----:B------:R-:W-:Y:S02]  /*17160*/  HADD2.F32 R21, -RZ, R22.H1_H1 ;  /* 0x30000016ff157230 */ /* 0x000fe40000004100 */
[----:B------:R-:W-:Y:S01]  /*17170*/  FMUL.FTZ R6, R5, R6 ;  /* 0x0000000605067220 */ /* 0x000fe20000410000 */
[----:B-----5:R-:W-:Y:S02]  /*17180*/  HADD2.F32 R0, -RZ, R12.H0_H0 ;  /* 0x2000000cff007230 */ /* 0x020fe40000004100 */
[----:B------:R-:W-:Y:S01]  /*17190*/  @!P0 FADD.FTZ R16, -R16, -RZ ;  /* 0x800000ff10108221 */ /* 0x000fe20000010100 */
[----:B----4-:R-:W-:-:S02]  /*171a0*/  HADD2.F32 R2, -RZ, R8.H0_H0 ;  /* 0x20000008ff027230 */ /* 0x010fc40000004100 */
[----:B------:R-:W-:Y:S02]  /*171b0*/  HADD2.F32 R12, -RZ, R12.H1_H1 ;  /* 0x3000000cff0c7230 */ /* 0x000fe40000004100 */
[----:B------:R-:W-:Y:S02]  /*171c0*/  HADD2.F32 R4, -RZ, R13.H0_H0 ;  /* 0x2000000dff047230 */ /* 0x000fe40000004100 */
[----:B------:R-:W-:Y:S02]  /*171d0*/  HADD2.F32 R8, -RZ, R8.H1_H1 ;  /* 0x30000008ff087230 */ /* 0x000fe40000004100 */
[----:B------:R-:W-:Y:S02]  /*171e0*/  HADD2.F32 R5, -RZ, R9.H0_H0 ;  /* 0x20000009ff057230 */ /* 0x000fe40000004100 */
[----:B------:R-:W-:Y:S01]  /*171f0*/  FMUL.FTZ R16, R21, R16 ;  /* 0x0000001015107220 */ /* 0x000fe20000410000 */
[--C-:B------:R-:W-:Y:S02]  /*17200*/  HADD2.F32 R22, -RZ, R10.reuse.H0_H0 ;  /* 0x2000000aff167230 */ /* 0x100fe40000004100 */
[----:B------:R-:W-:Y:S01]  /*17210*/  FFMA.FTZ R0, R0, R2, R17 ;  /* 0x0000000200007223 */ /* 0x000fe20000010011 */
[----:B------:R-:W-:-:S02]  /*17220*/  HADD2.F32 R23, -RZ, R10.H1_H1 ;  /* 0x3000000aff177230 */ /* 0x000fc40000004100 */
[----:B------:R-:W-:Y:S01]  /*17230*/  FFMA.FTZ R27, R12, R8, R27 ;  /* 0x000000080c1b7223 */ /* 0x000fe2000001001b */
[--C-:B------:R-:W-:Y:S02]  /*17240*/  HADD2.F32 R21, -RZ, R11.reuse.H0_H0 ;  /* 0x2000000bff157230 */ /* 0x100fe40000004100 */
[----:B------:R-:W-:Y:S01]  /*17250*/  FFMA.FTZ R4, R4, R5, R25 ;  /* 0x0000000504047223 */ /* 0x000fe20000010019 */
[----:B------:R-:W-:Y:S02]  /*17260*/  HADD2.F32 R10, -RZ, R11.H1_H1 ;  /* 0x3000000bff0a7230 */ /* 0x000fe40000004100 */
[----:B------:R-:W-:Y:S02]  /*17270*/  HADD2.F32 R9, -RZ, R9.H1_H1 ;  /* 0x30000009ff097230 */ /* 0x000fe40000004100 */
[----:B------:R-:W-:Y:S02]  /*17280*/  HADD2.F32 R13, -RZ, R13.H1_H1 ;  /* 0x3000000dff0d7230 */ /* 0x000fe40000004100 */
[----:B------:R-:W-:-:S02]  /*17290*/  HADD2.F32 R2, -RZ, R14.H0_H0 ;  /* 0x2000000eff027230 */ /* 0x000fc40000004100 */
        /* <DEDUP_REMOVED lines=12> */
.L_x_1428:
[----:B------:R-:W-:Y:S05]  /*17360*/  BSYNC B0 ;  /* 0x0000000000007941 */ /* 0x000fea0003800000 */
.L_x_1427:
[----:B-----5:R1:W-:Y:S01]  /*17370*/  STS.128 [R241+0x7800], R12 ;  /* 0x0078000cf1007388 */ /* 0x0203e20000000c00 */
[----:B------:R-:W-:Y:S05]  /*17380*/  BRA `(.L_x_1352) ;  /* 0x0000000800547947 */ /* 0x000fea0003800000 */
.L_x_1302:
        /* <DEDUP_REMOVED lines=42> */
.L_x_1430:
[----:B------:R-:W-:Y:S05]  /*17630*/  BSYNC B0 ;  /* 0x0000000000007941 */ /* 0x000fea0003800000 */
.L_x_1429:
        /* <DEDUP_REMOVED lines=35> */
.L_x_1432:
[----:B------:R-:W-:Y:S05]  /*17870*/  BSYNC B0 ;  /* 0x0000000000007941 */ /* 0x000fea0003800000 */
.L_x_1431:
[----:B------:R-:W-:Y:S04]  /*17880*/  BSSY B0, `(.L_x_1433) ;  /* 0x0000022000007945 */ /* 0x000fe80003800000 */
[----:B------:R-:W-:Y:S05]  /*17890*/  @P5 BRA `(.L_x_1434) ;  /* 0x0000000000805947 */ /* 0x000fea0003800000 */
[----:B------:R-:W-:Y:S02]  /*178a0*/  ISETP.GE.AND P5, PT, R14, R167, PT ;  /* 0x000000a70e00720c */ /* 0x000fe40003fa6270 */
[----:B------:R-:W-:-:S04]  /*178b0*/  LEA R5, P3, R190, R184, 0x5 ;  /* 0x000000b8be057211 */ /* 0x000fc800078628ff */
[----:B-1234-:R-:W-:Y:S02]  /*178c0*/  LEA.HI.X R3, R190, R187, R191, 0x5, P3 ;  /* 0x000000bbbe037211 */ /* 0x01efe400018f2cbf */
[----:B-----5:R-:W-:-:S04]  /*178d0*/  @!P1 LEA R8, P4, R5, R192, 0x1 ;  /* 0x000000c005089211 */ /* 0x020fc800078808ff */
        /* <DEDUP_REMOVED lines=22> */
[----:B------:R-:W-:-:S04]  /*17a40*/  LEA R2, P3, R5, R192, 0x1 ;  /* 0x000000c005027211 */ /* 0x000fc800078608ff */
[----:B------:R-:W-:-:S05]  /*17a50*/  LEA.HI.X R3, R5, R193, R3, 0x1, P3 ;  /* 0x000000c105037211 */ /* 0x000fca00018f0c03 */
[----:B------:R-:W-:Y:S01]  /*17a60*/  @!PT LDS RZ, [RZ] ;  /* 0x00000000fffff984 */ /* 0x000fe20000000800 */
[----:B------:R-:W-:Y:S01]  /*17a70*/  @!PT LDS RZ, [RZ] ;  /* 0x00000000fffff984 */ /* 0x000fe20000000800 */
[----:B------:R-:W-:Y:S01]  /*17a80*/  @!PT LDS RZ, [RZ] ;  /* 0x00000000fffff984 */ /* 0x000fe20000000800 */
[----:B------:R2:W-:Y:S04]  /*17a90*/  LDGSTS.E.BYPASS.LTC128B.128 [R241+0x7000], desc[UR6][R2.64+0x180] ;  /* 0x0700018002f17fae */ /* 0x0005e8000b901d46 */
.L_x_1434:
[----:B------:R-:W-:Y:S05]  /*17aa0*/  BSYNC B0 ;  /* 0x0000000000007941 */ /* 0x000fea0003800000 */
.L_x_1433:
[----:B------:R-:W-:Y:S05]  /*17ab0*/  @P6 BRA `(.L_x_1352) ;  /* 0x0000000000886947 */ /* 0x000fea0003800000 */
[----:B------:R-:W-:Y:S01]  /*17ac0*/  ISETP.GE.AND P5, PT, R14, R167, PT ;  /* 0x000000a70e00720c */ /* 0x000fe20003fa6270 */
[----:B------:R-:W-:Y:S02]  /*17ad0*/  IMAD.MOV.U32 R185, RZ, RZ, R187 ;  /* 0x000000ffffb97224 */ /* 0x000fe400078e00bb */
[----:B------:R-:W-:Y:S02]  /*17ae0*/  IMAD R0, R191, 0x30, RZ ;  /* 0x00000030bf007824 */ /* 0x000fe400078e02ff */
[----:B------:R-:W-:-:S04]  /*17af0*/  IMAD.WIDE.U32 R190, R190, 0x30, R184 ;  /* 0x00000030bebe7825 */ /* 0x000fc800078e00b8 */
[----:B-1234-:R-:W-:Y:S01]  /*17b00*/  IMAD.IADD R3, R0, 0x1, R191 ;  /* 0x0000000100037824 */ /* 0x01efe200078e02bf */
[CC--:B-----5:R-:W-:Y:S02]  /*17b10*/  @!P1 LEA R6, P4, R190.reuse, R192.reuse, 0x1 ;  /* 0x000000c0be069211 */ /* 0x0e0fe400078808ff */
[CC--:B------:R-:W-:Y:S01]  /*17b20*/  @!P2 LEA R4, P3, R190.reuse, R192.reuse, 0x1 ;  /* 0x000000c0be04a211 */ /* 0x0c0fe200078608ff */
[----:B------:R1:W-:Y:S01]  /*17b30*/  @P5 STS.128 [R241+0x1800], RZ ;  /* 0x001800fff1005388 */ /* 0x0003e20000000c00 */
[C---:B------:R-:W-:Y:S02]  /*17b40*/  @!P5 LEA R8, P6, R190.reuse, R192, 0x1 ;  /* 0x000000c0be08d211 */ /* 0x040fe400078c08ff */
        /* <DEDUP_REMOVED lines=25> */
.L_x_1352:
[----:B------:R-:W-:Y:S05]  /*17ce0*/  BSYNC B3 ;  /* 0x0000000000037941 */ /* 0x000fea0003800000 */
.L_x_1301:
[----:B------:R-:W-:Y:S01]  /*17cf0*/  LEA R17, R165, 0xffffffc0, 0x6 ;  /* 0xffffffc0a5117811 */ /* 0x000fe200078e30ff */
[----:B------:R-:W-:Y:S01]  /*17d00*/  BSSY B0, `(.L_x_1435) ;  /* 0x0000023000007945 */ /* 0x000fe20003800000 */
[----:B------:R-:W-:-:S03]  /*17d10*/  LOP3.LUT R243, R166, 0xff, RZ, 0xc0, !PT ;  /* 0x000000ffa6f37812 */ /* 0x000fc600078ec0ff */
[----:B-1234-:R-:W-:-:S05]  /*17d20*/  IMAD.IADD R3, R64, 0x1, -R17 ;  /* 0x0000000140037824 */ /* 0x01efca00078e0a11 */
        /* <DEDUP_REMOVED lines=8> */
[----:B------:R-:W-:Y:S01]  /*17db0*/  @P1 IMAD.MOV.U32 R6, RZ, RZ, R234 ;  /* 0x000000ffff061224 */ /* 0x000fe200078e00ea */
[----:B------:R-:W-:Y:S01]  /*17dc0*/  @P2 MOV R4, R234 ;  /* 0x000000ea00042202 */ /* 0x000fe20000000f00 */
[--C-:B------:R-:W-:Y:S01]  /*17dd0*/  @P1 IMAD.MOV.U32 R7, RZ, RZ, R235.reuse ;  /* 0x000000ffff071224 */ /* 0x100fe200078e00eb */
[----:B------:R-:W-:Y:S01]  /*17de0*/  @!PT LDS RZ, [RZ] ;  /* 0x00000000fffff984 */ /* 0x000fe20000000800 */
[----:B------:R-:W-:Y:S01]  /*17df0*/  @!PT LDS RZ, [RZ] ;  /* 0x00000000fffff984 */ /* 0x000fe20000000800 */
[----:B------:R-:W-:Y:S01]  /*17e00*/  @!PT LDS RZ, [RZ] ;  /* 0x00000000fffff984 */ /* 0x000fe20000000800 */
[----:B------:R1:W-:Y:S01]  /*17e10*/  @!P6 LDGSTS.E.BYPASS.LTC128B.128 [R241+0x8000], desc[UR6][R234.64] ;  /* 0x08000000eaf1efae */ /* 0x0003e2000b901d46 */
[----:B------:R-:W-:-:S03]  /*17e20*/  @P2 IMAD.MOV.U32 R5, RZ, RZ, R235 ;  /* 0x000000ffff052224 */ /* 0x000fc600078e00eb */
        /* <DEDUP_REMOVED lines=16> */
.L_x_1436:
[----:B------:R-:W-:Y:S05]  /*17f30*/  BSYNC B0 ;  /* 0x0000000000007941 */ /* 0x000fea0003800000 */
.L_x_1435:
[----:B------:R-:W-:Y:S04]  /*17f40*/  BSSY B0, `(.L_x_1437) ;  /* 0x0000025000007945 */ /* 0x000fe80003800000 */
[----:B------:R-:W-:Y:S05]  /*17f50*/  @P5 BRA `(.L_x_1438) ;  /* 0x00000000008c5947 */ /* 0x000fea0003800000 */
[C---:B------:R-:W-:Y:S02]  /*17f60*/  LOP3.LUT R0, R243.reuse, 0x1, RZ, 0xc0, !PT ;  /* 0x00000001f3007812 */ /* 0x040fe400078ec0ff */
[C---:B------:R-:W-:Y:S02]  /*17f70*/  LOP3.LUT P5, RZ, R243.reuse, 0x2, RZ, 0xc0, !PT ;  /* 0x00000002f3ff7812 */ /* 0x040fe400078ac0ff */
[----:B------:R-:W-:Y:S02]  /*17f80*/  ISETP.NE.U32.AND P6, PT, R0, 0x1, PT ;  /* 0x000000010000780c */ /* 0x000fe40003fc5070 */
[----:B------:R-:W-:Y:S02]  /*17f90*/  LOP3.LUT P3, RZ, R243, 0x4, RZ, 0xc0, !PT ;  /* 0x00000004f3ff7812 */ /* 0x000fe4000786c0ff */
[----:B-1----:R-:W-:-:S05]  /*17fa0*/  IADD3 R7, P1, R232, R170, RZ ;  /* 0x000000aae8077210 */ /* 0x002fca0007f3e0ff */
[----:B------:R-:W-:Y:S02]  /*17fb0*/  IMAD.X R5, R233, 0x1, R173, P1 ;  /* 0x00000001e9057824 */ /* 0x000fe400008e06ad */
[C---:B------:R-:W-:Y:S02]  /*17fc0*/  @P5 LEA R10, P1, R7.reuse, R174, 0x1 ;  /* 0x000000ae070a5211 */ /* 0x040fe400078208ff */
        /* <DEDUP_REMOVED lines=28> */
.L_x_1438:
[----:B------:R-:W-:Y:S05]  /*18190*/  BSYNC B0 ;  /* 0x0000000000007941 */ /* 0x000fea0003800000 */
.L_x_1437:
[----:B------:R-:W-:Y:S04]  /*181a0*/  BSSY B0, `(.L_x_1439) ;  /* 0x0000027000007945 */ /* 0x000fe80003800000 */
[----:B------:R-:W-:Y:S05]  /*181b0*/  @P4 BRA `(.L_x_1440) ;  /* 0x0000000000944947 */ /* 0x000fea0003800000 */
[C---:B------:R-:W-:Y:S02]  /*181c0*/  LOP3.LUT R0, R243.reuse, 0x1, RZ, 0xc0, !PT ;  /* 0x00000001f3007812 */ /* 0x040fe400078ec0ff */
[C---:B------:R-:W-:Y:S02]  /*181d0*/  LOP3.LUT P5, RZ, R243.reuse, 0x2, RZ, 0xc0, !PT ;  /* 0x00000002f3ff7812 */ /* 0x040fe400078ac0ff */
[----:B------:R-:W-:Y:S01]  /*181e0*/  ISETP.NE.U32.AND P6, PT, R0, 0x1, PT ;  /* 0x000000010000780c */ /* 0x000fe20003fc5070 */
[C---:B------:R-:W-:Y:S01]  /*181f0*/  IMAD.SHL.U32 R0, R60.reuse, 0x20, RZ ;  /* 0x000000203c007824 */ /* 0x040fe200078e00ff */
[C---:B------:R-:W-:Y:S02]  /*18200*/  LOP3.LUT P4, RZ, R243.reuse, 0x4, RZ, 0xc0, !PT ;  /* 0x00000004f3ff7812 */ /* 0x040fe4000788c0ff */
[----:B------:R-:W-:Y:S02]  /*18210*/  LOP3.LUT P2, RZ, R243, 0x8, RZ, 0xc0, !PT ;  /* 0x00000008f3ff7812 */ /* 0x000fe4000784c0ff */
[----:B------:R-:W-:-:S02]  /*18220*/  SHF.L.U64.HI R2, R60, 0x5, R61 ;  /* 0x000000053c027819 */ /* 0x000fc4000001023d */
[----:B-12---:R-:W-:-:S05]  /*18230*/  LEA R5, P1, R60, R170, 0x5 ;  /* 0x000000aa3c057211 */ /* 0x006fca00078228ff */
[----:B------:R-:W-:-:S04]  /*18240*/  @!P6 LEA R6, P3, R0, R234, 0x1 ;  /* 0x000000ea0006e211 */ /* 0x000fc800078608ff */
        /* <DEDUP_REMOVED lines=28> */
.L_x_1440:
[----:B------:R-:W-:Y:S05]  /*18410*/  BSYNC B0 ;  /* 0x0000000000007941 */ /* 0x000fea0003800000 */
.L_x_1439:
[----:B------:R-:W-:Y:S04]  /*18420*/  BSSY B0, `(.L_x_1441) ;  /* 0x000002a000007945 */ /* 0x000fe80003800000 */
[----:B------:R-:W-:Y:S05]  /*18430*/  @P0 BRA `(.L_x_1442) ;  /* 0x0000000000a00947 */ /* 0x000fea0003800000 */
[C---:B------:R-:W-:Y:S01]  /*18440*/  LOP3.LUT R0, R243.reuse, 0x1, RZ, 0xc0, !PT ;  /* 0x00000001f3007812 */ /* 0x040fe200078ec0ff */
[----:B------:R-:W-:Y:S01]  /*18450*/  IMAD.MOV.U32 R172, RZ, RZ, R170 ;  /* 0x000000ffffac7224 */ /* 0x000fe200078e00aa */
[----:B------:R-:W-:Y:S02]  /*18460*/  LOP3.LUT P2, RZ, R243, 0x2, RZ, 0xc0, !PT ;  /* 0x00000002f3ff7812 */ /* 0x000fe4000784c0ff */
[----:B------:R-:W-:Y:S01]  /*18470*/  ISETP.NE.U32.AND P3, PT, R0, 0x1, PT ;  /* 0x000000010000780c */ /* 0x000fe20003f65070 */
[----:B------:R-:W-:Y:S01]  /*18480*/  IMAD R0, R61, 0x30, RZ ;  /* 0x000000303d007824 */ /* 0x000fe200078e02ff */
[----:B------:R-:W-:Y:S01]  /*18490*/  LOP3.LUT P1, RZ, R243, 0x4, RZ, 0xc0, !PT ;  /* 0x00000004f3ff7812 */ /* 0x000fe2000782c0ff */
[----:B-1-3--:R-:W-:-:S04]  /*184a0*/  IMAD.WIDE.U32 R6, R60, 0x30, R172 ;  /* 0x000000303c067825 */ /* 0x00afc800078e00ac */
[----:B--2---:R-:W-:-:S04]  /*184b0*/  IMAD.IADD R5, R7, 0x1, R0 ;  /* 0x0000000107057824 */ /* 0x004fc800078e0200 */
[-C--:B------:R-:W-:Y:S02]  /*184c0*/  @P2 LEA R12, P4, R6, R174.reuse, 0x1 ;  /* 0x000000ae060c2211 */ /* 0x080fe400078808ff */
[----:B------:R-:W-:Y:S02]  /*184d0*/  @!P3 IMAD.WIDE.U32 R8, R60, 0x60, R234 ;  /* 0x000000603c08b825 */ /* 0x000fe400078e00ea */
[C---:B------:R-:W-:Y:S02]  /*184e0*/  @P1 LEA R10, P0, R6.reuse, R174, 0x1 ;  /* 0x000000ae060a1211 */ /* 0x040fe400078008ff */
[----:B------:R-:W-:Y:S01]  /*184f0*/  @!P3 IMAD R61, R61, 0x60, RZ ;  /* 0x000000603d3db824 */ /* 0x000fe200078e02ff */
[CCC-:B------:R-:W-:Y:S02]  /*18500*/  @P2 LEA.HI.X R13, R6.reuse, R175.reuse, R5.reuse, 0x1, P4 ;  /* 0x000000af060d2211 */ /* 0x1c0fe400020f0c05 */
[----:B------:R-:W-:Y:S01]  /*18510*/  @P1 LEA.HI.X R11, R6, R175, R5, 0x1, P0 ;  /* 0x000000af060b1211 */ /* 0x000fe200000f0c05 */
[----:B------:R-:W-:Y:S01]  /*18520*/  @!P3 IMAD.IADD R9, R61, 0x1, R9 ;  /* 0x000000013d09b824 */ /* 0x000fe200078e0209 */
[----:B------:R-:W-:-:S04]  /*18530*/  LOP3.LUT P0, RZ, R243, 0x8, RZ, 0xc0, !PT ;  /* 0x00000008f3ff7812 */ /* 0x000fc8000780c0ff */
        /* <DEDUP_REMOVED lines=16> */
[----:B------:R-:W-:-:S04]  /*18640*/  LEA R4, P0, R6, R174, 0x1 ;  /* 0x000000ae06047211 */ /* 0x000fc800078008ff */
[----:B------:R-:W-:-:S05]  /*18650*/  LEA.HI.X R5, R6, R175, R5, 0x1, P0 ;  /* 0x000000af06057211 */ /* 0x000fca00000f0c05 */
[----:B------:R-:W-:Y:S01]  /*18660*/  @!PT LDS RZ, [RZ] ;  /* 0x00000000fffff984 */ /* 0x000fe20000000800 */
[----:B------:R-:W-:Y:S01]  /*18670*/  @!PT LDS RZ, [RZ] ;  /* 0x00000000fffff984 */ /* 0x000fe20000000800 */
[----:B------:R-:W-:Y:S01]  /*18680*/  @!PT LDS RZ, [RZ] ;  /* 0x00000000fffff984 */ /* 0x000fe20000000800 */
[----:B------:R2:W-:Y:S01]  /*18690*/  LDGSTS.E.BYPASS.LTC128B.128 [R241+0xf800], desc[UR6][R4.64+0x180] ;  /* 0x0f80018004f17fae */ /* 0x0005e2000b901d46 */
[----:B------:R-:W-:Y:S05]  /*186a0*/  BRA `(.L_x_1442) ;  /* 0x0000000000047947 */ /* 0x000fea0003800000 */
.L_x_1443:
[----:B------:R4:W-:Y:S02]  /*186b0*/  STS.128 [R241+0xf800], RZ ;  /* 0x00f800fff1007388 */ /* 0x0009e40000000c00 */
.L_x_1442:
[----:B------:R-:W-:Y:S05]  /*186c0*/  BSYNC B0 ;  /* 0x0000000000007941 */ /* 0x000fea0003800000 */
.L_x_1441:
        /* <DEDUP_REMOVED lines=40> */
.L_x_1445:
[----:B------:R-:W-:Y:S05]  /*18950*/  BSYNC B0 ;  /* 0x0000000000007941 */ /* 0x000fea0003800000 */
.L_x_1444:
[----:B------:R1:W-:Y:S01]  /*18960*/  @P6 STS.128 [R241+0x10800], RZ ;  /* 0x010800fff1006388 */ /* 0x0003e20000000c00 */
[----:B------:R-:W-:Y:S03]  /*18970*/  BSSY B0, `(.L_x_1446) ;  /* 0x0000028000007945 */ /* 0x000fe60003800000 */
[----:B------:R1:W-:Y:S04]  /*18980*/  @P6 STS.128 [R241+0x12800], RZ ;  /* 0x012800fff1006388 */ /* 0x0003e80000000c00 */
[----:B------:R1:W-:Y:S04]  /*18990*/  @P6 STS.128 [R241+0x14800], RZ ;  /* 0x014800fff1006388 */ /* 0x0003e80000000c00 */
[----:B------:R1:W-:Y:S01]  /*189a0*/  @P6 STS.128 [R241+0x16800], RZ ;  /* 0x016800fff1006388 */ /* 0x0003e20000000c00 */
[----:B------:R-:W-:Y:S05]  /*189b0*/  @P6 BRA `(.L_x_1447) ;  /* 0x00000000008c6947 */ /* 0x000fea0003800000 */
[C---:B------:R-:W-:Y:S02]  /*189c0*/  LOP3.LUT R0, R243.reuse, 0x1, RZ, 0xc0, !PT ;  /* 0x00000001f3007812 */ /* 0x040fe400078ec0ff */
[C---:B------:R-:W-:Y:S02]  /*189d0*/  LOP3.LUT P5, RZ, R243.reuse, 0x2, RZ, 0xc0, !PT ;  /* 0x00000002f3ff7812 */ /* 0x040fe400078ac0ff */
[----:B------:R-:W-:Y:S02]  /*189e0*/  ISETP.NE.U32.AND P6, PT, R0, 0x1, PT ;  /* 0x000000010000780c */ /* 0x000fe40003fc5070 */
[----:B------:R-:W-:Y:S02]  /*189f0*/  LOP3.LUT P3, RZ, R243, 0x4, RZ, 0xc0, !PT ;  /* 0x00000004f3ff7812 */ /* 0x000fe4000786c0ff */
[----:B-123--:R-:W-:-:S05]  /*18a00*/  IADD3 R5, P1, R230, R176, RZ ;  /* 0x000000b0e6057210 */ /* 0x00efca0007f3e0ff */
        /* <DEDUP_REMOVED lines=30> */
.L_x_1447:
[----:B------:R-:W-:Y:S05]  /*18bf0*/  BSYNC B0 ;  /* 0x0000000000007941 */ /* 0x000fea0003800000 */
.L_x_1446:
        /* <DEDUP_REMOVED lines=8> */
[----:B------:R-:W-:Y:S01]  /*18c80*/  ISETP.NE.U32.AND P6, PT, R0, 0x1, PT ;  /* 0x000000010000780c */ /* 0x000fe20003fc5070 */
[C---:B------:R-:W-:Y:S01]  /*18c90*/  IMAD.SHL.U32 R0, R62.reuse, 0x20, RZ ;  /* 0x000000203e007824 */ /* 0x040fe200078e00ff */
[C---:B------:R-:W-:Y:S02]  /*18ca0*/  LOP3.LUT P4, RZ, R243.reuse, 0x4, RZ, 0xc0, !PT ;  /* 0x00000004f3ff7812 */ /* 0x040fe4000788c0ff */
[----:B------:R-:W-:Y:S02]  /*18cb0*/  LOP3.LUT P2, RZ, R243, 0x8, RZ, 0xc0, !PT ;  /* 0x00000008f3ff7812 */ /* 0x000fe4000784c0ff */
[----:B-1----:R-:W-:-:S02]  /*18cc0*/  SHF.L.U64.HI R2, R62, 0x5, R63 ;  /* 0x000000053e027819 */ /* 0x002fc4000001023f */
[----:B------:R-:W-:-:S05]  /*18cd0*/  LEA R3, P1, R62, R176, 0x5 ;  /* 0x000000b03e037211 */ /* 0x000fca00078228ff */
[----:B--23--:R-:W-:-:S04]  /*18ce0*/  @!P6 LEA R4, P3, R0, R188, 0x1 ;  /* 0x000000bc0004e211 */ /* 0x00cfc800078608ff */
        /* <DEDUP_REMOVED lines=28> */
.L_x_1449:
[----:B------:R-:W-:Y:S05]  /*18eb0*/  BSYNC B0 ;  /* 0x0000000000007941 */ /* 0x000fea0003800000 */
.L_x_1448:
[----:B------:R2:W-:Y:S01]  /*18ec0*/  @P0 STS.128 [R241+0x11800], RZ ;  /* 0x011800fff1000388 */ /* 0x0005e20000000c00 */
[----:B------:R-:W-:Y:S01]  /*18ed0*/  SHF.R.S32.HI R0, RZ, 0x1f, R55 ;  /* 0x0000001fff007819 */ /* 0x000fe20000011437 */
[----:B------:R-:W-:Y:S02]  /*18ee0*/  BSSY B0, `(.L_x_1450) ;  /* 0x000002f000007945 */ /* 0x000fe40003800000 */
[----:B------:R2:W-:Y:S01]  /*18ef0*/  @P0 STS.128 [R241+0x13800], RZ ;  /* 0x013800fff1000388 */ /* 0x0005e20000000c00 */
[----:B------:R-:W-:-:S03]  /*18f00*/  LEA.HI R0, R0, R55, RZ, 0x5 ;  /* 0x0000003700007211 */ /* 0x000fc600078f28ff */
[----:B------:R2:W-:Y:S01]  /*18f10*/  @P0 STS.128 [R241+0x15800], RZ ;  /* 0x015800fff1000388 */ /* 0x0005e20000000c00 */
[----:B-1----:R-:W-:-:S03]  /*18f20*/  SHF.R.S32.HI R2, RZ, 0x5, R0 ;  /* 0x00000005ff027819 */ /* 0x002fc60000011400 */
        /* <DEDUP_REMOVED lines=10> */
[-C--:B--23--:R-:W-:Y:S02]  /*18fd0*/  @P2 LEA R8, P4, R178, R182.reuse, 0x1 ;  /* 0x000000b6b2082211 */ /* 0x08cfe400078808ff */
        /* <DEDUP_REMOVED lines=30> */
.L_x_1452:
[----:B------:R2:W-:Y:S02]  /*191c0*/  STS.128 [R241+0x17800], RZ ;  /* 0x017800fff1007388 */ /* 0x0005e40000000c00 */
.L_x_1451:
[----:B------:R-:W-:Y:S05]  /*191d0*/  BSYNC B0 ;  /* 0x0000000000007941 */ /* 0x000fea0003800000 */
.L_x_1450:
[C---:B------:R-:W-:Y:S01]  /*191e0*/  IMAD.SHL.U32 R0, R65.reuse, 0x40, RZ ;  /* 0x0000004041007824 */ /* 0x040fe200078e00ff */
[----:B------:R-:W-:Y:S01]  /*191f0*/  R2P PR, R65, 0x6 ;  /* 0x0000000641007804 */ /* 0x000fe20000000000 */
[----:B------:R-:W-:Y:S01]  /*19200*/  IMAD.SHL.U32 R180, R180, 0x8, RZ ;  /* 0x00000008b4b47824 */ /* 0x000fe200078e00ff */
[----:B------:R-:W0:Y:S01]  /*19210*/  LDGDEPBAR ;  /* 0x00000000000079af */ /* 0x000e220000000000 */
[----:B------:R-:W-:Y:S01]  /*19220*/  IMAD R225, R2, 0x400, R47 ;  /* 0x0000040002e17824 */ /* 0x000fe200078e022f */
[----:B------:R-:W-:-:S04]  /*19230*/  LOP3.LUT R3, R0, 0x1c0, RZ, 0xc0, !PT ;  /* 0x000001c000037812 */ /* 0x000fc800078ec0ff */
[----:B------:R-:W-:Y:S02]  /*19240*/  LOP3.LUT R180, R3, 0x8, R180, 0xf8, !PT ;  /* 0x0000000803b47812 */ /* 0x000fe400078ef8b4 */
[----:B------:R-:W-:Y:S02]  /*19250*/  SHF.R.U32.HI R3, RZ, 0x3, R3 ;  /* 0x00000003ff037819 */ /* 0x000fe40000011603 */
[----:B------:R-:W-:Y:S02]  /*19260*/  LEA R225, R225, UR4, 0x1 ;  /* 0x00000004e1e17c11 */ /* 0x000fe4000f8e08ff */
[----:B------:R-:W-:-:S03]  /*19270*/  LOP3.LUT R3, R180, R3, RZ, 0x3c, !PT ;  /* 0x00000003b4037212 */ /* 0x000fc600078e3cff */
[----:B------:R-:W-:Y:S01]  /*19280*/  LDSM.16.M88.4 R36, [R225] ;  /* 0x00000000e124783b */ /* 0x000fe20000000200 */
[----:B------:R-:W-:Y:S02]  /*19290*/  IMAD R223, R50, 0x2, R225 ;  /* 0x0000000232df7824 */ /* 0x000fe400078e02e1 */
[----:B------:R-:W-:Y:S01]  /*192a0*/  IMAD R224, R66, 0x200, R3 ;  /* 0x0000020042e07824 */ /* 0x000fe200078e0203 */
[----:B------:R-:W-:Y:S01]  /*192b0*/  MOV R3, 0x40 ;  /* 0x0000004000037802 */ /* 0x000fe20000000f00 */
[C---:B------:R-:W-:Y:S01]  /*192c0*/  IMAD R221, R48.reuse, 0x2, R225 ;  /* 0x0000000230dd7824 */ /* 0x040fe200078e02e1 */
[----:B--2---:R-:W-:Y:S01]  /*192d0*/  LDSM.16.M88.4 R12, [R223] ;  /* 0x00000000df0c783b */ /* 0x004fe20000000200 */
[----:B------:R-:W-:Y:S01]  /*192e0*/  IMAD R220, R48, 0x2, R223 ;  /* 0x0000000230dc7824 */ /* 0x000fe200078e02df */
[----:B------:R-:W-:Y:S02]  /*192f0*/  LEA R224, R224, UR4, 0x1 ;  /* 0x00000004e0e07c11 */ /* 0x000fe4000f8e08ff */
[----:B------:R-:W-:Y:S01]  /*19300*/  SEL R3, R3, 0xffffffc0, !P2 ;  /* 0xffffffc003037807 */ /* 0x000fe20005000000 */
[----:B------:R-:W-:Y:S01]  /*19310*/  LDSM.16.M88.4 R100, [R221] ;  /* 0x00000000dd64783b */ /* 0x000fe20000000200 */
[C---:B------:R-:W-:Y:S01]  /*19320*/  IADD3 R0, R224.reuse, 0x8000, RZ ;  /* 0x00008000e0007810 */ /* 0x040fe20007ffe0ff */
[----:B------:R-:W-:-:S02]  /*19330*/  VIADD R222, R224, 0x8020 ;  /* 0x00008020e0de7836 */ /* 0x000fc40000000000 */
[----:B------:R-:W2:Y:S01]  /*19340*/  LDSM.16.M88.4 R20, [R224+0x8000] ;  /* 0x00800000e014783b */ /* 0x000ea20000000200 */
[----:B------:R-:W-:Y:S02]  /*19350*/  IMAD.IADD R219, R224, 0x1, R3 ;  /* 0x00000001e0db7824 */ /* 0x000fe400078e0203 */
[----:B------:R-:W-:Y:S01]  /*19360*/  @P1 VIADD R222, R0, 0xffffffe0 ;  /* 0xffffffe000de1836 */ /* 0x000fe20000000000 */
[----:B------:R-:W4:Y:S04]  /*19370*/  LDSM.16.M88.4 R56, [R224+0x8800] ;  /* 0x00880000e038783b */ /* 0x000f280000000200 */
[----:B------:R-:W4:Y:S01]  /*19380*/  LDSM.16.M88.4 R28, [R222] ;  /* 0x00000000de1c783b */ /* 0x000f220000000200 */
[----:B------:R-:W-:-:S03]  /*19390*/  IADD3 R215, R3, R222, RZ ;  /* 0x000000de03d77210 */ /* 0x000fc60007ffe0ff */
[----:B------:R-:W-:Y:S04]  /*193a0*/  LDSM.16.M88.4 R76, [R219+0x8000] ;  /* 0x00800000db4c783b */ /* 0x000fe80000000200 */
[----:B------:R-:W4:Y:S04]  /*193b0*/  LDSM.16.M88.4 R88, [R224+0x9000] ;  /* 0x00900000e058783b */ /* 0x000f280000000200 */
[----:B------:R-:W4:Y:S04]  /*193c0*/  LDSM.16.M88.4 R24, [R224+0x9800] ;  /* 0x00980000e018783b */ /* 0x000f280000000200 */
[----:B------:R-:W4:Y:S04]  /*193d0*/  LDSM.16.M88.4 R80, [R222+0x800] ;  /* 0x00080000de50783b */ /* 0x000f280000000200 */
[----:B-1-3--:R-:W-:Y:S04]  /*193e0*/  LDSM.16.M88.4 R8, [R220] ;  /* 0x00000000dc08783b */ /* 0x00afe80000000200 */
[----:B------:R-:W1:Y:S04]  /*193f0*/  LDSM.16.M88.4 R108, [R215] ;  /* 0x00000000d76c783b */ /* 0x000e680000000200 */
[----:B------:R-:W3:Y:S01]  /*19400*/  LDSM.16.M88.4 R68, [R222+0x1000] ;  /* 0x00100000de44783b */ /* 0x000ee20000000200 */
[C---:B--2---:R-:W-:Y:S03]  /*19410*/  HMMA.16816.F32 R4, R36.reuse, R20, RZ ;  /* 0x000000142404723c */ /* 0x044fe600000018ff */
[----:B------:R-:W2:Y:S04]  /*19420*/  LDSM.16.M88.4 R60, [R222+0x1800] ;  /* 0x00180000de3c783b */ /* 0x000ea80000000200 */
[----:B------:R-:W2:Y:S01]  /*19430*/  LDSM.16.M88.4 R104, [R219+0x8800] ;  /* 0x00880000db68783b */ /* 0x000ea20000000200 */
[C---:B------:R-:W-:Y:S03]  /*19440*/  HMMA.16816.F32 R20, R36.reuse, R22, RZ ;  /* 0x000000162414723c */ /* 0x040fe600000018ff */
[----:B------:R-:W-:Y:S03]  /*19450*/  LDSM.16.M88.4 R92, [R224+0xa000] ;  /* 0x00a00000e05c783b */ /* 0x000fe60000000200 */
[C---:B----4-:R-:W-:Y:S01]  /*19460*/  HMMA.16816.F32 R32, R36.reuse, R56, RZ ;  /* 0x000000382420723c */ /* 0x050fe200000018ff */
[----:B------:R-:W-:Y:S04]  /*19470*/  LDSM.16.M88.4 R40, [R219+0x9000] ;  /* 0x00900000db28783b */ /* 0x000fe80000000200 */
[----:B------:R-:W-:Y:S01]  /*19480*/  LDSM.16.M88.4 R96, [R215+0x800] ;  /* 0x00080000d760783b */ /* 0x000fe20000000200 */
[----:B------:R-:W-:Y:S03]  /*19490*/  HMMA.16816.F32 R56, R36, R58, RZ ;  /* 0x0000003a2438723c */ /* 0x000fe600000018ff */
[----:B------:R-:W4:Y:S03]  /*194a0*/  LD.E R0, desc[UR6][R18.64+0x18c] ;  /* 0x00018c0612007980 */ /* 0x000f26000c101900 */
[C---:B------:R-:W-:Y:S01]  /*194b0*/  HMMA.16816.F32 R4, R12.reuse, R28, R4 ;  /* 0x0000001c0c04723c */ /* 0x040fe20000001804 */
[----:B------:R-:W-:Y:S04]  /*194c0*/  LDSM.16.M88.4 R116, [R219+0xd000] ;  /* 0x00d00000db74783b */ /* 0x000fe80000000200 */
[----:B------:R-:W-:Y:S01]  /*194d0*/  LDSM.16.M88.4 R112, [R224+0xe800] ;  /* 0x00e80000e070783b */ /* 0x000fe20000000200 */
[----:B------:R-:W-:Y:S03]  /*194e0*/  HMMA.16816.F32 R20, R12, R30, R20 ;  /* 0x0000001e0c14723c */ /* 0x000fe60000001814 */
[----:B------:R-:W-:Y:S03]  /*194f0*/  LDSM.16.M88.4 R28, [R219+0x9800] ;  /* 0x00980000db1c783b */ /* 0x000fe60000000200 */
[C---:B------:R-:W-:Y:S01]  /*19500*/  HMMA.16816.F32 R72, R36.reuse, R88, RZ ;  /* 0x000000582448723c */ /* 0x040fe200000018ff */
[----:B------:R-:W-:Y:S05]  /*19510*/  LDSM.16.M88.4 R120, [R222+0x5800] ;  /* 0x00580000de78783b */ /* 0x000fea0000000200 */
[----:B------:R-:W-:Y:S06]  /*19520*/  HMMA.16816.F32 R88, R36, R90, RZ ;  /* 0x0000005a2458723c */ /* 0x000fec00000018ff */
[----:B------:R-:W-:Y:S06]  /*19530*/  HMMA.16816.F32 R4, R100, R76, R4 ;  /* 0x0000004c6404723c */ /* 0x000fec0000001804 */
[----:B------:R-:W-:Y:S06]  /*19540*/  HMMA.16816.F32 R84, R36, R24, RZ ;  /* 0x000000182454723c */ /* 0x000fec00000018ff */
[----:B------:R-:W-:Y:S01]  /*19550*/  HMMA.16816.F32 R20, R100, R78, R20 ;  /* 0x0000004e6414723c */ /* 0x000fe20000001814 */
[----:B------:R-:W-:Y:S05]  /*19560*/  LDSM.16.M88.4 R76, [R215+0x1000] ;  /* 0x00100000d74c783b */ /* 0x000fea0000000200 */
[----:B------:R-:W-:Y:S01]  /*19570*/  HMMA.16816.F32 R36, R36, R26, RZ ;  /* 0x0000001a2424723c */ /* 0x000fe200000018ff */
[----:B------:R-:W2:Y:S05]  /*19580*/  LDSM.16.M88.4 R24, [R225+0x2000] ;  /* 0x00200000e118783b */ /* 0x000eaa0000000200 */
[C---:B------:R-:W-:Y:S06]  /*19590*/  HMMA.16816.F32 R32, R12.reuse, R80, R32 ;  /* 0x000000500c20723c */ /* 0x040fec0000001820 */
[----:B------:R-:W-:Y:S01]  /*195a0*/  HMMA.16816.F32 R56, R12, R82, R56 ;  /* 0x000000520c38723c */ /* 0x000fe20000001838 */
[----:B------:R-:W-:Y:S05]  /*195b0*/  LDSM.16.M88.4 R80, [R224+0xa800] ;  /* 0x00a80000e050783b */ /* 0x000fea0000000200 */
[----:B-1----:R-:W-:Y:S06]  /*195c0*/  HMMA.16816.F32 R4, R8, R108, R4 ;  /* 0x0000006c0804723c */ /* 0x002fec0000001804 */
[C---:B---3--:R-:W-:Y:S06]  /*195d0*/  HMMA.16816.F32 R72, R12.reuse, R68, R72 ;  /* 0x000000440c48723c */ /* 0x048fec0000001848 */
[C---:B------:R-:W-:Y:S01]  /*195e0*/  HMMA.16816.F32 R88, R12.reuse, R70, R88 ;  /* 0x000000460c58723c */ /* 0x040fe20000001858 */
[----:B------:R-:W-:Y:S05]  /*195f0*/  LDSM.16.M88.4 R68, [R215+0x1800] ;  /* 0x00180000d744783b */ /* 0x000fea0000000200 */
[----:B--2---:R-:W-:Y:S06]  /*19600*/  HMMA.16816.F32 R84, R12, R60, R84 ;  /* 0x0000003c0c54723c */ /* 0x004fec0000001854 */
[----:B------:R-:W-:Y:S01]  /*19610*/  HMMA.16816.F32 R20, R8, R110, R20 ;  /* 0x0000006e0814723c */ /* 0x000fe20000001814 */
[----:B------:R-:W-:Y:S05]  /*19620*/  LDSM.16.M88.4 R108, [R222+0x2800] ;  /* 0x00280000de6c783b */ /* 0x000fea0000000200 */
[----:B------:R-:W-:Y:S01]  /*19630*/  HMMA.16816.F32 R12, R12, R62, R36 ;  /* 0x0000003e0c0c723c */ /* 0x000fe20000001824 */
[----:B------:R-:W-:Y:S04]  /*19640*/  LDSM.16.M88.4 R36, [R223+0x2000] ;  /* 0x00200000df24783b */ /* 0x000fe80000000200 */
[----:B------:R-:W1:Y:S01]  /*19650*/  LDSM.16.M88.4 R60, [R222+0x2000] ;  /* 0x00200000de3c783b */ /* 0x000e620000000200 */
[C---:B------:R-:W-:Y:S06]  /*19660*/  HMMA.16816.F32 R32, R100.reuse, R104, R32 ;  /* 0x000000686420723c */ /* 0x040fec0000001820 */
[----:B------:R-:W-:Y:S01]  /*19670*/  HMMA.16816.F32 R56, R100, R106, R56 ;  /* 0x0000006a6438723c */ /* 0x000fe20000001838 */
[----:B------:R-:W-:Y:S05]  /*19680*/  LDSM.16.M88.4 R104, [R219+0xa000] ;  /* 0x00a00000db68783b */ /* 0x000fea0000000200 */
[----:B------:R-:W-:Y:S06]  /*19690*/  HMMA.16816.F32 R4, R24, R92, R4 ;  /* 0x0000005c1804723c */ /* 0x000fec0000001804 */
[C---:B------:R-:W-:Y:S06]  /*196a0*/  HMMA.16816.F32 R72, R100.reuse, R40, R72 ;  /* 0x000000286448723c */ /* 0x040fec0000001848 */
[C---:B------:R-:W-:Y:S01]  /*196b0*/  HMMA.16816.F32 R88, R100.reuse, R42, R88 ;  /* 0x0000002a6458723c */ /* 0x040fe20000001858 */
[----:B------:R-:W-:Y:S05]  /*196c0*/  LDSM.16.M88.4 R40, [R224+0xb000] ;  /* 0x00b00000e028783b */ /* 0x000fea0000000200 */
[----:B------:R-:W-:Y:S06]  /*196d0*/  HMMA.16816.F32 R84, R100, R28, R84 ;  /* 0x0000001c6454723c */ /* 0x000fec0000001854 */
[----:B------:R-:W-:Y:S01]  /*196e0*/  HMMA.16816.F32 R20, R24, R94, R20 ;  /* 0x0000005e1814723c */ /* 0x000fe20000001814 */
[----:B------:R-:W-:Y:S05]  /*196f0*/  LDSM.16.M88.4 R92, [R219+0xa800] ;  /* 0x00a80000db5c783b */ /* 0x000fea0000000200 */
[----:B------:R-:W-:Y:S01]  /*19700*/  HMMA.16816.F32 R100, R100, R30, R12 ;  /* 0x0000001e6464723c */ /* 0x000fe2000000180c */
[----:B------:R-:W2:Y:S04]  /*19710*/  LDSM.16.M88.4 R12, [R221+0x2000] ;  /* 0x00200000dd0c783b */ /* 0x000ea80000000200 */
[----:B------:R-:W3:Y:S01]  /*19720*/  LDSM.16.M88.4 R28, [R224+0xb800] ;  /* 0x00b80000e01c783b */ /* 0x000ee20000000200 */
[C---:B------:R-:W-:Y:S06]  /*19730*/  HMMA.16816.F32 R32, R8.reuse, R96, R32 ;  /* 0x000000600820723c */ /* 0x040fec0000001820 */
[----:B------:R-:W-:Y:S01]  /*19740*/  HMMA.16816.F32 R56, R8, R98, R56 ;  /* 0x000000620838723c */ /* 0x000fe20000001838 */
[----:B------:R-:W-:Y:S05]  /*19750*/  LDSM.16.M88.4 R96, [R222+0x3000] ;  /* 0x00300000de60783b */ /* 0x000fea0000000200 */
[C---:B-1----:R-:W-:Y:S06]  /*19760*/  HMMA.16816.F32 R4, R36.reuse, R60, R4 ;  /* 0x0000003c2404723c */ /* 0x042fec0000001804 */
[----:B------:R-:W-:Y:S01]  /*19770*/  HMMA.16816.F32 R20, R36, R62, R20 ;  /* 0x0000003e2414723c */ /* 0x000fe20000001814 */
[----:B------:R-:W-:Y:S05]  /*19780*/  LDSM.16.M88.4 R60, [R219+0xb000] ;  /* 0x00b00000db3c783b */ /* 0x000fea0000000200 */
[C---:B------:R-:W-:Y:S06]  /*19790*/  HMMA.16816.F32 R72, R8.reuse, R76, R72 ;  /* 0x0000004c0848723c */ /* 0x040fec0000001848 */
[C---:B------:R-:W-:Y:S01]  /*197a0*/  HMMA.16816.F32 R88, R8.reuse, R78, R88 ;  /* 0x0000004e0858723c */ /* 0x040fe20000001858 */
[----:B------:R-:W-:Y:S05]  /*197b0*/  LDSM.16.M88.4 R76, [R222+0x3800] ;  /* 0x00380000de4c783b */ /* 0x000fea0000000200 */
[C---:B------:R-:W-:Y:S06]  /*197c0*/  HMMA.16816.F32 R84, R8.reuse, R68, R84 ;  /* 0x000000440854723c */ /* 0x040fec0000001854 */
[----:B------:R-:W-:Y:S01]  /*197d0*/  HMMA.16816.F32 R100, R8, R70, R100 ;  /* 0x000000460864723c */ /* 0x000fe20000001864 */
[----:B------:R-:W-:Y:S04]  /*197e0*/  LDSM.16.M88.4 R8, [R220+0x2000] ;  /* 0x00200000dc08783b */ /* 0x000fe80000000200 */
[----:B------:R-:W1:Y:S01]  /*197f0*/  LDSM.16.M88.4 R68, [R215+0x2000] ;  /* 0x00200000d744783b */ /* 0x000e620000000200 */
[C---:B------:R-:W-:Y:S06]  /*19800*/  HMMA.16816.F32 R32, R24.reuse, R80, R32 ;  /* 0x000000501820723c */ /* 0x040fec0000001820 */
[----:B------:R-:W-:Y:S01]  /*19810*/  HMMA.16816.F32 R56, R24, R82, R56 ;  /* 0x000000521838723c */ /* 0x000fe20000001838 */
[----:B------:R-:W-:Y:S05]  /*19820*/  LDSM.16.M88.4 R80, [R215+0x2800] ;  /* 0x00280000d750783b */ /* 0x000fea0000000200 */
[C---:B--2---:R-:W-:Y:S06]  /*19830*/  HMMA.16816.F32 R4, R12.reuse, R104, R4 ;  /* 0x000000680c04723c */ /* 0x044fec0000001804 */
[----:B------:R-:W-:Y:S01]  /*19840*/  HMMA.16816.F32 R20, R12, R106, R20 ;  /* 0x0000006a0c14723c */ /* 0x000fe20000001814 */
[----:B------:R-:W-:Y:S05]  /*19850*/  LDSM.16.M88.4 R104, [R223+0x4000] ;  /* 0x00400000df68783b */ /* 0x000fea0000000200 */
[C---:B------:R-:W-:Y:S06]  /*19860*/  HMMA.16816.F32 R72, R24.reuse, R40, R72 ;  /* 0x000000281848723c */ /* 0x040fec0000001848 */
[C---:B------:R-:W-:Y:S01]  /*19870*/  HMMA.16816.F32 R88, R24.reuse, R42, R88 ;  /* 0x0000002a1858723c */ /* 0x040fe20000001858 */
[----:B------:R-:W-:Y:S05]  /*19880*/  LDSM.16.M88.4 R40, [R219+0xb800] ;  /* 0x00b80000db28783b */ /* 0x000fea0000000200 */
[C---:B---3--:R-:W-:Y:S06]  /*19890*/  HMMA.16816.F32 R84, R24.reuse, R28, R84 ;  /* 0x0000001c1854723c */ /* 0x048fec0000001854 */
[----:B------:R-:W-:Y:S01]  /*198a0*/  HMMA.16816.F32 R100, R24, R30, R100 ;  /* 0x0000001e1864723c */ /* 0x000fe20000001864 */
[----:B------:R-:W-:Y:S04]  /*198b0*/  LDSM.16.M88.4 R28, [R225+0x4000] ;  /* 0x00400000e11c783b */ /* 0x000fe80000000200 */
[----:B------:R-:W2:Y:S01]  /*198c0*/  LDSM.16.M88.4 R24, [R224+0xc000] ;  /* 0x00c00000e018783b */ /* 0x000ea20000000200 */
        /* <DEDUP_REMOVED lines=11> */
[----:B------:R-:W1:Y:S04]  /*19980*/  LDSM.16.M88.4 R36, [R222+0x4000] ;  /* 0x00400000de24783b */ /* 0x000e680000000200 */
[----:B------:R-:W3:Y:S01]  /*19990*/  LDSM.16.M88.4 R76, [R215+0x3000] ;  /* 0x00300000d74c783b */ /* 0x000ee20000000200 */
        /* <DEDUP_REMOVED lines=9> */
[C---:B------:R-:W-:Y:S06]  /*19a30*/  HMMA.16816.F32 R84, R12.reuse, R40, R84 ;  /* 0x000000280c54723c */ /* 0x040fec0000001854 */
[----:B------:R-:W-:Y:S01]  /*19a40*/  HMMA.16816.F32 R100, R12, R42, R100 ;  /* 0x0000002a0c64723c */ /* 0x000fe20000001864 */
[----:B------:R-:W2:Y:S04]  /*19a50*/  LDSM.16.M88.4 R12, [R219+0xc000] ;  /* 0x00c00000db0c783b */ /* 0x000ea80000000200 */
[----:B------:R-:W4:Y:S01]  /*19a60*/  LDSM.16.M88.4 R40, [R224+0xd000] ;  /* 0x00d00000e028783b */ /* 0x000f220000000200 */
[C---:B------:R-:W-:Y:S06]  /*19a70*/  HMMA.16816.F32 R32, R8.reuse, R80, R32 ;  /* 0x000000500820723c */ /* 0x040fec0000001820 */
[----:B------:R-:W-:Y:S01]  /*19a80*/  HMMA.16816.F32 R56, R8, R82, R56 ;  /* 0x000000520838723c */ /* 0x000fe20000001838 */
[----:B------:R-:W-:Y:S05]  /*19a90*/  LDSM.16.M88.4 R80, [R220+0x4000] ;  /* 0x00400000dc50783b */ /* 0x000fea0000000200 */
[C---:B-1----:R-:W-:Y:S06]  /*19aa0*/  HMMA.16816.F32 R4, R104.reuse, R36, R4 ;  /* 0x000000246804723c */ /* 0x042fec0000001804 */
[----:B------:R-:W-:Y:S01]  /*19ab0*/  HMMA.16816.F32 R20, R104, R38, R20 ;  /* 0x000000266814723c */ /* 0x000fe20000001814 */
[----:B------:R-:W-:Y:S05]  /*19ac0*/  LDSM.16.M88.4 R36, [R219+0xc800] ;  /* 0x00c80000db24783b */ /* 0x000fea0000000200 */
[C---:B---3--:R-:W-:Y:S06]  /*19ad0*/  HMMA.16816.F32 R72, R8.reuse, R76, R72 ;  /* 0x0000004c0848723c */ /* 0x048fec0000001848 */
[----:B------:R-:W-:Y:S01]  /*19ae0*/  HMMA.16816.F32 R88, R8, R78, R88 ;  /* 0x0000004e0858723c */ /* 0x000fe20000001858 */
[----:B------:R-:W1:Y:S05]  /*19af0*/  LDSM.16.M88.4 R76, [R215+0x4000] ;  /* 0x00400000d74c783b */ /* 0x000e6a0000000200 */
[C---:B------:R-:W-:Y:S06]  /*19b00*/  HMMA.16816.F32 R32, R28.reuse, R68, R32 ;  /* 0x000000441c20723c */ /* 0x040fec0000001820 */
[----:B------:R-:W-:Y:S01]  /*19b10*/  HMMA.16816.F32 R56, R28, R70, R56 ;  /* 0x000000461c38723c */ /* 0x000fe20000001838 */
[----:B------:R-:W-:Y:S05]  /*19b20*/  LDSM.16.M88.4 R68, [R225+0x6000] ;  /* 0x00600000e144783b */ /* 0x000fea0000000200 */
[C---:B--2---:R-:W-:Y:S06]  /*19b30*/  HMMA.16816.F32 R4, R96.reuse, R12, R4 ;  /* 0x0000000c6004723c */ /* 0x044fec0000001804 */
[----:B------:R-:W-:Y:S01]  /*19b40*/  HMMA.16816.F32 R20, R96, R14, R20 ;  /* 0x0000000e6014723c */ /* 0x000fe20000001814 */
[----:B------:R-:W2:Y:S05]  /*19b50*/  LDSM.16.M88.4 R12, [R222+0x5000] ;  /* 0x00500000de0c783b */ /* 0x000eaa0000000200 */
[C---:B------:R-:W-:Y:S06]  /*19b60*/  HMMA.16816.F32 R84, R8.reuse, R60, R84 ;  /* 0x0000003c0854723c */ /* 0x040fec0000001854 */
[----:B------:R-:W-:Y:S01]  /*19b70*/  HMMA.16816.F32 R100, R8, R62, R100 ;  /* 0x0000003e0864723c */ /* 0x000fe20000001864 */
[----:B------:R-:W3:Y:S04]  /*19b80*/  LDSM.16.M88.4 R8, [R224+0xe000] ;  /* 0x00e00000e008783b */ /* 0x000ee80000000200 */
[----:B------:R-:W3:Y:S01]  /*19b90*/  LDSM.16.M88.4 R60, [R215+0x4800] ;  /* 0x00480000d73c783b */ /* 0x000ee20000000200 */
[----:B----4-:R-:W-:Y:S06]  /*19ba0*/  HMMA.16816.F32 R72, R28, R40, R72 ;  /* 0x000000281c48723c */ /* 0x010fec0000001848 */
[C---:B------:R-:W-:Y:S06]  /*19bb0*/  HMMA.16816.F32 R32, R104.reuse, R24, R32 ;  /* 0x000000186820723c */ /* 0x040fec0000001820 */
[----:B------:R-:W-:Y:S01]  /*19bc0*/  HMMA.16816.F32 R56, R104, R26, R56 ;  /* 0x0000001a6838723c */ /* 0x000fe20000001838 */
[----:B------:R-:W-:Y:S05]  /*19bd0*/  LDSM.16.M88.4 R24, [R222+0x6000] ;  /* 0x00600000de18783b */ /* 0x000fea0000000200 */
[C---:B-1----:R-:W-:Y:S06]  /*19be0*/  HMMA.16816.F32 R4, R80.reuse, R76, R4 ;  /* 0x0000004c5004723c */ /* 0x042fec0000001804 */
[----:B------:R-:W-:Y:S01]  /*19bf0*/  HMMA.16816.F32 R20, R80, R78, R20 ;  /* 0x0000004e5014723c */ /* 0x000fe20000001814 */
[----:B------:R-:W-:Y:S05]  /*19c00*/  LDSM.16.M88.4 R76, [R215+0x5000] ;  /* 0x00500000d74c783b */ /* 0x000fea0000000200 */
[----:B------:R-:W-:Y:S01]  /*19c10*/  HMMA.16816.F32 R88, R28, R42, R88 ;  /* 0x0000002a1c58723c */ /* 0x000fe20000001858 */
[----:B------:R-:W1:Y:S05]  /*19c20*/  LDSM.16.M88.4 R40, [R223+0x6000] ;  /* 0x00600000df28783b */ /* 0x000e6a0000000200 */
[----:B--2---:R-:W-:Y:S06]  /*19c30*/  HMMA.16816.F32 R72, R104, R12, R72 ;  /* 0x0000000c6848723c */ /* 0x004fec0000001848 */
[----:B------:R-:W-:Y:S06]  /*19c40*/  HMMA.16816.F32 R32, R96, R36, R32 ;  /* 0x000000246020723c */ /* 0x000fec0000001820 */
[----:B---3--:R-:W-:Y:S06]  /*19c50*/  HMMA.16816.F32 R4, R68, R8, R4 ;  /* 0x000000084404723c */ /* 0x008fec0000001804 */
[----:B------:R-:W-:Y:S01]  /*19c60*/  HMMA.16816.F32 R56, R96, R38, R56 ;  /* 0x000000266038723c */ /* 0x000fe20000001838 */
[----:B------:R-:W-:Y:S05]  /*19c70*/  LDSM.16.M88.4 R36, [R222+0x6800] ;  /* 0x00680000de24783b */ /* 0x000fea0000000200 */
[----:B------:R-:W-:Y:S01]  /*19c80*/  HMMA.16816.F32 R20, R68, R10, R20 ;  /* 0x0000000a4414723c */ /* 0x000fe20000001814 */
[----:B------:R-:W-:Y:S05]  /*19c90*/  LDSM.16.M88.4 R8, [R215+0x6000] ;  /* 0x00600000d708783b */ /* 0x000fea0000000200 */
[C---:B------:R-:W-:Y:S06]  /*19ca0*/  HMMA.16816.F32 R84, R28.reuse, R92, R84 ;  /* 0x0000005c1c54723c */ /* 0x040fec0000001854 */
[----:B------:R-:W-:Y:S01]  /*19cb0*/  HMMA.16816.F32 R100, R28, R94, R100 ;  /* 0x0000005e1c64723c */ /* 0x000fe20000001864 */
[----:B------:R-:W2:Y:S04]  /*19cc0*/  LDSM.16.M88.4 R28, [R221+0x6000] ;  /* 0x00600000dd1c783b */ /* 0x000ea80000000200 */
[----:B------:R-:W-:Y:S01]  /*19cd0*/  LDSM.16.M88.4 R92, [R219+0xd800] ;  /* 0x00d80000db5c783b */ /* 0x000fe20000000200 */
[----:B------:R-:W-:Y:S06]  /*19ce0*/  HMMA.16816.F32 R72, R96, R116, R72 ;  /* 0x000000746048723c */ /* 0x000fec0000001848 */
[----:B------:R-:W-:Y:S06]  /*19cf0*/  HMMA.16816.F32 R32, R80, R60, R32 ;  /* 0x0000003c5020723c */ /* 0x000fec0000001820 */
[----:B-1----:R-:W-:Y:S06]  /*19d00*/  HMMA.16816.F32 R4, R40, R24, R4 ;  /* 0x000000182804723c */ /* 0x002fec0000001804 */
[----:B------:R-:W-:Y:S01]  /*19d10*/  HMMA.16816.F32 R56, R80, R62, R56 ;  /* 0x0000003e5038723c */ /* 0x000fe20000001838 */
[----:B------:R-:W1:Y:S05]  /*19d20*/  LDSM.16.M88.4 R60, [R224+0xf000] ;  /* 0x00f00000e03c783b */ /* 0x000e6a0000000200 */
[----:B------:R-:W-:Y:S01]  /*19d30*/  HMMA.16816.F32 R20, R40, R26, R20 ;  /* 0x0000001a2814723c */ /* 0x000fe20000001814 */
[----:B------:R-:W-:Y:S05]  /*19d40*/  LDSM.16.M88.4 R24, [R219+0xe800] ;  /* 0x00e80000db18783b */ /* 0x000fea0000000200 */
[----:B------:R-:W-:Y:S01]  /*19d50*/  HMMA.16816.F32 R88, R104, R14, R88 ;  /* 0x0000000e6858723c */ /* 0x000fe20000001858 */
[----:B------:R-:W3:Y:S05]  /*19d60*/  LDSM.16.M88.4 R12, [R220+0x6000] ;  /* 0x00600000dc0c783b */ /* 0x000eea0000000200 */
[----:B------:R-:W-:Y:S06]  /*19d70*/  HMMA.16816.F32 R72, R80, R76, R72 ;  /* 0x0000004c5048723c */ /* 0x000fec0000001848 */
[----:B------:R-:W-:Y:S06]  /*19d80*/  HMMA.16816.F32 R32, R68, R112, R32 ;  /* 0x000000704420723c */ /* 0x000fec0000001820 */
[----:B--2---:R-:W-:Y:S06]  /*19d90*/  HMMA.16816.F32 R4, R28, R108, R4 ;  /* 0x0000006c1c04723c */ /* 0x004fec0000001804 */
[----:B------:R-:W-:Y:S06]  /*19da0*/  HMMA.16816.F32 R56, R68, R114, R56 ;  /* 0x000000724438723c */ /* 0x000fec0000001838 */
[C---:B------:R-:W-:Y:S06]  /*19db0*/  HMMA.16816.F32 R84, R104.reuse, R120, R84 ;  /* 0x000000786854723c */ /* 0x040fec0000001854 */
[----:B------:R-:W-:Y:S01]  /*19dc0*/  HMMA.16816.F32 R100, R104, R122, R100 ;  /* 0x0000007a6864723c */ /* 0x000fe20000001864 */
[----:B------:R-:W2:Y:S05]  /*19dd0*/  LDSM.16.M88.4 R104, [R222+0x7000] ;  /* 0x00700000de68783b */ /* 0x000eaa0000000200 */
[----:B------:R-:W-:Y:S06]  /*19de0*/  HMMA.16816.F32 R20, R28, R110, R20 ;  /* 0x0000006e1c14723c */ /* 0x000fec0000001814 */
[----:B------:R-:W-:Y:S06]  /*19df0*/  HMMA.16816.F32 R88, R96, R118, R88 ;  /* 0x000000766058723c */ /* 0x000fec0000001858 */
[----:B-1----:R-:W-:Y:S06]  /*19e00*/  HMMA.16816.F32 R72, R68, R60, R72 ;  /* 0x0000003c4448723c */ /* 0x002fec0000001848 */
[----:B------:R-:W-:Y:S06]  /*19e10*/  HMMA.16816.F32 R32, R40, R36, R32 ;  /* 0x000000242820723c */ /* 0x000fec0000001820 */
[----:B---3--:R-:W-:Y:S06]  /*19e20*/  HMMA.16816.F32 R4, R12, R8, R4 ;  /* 0x000000080c04723c */ /* 0x008fec0000001804 */
[----:B------:R-:W-:Y:S01]  /*19e30*/  HMMA.16816.F32 R56, R40, R38, R56 ;  /* 0x000000262838723c */ /* 0x000fe20000001838 */
[----:B------:R-:W1:Y:S05]  /*19e40*/  LDSM.16.M88.4 R36, [R215+0x5800] ;  /* 0x00580000d724783b */ /* 0x000e6a0000000200 */
[----:B------:R-:W-:Y:S01]  /*19e50*/  HMMA.16816.F32 R20, R12, R10, R20 ;  /* 0x0000000a0c14723c */ /* 0x000fe20000001814 */
[----:B------:R-:W3:Y:S05]  /*19e60*/  LDSM.16.M88.4 R8, [R219+0xf000] ;  /* 0x00f00000db08783b */ /* 0x000eea0000000200 */
[C---:B------:R-:W-:Y:S06]  /*19e70*/  HMMA.16816.F32 R84, R96.reuse, R92, R84 ;  /* 0x0000005c6054723c */ /* 0x040fec0000001854 */
[----:B------:R-:W-:Y:S01]  /*19e80*/  HMMA.16816.F32 R100, R96, R94, R100 ;  /* 0x0000005e6064723c */ /* 0x000fe20000001864 */
[----:B------:R-:W4:Y:S05]  /*19e90*/  LDSM.16.M88.4 R92, [R215+0x6800] ;  /* 0x00680000d75c783b */ /* 0x000f2a0000000200 */
[----:B------:R-:W-:Y:S01]  /*19ea0*/  HMMA.16816.F32 R88, R80, R78, R88 ;  /* 0x0000004e5058723c */ /* 0x000fe20000001858 */
[-C--:B------:R-:W-:Y:S01]  /*19eb0*/  FMUL.FTZ R2, R4, R0.reuse ;  /* 0x0000000004027220 */ /* 0x080fe20000410000 */
[-C--:B------:R-:W-:Y:S01]  /*19ec0*/  FMUL.FTZ R3, R5, R0.reuse ;  /* 0x0000000005037220 */ /* 0x080fe20000410000 */
[-C--:B-----5:R-:W-:Y:S01]  /*19ed0*/  FMUL.FTZ R16, R6, R0.reuse ;  /* 0x0000000006107220 */ /* 0x0a0fe20000410000 */
[----:B------:R-:W-:-:S02]  /*19ee0*/  FMUL.FTZ R44, R7, R0 ;  /* 0x00000000072c7220 */ /* 0x000fc40000410000 */
[----:B--2---:R-:W-:Y:S01]  /*19ef0*/  HMMA.16816.F32 R72, R40, R104, R72 ;  /* 0x000000682848723c */ /* 0x004fe20000001848 */
[----:B------:R-:W2:Y:S05]  /*19f00*/  LDSM.16.M88.4 R4, [R224+0xf800] ;  /* 0x00f80000e004783b */ /* 0x000eaa0000000200 */
[----:B------:R-:W-:Y:S06]  /*19f10*/  HMMA.16816.F32 R32, R28, R24, R32 ;  /* 0x000000181c20723c */ /* 0x000fec0000001820 */
[----:B-1----:R-:W-:Y:S06]  /*19f20*/  HMMA.16816.F32 R84, R80, R36, R84 ;  /* 0x000000245054723c */ /* 0x002fec0000001854 */
[----:B------:R-:W-:Y:S01]  /*19f30*/  HMMA.16816.F32 R88, R68, R62, R88 ;  /* 0x0000003e4458723c */ /* 0x000fe20000001858 */
[----:B------:R-:W-:-:S05]  /*19f40*/  FMUL.FTZ R45, R20, R0 ;  /* 0x00000000142d7220 */ /* 0x000fca0000410000 */
[----:B------:R-:W-:Y:S01]  /*19f50*/  HMMA.16816.F32 R100, R80, R38, R100 ;  /* 0x000000265064723c */ /* 0x000fe20000001864 */
[-C--:B------:R-:W-:Y:S01]  /*19f60*/  FMUL.FTZ R46, R21, R0.reuse ;  /* 0x00000000152e7220 */ /* 0x080fe20000410000 */
[----:B------:R-:W-:-:S04]  /*19f70*/  FMUL.FTZ R36, R22, R0 ;  /* 0x0000000016247220 */ /* 0x000fc80000410000 */
[----:B---3--:R-:W-:Y:S06]  /*19f80*/  HMMA.16816.F32 R72, R28, R8, R72 ;  /* 0x000000081c48723c */ /* 0x008fec0000001848 */
[----:B----4-:R-:W-:Y:S01]  /*19f90*/  HMMA.16816.F32 R32, R12, R92, R32 ;  /* 0x0000005c0c20723c */ /* 0x010fe20000001820 */
[-C--:B------:R-:W-:Y:S02]  /*19fa0*/  FMUL.FTZ R8, R23, R0.reuse ;  /* 0x0000000017087220 */ /* 0x080fe40000410000 */
[----:B------:R-:W1:Y:S03]  /*19fb0*/  LDSM.16.M88.4 R20, [R222+0x7800] ;  /* 0x00780000de14783b */ /* 0x000e660000000200 */
[----:B--2---:R-:W-:Y:S06]  /*19fc0*/  HMMA.16816.F32 R84, R68, R4, R84 ;  /* 0x000000044454723c */ /* 0x004fec0000001854 */
[----:B------:R-:W-:Y:S06]  /*19fd0*/  HMMA.16816.F32 R88, R40, R106, R88 ;  /* 0x0000006a2858723c */ /* 0x000fec0000001858 */
[----:B------:R-:W-:Y:S01]  /*19fe0*/  HMMA.16816.F32 R100, R68, R6, R100 ;  /* 0x000000064464723c */ /* 0x000fe20000001864 */
[----:B------:R-:W-:Y:S05]  /*19ff0*/  LDSM.16.M88.4 R4, [R215+0x7800] ;  /* 0x00780000d704783b */ /* 0x000fea0000000200 */
[-C--:B------:R-:W-:Y:S01]  /*1a000*/  FMUL.FTZ R9, R32, R0.reuse ;  /* 0x0000000020097220 */ /* 0x080fe20000410000 */
[-C--:B------:R-:W-:Y:S01]  /*1a010*/  FMUL.FTZ R37, R33, R0.reuse ;  /* 0x0000000021257220 */ /* 0x080fe20000410000 */
[-C--:B------:R-:W-:Y:S01]  /*1a020*/  FMUL.FTZ R49, R34, R0.reuse ;  /* 0x0000000022317220 */ /* 0x080fe20000410000 */
[----:B------:R-:W-:Y:S01]  /*1a030*/  FMUL.FTZ R38, R35, R0 ;  /* 0x0000000023267220 */ /* 0x000fe20000410000 */
[C---:B------:R-:W-:Y:S01]  /*1a040*/  HMMA.16816.F32 R56, R28.reuse, R26, R56 ;  /* 0x0000001a1c38723c */ /* 0x040fe20000001838 */
[----:B------:R-:W2:Y:S04]  /*1a050*/  LDSM.16.M88.4 R32, [R219+0xf800] ;  /* 0x00f80000db20783b */ /* 0x000ea80000000200 */
[----:B------:R-:W3:Y:S03]  /*1a060*/  LDSM.16.M88.4 R24, [R215+0x7000] ;  /* 0x00700000d718783b */ /* 0x000ee60000000200 */
[----:B------:R-:W-:Y:S06]  /*1a070*/  HMMA.16816.F32 R88, R28, R10, R88 ;  /* 0x0000000a1c58723c */ /* 0x000fec0000001858 */
[C---:B-1----:R-:W-:Y:S06]  /*1a080*/  HMMA.16816.F32 R84, R40.reuse, R20, R84 ;  /* 0x000000142854723c */ /* 0x042fec0000001854 */
[----:B------:R-:W-:Y:S01]  /*1a090*/  HMMA.16816.F32 R100, R40, R22, R100 ;  /* 0x000000162864723c */ /* 0x000fe20000001864 */
[----:B------:R-:W-:Y:S01]  /*1a0a0*/  IMAD.SHL.U32 R55, R55, 0x2, RZ ;  /* 0x0000000237377824 */ /* 0x000fe200078e00ff */
[----:B------:R-:W1:Y:S01]  /*1a0b0*/  MUFU.TANH R3, R3 ;  /* 0x0000000300037308 */ /* 0x000e620000002400 */
[----:B------:R-:W-:-:S04]  /*1a0c0*/  DEPBAR.LE SB0, 0x0 ;  /* 0x000080000000791a */ /* 0x000fc80000000000 */
[----:B------:R-:W-:Y:S01]  /*1a0d0*/  HMMA.16816.F32 R56, R12, R94, R56 ;  /* 0x0000005e0c38723c */ /* 0x000fe20000001838 */
[----:B------:R-:W-:-:S10]  /*1a0e0*/  LOP3.LUT R22, R55, 0x6, RZ, 0xc0, !PT ;  /* 0x0000000637167812 */ /* 0x000fd400078ec0ff */
[----:B--2---:R-:W-:Y:S06]  /*1a0f0*/  HMMA.16816.F32 R84, R28, R32, R84 ;  /* 0x000000201c54723c */ /* 0x004fec0000001854 */
[C---:B---3--:R-:W-:Y:S06]  /*1a100*/  HMMA.16816.F32 R72, R12.reuse, R24, R72 ;  /* 0x000000180c48723c */ /* 0x048fec0000001848 */
[----:B------:R-:W-:Y:S06]  /*1a110*/  HMMA.16816.F32 R88, R12, R26, R88 ;  /* 0x0000001a0c58723c */ /* 0x000fec0000001858 */
[----:B------:R-:W-:Y:S01]  /*1a120*/  HMMA.16816.F32 R24, R28, R34, R100 ;  /* 0x000000221c18723c */ /* 0x000fe20000001864 */
[----:B------:R-:W-:Y:S01]  /*1a130*/  IMAD R22, R165, 0x40, R22 ;  /* 0x00000040a5167824 */ /* 0x000fe200078e0216 */
[----:B------:R-:W-:Y:S03]  /*1a140*/  MUFU.TANH R45, R45 ;  /* 0x0000002d002d7308 */ /* 0x000fe60000002400 */
[----:B------:R-:W-:-:S05]  /*1a150*/  VIADD R11, R22, 0xffffffc0 ;  /* 0xffffffc0160b7836 */ /* 0x000fca0000000000 */
[----:B------:R-:W2:Y:S01]  /*1a160*/  MUFU.TANH R36, R36 ;  /* 0x0000002400247308 */ /* 0x000ea20000002400 */
[C---:B------:R-:W-:Y:S02]  /*1a170*/  IADD3 R23, R22.reuse, -0x3f, RZ ;  /* 0xffffffc116177810 */ /* 0x040fe40007ffe0ff */
[-C--:B------:R-:W-:Y:S01]  /*1a180*/  ISETP.GE.AND P1, PT, R11, R64.reuse, PT ;  /* 0x000000400b00720c */ /* 0x080fe20003f26270 */
[----:B------:R-:W-:Y:S01]  /*1a190*/  VIADD R11, R22, 0xffffffc8 ;  /* 0xffffffc8160b7836 */ /* 0x000fe20000000000 */
[----:B------:R-:W-:-:S03]  /*1a1a0*/  ISETP.GE.AND P0, PT, R23, R64, PT ;  /* 0x000000401700720c */ /* 0x000fc60003f06270 */
[----:B------:R-:W-:Y:S01]  /*1a1b0*/  MUFU.TANH R46, R46 ;  /* 0x0000002e002e7308 */ /* 0x000fe20000002400 */
[----:B------:R-:W-:Y:S01]  /*1a1c0*/  HMMA.16816.F32 R84, R12, R4, R84 ;  /* 0x000000040c54723c */ /* 0x000fe20000001854 */
[----:B------:R-:W-:-:S06]  /*1a1d0*/  FMUL.FTZ R10, R57, R0 ;  /* 0x00000000390a7220 */ /* 0x000fcc0000410000 */
[----:B------:R-:W3:Y:S01]  /*1a1e0*/  MUFU.TANH R8, R8 ;  /* 0x0000000800087308 */ /* 0x000ee20000002400 */
[----:B------:R-:W-:Y:S01]  /*1a1f0*/  HMMA.16816.F32 R24, R12, R6, R24 ;  /* 0x000000060c18723c */ /* 0x000fe20000001818 */
[----:B------:R-:W-:Y:S01]  /*1a200*/  ISETP.GE.AND P5, PT, R11, R64, PT ;  /* 0x000000400b00720c */ /* 0x000fe20003fa6270 */
[C---:B------:R-:W-:Y:S01]  /*1a210*/  VIADD R5, R22.reuse, 0xffffffc9 ;  /* 0xffffffc916057836 */ /* 0x040fe20000000000 */
[----:B-1----:R-:W-:Y:S02]  /*1a220*/  FSEL R57, R3, -INF , !P0 ;  /* 0xff80000003397808 */ /* 0x002fe40004000000 */
[----:B------:R-:W-:Y:S02]  /*1a230*/  IADD3 R3, R22, -0x1f, RZ ;  /* 0xffffffe116037810 */ /* 0x000fe40007ffe0ff */
[----:B------:R-:W-:Y:S01]  /*1a240*/  MUFU.TANH R9, R9 ;  /* 0x0000000900097308 */ /* 0x000fe20000002400 */
[-C--:B------:R-:W-:Y:S01]  /*1a250*/  FMUL.FTZ R39, R56, R0.reuse ;  /* 0x0000000038277220 */ /* 0x080fe20000410000 */
[----:B------:R-:W-:Y:S01]  /*1a260*/  FMUL.FTZ R20, R58, R0 ;  /* 0x000000003a147220 */ /* 0x000fe20000410000 */
[----:B--2---:R-:W-:-:S05]  /*1a270*/  FSEL R41, R36, -INF , !P5 ;  /* 0xff80000024297808 */ /* 0x004fca0006800000 */
[----:B------:R-:W1:Y:S01]  /*1a280*/  MUFU.TANH R49, R49 ;  /* 0x0000003100317308 */ /* 0x000e620000002400 */
[----:B------:R-:W-:Y:S02]  /*1a290*/  FSEL R45, R45, -INF , !P5 ;  /* 0xff8000002d2d7808 */ /* 0x000fe40006800000 */
[----:B------:R-:W-:Y:S01]  /*1a2a0*/  ISETP.GE.AND P5, PT, R3, R64, PT ;  /* 0x000000400300720c */ /* 0x000fe20003fa6270 */
[----:B------:R-:W-:-:S04]  /*1a2b0*/  VIADD R3, R22, 0xffffffe8 ;  /* 0xffffffe816037836 */ /* 0x000fc80000000000 */
[----:B------:R-:W-:Y:S01]  /*1a2c0*/  MUFU.TANH R2, R2 ;  /* 0x0000000200027308 */ /* 0x000fe20000002400 */
[----:B------:R-:W-:Y:S01]  /*1a2d0*/  ISETP.GE.AND P6, PT, R5, R64, PT ;  /* 0x000000400500720c */ /* 0x000fe20003fc6270 */
[-C--:B------:R-:W-:Y:S01]  /*1a2e0*/  FMUL.FTZ R73, R73, R0.reuse ;  /* 0x0000000049497220 */ /* 0x080fe20000410000 */
[----:B------:R-:W-:-:S05]  /*1a2f0*/  FMUL.FTZ R75, R75, R0 ;  /* 0x000000004b4b7220 */ /* 0x000fca0000410000 */
[----:B------:R-:W2:Y:S01]  /*1a300*/  MUFU.TANH R16, R16 ;  /* 0x0000001000107308 */ /* 0x000ea20000002400 */
[----:B------:R-:W-:Y:S02]  /*1a310*/  VIADD R5, R22, 0xffffffd0 ;  /* 0xffffffd016057836 */ /* 0x000fe40000000000 */
[----:B------:R-:W-:Y:S01]  /*1a320*/  FMUL.FTZ R21, R59, R0 ;  /* 0x000000003b157220 */ /* 0x000fe20000410000 */
[----:B---3--:R-:W-:-:S04]  /*1a330*/  FSEL R43, R8, -INF , !P6 ;  /* 0xff800000082b7808 */ /* 0x008fc80007000000 */
[----:B------:R-:W-:Y:S01]  /*1a340*/  MUFU.TANH R37, R37 ;  /* 0x0000002500257308 */ /* 0x000fe20000002400 */
[----:B------:R-:W-:-:S07]  /*1a350*/  FSEL R59, R46, -INF , !P6 ;  /* 0xff8000002e3b7808 */ /* 0x000fce0007000000 */
[----:B------:R-:W3:Y:S01]  /*1a360*/  MUFU.TANH R38, R38 ;  /* 0x0000002600267308 */ /* 0x000ee20000002400 */
[C---:B------:R-:W-:Y:S02]  /*1a370*/  IADD3 R23, R22.reuse, -0x2f, RZ ;  /* 0xffffffd116177810 */ /* 0x040fe40007ffe0ff */
[----:B------:R-:W-:Y:S01]  /*1a380*/  ISETP.GE.AND P6, PT, R3, R64, PT ;  /* 0x000000400300720c */ /* 0x000fe20003fc6270 */
[----:B------:R-:W-:-:S04]  /*1a390*/  VIADD R3, R22, 0xffffffe9 ;  /* 0xffffffe916037836 */ /* 0x000fc80000000000 */
[----:B------:R-:W4:Y:S01]  /*1a3a0*/  MUFU.TANH R44, R44 ;  /* 0x0000002c002c7308 */ /* 0x000f220000002400 */
[-C--:B------:R-:W-:Y:S01]  /*1a3b0*/  ISETP.GE.AND P4, PT, R5, R64.reuse, PT ;  /* 0x000000400500720c */ /* 0x080fe20003f86270 */
[----:B------:R-:W-:Y:S01]  /*1a3c0*/  VIADD R5, R22, 0xffffffd9 ;  /* 0xffffffd916057836 */ /* 0x000fe20000000000 */
[----:B------:R-:W-:-:S05]  /*1a3d0*/  ISETP.GE.AND P3, PT, R23, R64, PT ;  /* 0x000000401700720c */ /* 0x000fca0003f66270 */
[----:B------:R-:W-:Y:S01]  /*1a3e0*/  MUFU.TANH R39, R39 ;  /* 0x0000002700277308 */ /* 0x000fe20000002400 */
[----:B------:R-:W-:Y:S01]  /*1a3f0*/  VIADD R11, R22, 0xffffffd8 ;  /* 0xffffffd8160b7836 */ /* 0x000fe20000000000 */
[----:B-1----:R-:W-:-:S06]  /*1a400*/  FSEL R15, R49, -INF , !P4 ;  /* 0xff800000310f7808 */ /* 0x002fcc0006000000 */
[----:B------:R-:W1:Y:S01]  /*1a410*/  MUFU.TANH R20, R20 ;  /* 0x0000001400147308 */ /* 0x000e620000002400 */
[----:B------:R-:W-:-:S07]  /*1a420*/  FSEL R23, R9, -INF , !P4 ;  /* 0xff80000009177808 */ /* 0x000fce0006000000 */
[----:B------:R-:W-:Y:S01]  /*1a430*/  MUFU.TANH R183, R73 ;  /* 0x0000004900b77308 */ /* 0x000fe20000002400 */
[----:B------:R-:W-:-:S07]  /*1a440*/  ISETP.GE.AND P4, PT, R3, R64, PT ;  /* 0x000000400300720c */ /* 0x000fce0003f86270 */
[----:B------:R-:W1:Y:S01]  /*1a450*/  MUFU.TANH R187, R75 ;  /* 0x0000004b00bb7308 */ /* 0x000e620000002400 */
[-C--:B------:R-:W-:Y:S01]  /*1a460*/  FMUL.FTZ R72, R72, R0.reuse ;  /* 0x0000000048487220 */ /* 0x080fe20000410000 */
[----:B------:R-:W-:Y:S01]  /*1a470*/  FMUL.FTZ R74, R74, R0 ;  /* 0x000000004a4a7220 */ /* 0x000fe20000410000 */
[----:B------:R-:W-:Y:S01]  /*1a480*/  VIADD R3, R22, 0xfffffff0 ;  /* 0xfffffff016037836 */ /* 0x000fe20000000000 */
[----:B--2---:R-:W-:-:S04]  /*1a490*/  FSEL R53, R16, -INF , !P1 ;  /* 0xff80000010357808 */ /* 0x004fc80004800000 */
[----:B------:R-:W2:Y:S01]  /*1a4a0*/  MUFU.TANH R21, R21 ;  /* 0x0000001500157308 */ /* 0x000ea20000002400 */
[----:B------:R-:W-:Y:S01]  /*1a4b0*/  FSEL R55, R2, -INF , !P1 ;  /* 0xff80000002377808 */ /* 0x000fe20004800000 */
[----:B------:R-:W-:Y:S01]  /*1a4c0*/  FMUL.FTZ R29, R91, R0 ;  /* 0x000000005b1d7220 */ /* 0x000fe20000410000 */
[----:B------:R-:W-:-:S05]  /*1a4d0*/  ISETP.GE.AND P1, PT, R5, R64, PT ;  /* 0x000000400500720c */ /* 0x000fca0003f26270 */
[----:B------:R-:W2:Y:S01]  /*1a4e0*/  MUFU.TANH R10, R10 ;  /* 0x0000000a000a7308 */ /* 0x000ea20000002400 */
[----:B------:R-:W-:Y:S01]  /*1a4f0*/  ISETP.GE.AND P2, PT, R11, R64, PT ;  /* 0x000000400b00720c */ /* 0x000fe20003f46270 */
[----:B------:R-:W-:Y:S02]  /*1a500*/  VIADD R5, R22, 0xffffffe0 ;  /* 0xffffffe016057836 */ /* 0x000fe40000000000 */
[-C--:B------:R-:W-:Y:S01]  /*1a510*/  FMUL.FTZ R35, R86, R0.reuse ;  /* 0x0000000056237220 */ /* 0x080fe20000410000 */
[-C--:B------:R-:W-:Y:S01]  /*1a520*/  FMUL.FTZ R34, R87, R0.reuse ;  /* 0x0000000057227220 */ /* 0x080fe20000410000 */
[----:B---3--:R-:W-:Y:S01]  /*1a530*/  FSEL R11, R38, -INF , !P3 ;  /* 0xff800000260b7808 */ /* 0x008fe20005800000 */
[-C--:B------:R-:W-:Y:S01]  /*1a540*/  FMUL.FTZ R88, R88, R0.reuse ;  /* 0x0000000058587220 */ /* 0x080fe20000410000 */
[----:B------:R-:W-:Y:S01]  /*1a550*/  FSEL R7, R37, -INF , !P3 ;  /* 0xff80000025077808 */ /* 0x000fe20005800000 */
[----:B------:R-:W-:Y:S01]  /*1a560*/  MUFU.TANH R199, R72 ;  /* 0x0000004800c77308 */ /* 0x000fe20000002400 */
[-C--:B------:R-:W-:Y:S01]  /*1a570*/  FMUL.FTZ R89, R89, R0.reuse ;  /* 0x0000000059597220 */ /* 0x080fe20000410000 */
[-C--:B------:R-:W-:Y:S01]  /*1a580*/  FMUL.FTZ R90, R90, R0.reuse ;  /* 0x000000005a5a7220 */ /* 0x080fe20000410000 */
[-C--:B------:R-:W-:Y:S01]  /*1a590*/  FMUL.FTZ R84, R84, R0.reuse ;  /* 0x0000000054547220 */ /* 0x080fe20000410000 */
[----:B------:R-:W-:Y:S01]  /*1a5a0*/  FMUL.FTZ R85, R85, R0 ;  /* 0x0000000055557220 */ /* 0x000fe20000410000 */
[----:B------:R-:W-:Y:S01]  /*1a5b0*/  ISETP.GE.AND P3, PT, R3, R64, PT ;  /* 0x000000400300720c */ /* 0x000fe20003f66270 */
[-C--:B------:R-:W-:Y:S01]  /*1a5c0*/  FMUL.FTZ R24, R24, R0.reuse ;  /* 0x0000000018187220 */ /* 0x080fe20000410000 */
[-C--:B------:R-:W-:Y:S01]  /*1a5d0*/  FMUL.FTZ R25, R25, R0.reuse ;  /* 0x0000000019197220 */ /* 0x080fe20000410000 */
[----:B------:R-:W3:Y:S01]  /*1a5e0*/  MUFU.TANH R191, R74 ;  /* 0x0000004a00bf7308 */ /* 0x000ee20000002400 */
[-C--:B------:R-:W-:Y:S01]  /*1a5f0*/  FMUL.FTZ R26, R26, R0.reuse ;  /* 0x000000001a1a7220 */ /* 0x080fe20000410000 */
[----:B------:R-:W-:Y:S01]  /*1a600*/  FMUL.FTZ R27, R27, R0 ;  /* 0x000000001b1b7220 */ /* 0x000fe20000410000 */
[----:B------:R-:W-:-:S02]  /*1a610*/  IADD3 R3, R22, -0xf, RZ ;  /* 0xfffffff116037810 */ /* 0x000fc40007ffe0ff */
[----:B----4-:R-:W-:Y:S02]  /*1a620*/  FSEL R51, R44, -INF , !P0 ;  /* 0xff8000002c337808 */ /* 0x010fe40004000000 */
[-C--:B------:R-:W-:Y:S01]  /*1a630*/  ISETP.GE.AND P0, PT, R5, R64.reuse, PT ;  /* 0x000000400500720c */ /* 0x080fe20003f06270 */
[----:B------:R-:W-:Y:S01]  /*1a640*/  MUFU.TANH R197, R88 ;  /* 0x0000005800c57308 */ /* 0x000fe20000002400 */
[----:B-1----:R-:W-:Y:S02]  /*1a650*/  FSEL R9, R20, -INF , !P2 ;  /* 0xff80000014097808 */ /* 0x002fe40005000000 */
[----:B------:R-:W-:Y:S02]  /*1a660*/  FSEL R5, R39, -INF , !P2 ;  /* 0xff80000027057808 */ /* 0x000fe40005000000 */
[----:B------:R-:W-:Y:S01]  /*1a670*/  ISETP.GE.AND P2, PT, R3, R64, PT ;  /* 0x000000400300720c */ /* 0x000fe20003f46270 */
[----:B------:R-:W-:Y:S01]  /*1a680*/  VIADD R3, R22, 0xfffffff8 ;  /* 0xfffffff816037836 */ /* 0x000fe20000000000 */
[----:B------:R-:W-:Y:S01]  /*1a690*/  FSEL R187, R187, -INF , !P5 ;  /* 0xff800000bbbb7808 */ /* 0x000fe20006800000 */
[----:B------:R-:W-:Y:S01]  /*1a6a0*/  MUFU.TANH R185, R89 ;  /* 0x0000005900b97308 */ /* 0x000fe20000002400 */
[----:B------:R-:W-:-:S02]  /*1a6b0*/  FSEL R183, R183, -INF , !P5 ;  /* 0xff800000b7b77808 */ /* 0x000fc40006800000 */
[----:B------:R-:W-:-:S05]  /*1a6c0*/  ISETP.GE.AND P5, PT, R165, 0x2, PT ;  /* 0x00000002a500780c */ /* 0x000fca0003fa6270 */
[----:B------:R-:W1:Y:S01]  /*1a6d0*/  MUFU.TANH R31, R90 ;  /* 0x0000005a001f7308 */ /* 0x000e620000002400 */
[----:B--2---:R-:W-:-:S07]  /*1a6e0*/  FSEL R13, R21, -INF , !P1 ;  /* 0xff800000150d7808 */ /* 0x004fce0004800000 */
[----:B------:R-:W2:Y:S01]  /*1a6f0*/  MUFU.TANH R29, R29 ;  /* 0x0000001d001d7308 */ /* 0x000ea20000002400 */
[----:B------:R-:W-:-:S07]  /*1a700*/  FSEL R21, R10, -INF , !P1 ;  /* 0xff8000000a157808 */ /* 0x000fce0004800000 */
[----:B------:R-:W-:Y:S01]  /*1a710*/  MUFU.TANH R195, R84 ;  /* 0x0000005400c37308 */ /* 0x000fe20000002400 */
[----:B------:R-:W-:-:S07]  /*1a720*/  ISETP.GE.AND P1, PT, R3, R64, PT ;  /* 0x000000400300720c */ /* 0x000fce0003f26270 */
[----:B------:R-:W-:Y:S08]  /*1a730*/  MUFU.TANH R196, R85 ;  /* 0x0000005500c47308 */ /* 0x000ff00000002400 */
[----:B------:R-:W4:Y:S08]  /*1a740*/  MUFU.TANH R35, R35 ;  /* 0x0000002300237308 */ /* 0x000f300000002400 */
[----:B------:R-:W4:Y:S08]  /*1a750*/  MUFU.TANH R34, R34 ;  /* 0x0000002200227308 */ /* 0x000f300000002400 */
[----:B------:R-:W-:Y:S08]  /*1a760*/  MUFU.TANH R194, R24 ;  /* 0x0000001800c27308 */ /* 0x000ff00000002400 */
[----:B------:R-:W4:Y:S08]  /*1a770*/  MUFU.TANH R33, R26 ;  /* 0x0000001a00217308 */ /* 0x000f300000002400 */
[----:B------:R-:W4:Y:S08]  /*1a780*/  MUFU.TANH R32, R27 ;  /* 0x0000001b00207308 */ /* 0x000f300000002400 */
[----:B------:R-:W4:Y:S01]  /*1a790*/  MUFU.TANH R192, R25 ;  /* 0x0000001900c07308 */ /* 0x000f220000002400 */
[----:B------:R-:W-:Y:S01]  /*1a7a0*/  VIADD R3, R22, 0xfffffff9 ;  /* 0xfffffff916037836 */ /* 0x000fe20000000000 */
[----:B---3--:R-:W-:-:S02]  /*1a7b0*/  FSEL R191, R191, -INF , !P0 ;  /* 0xff800000bfbf7808 */ /* 0x008fc40004000000 */
[----:B------:R-:W-:Y:S01]  /*1a7c0*/  FSEL R199, R199, -INF , !P0 ;  /* 0xff800000c7c77808 */ /* 0x000fe20004000000 */
[----:B------:R-:W-:Y:S01]  /*1a7d0*/  BSSY B1, `(.L_x_1453) ;  /* 0x00000e2000017945 */ /* 0x000fe20003800000 */
[----:B------:R-:W-:Y:S01]  /*1a7e0*/  ISETP.GE.AND P0, PT, R3, R64, PT ;  /* 0x000000400300720c */ /* 0x000fe20003f06270 */
[C---:B------:R-:W-:Y:S01]  /*1a7f0*/  VIADD R218, R222.reuse, 0x800 ;  /* 0x00000800deda7836 */ /* 0x040fe20000000000 */
[C---:B------:R-:W-:Y:S01]  /*1a800*/  IADD3 R217, R222.reuse, 0x1000, RZ ;  /* 0x00001000ded97810 */ /* 0x040fe20007ffe0ff */
[C---:B------:R-:W-:Y:S01]  /*1a810*/  VIADD R216, R222.reuse, 0x1800 ;  /* 0x00001800ded87836 */ /* 0x040fe20000000000 */
[C---:B------:R-:W-:Y:S01]  /*1a820*/  IADD3 R212, R222.reuse, 0x3000, RZ ;  /* 0x00003000ded47810 */ /* 0x040fe20007ffe0ff */
[C---:B------:R-:W-:Y:S01]  /*1a830*/  VIADD R214, R222.reuse, 0x2000 ;  /* 0x00002000ded67836 */ /* 0x040fe20000000000 */
[C---:B------:R-:W-:Y:S01]  /*1a840*/  IADD3 R208, R222.reuse, 0x5000, RZ ;  /* 0x00005000ded07810 */ /* 0x040fe20007ffe0ff */
[C---:B------:R-:W-:Y:S01]  /*1a850*/  VIADD R213, R222.reuse, 0x2800 ;  /* 0x00002800ded57836 */ /* 0x040fe20000000000 */
[C---:B------:R-:W-:Y:S01]  /*1a860*/  IADD3 R204, R222.reuse, 0x7000, RZ ;  /* 0x00007000decc7810 */ /* 0x040fe20007ffe0ff */
[C---:B------:R-:W-:Y:S01]  /*1a870*/  VIADD R211, R222.reuse, 0x3800 ;  /* 0x00003800ded37836 */ /* 0x040fe20000000000 */
[----:B-1----:R-:W-:Y:S01]  /*1a880*/  FSEL R31, R31, -INF , !P6 ;  /* 0xff8000001f1f7808 */ /* 0x002fe20007000000 */
[C---:B------:R-:W-:Y:S01]  /*1a890*/  VIADD R210, R222.reuse, 0x4000 ;  /* 0x00004000ded27836 */ /* 0x040fe20000000000 */
[----:B------:R-:W-:Y:S01]  /*1a8a0*/  FSEL R197, R197, -INF , !P6 ;  /* 0xff800000c5c57808 */ /* 0x000fe20007000000 */
[C---:B------:R-:W-:Y:S01]  /*1a8b0*/  VIADD R209, R222.reuse, 0x4800 ;  /* 0x00004800ded17836 */ /* 0x040fe20000000000 */
[----:B--2---:R-:W-:Y:S01]  /*1a8c0*/  FSEL R29, R29, -INF , !P4 ;  /* 0xff8000001d1d7808 */ /* 0x004fe20006000000 */
[C---:B------:R-:W-:Y:S01]  /*1a8d0*/  VIADD R207, R222.reuse, 0x5800 ;  /* 0x00005800decf7836 */ /* 0x040fe20000000000 */
[----:B------:R-:W-:Y:S01]  /*1a8e0*/  FSEL R185, R185, -INF , !P4 ;  /* 0xff800000b9b97808 */ /* 0x000fe20006000000 */
[C---:B------:R-:W-:Y:S01]  /*1a8f0*/  VIADD R206, R222.reuse, 0x6000 ;  /* 0x00006000dece7836 */ /* 0x040fe20000000000 */
[----:B----4-:R-:W-:Y:S01]  /*1a900*/  FSEL R35, R35, -INF , !P3 ;  /* 0xff80000023237808 */ /* 0x010fe20005800000 */
[C---:B------:R-:W-:Y:S01]  /*1a910*/  VIADD R205, R222.reuse, 0x6800 ;  /* 0x00006800decd7836 */ /* 0x040fe20000000000 */
[----:B------:R-:W-:Y:S01]  /*1a920*/  FSEL R195, R195, -INF , !P3 ;  /* 0xff800000c3c37808 */ /* 0x000fe20005800000 */
[----:B------:R-:W-:Y:S01]  /*1a930*/  VIADD R168, R222, 0x7800 ;  /* 0x00007800dea87836 */ /* 0x000fe20000000000 */
[----:B------:R-:W-:-:S02]  /*1a940*/  FSEL R34, R34, -INF , !P2 ;  /* 0xff80000022227808 */ /* 0x000fc40005000000 */
[----:B------:R-:W-:Y:S02]  /*1a950*/  FSEL R196, R196, -INF , !P2 ;  /* 0xff800000c4c47808 */ /* 0x000fe40005000000 */
        /* <DEDUP_REMOVED lines=19> */
[----:B------:R-:W-:Y:S02]  /*1aa90*/  LOP3.LUT R8, R8, R12, RZ, 0x3c, !PT ;  /* 0x0000000c08087212 */ /* 0x000fe400078e3cff */
[----:B------:R-:W-:Y:S02]  /*1aaa0*/  ISETP.GE.AND P2, PT, R17, RZ, PT ;  /* 0x000000ff1100720c */ /* 0x000fe40003f46270 */
[----:B------:R-:W-:Y:S01]  /*1aab0*/  ISETP.GE.AND P0, PT, R8, RZ, PT ;  /* 0x000000ff0800720c */ /* 0x000fe20003f06270 */
[----:B-1----:R-:W1:Y:S02]  /*1aac0*/  MUFU.RCP R26, R6 ;  /* 0x00000006001a7308 */ /* 0x002e640000001000 */
[----:B-1----:R-:W-:-:S06]  /*1aad0*/  VIADD R26, R26, 0xffffffe ;  /* 0x0ffffffe1a1a7836 */ /* 0x002fcc0000000000 */
[----:B------:R-:W1:Y:S02]  /*1aae0*/  F2I.FTZ.U32.TRUNC.NTZ R27, R26 ;  /* 0x0000001a001b7305 */ /* 0x000e64000021f000 */
[----:B-1----:R-:W-:Y:S02]  /*1aaf0*/  IMAD.MOV R25, RZ, RZ, -R27 ;  /* 0x000000ffff197224 */ /* 0x002fe400078e0a1b */
[----:B------:R-:W-:Y:S02]  /*1ab00*/  IMAD.MOV.U32 R26, RZ, RZ, RZ ;  /* 0x000000ffff1a7224 */ /* 0x000fe400078e00ff */
[----:B------:R-:W-:-:S04]  /*1ab10*/  IMAD R25, R25, R4, RZ ;  /* 0x0000000419197224 */ /* 0x000fc800078e02ff */
[----:B------:R-:W-:Y:S02]  /*1ab20*/  IMAD.HI.U32 R25, R27, R25, R26 ;  /* 0x000000191b197227 */ /* 0x000fe400078e001a */
[----:B------:R-:W2:Y:S04]  /*1ab30*/  LD.E.64 R26, desc[UR6][R18.64+0x20] ;  /* 0x00002006121a7980 */ /* 0x000ea8000c101b00 */
        /* <DEDUP_REMOVED lines=11> */
[----:B------:R-:W-:Y:S01]  /*1abf0*/  ISETP.GE.U32.AND P4, PT, R3, R4, PT ;  /* 0x000000040300720c */ /* 0x000fe20003f86070 */
[----:B------:R-:W3:Y:S01]  /*1ac00*/  LD.E.64 R24, desc[UR6][R18.64+0x38] ;  /* 0x0000380612187980 */ /* 0x000ee2000c101b00 */
[----:B------:R-:W-:-:S02]  /*1ac10*/  ISETP.NE.AND P1, PT, R12, RZ, PT ;  /* 0x000000ff0c00720c */ /* 0x000fc40003f25270 */
[----:B------:R-:W-:-:S07]  /*1ac20*/  LOP3.LUT R3, RZ, R12, RZ, 0x33, !PT ;  /* 0x0000000cff037212 */ /* 0x000fce00078e33ff */
[----:B------:R-:W-:Y:S02]  /*1ac30*/  @P6 VIADD R10, R10, 0x1 ;  /* 0x000000010a0a6836 */ /* 0x000fe40000000000 */
[----:B------:R-:W-:Y:S02]  /*1ac40*/  @P4 IADD3 R6, R6, 0x1, RZ ;  /* 0x0000000106064810 */ /* 0x000fe40007ffe0ff */
[----:B------:R-:W-:Y:S02]  /*1ac50*/  @!P2 IMAD.MOV R10, RZ, RZ, -R10 ;  /* 0x000000ffff0aa224 */ /* 0x000fe400078e0a0a */
[----:B------:R-:W-:-:S03]  /*1ac60*/  @!P0 IADD3 R6, -R6, RZ, RZ ;  /* 0x000000ff06068210 */ /* 0x000fc60007ffe1ff */
[C---:B------:R-:W-:Y:S02]  /*1ac70*/  SEL R17, R3.reuse, R10, !P1 ;  /* 0x0000000a03117207 */ /* 0x040fe40004800000 */
[----:B------:R-:W-:-:S03]  /*1ac80*/  SEL R2, R3, R6, !P1 ;  /* 0x0000000603027207 */ /* 0x000fc60004800000 */
[----:B------:R-:W-:-:S04]  /*1ac90*/  IMAD.WIDE R60, R17, 0x4, R244 ;  /* 0x00000004113c7825 */ /* 0x000fc800078e02f4 */
[----:B------:R-:W-:Y:S01]  /*1aca0*/  IMAD.WIDE R38, R2, 0x4, R244 ;  /* 0x0000000402267825 */ /* 0x000fe200078e02f4 */
[----:B------:R-:W4:Y:S04]  /*1acb0*/  LD.E R3, desc[UR6][R60.64] ;  /* 0x000000063c037980 */ /* 0x000f28000c101900 */
[----:B------:R-:W4:Y:S01]  /*1acc0*/  LD.E R0, desc[UR6][R38.64] ;  /* 0x0000000626007980 */ /* 0x000f22000c101900 */
[----:B------:R-:W-:-:S04]  /*1acd0*/  IMAD.IADD R17, R17, 0x1, -R2 ;  /* 0x0000000111117824 */ /* 0x000fc800078e0a02 */
[----:B------:R-:W-:-:S05]  /*1ace0*/  IMAD R12, R12, R17, -0x40 ;  /* 0xffffffc00c0c7424 */ /* 0x000fca00078e0211 */
[----:B------:R-:W-:Y:S01]  /*1acf0*/  SHF.R.S32.HI R17, RZ, 0x1f, R12 ;  /* 0x0000001fff117819 */ /* 0x000fe2000001140c */
[-C--:B---3--:R-:W-:Y:S02]  /*1ad00*/  IMAD R2, R25, R12.reuse, RZ ;  /* 0x0000000c19027224 */ /* 0x088fe400078e02ff */
[----:B------:R-:W-:-:S04]  /*1ad10*/  IMAD.WIDE.U32 R36, R24, R12, RZ ;  /* 0x0000000c18247225 */ /* 0x000fc800078e00ff */
[----:B------:R-:W-:-:S04]  /*1ad20*/  IMAD R2, R24, R17, R2 ;  /* 0x0000001118027224 */ /* 0x000fc800078e0202 */
[----:B------:R-:W-:Y:S01]  /*1ad30*/  IMAD.IADD R37, R37, 0x1, R2 ;  /* 0x0000000125257824 */ /* 0x000fe200078e0202 */
[----:B----4-:R-:W-:-:S04]  /*1ad40*/  IADD3 R0, -R3, R0, RZ ;  /* 0x0000000003007210 */ /* 0x010fc80007ffe1ff */
[----:B------:R-:W-:Y:S01]  /*1ad50*/  SHF.R.S32.HI R4, RZ, 0x1f, R0 ;  /* 0x0000001fff047819 */ /* 0x000fe20000011400 */
[----:B--2---:R-:W-:-:S04]  /*1ad60*/  IMAD R3, R27, R0, RZ ;  /* 0x000000001b037224 */ /* 0x004fc800078e02ff */
[----:B------:R-:W-:Y:S02]  /*1ad70*/  IMAD R3, R26, R4, R3 ;  /* 0x000000041a037224 */ /* 0x000fe400078e0203 */
[----:B------:R-:W-:-:S05]  /*1ad80*/  IMAD.WIDE.U32 R26, R0, R26, R36 ;  /* 0x0000001a001a7225 */ /* 0x000fca00078e0024 */
[----:B------:R-:W-:Y:S01]  /*1ad90*/  IADD3 R0, R27, R3, RZ ;  /* 0x000000031b007210 */ /* 0x000fe20007ffe0ff */
[----:B------:R-:W-:Y:S01]  /*1ada0*/  IMAD.MOV.U32 R3, RZ, RZ, R26 ;  /* 0x000000ffff037224 */ /* 0x000fe200078e001a */
[----:B------:R-:W-:Y:S05]  /*1adb0*/  BRA `(.L_x_1457) ;  /* 0x00000000000c7947 */ /* 0x000fea0003800000 */
.L_x_1456:
[----:B------:R-:W2:Y:S02]  /*1adc0*/  LD.E R3, desc[UR6][R18.64+0x38] ;  /* 0x0000380612037980 */ /* 0x000ea4000c101900 */
[----:B--2---:R-:W-:-:S04]  /*1add0*/  LEA R3, -R3, RZ, 0x6 ;  /* 0x000000ff03037211 */ /* 0x004fc800078e31ff */
[----:B------:R-:W-:Y:S02]  /*1ade0*/  SHF.R.S32.HI R0, RZ, 0x1f, R3 ;  /* 0x0000001fff007819 */ /* 0x000fe40000011403 */
.L_x_1457:
[----:B------:R-:W-:Y:S05]  /*1adf0*/  BSYNC B0 ;  /* 0x0000000000007941 */ /* 0x000fea0003800000 */
.L_x_1455:
[----:B------:R-:W-:Y:S02]  /*1ae00*/  LOP3.LUT P3, RZ, R243, 0x4, RZ, 0xc0, !PT ;  /* 0x00000004f3ff7812 */ /* 0x000fe4000786c0ff */
[----:B------:R-:W-:Y:S02]  /*1ae10*/  IADD3 R171, P1, R3, R170, RZ ;  /* 0x000000aa03ab7210 */ /* 0x000fe40007f3e0ff */
[C---:B------:R-:W-:Y:S02]  /*1ae20*/  LOP3.LUT P6, RZ, R243.reuse, 0x1, RZ, 0xc0, !PT ;  /* 0x00000001f3ff7812 */ /* 0x040fe400078cc0ff */
[----:B------:R-:W-:Y:S01]  /*1ae30*/  LOP3.LUT P4, RZ, R243, 0x2, RZ, 0xc0, !PT ;  /* 0x00000002f3ff7812 */ /* 0x000fe2000788c0ff */
[----:B------:R-:W-:Y:S01]  /*1ae40*/  IMAD.X R172, R0, 0x1, R173, P1 ;  /* 0x0000000100ac7824 */ /* 0x000fe200008e06ad */
[----:B------:R-:W-:Y:S02]  /*1ae50*/  LEA R36, P0, R3, R234, 0x1 ;  /* 0x000000ea03247211 */ /* 0x000fe400078008ff */
[----:B------:R-:W-:-:S02]  /*1ae60*/  LOP3.LUT P2, RZ, R243, 0x8, RZ, 0xc0, !PT ;  /* 0x00000008f3ff7812 */ /* 0x000fc4000784c0ff */
[----:B------:R-:W-:Y:S02]  /*1ae70*/  LEA.HI.X R37, R3, R235, R0, 0x1, P0 ;  /* 0x000000eb03257211 */ /* 0x000fe400000f0c00 */
[----:B------:R-:W-:-:S03]  /*1ae80*/  @P3 LEA R16, P1, R171, R174, 0x1 ;  /* 0x000000aeab103211 */ /* 0x000fc600078208ff */
[----:B------:R-:W-:Y:S01]  /*1ae90*/  @!PT LDS RZ, [RZ] ;  /* 0x00000000fffff984 */ /* 0x000fe20000000800 */
[----:B------:R-:W-:Y:S01]  /*1aea0*/  @!PT LDS RZ, [RZ] ;  /* 0x00000000fffff984 */ /* 0x000fe20000000800 */
[----:B------:R-:W-:Y:S01]  /*1aeb0*/  @!PT LDS RZ, [RZ] ;  /* 0x00000000fffff984 */ /* 0x000fe20000000800 */
[----:B------:R1:W-:Y:S01]  /*1aec0*/  @P6 LDGSTS.E.BYPASS.LTC128B.128 [R241+0x8000], desc[UR6][R36.64] ;  /* 0x0800000024f16fae */ /* 0x0003e2000b901d46 */
[----:B------:R-:W-:Y:S02]  /*1aed0*/  @P3 LEA.HI.X R17, R171, R175, R172, 0x1, P1 ;  /* 0x000000afab113211 */ /* 0x000fe400008f0cac */
[----:B------:R-:W-:Y:S01]  /*1aee0*/  IADD3 R3, P1, R3, R232, RZ ;  /* 0x000000e803037210 */ /* 0x000fe20007f3e0ff */
[----:B------:R1:W-:Y:S01]  /*1aef0*/  @!P6 STS.128 [R241+0x8000], RZ ;  /* 0x008000fff100e388 */ /* 0x0003e20000000c00 */
[----:B------:R-:W-:-:S03]  /*1af00*/  @P4 LEA R26, P0, R171, R174, 0x1 ;  /* 0x000000aeab1a4211 */ /* 0x000fc600078008ff */
[----:B------:R-:W-:Y:S01]  /*1af10*/  IMAD.X R0, R0, 0x1, R233, P1 ;  /* 0x0000000100007824 */ /* 0x000fe200008e06e9 */
[-C--:B------:R-:W-:Y:S02]  /*1af20*/  @P6 LEA R66, P1, R3, R234.reuse, 0x1 ;  /* 0x000000ea03426211 */ /* 0x080fe400078208ff */
[----:B------:R-:W-:Y:S02]  /*1af30*/  @P4 LEA.HI.X R27, R171, R175, R172, 0x1, P0 ;  /* 0x000000afab1b4211 */ /* 0x000fe400000f0cac */
[CCC-:B------:R-:W-:Y:S02]  /*1af40*/  @P6 LEA.HI.X R67, R3.reuse, R235.reuse, R0.reuse, 0x1, P1 ;  /* 0x000000eb03436211 */ /* 0x1c0fe400008f0c00 */
[----:B------:R-:W-:Y:S01]  /*1af50*/  @P3 LEA R62, P1, R3, R234, 0x1 ;  /* 0x000000ea033e3211 */ /* 0x000fe200078208ff */
[----:B------:R-:W-:Y:S01]  /*1af60*/  @!PT LDS RZ, [RZ] ;  /* 0x00000000fffff984 */ /* 0x000fe20000000800 */
[----:B------:R-:W-:Y:S01]  /*1af70*/  @!PT LDS RZ, [RZ] ;  /* 0x00000000fffff984 */ /* 0x000fe20000000800 */
[----:B------:R-:W-:Y:S01]  /*1af80*/  @!PT LDS RZ, [RZ] ;  /* 0x00000000fffff984 */ /* 0x000fe20000000800 */
[----:B------:R1:W-:Y:S01]  /*1af90*/  @P4 LDGSTS.E.BYPASS.LTC128B.128 [R241+0xa000], desc[UR6][R26.64+0x80] ;  /* 0x0a0000801af14fae */ /* 0x0003e2000b901d46 */
[----:B------:R-:W-:Y:S02]  /*1afa0*/  @P2 LEA R38, P0, R171, R174, 0x1 ;  /* 0x000000aeab262211 */ /* 0x000fe400078008ff */
[----:B------:R-:W-:Y:S01]  /*1afb0*/  @P3 LEA.HI.X R63, R3, R235, R0, 0x1, P1 ;  /* 0x000000eb033f3211 */ /* 0x000fe200008f0c00 */
[----:B------:R1:W-:Y:S01]  /*1afc0*/  @!P4 STS.128 [R241+0xa000], RZ ;  /* 0x00a000fff100c388 */ /* 0x0003e20000000c00 */
[----:B------:R-:W-:-:S02]  /*1afd0*/  @P2 LEA.HI.X R39, R171, R175, R172, 0x1, P0 ;  /* 0x000000afab272211 */ /* 0x000fc400000f0cac */
[C---:B------:R-:W-:Y:S01]  /*1afe0*/  IADD3 R25, P1, R3.reuse, R232, RZ ;  /* 0x000000e803197210 */ /* 0x040fe20007f3e0ff */
[----:B------:R-:W-:Y:S01]  /*1aff0*/  @!PT LDS RZ, [RZ] ;  /* 0x00000000fffff984 */ /* 0x000fe20000000800 */
[----:B------:R-:W-:Y:S01]  /*1b000*/  @!PT LDS RZ, [RZ] ;  /* 0x00000000fffff984 */ /* 0x000fe20000000800 */
[----:B------:R-:W-:Y:S01]  /*1b010*/  @!PT LDS RZ, [RZ] ;  /* 0x00000000fffff984 */ /* 0x000fe20000000800 */
[----:B------:R1:W-:Y:S01]  /*1b020*/  @P3 LDGSTS.E.BYPASS.LTC128B.128 [R241+0xc000], desc[UR6][R16.64+0x100] ;  /* 0x0c00010010f13fae */ /* 0x0003e2000b901d46 */
[----:B------:R-:W-:-:S03]  /*1b030*/  @P4 LEA R64, P0, R3, R234, 0x1 ;  /* 0x000000ea03404211 */ /* 0x000fc600078008ff */
[----:B------:R-:W-:Y:S01]  /*1b040*/  IMAD.X R2, R0, 0x1, R233, P1 ;  /* 0x0000000100027824 */ /* 0x000fe200008e06e9 */
[CCC-:B------:R-:W-:Y:S01]  /*1b050*/  @P4 LEA.HI.X R65, R3.reuse, R235.reuse, R0.reuse, 0x1, P0 ;  /* 0x000000eb03414211 */ /* 0x1c0fe200000f0c00 */
[----:B------:R1:W-:Y:S01]  /*1b060*/  @!P3 STS.128 [R241+0xc000], RZ ;  /* 0x00c000fff100b388 */ /* 0x0003e20000000c00 */
[-C--:B------:R-:W-:Y:S02]  /*1b070*/  @P2 LEA R60, P0, R3, R234.reuse, 0x1 ;  /* 0x000000ea033c2211 */ /* 0x080fe400078008ff */
[-C--:B------:R-:W-:Y:S01]  /*1b080*/  @P6 LEA R72, P1, R25, R234.reuse, 0x1 ;  /* 0x000000ea19486211 */ /* 0x080fe200078208ff */
[----:B------:R-:W-:Y:S01]  /*1b090*/  @!PT LDS RZ, [RZ] ;  /* 0x00000000fffff984 */ /* 0x000fe20000000800 */
[----:B------:R-:W-:Y:S01]  /*1b0a0*/  @!PT LDS RZ, [RZ] ;  /* 0x00000000fffff984 */ /* 0x000fe20000000800 */
[----:B------:R-:W-:Y:S01]  /*1b0b0*/  @!PT LDS RZ, [RZ] ;  /* 0x00000000fffff984 */ /* 0x000fe20000000800 */
[----:B------:R1:W-:Y:S01]  /*1b0c0*/  @P2 LDGSTS.E.BYPASS.LTC128B.128 [R241+0xe000], desc[UR6][R38.64+0x180] ;  /* 0x0e00018026f12fae */ /* 0x0003e2000b901d46 */
[-C--:B------:R-:W-:Y:S02]  /*1b0d0*/  @P2 LEA.HI.X R61, R3, R235.reuse, R0, 0x1, P0 ;  /* 0x000000eb033d2211 */ /* 0x080fe400000f0c00 */
        /* <DEDUP_REMOVED lines=8> */
[CCC-:B------:R-:W-:Y:S02]  /*1b160*/  @P4 LEA.HI.X R71, R25.reuse, R235.reuse, R2.reuse, 0x1, P0 ;  /* 0x000000eb19474211 */ /* 0x1c0fe400000f0c02 */
[CCC-:B------:R-:W-:Y:S01]  /*1b170*/  @P3 LEA.HI.X R69, R25.reuse, R235.reuse, R2.reuse, 0x1, P1 ;  /* 0x000000eb19453211 */ /* 0x1c0fe200008f0c02 */
[----:B------:R1:W-:Y:S01]  /*1b180*/  @!P6 STS.128 [R241+0x8800], RZ ;  /* 0x008800fff100e388 */ /* 0x0003e20000000c00 */
[C---:B------:R-:W-:Y:S02]  /*1b190*/  @P2 LEA R24, P0, R25.reuse, R234, 0x1 ;  /* 0x000000ea19182211 */ /* 0x040fe400078008ff */
[C---:B------:R-:W-:Y:S01]  /*1b1a0*/  IADD3 R0, P1, R25.reuse, R232, RZ ;  /* 0x000000e819007210 */ /* 0x040fe20007f3e0ff */
[----:B------:R-:W-:Y:S01]  /*1b1b0*/  @!PT LDS RZ, [RZ] ;  /* 0x00000000fffff984 */ /* 0x000fe20000000800 */
[----:B------:R-:W-:Y:S01]  /*1b1c0*/  @!PT LDS RZ, [RZ] ;  /* 0x00000000fffff984 */ /* 0x000fe20000000800 */
[----:B------:R-:W-:Y:S01]  /*1b1d0*/  @!PT LDS RZ, [RZ] ;  /* 0x00000000fffff984 */ /* 0x000fe20000000800 */
[----:B------:R1:W-:Y:S01]  /*1b1e0*/  @P4 LDGSTS.E.BYPASS.LTC128B.128 [R241+0xa800], desc[UR6][R64.64+0x80] ;  /* 0x0a80008040f14fae */ /* 0x0003e2000b901d46 */
[----:B------:R-:W-:-:S02]  /*1b1f0*/  @P2 LEA.HI.X R25, R25, R235, R2, 0x1, P0 ;  /* 0x000000eb19192211 */ /* 0x000fc400000f0c02 */
[-C--:B------:R-:W-:Y:S01]  /*1b200*/  @P4 LEA R76, P0, R0, R234.reuse, 0x1 ;  /* 0x000000ea004c4211 */ /* 0x080fe200078008ff */
[----:B------:R1:W-:Y:S01]  /*1b210*/  @!P4 STS.128 [R241+0xa800], RZ ;  /* 0x00a800fff100c388 */ /* 0x0003e20000000c00 */
[----:B------:R-:W-:Y:S01]  /*1b220*/  IMAD.X R2, R2, 0x1, R233, P1 ;  /* 0x0000000102027824 */ /* 0x000fe200008e06e9 */
[CC--:B------:R-:W-:Y:S02]  /*1b230*/  @P6 LEA R78, P1, R0.reuse, R234.reuse, 0x1 ;  /* 0x000000ea004e6211 */ /* 0x0c0fe400078208ff */
[----:B------:R-:W-:Y:S01]  /*1b240*/  @!PT LDS RZ, [RZ] ;  /* 0x00000000fffff984 */ /* 0x000fe20000000800 */
[----:B------:R-:W-:Y:S01]  /*1b250*/  @!PT LDS RZ, [RZ] ;  /* 0x00000000fffff984 */ /* 0x000fe20000000800 */
[----:B------:R-:W-:Y:S01]  /*1b260*/  @!PT LDS RZ, [RZ] ;  /* 0x00000000fffff984 */ /* 0x000fe20000000800 */
[----:B------:R1:W-:Y:S02]  /*1b270*/  @P3 LDGSTS.E.BYPASS.LTC128B.128 [R241+0xc800], desc[UR6][R62.64+0x100] ;  /* 0x0c8001003ef13fae */ /* 0x0003e4000b901d46 */
[C---:B------:R-:W-:Y:S02]  /*1b280*/  @P6 LEA.HI.X R79, R0.reuse, R235, R2, 0x1, P1 ;  /* 0x000000eb004f6211 */ /* 0x040fe400008f0c02 */
[----:B------:R1:W-:Y:S01]  /*1b290*/  @!P3 STS.128 [R241+0xc800], RZ ;  /* 0x00c800fff100b388 */ /* 0x0003e20000000c00 */
[----:B------:R-:W-:-:S02]  /*1b2a0*/  @P3 LEA R74, P1, R0, R234, 0x1 ;  /* 0x000000ea004a3211 */ /* 0x000fc400078208ff */
[CC--:B------:R-:W-:Y:S01]  /*1b2b0*/  @P4 LEA.HI.X R77, R0.reuse, R235.reuse, R2, 0x1, P0 ;  /* 0x000000eb004d4211 */ /* 0x0c0fe200000f0c02 */
        /* <DEDUP_REMOVED lines=51> */
.L_x_1454:
[----:B------:R-:W-:Y:S05]  /*1b5f0*/  BSYNC B1 ;  /* 0x0000000000017941 */ /* 0x000fea0003800000 */
.L_x_1453:
[----:B------:R2:W3:Y:S01]  /*1b600*/  LD.E R193, desc[UR6][R18.64+0xdc] ;  /* 0x0000dc0612c17980 */ /* 0x0004e2000c101900 */
        /* <DEDUP_REMOVED lines=23> */
[----:B------:R-:W-:-:S02]  /*1b780*/  LEA R229, R47, UR4, 0x1 ;  /* 0x000000042fe57c11 */ /* 0x000fc4000f8e08ff */
[----:B------:R-:W-:Y:S02]  /*1b790*/  FMNMX.FTZ R3, R196, R3, !PT ;  /* 0x00000003c4037209 */ /* 0x000fe40007810000 */
[----:B------:R-:W-:Y:S01]  /*1b7a0*/  LEA R228, R50, R229, 0x1 ;  /* 0x000000e532e47211 */ /* 0x000fe200078e08ff */
[----:B------:R-:W-:Y:S01]  /*1b7b0*/  LDSM.16.MT88.4 R156, [R229+0x10000] ;  /* 0x01000000e59c783b */ /* 0x000fe20000004200 */
[----:B------:R-:W-:Y:S02]  /*1b7c0*/  FMNMX.FTZ R3, R194, R3, !PT ;  /* 0x00000003c2037209 */ /* 0x000fe40007810000 */
[----:B------:R-:W-:Y:S01]  /*1b7d0*/  LEA R227, R48, R229, 0x1 ;  /* 0x000000e530e37211 */ /* 0x000fe200078e08ff */
[----:B------:R-:W-:Y:S01]  /*1b7e0*/  LDSM.16.MT88.4 R148, [R228+0x10000] ;  /* 0x01000000e494783b */ /* 0x000fe20000004200 */
[----:B------:R-:W-:Y:S02]  /*1b7f0*/  FMNMX.FTZ R2, R192, R3, !PT ;  /* 0x00000003c0027209 */ /* 0x000fe40007810000 */
[----:B------:R-:W-:Y:S01]  /*1b800*/  FMNMX.FTZ R3, R35, R0, !PT ;  /* 0x0000000023037209 */ /* 0x000fe20007810000 */
[----:B------:R-:W-:Y:S01]  /*1b810*/  LDSM.16.MT88.4 R140, [R227+0x10000] ;  /* 0x01000000e38c783b */ /* 0x000fe20000004200 */
[----:B------:R-:W-:-:S02]  /*1b820*/  LEA R226, R48, R228, 0x1 ;  /* 0x000000e430e27211 */ /* 0x000fc400078e08ff */
[----:B------:R-:W-:Y:S01]  /*1b830*/  FMNMX.FTZ R0, R34, R3, !PT ;  /* 0x0000000322007209 */ /* 0x000fe20007810000 */
[----:B-1----:R-:W1:Y:S03]  /*1b840*/  SHFL.BFLY PT, R17, R2, 0x2, 0x1f ;  /* 0x0c401f0002117f89 */ /* 0x002e6600000e0000 */
[----:B--2---:R-:W-:Y:S01]  /*1b850*/  FMNMX.FTZ R19, R33, R0, !PT ;  /* 0x0000000021137209 */ /* 0x004fe20007810000 */
[----:B------:R-:W-:Y:S03]  /*1b860*/  LDSM.16.MT88.4 R132, [R226+0x10000] ;  /* 0x01000000e284783b */ /* 0x000fe60000004200 */
[----:B------:R-:W-:Y:S01]  /*1b870*/  FMNMX.FTZ R19, R32, R19, !PT ;  /* 0x0000001320137209 */ /* 0x000fe20007810000 */
[----:B------:R-:W-:Y:S04]  /*1b880*/  LDSM.16.MT88.4 R72, [R229+0x14000] ;  /* 0x01400000e548783b */ /* 0x000fe80000004200 */
[----:B------:R-:W2:Y:S04]  /*1b890*/  SHFL.BFLY PT, R0, R19, 0x2, 0x1f ;  /* 0x0c401f0013007f89 */ /* 0x000ea800000e0000 */
[----:B------:R-:W-:Y:S04]  /*1b8a0*/  LDSM.16.MT88.4 R64, [R226+0x12000] ;  /* 0x01200000e240783b */ /* 0x000fe80000004200 */
[----:B------:R-:W-:Y:S01]  /*1b8b0*/  LDSM.16.MT88.4 R80, [R228+0x14000] ;  /* 0x01400000e450783b */ /* 0x000fe20000004200 */
[----:B-1----:R-:W-:-:S03]  /*1b8c0*/  FMNMX.FTZ R17, R2, R17, !PT ;  /* 0x0000001102117209 */ /* 0x002fc60007810000 */
[----:B------:R-:W-:Y:S04]  /*1b8d0*/  LDSM.16.MT88.4 R88, [R227+0x14000] ;  /* 0x01400000e358783b */ /* 0x000fe80000004200 */
[----:B------:R-:W1:Y:S04]  /*1b8e0*/  SHFL.BFLY PT, R164, R17, 0x1, 0x1f ;  /* 0x0c201f0011a47f89 */ /* 0x000e6800000e0000 */
[----:B------:R-:W-:Y:S01]  /*1b8f0*/  LDSM.16.MT88.4 R96, [R226+0x14000] ;  /* 0x01400000e260783b */ /* 0x000fe20000004200 */
[----:B--2---:R-:W-:-:S03]  /*1b900*/  FMNMX.FTZ R0, R19, R0, !PT ;  /* 0x0000000013007209 */ /* 0x004fc60007810000 */
[----:B------:R-:W-:Y:S04]  /*1b910*/  LDSM.16.MT88.4 R104, [R229+0x16000] ;  /* 0x01600000e568783b */ /* 0x000fe80000004200 */
[----:B------:R-:W2:Y:S04]  /*1b920*/  SHFL.BFLY PT, R3, R0, 0x1, 0x1f ;  /* 0x0c201f0000037f89 */ /* 0x000ea800000e0000 */
[----:B------:R-:W-:Y:S04]  /*1b930*/  LDSM.16.MT88.4 R112, [R228+0x16000] ;  /* 0x01600000e470783b */ /* 0x000fe80000004200 */
[----:B------:R-:W-:Y:S01]  /*1b940*/  LDSM.16.MT88.4 R120, [R227+0x16000] ;  /* 0x01600000e378783b */ /* 0x000fe20000004200 */
[----:B-1----:R-:W-:-:S03]  /*1b950*/  FMNMX.FTZ R164, R17, R164, !PT ;  /* 0x000000a411a47209 */ /* 0x002fc60007810000 */
[----:B------:R-:W-:Y:S01]  /*1b960*/  LDSM.16.MT88.4 R24, [R229+0x12800] ;  /* 0x01280000e518783b */ /* 0x000fe20000004200 */
[----:B------:R-:W-:-:S03]  /*1b970*/  FSETP.NEU.FTZ.AND P0, PT, R164, -INF , PT ;  /* 0xff800000a400780b */ /* 0x000fc60003f1d000 */
[----:B------:R-:W-:Y:S01]  /*1b980*/  LDSM.16.MT88.4 R16, [R229+0x10800] ;  /* 0x01080000e510783b */ /* 0x000fe20000004200 */
[----:B--2---:R-:W-:Y:S01]  /*1b990*/  FMNMX.FTZ R3, R0, R3, !PT ;  /* 0x0000000300037209 */ /* 0x004fe20007810000 */
[----:B---3--:R-:W-:-:S04]  /*1b9a0*/  FMUL.FTZ R198, R193, R164 ;  /* 0x000000a4c1c67220 */ /* 0x008fc80000410000 */
[----:B------:R-:W-:Y:S01]  /*1b9b0*/  FMUL.FTZ R190, R193, R3 ;  /* 0x00000003c1be7220 */ /* 0x000fe20000410000 */
[----:B------:R-:W-:Y:S02]  /*1b9c0*/  FSEL R198, R198, RZ, P0 ;  /* 0x000000ffc6c67208 */ /* 0x000fe40000000000 */
[----:B------:R-:W-:-:S03]  /*1b9d0*/  FSETP.NEU.FTZ.AND P0, PT, R3, -INF , PT ;  /* 0xff8000000300780b */ /* 0x000fc60003f1d000 */
[-CC-:B------:R-:W-:Y:S01]  /*1b9e0*/  FFMA.FTZ R179, R55, R193.reuse, -R198.reuse ;  /* 0x000000c137b37223 */ /* 0x180fe200000108c6 */
[----:B------:R-:W-:Y:S01]  /*1b9f0*/  FSEL R190, R190, RZ, P0 ;  /* 0x000000ffbebe7208 */ /* 0x000fe20000000000 */
[-CC-:B------:R-:W-:Y:S01]  /*1ba00*/  FFMA.FTZ R176, R57, R193.reuse, -R198.reuse ;  /* 0x000000c139b07223 */ /* 0x180fe200000108c6 */
[-CC-:B------:R-:W-:Y:S01]  /*1ba10*/  FFMA.FTZ R175, R45, R193.reuse, -R198.reuse ;  /* 0x000000c12daf7223 */ /* 0x180fe200000108c6 */
[-CC-:B------:R-:W-:Y:S01]  /*1ba20*/  FFMA.FTZ R172, R59, R193.reuse, -R198.reuse ;  /* 0x000000c13bac7223 */ /* 0x180fe200000108c6 */
[-C--:B------:R-:W-:Y:S01]  /*1ba30*/  FFMA.FTZ R170, R7, R193.reuse, -R198 ;  /* 0x000000c107aa7223 */ /* 0x080fe200000108c6 */
[-CC-:B------:R-:W-:Y:S01]  /*1ba40*/  FFMA.FTZ R178, R53, R193.reuse, -R190.reuse ;  /* 0x000000c135b27223 */ /* 0x180fe200000108be */
[-CC-:B------:R-:W-:Y:S01]  /*1ba50*/  FFMA.FTZ R181, R51, R193.reuse, -R190.reuse ;  /* 0x000000c133b57223 */ /* 0x180fe200000108be */
[-CC-:B------:R-:W-:Y:S01]  /*1ba60*/  FFMA.FTZ R177, R41, R193.reuse, -R190.reuse ;  /* 0x000000c129b17223 */ /* 0x180fe200000108be */
[-C--:B------:R-:W-:Y:S01]  /*1ba70*/  FFMA.FTZ R174, R43, R193.reuse, -R190 ;  /* 0x000000c12bae7223 */ /* 0x080fe200000108be */
[----:B------:R-:W-:Y:S01]  /*1ba80*/  LDSM.16.MT88.4 R48, [R228+0x12000] ;  /* 0x01200000e430783b */ /* 0x000fe20000004200 */
[-C--:B------:R-:W-:Y:S01]  /*1ba90*/  FFMA.FTZ R169, R5, R193.reuse, -R198 ;  /* 0x000000c105a97223 */ /* 0x080fe200000108c6 */
[----:B------:R-:W-:Y:S01]  /*1baa0*/  MUFU.EX2 R179, R179 ;  /* 0x000000b300b37308 */ /* 0x000fe20000000800 */
[-CC-:B------:R-:W-:Y:S01]  /*1bab0*/  FFMA.FTZ R166, R11, R193.reuse, -R190.reuse ;  /* 0x000000c10ba67223 */ /* 0x180fe200000108be */
[----:B------:R-:W1:Y:S01]  /*1bac0*/  LDSM.16.MT88.4 R40, [R229+0x12000] ;  /* 0x01200000e528783b */ /* 0x000e620000004200 */
[-C--:B------:R-:W-:Y:S01]  /*1bad0*/  FFMA.FTZ R167, R9, R193.reuse, -R190 ;  /* 0x000000c109a77223 */ /* 0x080fe200000108be */
[-CC-:B------:R-:W-:Y:S01]  /*1bae0*/  FFMA.FTZ R173, R23, R193.reuse, -R198.reuse ;  /* 0x000000c117ad7223 */ /* 0x180fe200000108c6 */
[-C--:B------:R-:W-:Y:S01]  /*1baf0*/  FFMA.FTZ R2, R21, R193.reuse, -R198 ;  /* 0x000000c115027223 */ /* 0x080fe200000108c6 */
[----:B------:R-:W2:Y:S01]  /*1bb00*/  LDSM.16.MT88.4 R56, [R227+0x12000] ;  /* 0x01200000e338783b */ /* 0x000ea20000004200 */
[-CC-:B------:R-:W-:Y:S01]  /*1bb10*/  FFMA.FTZ R171, R15, R193.reuse, -R190.reuse ;  /* 0x000000c10fab7223 */ /* 0x180fe200000108be */
[----:B------:R-:W3:Y:S01]  /*1bb20*/  MUFU.EX2 R176, R176 ;  /* 0x000000b000b07308 */ /* 0x000ee20000000800 */
[-CC-:B------:R-:W-:Y:S01]  /*1bb30*/  FFMA.FTZ R0, R13, R193.reuse, -R190.reuse ;  /* 0x000000c10d007223 */ /* 0x180fe200000108be */
[----:B------:R-:W4:Y:S01]  /*1bb40*/  LDSM.16.MT88.4 R4, [R226+0x16000] ;  /* 0x01600000e204783b */ /* 0x000f220000004200 */
[-C--:B------:R-:W-:Y:S01]  /*1bb50*/  FFMA.FTZ R184, R191, R193.reuse, -R190 ;  /* 0x000000c1bfb87223 */ /* 0x080fe200000108be */
[-CC-:B------:R-:W-:Y:S01]  /*1bb60*/  FFMA.FTZ R180, R199, R193.reuse, -R198.reuse ;  /* 0x000000c1c7b47223 */ /* 0x180fe200000108c6 */
[-CC-:B------:R-:W-:Y:S01]  /*1bb70*/  FFMA.FTZ R183, R183, R193.reuse, -R198.reuse ;  /* 0x000000c1b7b77223 */ /* 0x180fe200000108c6 */
[----:B------:R-:W5:Y:S01]  /*1bb80*/  LDSM.16.MT88.4 R8, [R228+0x10800] ;  /* 0x01080000e408783b */ /* 0x000f620000004200 */
[-CC-:B------:R-:W-:Y:S01]  /*1bb90*/  FFMA.FTZ R182, R197, R193.reuse, -R198.reuse ;  /* 0x000000c1c5b67223 */ /* 0x180fe200000108c6 */
[----:B------:R-:W-:Y:S01]  /*1bba0*/  MUFU.EX2 R175, R175 ;  /* 0x000000af00af7308 */ /* 0x000fe20000000800 */
[-C--:B------:R-:W-:Y:S01]  /*1bbb0*/  FFMA.FTZ R185, R185, R193.reuse, -R198 ;  /* 0x000000c1b9b97223 */ /* 0x080fe200000108c6 */
[----:B------:R-:W5:Y:S01]  /*1bbc0*/  LDSM.16.MT88.4 R20, [R227+0x10800] ;  /* 0x01080000e314783b */ /* 0x000f620000004200 */
[-CC-:B------:R-:W-:Y:S01]  /*1bbd0*/  FFMA.FTZ R187, R187, R193.reuse, -R190.reuse ;  /* 0x000000c1bbbb7223 */ /* 0x180fe200000108be */
[-CC-:B------:R-:W-:Y:S01]  /*1bbe0*/  FFMA.FTZ R186, R31, R193.reuse, -R190.reuse ;  /* 0x000000c11fba7223 */ /* 0x180fe200000108be */
[-C--:B------:R-:W-:Y:S01]  /*1bbf0*/  FFMA.FTZ R191, R29, R193.reuse, -R190 ;  /* 0x000000c11dbf7223 */ /* 0x080fe200000108be */
[----:B------:R-:W5:Y:S01]  /*1bc00*/  LDSM.16.MT88.4 R12, [R226+0x10800] ;  /* 0x01080000e20c783b */ /* 0x000f620000004200 */
[--C-:B------:R-:W-:Y:S01]  /*1bc10*/  FFMA.FTZ R249, R192, R193, -R198.reuse ;  /* 0x000000c1c0f97223 */ /* 0x100fe200000108c6 */
[----:B------:R-:W1:Y:S01]  /*1bc20*/  MUFU.EX2 R172, R172 ;  /* 0x000000ac00ac7308 */ /* 0x000e620000000800 */
[----:B---3--:R-:W-:Y:S01]  /*1bc30*/  F2FP.F16.F32.PACK_AB R128, R176, R179 ;  /* 0x000000b3b080723e */ /* 0x008fe200000000ff */
[----:B------:R-:W-:Y:S01]  /*1bc40*/  LDSM.16.MT88.4 R28, [R228+0x13000] ;  /* 0x01300000e41c783b */ /* 0x000fe20000004200 */
[-CC-:B------:R-:W-:Y:S01]  /*1bc50*/  FFMA.FTZ R195, R195, R193.reuse, -R198.reuse ;  /* 0x000000c1c3c37223 */ /* 0x180fe200000108c6 */
[-CC-:B------:R-:W-:Y:S01]  /*1bc60*/  FFMA.FTZ R196, R196, R193.reuse, -R198.reuse ;  /* 0x000000c1c4c47223 */ /* 0x180fe200000108c6 */
[-C--:B------:R-:W-:Y:S01]  /*1bc70*/  FFMA.FTZ R194, R194, R193.reuse, -R198 ;  /* 0x000000c1c2c27223 */ /* 0x080fe200000108c6 */
[-CC-:B------:R-:W-:Y:S01]  /*1bc80*/  FFMA.FTZ R192, R35, R193.reuse, -R190.reuse ;  /* 0x000000c123c07223 */ /* 0x180fe200000108be */
[-CC-:B------:R-:W-:Y:S01]  /*1bc90*/  FFMA.FTZ R197, R34, R193.reuse, -R190.reuse ;  /* 0x000000c122c57223 */ /* 0x180fe200000108be */
[----:B------:R-:W-:Y:S01]  /*1bca0*/  MUFU.EX2 R178, R178 ;  /* 0x000000b200b27308 */ /* 0x000fe20000000800 */
[-CC-:B------:R-:W-:Y:S01]  /*1bcb0*/  FFMA.FTZ R247, R32, R193.reuse, -R190.reuse ;  /* 0x000000c120f77223 */ /* 0x180fe200000108be */
[----:B------:R-:W-:Y:S01]  /*1bcc0*/  FFMA.FTZ R198, R33, R193, -R190 ;  /* 0x000000c121c67223 */ /* 0x000fe200000108be */
[----:B------:R-:W-:Y:S01]  /*1bcd0*/  FADD.FTZ R176, R179, R176 ;  /* 0x000000b0b3b07221 */ /* 0x000fe20000010000 */
[----:B------:R-:W-:Y:S04]  /*1bce0*/  LDSM.16.MT88.4 R32, [R227+0x11800] ;  /* 0x01180000e320783b */ /* 0x000fe80000004200 */
[----:B------:R-:W3:Y:S01]  /*1bcf0*/  MUFU.EX2 R181, R181 ;  /* 0x000000b500b57308 */ /* 0x000ee20000000800 */
[----:B-1----:R-:W-:Y:S01]  /*1bd00*/  F2FP.F16.F32.PACK_AB R130, R172, R175 ;  /* 0x000000afac82723e */ /* 0x002fe200000000ff */
[----:B------:R-:W-:-:S04]  /*1bd10*/  FADD.FTZ R175, R175, R176 ;  /* 0x000000b0afaf7221 */ /* 0x000fc80000010000 */
[----:B------:R-:W-:Y:S02]  /*1bd20*/  FADD.FTZ R172, R172, R175 ;  /* 0x000000afacac7221 */ /* 0x000fe40000010000 */
[----:B------:R-:W-:Y:S08]  /*1bd30*/  MUFU.EX2 R177, R177 ;  /* 0x000000b100b17308 */ /* 0x000ff00000000800 */
[----:B------:R-:W1:Y:S01]  /*1bd40*/  MUFU.EX2 R174, R174 ;  /* 0x000000ae00ae7308 */ /* 0x000e620000000800 */
[----:B---3--:R-:W-:Y:S01]  /*1bd50*/  F2FP.F16.F32.PACK_AB R129, R181, R178 ;  /* 0x000000b2b581723e */ /* 0x008fe200000000ff */
[----:B------:R-:W-:-:S06]  /*1bd60*/  FADD.FTZ R178, R178, R181 ;  /* 0x000000b5b2b27221 */ /* 0x000fcc0000010000 */
[----:B------:R-:W-:Y:S08]  /*1bd70*/  MUFU.EX2 R173, R173 ;  /* 0x000000ad00ad7308 */ /* 0x000ff00000000800 */
[----:B------:R-:W3:Y:S01]  /*1bd80*/  MUFU.EX2 R170, R170 ;  /* 0x000000aa00aa7308 */ /* 0x000ee20000000800 */
[----:B-1----:R-:W-:Y:S01]  /*1bd90*/  F2FP.F16.F32.PACK_AB R131, R174, R177 ;  /* 0x000000b1ae83723e */ /* 0x002fe200000000ff */
[----:B------:R-:W-:-:S04]  /*1bda0*/  FADD.FTZ R177, R177, R178 ;  /* 0x000000b2b1b17221 */ /* 0x000fc80000010000 */
[----:B------:R-:W-:Y:S02]  /*1bdb0*/  FADD.FTZ R174, R174, R177 ;  /* 0x000000b1aeae7221 */ /* 0x000fe40000010000 */
        /* <DEDUP_REMOVED lines=8> */
[----:B------:R-:W1:Y:S05]  /*1be40*/  MUFU.EX2 R166, R166 ;  /* 0x000000a600a67308 */ /* 0x000e6a0000000800 */
[C---:B------:R-:W-:Y:S03]  /*1be50*/  HMMA.16816.F32 R136, R128.reuse, R132, RZ ;  /* 0x000000848088723c */ /* 0x040fe600000018ff */
[----:B------:R-:W-:Y:S03]  /*1be60*/  MUFU.EX2 R167, R167 ;  /* 0x000000a700a77308 */ /* 0x000fe60000000800 */
[C---:B------:R-:W-:Y:S05]  /*1be70*/  HMMA.16816.F32 R36, R128.reuse, R40, RZ ;  /* 0x000000288024723c */ /* 0x040fea00000018ff */
[----:B------:R-:W5:Y:S01]  /*1be80*/  MUFU.EX2 R0, R0 ;  /* 0x0000000000007308 */ /* 0x000f620000000800 */
[C---:B------:R-:W-:Y:S06]  /*1be90*/  HMMA.16816.F32 R44, R128.reuse, R48, RZ ;  /* 0x00000030802c723c */ /* 0x040fec00000018ff */
[C---:B--2---:R-:W-:Y:S01]  /*1bea0*/  HMMA.16816.F32 R52, R128.reuse, R56, RZ ;  /* 0x000000388034723c */ /* 0x044fe200000018ff */
[----:B------:R-:W-:Y:S05]  /*1beb0*/  MUFU.EX2 R180, R180 ;  /* 0x000000b400b47308 */ /* 0x000fea0000000800 */
[C---:B------:R-:W-:Y:S03]  /*1bec0*/  HMMA.16816.F32 R60, R128.reuse, R64, RZ ;  /* 0x00000040803c723c */ /* 0x040fe600000018ff */
[----:B------:R-:W2:Y:S03]  /*1bed0*/  MUFU.EX2 R183, R183 ;  /* 0x000000b700b77308 */ /* 0x000ea60000000800 */
        /* <DEDUP_REMOVED lines=8> */
[----:B------:R-:W2:Y:S01]  /*1bf60*/  MUFU.EX2 R187, R187 ;  /* 0x000000bb00bb7308 */ /* 0x000ea20000000800 */
[C---:B------:R-:W-:Y:S06]  /*1bf70*/  HMMA.16816.F32 R108, R128.reuse, R112, RZ ;  /* 0x00000070806c723c */ /* 0x040fec00000018ff */
[C---:B------:R-:W-:Y:S01]  /*1bf80*/  HMMA.16816.F32 R116, R128.reuse, R120, RZ ;  /* 0x000000788074723c */ /* 0x040fe200000018ff */
[----:B------:R-:W-:Y:S05]  /*1bf90*/  MUFU.EX2 R186, R186 ;  /* 0x000000ba00ba7308 */ /* 0x000fea0000000800 */
[C---:B------:R-:W-:Y:S03]  /*1bfa0*/  HMMA.16816.F32 R140, R128.reuse, R142, RZ ;  /* 0x0000008e808c723c */ /* 0x040fe600000018ff */
[----:B------:R-:W2:Y:S03]  /*1bfb0*/  MUFU.EX2 R191, R191 ;  /* 0x000000bf00bf7308 */ /* 0x000ea60000000800 */
[C---:B------:R-:W-:Y:S05]  /*1bfc0*/  HMMA.16816.F32 R132, R128.reuse, R134, RZ ;  /* 0x000000868084723c */ /* 0x040fea00000018ff */
[----:B------:R-:W-:Y:S01]  /*1bfd0*/  MUFU.EX2 R195, R195 ;  /* 0x000000c300c37308 */ /* 0x000fe20000000800 */
[C---:B------:R-:W-:Y:S06]  /*1bfe0*/  HMMA.16816.F32 R40, R128.reuse, R42, RZ ;  /* 0x0000002a8028723c */ /* 0x040fec00000018ff */
[C---:B------:R-:W-:Y:S01]  /*1bff0*/  HMMA.16816.F32 R48, R128.reuse, R50, RZ ;  /* 0x000000328030723c */ /* 0x040fe200000018ff */
[----:B------:R-:W2:Y:S05]  /*1c000*/  MUFU.EX2 R196, R196 ;  /* 0x000000c400c47308 */ /* 0x000eaa0000000800 */
[C---:B------:R-:W-:Y:S03]  /*1c010*/  HMMA.16816.F32 R56, R128.reuse, R58, RZ ;  /* 0x0000003a8038723c */ /* 0x040fe600000018ff */
[----:B------:R-:W-:Y:S03]  /*1c020*/  MUFU.EX2 R194, R194 ;  /* 0x000000c200c27308 */ /* 0x000fe60000000800 */
[C---:B------:R-:W-:Y:S05]  /*1c030*/  HMMA.16816.F32 R64, R128.reuse, R66, RZ ;  /* 0x000000428040723c */ /* 0x040fea00000018ff */
[----:B------:R-:W-:Y:S01]  /*1c040*/  MUFU.EX2 R249, R249 ;  /* 0x000000f900f97308 */ /* 0x000fe20000000800 */
        /* <DEDUP_REMOVED lines=10> */
[C---:B------:R-:W-:Y:S06]  /*1c0f0*/  HMMA.16816.F32 R120, R128.reuse, R122, RZ ;  /* 0x0000007a8078723c */ /* 0x040fec00000018ff */
[C---:B----4-:R-:W-:Y:S06]  /*1c100*/  HMMA.16816.F32 R124, R128.reuse, R4, RZ ;  /* 0x00000004807c723c */ /* 0x050fec00000018ff */
[----:B------:R-:W-:Y:S01]  /*1c110*/  HMMA.16816.F32 R128, R128, R6, RZ ;  /* 0x000000068080723c */ /* 0x000fe200000018ff */
[----:B---3--:R-:W-:Y:S01]  /*1c120*/  F2FP.F16.F32.PACK_AB R4, R170, R173 ;  /* 0x000000adaa04723e */ /* 0x008fe200000000ff */
[----:B------:R-:W-:Y:S01]  /*1c130*/  FADD.FTZ R173, R173, R172 ;  /* 0x000000acadad7221 */ /* 0x000fe20000010000 */
[----:B-1----:R-:W-:Y:S01]  /*1c140*/  F2FP.F16.F32.PACK_AB R5, R166, R171 ;  /* 0x000000aba605723e */ /* 0x002fe200000000ff */
[----:B------:R-:W-:-:S02]  /*1c150*/  FADD.FTZ R171, R171, R174 ;  /* 0x000000aeabab7221 */ /* 0x000fc40000010000 */
[----:B------:R-:W-:Y:S01]  /*1c160*/  FADD.FTZ R170, R170, R173 ;  /* 0x000000adaaaa7221 */ /* 0x000fe20000010000 */
[----:B------:R-:W-:Y:S01]  /*1c170*/  F2FP.F16.F32.PACK_AB R6, R2, R169 ;  /* 0x000000a90206723e */ /* 0x000fe200000000ff */
[----:B------:R-:W-:Y:S01]  /*1c180*/  FADD.FTZ R166, R166, R171 ;  /* 0x000000aba6a67221 */ /* 0x000fe20000010000 */
[----:B-----5:R-:W-:Y:S01]  /*1c190*/  F2FP.F16.F32.PACK_AB R7, R0, R167 ;  /* 0x000000a70007723e */ /* 0x020fe200000000ff */
[----:B------:R-:W-:Y:S02]  /*1c1a0*/  FADD.FTZ R169, R169, R170 ;  /* 0x000000aaa9a97221 */ /* 0x000fe40000010000 */
[----:B------:R-:W-:Y:S02]  /*1c1b0*/  FADD.FTZ R167, R167, R166 ;  /* 0x000000a6a7a77221 */ /* 0x000fe40000010000 */
[----:B------:R-:W-:Y:S02]  /*1c1c0*/  FADD.FTZ R169, R2, R169 ;  /* 0x000000a902a97221 */ /* 0x000fe40000010000 */
[----:B------:R-:W-:Y:S01]  /*1c1d0*/  HMMA.16816.F32 R160, R4, R16, R160 ;  /* 0x0000001004a0723c */ /* 0x000fe200000018a0 */
[----:B------:R-:W-:-:S05]  /*1c1e0*/  FADD.FTZ R167, R0, R167 ;  /* 0x000000a700a77221 */ /* 0x000fca0000010000 */
        /* <DEDUP_REMOVED lines=8> */
[C---:B------:R-:W-:Y:S06]  /*1c270*/  HMMA.16816.F32 R136, R4.reuse, R12, R136 ;  /* 0x0000000c0488723c */ /* 0x040fec0000001888 */
[C---:B------:R-:W-:Y:S01]  /*1c280*/  HMMA.16816.F32 R132, R4.reuse, R14, R132 ;  /* 0x0000000e0484723c */ /* 0x040fe20000001884 */
[----:B------:R-:W5:Y:S05]  /*1c290*/  LDSM.16.MT88.4 R12, [R229+0x14800] ;  /* 0x01480000e50c783b */ /* 0x000f6a0000004200 */
[C---:B-1----:R-:W-:Y:S06]  /*1c2a0*/  HMMA.16816.F32 R44, R4.reuse, R16, R44 ;  /* 0x00000010042c723c */ /* 0x042fec000000182c */
[C---:B------:R-:W-:Y:S01]  /*1c2b0*/  HMMA.16816.F32 R48, R4.reuse, R18, R48 ;  /* 0x000000120430723c */ /* 0x040fe20000001830 */
[----:B------:R-:W1:Y:S05]  /*1c2c0*/  LDSM.16.MT88.4 R16, [R227+0x14800] ;  /* 0x01480000e310783b */ /* 0x000e6a0000004200 */
[C---:B---3--:R-:W-:Y:S06]  /*1c2d0*/  HMMA.16816.F32 R52, R4.reuse, R8, R52 ;  /* 0x000000080434723c */ /* 0x048fec0000001834 */
[C---:B------:R-:W-:Y:S01]  /*1c2e0*/  HMMA.16816.F32 R56, R4.reuse, R10, R56 ;  /* 0x0000000a0438723c */ /* 0x040fe20000001838 */
[----:B------:R-:W3:Y:S05]  /*1c2f0*/  LDSM.16.MT88.4 R8, [R226+0x14800] ;  /* 0x01480000e208783b */ /* 0x000eea0000004200 */
[C---:B------:R-:W-:Y:S06]  /*1c300*/  HMMA.16816.F32 R36, R4.reuse, R24, R36 ;  /* 0x000000180424723c */ /* 0x040fec0000001824 */
[C---:B------:R-:W-:Y:S01]  /*1c310*/  HMMA.16816.F32 R40, R4.reuse, R26, R40 ;  /* 0x0000001a0428723c */ /* 0x040fe20000001828 */
[----:B------:R-:W2:Y:S05]  /*1c320*/  LDSM.16.MT88.4 R24, [R228+0x14800] ;  /* 0x01480000e418783b */ /* 0x000eaa0000004200 */
[C---:B----4-:R-:W-:Y:S06]  /*1c330*/  HMMA.16816.F32 R60, R4.reuse, R20, R60 ;  /* 0x00000014043c723c */ /* 0x050fec000000183c */
[C---:B------:R-:W-:Y:S01]  /*1c340*/  HMMA.16816.F32 R64, R4.reuse, R22, R64 ;  /* 0x000000160440723c */ /* 0x040fe20000001840 */
[----:B------:R-:W4:Y:S05]  /*1c350*/  LDSM.16.MT88.4 R20, [R229+0x16800] ;  /* 0x01680000e514783b */ /* 0x000f2a0000004200 */
[C---:B-----5:R-:W-:Y:S06]  /*1c360*/  HMMA.16816.F32 R68, R4.reuse, R12, R68 ;  /* 0x0000000c0444723c */ /* 0x060fec0000001844 */
        /* <DEDUP_REMOVED lines=14> */
[C---:B-----5:R-:W-:Y:S06]  /*1c450*/  HMMA.16816.F32 R108, R4.reuse, R12, R108 ;  /* 0x0000000c046c723c */ /* 0x060fec000000186c */
[C---:B------:R-:W-:Y:S01]  /*1c460*/  HMMA.16816.F32 R112, R4.reuse, R14, R112 ;  /* 0x0000000e0470723c */ /* 0x040fe20000001870 */
[----:B------:R-:W4:Y:S05]  /*1c470*/  LDSM.16.MT88.4 R12, [R228+0x11000] ;  /* 0x01100000e40c783b */ /* 0x000f2a0000004200 */
[C---:B-1----:R-:W-:Y:S06]  /*1c480*/  HMMA.16816.F32 R116, R4.reuse, R16, R116 ;  /* 0x000000100474723c */ /* 0x042fec0000001874 */
[C---:B------:R-:W-:Y:S01]  /*1c490*/  HMMA.16816.F32 R120, R4.reuse, R18, R120 ;  /* 0x000000120478723c */ /* 0x040fe20000001878 */
[----:B------:R-:W-:Y:S05]  /*1c4a0*/  LDSM.16.MT88.4 R16, [R226+0x11000] ;  /* 0x01100000e210783b */ /* 0x000fea0000004200 */
[C---:B---3--:R-:W-:Y:S06]  /*1c4b0*/  HMMA.16816.F32 R124, R4.reuse, R8, R124 ;  /* 0x00000008047c723c */ /* 0x048fec000000187c */
        /* <DEDUP_REMOVED lines=12> */
[----:B--2---:R-:W-:Y:S01]  /*1c580*/  HMMA.16816.F32 R160, R8, R24, R160 ;  /* 0x0000001808a0723c */ /* 0x004fe200000018a0 */
[----:B------:R-:W-:Y:S01]  /*1c590*/  FADD.FTZ R182, R185, R182 ;  /* 0x000000b6b9b67221 */ /* 0x000fe20000010000 */
[----:B------:R-:W-:-:S04]  /*1c5a0*/  FADD.FTZ R191, R191, R186 ;  /* 0x000000babfbf7221 */ /* 0x000fc80000010000 */
[C---:B------:R-:W-:Y:S01]  /*1c5b0*/  HMMA.16816.F32 R156, R8.reuse, R26, R156 ;  /* 0x0000001a089c723c */ /* 0x040fe2000000189c */
[----:B------:R-:W-:Y:S05]  /*1c5c0*/  LDSM.16.MT88.4 R24, [R226+0x13000] ;  /* 0x01300000e218783b */ /* 0x000fea0000004200 */
[C---:B----4-:R-:W-:Y:S06]  /*1c5d0*/  HMMA.16816.F32 R152, R8.reuse, R12, R152 ;  /* 0x0000000c0898723c */ /* 0x050fec0000001898 */
        /* <DEDUP_REMOVED lines=50> */
[----:B------:R-:W1:Y:S01]  /*1c900*/  LDSM.16.MT88.4 R8, [R228+0x13800] ;  /* 0x01380000e408783b */ /* 0x000e620000004200 */
[----:B------:R-:W-:Y:S01]  /*1c910*/  FADD.FTZ R194, R194, R195 ;  /* 0x000000c3c2c27221 */ /* 0x000fe20000010000 */
[----:B------:R-:W-:Y:S02]  /*1c920*/  FADD.FTZ R190, R190, R197 ;  /* 0x000000c5bebe7221 */ /* 0x000fe40000010000 */
[----:B------:R-:W5:Y:S01]  /*1c930*/  LDSM.16.MT88.4 R20, [R227+0x13800] ;  /* 0x01380000e314783b */ /* 0x000f620000004200 */
[----:B---3--:R-:W-:Y:S01]  /*1c940*/  HMMA.16816.F32 R160, R4, R16, R160 ;  /* 0x0000001004a0723c */ /* 0x008fe200000018a0 */
[----:B------:R-:W-:Y:S01]  /*1c950*/  FADD.FTZ R249, R249, R194 ;  /* 0x000000c2f9f97221 */ /* 0x000fe20000010000 */
[----:B------:R-:W-:-:S04]  /*1c960*/  FADD.FTZ R247, R247, R190 ;  /* 0x000000bef7f77221 */ /* 0x000fc80000010000 */
        /* <DEDUP_REMOVED lines=45> */
.L_x_1467:
        /* <DEDUP_REMOVED lines=10> */
[C---:B-1----:R-:W-:Y:S02]  /*1cce0*/  R2UR UR4, R170.reuse ;  /* 0x00000000aa0472ca */ /* 0x042fe400000e0000 */
[C---:B------:R-:W-:Y:S02]  /*1ccf0*/  R2UR UR5, R171.reuse ;  /* 0x00000000ab0572ca */ /* 0x040fe400000e0000 */
[C---:B------:R-:W-:Y:S02]  /*1cd00*/  R2UR UR10, R170.reuse ;  /* 0x00000000aa0a72ca */ /* 0x040fe400000e0000 */
[C---:B------:R-:W-:Y:S02]  /*1cd10*/  R2UR UR11, R171.reuse ;  /* 0x00000000ab0b72ca */ /* 0x040fe400000e0000 */
[C---:B------:R-:W-:Y:S02]  /*1cd20*/  R2UR UR12, R170.reuse ;  /* 0x00000000aa0c72ca */ /* 0x040fe400000e0000 */
[C---:B------:R-:W-:Y:S02]  /*1cd30*/  R2UR UR13, R171.reuse ;  /* 0x00000000ab0d72ca */ /* 0x040fe400000e0000 */
[----:B------:R-:W-:Y:S02]  /*1cd40*/  R2UR UR8, R170 ;  /* 0x00000000aa0872ca */ /* 0x000fe400000e0000 */
[----:B------:R-:W-:Y:S01]  /*1cd50*/  R2UR UR9, R171 ;  /* 0x00000000ab0972ca */ /* 0x000fe200000e0000 */
[----:B--2---:R-:W2:Y:S02]  /*1cd60*/  LD.E R11, desc[UR4][R2.64+0x170] ;  /* 0x00017004020b7980 */ /* 0x004ea4000c101900 */
[-C--:B--2---:R-:W-:Y:S02]  /*1cd70*/  IABS R8, R11.reuse ;  /* 0x0000000b00087213 */ /* 0x084fe40000000000 */
[-C--:B------:R-:W-:Y:S02]  /*1cd80*/  IABS R6, R11.reuse ;  /* 0x0000000b00067213 */ /* 0x080fe40000000000 */
[----:B------:R-:W1:Y:S03]  /*1cd90*/  I2F.RP R7, R8 ;  /* 0x0000000800077306 */ /* 0x000e660000209400 */
[----:B------:R-:W-:Y:S07]  /*1cda0*/  IMAD.MOV R6, RZ, RZ, -R6 ;  /* 0x000000ffff067224 */ /* 0x000fee00078e0a06 */
[----:B-1----:R-:W1:Y:S02]  /*1cdb0*/  MUFU.RCP R4, R7 ;  /* 0x0000000700047308 */ /* 0x002e640000001000 */
[----:B-1----:R-:W-:Y:S02]  /*1cdc0*/  VIADD R14, R4, 0xffffffe ;  /* 0x0ffffffe040e7836 */ /* 0x002fe40000000000 */
[----:B------:R-:W-:Y:S06]  /*1cdd0*/  IMAD.SHL.U32 R4, R246, 0x40, RZ ;  /* 0x00000040f6047824 */ /* 0x000fec00078e00ff */
[----:B------:R-:W1:Y:S01]  /*1cde0*/  F2I.FTZ.U32.TRUNC.NTZ R15, R14 ;  /* 0x0000000e000f7305 */ /* 0x000e62000021f000 */
[----:B------:R-:W-:Y:S05]  /*1cdf0*/  VIADD R12, R4, 0x40 ;  /* 0x00000040040c7836 */ /* 0x000fea0000000000 */
[----:B------:R-:W-:Y:S02]  /*1ce00*/  IABS R7, R12 ;  /* 0x0000000c00077213 */ /* 0x000fe40000000000 */
[-C--:B------:R-:W-:Y:S01]  /*1ce10*/  LOP3.LUT R12, R12, R11.reuse, RZ, 0x3c, !PT ;  /* 0x0000000b0c0c7212 */ /* 0x080fe200078e3cff */
[--C-:B-1----:R-:W-:Y:S02]  /*1ce20*/  IMAD.MOV R5, RZ, RZ, -R15.reuse ;  /* 0x000000ffff057224 */ /* 0x102fe400078e0a0f */
[----:B------:R-:W-:Y:S02]  /*1ce30*/  IMAD.MOV.U32 R14, RZ, RZ, RZ ;  /* 0x000000ffff0e7224 */ /* 0x000fe400078e00ff */
[----:B------:R-:W-:Y:S01]  /*1ce40*/  IMAD R10, R5, R8, RZ ;  /* 0x00000008050a7224 */ /* 0x000fe200078e02ff */
[----:B------:R-:W-:Y:S02]  /*1ce50*/  IABS R5, R4 ;  /* 0x0000000400057213 */ /* 0x000fe40000000000 */
[----:B------:R-:W-:Y:S01]  /*1ce60*/  LOP3.LUT R4, R4, R11, RZ, 0x3c, !PT ;  /* 0x0000000b04047212 */ /* 0x000fe200078e3cff */
[----:B------:R-:W-:Y:S02]  /*1ce70*/  IMAD.HI.U32 R10, R15, R10, R14 ;  /* 0x0000000a0f0a7227 */ /* 0x000fe400078e000e */
[----:B------:R-:W2:Y:S01]  /*1ce80*/  LD.E.64 R14, desc[UR8][R2.64+0x28] ;  /* 0x00002808020e7980 */ /* 0x000ea2000c101b00 */
[----:B------:R-:W-:Y:S03]  /*1ce90*/  ISETP.GE.AND P0, PT, R4, RZ, PT ;  /* 0x000000ff0400720c */ /* 0x000fe60003f06270 */
        /* <DEDUP_REMOVED lines=13> */
[----:B------:R-:W3:Y:S01]  /*1cf70*/  LD.E.64 R12, desc[UR4][R2.64+0x40] ;  /* 0x00004004020c7980 */ /* 0x000ee2000c101b00 */
[----:B------:R-:W-:Y:S02]  /*1cf80*/  ISETP.NE.AND P2, PT, R11, RZ, PT ;  /* 0x000000ff0b00720c */ /* 0x000fe40003f45270 */
[----:B------:R-:W-:Y:S04]  /*1cf90*/  LOP3.LUT R7, RZ, R11, RZ, 0x33, !PT ;  /* 0x0000000bff077212 */ /* 0x000fe800078e33ff */
[----:B------:R-:W-:Y:S02]  /*1cfa0*/  @P3 VIADD R9, R9, 0x1 ;  /* 0x0000000109093836 */ /* 0x000fe40000000000 */
[----:B------:R-:W-:Y:S02]  /*1cfb0*/  @P4 VIADD R10, R10, 0x1 ;  /* 0x000000010a0a4836 */ /* 0x000fe40000000000 */
[----:B------:R-:W-:Y:S02]  /*1cfc0*/  @!P0 IMAD.MOV R9, RZ, RZ, -R9 ;  /* 0x000000ffff098224 */ /* 0x000fe400078e0a09 */
[----:B------:R-:W-:Y:S03]  /*1cfd0*/  @!P1 IMAD.MOV R10, RZ, RZ, -R10 ;  /* 0x000000ffff0a9224 */ /* 0x000fe600078e0a0a */
[C---:B------:R-:W-:Y:S02]  /*1cfe0*/  SEL R9, R7.reuse, R9, !P2 ;  /* 0x0000000907097207 */ /* 0x040fe40005000000 */
[----:B------:R-:W-:Y:S02]  /*1cff0*/  SEL R7, R7, R10, !P2 ;  /* 0x0000000a07077207 */ /* 0x000fe40005000000 */
[-C--:B------:R-:W-:Y:S02]  /*1d000*/  LEA R18, P1, R9, R244.reuse, 0x2 ;  /* 0x000000f409127211 */ /* 0x080fe400078210ff */
[----:B------:R-:W-:Y:S02]  /*1d010*/  LEA R16, P0, R7, R244, 0x2 ;  /* 0x000000f407107211 */ /* 0x000fe400078010ff */
[-C--:B------:R-:W-:Y:S02]  /*1d020*/  LEA.HI.X.SX32 R19, R9, R245.reuse, 0x2, P1 ;  /* 0x000000f509137211 */ /* 0x080fe400008f16ff */
[C---:B------:R-:W-:Y:S02]  /*1d030*/  LEA.HI.X.SX32 R17, R7.reuse, R245, 0x2, P0 ;  /* 0x000000f507117211 */ /* 0x040fe400000f16ff */
[----:B------:R-:W-:Y:S01]  /*1d040*/  IADD3 R6, R7, -R9, RZ ;  /* 0x8000000907067210 */ /* 0x000fe20007ffe0ff */
[----:B------:R-:W4:Y:S04]  /*1d050*/  LD.E R4, desc[UR10][R18.64] ;  /* 0x0000000a12047980 */ /* 0x000f28000c101900 */
[----:B------:R-:W-:Y:S01]  /*1d060*/  IMAD R11, R11, R6, -0x40 ;  /* 0xffffffc00b0b7424 */ /* 0x000fe200078e0206 */
[----:B------:R-:W4:Y:S04]  /*1d070*/  LD.E R5, desc[UR12][R16.64] ;  /* 0x0000000c10057980 */ /* 0x000f28000c101900 */
[----:B------:R-:W-:Y:S01]  /*1d080*/  SHF.R.S32.HI R7, RZ, 0x1f, R11 ;  /* 0x0000001fff077819 */ /* 0x000fe2000001140b */
[-C--:B---3--:R-:W-:Y:S02]  /*1d090*/  IMAD R6, R13, R11.reuse, RZ ;  /* 0x0000000b0d067224 */ /* 0x088fe400078e02ff */
[C---:B------:R-:W-:Y:S04]  /*1d0a0*/  IMAD.WIDE.U32 R8, R12.reuse, R11, RZ ;  /* 0x0000000b0c087225 */ /* 0x040fe800078e00ff */
[----:B------:R-:W-:Y:S04]  /*1d0b0*/  IMAD R6, R12, R7, R6 ;  /* 0x000000070c067224 */ /* 0x000fe800078e0206 */
[----:B------:R-:W-:Y:S02]  /*1d0c0*/  IMAD.IADD R9, R9, 0x1, R6 ;  /* 0x0000000109097824 */ /* 0x000fe400078e0206 */
[----:B----4-:R-:W-:Y:S04]  /*1d0d0*/  IMAD.IADD R5, R4, 0x1, -R5 ;  /* 0x0000000104057824 */ /* 0x010fe800078e0a05 */
[----:B--2---:R-:W-:Y:S01]  /*1d0e0*/  IMAD R7, R15, R5, RZ ;  /* 0x000000050f077224 */ /* 0x004fe200078e02ff */
[----:B------:R-:W-:Y:S01]  /*1d0f0*/  SHF.R.S32.HI R4, RZ, 0x1f, R5 ;  /* 0x0000001fff047819 */ /* 0x000fe20000011405 */
[----:B------:R-:W-:Y:S04]  /*1d100*/  IMAD.WIDE.U32 R8, R5, R14, R8 ;  /* 0x0000000e05087225 */ /* 0x000fe800078e0008 */
[----:B------:R-:W-:Y:S04]  /*1d110*/  IMAD R7, R14, R4, R7 ;  /* 0x000000040e077224 */ /* 0x000fe800078e0207 */
[----:B------:R-:W-:Y:S01]  /*1d120*/  IMAD.IADD R6, R9, 0x1, R7 ;  /* 0x0000000109067824 */ /* 0x000fe200078e0207 */
[----:B------:R-:W-:Y:S05]  /*1d130*/  BRA `(.L_x_1461) ;  /* 0x0000000000187947 */ /* 0x000fea0003800000 */
.L_x_1460:
[----:B-1----:R-:W-:Y:S02]  /*1d140*/  R2UR UR4, R170 ;  /* 0x00000000aa0472ca */ /* 0x002fe400000e0000 */
[----:B------:R-:W-:Y:S11]  /*1d150*/  R2UR UR5, R171 ;  /* 0x00000000ab0572ca */ /* 0x000ff600000e0000 */
[----:B------:R-:W-:Y:S02]  /*1d160*/  @!UPT UIADD3 URZ, URZ, URZ, URZ ;  /* 0x0000003f3f3ff290 */ /* 0x000fe4000fffe03f */
[----:B--2---:R-:W2:Y:S02]  /*1d170*/  LD.E R8, desc[UR4][R2.64+0x40] ;  /* 0x0000400402087980 */ /* 0x004ea4000c101900 */
[----:B--2---:R-:W-:Y:S05]  /*1d180*/  IMAD.U32 R8, R8, -0x40, RZ ;  /* 0xffffffc008087824 */ /* 0x004fea00078e00ff */
[----:B------:R-:W-:Y:S02]  /*1d190*/  SHF.R.S32.HI R6, RZ, 0x1f, R8 ;  /* 0x0000001fff067819 */ /* 0x000fe40000011408 */
.L_x_1461:
[----:B------:R-:W-:Y:S05]  /*1d1a0*/  BSYNC B0 ;  /* 0x0000000000007941 */ /* 0x000fea0003800000 */
.L_x_1459:
[C---:B------:R-:W-:Y:S01]  /*1d1b0*/  LOP3.LUT P6, RZ, R243.reuse, 0x1, RZ, 0xc0, !PT ;  /* 0x00000001f3ff7812 */ /* 0x040fe200078cc0ff */
[----:B------:R-:W-:Y:S01]  /*1d1c0*/  BSSY B1, `(.L_x_1462) ;  /* 0x000027b000017945 */ /* 0x000fe20003800000 */
[C---:B------:R-:W-:Y:S02]  /*1d1d0*/  LOP3.LUT P5, RZ, R243.reuse, 0x2, RZ, 0xc0, !PT ;  /* 0x00000002f3ff7812 */ /* 0x040fe400078ac0ff */
[C---:B------:R-:W-:Y:S02]  /*1d1e0*/  LOP3.LUT P4, RZ, R243.reuse, 0x4, RZ, 0xc0, !PT ;  /* 0x00000004f3ff7812 */ /* 0x040fe4000788c0ff */
[C---:B------:R-:W-:Y:S02]  /*1d1f0*/  LEA R250, P1, R8.reuse, R188, 0x1 ;  /* 0x000000bc08fa7211 */ /* 0x040fe400078208ff */
[----:B------:R-:W-:Y:S02]  /*1d200*/  LOP3.LUT P3, RZ, R243, 0x8, RZ, 0xc0, !PT ;  /* 0x00000008f3ff7812 */ /* 0x000fe4000786c0ff */
[CC--:B------:R-:W-:Y:S02]  /*1d210*/  LEA.HI.X R251, R8.reuse, R189.reuse, R6, 0x1, P1 ;  /* 0x000000bd08fb7211 */ /* 0x0c0fe400008f0c06 */
[----:B------:R-:W-:Y:S02]  /*1d220*/  IADD3 R7, P0, R8, R230, RZ ;  /* 0x000000e608077210 */ /* 0x000fe40007f1e0ff */
[----:B------:R-:W-:Y:S02]  /*1d230*/  @P6 R2UR UR4, R170 ;  /* 0x00000000aa0462ca */ /* 0x000fe400000e0000 */
[C---:B------:R-:W-:Y:S01]  /*1d240*/  @P6 R2UR UR5, R171.reuse ;  /* 0x00000000ab0562ca */ /* 0x040fe200000e0000 */
[--C-:B------:R-:W-:Y:S01]  /*1d250*/  IMAD.X R6, R6, 0x1, R231.reuse, P0 ;  /* 0x0000000106067824 */ /* 0x100fe200000e06e7 */
        /* <DEDUP_REMOVED lines=37> */
[--C-:B------:R-:W-:Y:S01]  /*1d4b0*/  IMAD.X R6, R6, 0x1, R231.reuse, P2 ;  /* 0x0000000106067824 */ /* 0x100fe200010e06e7 */
        /* <DEDUP_REMOVED lines=21> */
[-C--:B------:R-:W-:Y:S01]  /*1d610*/  @P6 LEA R24, P0, R4, R188.reuse, 0x1 ;  /* 0x000000bc04186211 */ /* 0x080fe200078008ff */
        /* <DEDUP_REMOVED lines=12> */
[----:B------:R1:W-:Y:S01]  /*1d6e0*/  @P3 LDGSTS.E.BYPASS.LTC128B.128 [R241+0x16800], desc[UR12][R8.64+0x180] ;  /* 0x1680018008f13fae */ /* 0x0003e2000b901d4c */
[----:B------:R-:W-:Y:S02]  /*1d6f0*/  @P6 R2UR UR12, R170 ;  /* 0x00000000aa0c62ca */ /* 0x000fe400000e0000 */
[C---:B------:R-:W-:Y:S01]  /*1d700*/  @P6 R2UR UR13, R171.reuse ;  /* 0x00000000ab0d62ca */ /* 0x040fe200000e0000 */
[----:B------:R-:W-:Y:S01]  /*1d710*/  @!P3 STS.128 [R241+0x16800], RZ ;  /* 0x016800fff100b388 */ /* 0x000fe20000000c00 */
[CCC-:B------:R-:W-:Y:S02]  /*1d720*/  @P5 LEA.HI.X R31, R4.reuse, R189.reuse, R6.reuse, 0x1, P2 ;  /* 0x000000bd041f5211 */ /* 0x1c0fe400010f0c06 */
[-CC-:B------:R-:W-:Y:S01]  /*1d730*/  @P4 LEA.HI.X R29, R4, R189.reuse, R6.reuse, 0x1, P1 ;  /* 0x000000bd041d4211 */ /* 0x180fe200008f0c06 */
[----:B------:R-:W-:Y:S01]  /*1d740*/  @!PT LDS RZ, [RZ] ;  /* 0x00000000fffff984 */ /* 0x000fe20000000800 */
[----:B------:R-:W-:Y:S01]  /*1d750*/  @!PT LDS RZ, [RZ] ;  /* 0x00000000fffff984 */ /* 0x000fe20000000800 */
[----:B------:R-:W-:Y:S01]  /*1d760*/  @!PT LDS RZ, [RZ] ;  /* 0x00000000fffff984 */ /* 0x000fe20000000800 */
[----:B------:R-:W-:Y:S01]  /*1d770*/  @P6 LDGSTS.E.BYPASS.LTC128B.128 [R241+0x11000], desc[UR10][R22.64] ;  /* 0x1100000016f16fae */ /* 0x000fe2000b901d4a */
[----:B------:R-:W-:Y:S02]  /*1d780*/  @P5 R2UR UR10, R170 ;  /* 0x00000000aa0a52ca */ /* 0x000fe400000e0000 */
[C---:B------:R-:W-:Y:S01]  /*1d790*/  @P5 R2UR UR11, R171.reuse ;  /* 0x00000000ab0b52ca */ /* 0x040fe200000e0000 */
[----:B------:R-:W-:Y:S01]  /*1d7a0*/  @!P6 STS.128 [R241+0x11000], RZ ;  /* 0x011000fff100e388 */ /* 0x000fe20000000c00 */
[----:B------:R-:W-:Y:S03]  /*1d7b0*/  @P3 LEA R188, P0, R4, R188, 0x1 ;  /* 0x000000bc04bc3211 */ /* 0x000fe600078008ff */
[----:B------:R-:W-:Y:S01]  /*1d7c0*/  @!PT LDS RZ, [RZ] ;  /* 0x00000000fffff984 */ /* 0x000fe20000000800 */
[----:B------:R-:W-:Y:S01]  /*1d7d0*/  @!PT LDS RZ, [RZ] ;  /* 0x00000000fffff984 */ /* 0x000fe20000000800 */
[----:B------:R-:W-:Y:S01]  /*1d7e0*/  @!PT LDS RZ, [RZ] ;  /* 0x00000000fffff984 */ /* 0x000fe20000000800 */
[----:B------:R-:W-:Y:S01]  /*1d7f0*/  @P5 LDGSTS.E.BYPASS.LTC128B.128 [R241+0x13000], desc[UR8][R20.64+0x80] ;  /* 0x1300008014f15fae */ /* 0x000fe2000b901d48 */
[----:B------:R-:W-:Y:S02]  /*1d800*/  @P4 R2UR UR8, R170 ;  /* 0x00000000aa0842ca */ /* 0x000fe400000e0000 */
[C---:B------:R-:W-:Y:S01]  /*1d810*/  @P4 R2UR UR9, R171.reuse ;  /* 0x00000000ab0942ca */ /* 0x040fe200000e0000 */
[----:B------:R-:W-:Y:S01]  /*1d820*/  @!P5 STS.128 [R241+0x13000], RZ ;  /* 0x013000fff100d388 */ /* 0x000fe20000000c00 */
[----:B------:R-:W-:Y:S02]  /*1d830*/  @P3 LEA.HI.X R189, R4, R189, R6, 0x1, P0 ;  /* 0x000000bd04bd3211 */ /* 0x000fe400000f0c06 */
[----:B------:R-:W-:Y:S01]  /*1d840*/  ISETP.GE.AND P0, PT, R246, 0x1, PT ;  /* 0x00000001f600780c */ /* 0x000fe20003f06270 */
[----:B------:R-:W-:Y:S01]  /*1d850*/  @!PT LDS RZ, [RZ] ;  /* 0x00000000fffff984 */ /* 0x000fe20000000800 */
[----:B------:R-:W-:Y:S01]  /*1d860*/  @!PT LDS RZ, [RZ] ;  /* 0x00000000fffff984 */ /* 0x000fe20000000800 */
[----:B------:R-:W-:Y:S01]  /*1d870*/  @!PT LDS RZ, [RZ] ;  /* 0x00000000fffff984 */ /* 0x000fe20000000800 */
[----:B------:R-:W-:Y:S01]  /*1d880*/  @P4 LDGSTS.E.BYPASS.LTC128B.128 [R241+0x15000], desc[UR4][R18.64+0x100] ;  /* 0x1500010012f14fae */ /* 0x000fe2000b901d44 */
[C---:B------:R-:W-:Y:S02]  /*1d890*/  @P3 R2UR UR4, R170.reuse ;  /* 0x00000000aa0432ca */ /* 0x040fe400000e0000 */
[C---:B------:R-:W-:Y:S01]  /*1d8a0*/  @P3 R2UR UR5, R171.reuse ;  /* 0x00000000ab0532ca */ /* 0x040fe200000e0000 */
        /* <DEDUP_REMOVED lines=24> */
[----:B------:R4:W-:Y:S01]  /*1da30*/  @P3 LDGSTS.E.BYPASS.LTC128B.128 [R241+0x17800], desc[UR4][R188.64+0x180] ;  /* 0x17800180bcf13fae */ /* 0x0009e2000b901d44 */
[----:B------:R-:W-:Y:S02]  /*1da40*/  R2UR UR4, R170 ;  /* 0x00000000aa0472ca */ /* 0x000fe400000e0000 */
[----:B------:R-:W-:Y:S01]  /*1da50*/  R2UR UR5, R171 ;  /* 0x00000000ab0572ca */ /* 0x000fe200000e0000 */
[----:B------:R-:W-:Y:S04]  /*1da60*/  @!P3 STS.128 [R241+0x17800], RZ ;  /* 0x017800fff100b388 */ /* 0x000fe80000000c00 */
[----:B------:R-:W-:Y:S04]  /*1da70*/  LDSM.16.M88.4 R32, [R225] ;  /* 0x00000000e120783b */ /* 0x000fe80000000200 */
[----:B-1----:R-:W1:Y:S04]  /*1da80*/  LDSM.16.M88.4 R8, [R224+0x8000] ;  /* 0x00800000e008783b */ /* 0x002e680000000200 */
[----:B--2---:R-:W2:Y:S04]  /*1da90*/  LDSM.16.M88.4 R16, [R224+0x8800] ;  /* 0x00880000e010783b */ /* 0x004ea80000000200 */
[----:B---3--:R-:W3:Y:S04]  /*1daa0*/  LDSM.16.M88.4 R24, [R224+0x9000] ;  /* 0x00900000e018783b */ /* 0x008ee80000000200 */
[----:B------:R-:W5:Y:S04]  /*1dab0*/  LDSM.16.M88.4 R164, [R224+0x9800] ;  /* 0x00980000e0a4783b */ /* 0x000f680000000200 */
[----:B------:R-:W0:Y:S04]  /*1dac0*/  LDGDEPBAR ;  /* 0x00000000000079af */ /* 0x000e280000000000 */
[----:B------:R-:W-:Y:S04]  /*1dad0*/  LDSM.16.M88.4 R172, [R223] ;  /* 0x00000000dfac783b */ /* 0x000fe80000000200 */
[----:B------:R-:W5:Y:S04]  /*1dae0*/  LDSM.16.M88.4 R176, [R222] ;  /* 0x00000000deb0783b */ /* 0x000f680000000200 */
[----:B------:R-:W5:Y:S04]  /*1daf0*/  LDSM.16.M88.4 R180, [R218] ;  /* 0x00000000dab4783b */ /* 0x000f680000000200 */
[----:B------:R-:W5:Y:S04]  /*1db00*/  LDSM.16.M88.4 R184, [R217] ;  /* 0x00000000d9b8783b */ /* 0x000f680000000200 */
[----:B----4-:R-:W4:Y:S01]  /*1db10*/  LDSM.16.M88.4 R188, [R216] ;  /* 0x00000000d8bc783b */ /* 0x010f220000000200 */
[C---:B-1----:R-:W-:Y:S03]  /*1db20*/  HMMA.16816.F32 R4, R32.reuse, R8, RZ ;  /* 0x000000082004723c */ /* 0x042fe600000018ff */
[----:B------:R-:W-:Y:S04]  /*1db30*/  LDSM.16.M88.4 R192, [R221] ;  /* 0x00000000ddc0783b */ /* 0x000fe80000000200 */
[----:B------:R-:W1:Y:S01]  /*1db40*/  LDSM.16.M88.4 R196, [R219+0x8000] ;  /* 0x00800000dbc4783b */ /* 0x000e620000000200 */
[C---:B------:R-:W-:Y:S03]  /*1db50*/  HMMA.16816.F32 R8, R32.reuse, R10, RZ ;  /* 0x0000000a2008723c */ /* 0x040fe600000018ff */
[----:B------:R-:W-:Y:S03]  /*1db60*/  LDSM.16.M88.4 R200, [R215] ;  /* 0x00000000d7c8783b */ /* 0x000fe60000000200 */
[C---:B--2---:R-:W-:Y:S01]  /*1db70*/  HMMA.16816.F32 R12, R32.reuse, R16, RZ ;  /* 0x00000010200c723c */ /* 0x044fe200000018ff */
[----:B------:R-:W2:Y:S05]  /*1db80*/  LD.E R248, desc[UR4][R2.64+0x18c] ;  /* 0x00018c0402f87980 */ /* 0x000eaa000c101900 */
[C---:B------:R-:W-:Y:S06]  /*1db90*/  HMMA.16816.F32 R16, R32.reuse, R18, RZ ;  /* 0x000000122010723c */ /* 0x040fec00000018ff */
[C---:B---3--:R-:W-:Y:S06]  /*1dba0*/  HMMA.16816.F32 R20, R32.reuse, R24, RZ ;  /* 0x000000182014723c */ /* 0x048fec00000018ff */
[C---:B------:R-:W-:Y:S06]  /*1dbb0*/  HMMA.16816.F32 R24, R32.reuse, R26, RZ ;  /* 0x0000001a2018723c */ /* 0x040fec00000018ff */
[C---:B-----5:R-:W-:Y:S06]  /*1dbc0*/  HMMA.16816.F32 R28, R32.reuse, R164, RZ ;  /* 0x000000a4201c723c */ /* 0x060fec00000018ff */
[----:B------:R-:W-:Y:S01]  /*1dbd0*/  HMMA.16816.F32 R32, R32, R166, RZ ;  /* 0x000000a62020723c */ /* 0x000fe200000018ff */
[----:B------:R-:W3:Y:S05]  /*1dbe0*/  LDSM.16.M88.4 R164, [R219+0x8800] ;  /* 0x00880000dba4783b */ /* 0x000eea0000000200 */
[C---:B------:R-:W-:Y:S06]  /*1dbf0*/  HMMA.16816.F32 R4, R172.reuse, R176, R4 ;  /* 0x000000b0ac04723c */ /* 0x040fec0000001804 */
[C---:B------:R-:W-:Y:S01]  /*1dc00*/  HMMA.16816.F32 R8, R172.reuse, R178, R8 ;  /* 0x000000b2ac08723c */ /* 0x040fe20000001808 */
[----:B------:R-:W5:Y:S05]  /*1dc10*/  LDSM.16.M88.4 R176, [R219+0x9000] ;  /* 0x00900000dbb0783b */ /* 0x000f6a0000000200 */
[C---:B------:R-:W-:Y:S06]  /*1dc20*/  HMMA.16816.F32 R12, R172.reuse, R180, R12 ;  /* 0x000000b4ac0c723c */ /* 0x040fec000000180c */
[C---:B------:R-:W-:Y:S01]  /*1dc30*/  HMMA.16816.F32 R16, R172.reuse, R182, R16 ;  /* 0x000000b6ac10723c */ /* 0x040fe20000001810 */
[----:B------:R-:W5:Y:S05]  /*1dc40*/  LDSM.16.M88.4 R180, [R219+0x9800] ;  /* 0x00980000dbb4783b */ /* 0x000f6a0000000200 */
[C---:B------:R-:W-:Y:S06]  /*1dc50*/  HMMA.16816.F32 R20, R172.reuse, R184, R20 ;  /* 0x000000b8ac14723c */ /* 0x040fec0000001814 */
[C---:B------:R-:W-:Y:S01]  /*1dc60*/  HMMA.16816.F32 R24, R172.reuse, R186, R24 ;  /* 0x000000baac18723c */ /* 0x040fe20000001818 */
[----:B------:R-:W5:Y:S05]  /*1dc70*/  LDSM.16.M88.4 R184, [R220] ;  /* 0x00000000dcb8783b */ /* 0x000f6a0000000200 */
[C---:B----4-:R-:W-:Y:S06]  /*1dc80*/  HMMA.16816.F32 R28, R172.reuse, R188, R28 ;  /* 0x000000bcac1c723c */ /* 0x050fec000000181c */
[----:B------:R-:W-:Y:S01]  /*1dc90*/  HMMA.16816.F32 R32, R172, R190, R32 ;  /* 0x000000beac20723c */ /* 0x000fe20000001820 */
[----:B------:R-:W4:Y:S04]  /*1dca0*/  LDSM.16.M88.4 R172, [R215+0x800] ;  /* 0x00080000d7ac783b */ /* 0x000f280000000200 */
[----:B------:R-:W4:Y:S01]  /*1dcb0*/  LDSM.16.M88.4 R188, [R215+0x1000] ;  /* 0x00100000d7bc783b */ /* 0x000f220000000200 */
[C---:B-1----:R-:W-:Y:S06]  /*1dcc0*/  HMMA.16816.F32 R4, R192.reuse, R196, R4 ;  /* 0x000000c4c004723c */ /* 0x042fec0000001804 */
[C---:B------:R-:W-:Y:S01]  /*1dcd0*/  HMMA.16816.F32 R8, R192.reuse, R198, R8 ;  /* 0x000000c6c008723c */ /* 0x040fe20000001808 */
[----:B------:R-:W1:Y:S05]  /*1dce0*/  LDSM.16.M88.4 R196, [R215+0x1800] ;  /* 0x00180000d7c4783b */ /* 0x000e6a0000000200 */
[C---:B---3--:R-:W-:Y:S06]  /*1dcf0*/  HMMA.16816.F32 R12, R192.reuse, R164, R12 ;  /* 0x000000a4c00c723c */ /* 0x048fec000000180c */
[C---:B------:R-:W-:Y:S01]  /*1dd00*/  HMMA.16816.F32 R16, R192.reuse, R166, R16 ;  /* 0x000000a6c010723c */ /* 0x040fe20000001810 */
[----:B------:R-:W-:Y:S05]  /*1dd10*/  LDSM.16.M88.4 R164, [R225+0x2000] ;  /* 0x00200000e1a4783b */ /* 0x000fea0000000200 */
[C---:B-----5:R-:W-:Y:S06]  /*1dd20*/  HMMA.16816.F32 R20, R192.reuse, R176, R20 ;  /* 0x000000b0c014723c */ /* 0x060fec0000001814 */
[C---:B------:R-:W-:Y:S01]  /*1dd30*/  HMMA.16816.F32 R24, R192.reuse, R178, R24 ;  /* 0x000000b2c018723c */ /* 0x040fe20000001818 */
[----:B------:R-:W3:Y:S05]  /*1dd40*/  LDSM.16.M88.4 R176, [R224+0xa000] ;  /* 0x00a00000e0b0783b */ /* 0x000eea0000000200 */
[C---:B------:R-:W-:Y:S06]  /*1dd50*/  HMMA.16816.F32 R28, R192.reuse, R180, R28 ;  /* 0x000000b4c01c723c */ /* 0x040fec000000181c */
[----:B------:R-:W-:Y:S01]  /*1dd60*/  HMMA.16816.F32 R32, R192, R182, R32 ;  /* 0x000000b6c020723c */ /* 0x000fe20000001820 */
[----:B------:R-:W5:Y:S04]  /*1dd70*/  LDSM.16.M88.4 R180, [R224+0xa800] ;  /* 0x00a80000e0b4783b */ /* 0x000f680000000200 */
[----:B------:R-:W5:Y:S01]  /*1dd80*/  LDSM.16.M88.4 R192, [R224+0xb000] ;  /* 0x00b00000e0c0783b */ /* 0x000f620000000200 */
[C---:B------:R-:W-:Y:S06]  /*1dd90*/  HMMA.16816.F32 R4, R184.reuse, R200, R4 ;  /* 0x000000c8b804723c */ /* 0x040fec0000001804 */
[C---:B------:R-:W-:Y:S01]  /*1dda0*/  HMMA.16816.F32 R8, R184.reuse, R202, R8 ;  /* 0x000000cab808723c */ /* 0x040fe20000001808 */
[----:B------:R-:W5:Y:S05]  /*1ddb0*/  LDSM.16.M88.4 R200, [R224+0xb800] ;  /* 0x00b80000e0c8783b */ /* 0x000f6a0000000200 */
[C---:B----4-:R-:W-:Y:S06]  /*1ddc0*/  HMMA.16816.F32 R12, R184.reuse, R172, R12 ;  /* 0x000000acb80c723c */ /* 0x050fec000000180c */
[C---:B------:R-:W-:Y:S01]  /*1ddd0*/  HMMA.16816.F32 R16, R184.reuse, R174, R16 ;  /* 0x000000aeb810723c */ /* 0x040fe20000001810 */
[----:B------:R-:W-:Y:S05]  /*1dde0*/  LDSM.16.M88.4 R172, [R223+0x2000] ;  /* 0x00200000dfac783b */ /* 0x000fea0000000200 */
[C---:B------:R-:W-:Y:S06]  /*1ddf0*/  HMMA.16816.F32 R20, R184.reuse, R188, R20 ;  /* 0x000000bcb814723c */ /* 0x040fec0000001814 */
[C---:B------:R-:W-:Y:S01]  /*1de00*/  HMMA.16816.F32 R24, R184.reuse, R190, R24 ;  /* 0x000000beb818723c */ /* 0x040fe20000001818 */
[----:B------:R-:W4:Y:S05]  /*1de10*/  LDSM.16.M88.4 R188, [R214] ;  /* 0x00000000d6bc783b */ /* 0x000f2a0000000200 */
[C---:B-1----:R-:W-:Y:S06]  /*1de20*/  HMMA.16816.F32 R28, R184.reuse, R196, R28 ;  /* 0x000000c4b81c723c */ /* 0x042fec000000181c */
[----:B------:R-:W-:Y:S01]  /*1de30*/  HMMA.16816.F32 R32, R184, R198, R32 ;  /* 0x000000c6b820723c */ /* 0x000fe20000001820 */
[----:B------:R-:W1:Y:S04]  /*1de40*/  LDSM.16.M88.4 R184, [R213] ;  /* 0x00000000d5b8783b */ /* 0x000e680000000200 */
[----:B------:R-:W1:Y:S01]  /*1de50*/  LDSM.16.M88.4 R196, [R212] ;  /* 0x00000000d4c4783b */ /* 0x000e620000000200 */
[C---:B---3--:R-:W-:Y:S06]  /*1de60*/  HMMA.16816.F32 R4, R164.reuse, R176, R4 ;  /* 0x000000b0a404723c */ /* 0x048fec0000001804 */
[C---:B------:R-:W-:Y:S01]  /*1de70*/  HMMA.16816.F32 R8, R164.reuse, R178, R8 ;  /* 0x000000b2a408723c */ /* 0x040fe20000001808 */
[----:B------:R-:W3:Y:S05]  /*1de80*/  LDSM.16.M88.4 R176, [R211] ;  /* 0x00000000d3b0783b */ /* 0x000eea0000000200 */
        /* <DEDUP_REMOVED lines=9> */
[----:B------:R-:W-:Y:S01]  /*1df20*/  LDSM.16.M88.4 R200, [R215+0x2000] ;  /* 0x00200000d7c8783b */ /* 0x000fe20000000200 */
[C---:B----4-:R-:W-:Y:S06]  /*1df30*/  HMMA.16816.F32 R4, R172.reuse, R188, R4 ;  /* 0x000000bcac04723c */ /* 0x050fec0000001804 */
[C---:B------:R-:W-:Y:S01]  /*1df40*/  HMMA.16816.F32 R8, R172.reuse, R190, R8 ;  /* 0x000000beac08723c */ /* 0x040fe20000001808 */
[----:B------:R-:W-:Y:S05]  /*1df50*/  LDSM.16.M88.4 R188, [R219+0xb800] ;  /* 0x00b80000dbbc783b */ /* 0x000fea0000000200 */
[C---:B-1----:R-:W-:Y:S06]  /*1df60*/  HMMA.16816.F32 R12, R172.reuse, R184, R12 ;  /* 0x000000b8ac0c723c */ /* 0x042fec000000180c */
[C---:B------:R-:W-:Y:S01]  /*1df70*/  HMMA.16816.F32 R16, R172.reuse, R186, R16 ;  /* 0x000000baac10723c */ /* 0x040fe20000001810 */
[----:B------:R-:W1:Y:S05]  /*1df80*/  LDSM.16.M88.4 R184, [R219+0xb000] ;  /* 0x00b00000dbb8783b */ /* 0x000e6a0000000200 */
[C---:B------:R-:W-:Y:S06]  /*1df90*/  HMMA.16816.F32 R20, R172.reuse, R196, R20 ;  /* 0x000000c4ac14723c */ /* 0x040fec0000001814 */
[C---:B------:R-:W-:Y:S01]  /*1dfa0*/  HMMA.16816.F32 R24, R172.reuse, R198, R24 ;  /* 0x000000c6ac18723c */ /* 0x040fe20000001818 */
[----:B------:R-:W4:Y:S05]  /*1dfb0*/  LDSM.16.M88.4 R196, [R220+0x2000] ;  /* 0x00200000dcc4783b */ /* 0x000f2a0000000200 */
[C---:B---3--:R-:W-:Y:S06]  /*1dfc0*/  HMMA.16816.F32 R28, R172.reuse, R176, R28 ;  /* 0x000000b0ac1c723c */ /* 0x048fec000000181c */
[----:B------:R-:W-:Y:S01]  /*1dfd0*/  HMMA.16816.F32 R32, R172, R178, R32 ;  /* 0x000000b2ac20723c */ /* 0x000fe20000001820 */
[----:B------:R-:W3:Y:S04]  /*1dfe0*/  LDSM.16.M88.4 R172, [R215+0x2800] ;  /* 0x00280000d7ac783b */ /* 0x000ee80000000200 */
[----:B------:R-:W2:Y:S01]  /*1dff0*/  LDSM.16.M88.4 R176, [R215+0x3000] ;  /* 0x00300000d7b0783b */ /* 0x000ea20000000200 */
[C---:B-----5:R-:W-:Y:S06]  /*1e000*/  HMMA.16816.F32 R4, R180.reuse, R192, R4 ;  /* 0x000000c0b404723c */ /* 0x060fec0000001804 */
[C---:B------:R-:W-:Y:S01]  /*1e010*/  HMMA.16816.F32 R8, R180.reuse, R194, R8 ;  /* 0x000000c2b408723c */ /* 0x040fe20000001808 */
[----:B------:R-:W5:Y:S05]  /*1e020*/  LDSM.16.M88.4 R192, [R215+0x3800] ;  /* 0x00380000d7c0783b */ /* 0x000f6a0000000200 */
[C---:B------:R-:W-:Y:S06]  /*1e030*/  HMMA.16816.F32 R12, R180.reuse, R164, R12 ;  /* 0x000000a4b40c723c */ /* 0x040fec000000180c */
[C---:B------:R-:W-:Y:S01]  /*1e040*/  HMMA.16816.F32 R16, R180.reuse, R166, R16 ;  /* 0x000000a6b410723c */ /* 0x040fe20000001810 */
[----:B------:R-:W-:Y:S05]  /*1e050*/  LDSM.16.M88.4 R164, [R225+0x4000] ;  /* 0x00400000e1a4783b */ /* 0x000fea0000000200 */
[C---:B-1----:R-:W-:Y:S06]  /*1e060*/  HMMA.16816.F32 R20, R180.reuse, R184, R20 ;  /* 0x000000b8b414723c */ /* 0x042fec0000001814 */
[C---:B------:R-:W-:Y:S01]  /*1e070*/  HMMA.16816.F32 R24, R180.reuse, R186, R24 ;  /* 0x000000bab418723c */ /* 0x040fe20000001818 */
[----:B------:R-:W-:Y:S05]  /*1e080*/  LDSM.16.M88.4 R184, [R224+0xc800] ;  /* 0x00c80000e0b8783b */ /* 0x000fea0000000200 */
[C---:B------:R-:W-:Y:S06]  /*1e090*/  HMMA.16816.F32 R28, R180.reuse, R188, R28 ;  /* 0x000000bcb41c723c */ /* 0x040fec000000181c */
[----:B------:R-:W-:Y:S01]  /*1e0a0*/  HMMA.16816.F32 R32, R180, R190, R32 ;  /* 0x000000beb420723c */ /* 0x000fe20000001820 */
[----:B------:R-:W1:Y:S04]  /*1e0b0*/  LDSM.16.M88.4 R180, [R224+0xc000] ;  /* 0x00c00000e0b4783b */ /* 0x000e680000000200 */
[----:B------:R-:W1:Y:S01]  /*1e0c0*/  LDSM.16.M88.4 R188, [R224+0xd000] ;  /* 0x00d00000e0bc783b */ /* 0x000e620000000200 */
[C---:B----4-:R-:W-:Y:S06]  /*1e0d0*/  HMMA.16816.F32 R4, R196.reuse, R200, R4 ;  /* 0x000000c8c404723c */ /* 0x050fec0000001804 */
[C---:B------:R-:W-:Y:S01]  /*1e0e0*/  HMMA.16816.F32 R8, R196.reuse, R202, R8 ;  /* 0x000000cac408723c */ /* 0x040fe20000001808 */
[----:B------:R-:W-:Y:S05]  /*1e0f0*/  LDSM.16.M88.4 R200, [R210] ;  /* 0x00000000d2c8783b */ /* 0x000fea0000000200 */
[C---:B---3--:R-:W-:Y:S06]  /*1e100*/  HMMA.16816.F32 R12, R196.reuse, R172, R12 ;  /* 0x000000acc40c723c */ /* 0x048fec000000180c */
[C---:B------:R-:W-:Y:S01]  /*1e110*/  HMMA.16816.F32 R16, R196.reuse, R174, R16 ;  /* 0x000000aec410723c */ /* 0x040fe20000001810 */
[----:B------:R-:W3:Y:S05]  /*1e120*/  LDSM.16.M88.4 R172, [R224+0xd800] ;  /* 0x00d80000e0ac783b */ /* 0x000eea0000000200 */
[C---:B--2---:R-:W-:Y:S06]  /*1e130*/  HMMA.16816.F32 R20, R196.reuse, R176, R20 ;  /* 0x000000b0c414723c */ /* 0x044fec0000001814 */
[C---:B------:R-:W-:Y:S01]  /*1e140*/  HMMA.16816.F32 R24, R196.reuse, R178, R24 ;  /* 0x000000b2c418723c */ /* 0x040fe20000001818 */
[----:B------:R-:W2:Y:S05]  /*1e150*/  LDSM.16.M88.4 R176, [R223+0x4000] ;  /* 0x00400000dfb0783b */ /* 0x000eaa0000000200 */
[C---:B-----5:R-:W-:Y:S06]  /*1e160*/  HMMA.16816.F32 R28, R196.reuse, R192, R28 ;  /* 0x000000c0c41c723c */ /* 0x060fec000000181c */
[----:B------:R-:W-:Y:S01]  /*1e170*/  HMMA.16816.F32 R32, R196, R194, R32 ;  /* 0x000000c2c420723c */ /* 0x000fe20000001820 */
[----:B------:R-:W4:Y:S04]  /*1e180*/  LDSM.16.M88.4 R192, [R209] ;  /* 0x00000000d1c0783b */ /* 0x000f280000000200 */
        /* <DEDUP_REMOVED lines=9> */
[----:B------:R-:W5:Y:S05]  /*1e220*/  LDSM.16.M88.4 R188, [R219+0xc000] ;  /* 0x00c00000dbbc783b */ /* 0x000f6a0000000200 */
[C---:B---3--:R-:W-:Y:S06]  /*1e230*/  HMMA.16816.F32 R28, R164.reuse, R172, R28 ;  /* 0x000000aca41c723c */ /* 0x048fec000000181c */
[----:B------:R-:W-:Y:S01]  /*1e240*/  HMMA.16816.F32 R32, R164, R174, R32 ;  /* 0x000000aea420723c */ /* 0x000fe20000001820 */
[----:B------:R-:W3:Y:S04]  /*1e250*/  LDSM.16.M88.4 R164, [R219+0xc800] ;  /* 0x00c80000dba4783b */ /* 0x000ee80000000200 */
[----:B------:R-:W3:Y:S01]  /*1e260*/  LDSM.16.M88.4 R172, [R219+0xd000] ;  /* 0x00d00000dbac783b */ /* 0x000ee20000000200 */
[C---:B--2---:R-:W-:Y:S06]  /*1e270*/  HMMA.16816.F32 R4, R176.reuse, R200, R4 ;  /* 0x000000c8b004723c */ /* 0x044fec0000001804 */
[C---:B------:R-:W-:Y:S01]  /*1e280*/  HMMA.16816.F32 R8, R176.reuse, R202, R8 ;  /* 0x000000cab008723c */ /* 0x040fe20000001808 */
[----:B------:R-:W2:Y:S05]  /*1e290*/  LDSM.16.M88.4 R200, [R219+0xd800] ;  /* 0x00d80000dbc8783b */ /* 0x000eaa0000000200 */
        /* <DEDUP_REMOVED lines=8> */
[----:B------:R-:W-:Y:S04]  /*1e320*/  LDSM.16.M88.4 R176, [R215+0x5800] ;  /* 0x00580000d7b0783b */ /* 0x000fe80000000200 */
[----:B------:R-:W-:Y:S01]  /*1e330*/  LDSM.16.M88.4 R196, [R224+0xe000] ;  /* 0x00e00000e0c4783b */ /* 0x000fe20000000200 */
[C---:B-----5:R-:W-:Y:S06]  /*1e340*/  HMMA.16816.F32 R4, R184.reuse, R188, R4 ;  /* 0x000000bcb804723c */ /* 0x060fec0000001804 */
[C---:B------:R-:W-:Y:S01]  /*1e350*/  HMMA.16816.F32 R8, R184.reuse, R190, R8 ;  /* 0x000000beb808723c */ /* 0x040fe20000001808 */
[----:B------:R-:W-:Y:S05]  /*1e360*/  LDSM.16.M88.4 R188, [R225+0x6000] ;  /* 0x00600000e1bc783b */ /* 0x000fea0000000200 */
[C---:B---3--:R-:W-:Y:S06]  /*1e370*/  HMMA.16816.F32 R12, R184.reuse, R164, R12 ;  /* 0x000000a4b80c723c */ /* 0x048fec000000180c */
[C---:B------:R-:W-:Y:S01]  /*1e380*/  HMMA.16816.F32 R16, R184.reuse, R166, R16 ;  /* 0x000000a6b810723c */ /* 0x040fe20000001810 */
[----:B------:R-:W3:Y:S05]  /*1e390*/  LDSM.16.M88.4 R164, [R215+0x4800] ;  /* 0x00480000d7a4783b */ /* 0x000eea0000000200 */
[C---:B------:R-:W-:Y:S06]  /*1e3a0*/  HMMA.16816.F32 R20, R184.reuse, R172, R20 ;  /* 0x000000acb814723c */ /* 0x040fec0000001814 */
[C---:B------:R-:W-:Y:S01]  /*1e3b0*/  HMMA.16816.F32 R24, R184.reuse, R174, R24 ;  /* 0x000000aeb818723c */ /* 0x040fe20000001818 */
[----:B------:R-:W4:Y:S05]  /*1e3c0*/  LDSM.16.M88.4 R172, [R215+0x5000] ;  /* 0x00500000d7ac783b */ /* 0x000f2a0000000200 */
[C---:B--2---:R-:W-:Y:S06]  /*1e3d0*/  HMMA.16816.F32 R28, R184.reuse, R200, R28 ;  /* 0x000000c8b81c723c */ /* 0x044fec000000181c */
[----:B------:R-:W-:Y:S01]  /*1e3e0*/  HMMA.16816.F32 R32, R184, R202, R32 ;  /* 0x000000cab820723c */ /* 0x000fe20000001820 */
[----:B------:R-:W2:Y:S04]  /*1e3f0*/  LDSM.16.M88.4 R184, [R224+0xe800] ;  /* 0x00e80000e0b8783b */ /* 0x000ea80000000200 */
[----:B------:R-:W-:Y:S01]  /*1e400*/  LDSM.16.M88.4 R200, [R224+0xf800] ;  /* 0x00f80000e0c8783b */ /* 0x000fe20000000200 */
[C---:B-1----:R-:W-:Y:S06]  /*1e410*/  HMMA.16816.F32 R4, R180.reuse, R192, R4 ;  /* 0x000000c0b404723c */ /* 0x042fec0000001804 */
[C---:B------:R-:W-:Y:S01]  /*1e420*/  HMMA.16816.F32 R8, R180.reuse, R194, R8 ;  /* 0x000000c2b408723c */ /* 0x040fe20000001808 */
[----:B------:R-:W1:Y:S05]  /*1e430*/  LDSM.16.M88.4 R192, [R224+0xf000] ;  /* 0x00f00000e0c0783b */ /* 0x000e6a0000000200 */
[C---:B---3--:R-:W-:Y:S06]  /*1e440*/  HMMA.16816.F32 R12, R180.reuse, R164, R12 ;  /* 0x000000a4b40c723c */ /* 0x048fec000000180c */
[C---:B------:R-:W-:Y:S01]  /*1e450*/  HMMA.16816.F32 R16, R180.reuse, R166, R16 ;  /* 0x000000a6b410723c */ /* 0x040fe20000001810 */
[----:B------:R-:W-:Y:S05]  /*1e460*/  LDSM.16.M88.4 R164, [R223+0x6000] ;  /* 0x00600000dfa4783b */ /* 0x000fea0000000200 */
[C---:B----4-:R-:W-:Y:S06]  /*1e470*/  HMMA.16816.F32 R20, R180.reuse, R172, R20 ;  /* 0x000000acb414723c */ /* 0x050fec0000001814 */
[C---:B------:R-:W-:Y:S01]  /*1e480*/  HMMA.16816.F32 R24, R180.reuse, R174, R24 ;  /* 0x000000aeb418723c */ /* 0x040fe20000001818 */
[----:B------:R-:W3:Y:S05]  /*1e490*/  LDSM.16.M88.4 R172, [R206] ;  /* 0x00000000ceac783b */ /* 0x000eea0000000200 */
[C---:B------:R-:W-:Y:S06]  /*1e4a0*/  HMMA.16816.F32 R28, R180.reuse, R176, R28 ;  /* 0x000000b0b41c723c */ /* 0x040fec000000181c */
[----:B------:R-:W-:Y:S01]  /*1e4b0*/  HMMA.16816.F32 R32, R180, R178, R32 ;  /* 0x000000b2b420723c */ /* 0x000fe20000001820 */
[----:B------:R-:W4:Y:S04]  /*1e4c0*/  LDSM.16.M88.4 R176, [R205] ;  /* 0x00000000cdb0783b */ /* 0x000f280000000200 */
[----:B------:R-:W5:Y:S01]  /*1e4d0*/  LDSM.16.M88.4 R180, [R204] ;  /* 0x00000000ccb4783b */ /* 0x000f620000000200 */
[C---:B------:R-:W-:Y:S06]  /*1e4e0*/  HMMA.16816.F32 R4, R188.reuse, R196, R4 ;  /* 0x000000c4bc04723c */ /* 0x040fec0000001804 */
[C---:B------:R-:W-:Y:S01]  /*1e4f0*/  HMMA.16816.F32 R8, R188.reuse, R198, R8 ;  /* 0x000000c6bc08723c */ /* 0x040fe20000001808 */
[----:B------:R-:W5:Y:S05]  /*1e500*/  LDSM.16.M88.4 R196, [R168] ;  /* 0x00000000a8c4783b */ /* 0x000f6a0000000200 */
[C---:B--2---:R-:W-:Y:S06]  /*1e510*/  HMMA.16816.F32 R12, R188.reuse, R184, R12 ;  /* 0x000000b8bc0c723c */ /* 0x044fec000000180c */
        /* <DEDUP_REMOVED lines=9> */
[C---:B---3--:R-:W-:Y:S06]  /*1e5b0*/  HMMA.16816.F32 R4, R164.reuse, R172, R4 ;  /* 0x000000aca404723c */ /* 0x048fec0000001804 */
[C---:B------:R-:W-:Y:S01]  /*1e5c0*/  HMMA.16816.F32 R8, R164.reuse, R174, R8 ;  /* 0x000000aea408723c */ /* 0x040fe20000001808 */
[----:B------:R-:W2:Y:S05]  /*1e5d0*/  LDSM.16.M88.4 R172, [R219+0xe800] ;  /* 0x00e80000dbac783b */ /* 0x000eaa0000000200 */
[C---:B----4-:R-:W-:Y:S06]  /*1e5e0*/  HMMA.16816.F32 R12, R164.reuse, R176, R12 ;  /* 0x000000b0a40c723c */ /* 0x050fec000000180c */
[C---:B------:R-:W-:Y:S01]  /*1e5f0*/  HMMA.16816.F32 R16, R164.reuse, R178, R16 ;  /* 0x000000b2a410723c */ /* 0x040fe20000001810 */
[----:B------:R-:W3:Y:S05]  /*1e600*/  LDSM.16.M88.4 R176, [R219+0xf000] ;  /* 0x00f00000dbb0783b */ /* 0x000eea0000000200 */
[C---:B-----5:R-:W-:Y:S06]  /*1e610*/  HMMA.16816.F32 R20, R164.reuse, R180, R20 ;  /* 0x000000b4a414723c */ /* 0x060fec0000001814 */
[C---:B------:R-:W-:Y:S01]  /*1e620*/  HMMA.16816.F32 R24, R164.reuse, R182, R24 ;  /* 0x000000b6a418723c */ /* 0x040fe20000001818 */
[----:B------:R-:W4:Y:S05]  /*1e630*/  LDSM.16.M88.4 R180, [R219+0xf800] ;  /* 0x00f80000dbb4783b */ /* 0x000f2a0000000200 */
[C---:B------:R-:W-:Y:S06]  /*1e640*/  HMMA.16816.F32 R28, R164.reuse, R196, R28 ;  /* 0x000000c4a41c723c */ /* 0x040fec000000181c */
[----:B------:R-:W-:Y:S01]  /*1e650*/  HMMA.16816.F32 R32, R164, R198, R32 ;  /* 0x000000c6a420723c */ /* 0x000fe20000001820 */
[----:B------:R-:W5:Y:S05]  /*1e660*/  LDSM.16.M88.4 R164, [R215+0x6800] ;  /* 0x00680000d7a4783b */ /* 0x000f6a0000000200 */
[C---:B-1----:R-:W-:Y:S06]  /*1e670*/  HMMA.16816.F32 R4, R184.reuse, R192, R4 ;  /* 0x000000c0b804723c */ /* 0x042fec0000001804 */
[C---:B------:R-:W-:Y:S06]  /*1e680*/  HMMA.16816.F32 R8, R184.reuse, R194, R8 ;  /* 0x000000c2b808723c */ /* 0x040fec0000001808 */
[C---:B--2---:R-:W-:Y:S06]  /*1e690*/  HMMA.16816.F32 R12, R184.reuse, R172, R12 ;  /* 0x000000acb80c723c */ /* 0x044fec000000180c */
[C---:B------:R-:W-:Y:S06]  /*1e6a0*/  HMMA.16816.F32 R16, R184.reuse, R174, R16 ;  /* 0x000000aeb810723c */ /* 0x040fec0000001810 */
[C---:B---3--:R-:W-:Y:S06]  /*1e6b0*/  HMMA.16816.F32 R20, R184.reuse, R176, R20 ;  /* 0x000000b0b814723c */ /* 0x048fec0000001814 */
[C---:B------:R-:W-:Y:S06]  /*1e6c0*/  HMMA.16816.F32 R24, R184.reuse, R178, R24 ;  /* 0x000000b2b818723c */ /* 0x040fec0000001818 */
[C---:B----4-:R-:W-:Y:S06]  /*1e6d0*/  HMMA.16816.F32 R28, R184.reuse, R180, R28 ;  /* 0x000000b4b81c723c */ /* 0x050fec000000181c */
[----:B------:R-:W-:Y:S06]  /*1e6e0*/  HMMA.16816.F32 R32, R184, R182, R32 ;  /* 0x000000b6b820723c */ /* 0x000fec0000001820 */
[C---:B------:R-:W-:Y:S06]  /*1e6f0*/  HMMA.16816.F32 R4, R188.reuse, R200, R4 ;  /* 0x000000c8bc04723c */ /* 0x040fec0000001804 */
[C---:B------:R-:W-:Y:S06]  /*1e700*/  HMMA.16816.F32 R8, R188.reuse, R202, R8 ;  /* 0x000000cabc08723c */ /* 0x040fec0000001808 */
[C---:B-----5:R-:W-:Y:S06]  /*1e710*/  HMMA.16816.F32 R12, R188.reuse, R164, R12 ;  /* 0x000000a4bc0c723c */ /* 0x060fec000000180c */
[C---:B------:R-:W-:Y:S06]  /*1e720*/  HMMA.16816.F32 R16, R188.reuse, R166, R16 ;  /* 0x000000a6bc10723c */ /* 0x040fec0000001810 */
[-C--:B------:R-:W-:Y:S01]  /*1e730*/  FMUL.FTZ R181, R4, R248.reuse ;  /* 0x000000f804b57220 */ /* 0x080fe20000410000 */
[-C--:B------:R-:W-:Y:S01]  /*1e740*/  FMUL.FTZ R194, R5, R248.reuse ;  /* 0x000000f805c27220 */ /* 0x080fe20000410000 */
[-C--:B------:R-:W-:Y:S03]  /*1e750*/  FMUL.FTZ R192, R6, R248.reuse ;  /* 0x000000f806c07220 */ /* 0x080fe60000410000 */
[-C--:B------:R-:W-:Y:S01]  /*1e760*/  FMUL.FTZ R203, R7, R248.reuse ;  /* 0x000000f807cb7220 */ /* 0x080fe20000410000 */
[----:B------:R-:W1:Y:S01]  /*1e770*/  MUFU.TANH R181, R181 ;  /* 0x000000b500b57308 */ /* 0x000e620000002400 */
[----:B------:R-:W2:Y:S01]  /*1e780*/  LDSM.16.M88.4 R4, [R215+0x7000] ;  /* 0x00700000d704783b */ /* 0x000ea20000000200 */
[-C--:B------:R-:W-:Y:S01]  /*1e790*/  FMUL.FTZ R8, R8, R248.reuse ;  /* 0x000000f808087220 */ /* 0x080fe20000410000 */
[-C--:B------:R-:W-:Y:S01]  /*1e7a0*/  FMUL.FTZ R9, R9, R248.reuse ;  /* 0x000000f809097220 */ /* 0x080fe20000410000 */
[-C--:B------:R-:W-:Y:S01]  /*1e7b0*/  FMUL.FTZ R10, R10, R248.reuse ;  /* 0x000000f80a0a7220 */ /* 0x080fe20000410000 */
[-C--:B------:R-:W-:Y:S01]  /*1e7c0*/  FMUL.FTZ R11, R11, R248.reuse ;  /* 0x000000f80b0b7220 */ /* 0x080fe20000410000 */
[-C--:B------:R-:W-:Y:S01]  /*1e7d0*/  FMUL.FTZ R12, R12, R248.reuse ;  /* 0x000000f80c0c7220 */ /* 0x080fe20000410000 */
[-C--:B------:R-:W-:Y:S03]  /*1e7e0*/  FMUL.FTZ R13, R13, R248.reuse ;  /* 0x000000f80d0d7220 */ /* 0x080fe60000410000 */
[----:B------:R-:W3:Y:S01]  /*1e7f0*/  MUFU.TANH R193, R8 ;  /* 0x0000000800c17308 */ /* 0x000ee20000002400 */
[-C--:B------:R-:W-:Y:S01]  /*1e800*/  FMUL.FTZ R14, R14, R248.reuse ;  /* 0x000000f80e0e7220 */ /* 0x080fe20000410000 */
[-C--:B------:R-:W-:Y:S01]  /*1e810*/  FMUL.FTZ R15, R15, R248.reuse ;  /* 0x000000f80f0f7220 */ /* 0x080fe20000410000 */
[-C--:B------:R-:W-:Y:S01]  /*1e820*/  FMUL.FTZ R16, R16, R248.reuse ;  /* 0x000000f810107220 */ /* 0x080fe20000410000 */
[-C--:B------:R-:W-:Y:S01]  /*1e830*/  FMUL.FTZ R17, R17, R248.reuse ;  /* 0x000000f811117220 */ /* 0x080fe20000410000 */
[-C--:B------:R-:W-:Y:S01]  /*1e840*/  FMUL.FTZ R18, R18, R248.reuse ;  /* 0x000000f812127220 */ /* 0x080fe20000410000 */
[-C--:B------:R-:W-:Y:S04]  /*1e850*/  FMUL.FTZ R19, R19, R248.reuse ;  /* 0x000000f813137220 */ /* 0x080fe80000410000 */
[----:B------:R-:W4:Y:S10]  /*1e860*/  MUFU.TANH R201, R9 ;  /* 0x0000000900c97308 */ /* 0x000f340000002400 */
[----:B------:R-:W1:Y:S10]  /*1e870*/  MUFU.TANH R199, R10 ;  /* 0x0000000a00c77308 */ /* 0x000e740000002400 */
[----:B------:R5:W1:Y:S10]  /*1e880*/  MUFU.TANH R164, R11 ;  /* 0x0000000b00a47308 */ /* 0x000a740000002400 */
[----:B------:R-:W1:Y:S01]  /*1e890*/  MUFU.TANH R194, R194 ;  /* 0x000000c200c27308 */ /* 0x000e620000002400 */
[C---:B--2---:R-:W-:Y:S06]  /*1e8a0*/  HMMA.16816.F32 R20, R188.reuse, R4, R20 ;  /* 0x00000004bc14723c */ /* 0x044fec0000001814 */
[C---:B------:R-:W-:Y:S03]  /*1e8b0*/  HMMA.16816.F32 R24, R188.reuse, R6, R24 ;  /* 0x00000006bc18723c */ /* 0x040fe60000001818 */
[----:B------:R-:W2:Y:S01]  /*1e8c0*/  MUFU.TANH R192, R192 ;  /* 0x000000c000c07308 */ /* 0x000ea20000002400 */
[----:B-----5:R-:W5:Y:S02]  /*1e8d0*/  LDSM.16.M88.4 R8, [R215+0x7800] ;  /* 0x00780000d708783b */ /* 0x020f640000000200 */
[----:B------:R-:W-:Y:S07]  /*1e8e0*/  DEPBAR.LE SB0, 0x0 ;  /* 0x000080000000791a */ /* 0x000fee0000000000 */
[----:B------:R-:W1:Y:S01]  /*1e8f0*/  MUFU.TANH R203, R203 ;  /* 0x000000cb00cb7308 */ /* 0x000e620000002400 */
[----:B------:R-:W-:Y:S09]  /*1e900*/  BAR.SYNC.DEFER_BLOCKING 0x0 ;  /* 0x0000000000007b1d */ /* 0x000ff20000010000 */
[----:B------:R1:W1:Y:S01]  /*1e910*/  MUFU.TANH R196, R12 ;  /* 0x0000000c00c47308 */ /* 0x0002620000002400 */
[-C--:B------:R-:W-:Y:S01]  /*1e920*/  FMUL.FTZ R20, R20, R248.reuse ;  /* 0x000000f814147220 */ /* 0x080fe20000410000 */
[-C--:B------:R-:W-:Y:S01]  /*1e930*/  FMUL.FTZ R21, R21, R248.reuse ;  /* 0x000000f815157220 */ /* 0x080fe20000410000 */
[-C--:B------:R-:W-:Y:S01]  /*1e940*/  FMUL.FTZ R22, R22, R248.reuse ;  /* 0x000000f816167220 */ /* 0x080fe20000410000 */
[-C--:B------:R-:W-:Y:S01]  /*1e950*/  FMUL.FTZ R23, R23, R248.reuse ;  /* 0x000000f817177220 */ /* 0x080fe20000410000 */
[-C--:B------:R-:W-:Y:S01]  /*1e960*/  FMUL.FTZ R24, R24, R248.reuse ;  /* 0x000000f818187220 */ /* 0x080fe20000410000 */
[-C--:B------:R-:W-:Y:S04]  /*1e970*/  FMUL.FTZ R25, R25, R248.reuse ;  /* 0x000000f819197220 */ /* 0x080fe80000410000 */
[----:B------:R1:W1:Y:S01]  /*1e980*/  MUFU.TANH R175, R13 ;  /* 0x0000000d00af7308 */ /* 0x0002620000002400 */
[-C--:B------:R-:W-:Y:S01]  /*1e990*/  FMUL.FTZ R26, R26, R248.reuse ;  /* 0x000000f81a1a7220 */ /* 0x080fe20000410000 */
[-C--:B------:R-:W-:Y:S08]  /*1e9a0*/  FMUL.FTZ R27, R27, R248.reuse ;  /* 0x000000f81b1b7220 */ /* 0x080ff00000410000 */
[----:B------:R1:W1:Y:S10]  /*1e9b0*/  MUFU.TANH R173, R14 ;  /* 0x0000000e00ad7308 */ /* 0x0002740000002400 */
[----:B------:R1:W1:Y:S01]  /*1e9c0*/  MUFU.TANH R198, R15 ;  /* 0x0000000f00c67308 */ /* 0x0002620000002400 */
[C---:B-----5:R-:W-:Y:S06]  /*1e9d0*/  HMMA.16816.F32 R28, R188.reuse, R8, R28 ;  /* 0x00000008bc1c723c */ /* 0x060fec000000181c */
[----:B------:R-:W-:Y:S03]  /*1e9e0*/  HMMA.16816.F32 R32, R188, R10, R32 ;  /* 0x0000000abc20723c */ /* 0x000fe60000001820 */
[----:B------:R1:W1:Y:S04]  /*1e9f0*/  MUFU.TANH R200, R16 ;  /* 0x0000001000c87308 */ /* 0x0002680000002400 */
[----:B------:R-:W-:Y:S06]  /*1ea00*/  IMAD.MOV.U32 R188, RZ, RZ, R250 ;  /* 0x000000ffffbc7224 */ /* 0x000fec00078e00fa */
[----:B------:R1:W1:Y:S01]  /*1ea10*/  MUFU.TANH R202, R17 ;  /* 0x0000001100ca7308 */ /* 0x0002620000002400 */
[----:B------:R-:W-:Y:S09]  /*1ea20*/  IMAD.MOV.U32 R189, RZ, RZ, R251 ;  /* 0x000000ffffbd7224 */ /* 0x000ff200078e00fb */
[----:B------:R1:W1:Y:S01]  /*1ea30*/  MUFU.TANH R174, R18 ;  /* 0x0000001200ae7308 */ /* 0x0002620000002400 */
[-C--:B------:R-:W-:Y:S01]  /*1ea40*/  FMUL.FTZ R28, R28, R248.reuse ;  /* 0x000000f81c1c7220 */ /* 0x080fe20000410000 */
[-C--:B------:R-:W-:Y:S01]  /*1ea50*/  FMUL.FTZ R29, R29, R248.reuse ;  /* 0x000000f81d1d7220 */ /* 0x080fe20000410000 */
[-C--:B------:R-:W-:Y:S01]  /*1ea60*/  FMUL.FTZ R30, R30, R248.reuse ;  /* 0x000000f81e1e7220 */ /* 0x080fe20000410000 */
[-C--:B------:R-:W-:Y:S01]  /*1ea70*/  FMUL.FTZ R31, R31, R248.reuse ;  /* 0x000000f81f1f7220 */ /* 0x080fe20000410000 */
[-C--:B------:R-:W-:Y:S05]  /*1ea80*/  FMUL.FTZ R32, R32, R248.reuse ;  /* 0x000000f820207220 */ /* 0x080fea0000410000 */
[----:B------:R1:W1:Y:S01]  /*1ea90*/  MUFU.TANH R172, R19 ;  /* 0x0000001300ac7308 */ /* 0x0002620000002400 */
[-C--:B------:R-:W-:Y:S01]  /*1eaa0*/  FMUL.FTZ R33, R33, R248.reuse ;  /* 0x000000f821217220 */ /* 0x080fe20000410000 */
[-C--:B------:R-:W-:Y:S01]  /*1eab0*/  FMUL.FTZ R34, R34, R248.reuse ;  /* 0x000000f822227220 */ /* 0x080fe20000410000 */
[----:B------:R-:W-:Y:S07]  /*1eac0*/  FMUL.FTZ R35, R35, R248 ;  /* 0x000000f823237220 */ /* 0x000fee0000410000 */
[----:B------:R1:W1:Y:S10]  /*1ead0*/  MUFU.TANH R187, R20 ;  /* 0x0000001400bb7308 */ /* 0x0002740000002400 */
        /* <DEDUP_REMOVED lines=14> */
[----:B------:R1:W1:Y:S01]  /*1ebc0*/  MUFU.TANH R165, R35 ;  /* 0x0000002300a57308 */ /* 0x0002620000002400 */
[----:B--234-:R-:W-:Y:S05]  /*1ebd0*/  @!P0 BRA `(.L_x_1463) ;  /* 0x0000000c00648947 */ /* 0x01cfea0003800000 */
[----:B------:R-:W-:Y:S01]  /*1ebe0*/  ISETP.NE.U32.AND P0, PT, R244, RZ, PT ;  /* 0x000000fff400720c */ /* 0x000fe20003f05070 */
[----:B------:R-:W-:Y:S03]  /*1ebf0*/  BSSY B0, `(.L_x_1464) ;  /* 0x0000050000007945 */ /* 0x000fe60003800000 */
[----:B------:R-:W-:Y:S11]  /*1ec00*/  ISETP.NE.AND.EX P0, PT, R245, RZ, PT, P0 ;  /* 0x000000fff500720c */ /* 0x000ff60003f05300 */
[----:B------:R-:W-:Y:S02]  /*1ec10*/  @!UPT UIADD3 URZ, URZ, URZ, URZ ;  /* 0x0000003f3f3ff290 */ /* 0x000fe4000fffe03f */
[----:B------:R-:W-:Y:S05]  /*1ec20*/  @!P0 BRA `(.L_x_1465) ;  /* 0x0000000400188947 */ /* 0x000fea0003800000 */
[----:B------:R-:W-:Y:S01]  /*1ec30*/  IMAD.SHL.U32 R5, R246, 0x40, RZ ;  /* 0x00000040f6057824 */ /* 0x000fe200078e00ff */
[C---:B------:R-:W-:Y:S02]  /*1ec40*/  R2UR UR4, R170.reuse ;  /* 0x00000000aa0472ca */ /* 0x040fe400000e0000 */
[----:B------:R-:W-:Y:S01]  /*1ec50*/  R2UR UR5, R171 ;  /* 0x00000000ab0572ca */ /* 0x000fe200000e0000 */
[----:B------:R-:W-:Y:S01]  /*1ec60*/  VIADD R10, R5, 0xffffffc0 ;  /* 0xffffffc0050a7836 */ /* 0x000fe20000000000 */
[C---:B------:R-:W-:Y:S02]  /*1ec70*/  R2UR UR10, R170.reuse ;  /* 0x00000000aa0a72ca */ /* 0x040fe400000e0000 */
[C---:B------:R-:W-:Y:S02]  /*1ec80*/  R2UR UR11, R171.reuse ;  /* 0x00000000ab0b72ca */ /* 0x040fe400000e0000 */
[----:B------:R-:W-:Y:S02]  /*1ec90*/  IABS R6, R10 ;  /* 0x0000000a00067213 */ /* 0x000fe40000000000 */
[C---:B------:R-:W-:Y:S02]  /*1eca0*/  R2UR UR12, R170.reuse ;  /* 0x00000000aa0c72ca */ /* 0x040fe400000e0000 */
[C---:B------:R-:W-:Y:S02]  /*1ecb0*/  R2UR UR13, R171.reuse ;  /* 0x00000000ab0d72ca */ /* 0x040fe400000e0000 */
[----:B------:R-:W-:Y:S01]  /*1ecc0*/  R2UR UR8, R170 ;  /* 0x00000000aa0872ca */ /* 0x000fe200000e0000 */
[----:B-1----:R-:W2:Y:S01]  /*1ecd0*/  LD.E R12, desc[UR4][R2.64+0x170] ;  /* 0x00017004020c7980 */ /* 0x002ea2000c101900 */
[----:B------:R-:W-:Y:S02]  /*1ece0*/  R2UR UR9, R171 ;  /* 0x00000000ab0972ca */ /* 0x000fe400000e0000 */
[-C--:B--2---:R-:W-:Y:S02]  /*1ecf0*/  IABS R9, R12.reuse ;  /* 0x0000000c00097213 */ /* 0x084fe40000000000 */
[-C--:B------:R-:W-:Y:S02]  /*1ed00*/  IABS R7, R12.reuse ;  /* 0x0000000c00077213 */ /* 0x080fe40000000000 */
[----:B------:R-:W1:Y:S01]  /*1ed10*/  I2F.RP R8, R9 ;  /* 0x0000000900087306 */ /* 0x000e620000209400 */
[-C--:B------:R-:W-:Y:S02]  /*1ed20*/  LOP3.LUT R10, R10, R12.reuse, RZ, 0x3c, !PT ;  /* 0x0000000c0a0a7212 */ /* 0x080fe400078e3cff */
[----:B------:R-:W-:Y:S07]  /*1ed30*/  IMAD.MOV R7, RZ, RZ, -R7 ;  /* 0x000000ffff077224 */ /* 0x000fee00078e0a07 */
[----:B-1----:R-:W1:Y:S02]  /*1ed40*/  MUFU.RCP R4, R8 ;  /* 0x0000000800047308 */ /* 0x002e640000001000 */
[----:B-1----:R-:W-:Y:S08]  /*1ed50*/  VIADD R14, R4, 0xffffffe ;  /* 0x0ffffffe040e7836 */ /* 0x002ff00000000000 */
[----:B------:R-:W1:Y:S02]  /*1ed60*/  F2I.FTZ.U32.TRUNC.NTZ R15, R14 ;  /* 0x0000000e000f7305 */ /* 0x000e64000021f000 */
[--C-:B-1----:R-:W-:Y:S02]  /*1ed70*/  IMAD.MOV R4, RZ, RZ, -R15.reuse ;  /* 0x000000ffff047224 */ /* 0x102fe400078e0a0f */
[----:B------:R-:W-:Y:S02]  /*1ed80*/  IMAD.MOV.U32 R14, RZ, RZ, RZ ;  /* 0x000000ffff0e7224 */ /* 0x000fe400078e00ff */
[----:B------:R-:W-:Y:S01]  /*1ed90*/  IMAD R11, R4, R9, RZ ;  /* 0x00000009040b7224 */ /* 0x000fe200078e02ff */
[----:B------:R-:W-:Y:S02]  /*1eda0*/  IABS R4, R5 ;  /* 0x0000000500047213 */ /* 0x000fe40000000000 */
[----:B------:R-:W-:Y:S01]  /*1edb0*/  LOP3.LUT R5, R5, R12, RZ, 0x3c, !PT ;  /* 0x0000000c05057212 */ /* 0x000fe200078e3cff */
[----:B------:R-:W-:Y:S02]  /*1edc0*/  IMAD.HI.U32 R11, R15, R11, R14 ;  /* 0x0000000b0f0b7227 */ /* 0x000fe400078e000e */
[----:B------:R-:W2:Y:S04]  /*1edd0*/  LD.E.64 R14, desc[UR8][R2.64+0x20] ;  /* 0x00002008020e7980 */ /* 0x000ea8000c101b00 */
[C---:B------:R-:W-:Y:S04]  /*1ede0*/  IMAD.HI.U32 R8, R11.reuse, R6, RZ ;  /* 0x000000060b087227 */ /* 0x040fe800078e00ff */
[-C--:B------:R-:W-:Y:S02]  /*1edf0*/  IMAD R6, R8, R7.reuse, R6 ;  /* 0x0000000708067224 */ /* 0x080fe400078e0206 */
[----:B------:R-:W-:Y:S03]  /*1ee00*/  IMAD.HI.U32 R11, R11, R4, RZ ;  /* 0x000000040b0b7227 */ /* 0x000fe600078e00ff */
[----:B------:R-:W-:Y:S01]  /*1ee10*/  ISETP.GT.U32.AND P2, PT, R9, R6, PT ;  /* 0x000000060900720c */ /* 0x000fe20003f44070 */
        /* <DEDUP_REMOVED lines=15> */
[C---:B------:R-:W-:Y:S02]  /*1ef10*/  SEL R7, R4.reuse, R8, !P2 ;  /* 0x0000000804077207 */ /* 0x040fe40005000000 */
[----:B------:R-:W3:Y:S01]  /*1ef20*/  LD.E.64 R8, desc[UR4][R2.64+0x38] ;  /* 0x0000380402087980 */ /* 0x000ee2000c101b00 */
[----:B------:R-:W-:Y:S01]  /*1ef30*/  @!P1 IMAD.MOV R11, RZ, RZ, -R11 ;  /* 0x000000ffff0b9224 */ /* 0x000fe200078e0a0b */
[CC--:B------:R-:W-:Y:S04]  /*1ef40*/  LEA R18, P1, R7.reuse, R244.reuse, 0x2 ;  /* 0x000000f407127211 */ /* 0x0c0fe800078210ff */
[----:B------:R-:W-:Y:S02]  /*1ef50*/  SEL R11, R4, R11, !P2 ;  /* 0x0000000b040b7207 */ /* 0x000fe40005000000 */
[----:B------:R-:W-:Y:S02]  /*1ef60*/  LEA.HI.X.SX32 R19, R7, R245, 0x2, P1 ;  /* 0x000000f507137211 */ /* 0x000fe400008f16ff */
[C---:B------:R-:W-:Y:S02]  /*1ef70*/  LEA R16, P0, R11.reuse, R244, 0x2 ;  /* 0x000000f40b107211 */ /* 0x040fe400078010ff */
[C---:B------:R-:W-:Y:S01]  /*1ef80*/  IADD3 R7, R11.reuse, -R7, RZ ;  /* 0x800000070b077210 */ /* 0x040fe20007ffe0ff */
[----:B------:R-:W4:Y:S01]  /*1ef90*/  LD.E R4, desc[UR10][R18.64] ;  /* 0x0000000a12047980 */ /* 0x000f22000c101900 */
[----:B------:R-:W-:Y:S03]  /*1efa0*/  LEA.HI.X.SX32 R17, R11, R245, 0x2, P0 ;  /* 0x000000f50b117211 */ /* 0x000fe600000f16ff */
[----:B------:R-:W-:Y:S02]  /*1efb0*/  IMAD R12, R12, R7, -0x40 ;  /* 0xffffffc00c0c7424 */ /* 0x000fe400078e0207 */
[----:B------:R-:W4:Y:S03]  /*1efc0*/  LD.E R5, desc[UR12][R16.64] ;  /* 0x0000000c10057980 */ /* 0x000f26000c101900 */
        /* <DEDUP_REMOVED lines=12> */
.L_x_1465:
[----:B------:R-:W-:Y:S02]  /*1f090*/  R2UR UR4, R170 ;  /* 0x00000000aa0472ca */ /* 0x000fe400000e0000 */
[----:B------:R-:W-:Y:S11]  /*1f0a0*/  R2UR UR5, R171 ;  /* 0x00000000ab0572ca */ /* 0x000ff600000e0000 */
[----:B------:R-:W-:Y:S02]  /*1f0b0*/  @!UPT UIADD3 URZ, URZ, URZ, URZ ;  /* 0x0000003f3f3ff290 */ /* 0x000fe4000fffe03f */
[----:B-1----:R-:W2:Y:S02]  /*1f0c0*/  LD.E R12, desc[UR4][R2.64+0x38] ;  /* 0x00003804020c7980 */ /* 0x002ea4000c101900 */
[----:B--2---:R-:W-:Y:S05]  /*1f0d0*/  IMAD.U32 R12, R12, -0x40, RZ ;  /* 0xffffffc00c0c7824 */ /* 0x004fea00078e00ff */
[----:B------:R-:W-:Y:S02]  /*1f0e0*/  SHF.R.S32.HI R6, RZ, 0x1f, R12 ;  /* 0x0000001fff067819 */ /* 0x000fe4000001140c */
.L_x_1466:
[----:B------:R-:W-:Y:S05]  /*1f0f0*/  BSYNC B0 ;  /* 0x0000000000007941 */ /* 0x000fea0003800000 */
.L_x_1464:
[----:B------:R-:W-:Y:S02]  /*1f100*/  @P6 R2UR UR4, R170 ;  /* 0x00000000aa0462ca */ /* 0x000fe400000e0000 */
[C---:B------:R-:W-:Y:S02]  /*1f110*/  @P6 R2UR UR5, R171.reuse ;  /* 0x00000000ab0562ca */ /* 0x040fe400000e0000 */
[----:B------:R-:W-:Y:S02]  /*1f120*/  LEA R16, P1, R12, R234, 0x1 ;  /* 0x000000ea0c107211 */ /* 0x000fe400078208ff */
[----:B------:R-:W-:Y:S02]  /*1f130*/  @P5 R2UR UR8, R170 ;  /* 0x00000000aa0852ca */ /* 0x000fe400000e0000 */
[-C--:B------:R-:W-:Y:S02]  /*1f140*/  LEA.HI.X R17, R12, R235.reuse, R6, 0x1, P1 ;  /* 0x000000eb0c117211 */ /* 0x080fe400008f0c06 */
        /* <DEDUP_REMOVED lines=25> */
[--C-:B------:R-:W-:Y:S01]  /*1f2e0*/  IMAD.X R6, R6, 0x1, R233.reuse, P0 ;  /* 0x0000000106067824 */ /* 0x100fe200000e06e9 */
        /* <DEDUP_REMOVED lines=21> */
[--C-:B------:R-:W-:Y:S01]  /*1f440*/  IMAD.X R6, R6, 0x1, R233.reuse, P2 ;  /* 0x0000000106067824 */ /* 0x100fe200010e06e9 */
        /* <DEDUP_REMOVED lines=8> */
[CCC-:B------:R-:W-:Y:S01]  /*1f4d0*/  @P4 LEA.HI.X R21, R5.reuse, R235.reuse, R6.reuse, 0x1, P1 ;  /* 0x000000eb05154211 */ /* 0x1c0fe200008f0c06 */
[----:B------:R-:W-:Y:S01]  /*1f4e0*/  @!PT LDS RZ, [RZ] ;  /* 0x00000000fffff984 */ /* 0x000fe20000000800 */
[----:B------:R-:W-:Y:S01]  /*1f4f0*/  @!PT LDS RZ, [RZ] ;  /* 0x00000000fffff984 */ /* 0x000fe20000000800 */
[----:B------:R-:W-:Y:S01]  /*1f500*/  @!PT LDS RZ, [RZ] ;  /* 0x00000000fffff984 */ /* 0x000fe20000000800 */
[----:B------:R2:W-:Y:S01]  /*1f510*/  @P4 LDGSTS.E.BYPASS.LTC128B.128 [R241+0xc800], desc[UR4][R10.64+0x100] ;  /* 0x0c8001000af14fae */ /* 0x0005e2000b901d44 */
[C---:B------:R-:W-:Y:S02]  /*1f520*/  @P3 LEA R18, P0, R5.reuse, R234, 0x1 ;  /* 0x000000ea05123211 */ /* 0x040fe400078008ff */
        /* <DEDUP_REMOVED lines=10> */
[C---:B------:R-:W-:Y:S01]  /*1f5d0*/  @P6 R2UR UR13, R171.reuse ;  /* 0x00000000ab0d62ca */ /* 0x040fe200000e0000 */
[----:B------:R2:W-:Y:S01]  /*1f5e0*/  @!P3 STS.128 [R241+0xe800], RZ ;  /* 0x00e800fff100b388 */ /* 0x0005e20000000c00 */
        /* <DEDUP_REMOVED lines=8> */
[----:B------:R2:W-:Y:S01]  /*1f670*/  @!P6 STS.128 [R241+0x9000], RZ ;  /* 0x009000fff100e388 */ /* 0x0005e20000000c00 */
[CCC-:B------:R-:W-:Y:S02]  /*1f680*/  @P5 LEA.HI.X R29, R4.reuse, R235.reuse, R6.reuse, 0x1, P2 ;  /* 0x000000eb041d5211 */ /* 0x1c0fe400010f0c06 */
[-C--:B------:R-:W-:Y:S01]  /*1f690*/  @P4 LEA R26, P1, R4, R234.reuse, 0x1 ;  /* 0x000000ea041a4211 */ /* 0x080fe200078208ff */
[----:B------:R-:W-:Y:S01]  /*1f6a0*/  @!PT LDS RZ, [RZ] ;  /* 0x00000000fffff984 */ /* 0x000fe20000000800 */
[----:B------:R-:W-:Y:S01]  /*1f6b0*/  @!PT LDS RZ, [RZ] ;  /* 0x00000000fffff984 */ /* 0x000fe20000000800 */
[----:B------:R-:W-:Y:S01]  /*1f6c0*/  @!PT LDS RZ, [RZ] ;  /* 0x00000000fffff984 */ /* 0x000fe20000000800 */
[----:B------:R2:W-:Y:S01]  /*1f6d0*/  @P5 LDGSTS.E.BYPASS.LTC128B.128 [R241+0xb000], desc[UR8][R22.64+0x80] ;  /* 0x0b00008016f15fae */ /* 0x0005e2000b901d48 */
[----:B------:R-:W-:Y:S02]  /*1f6e0*/  @P4 R2UR UR8, R170 ;  /* 0x00000000aa0842ca */ /* 0x000fe400000e0000 */
[C---:B------:R-:W-:Y:S01]  /*1f6f0*/  @P4 R2UR UR9, R171.reuse ;  /* 0x00000000ab0942ca */ /* 0x040fe200000e0000 */
        /* <DEDUP_REMOVED lines=39> */
.L_x_1463:
[----:B------:R-:W-:Y:S05]  /*1f970*/  BSYNC B1 ;  /* 0x0000000000017941 */ /* 0x000fea0003800000 */
.L_x_1462:
[----:B------:R-:W-:Y:S01]  /*1f980*/  R2UR UR4, R170 ;  /* 0x00000000aa0472ca */ /* 0x000fe200000e0000 */
[----:B-12---:R-:W-:Y:S01]  /*1f990*/  LDSM.16.MT88.4 R12, [R229+0x10000] ;  /* 0x01000000e50c783b */ /* 0x006fe20000004200 */
[----:B------:R-:W-:Y:S02]  /*1f9a0*/  R2UR UR5, R171 ;  /* 0x00000000ab0572ca */ /* 0x000fe400000e0000 */
[----:B------:R-:W-:Y:S02]  /*1f9b0*/  FMNMX.FTZ R5, R181, R169, !PT ;  /* 0x000000a9b5057209 */ /* 0x000fe40007810000 */
[----:B------:R-:W-:Y:S02]  /*1f9c0*/  FMNMX.FTZ R4, R192, R0, !PT ;  /* 0x00000000c0047209 */ /* 0x000fe40007810000 */
[----:B------:R-:W-:Y:S01]  /*1f9d0*/  FMNMX.FTZ R6, R194, R5, !PT ;  /* 0x00000005c2067209 */ /* 0x000fe20007810000 */
[----:B------:R-:W-:Y:S01]  /*1f9e0*/  LDSM.16.MT88.4 R20, [R228+0x10000] ;  /* 0x01000000e414783b */ /* 0x000fe20000004200 */
[----:B------:R-:W-:Y:S02]  /*1f9f0*/  FMNMX.FTZ R4, R203, R4, !PT ;  /* 0x00000004cb047209 */ /* 0x000fe40007810000 */
[----:B------:R-:W-:Y:S02]  /*1fa00*/  FMNMX.FTZ R6, R193, R6, !PT ;  /* 0x00000006c1067209 */ /* 0x000fe40007810000 */
[----:B------:R-:W-:Y:S02]  /*1fa10*/  MOV R10, R164 ;  /* 0x000000a4000a7202 */ /* 0x000fe40000000f00 */
[----:B------:R-:W-:Y:S01]  /*1fa20*/  FMNMX.FTZ R5, R201, R6, !PT ;  /* 0x00000006c9057209 */ /* 0x000fe20007810000 */
[----:B------:R1:W2:Y:S01]  /*1fa30*/  LD.E R166, desc[UR4][R2.64+0xdc] ;  /* 0x0000dc0402a67980 */ /* 0x0002a2000c101900 */
[----:B------:R-:W-:Y:S02]  /*1fa40*/  FMNMX.FTZ R4, R199, R4, !PT ;  /* 0x00000004c7047209 */ /* 0x000fe40007810000 */
[----:B------:R-:W-:Y:S01]  /*1fa50*/  FMNMX.FTZ R6, R196, R5, !PT ;  /* 0x00000005c4067209 */ /* 0x000fe20007810000 */
[----:B------:R-:W-:Y:S01]  /*1fa60*/  LDSM.16.MT88.4 R28, [R227+0x10000] ;  /* 0x01000000e31c783b */ /* 0x000fe20000004200 */
[----:B------:R-:W-:Y:S02]  /*1fa70*/  FMNMX.FTZ R4, R10, R4, !PT ;  /* 0x000000040a047209 */ /* 0x000fe40007810000 */
[----:B------:R-:W-:Y:S02]  /*1fa80*/  FMNMX.FTZ R5, R175, R6, !PT ;  /* 0x00000006af057209 */ /* 0x000fe40007810000 */
[----:B------:R-:W-:Y:S02]  /*1fa90*/  MOV R248, R187 ;  /* 0x000000bb00f87202 */ /* 0x000fe40000000f00 */
[----:B------:R-:W-:Y:S02]  /*1faa0*/  FMNMX.FTZ R5, R200, R5, !PT ;  /* 0x00000005c8057209 */ /* 0x000fe40007810000 */
[----:B------:R-:W-:Y:S02]  /*1fab0*/  MOV R250, R195 ;  /* 0x000000c300fa7202 */ /* 0x000fe40000000f00 */
[----:B------:R-:W-:Y:S02]  /*1fac0*/  FMNMX.FTZ R5, R202, R5, !PT ;  /* 0x00000005ca057209 */ /* 0x000fe40007810000 */
[----:B------:R-:W-:Y:S02]  /*1fad0*/  MOV R237, R197 ;  /* 0x000000c500ed7202 */ /* 0x000fe40000000f00 */
[----:B------:R-:W-:Y:S04]  /*1fae0*/  FMNMX.FTZ R5, R248, R5, !PT ;  /* 0x00000005f8057209 */ /* 0x000fe80007810000 */
        /* <DEDUP_REMOVED lines=14> */
[----:B------:R-:W-:Y:S04]  /*1fbd0*/  FMNMX.FTZ R3, R180, R3, !PT ;  /* 0x00000003b4037209 */ /* 0x000fe80007810000 */
[----:B------:R-:W-:Y:S04]  /*1fbe0*/  FMNMX.FTZ R3, R178, R3, !PT ;  /* 0x00000003b2037209 */ /* 0x000fe80007810000 */
[----:B------:R-:W-:Y:S02]  /*1fbf0*/  FMNMX.FTZ R2, R176, R3, !PT ;  /* 0x00000003b0027209 */ /* 0x000fe40007810000 */
[----:B------:R-:W1:Y:S02]  /*1fc00*/  SHFL.BFLY PT, R3, R6, 0x2, 0x1f ;  /* 0x0c401f0006037f89 */ /* 0x000e6400000e0000 */
[----:B------:R-:W-:Y:S04]  /*1fc10*/  FMNMX.FTZ R2, R167, R2, !PT ;  /* 0x00000002a7027209 */ /* 0x000fe80007810000 */
[----:B------:R-:W-:Y:S05]  /*1fc20*/  FMNMX.FTZ R7, R165, R2, !PT ;  /* 0x00000002a5077209 */ /* 0x000fea0007810000 */
[----:B------:R-:W3:Y:S01]  /*1fc30*/  SHFL.BFLY PT, R2, R7, 0x2, 0x1f ;  /* 0x0c401f0007027f89 */ /* 0x000ee200000e0000 */
[----:B-1----:R-:W-:Y:S07]  /*1fc40*/  FMNMX.FTZ R9, R6, R3, !PT ;  /* 0x0000000306097209 */ /* 0x002fee0007810000 */
[----:B------:R-:W1:Y:S01]  /*1fc50*/  SHFL.BFLY PT, R164, R9, 0x1, 0x1f ;  /* 0x0c201f0009a47f89 */ /* 0x000e6200000e0000 */
[----:B---3--:R-:W-:Y:S07]  /*1fc60*/  FMNMX.FTZ R4, R7, R2, !PT ;  /* 0x0000000207047209 */ /* 0x008fee0007810000 */
[----:B------:R-:W3:Y:S01]  /*1fc70*/  SHFL.BFLY PT, R3, R4, 0x1, 0x1f ;  /* 0x0c201f0004037f89 */ /* 0x000ee200000e0000 */
[----:B-1----:R-:W-:Y:S04]  /*1fc80*/  FMNMX.FTZ R164, R9, R164, !PT ;  /* 0x000000a409a47209 */ /* 0x002fe80007810000 */
[C---:B------:R-:W-:Y:S01]  /*1fc90*/  FSETP.NEU.FTZ.AND P0, PT, R164.reuse, -INF , PT ;  /* 0xff800000a400780b */ /* 0x040fe20003f1d000 */
[----:B------:R-:W-:Y:S01]  /*1fca0*/  FADD.FTZ R5, -R164, R169 ;  /* 0x000000a9a4057221 */ /* 0x000fe20000010100 */
[----:B---3--:R-:W-:Y:S01]  /*1fcb0*/  FMNMX.FTZ R3, R4, R3, !PT ;  /* 0x0000000304037209 */ /* 0x008fe20007810000 */
[C---:B--2---:R-:W-:Y:S04]  /*1fcc0*/  FMUL.FTZ R187, R166.reuse, R164 ;  /* 0x000000a4a6bb7220 */ /* 0x044fe80000410000 */
[C---:B------:R-:W-:Y:S01]  /*1fcd0*/  FMUL.FTZ R4, R166.reuse, R3 ;  /* 0x00000003a6047220 */ /* 0x040fe20000410000 */
[C---:B------:R-:W-:Y:S01]  /*1fce0*/  FMUL.FTZ R2, R166.reuse, R5 ;  /* 0x00000005a6027220 */ /* 0x040fe20000410000 */
[----:B------:R-:W-:Y:S01]  /*1fcf0*/  FADD.FTZ R5, -R3, R0 ;  /* 0x0000000003057221 */ /* 0x000fe20000010100 */
[----:B------:R-:W-:Y:S02]  /*1fd00*/  FSEL R187, R187, RZ, P0 ;  /* 0x000000ffbbbb7208 */ /* 0x000fe40000000000 */
[----:B------:R-:W-:Y:S01]  /*1fd10*/  FSETP.NEU.FTZ.AND P0, PT, R3, -INF , PT ;  /* 0xff8000000300780b */ /* 0x000fe20003f1d000 */
[----:B------:R-:W-:Y:S01]  /*1fd20*/  FMUL.FTZ R0, R166, R5 ;  /* 0x00000005a6007220 */ /* 0x000fe20000410000 */
[----:B------:R-:W1:Y:S01]  /*1fd30*/  MUFU.EX2 R2, R2 ;  /* 0x0000000200027308 */ /* 0x000e620000000800 */
[-CC-:B------:R-:W-:Y:S01]  /*1fd40*/  FFMA.FTZ R197, R181, R166.reuse, -R187.reuse ;  /* 0x000000a6b5c57223 */ /* 0x180fe200000108bb */
[----:B------:R-:W-:Y:S01]  /*1fd50*/  FSEL R181, R4, RZ, P0 ;  /* 0x000000ff04b57208 */ /* 0x000fe20000000000 */
[-CC-:B------:R-:W-:Y:S01]  /*1fd60*/  FFMA.FTZ R194, R194, R166.reuse, -R187.reuse ;  /* 0x000000a6c2c27223 */ /* 0x180fe200000108bb */
[-CC-:B------:R-:W-:Y:S01]  /*1fd70*/  FFMA.FTZ R193, R193, R166.reuse, -R187.reuse ;  /* 0x000000a6c1c17223 */ /* 0x180fe200000108bb */
[-CC-:B------:R-:W-:Y:S01]  /*1fd80*/  FFMA.FTZ R185, R185, R166.reuse, -R187.reuse ;  /* 0x000000a6b9b97223 */ /* 0x180fe200000108bb */
[-C--:B------:R-:W-:Y:S01]  /*1fd90*/  FFMA.FTZ R177, R177, R166.reuse, -R187 ;  /* 0x000000a6b1b17223 */ /* 0x080fe200000108bb */
[-CC-:B------:R-:W-:Y:S01]  /*1fda0*/  FFMA.FTZ R195, R192, R166.reuse, -R181.reuse ;  /* 0x000000a6c0c37223 */ /* 0x180fe200000108b5 */
[-C--:B------:R-:W-:Y:S01]  /*1fdb0*/  FFMA.FTZ R191, R203, R166.reuse, -R181 ;  /* 0x000000a6cbbf7223 */ /* 0x080fe200000108b5 */
[-C--:B------:R-:W-:Y:S01]  /*1fdc0*/  FFMA.FTZ R192, R201, R166.reuse, -R187 ;  /* 0x000000a6c9c07223 */ /* 0x080fe200000108bb */
[-CC-:B------:R-:W-:Y:S01]  /*1fdd0*/  FFMA.FTZ R190, R199, R166.reuse, -R181.reuse ;  /* 0x000000a6c7be7223 */ /* 0x180fe200000108b5 */
[-CC-:B------:R-:W-:Y:S01]  /*1fde0*/  FFMA.FTZ R169, R10, R166.reuse, -R181.reuse ;  /* 0x000000a60aa97223 */ /* 0x180fe200000108b5 */
[----:B------:R-:W2:Y:S01]  /*1fdf0*/  MUFU.EX2 R0, R0 ;  /* 0x0000000000007308 */ /* 0x000ea20000000800 */
[-CC-:B------:R-:W-:Y:S01]  /*1fe00*/  FFMA.FTZ R201, R173, R166.reuse, -R181.reuse ;  /* 0x000000a6adc97223 */ /* 0x180fe200000108b5 */
[-C--:B------:R-:W-:Y:S01]  /*1fe10*/  FFMA.FTZ R251, R172, R166.reuse, -R181 ;  /* 0x000000a6acfb7223 */ /* 0x080fe200000108b5 */
[-C--:B------:R-:W-:Y:S01]  /*1fe20*/  FFMA.FTZ R183, R183, R166.reuse, -R187 ;  /* 0x000000a6b7b77223 */ /* 0x080fe200000108bb */
        /* <DEDUP_REMOVED lines=18> */
[C---:B------:R-:W-:Y:S01]  /*1ff50*/  FMUL.FTZ R19, R0.reuse, R151 ;  /* 0x0000009700137220 */ /* 0x040fe20000410000 */
[----:B------:R-:W2:Y:S03]  /*1ff60*/  LDSM.16.MT88.4 R156, [R226+0x10000] ;  /* 0x01000000e29c783b */ /* 0x000ea60000004200 */
[----:B------:R-:W-:Y:S01]  /*1ff70*/  MUFU.EX2 R195, R195 ;  /* 0x000000c300c37308 */ /* 0x000fe20000000800 */
[C---:B------:R-:W-:Y:S01]  /*1ff80*/  FMUL.FTZ R26, R0.reuse, R142 ;  /* 0x0000008e001a7220 */ /* 0x040fe20000410000 */
[C---:B------:R-:W-:Y:S01]  /*1ff90*/  FMUL.FTZ R27, R0.reuse, R143 ;  /* 0x0000008f001b7220 */ /* 0x040fe20000410000 */
[C---:B------:R-:W-:Y:S01]  /*1ffa0*/  FMUL.FTZ R34, R0.reuse, R134 ;  /* 0x0000008600227220 */ /* 0x040fe20000410000 */
[----:B------:R-:W-:Y:S01]  /*1ffb0*/  FMUL.FTZ R35, R0, R135 ;  /* 0x0000008700237220 */ /* 0x000fe20000410000 */
[C---:B------:R-:W-:Y:S01]  /*1ffc0*/  FMUL.FTZ R36, R2.reuse, R36 ;  /* 0x0000002402247220 */ /* 0x040fe20000410000 */
[----:B------:R-:W-:Y:S01]  /*1ffd0*/  FMUL.FTZ R37, R2, R37 ;  /* 0x0000002502257220 */ /* 0x000fe20000410000 */
[----:B------:R-:W3:Y:S03]  /*1ffe0*/  LDSM.16.MT88.4 R148, [R229+0x12000] ;  /* 0x01200000e594783b */ /* 0x000ee60000004200 */
[----:B------:R-:W4:Y:S01]  /*1fff0*/  MUFU.EX2 R191, R191 ;  /* 0x000000bf00bf7308 */ /* 0x000f220000000800 */
[----:B-1----:R-:W-:Y:S01]  /*20000*/  F2FP.F16.F32.PACK_AB R160, R194, R197 ;  /* 0x000000c5c2a0723e */ /* 0x002fe200000000ff */
[C---:B------:R-:W-:Y:S01]  /*20010*/  FMUL.FTZ R38, R0.reuse, R38 ;  /* 0x0000002600267220 */ /* 0x040fe20000410000 */
[----:B------:R-:W-:Y:S01]  /*20020*/  FMUL.FTZ R39, R0, R39 ;  /* 0x0000002700277220 */ /* 0x000fe20000410000 */
[C---:B------:R-:W-:Y:S01]  /*20030*/  FMUL.FTZ R40, R2.reuse, R40 ;  /* 0x0000002802287220 */ /* 0x040fe20000410000 */
[----:B------:R-:W-:Y:S01]  /*20040*/  FMUL.FTZ R41, R2, R41 ;  /* 0x0000002902297220 */ /* 0x000fe20000410000 */
[C---:B------:R-:W-:Y:S01]  /*20050*/  FMUL.FTZ R42, R0.reuse, R42 ;  /* 0x0000002a002a7220 */ /* 0x040fe20000410000 */
[----:B------:R-:W1:Y:S03]  /*20060*/  LDSM.16.MT88.4 R140, [R228+0x12000] ;  /* 0x01200000e48c783b */ /* 0x000e660000004200 */
[----:B------:R-:W-:Y:S01]  /*20070*/  MUFU.EX2 R193, R193 ;  /* 0x000000c100c17308 */ /* 0x000fe20000000800 */
[----:B------:R-:W-:Y:S01]  /*20080*/  FMUL.FTZ R43, R0, R43 ;  /* 0x0000002b002b7220 */ /* 0x000fe20000410000 */
[C---:B------:R-:W-:Y:S01]  /*20090*/  FMUL.FTZ R44, R2.reuse, R44 ;  /* 0x0000002c022c7220 */ /* 0x040fe20000410000 */
[----:B------:R-:W-:Y:S01]  /*200a0*/  FMUL.FTZ R45, R2, R45 ;  /* 0x0000002d022d7220 */ /* 0x000fe20000410000 */
[C---:B------:R-:W-:Y:S01]  /*200b0*/  FMUL.FTZ R46, R0.reuse, R46 ;  /* 0x0000002e002e7220 */ /* 0x040fe20000410000 */
[----:B------:R-:W-:Y:S01]  /*200c0*/  FMUL.FTZ R47, R0, R47 ;  /* 0x0000002f002f7220 */ /* 0x000fe20000410000 */
[----:B------:R-:W-:Y:S01]  /*200d0*/  FFMA.FTZ R176, R176, R166, -R181 ;  /* 0x000000a6b0b07223 */ /* 0x000fe200000108b5 */
[----:B------:R-:W5:Y:S03]  /*200e0*/  LDSM.16.MT88.4 R132, [R227+0x12000] ;  /* 0x01200000e384783b */ /* 0x000f660000004200 */
[----:B------:R-:W2:Y:S01]  /*200f0*/  MUFU.EX2 R192, R192 ;  /* 0x000000c000c07308 */ /* 0x000ea20000000800 */
[----:B----4-:R-:W-:Y:S01]  /*20100*/  F2FP.F16.F32.PACK_AB R161, R191, R195 ;  /* 0x000000c3bfa1723e */ /* 0x010fe200000000ff */
        /* <DEDUP_REMOVED lines=13> */
[----:B------:R-:W-:Y:S03]  /*201e0*/  FMUL.FTZ R60, R2, R60 ;  /* 0x0000003c023c7220 */ /* 0x000fe60000410000 */
[----:B------:R-:W4:Y:S01]  /*201f0*/  MUFU.EX2 R169, R169 ;  /* 0x000000a900a97308 */ /* 0x000f220000000800 */
        /* <DEDUP_REMOVED lines=16> */
[----:B----4-:R-:W-:Y:S01]  /*20300*/  F2FP.F16.F32.PACK_AB R163, R169, R190 ;  /* 0x000000bea9a3723e */ /* 0x010fe200000000ff */
[C---:B------:R-:W-:Y:S01]  /*20310*/  FMUL.FTZ R76, R2.reuse, R76 ;  /* 0x0000004c024c7220 */ /* 0x040fe20000410000 */
[----:B------:R-:W-:Y:S01]  /*20320*/  FMUL.FTZ R77, R2, R77 ;  /* 0x0000004d024d7220 */ /* 0x000fe20000410000 */
[C---:B------:R-:W-:Y:S01]  /*20330*/  FMUL.FTZ R78, R0.reuse, R78 ;  /* 0x0000004e004e7220 */ /* 0x040fe20000410000 */
[----:B------:R-:W-:Y:S01]  /*20340*/  FMUL.FTZ R79, R0, R79 ;  /* 0x0000004f004f7220 */ /* 0x000fe20000410000 */
[C---:B------:R-:W-:Y:S01]  /*20350*/  FMUL.FTZ R80, R2.reuse, R80 ;  /* 0x0000005002507220 */ /* 0x040fe20000410000 */
[----:B------:R-:W-:Y:S01]  /*20360*/  FMUL.FTZ R81, R2, R81 ;  /* 0x0000005102517220 */ /* 0x000fe20000410000 */
[C---:B------:R-:W-:Y:S01]  /*20370*/  HMMA.16816.F32 R4, R160.reuse, R12, R4 ;  /* 0x0000000ca004723c */ /* 0x040fe20000001804 */
[----:B------:R-:W-:Y:S04]  /*20380*/  MUFU.EX2 R201, R201 ;  /* 0x000000c900c97308 */ /* 0x000fe80000000800 */
[----:B------:R-:W-:Y:S01]  /*20390*/  FMUL.FTZ R82, R0, R82 ;  /* 0x0000005200527220 */ /* 0x000fe20000410000 */
[C---:B------:R-:W-:Y:S05]  /*203a0*/  HMMA.16816.F32 R8, R160.reuse, R14, R8 ;  /* 0x0000000ea008723c */ /* 0x040fea0000001808 */
[----:B------:R-:W-:Y:S01]  /*203b0*/  MUFU.EX2 R251, R251 ;  /* 0x000000fb00fb7308 */ /* 0x000fe20000000800 */
[----:B------:R-:W-:Y:S01]  /*203c0*/  ISETP.GT.AND P0, PT, R246, RZ, PT ;  /* 0x000000fff600720c */ /* 0x000fe20003f04270 */
[C---:B------:R-:W-:Y:S01]  /*203d0*/  FMUL.FTZ R12, R2.reuse, R152 ;  /* 0x00000098020c7220 */ /* 0x040fe20000410000 */
[----:B------:R-:W-:Y:S03]  /*203e0*/  FMUL.FTZ R13, R2, R153 ;  /* 0x00000099020d7220 */ /* 0x000fe60000410000 */
[C---:B------:R-:W-:Y:S01]  /*203f0*/  FMUL.FTZ R14, R0.reuse, R154 ;  /* 0x0000009a000e7220 */ /* 0x040fe20000410000 */
        /* <DEDUP_REMOVED lines=15> */
[----:B------:R-:W-:Y:S01]  /*204f0*/  LDSM.16.MT88.4 R144, [R229+0x10800] ;  /* 0x01080000e590783b */ /* 0x000fe20000004200 */
[C---:B------:R-:W-:Y:S01]  /*20500*/  FMUL.FTZ R90, R0.reuse, R90 ;  /* 0x0000005a005a7220 */ /* 0x040fe20000410000 */
[----:B------:R-:W-:Y:S01]  /*20510*/  FMUL.FTZ R91, R0, R91 ;  /* 0x0000005b005b7220 */ /* 0x000fe20000410000 */
[C---:B------:R-:W-:Y:S01]  /*20520*/  FMUL.FTZ R92, R2.reuse, R92 ;  /* 0x0000005c025c7220 */ /* 0x040fe20000410000 */
[----:B------:R-:W-:Y:S01]  /*20530*/  FMUL.FTZ R93, R2, R93 ;  /* 0x0000005d025d7220 */ /* 0x000fe20000410000 */
[C---:B------:R-:W-:Y:S03]  /*20540*/  HMMA.16816.F32 R20, R160.reuse, R28, R20 ;  /* 0x0000001ca014723c */ /* 0x040fe60000001814 */
[C---:B------:R-:W-:Y:S01]  /*20550*/  FMUL.FTZ R94, R0.reuse, R94 ;  /* 0x0000005e005e7220 */ /* 0x040fe20000410000 */
[----:B------:R-:W-:Y:S01]  /*20560*/  FMUL.FTZ R95, R0, R95 ;  /* 0x0000005f005f7220 */ /* 0x000fe20000410000 */
[C---:B------:R-:W-:Y:S01]  /*20570*/  FMUL.FTZ R96, R2.reuse, R96 ;  /* 0x0000006002607220 */ /* 0x040fe20000410000 */
[C---:B------:R-:W-:Y:S05]  /*20580*/  HMMA.16816.F32 R24, R160.reuse, R30, R24 ;  /* 0x0000001ea018723c */ /* 0x040fea0000001818 */
[C---:B------:R-:W-:Y:S01]  /*20590*/  FMUL.FTZ R28, R2.reuse, R136 ;  /* 0x00000088021c7220 */ /* 0x040fe20000410000 */
[----:B------:R-:W-:Y:S01]  /*205a0*/  FMUL.FTZ R29, R2, R137 ;  /* 0x00000089021d7220 */ /* 0x000fe20000410000 */
[C---:B------:R-:W-:Y:S01]  /*205b0*/  FMUL.FTZ R30, R0.reuse, R138 ;  /* 0x0000008a001e7220 */ /* 0x040fe20000410000 */
[----:B------:R-:W-:Y:S02]  /*205c0*/  FMUL.FTZ R31, R0, R139 ;  /* 0x0000008b001f7220 */ /* 0x000fe40000410000 */
[----:B------:R-:W2:Y:S01]  /*205d0*/  LDSM.16.MT88.4 R136, [R226+0x12000] ;  /* 0x01200000e288783b */ /* 0x000ea20000004200 */
[----:B------:R-:W-:Y:S01]  /*205e0*/  FMUL.FTZ R97, R2, R97 ;  /* 0x0000006102617220 */ /* 0x000fe20000410000 */
[C---:B------:R-:W-:Y:S01]  /*205f0*/  FMUL.FTZ R98, R0.reuse, R98 ;  /* 0x0000006200627220 */ /* 0x040fe20000410000 */
[----:B------:R-:W-:Y:S01]  /*20600*/  FMUL.FTZ R99, R0, R99 ;  /* 0x0000006300637220 */ /* 0x000fe20000410000 */
[C---:B------:R-:W-:Y:S01]  /*20610*/  FMUL.FTZ R100, R2.reuse, R100 ;  /* 0x0000006402647220 */ /* 0x040fe20000410000 */
[C---:B------:R-:W-:Y:S03]  /*20620*/  HMMA.16816.F32 R28, R160.reuse, R156, R28 ;  /* 0x0000009ca01c723c */ /* 0x040fe6000000181c */
[----:B------:R-:W-:Y:S01]  /*20630*/  FMUL.FTZ R101, R2, R101 ;  /* 0x0000006502657220 */ /* 0x000fe20000410000 */
[C---:B------:R-:W-:Y:S01]  /*20640*/  FMUL.FTZ R102, R0.reuse, R102 ;  /* 0x0000006600667220 */ /* 0x040fe20000410000 */
[----:B------:R-:W-:Y:S01]  /*20650*/  FMUL.FTZ R103, R0, R103 ;  /* 0x0000006700677220 */ /* 0x000fe20000410000 */
[C---:B------:R-:W-:Y:S01]  /*20660*/  HMMA.16816.F32 R32, R160.reuse, R158, R32 ;  /* 0x0000009ea020723c */ /* 0x040fe20000001820 */
[----:B------:R-:W-:Y:S04]  /*20670*/  LDSM.16.MT88.4 R156, [R226+0x12800] ;  /* 0x01280000e29c783b */ /* 0x000fe80000004200 */
[C---:B------:R-:W-:Y:S01]  /*20680*/  FMUL.FTZ R104, R2.reuse, R104 ;  /* 0x0000006802687220 */ /* 0x040fe20000410000 */
[C---:B---3--:R-:W-:Y:S05]  /*20690*/  HMMA.16816.F32 R36, R160.reuse, R148, R36 ;  /* 0x00000094a024723c */ /* 0x048fea0000001824 */
[----:B------:R-:W-:Y:S01]  /*206a0*/  FMUL.FTZ R105, R2, R105 ;  /* 0x0000006902697220 */ /* 0x000fe20000410000 */
[C---:B------:R-:W-:Y:S01]  /*206b0*/  HMMA.16816.F32 R40, R160.reuse, R150, R40 ;  /* 0x00000096a028723c */ /* 0x040fe20000001828 */
[----:B------:R-:W-:Y:S04]  /*206c0*/  LDSM.16.MT88.4 R148, [R228+0x10800] ;  /* 0x01080000e494783b */ /* 0x000fe80000004200 */
[C---:B------:R-:W-:Y:S01]  /*206d0*/  FMUL.FTZ R106, R0.reuse, R106 ;  /* 0x0000006a006a7220 */ /* 0x040fe20000410000 */
[C---:B-1----:R-:W-:Y:S05]  /*206e0*/  HMMA.16816.F32 R44, R160.reuse, R140, R44 ;  /* 0x0000008ca02c723c */ /* 0x042fea000000182c */
[----:B------:R-:W-:Y:S01]  /*206f0*/  FMUL.FTZ R107, R0, R107 ;  /* 0x0000006b006b7220 */ /* 0x000fe20000410000 */
[C---:B------:R-:W-:Y:S01]  /*20700*/  HMMA.16816.F32 R48, R160.reuse, R142, R48 ;  /* 0x0000008ea030723c */ /* 0x040fe20000001830 */
[----:B------:R-:W1:Y:S04]  /*20710*/  LDSM.16.MT88.4 R140, [R229+0x14000] ;  /* 0x01400000e58c783b */ /* 0x000e680000004200 */
[C---:B------:R-:W-:Y:S01]  /*20720*/  FMUL.FTZ R108, R2.reuse, R108 ;  /* 0x0000006c026c7220 */ /* 0x040fe20000410000 */
[C---:B-----5:R-:W-:Y:S05]  /*20730*/  HMMA.16816.F32 R52, R160.reuse, R132, R52 ;  /* 0x00000084a034723c */ /* 0x060fea0000001834 */
[----:B------:R-:W-:Y:S01]  /*20740*/  FMUL.FTZ R109, R2, R109 ;  /* 0x0000006d026d7220 */ /* 0x000fe20000410000 */
[C---:B------:R-:W-:Y:S01]  /*20750*/  HMMA.16816.F32 R56, R160.reuse, R134, R56 ;  /* 0x00000086a038723c */ /* 0x040fe20000001838 */
[----:B------:R-:W3:Y:S04]  /*20760*/  LDSM.16.MT88.4 R132, [R228+0x14000] ;  /* 0x01400000e484783b */ /* 0x000ee80000004200 */
[C---:B------:R-:W-:Y:S01]  /*20770*/  FMUL.FTZ R110, R0.reuse, R110 ;  /* 0x0000006e006e7220 */ /* 0x040fe20000410000 */
[C---:B--2---:R-:W-:Y:S05]  /*20780*/  HMMA.16816.F32 R60, R160.reuse, R136, R60 ;  /* 0x00000088a03c723c */ /* 0x044fea000000183c */
[----:B------:R-:W-:Y:S01]  /*20790*/  FMUL.FTZ R111, R0, R111 ;  /* 0x0000006f006f7220 */ /* 0x000fe20000410000 */
[C---:B------:R-:W-:Y:S01]  /*207a0*/  HMMA.16816.F32 R64, R160.reuse, R138, R64 ;  /* 0x0000008aa040723c */ /* 0x040fe20000001840 */
[----:B------:R-:W2:Y:S04]  /*207b0*/  LDSM.16.MT88.4 R136, [R227+0x14000] ;  /* 0x01400000e388783b */ /* 0x000ea80000004200 */
[C---:B------:R-:W-:Y:S01]  /*207c0*/  FMUL.FTZ R112, R2.reuse, R112 ;  /* 0x0000007002707220 */ /* 0x040fe20000410000 */
[----:B------:R-:W-:Y:S01]  /*207d0*/  FMUL.FTZ R113, R2, R113 ;  /* 0x0000007102717220 */ /* 0x000fe20000410000 */
[C---:B------:R-:W-:Y:S01]  /*207e0*/  FMUL.FTZ R114, R0.reuse, R114 ;  /* 0x0000007200727220 */ /* 0x040fe20000410000 */
[----:B------:R-:W-:Y:S03]  /*207f0*/  FMUL.FTZ R115, R0, R115 ;  /* 0x0000007300737220 */ /* 0x000fe60000410000 */
[-CC-:B------:R-:W-:Y:S01]  /*20800*/  FFMA.FTZ R199, R196, R166.reuse, -R187.reuse ;  /* 0x000000a6c4c77223 */ /* 0x180fe200000108bb */
[--C-:B------:R-:W-:Y:S01]  /*20810*/  FFMA.FTZ R196, R175, R166, -R187.reuse ;  /* 0x000000a6afc47223 */ /* 0x100fe200000108bb */
[C---:B------:R-:W-:Y:S01]  /*20820*/  FMUL.FTZ R116, R2.reuse, R116 ;  /* 0x0000007402747220 */ /* 0x040fe20000410000 */
[----:B------:R-:W-:Y:S01]  /*20830*/  FMUL.FTZ R117, R2, R117 ;  /* 0x0000007502757220 */ /* 0x000fe20000410000 */
[C---:B------:R-:W-:Y:S01]  /*20840*/  FMUL.FTZ R118, R0.reuse, R118 ;  /* 0x0000007600767220 */ /* 0x040fe20000410000 */
[----:B------:R-:W-:Y:S01]  /*20850*/  FMUL.FTZ R119, R0, R119 ;  /* 0x0000007700777220 */ /* 0x000fe20000410000 */
[C---:B-1----:R-:W-:Y:S01]  /*20860*/  HMMA.16816.F32 R68, R160.reuse, R140, R68 ;  /* 0x0000008ca044723c */ /* 0x042fe20000001844 */
[----:B------:R-:W-:Y:S02]  /*20870*/  MUFU.EX2 R199, R199 ;  /* 0x000000c700c77308 */ /* 0x000fe40000000800 */
[-C--:B------:R-:W-:Y:S01]  /*20880*/  FFMA.FTZ R203, R202, R166.reuse, -R187 ;  /* 0x000000a6cacb7223 */ /* 0x080fe200000108bb */
[-CC-:B------:R-:W-:Y:S01]  /*20890*/  FFMA.FTZ R202, R174, R166.reuse, -R181.reuse ;  /* 0x000000a6aeca7223 */ /* 0x180fe200000108b5 */
[-C--:B------:R-:W-:Y:S01]  /*208a0*/  FFMA.FTZ R198, R198, R166.reuse, -R181 ;  /* 0x000000a6c6c67223 */ /* 0x080fe200000108b5 */
[C---:B------:R-:W-:Y:S01]  /*208b0*/  HMMA.16816.F32 R72, R160.reuse, R142, R72 ;  /* 0x0000008ea048723c */ /* 0x040fe20000001848 */
[----:B------:R-:W1:Y:S04]  /*208c0*/  LDSM.16.MT88.4 R140, [R226+0x14000] ;  /* 0x01400000e28c783b */ /* 0x000e680000004200 */
[----:B------:R-:W4:Y:S01]  /*208d0*/  MUFU.EX2 R196, R196 ;  /* 0x000000c400c47308 */ /* 0x000f220000000800 */
[--C-:B------:R-:W-:Y:S01]  /*208e0*/  FFMA.FTZ R200, R200, R166, -R187.reuse ;  /* 0x000000a6c8c87223 */ /* 0x100fe200000108bb */
[C---:B---3--:R-:W-:Y:S02]  /*208f0*/  HMMA.16816.F32 R76, R160.reuse, R132, R76 ;  /* 0x00000084a04c723c */ /* 0x048fe4000000184c */
[----:B------:R-:W-:Y:S02]  /*20900*/  LDSM.16.MT88.4 R172, [R228+0x14800] ;  /* 0x01480000e4ac783b */ /* 0x000fe40000004200 */
[C---:B------:R-:W-:Y:S02]  /*20910*/  FMUL.FTZ R120, R2.reuse, R120 ;  /* 0x0000007802787220 */ /* 0x040fe40000410000 */
[C---:B------:R-:W-:Y:S02]  /*20920*/  HMMA.16816.F32 R80, R160.reuse, R134, R80 ;  /* 0x00000086a050723c */ /* 0x040fe40000001850 */
[----:B------:R-:W3:Y:S02]  /*20930*/  MUFU.EX2 R198, R198 ;  /* 0x000000c600c67308 */ /* 0x000ee40000000800 */
[----:B------:R-:W5:Y:S02]  /*20940*/  LDSM.16.MT88.4 R132, [R229+0x16000] ;  /* 0x01600000e584783b */ /* 0x000f640000004200 */
[C---:B--2---:R-:W-:Y:S06]  /*20950*/  HMMA.16816.F32 R84, R160.reuse, R136, R84 ;  /* 0x00000088a054723c */ /* 0x044fec0000001854 */
[----:B------:R-:W-:Y:S01]  /*20960*/  MUFU.EX2 R200, R200 ;  /* 0x000000c800c87308 */ /* 0x000fe20000000800 */
[----:B------:R-:W-:Y:S01]  /*20970*/  FMUL.FTZ R121, R2, R121 ;  /* 0x0000007902797220 */ /* 0x000fe20000410000 */
[C---:B------:R-:W-:Y:S01]  /*20980*/  HMMA.16816.F32 R88, R160.reuse, R138, R88 ;  /* 0x0000008aa058723c */ /* 0x040fe20000001858 */
[----:B------:R-:W2:Y:S02]  /*20990*/  LDSM.16.MT88.4 R136, [R228+0x16000] ;  /* 0x01600000e488783b */ /* 0x000ea40000004200 */
[C---:B------:R-:W-:Y:S01]  /*209a0*/  FMUL.FTZ R122, R0.reuse, R122 ;  /* 0x0000007a007a7220 */ /* 0x040fe20000410000 */
[----:B------:R-:W-:Y:S04]  /*209b0*/  FMUL.FTZ R123, R0, R123 ;  /* 0x0000007b007b7220 */ /* 0x000fe80000410000 */
[----:B------:R-:W3:Y:S03]  /*209c0*/  MUFU.EX2 R203, R203 ;  /* 0x000000cb00cb7308 */ /* 0x000ee60000000800 */
[C---:B------:R-:W-:Y:S01]  /*209d0*/  FMUL.FTZ R124, R2.reuse, R124 ;  /* 0x0000007c027c7220 */ /* 0x040fe20000410000 */
[----:B------:R-:W-:Y:S01]  /*209e0*/  FMUL.FTZ R125, R2, R125 ;  /* 0x0000007d027d7220 */ /* 0x000fe20000410000 */
[C---:B------:R-:W-:Y:S01]  /*209f0*/  FMUL.FTZ R126, R0.reuse, R126 ;  /* 0x0000007e007e7220 */ /* 0x040fe20000410000 */
[----:B------:R-:W-:Y:S01]  /*20a00*/  FMUL.FTZ R127, R0, R127 ;  /* 0x0000007f007f7220 */ /* 0x000fe20000410000 */
[C---:B------:R-:W-:Y:S03]  /*20a10*/  FMUL.FTZ R128, R2.reuse, R128 ;  /* 0x0000008002807220 */ /* 0x040fe60000410000 */
[----:B------:R-:W3:Y:S01]  /*20a20*/  MUFU.EX2 R202, R202 ;  /* 0x000000ca00ca7308 */ /* 0x000ee20000000800 */
[----:B------:R-:W-:Y:S01]  /*20a30*/  FMUL.FTZ R129, R2, R129 ;  /* 0x0000008102817220 */ /* 0x000fe20000410000 */
[C---:B-1----:R-:W-:Y:S03]  /*20a40*/  HMMA.16816.F32 R92, R160.reuse, R140, R92 ;  /* 0x0000008ca05c723c */ /* 0x042fe6000000185c */
[C---:B------:R-:W-:Y:S01]  /*20a50*/  FMUL.FTZ R130, R0.reuse, R130 ;  /* 0x0000008200827220 */ /* 0x040fe20000410000 */
[----:B------:R-:W-:Y:S01]  /*20a60*/  FMUL.FTZ R131, R0, R131 ;  /* 0x0000008300837220 */ /* 0x000fe20000410000 */
[-CC-:B------:R-:W-:Y:S01]  /*20a70*/  FFMA.FTZ R248, R248, R166.reuse, -R187.reuse ;  /* 0x000000a6f8f87223 */ /* 0x180fe200000108bb */
[C---:B------:R-:W-:Y:S01]  /*20a80*/  HMMA.16816.F32 R96, R160.reuse, R142, R96 ;  /* 0x0000008ea060723c */ /* 0x040fe20000001860 */
[----:B------:R-:W1:Y:S04]  /*20a90*/  LDSM.16.MT88.4 R140, [R227+0x16000] ;  /* 0x01600000e38c783b */ /* 0x000e680000004200 */
[-C--:B------:R-:W-:Y:S01]  /*20aa0*/  FFMA.FTZ R250, R250, R166.reuse, -R187 ;  /* 0x000000a6fafa7223 */ /* 0x080fe200000108bb */
[-CC-:B------:R-:W-:Y:S01]  /*20ab0*/  FFMA.FTZ R252, R252, R166.reuse, -R181.reuse ;  /* 0x000000a6fcfc7223 */ /* 0x180fe200000108b5 */
[-C--:B------:R-:W-:Y:S01]  /*20ac0*/  FFMA.FTZ R182, R182, R166.reuse, -R181 ;  /* 0x000000a6b6b67223 */ /* 0x080fe200000108b5 */
[-CC-:B------:R-:W-:Y:S01]  /*20ad0*/  FFMA.FTZ R186, R186, R166.reuse, -R187.reuse ;  /* 0x000000a6baba7223 */ /* 0x180fe200000108bb */
[----:B------:R-:W1:Y:S01]  /*20ae0*/  MUFU.EX2 R248, R248 ;  /* 0x000000f800f87308 */ /* 0x000e620000000800 */
[C---:B-----5:R-:W-:Y:S03]  /*20af0*/  HMMA.16816.F32 R100, R160.reuse, R132, R100 ;  /* 0x00000084a064723c */ /* 0x060fe60000001864 */
[-CC-:B------:R-:W-:Y:S01]  /*20b00*/  FFMA.FTZ R184, R184, R166.reuse, -R187.reuse ;  /* 0x000000a6b8b87223 */ /* 0x180fe200000108bb */
[-C--:B------:R-:W-:Y:S01]  /*20b10*/  FFMA.FTZ R187, R179, R166.reuse, -R187 ;  /* 0x000000a6b3bb7223 */ /* 0x080fe200000108bb */
[-CC-:B------:R-:W-:Y:S01]  /*20b20*/  FFMA.FTZ R180, R180, R166.reuse, -R181.reuse ;  /* 0x000000a6b4b47223 */ /* 0x180fe200000108b5 */
[C---:B------:R-:W-:Y:S01]  /*20b30*/  HMMA.16816.F32 R104, R160.reuse, R134, R104 ;  /* 0x00000086a068723c */ /* 0x040fe20000001868 */
[----:B------:R-:W5:Y:S02]  /*20b40*/  LDSM.16.MT88.4 R132, [R226+0x16000] ;  /* 0x01600000e284783b */ /* 0x000f640000004200 */
[----:B------:R-:W-:Y:S02]  /*20b50*/  MUFU.EX2 R171, R186 ;  /* 0x000000ba00ab7308 */ /* 0x000fe40000000800 */
[----:B------:R-:W-:Y:S01]  /*20b60*/  FFMA.FTZ R167, R167, R166, -R181 ;  /* 0x000000a6a7a77223 */ /* 0x000fe200000108b5 */
[C---:B--2---:R-:W-:Y:S07]  /*20b70*/  HMMA.16816.F32 R108, R160.reuse, R136, R108 ;  /* 0x00000088a06c723c */ /* 0x044fee000000186c */
[----:B------:R-:W-:Y:S01]  /*20b80*/  MUFU.EX2 R186, R183 ;  /* 0x000000b700ba7308 */ /* 0x000fe20000000800 */
[----:B------:R-:W-:Y:S01]  /*20b90*/  FFMA.FTZ R195, R0, R247, R195 ;  /* 0x000000f700c37223 */ /* 0x000fe200000100c3 */
[C---:B------:R-:W-:Y:S03]  /*20ba0*/  HMMA.16816.F32 R112, R160.reuse, R138, R112 ;  /* 0x0000008aa070723c */ /* 0x040fe60000001870 */
[----:B----4-:R-:W-:Y:S05]  /*20bb0*/  F2FP.F16.F32.PACK_AB R136, R196, R199 ;  /* 0x000000c7c488723e */ /* 0x010fea00000000ff */
[----:B------:R-:W-:Y:S03]  /*20bc0*/  MUFU.EX2 R236, R184 ;  /* 0x000000b800ec7308 */ /* 0x000fe60000000800 */
[----:B---3--:R-:W-:Y:S01]  /*20bd0*/  F2FP.F16.F32.PACK_AB R137, R198, R201 ;  /* 0x000000c9c689723e */ /* 0x008fe200000000ff */
[----:B------:R-:W-:Y:S01]  /*20be0*/  FFMA.FTZ R197, R2, R249, R197 ;  /* 0x000000f902c57223 */ /* 0x000fe200000100c5 */
[----:B------:R-:W-:Y:S01]  /*20bf0*/  F2FP.F16.F32.PACK_AB R138, R203, R200 ;  /* 0x000000c8cb8a723e */ /* 0x000fe200000000ff */
[----:B------:R-:W-:Y:S01]  /*20c00*/  FADD.FTZ R195, R191, R195 ;  /* 0x000000c3bfc37221 */ /* 0x000fe20000010000 */
[C---:B-1----:R-:W-:Y:S03]  /*20c10*/  HMMA.16816.F32 R116, R160.reuse, R140, R116 ;  /* 0x0000008ca074723c */ /* 0x042fe60000001874 */
[----:B------:R-:W-:Y:S01]  /*20c20*/  MUFU.EX2 R184, R176 ;  /* 0x000000b000b87308 */ /* 0x000fe20000000800 */
[----:B------:R-:W-:Y:S01]  /*20c30*/  F2FP.F16.F32.PACK_AB R139, R251, R202 ;  /* 0x000000cafb8b723e */ /* 0x000fe200000000ff */
[----:B------:R-:W-:Y:S01]  /*20c40*/  FADD.FTZ R194, R194, R197 ;  /* 0x000000c5c2c27221 */ /* 0x000fe20000010000 */
[----:B------:R-:W-:Y:S01]  /*20c50*/  FADD.FTZ R190, R190, R195 ;  /* 0x000000c3bebe7221 */ /* 0x000fe20000010000 */
[C---:B------:R-:W-:Y:S01]  /*20c60*/  HMMA.16816.F32 R120, R160.reuse, R142, R120 ;  /* 0x0000008ea078723c */ /* 0x040fe20000001878 */
[----:B------:R-:W1:Y:S05]  /*20c70*/  LDSM.16.MT88.4 R140, [R226+0x10800] ;  /* 0x01080000e28c783b */ /* 0x000e6a0000004200 */
[----:B------:R-:W-:Y:S01]  /*20c80*/  MUFU.EX2 R250, R250 ;  /* 0x000000fa00fa7308 */ /* 0x000fe20000000800 */
[----:B------:R-:W-:Y:S01]  /*20c90*/  FADD.FTZ R193, R193, R194 ;  /* 0x000000c2c1c17221 */ /* 0x000fe20000010000 */
[----:B------:R-:W-:Y:S03]  /*20ca0*/  FADD.FTZ R190, R169, R190 ;  /* 0x000000bea9be7221 */ /* 0x000fe60000010000 */
[----:B------:R-:W-:Y:S01]  /*20cb0*/  MOV R169, R164 ;  /* 0x000000a400a97202 */ /* 0x000fe20000000f00 */
[C---:B-----5:R-:W-:Y:S04]  /*20cc0*/  HMMA.16816.F32 R124, R160.reuse, R132, R124 ;  /* 0x00000084a07c723c */ /* 0x060fe8000000187c */
[----:B------:R-:W-:Y:S01]  /*20cd0*/  MUFU.EX2 R252, R252 ;  /* 0x000000fc00fc7308 */ /* 0x000fe20000000800 */
[----:B------:R-:W-:Y:S01]  /*20ce0*/  FADD.FTZ R192, R192, R193 ;  /* 0x000000c1c0c07221 */ /* 0x000fe20000010000 */
[----:B------:R-:W-:Y:S01]  /*20cf0*/  FADD.FTZ R201, R201, R190 ;  /* 0x000000bec9c97221 */ /* 0x000fe20000010000 */
[----:B------:R-:W-:Y:S01]  /*20d00*/  HMMA.16816.F32 R128, R160, R134, R128 ;  /* 0x00000086a080723c */ /* 0x000fe20000001880 */
[----:B------:R-:W2:Y:S06]  /*20d10*/  LDSM.16.MT88.4 R132, [R229+0x12800] ;  /* 0x01280000e584783b */ /* 0x000eac0000004200 */
[----:B------:R-:W-:Y:S01]  /*20d20*/  MUFU.EX2 R167, R167 ;  /* 0x000000a700a77308 */ /* 0x000fe20000000800 */
[----:B------:R-:W-:Y:S01]  /*20d30*/  FADD.FTZ R199, R199, R192 ;  /* 0x000000c0c7c77221 */ /* 0x000fe20000010000 */
[C---:B------:R-:W-:Y:S01]  /*20d40*/  HMMA.16816.F32 R4, R136.reuse, R144, R4 ;  /* 0x000000908804723c */ /* 0x040fe20000001804 */
[----:B------:R-:W-:Y:S04]  /*20d50*/  LDSM.16.MT88.4 R160, [R229+0x14800] ;  /* 0x01480000e5a0783b */ /* 0x000fe80000004200 */
[----:B------:R-:W-:Y:S01]  /*20d60*/  FADD.FTZ R201, R198, R201 ;  /* 0x000000c9c6c97221 */ /* 0x000fe20000010000 */
[C---:B------:R-:W-:Y:S03]  /*20d70*/  HMMA.16816.F32 R8, R136.reuse, R146, R8 ;  /* 0x000000928808723c */ /* 0x040fe60000001808 */
[----:B------:R-:W3:Y:S03]  /*20d80*/  LDSM.16.MT88.4 R144, [R228+0x12800] ;  /* 0x01280000e490783b */ /* 0x000ee60000004200 */
        /* <DEDUP_REMOVED lines=10> */
[C---:B-1----:R-:W-:Y:S05]  /*20e30*/  HMMA.16816.F32 R28, R136.reuse, R140, R28 ;  /* 0x0000008c881c723c */ /* 0x042fea000000181c */
[----:B------:R-:W-:Y:S01]  /*20e40*/  FADD.FTZ R203, R203, R200 ;  /* 0x000000c8cbcb7221 */ /* 0x000fe20000010000 */
[C---:B------:R-:W-:Y:S01]  /*20e50*/  HMMA.16816.F32 R32, R136.reuse, R142, R32 ;  /* 0x0000008e8820723c */ /* 0x040fe20000001820 */
[----:B------:R-:W-:Y:S04]  /*20e60*/  LDSM.16.MT88.4 R140, [R229+0x16800] ;  /* 0x01680000e58c783b */ /* 0x000fe80000004200 */
[----:B------:R-:W-:Y:S01]  /*20e70*/  FADD.FTZ R203, R248, R203 ;  /* 0x000000cbf8cb7221 */ /* 0x000fe20000010000 */
[C---:B--2---:R-:W-:Y:S06]  /*20e80*/  HMMA.16816.F32 R36, R136.reuse, R132, R36 ;  /* 0x000000848824723c */ /* 0x044fec0000001824 */
[C---:B------:R-:W-:Y:S01]  /*20e90*/  HMMA.16816.F32 R40, R136.reuse, R134, R40 ;  /* 0x000000868828723c */ /* 0x040fe20000001828 */
[----:B------:R-:W1:Y:S05]  /*20ea0*/  LDSM.16.MT88.4 R132, [R226+0x14800] ;  /* 0x01480000e284783b */ /* 0x000e6a0000004200 */
[C---:B---3--:R-:W-:Y:S06]  /*20eb0*/  HMMA.16816.F32 R44, R136.reuse, R144, R44 ;  /* 0x00000090882c723c */ /* 0x048fec000000182c */
[C---:B------:R-:W-:Y:S01]  /*20ec0*/  HMMA.16816.F32 R48, R136.reuse, R146, R48 ;  /* 0x000000928830723c */ /* 0x040fe20000001830 */
[----:B------:R-:W2:Y:S05]  /*20ed0*/  LDSM.16.MT88.4 R144, [R228+0x16800] ;  /* 0x01680000e490783b */ /* 0x000eaa0000004200 */
[C---:B----4-:R-:W-:Y:S06]  /*20ee0*/  HMMA.16816.F32 R52, R136.reuse, R148, R52 ;  /* 0x000000948834723c */ /* 0x050fec0000001834 */
[C---:B------:R-:W-:Y:S01]  /*20ef0*/  HMMA.16816.F32 R56, R136.reuse, R150, R56 ;  /* 0x000000968838723c */ /* 0x040fe20000001838 */
[----:B------:R-:W3:Y:S05]  /*20f00*/  LDSM.16.MT88.4 R148, [R227+0x16800] ;  /* 0x01680000e394783b */ /* 0x000eea0000004200 */
[C---:B------:R-:W-:Y:S06]  /*20f10*/  HMMA.16816.F32 R60, R136.reuse, R156, R60 ;  /* 0x0000009c883c723c */ /* 0x040fec000000183c */
[C---:B------:R-:W-:Y:S05]  /*20f20*/  HMMA.16816.F32 R64, R136.reuse, R158, R64 ;  /* 0x0000009e8840723c */ /* 0x040fea0000001840 */
[-CC-:B------:R-:W-:Y:S01]  /*20f30*/  FFMA.FTZ R156, R237, R166.reuse, -R181.reuse ;  /* 0x000000a6ed9c7223 */ /* 0x180fe200000108b5 */
[C---:B------:R-:W-:Y:S01]  /*20f40*/  HMMA.16816.F32 R68, R136.reuse, R160, R68 ;  /* 0x000000a08844723c */ /* 0x040fe20000001844 */
[----:B------:R-:W-:Y:S04]  /*20f50*/  MUFU.EX2 R237, R182 ;  /* 0x000000b600ed7308 */ /* 0x000fe80000000800 */
[----:B------:R-:W-:Y:S01]  /*20f60*/  FFMA.FTZ R181, R165, R166, -R181 ;  /* 0x000000a6a5b57223 */ /* 0x000fe200000108b5 */
[C---:B------:R-:W-:Y:S01]  /*20f70*/  HMMA.16816.F32 R72, R136.reuse, R162, R72 ;  /* 0x000000a28848723c */ /* 0x040fe20000001848 */
[----:B------:R-:W-:Y:S04]  /*20f80*/  LDSM.16.MT88.4 R160, [R228+0x11000] ;  /* 0x01100000e4a0783b */ /* 0x000fe80000004200 */
[----:B------:R4:W1:Y:S01]  /*20f90*/  MUFU.EX2 R170, R156 ;  /* 0x0000009c00aa7308 */ /* 0x0008620000000800 */
[C---:B------:R-:W-:Y:S09]  /*20fa0*/  HMMA.16816.F32 R76, R136.reuse, R172, R76 ;  /* 0x000000ac884c723c */ /* 0x040ff2000000184c */
[----:B------:R-:W2:Y:S01]  /*20fb0*/  MUFU.EX2 R182, R180 ;  /* 0x000000b400b67308 */ /* 0x000ea20000000800 */
[C---:B------:R-:W-:Y:S01]  /*20fc0*/  HMMA.16816.F32 R80, R136.reuse, R174, R80 ;  /* 0x000000ae8850723c */ /* 0x040fe20000001850 */
[----:B------:R-:W-:Y:S05]  /*20fd0*/  LDSM.16.MT88.4 R172, [R226+0x11000] ;  /* 0x01100000e2ac783b */ /* 0x000fea0000004200 */
[C---:B-----5:R-:W-:Y:S03]  /*20fe0*/  HMMA.16816.F32 R84, R136.reuse, R152, R84 ;  /* 0x000000988854723c */ /* 0x060fe60000001854 */
[----:B------:R-:W-:Y:S01]  /*20ff0*/  MUFU.EX2 R180, R185 ;  /* 0x000000b900b47308 */ /* 0x000fe20000000800 */
[----:B----4-:R-:W-:Y:S01]  /*21000*/  LDSM.16.MT88.4 R156, [R229+0x11000] ;  /* 0x01100000e59c783b */ /* 0x010fe20000004200 */
[----:B-1----:R-:W-:Y:S01]  /*21010*/  FADD.FTZ R251, R170, R251 ;  /* 0x000000fbaafb7221 */ /* 0x002fe20000010000 */
[C---:B------:R-:W-:Y:S07]  /*21020*/  HMMA.16816.F32 R88, R136.reuse, R154, R88 ;  /* 0x0000009a8858723c */ /* 0x040fee0000001858 */
[----:B------:R-:W-:Y:S01]  /*21030*/  MUFU.EX2 R166, R181 ;  /* 0x000000b500a67308 */ /* 0x000fe20000000800 */
[----:B------:R-:W1:Y:S01]  /*21040*/  LDSM.16.MT88.4 R152, [R226+0x16800] ;  /* 0x01680000e298783b */ /* 0x000e620000004200 */
[C---:B------:R-:W-:Y:S03]  /*21050*/  HMMA.16816.F32 R92, R136.reuse, R132, R92 ;  /* 0x00000084885c723c */ /* 0x040fe6000000185c */
[----:B------:R-:W-:Y:S03]  /*21060*/  FADD.FTZ R0, R252, R251 ;  /* 0x000000fbfc007221 */ /* 0x000fe60000010000 */
[C---:B------:R-:W-:Y:S05]  /*21070*/  HMMA.16816.F32 R96, R136.reuse, R134, R96 ;  /* 0x000000868860723c */ /* 0x040fea0000001860 */
[----:B------:R-:W-:Y:S01]  /*21080*/  F2FP.F16.F32.PACK_AB R132, R250, R248 ;  /* 0x000000f8fa84723e */ /* 0x000fe200000000ff */
[C---:B------:R-:W-:Y:S05]  /*21090*/  HMMA.16816.F32 R100, R136.reuse, R140, R100 ;  /* 0x0000008c8864723c */ /* 0x040fea0000001864 */
[----:B--2---:R-:W-:Y:S01]  /*210a0*/  F2FP.F16.F32.PACK_AB R135, R182, R237 ;  /* 0x000000edb687723e */ /* 0x004fe200000000ff */
[C---:B------:R-:W-:Y:S01]  /*210b0*/  HMMA.16816.F32 R104, R136.reuse, R142, R104 ;  /* 0x0000008e8868723c */ /* 0x040fe20000001868 */
[----:B------:R-:W2:Y:S04]  /*210c0*/  LDSM.16.MT88.4 R140, [R227+0x11000] ;  /* 0x01100000e38c783b */ /* 0x000ea80000004200 */
[----:B------:R-:W-:Y:S01]  /*210d0*/  F2FP.F16.F32.PACK_AB R133, R252, R170 ;  /* 0x000000aafc85723e */ /* 0x000fe200000000ff */
[C---:B------:R-:W-:Y:S05]  /*210e0*/  HMMA.16816.F32 R108, R136.reuse, R144, R108 ;  /* 0x00000090886c723c */ /* 0x040fea000000186c */
[----:B------:R-:W-:Y:S01]  /*210f0*/  F2FP.F16.F32.PACK_AB R134, R236, R171 ;  /* 0x000000abec86723e */ /* 0x000fe200000000ff */
[C---:B------:R-:W-:Y:S01]  /*21100*/  HMMA.16816.F32 R112, R136.reuse, R146, R112 ;  /* 0x000000928870723c */ /* 0x040fe20000001870 */
[----:B------:R-:W4:Y:S04]  /*21110*/  LDSM.16.MT88.4 R144, [R229+0x13000] ;  /* 0x01300000e590783b */ /* 0x000f280000004200 */
[----:B------:R-:W-:Y:S01]  /*21120*/  FADD.FTZ R250, R250, R203 ;  /* 0x000000cbfafa7221 */ /* 0x000fe20000010000 */
[C---:B---3--:R-:W-:Y:S05]  /*21130*/  HMMA.16816.F32 R116, R136.reuse, R148, R116 ;  /* 0x000000948874723c */ /* 0x048fea0000001874 */
[----:B------:R-:W-:Y:S01]  /*21140*/  FADD.FTZ R250, R171, R250 ;  /* 0x000000faabfa7221 */ /* 0x000fe20000010000 */
[C---:B------:R-:W-:Y:S01]  /*21150*/  HMMA.16816.F32 R120, R136.reuse, R150, R120 ;  /* 0x000000968878723c */ /* 0x040fe20000001878 */
[----:B------:R-:W-:Y:S05]  /*21160*/  LDSM.16.MT88.4 R148, [R227+0x13000] ;  /* 0x01300000e394783b */ /* 0x000fea0000004200 */
[C---:B-1----:R-:W-:Y:S06]  /*21170*/  HMMA.16816.F32 R124, R136.reuse, R152, R124 ;  /* 0x00000098887c723c */ /* 0x042fec000000187c */
[----:B------:R-:W-:Y:S01]  /*21180*/  HMMA.16816.F32 R128, R136, R154, R128 ;  /* 0x0000009a8880723c */ /* 0x000fe20000001880 */
[----:B------:R-:W1:Y:S05]  /*21190*/  LDSM.16.MT88.4 R136, [R228+0x13000] ;  /* 0x01300000e488783b */ /* 0x000e6a0000004200 */
[C---:B------:R-:W-:Y:S03]  /*211a0*/  HMMA.16816.F32 R4, R132.reuse, R156, R4 ;  /* 0x0000009c8404723c */ /* 0x040fe60000001804 */
[----:B------:R-:W3:Y:S03]  /*211b0*/  LDSM.16.MT88.4 R152, [R226+0x13000] ;  /* 0x01300000e298783b */ /* 0x000ee60000004200 */
[C---:B------:R-:W-:Y:S05]  /*211c0*/  HMMA.16816.F32 R8, R132.reuse, R158, R8 ;  /* 0x0000009e8408723c */ /* 0x040fea0000001808 */
[----:B------:R-:W-:Y:S01]  /*211d0*/  LDSM.16.MT88.4 R156, [R228+0x15000] ;  /* 0x01500000e49c783b */ /* 0x000fe20000004200 */
        /* <DEDUP_REMOVED lines=17> */
[----:B------:R-:W-:Y:S05]  /*212f0*/  LDSM.16.MT88.4 R148, [R226+0x17000] ;  /* 0x01700000e294783b */ /* 0x000fea0000004200 */
[C---:B---3--:R-:W-:Y:S06]  /*21300*/  HMMA.16816.F32 R60, R132.reuse, R152, R60 ;  /* 0x00000098843c723c */ /* 0x048fec000000183c */
[C---:B------:R-:W-:Y:S01]  /*21310*/  HMMA.16816.F32 R64, R132.reuse, R154, R64 ;  /* 0x0000009a8440723c */ /* 0x040fe20000001840 */
[----:B------:R-:W3:Y:S04]  /*21320*/  MUFU.EX2 R155, R177 ;  /* 0x000000b1009b7308 */ /* 0x000ee80000000800 */
[----:B------:R-:W-:Y:S01]  /*21330*/  MOV R153, R237 ;  /* 0x000000ed00997202 */ /* 0x000fe20000000f00 */
[C---:B--2---:R-:W-:Y:S05]  /*21340*/  HMMA.16816.F32 R68, R132.reuse, R140, R68 ;  /* 0x0000008c8444723c */ /* 0x044fea0000001844 */
[----:B------:R2:W4:Y:S01]  /*21350*/  MUFU.EX2 R237, R178 ;  /* 0x000000b200ed7308 */ /* 0x0005220000000800 */
[----:B------:R-:W-:Y:S01]  /*21360*/  MOV R152, R236 ;  /* 0x000000ec00987202 */ /* 0x000fe20000000f00 */
[C---:B------:R-:W-:Y:S01]  /*21370*/  HMMA.16816.F32 R72, R132.reuse, R142, R72 ;  /* 0x0000008e8448723c */ /* 0x040fe20000001848 */
[----:B------:R-:W1:Y:S07]  /*21380*/  LDSM.16.MT88.4 R140, [R228+0x17000] ;  /* 0x01700000e48c783b */ /* 0x000e6e0000004200 */
[----:B------:R-:W1:Y:S01]  /*21390*/  MUFU.EX2 R236, R187 ;  /* 0x000000bb00ec7308 */ /* 0x000e620000000800 */
[C---:B------:R-:W-:Y:S03]  /*213a0*/  HMMA.16816.F32 R76, R132.reuse, R156, R76 ;  /* 0x0000009c844c723c */ /* 0x040fe6000000184c */
[----:B---3--:R-:W-:Y:S03]  /*213b0*/  MOV R165, R155 ;  /* 0x0000009b00a57202 */ /* 0x008fe60000000f00 */
[C---:B------:R-:W-:Y:S01]  /*213c0*/  HMMA.16816.F32 R80, R132.reuse, R158, R80 ;  /* 0x0000009e8450723c */ /* 0x040fe20000001850 */
[----:B------:R-:W3:Y:S05]  /*213d0*/  LDSM.16.MT88.4 R156, [R229+0x11800] ;  /* 0x01180000e59c783b */ /* 0x000eea0000004200 */
[C---:B------:R-:W-:Y:S03]  /*213e0*/  HMMA.16816.F32 R84, R132.reuse, R160, R84 ;  /* 0x000000a08454723c */ /* 0x040fe60000001854 */
[----:B--2---:R-:W-:Y:S03]  /*213f0*/  LDSM.16.MT88.4 R176, [R226+0x11800] ;  /* 0x01180000e2b0783b */ /* 0x004fe60000004200 */
[C---:B------:R-:W-:Y:S06]  /*21400*/  HMMA.16816.F32 R88, R132.reuse, R162, R88 ;  /* 0x000000a28458723c */ /* 0x040fec0000001858 */
[C---:B-----5:R-:W-:Y:S06]  /*21410*/  HMMA.16816.F32 R92, R132.reuse, R172, R92 ;  /* 0x000000ac845c723c */ /* 0x060fec000000185c */
[C---:B------:R-:W-:Y:S05]  /*21420*/  HMMA.16816.F32 R96, R132.reuse, R174, R96 ;  /* 0x000000ae8460723c */ /* 0x040fea0000001860 */
[----:B----4-:R-:W-:Y:S01]  /*21430*/  F2FP.F16.F32.PACK_AB R173, R184, R237 ;  /* 0x000000edb8ad723e */ /* 0x010fe200000000ff */
[C---:B-1----:R-:W-:Y:S05]  /*21440*/  HMMA.16816.F32 R100, R132.reuse, R136, R100 ;  /* 0x000000888464723c */ /* 0x042fea0000001864 */
[----:B------:R-:W-:Y:S01]  /*21450*/  F2FP.F16.F32.PACK_AB R174, R236, R165 ;  /* 0x000000a5ecae723e */ /* 0x000fe200000000ff */
[C---:B------:R-:W-:Y:S01]  /*21460*/  HMMA.16816.F32 R104, R132.reuse, R138, R104 ;  /* 0x0000008a8468723c */ /* 0x040fe20000001868 */
[----:B------:R-:W1:Y:S04]  /*21470*/  LDSM.16.MT88.4 R136, [R228+0x11800] ;  /* 0x01180000e488783b */ /* 0x000e680000004200 */
[----:B------:R-:W-:Y:S01]  /*21480*/  F2FP.F16.F32.PACK_AB R175, R166, R167 ;  /* 0x000000a7a6af723e */ /* 0x000fe200000000ff */
[C---:B------:R-:W-:Y:S06]  /*21490*/  HMMA.16816.F32 R108, R132.reuse, R140, R108 ;  /* 0x0000008c846c723c */ /* 0x040fec000000186c */
[C---:B------:R-:W-:Y:S01]  /*214a0*/  HMMA.16816.F32 R112, R132.reuse, R142, R112 ;  /* 0x0000008e8470723c */ /* 0x040fe20000001870 */
[----:B------:R-:W2:Y:S05]  /*214b0*/  LDSM.16.MT88.4 R140, [R227+0x11800] ;  /* 0x01180000e38c783b */ /* 0x000eaa0000004200 */
[C---:B------:R-:W-:Y:S06]  /*214c0*/  HMMA.16816.F32 R116, R132.reuse, R144, R116 ;  /* 0x000000908474723c */ /* 0x040fec0000001874 */
[C---:B------:R-:W-:Y:S05]  /*214d0*/  HMMA.16816.F32 R120, R132.reuse, R146, R120 ;  /* 0x000000928478723c */ /* 0x040fea0000001878 */
[----:B------:R-:W-:Y:S01]  /*214e0*/  MOV R144, R180 ;  /* 0x000000b400907202 */ /* 0x000fe20000000f00 */
[C---:B------:R-:W-:Y:S05]  /*214f0*/  HMMA.16816.F32 R124, R132.reuse, R148, R124 ;  /* 0x00000094847c723c */ /* 0x040fea000000187c */
[----:B------:R-:W-:Y:S01]  /*21500*/  F2FP.F16.F32.PACK_AB R172, R186, R144 ;  /* 0x00000090baac723e */ /* 0x000fe200000000ff */
[----:B------:R-:W-:Y:S05]  /*21510*/  HMMA.16816.F32 R128, R132, R150, R128 ;  /* 0x000000968480723c */ /* 0x000fea0000001880 */
[----:B------:R-:W-:Y:S01]  /*21520*/  MOV R145, R182 ;  /* 0x000000b600917202 */ /* 0x000fe20000000f00 */
[C---:B---3--:R-:W-:Y:S01]  /*21530*/  HMMA.16816.F32 R160, R172.reuse, R156, R4 ;  /* 0x0000009caca0723c */ /* 0x048fe20000001804 */
[----:B------:R-:W3:Y:S04]  /*21540*/  LDSM.16.MT88.4 R180, [R229+0x13800] ;  /* 0x01380000e5b4783b */ /* 0x000ee80000004200 */
[----:B------:R-:W-:Y:S01]  /*21550*/  MOV R134, R184 ;  /* 0x000000b800867202 */ /* 0x000fe20000000f00 */
[C---:B------:R-:W-:Y:S03]  /*21560*/  HMMA.16816.F32 R156, R172.reuse, R158, R8 ;  /* 0x0000009eac9c723c */ /* 0x040fe60000001808 */
[----:B------:R-:W-:Y:S02]  /*21570*/  LDSM.16.MT88.4 R4, [R227+0x13800] ;  /* 0x01380000e304783b */ /* 0x000fe40000004200 */
[----:B------:R-:W-:Y:S02]  /*21580*/  MOV R132, R152 ;  /* 0x0000009800847202 */ /* 0x000fe40000000f00 */
[----:B------:R-:W-:Y:S02]  /*21590*/  MOV R133, R153 ;  /* 0x0000009900857202 */ /* 0x000fe40000000f00 */
[C---:B-1----:R-:W-:Y:S02]  /*215a0*/  HMMA.16816.F32 R152, R172.reuse, R136, R12 ;  /* 0x00000088ac98723c */ /* 0x042fe4000000180c */
[----:B------:R-:W-:Y:S01]  /*215b0*/  LDSM.16.MT88.4 R8, [R226+0x13800] ;  /* 0x01380000e208783b */ /* 0x000fe20000004200 */
[----:B------:R-:W-:Y:S03]  /*215c0*/  MOV R135, R186 ;  /* 0x000000ba00877202 */ /* 0x000fe60000000f00 */
[C---:B------:R-:W-:Y:S04]  /*215d0*/  HMMA.16816.F32 R148, R172.reuse, R138, R16 ;  /* 0x0000008aac94723c */ /* 0x040fe80000001810 */
[----:B------:R-:W1:Y:S01]  /*215e0*/  LDSM.16.MT88.4 R184, [R228+0x13800] ;  /* 0x01380000e4b8783b */ /* 0x000e620000004200 */
[----:B------:R-:W-:Y:S02]  /*215f0*/  MOV R136, R144 ;  /* 0x0000009000887202 */ /* 0x000fe40000000f00 */
[----:B------:R-:W-:Y:S02]  /*21600*/  MOV R137, R145 ;  /* 0x0000009100897202 */ /* 0x000fe40000000f00 */
[C---:B--2---:R-:W-:Y:S03]  /*21610*/  HMMA.16816.F32 R144, R172.reuse, R140, R20 ;  /* 0x0000008cac90723c */ /* 0x044fe60000001814 */
[----:B------:R-:W2:Y:S03]  /*21620*/  LDSM.16.MT88.4 R12, [R229+0x15800] ;  /* 0x01580000e50c783b */ /* 0x000ea60000004200 */
[C---:B------:R-:W-:Y:S05]  /*21630*/  HMMA.16816.F32 R140, R172.reuse, R142, R24 ;  /* 0x0000008eac8c723c */ /* 0x040fea0000001818 */
[----:B------:R-:W4:Y:S02]  /*21640*/  LDSM.16.MT88.4 R16, [R228+0x15800] ;  /* 0x01580000e410783b */ /* 0x000f240000004200 */
[----:B------:R-:W-:Y:S04]  /*21650*/  MOV R26, R136 ;  /* 0x00000088001a7202 */ /* 0x000fe80000000f00 */
[----:B------:R-:W-:Y:S02]  /*21660*/  MOV R27, R137 ;  /* 0x00000089001b7202 */ /* 0x000fe40000000f00 */
[C---:B------:R-:W-:Y:S01]  /*21670*/  HMMA.16816.F32 R136, R172.reuse, R176, R28 ;  /* 0x000000b0ac88723c */ /* 0x040fe2000000181c */
[----:B------:R-:W5:Y:S06]  /*21680*/  LDSM.16.MT88.4 R20, [R227+0x15800] ;  /* 0x01580000e314783b */ /* 0x000f6c0000004200 */
[----:B------:R-:W-:Y:S04]  /*21690*/  MOV R30, R132 ;  /* 0x00000084001e7202 */ /* 0x000fe80000000f00 */
[----:B------:R-:W-:Y:S02]  /*216a0*/  MOV R31, R133 ;  /* 0x00000085001f7202 */ /* 0x000fe40000000f00 */
[----:B------:R-:W-:Y:S02]  /*216b0*/  MOV R177, R134 ;  /* 0x0000008600b17202 */ /* 0x000fe40000000f00 */
[----:B------:R-:W-:Y:S02]  /*216c0*/  MOV R176, R135 ;  /* 0x0000008700b07202 */ /* 0x000fe40000000f00 */
[C---:B------:R-:W-:Y:S03]  /*216d0*/  HMMA.16816.F32 R132, R172.reuse, R178, R32 ;  /* 0x000000b2ac84723c */ /* 0x040fe60000001820 */
[----:B------:R-:W-:Y:S02]  /*216e0*/  MOV R28, R26 ;  /* 0x0000001a001c7202 */ /* 0x000fe40000000f00 */
[----:B------:R-:W-:Y:S01]  /*216f0*/  MOV R29, R27 ;  /* 0x0000001b001d7202 */ /* 0x000fe20000000f00 */
[C---:B---3--:R-:W-:Y:S01]  /*21700*/  HMMA.16816.F32 R36, R172.reuse, R180, R36 ;  /* 0x000000b4ac24723c */ /* 0x048fe20000001824 */
[----:B------:R-:W3:Y:S04]  /*21710*/  LDSM.16.MT88.4 R24, [R226+0x15800] ;  /* 0x01580000e218783b */ /* 0x000ee80000004200 */
[----:B------:R-:W-:Y:S01]  /*21720*/  MOV R34, R28 ;  /* 0x0000001c00227202 */ /* 0x000fe20000000f00 */
[C---:B------:R-:W-:Y:S05]  /*21730*/  HMMA.16816.F32 R40, R172.reuse, R182, R40 ;  /* 0x000000b6ac28723c */ /* 0x040fea0000001828 */
[----:B------:R-:W-:Y:S01]  /*21740*/  MOV R33, R29 ;  /* 0x0000001d00217202 */ /* 0x000fe20000000f00 */
[C---:B-1----:R-:W-:Y:S05]  /*21750*/  HMMA.16816.F32 R44, R172.reuse, R184, R44 ;  /* 0x000000b8ac2c723c */ /* 0x042fea000000182c */
[----:B------:R-:W-:Y:S01]  /*21760*/  MOV R32, R30 ;  /* 0x0000001e00207202 */ /* 0x000fe20000000f00 */
[C---:B------:R-:W-:Y:S05]  /*21770*/  HMMA.16816.F32 R48, R172.reuse, R186, R48 ;  /* 0x000000baac30723c */ /* 0x040fea0000001830 */
[----:B------:R-:W-:Y:S01]  /*21780*/  MOV R179, R31 ;  /* 0x0000001f00b37202 */ /* 0x000fe20000000f00 */
[C---:B------:R-:W-:Y:S01]  /*21790*/  HMMA.16816.F32 R52, R172.reuse, R4, R52 ;  /* 0x00000004ac34723c */ /* 0x040fe20000001834 */
[----:B------:R-:W1:Y:S04]  /*217a0*/  LDSM.16.MT88.4 R28, [R229+0x17800] ;  /* 0x01780000e51c783b */ /* 0x000e680000004200 */
[----:B------:R-:W-:Y:S01]  /*217b0*/  MOV R35, R237 ;  /* 0x000000ed00237202 */ /* 0x000fe20000000f00 */
[C---:B------:R-:W-:Y:S03]  /*217c0*/  HMMA.16816.F32 R56, R172.reuse, R6, R56 ;  /* 0x00000006ac38723c */ /* 0x040fe60000001838 */
[----:B------:R-:W1:Y:S02]  /*217d0*/  LDSM.16.MT88.4 R4, [R228+0x17800] ;  /* 0x01780000e404783b */ /* 0x000e640000004200 */
[----:B------:R-:W-:Y:S01]  /*217e0*/  FADD.FTZ R0, R179, R0 ;  /* 0x00000000b3007221 */ /* 0x000fe20000010000 */
[C---:B------:R-:W-:Y:S01]  /*217f0*/  HMMA.16816.F32 R60, R172.reuse, R8, R60 ;  /* 0x00000008ac3c723c */ /* 0x040fe2000000183c */
[----:B------:R-:W1:Y:S05]  /*21800*/  S2R R237, SR_CTAID.Z ;  /* 0x0000000000ed7919 */ /* 0x000e6a0000002700 */
[C---:B------:R-:W-:Y:S01]  /*21810*/  HMMA.16816.F32 R64, R172.reuse, R10, R64 ;  /* 0x0000000aac40723c */ /* 0x040fe20000001840 */
[----:B------:R-:W1:Y:S04]  /*21820*/  LDSM.16.MT88.4 R8, [R227+0x17800] ;  /* 0x01780000e308783b */ /* 0x000e680000004200 */
[----:B------:R-:W-:Y:S01]  /*21830*/  FADD.FTZ R0, R33, R0 ;  /* 0x0000000021007221 */ /* 0x000fe20000010000 */
[C---:B--2---:R-:W-:Y:S05]  /*21840*/  HMMA.16816.F32 R68, R172.reuse, R12, R68 ;  /* 0x0000000cac44723c */ /* 0x044fea0000001844 */
[----:B------:R-:W-:Y:S01]  /*21850*/  FADD.FTZ R2, R32, R250 ;  /* 0x000000fa20027221 */ /* 0x000fe20000010000 */
[C---:B------:R-:W-:Y:S01]  /*21860*/  HMMA.16816.F32 R72, R172.reuse, R14, R72 ;  /* 0x0000000eac48723c */ /* 0x040fe20000001848 */
[----:B------:R-:W2:Y:S04]  /*21870*/  LDSM.16.MT88.4 R12, [R226+0x17800] ;  /* 0x01780000e20c783b */ /* 0x000ea80000004200 */
[----:B------:R-:W-:Y:S01]  /*21880*/  FADD.FTZ R0, R35, R0 ;  /* 0x0000000023007221 */ /* 0x000fe20000010000 */
[C---:B----4-:R-:W-:Y:S05]  /*21890*/  HMMA.16816.F32 R76, R172.reuse, R16, R76 ;  /* 0x00000010ac4c723c */ /* 0x050fea000000184c */
[----:B------:R-:W-:Y:S01]  /*218a0*/  FADD.FTZ R2, R34, R2 ;  /* 0x0000000222027221 */ /* 0x000fe20000010000 */
[C---:B------:R-:W-:Y:S05]  /*218b0*/  HMMA.16816.F32 R80, R172.reuse, R18, R80 ;  /* 0x00000012ac50723c */ /* 0x040fea0000001850 */
[----:B------:R-:W-:Y:S01]  /*218c0*/  FADD.FTZ R0, R177, R0 ;  /* 0x00000000b1007221 */ /* 0x000fe20000010000 */
[C---:B-----5:R-:W-:Y:S05]  /*218d0*/  HMMA.16816.F32 R84, R172.reuse, R20, R84 ;  /* 0x00000014ac54723c */ /* 0x060fea0000001854 */
[----:B------:R-:W-:Y:S01]  /*218e0*/  FADD.FTZ R2, R176, R2 ;  /* 0x00000002b0027221 */ /* 0x000fe20000010000 */
[C---:B------:R-:W-:Y:S05]  /*218f0*/  HMMA.16816.F32 R88, R172.reuse, R22, R88 ;  /* 0x00000016ac58723c */ /* 0x040fea0000001858 */
[----:B------:R-:W-:Y:S01]  /*21900*/  FADD.FTZ R167, R167, R0 ;  /* 0x00000000a7a77221 */ /* 0x000fe20000010000 */
[C---:B---3--:R-:W-:Y:S05]  /*21910*/  HMMA.16816.F32 R92, R172.reuse, R24, R92 ;  /* 0x00000018ac5c723c */ /* 0x048fea000000185c */
[----:B------:R-:W-:Y:S01]  /*21920*/  FADD.FTZ R2, R165, R2 ;  /* 0x00000002a5027221 */ /* 0x000fe20000010000 */
[C---:B------:R-:W-:Y:S05]  /*21930*/  HMMA.16816.F32 R96, R172.reuse, R26, R96 ;  /* 0x0000001aac60723c */ /* 0x040fea0000001860 */
[----:B------:R-:W-:Y:S01]  /*21940*/  IADD3 R0, R246, -0x1, RZ ;  /* 0xfffffffff6007810 */ /* 0x000fe20007ffe0ff */
[C---:B-1----:R-:W-:Y:S05]  /*21950*/  HMMA.16816.F32 R100, R172.reuse, R28, R100 ;  /* 0x0000001cac64723c */ /* 0x042fea0000001864 */
[----:B------:R-:W-:Y:S01]  /*21960*/  FADD.FTZ R249, R236, R2 ;  /* 0x00000002ecf97221 */ /* 0x000fe20000010000 */
[C---:B------:R-:W-:Y:S01]  /*21970*/  HMMA.16816.F32 R104, R172.reuse, R30, R104 ;  /* 0x0000001eac68723c */ /* 0x040fe20000001868 */
[----:B------:R-:W-:Y:S04]  /*21980*/  MOV R236, 0x80 ;  /* 0x0000008000ec7802 */ /* 0x000fe80000000f00 */
[----:B------:R-:W-:Y:S01]  /*21990*/  MOV R246, R0 ;  /* 0x0000000000f67202 */ /* 0x000fe20000000f00 */
[C---:B------:R-:W-:Y:S05]  /*219a0*/  HMMA.16816.F32 R108, R172.reuse, R4, R108 ;  /* 0x00000004ac6c723c */ /* 0x040fea000000186c */
[----:B------:R-:W-:Y:S01]  /*219b0*/  FADD.FTZ R247, R166, R167 ;  /* 0x000000a7a6f77221 */ /* 0x000fe20000010000 */
[C---:B------:R-:W-:Y:S05]  /*219c0*/  HMMA.16816.F32 R112, R172.reuse, R6, R112 ;  /* 0x00000006ac70723c */ /* 0x040fea0000001870 */
[----:B------:R-:W-:Y:S01]  /*219d0*/  MOV R0, R3 ;  /* 0x0000000300007202 */ /* 0x000fe20000000f00 */
[C---:B------:R-:W-:Y:S06]  /*219e0*/  HMMA.16816.F32 R116, R172.reuse, R8, R116 ;  /* 0x00000008ac74723c */ /* 0x040fec0000001874 */
[C---:B------:R-:W-:Y:S06]  /*219f0*/  HMMA.16816.F32 R120, R172.reuse, R10, R120 ;  /* 0x0000000aac78723c */ /* 0x040fec0000001878 */
[C---:B--2---:R-:W-:Y:S06]  /*21a00*/  HMMA.16816.F32 R124, R172.reuse, R12, R124 ;  /* 0x0000000cac7c723c */ /* 0x044fec000000187c */
[----:B------:R-:W-:Y:S01]  /*21a10*/  HMMA.16816.F32 R128, R172, R14, R128 ;  /* 0x0000000eac80723c */ /* 0x000fe20000001880 */
[----:B------:R-:W-:Y:S11]  /*21a20*/  @!UPT UIADD3 URZ, URZ, URZ, URZ ;  /* 0x0000003f3f3ff290 */ /* 0x000ff6000fffe03f */
[----:B------:R-:W-:Y:S01]  /*21a30*/  @!UPT UIADD3 URZ, URZ, URZ, URZ ;  /* 0x0000003f3f3ff290 */ /* 0x000fe2000fffe03f */
[----:B------:R-:W-:Y:S11]  /*21a40*/  @P0 BRA `(.L_x_1467) ;  /* 0xffffffb0007c0947 */ /* 0x000ff6000383ffff */
.L_x_1458:
        /* <DEDUP_REMOVED lines=14> */
.L_x_1484:
[----:B------:R-:W2:Y:S01]  /*21b30*/  S2R R2, SR_TID.X ;  /* 0x0000000000027919 */ /* 0x000ea20000002100 */
[----:B------:R-:W-:Y:S01]  /*21b40*/  FSETP.NE.FTZ.AND P4, PT, R8, RZ, PT ;  /* 0x000000ff0800720b */ /* 0x000fe20003f95000 */
[----:B----4-:R-:W-:Y:S01]  /*21b50*/  FADD.FTZ R13, R12, R13 ;  /* 0x0000000d0c0d7221 */ /* 0x010fe20000010000 */
[----:B------:R-:W-:Y:S01]  /*21b60*/  MOV R0, 0x3f800000 ;  /* 0x3f80000000007802 */ /* 0x000fe20000000f00 */
[----:B------:R-:W4:Y:S01]  /*21b70*/  S2UR UR4, SR_CgaCtaId ;  /* 0x00000000000479c3 */ /* 0x000f220000008800 */
[----:B------:R-:W-:Y:S01]  /*21b80*/  UMOV UR5, 0x400 ;  /* 0x0000040000057882 */ /* 0x000fe20000000000 */
[----:B------:R-:W-:Y:S02]  /*21b90*/  R2UR UR10, R6 ;  /* 0x00000000060a72ca */ /* 0x000fe400000e0000 */
[----:B------:R-:W-:Y:S02]  /*21ba0*/  FSETP.NE.FTZ.AND P3, PT, R13, RZ, PT ;  /* 0x000000ff0d00720b */ /* 0x000fe40003f75000 */
[----:B------:R-:W-:-:S04]  /*21bb0*/  R2UR UR11, R7 ;  /* 0x00000000070b72ca */ /* 0x000fc800000e0000 */
[----:B------:R-:W1:Y:S01]  /*21bc0*/  @P4 MUFU.RCP R0, R8 ;  /* 0x0000000800004308 */ /* 0x000e620000001000 */
[----:B----4-:R-:W-:Y:S01]  /*21bd0*/  ULEA UR4, UR4, UR5, 0x18 ;  /* 0x0000000504047291 */ /* 0x010fe2000f8ec03f */
[----:B------:R-:W-:Y:S01]  /*21be0*/  R2UR UR5, R7 ;  /* 0x00000000070572ca */ /* 0x000fe200000e0000 */
[C---:B-1----:R-:W-:Y:S01]  /*21bf0*/  FMUL.FTZ R160, R0.reuse, R160 ;  /* 0x000000a000a07220 */ /* 0x042fe20000410000 */
[----:B--2---:R-:W-:Y:S01]  /*21c00*/  SHF.R.S32.HI R5, RZ, 0x1f, R2 ;  /* 0x0000001fff057819 */ /* 0x004fe20000011402 */
[C---:B------:R-:W-:Y:S01]  /*21c10*/  FMUL.FTZ R161, R0.reuse, R161 ;  /* 0x000000a100a17220 */ /* 0x040fe20000410000 */
[C---:B------:R-:W-:Y:S01]  /*21c20*/  FMUL.FTZ R156, R0.reuse, R156 ;  /* 0x0000009c009c7220 */ /* 0x040fe20000410000 */
[C---:B------:R-:W-:Y:S01]  /*21c30*/  FMUL.FTZ R157, R0.reuse, R157 ;  /* 0x0000009d009d7220 */ /* 0x040fe20000410000 */
[----:B------:R-:W-:Y:S01]  /*21c40*/  LEA.HI R9, R5, R2, RZ, 0x2 ;  /* 0x0000000205097211 */ /* 0x000fe200078f10ff */
[C---:B------:R-:W-:Y:S01]  /*21c50*/  FMUL.FTZ R152, R0.reuse, R152 ;  /* 0x0000009800987220 */ /* 0x040fe20000410000 */
[C---:B------:R-:W-:Y:S01]  /*21c60*/  FMUL.FTZ R153, R0.reuse, R153 ;  /* 0x0000009900997220 */ /* 0x040fe20000410000 */
[C---:B------:R-:W-:Y:S01]  /*21c70*/  FMUL.FTZ R148, R0.reuse, R148 ;  /* 0x0000009400947220 */ /* 0x040fe20000410000 */
[--C-:B------:R-:W-:Y:S01]  /*21c80*/  SHF.R.S32.HI R15, RZ, 0x2, R9.reuse ;  /* 0x00000002ff0f7819 */ /* 0x100fe20000011409 */
[C---:B------:R-:W-:Y:S01]  /*21c90*/  FMUL.FTZ R149, R0.reuse, R149 ;  /* 0x0000009500957220 */ /* 0x040fe20000410000 */
[----:B---3--:R-:W-:Y:S01]  /*21ca0*/  SHF.R.S32.HI R12, RZ, 0x1f, R9 ;  /* 0x0000001fff0c7819 */ /* 0x008fe20000011409 */
[C---:B------:R-:W-:Y:S01]  /*21cb0*/  FMUL.FTZ R144, R0.reuse, R144 ;  /* 0x0000009000907220 */ /* 0x040fe20000410000 */
[C---:B------:R-:W-:Y:S01]  /*21cc0*/  FMUL.FTZ R145, R0.reuse, R145 ;  /* 0x0000009100917220 */ /* 0x040fe20000410000 */
[----:B------:R-:W-:Y:S01]  /*21cd0*/  FMUL.FTZ R140, R0, R140 ;  /* 0x0000008c008c7220 */ /* 0x000fe20000410000 */
[----:B------:R-:W-:Y:S01]  /*21ce0*/  LEA.HI R12, R12, R15, RZ, 0x3 ;  /* 0x0000000f0c0c7211 */ /* 0x000fe200078f18ff */
[C---:B------:R-:W-:Y:S01]  /*21cf0*/  FMUL.FTZ R141, R0.reuse, R141 ;  /* 0x0000008d008d7220 */ /* 0x040fe20000410000 */
[C---:B------:R-:W-:Y:S01]  /*21d00*/  FMUL.FTZ R136, R0.reuse, R136 ;  /* 0x0000008800887220 */ /* 0x040fe20000410000 */
[----:B------:R-:W-:Y:S01]  /*21d10*/  FMUL.FTZ R137, R0, R137 ;  /* 0x0000008900897220 */ /* 0x000fe20000410000 */
[----:B------:R-:W-:Y:S01]  /*21d20*/  LOP3.LUT R12, R12, 0xfffffff8, RZ, 0xc0, !PT ;  /* 0xfffffff80c0c7812 */ /* 0x000fe200078ec0ff */
        /* <DEDUP_REMOVED lines=50> */
[----:B------:R-:W-:-:S02]  /*22050*/  MOV R0, 0x3f800000 ;  /* 0x3f80000000007802 */ /* 0x000fc40000000f00 */
[----:B------:R-:W-:Y:S02]  /*22060*/  IADD3 R15, R15, -R12, RZ ;  /* 0x8000000c0f0f7210 */ /* 0x000fe40007ffe0ff */
[-C--:B------:R-:W-:Y:S02]  /*22070*/  LEA.HI R12, R5, R2.reuse, RZ, 0x5 ;  /* 0x00000002050c7211 */ /* 0x080fe400078f28ff */
[----:B------:R-:W1:Y:S01]  /*22080*/  @P3 MUFU.RCP R0, R13 ;  /* 0x0000000d00003308 */ /* 0x000e620000001000 */
[----:B------:R-:W-:Y:S02]  /*22090*/  LOP3.LUT R9, R9, 0x3ffffffc, RZ, 0xc0, !PT ;  /* 0x3ffffffc09097812 */ /* 0x000fe400078ec0ff */
[----:B------:R-:W-:Y:S02]  /*220a0*/  SHF.L.U32 R16, R15, 0x6, RZ ;  /* 0x000000060f107819 */ /* 0x000fe400000006ff */
[----:B------:R-:W-:Y:S02]  /*220b0*/  SHF.R.S32.HI R14, RZ, 0x5, R12 ;  /* 0x00000005ff0e7819 */ /* 0x000fe4000001140c */
[----:B------:R-:W-:-:S02]  /*220c0*/  IADD3 R9, -R9, R2, RZ ;  /* 0x0000000209097210 */ /* 0x000fc40007ffe1ff */
[----:B------:R-:W-:Y:S02]  /*220d0*/  LOP3.LUT R16, R16, 0x1c0, RZ, 0xc0, !PT ;  /* 0x000001c010107812 */ /* 0x000fe400078ec0ff */
[----:B------:R-:W-:Y:S02]  /*220e0*/  LOP3.LUT R17, R15, 0x1, RZ, 0xc0, !PT ;  /* 0x000000010f117812 */ /* 0x000fe400078ec0ff */
[----:B------:R-:W-:Y:S02]  /*220f0*/  LEA R9, R14, R9, 0x9 ;  /* 0x000000090e097211 */ /* 0x000fe400078e48ff */
[----:B------:R-:W-:Y:S02]  /*22100*/  LEA.HI R16, R16, R16, RZ, 0x1d ;  /* 0x0000001010107211 */ /* 0x000fe400078fe8ff */
[----:B------:R-:W-:Y:S01]  /*22110*/  ISETP.NE.U32.AND P0, PT, R17, 0x1, PT ;  /* 0x000000011100780c */ /* 0x000fe20003f05070 */
[C---:B-1----:R-:W-:Y:S01]  /*22120*/  FMUL.FTZ R163, R0.reuse, R163 ;  /* 0x000000a300a37220 */ /* 0x042fe20000410000 */
[----:B------:R-:W-:Y:S01]  /*22130*/  LEA R9, R9, R16, 0x1 ;  /* 0x0000001009097211 */ /* 0x000fe200078e08ff */
[C---:B------:R-:W-:Y:S01]  /*22140*/  FMUL.FTZ R162, R0.reuse, R162 ;  /* 0x000000a200a27220 */ /* 0x040fe20000410000 */
[----:B------:R-:W-:Y:S01]  /*22150*/  R2P PR, R15, 0x6 ;  /* 0x000000060f007804 */ /* 0x000fe20000000000 */
[C---:B------:R-:W-:Y:S01]  /*22160*/  FMUL.FTZ R159, R0.reuse, R159 ;  /* 0x0000009f009f7220 */ /* 0x040fe20000410000 */
[----:B------:R-:W-:Y:S01]  /*22170*/  MOV R15, 0x20 ;  /* 0x00000020000f7802 */ /* 0x000fe20000000f00 */
[C---:B------:R-:W-:Y:S01]  /*22180*/  FMUL.FTZ R158, R0.reuse, R158 ;  /* 0x0000009e009e7220 */ /* 0x040fe20000410000 */
[----:B------:R-:W-:Y:S01]  /*22190*/  LEA R9, R9, UR4, 0x1 ;  /* 0x0000000409097c11 */ /* 0x000fe2000f8e08ff */
[C---:B------:R-:W-:Y:S01]  /*221a0*/  FMUL.FTZ R155, R0.reuse, R155 ;  /* 0x0000009b009b7220 */ /* 0x040fe20000410000 */
[----:B------:R-:W-:Y:S01]  /*221b0*/  SEL R16, R15, 0xffffffe0, !P1 ;  /* 0xffffffe00f107807 */ /* 0x000fe20004800000 */
[C---:B------:R-:W-:Y:S01]  /*221c0*/  FMUL.FTZ R154, R0.reuse, R154 ;  /* 0x0000009a009a7220 */ /* 0x040fe20000410000 */
[----:B------:R-:W-:Y:S01]  /*221d0*/  MOV R15, 0x40 ;  /* 0x00000040000f7802 */ /* 0x000fe20000000f00 */
[C---:B------:R-:W-:Y:S01]  /*221e0*/  FMUL.FTZ R151, R0.reuse, R151 ;  /* 0x0000009700977220 */ /* 0x040fe20000410000 */
[C---:B------:R-:W-:Y:S01]  /*221f0*/  FMUL.FTZ R150, R0.reuse, R150 ;  /* 0x0000009600967220 */ /* 0x040fe20000410000 */
[C---:B------:R-:W-:Y:S01]  /*22200*/  IADD3 R17, R9.reuse, -0x10, RZ ;  /* 0xfffffff009117810 */ /* 0x040fe20007ffe0ff */
[C---:B------:R-:W-:Y:S01]  /*22210*/  FMUL.FTZ R147, R0.reuse, R147 ;  /* 0x0000009300937220 */ /* 0x040fe20000410000 */
[C---:B------:R-:W-:Y:S01]  /*22220*/  FMUL.FTZ R146, R0.reuse, R146 ;  /* 0x0000009200927220 */ /* 0x040fe20000410000 */
[----:B------:R-:W-:Y:S01]  /*22230*/  @P0 IADD3 R17, R9, 0x10, RZ ;  /* 0x0000001009110810 */ /* 0x000fe20007ffe0ff */
[C---:B------:R-:W-:Y:S01]  /*22240*/  FMUL.FTZ R143, R0.reuse, R143 ;  /* 0x0000008f008f7220 */ /* 0x040fe20000410000 */
[----:B------:R-:W-:Y:S01]  /*22250*/  F2FP.F16.F32.PACK_AB R160, R161, R160 ;  /* 0x000000a0a1a0723e */ /* 0x000fe200000000ff */
[C---:B------:R-:W-:Y:S01]  /*22260*/  FMUL.FTZ R142, R0.reuse, R142 ;  /* 0x0000008e008e7220 */ /* 0x040fe20000410000 */
[----:B------:R-:W-:Y:S01]  /*22270*/  F2FP.F16.F32.PACK_AB R162, R163, R162 ;  /* 0x000000a2a3a2723e */ /* 0x000fe200000000ff */
[C---:B------:R-:W-:Y:S01]  /*22280*/  FMUL.FTZ R139, R0.reuse, R139 ;  /* 0x0000008b008b7220 */ /* 0x040fe20000410000 */
[----:B------:R-:W-:Y:S01]  /*22290*/  SEL R18, R15, 0xffffffc0, !P2 ;  /* 0xffffffc00f127807 */ /* 0x000fe20005000000 */
[C---:B------:R-:W-:Y:S01]  /*222a0*/  FMUL.FTZ R138, R0.reuse, R138 ;  /* 0x0000008a008a7220 */ /* 0x040fe20000410000 */
[----:B------:R-:W-:Y:S01]  /*222b0*/  F2FP.F16.F32.PACK_AB R156, R157, R156 ;  /* 0x0000009c9d9c723e */ /* 0x000fe200000000ff */
[C---:B------:R-:W-:Y:S01]  /*222c0*/  FMUL.FTZ R135, R0.reuse, R135 ;  /* 0x0000008700877220 */ /* 0x040fe20000410000 */
[----:B------:R-:W-:Y:S01]  /*222d0*/  F2FP.F16.F32.PACK_AB R158, R159, R158 ;  /* 0x0000009e9f9e723e */ /* 0x000fe200000000ff */
[C---:B------:R-:W-:Y:S01]  /*222e0*/  FMUL.FTZ R134, R0.reuse, R134 ;  /* 0x0000008600867220 */ /* 0x040fe20000410000 */
[----:B------:R-:W-:Y:S01]  /*222f0*/  F2FP.F16.F32.PACK_AB R152, R153, R152 ;  /* 0x000000989998723e */ /* 0x000fe200000000ff */
[C---:B------:R-:W-:Y:S01]  /*22300*/  FMUL.FTZ R39, R0.reuse, R39 ;  /* 0x0000002700277220 */ /* 0x040fe20000410000 */
[----:B------:R-:W-:Y:S01]  /*22310*/  F2FP.F16.F32.PACK_AB R154, R155, R154 ;  /* 0x0000009a9b9a723e */ /* 0x000fe200000000ff */
[C---:B------:R-:W-:Y:S01]  /*22320*/  FMUL.FTZ R38, R0.reuse, R38 ;  /* 0x0000002600267220 */ /* 0x040fe20000410000 */
[----:B------:R-:W-:Y:S01]  /*22330*/  IADD3 R19, R9, R16, RZ ;  /* 0x0000001009137210 */ /* 0x000fe20007ffe0ff */
[C---:B------:R-:W-:Y:S01]  /*22340*/  FMUL.FTZ R43, R0.reuse, R43 ;  /* 0x0000002b002b7220 */ /* 0x040fe20000410000 */
[----:B------:R-:W-:Y:S01]  /*22350*/  F2FP.F16.F32.PACK_AB R148, R149, R148 ;  /* 0x000000949594723e */ /* 0x000fe200000000ff */
[C---:B------:R-:W-:Y:S01]  /*22360*/  FMUL.FTZ R42, R0.reuse, R42 ;  /* 0x0000002a002a7220 */ /* 0x040fe20000410000 */
[----:B------:R-:W-:Y:S01]  /*22370*/  F2FP.F16.F32.PACK_AB R150, R151, R150 ;  /* 0x000000969796723e */ /* 0x000fe200000000ff */
[----:B------:R-:W-:Y:S01]  /*22380*/  FMUL.FTZ R47, R0, R47 ;  /* 0x0000002f002f7220 */ /* 0x000fe20000410000 */
[----:B------:R-:W-:Y:S01]  /*22390*/  IADD3 R15, R16, R17, RZ ;  /* 0x00000011100f7210 */ /* 0x000fe20007ffe0ff */
[C---:B------:R-:W-:Y:S01]  /*223a0*/  FMUL.FTZ R46, R0.reuse, R46 ;  /* 0x0000002e002e7220 */ /* 0x040fe20000410000 */
[----:B------:R-:W-:Y:S01]  /*223b0*/  F2FP.F16.F32.PACK_AB R144, R145, R144 ;  /* 0x000000909190723e */ /* 0x000fe200000000ff */
[----:B------:R-:W-:Y:S01]  /*223c0*/  STS [R9], R160 ;  /* 0x000000a009007388 */ /* 0x000fe20000000800 */
[----:B------:R-:W-:Y:S01]  /*223d0*/  F2FP.F16.F32.PACK_AB R146, R147, R146 ;  /* 0x000000929392723e */ /* 0x000fe200000000ff */
[C---:B------:R-:W-:Y:S01]  /*223e0*/  FMUL.FTZ R51, R0.reuse, R51 ;  /* 0x0000003300337220 */ /* 0x040fe20000410000 */
[----:B------:R-:W-:Y:S01]  /*223f0*/  IADD3 R21, R9, R18, RZ ;  /* 0x0000001209157210 */ /* 0x000fe20007ffe0ff */
[----:B------:R-:W-:Y:S01]  /*22400*/  STS [R9+0x400], R162 ;  /* 0x000400a209007388 */ /* 0x000fe20000000800 */
[----:B------:R-:W-:Y:S01]  /*22410*/  F2FP.F16.F32.PACK_AB R140, R141, R140 ;  /* 0x0000008c8d8c723e */ /* 0x000fe200000000ff */
[----:B------:R-:W-:Y:S01]  /*22420*/  FMUL.FTZ R50, R0, R50 ;  /* 0x0000003200327220 */ /* 0x000fe20000410000 */
[----:B------:R-:W-:Y:S01]  /*22430*/  F2FP.F16.F32.PACK_AB R142, R143, R142 ;  /* 0x0000008e8f8e723e */ /* 0x000fe200000000ff */
[----:B------:R-:W-:Y:S01]  /*22440*/  STS [R17], R156 ;  /* 0x0000009c11007388 */ /* 0x000fe20000000800 */
[----:B------:R-:W-:Y:S01]  /*22450*/  IADD3 R23, R18, R17, RZ ;  /* 0x0000001112177210 */ /* 0x000fe20007ffe0ff */
[C---:B------:R-:W-:Y:S01]  /*22460*/  FMUL.FTZ R55, R0.reuse, R55 ;  /* 0x0000003700377220 */ /* 0x040fe20000410000 */
[----:B------:R-:W-:Y:S01]  /*22470*/  F2FP.F16.F32.PACK_AB R136, R137, R136 ;  /* 0x000000888988723e */ /* 0x000fe200000000ff */
[----:B------:R-:W-:Y:S01]  /*22480*/  STS [R17+0x400], R158 ;  /* 0x0004009e11007388 */ /* 0x000fe20000000800 */
[----:B------:R-:W-:Y:S01]  /*22490*/  F2FP.F16.F32.PACK_AB R138, R139, R138 ;  /* 0x0000008a8b8a723e */ /* 0x000fe200000000ff */
[C---:B------:R-:W-:Y:S01]  /*224a0*/  FMUL.FTZ R54, R0.reuse, R54 ;  /* 0x0000003600367220 */ /* 0x040fe20000410000 */
[----:B------:R-:W-:Y:S01]  /*224b0*/  IADD3 R25, R19, R18, RZ ;  /* 0x0000001213197210 */ /* 0x000fe20007ffe0ff */
[----:B------:R-:W-:Y:S01]  /*224c0*/  STS [R19], R152 ;  /* 0x0000009813007388 */ /* 0x000fe20000000800 */
[----:B------:R-:W-:Y:S01]  /*224d0*/  F2FP.F16.F32.PACK_AB R132, R133, R132 ;  /* 0x000000848584723e */ /* 0x000fe200000000ff */
[C---:B------:R-:W-:Y:S01]  /*224e0*/  FMUL.FTZ R59, R0.reuse, R59 ;  /* 0x0000003b003b7220 */ /* 0x040fe20000410000 */
[----:B------:R-:W-:Y:S01]  /*224f0*/  F2FP.F16.F32.PACK_AB R134, R135, R134 ;  /* 0x000000868786723e */ /* 0x000fe200000000ff */
[----:B------:R-:W-:Y:S01]  /*22500*/  STS [R19+0x400], R154 ;  /* 0x0004009a13007388 */ /* 0x000fe20000000800 */
[----:B------:R-:W-:Y:S01]  /*22510*/  IADD3 R27, R15, R18, RZ ;  /* 0x000000120f1b7210 */ /* 0x000fe20007ffe0ff */
[C---:B------:R-:W-:Y:S01]  /*22520*/  FMUL.FTZ R58, R0.reuse, R58 ;  /* 0x0000003a003a7220 */ /* 0x040fe20000410000 */
[----:B------:R-:W-:Y:S01]  /*22530*/  F2FP.F16.F32.PACK_AB R36, R37, R36 ;  /* 0x000000242524723e */ /* 0x000fe200000000ff */
[----:B------:R-:W-:Y:S01]  /*22540*/  STS [R15], R148 ;  /* 0x000000940f007388 */ /* 0x000fe20000000800 */
[----:B------:R-:W-:Y:S01]  /*22550*/  F2FP.F16.F32.PACK_AB R38, R39, R38 ;  /* 0x000000262726723e */ /* 0x000fe200000000ff */
[C---:B------:R-:W-:Y:S01]  /*22560*/  FMUL.FTZ R63, R0.reuse, R63 ;  /* 0x0000003f003f7220 */ /* 0x040fe20000410000 */
[----:B------:R-:W-:Y:S01]  /*22570*/  F2FP.F16.F32.PACK_AB R40, R41, R40 ;  /* 0x000000282928723e */ /* 0x000fe200000000ff */
[----:B------:R-:W-:Y:S01]  /*22580*/  STS [R15+0x400], R150 ;  /* 0x000400960f007388 */ /* 0x000fe20000000800 */
[C---:B------:R-:W-:Y:S01]  /*22590*/  FMUL.FTZ R62, R0.reuse, R62 ;  /* 0x0000003e003e7220 */ /* 0x040fe20000410000 */
[----:B------:R-:W-:Y:S01]  /*225a0*/  F2FP.F16.F32.PACK_AB R42, R43, R42 ;  /* 0x0000002a2b2a723e */ /* 0x000fe200000000ff */
[C---:B------:R-:W-:Y:S01]  /*225b0*/  FMUL.FTZ R67, R0.reuse, R67 ;  /* 0x0000004300437220 */ /* 0x040fe20000410000 */
[----:B------:R-:W-:Y:S01]  /*225c0*/  STS [R21], R144 ;  /* 0x0000009015007388 */ /* 0x000fe20000000800 */
[----:B------:R-:W-:Y:S01]  /*225d0*/  F2FP.F16.F32.PACK_AB R44, R45, R44 ;  /* 0x0000002c2d2c723e */ /* 0x000fe200000000ff */
[C---:B------:R-:W-:Y:S01]  /*225e0*/  FMUL.FTZ R66, R0.reuse, R66 ;  /* 0x0000004200427220 */ /* 0x040fe20000410000 */
[----:B------:R-:W-:Y:S01]  /*225f0*/  F2FP.F16.F32.PACK_AB R46, R47, R46 ;  /* 0x0000002e2f2e723e */ /* 0x000fe200000000ff */
[----:B------:R-:W-:Y:S01]  /*22600*/  STS [R21+0x400], R146 ;  /* 0x0004009215007388 */ /* 0x000fe20000000800 */
[----:B------:R-:W-:Y:S01]  /*22610*/  F2FP.F16.F32.PACK_AB R48, R49, R48 ;  /* 0x000000303130723e */ /* 0x000fe200000000ff */
[C---:B------:R-:W-:Y:S01]  /*22620*/  FMUL.FTZ R71, R0.reuse, R71 ;  /* 0x0000004700477220 */ /* 0x040fe20000410000 */
[C---:B------:R-:W-:Y:S01]  /*22630*/  FMUL.FTZ R70, R0.reuse, R70 ;  /* 0x0000004600467220 */ /* 0x040fe20000410000 */
        /* <DEDUP_REMOVED lines=23> */
[----:B------:R-:W-:Y:S01]  /*227b0*/  FMUL.FTZ R91, R0, R91 ;  /* 0x0000005b005b7220 */ /* 0x000fe20000410000 */
[----:B------:R-:W-:Y:S01]  /*227c0*/  STS [R9+0x2000], R36 ;  /* 0x0020002409007388 */ /* 0x000fe20000000800 */
[----:B------:R-:W-:Y:S01]  /*227d0*/  ISETP.NE.AND P0, PT, R242, -0x1, PT ;  /* 0xfffffffff200780c */ /* 0x000fe20003f05270 */
[C---:B------:R-:W-:Y:S01]  /*227e0*/  FMUL.FTZ R90, R0.reuse, R90 ;  /* 0x0000005a005a7220 */ /* 0x040fe20000410000 */
[----:B------:R-:W-:Y:S01]  /*227f0*/  F2FP.F16.F32.PACK_AB R68, R69, R68 ;  /* 0x000000444544723e */ /* 0x000fe200000000ff */
[----:B------:R-:W-:Y:S01]  /*22800*/  STS [R9+0x2400], R38 ;  /* 0x0024002609007388 */ /* 0x000fe20000000800 */
[----:B------:R-:W-:Y:S01]  /*22810*/  F2FP.F16.F32.PACK_AB R70, R71, R70 ;  /* 0x000000464746723e */ /* 0x000fe200000000ff */
[C---:B------:R-:W-:Y:S01]  /*22820*/  FMUL.FTZ R95, R0.reuse, R95 ;  /* 0x0000005f005f7220 */ /* 0x040fe20000410000 */
[----:B------:R-:W-:Y:S01]  /*22830*/  F2FP.F16.F32.PACK_AB R72, R73, R72 ;  /* 0x000000484948723e */ /* 0x000fe200000000ff */
[----:B------:R-:W-:Y:S01]  /*22840*/  STS [R17+0x2000], R40 ;  /* 0x0020002811007388 */ /* 0x000fe20000000800 */
[C---:B------:R-:W-:Y:S01]  /*22850*/  FMUL.FTZ R94, R0.reuse, R94 ;  /* 0x0000005e005e7220 */ /* 0x040fe20000410000 */
[----:B------:R-:W-:Y:S01]  /*22860*/  F2FP.F16.F32.PACK_AB R74, R75, R74 ;  /* 0x0000004a4b4a723e */ /* 0x000fe200000000ff */
[C---:B------:R-:W-:Y:S01]  /*22870*/  FMUL.FTZ R99, R0.reuse, R99 ;  /* 0x0000006300637220 */ /* 0x040fe20000410000 */
[----:B------:R-:W-:Y:S01]  /*22880*/  STS [R17+0x2400], R42 ;  /* 0x0024002a11007388 */ /* 0x000fe20000000800 */
[----:B------:R-:W-:Y:S01]  /*22890*/  F2FP.F16.F32.PACK_AB R76, R77, R76 ;  /* 0x0000004c4d4c723e */ /* 0x000fe200000000ff */
[C---:B------:R-:W-:Y:S01]  /*228a0*/  FMUL.FTZ R98, R0.reuse, R98 ;  /* 0x0000006200627220 */ /* 0x040fe20000410000 */
[----:B------:R-:W-:Y:S01]  /*228b0*/  F2FP.F16.F32.PACK_AB R78, R79, R78 ;  /* 0x0000004e4f4e723e */ /* 0x000fe200000000ff */
[----:B------:R-:W-:Y:S01]  /*228c0*/  STS [R19+0x2000], R44 ;  /* 0x0020002c13007388 */ /* 0x000fe20000000800 */
[----:B------:R-:W-:Y:S01]  /*228d0*/  F2FP.F16.F32.PACK_AB R80, R81, R80 ;  /* 0x000000505150723e */ /* 0x000fe200000000ff */
[C---:B------:R-:W-:Y:S01]  /*228e0*/  FMUL.FTZ R103, R0.reuse, R103 ;  /* 0x0000006700677220 */ /* 0x040fe20000410000 */
[C---:B------:R-:W-:Y:S01]  /*228f0*/  FMUL.FTZ R102, R0.reuse, R102 ;  /* 0x0000006600667220 */ /* 0x040fe20000410000 */
        /* <DEDUP_REMOVED lines=26> */
[----:B------:R-:W-:Y:S01]  /*22aa0*/  FMUL.FTZ R122, R0, R122 ;  /* 0x0000007a007a7220 */ /* 0x000fe20000410000 */
[----:B------:R-:W-:Y:S01]  /*22ab0*/  F2FP.F16.F32.PACK_AB R102, R103, R102 ;  /* 0x000000666766723e */ /* 0x000fe200000000ff */
[----:B------:R-:W-:Y:S01]  /*22ac0*/  STS [R25+0x2000], R60 ;  /* 0x0020003c19007388 */ /* 0x000fe20000000800 */
[----:B------:R-:W-:Y:S01]  /*22ad0*/  R2UR UR4, R6 ;  /* 0x00000000060472ca */ /* 0x000fe200000e0000 */
[C---:B------:R-:W-:Y:S01]  /*22ae0*/  FMUL.FTZ R127, R0.reuse, R127 ;  /* 0x0000007f007f7220 */ /* 0x040fe20000410000 */
[----:B------:R-:W-:Y:S01]  /*22af0*/  F2FP.F16.F32.PACK_AB R104, R105, R104 ;  /* 0x000000686968723e */ /* 0x000fe200000000ff */
[----:B------:R-:W-:Y:S01]  /*22b00*/  STS [R25+0x2400], R62 ;  /* 0x0024003e19007388 */ /* 0x000fe20000000800 */
[C---:B------:R-:W-:Y:S01]  /*22b10*/  FMUL.FTZ R126, R0.reuse, R126 ;  /* 0x0000007e007e7220 */ /* 0x040fe20000410000 */
[C---:B------:R-:W-:Y:S01]  /*22b20*/  FMUL.FTZ R131, R0.reuse, R131 ;  /* 0x0000008300837220 */ /* 0x040fe20000410000 */
[----:B------:R-:W-:Y:S01]  /*22b30*/  F2FP.F16.F32.PACK_AB R106, R107, R106 ;  /* 0x0000006a6b6a723e */ /* 0x000fe200000000ff */
[----:B------:R-:W-:Y:S01]  /*22b40*/  STS [R27+0x2000], R64 ;  /* 0x002000401b007388 */ /* 0x000fe20000000800 */
[----:B------:R-:W-:Y:S01]  /*22b50*/  F2FP.F16.F32.PACK_AB R108, R109, R108 ;  /* 0x0000006c6d6c723e */ /* 0x000fe200000000ff */
[----:B------:R-:W-:Y:S01]  /*22b60*/  FMUL.FTZ R0, R0, R130 ;  /* 0x0000008200007220 */ /* 0x000fe20000410000 */
        /* <DEDUP_REMOVED lines=8> */
[----:B------:R-:W-:Y:S02]  /*22bf0*/  @!P0 R2UR UR8, R6 ;  /* 0x00000000060882ca */ /* 0x000fe400000e0000 */
[----:B------:R-:W-:Y:S01]  /*22c00*/  @!P0 R2UR UR9, R7 ;  /* 0x00000000070982ca */ /* 0x000fe200000e0000 */
        /* <DEDUP_REMOVED lines=23> */
[----:B------:R-:W-:Y:S04]  /*22d80*/  STS [R17+0x6400], R106 ;  /* 0x0064006a11007388 */ /* 0x000fe80000000800 */
[----:B------:R-:W-:Y:S04]  /*22d90*/  STS [R19+0x6000], R108 ;  /* 0x0060006c13007388 */ /* 0x000fe80000000800 */
[----:B------:R2:W-:Y:S04]  /*22da0*/  STS [R19+0x6400], R110 ;  /* 0x0064006e13007388 */ /* 0x0005e80000000800 */
        /* <DEDUP_REMOVED lines=10> */
[----:B-1----:R-:W3:Y:S04]  /*22e50*/  LD.E.U8 R9, desc[UR4][R10.64+0x1c8] ;  /* 0x0001c8040a097980 */ /* 0x002ee8000c101100 */
[----:B--2---:R-:W2:Y:S04]  /*22e60*/  @!P0 LD.E.64 R18, desc[UR8][R10.64+0x80] ;  /* 0x000080080a128980 */ /* 0x004ea8000c101b00 */
[----:B------:R-:W4:Y:S01]  /*22e70*/  LD.E.64 R82, desc[UR10][R10.64+0x88] ;  /* 0x0000880a0a527980 */ /* 0x000f22000c101b00 */
[----:B------:R-:W1:Y:S08]  /*22e80*/  @P4 MUFU.LG2 R17, R8 ;  /* 0x0000000800114308 */ /* 0x000e700000000c00 */
[----:B------:R-:W1:Y:S01]  /*22e90*/  @P3 MUFU.LG2 R16, R13 ;  /* 0x0000000d00103308 */ /* 0x000e620000000c00 */
[----:B------:R-:W-:Y:S01]  /*22ea0*/  @!P0 SHF.R.S32.HI R20, RZ, 0x1f, R238 ;  /* 0x0000001fff148819 */ /* 0x000fe200000114ee */
[----:B------:R2:W5:Y:S01]  /*22eb0*/  LD.E.64 R80, desc[UR4][R10.64+0x90] ;  /* 0x000090040a507980 */ /* 0x000562000c101b00 */
[----:B------:R-:W-:Y:S01]  /*22ec0*/  BSSY B0, `(.L_x_1469) ;  /* 0x0000024000007945 */ /* 0x000fe20003800000 */
[----:B------:R-:W-:Y:S01]  /*22ed0*/  MOV R76, 0x7f800000 ;  /* 0x7f800000004c7802 */ /* 0x000fe20000000f00 */
[----:B-1----:R-:W-:Y:S01]  /*22ee0*/  @P4 FMUL.FTZ R17, R17, 0.69314718246459960938 ;  /* 0x3f31721811114820 */ /* 0x002fe20000410000 */
[----:B------:R-:W-:-:S04]  /*22ef0*/  @P3 FMUL.FTZ R16, R16, 0.69314718246459960938 ;  /* 0x3f31721810103820 */ /* 0x000fc80000410000 */
[----:B-----5:R-:W-:Y:S01]  /*22f00*/  @P3 FFMA.FTZ R76, R4, R3, R16 ;  /* 0x00000003044c3223 */ /* 0x020fe20000010010 */
[----:B---3--:R-:W-:Y:S01]  /*22f10*/  ISETP.NE.AND P1, PT, R9, RZ, PT ;  /* 0x000000ff0900720c */ /* 0x008fe20003f25270 */
[----:B--2---:R-:W-:-:S04]  /*22f20*/  @!P0 IMAD R15, R19, R238, RZ ;  /* 0x000000ee130f8224 */ /* 0x004fc800078e02ff */
[----:B------:R-:W-:Y:S02]  /*22f30*/  @!P0 IMAD R15, R18, R20, R15 ;  /* 0x00000014120f8224 */ /* 0x000fe400078e020f */
[-C--:B----4-:R-:W-:Y:S02]  /*22f40*/  @P0 IMAD R0, R83, R242.reuse, RZ ;  /* 0x000000f253000224 */ /* 0x090fe400078e02ff */
[----:B------:R-:W-:-:S04]  /*22f50*/  @P0 IMAD.WIDE.U32 R20, R82, R242, RZ ;  /* 0x000000f252140225 */ /* 0x000fc800078e00ff */
[----:B------:R-:W-:Y:S01]  /*22f60*/  @!P0 IMAD.WIDE.U32 R18, R18, R238, RZ ;  /* 0x000000ee12128225 */ /* 0x000fe200078e00ff */
[----:B------:R-:W-:-:S03]  /*22f70*/  MOV R9, 0x7f800000 ;  /* 0x7f80000000097802 */ /* 0x000fc60000000f00 */
[----:B------:R-:W-:Y:S01]  /*22f80*/  @P4 FFMA.FTZ R9, R4, R164, R17 ;  /* 0x000000a404094223 */ /* 0x000fe20000010011 */
[----:B------:R-:W-:Y:S02]  /*22f90*/  @P0 IADD3 R0, R21, R0, RZ ;  /* 0x0000000015000210 */ /* 0x000fe40007ffe0ff */
[----:B------:R-:W-:Y:S02]  /*22fa0*/  @P0 MOV R8, R20 ;  /* 0x0000001400080202 */ /* 0x000fe40000000f00 */
        /* <DEDUP_REMOVED lines=13> */
.L_x_1470:
        /* <DEDUP_REMOVED lines=8> */
.L_x_1471:
[----:B------:R-:W-:Y:S05]  /*23100*/  BSYNC B0 ;  /* 0x0000000000007941 */ /* 0x000fea0003800000 */
.L_x_1469:
        /* <DEDUP_REMOVED lines=37> */
[----:B------:R-:W-:Y:S02]  /*23360*/  IMAD R4, R239, -0x40, R240 ;  /* 0xffffffc0ef047824 */ /* 0x000fe400078e02f0 */
[----:B------:R-:W-:Y:S02]  /*23370*/  VIADD R77, R3, 0x8 ;  /* 0x00000008034d7836 */ /* 0x000fe40000000000 */
        /* <DEDUP_REMOVED lines=14> */
.L_x_1473:
[----:B------:R-:W-:Y:S05]  /*23460*/  BSYNC B0 ;  /* 0x0000000000007941 */ /* 0x000fea0003800000 */
.L_x_1472:
[----:B------:R-:W3:Y:S01]  /*23470*/  S2R R3, SR_TID.X ;  /* 0x0000000000037919 */ /* 0x000ee20000002100 */
[----:B------:R-:W-:Y:S02]  /*23480*/  LEA.HI R5, R5, R2, RZ, 0x3 ;  /* 0x0000000205057211 */ /* 0x000fe400078f18ff */
[----:B------:R-:W-:Y:S02]  /*23490*/  R2UR UR4, R6 ;  /* 0x00000000060472ca */ /* 0x000fe400000e0000 */
[----:B------:R-:W-:Y:S02]  /*234a0*/  LOP3.LUT R5, R5, 0xfffffff8, RZ, 0xc0, !PT ;  /* 0xfffffff805057812 */ /* 0x000fe400078ec0ff */
[----:B------:R-:W-:-:S03]  /*234b0*/  R2UR UR5, R7 ;  /* 0x00000000070572ca */ /* 0x000fc600000e0000 */
[----:B------:R-:W-:-:S04]  /*234c0*/  IMAD.IADD R5, R2, 0x1, -R5 ;  /* 0x0000000102057824 */ /* 0x000fc800078e0a05 */
[----:B-----5:R-:W-:Y:S02]  /*234d0*/  IMAD.SHL.U32 R86, R5, 0x8, RZ ;  /* 0x0000000805567824 */ /* 0x020fe400078e00ff */
[----:B------:R-:W-:-:S03]  /*234e0*/  IMAD.SHL.U32 R239, R239, 0x40, RZ ;  /* 0x00000040efef7824 */ /* 0x000fc600078e00ff */
[--C-:B------:R-:W-:Y:S01]  /*234f0*/  SHF.R.S32.HI R87, RZ, 0x1f, R86.reuse ;  /* 0x0000001fff577819 */ /* 0x100fe20000011456 */
[----:B-1----:R1:W5:Y:S01]  /*23500*/  LD.E R10, desc[UR4][R10.64+0xc0] ;  /* 0x0000c0040a0a7980 */ /* 0x002362000c101900 */
[--C-:B--2---:R-:W-:Y:S01]  /*23510*/  SHF.R.S32.HI R76, RZ, 0x1f, R239.reuse ;  /* 0x0000001fff4c7819 */ /* 0x104fe200000114ef */
[----:B------:R-:W-:Y:S01]  /*23520*/  IMAD.IADD R240, R240, 0x1, -R239 ;  /* 0x00000001f0f07824 */ /* 0x000fe200078e0aef */
[----:B------:R-:W-:Y:S01]  /*23530*/  SHF.R.S32.HI R5, RZ, 0x1f, R237 ;  /* 0x0000001fff057819 */ /* 0x000fe200000114ed */
[----:B------:R-:W-:Y:S01]  /*23540*/  IMAD.WIDE.U32 R78, R82, R239, R86 ;  /* 0x000000ef524e7225 */ /* 0x000fe200078e0056 */
[----:B------:R-:W-:Y:S03]  /*23550*/  BSSY B0, `(.L_x_1474) ;  /* 0x0000032000007945 */ /* 0x000fe60003800000 */
[----:B------:R-:W-:Y:S01]  /*23560*/  IMAD R2, R81, R237, RZ ;  /* 0x000000ed51027224 */ /* 0x000fe200078e02ff */
[----:B---3--:R-:W-:-:S03]  /*23570*/  SHF.R.S32.HI R4, RZ, 0x1f, R3 ;  /* 0x0000001fff047819 */ /* 0x008fc60000011403 */
[----:B------:R-:W-:Y:S01]  /*23580*/  IMAD R2, R80, R5, R2 ;  /* 0x0000000550027224 */ /* 0x000fe200078e0202 */
[----:B------:R-:W-:-:S04]  /*23590*/  LEA.HI R4, R4, R3, RZ, 0x3 ;  /* 0x0000000304047211 */ /* 0x000fc800078f18ff */
[----:B------:R-:W-:Y:S02]  /*235a0*/  SHF.R.S32.HI R9, RZ, 0x3, R4 ;  /* 0x00000003ff097819 */ /* 0x000fe40000011404 */
[----:B------:R-:W-:Y:S01]  /*235b0*/  LOP3.LUT R4, R4, 0xfffffff8, RZ, 0xc0, !PT ;  /* 0xfffffff804047812 */ /* 0x000fe200078ec0ff */
[----:B-1----:R-:W-:Y:S02]  /*235c0*/  IMAD R11, R83, R239, RZ ;  /* 0x000000ef530b7224 */ /* 0x002fe400078e02ff */
[----:B------:R-:W-:Y:S02]  /*235d0*/  VIADD R5, R9, 0x10 ;  /* 0x0000001009057836 */ /* 0x000fe40000000000 */
[----:B------:R-:W-:Y:S01]  /*235e0*/  IMAD R11, R82, R76, R11 ;  /* 0x0000004c520b7224 */ /* 0x000fe200078e020b */
[----:B------:R-:W-:Y:S01]  /*235f0*/  IADD3 R76, P1, R8, R78, RZ ;  /* 0x0000004e084c7210 */ /* 0x000fe20007f3e0ff */
[----:B------:R-:W-:Y:S01]  /*23600*/  IMAD.IADD R4, R3, 0x1, -R4 ;  /* 0x0000000103047824 */ /* 0x000fe200078e0a04 */
[-C--:B------:R-:W-:Y:S01]  /*23610*/  ISETP.GE.AND P0, PT, R5, R240.reuse, PT ;  /* 0x000000f00500720c */ /* 0x080fe20003f06270 */
[C---:B------:R-:W-:Y:S01]  /*23620*/  VIADD R5, R9.reuse, 0x30 ;  /* 0x0000003009057836 */ /* 0x040fe20000000000 */
[----:B------:R-:W-:Y:S01]  /*23630*/  IADD3.X R77, R0, R79, R11, P1, !PT ;  /* 0x0000004f004d7210 */ /* 0x000fe20000ffe40b */
[----:B------:R-:W-:Y:S01]  /*23640*/  IMAD.SHL.U32 R4, R4, 0x8, RZ ;  /* 0x0000000804047824 */ /* 0x000fe200078e00ff */
[----:B------:R-:W-:-:S02]  /*23650*/  ISETP.GE.AND P1, PT, R9, R240, PT ;  /* 0x000000f00900720c */ /* 0x000fc40003f26270 */
[----:B------:R-:W-:Y:S01]  /*23660*/  IADD3 R3, R9, 0x20, RZ ;  /* 0x0000002009037810 */ /* 0x000fe20007ffe0ff */
[----:B------:R-:W-:Y:S01]  /*23670*/  IMAD.WIDE.U32 R80, R80, R237, R76 ;  /* 0x000000ed50507225 */ /* 0x000fe200078e004c */
[-C--:B------:R-:W-:Y:S02]  /*23680*/  ISETP.GE.AND P5, PT, R5, R240.reuse, PT ;  /* 0x000000f00500720c */ /* 0x080fe40003fa6270 */
[----:B------:R-:W-:Y:S01]  /*23690*/  ISETP.GE.AND P6, PT, R3, R240, PT ;  /* 0x000000f00300720c */ /* 0x000fe20003fc6270 */
[C---:B------:R-:W-:Y:S01]  /*236a0*/  VIADD R5, R4.reuse, 0x40 ;  /* 0x0000004004057836 */ /* 0x040fe20000000000 */
[----:B------:R-:W-:Y:S01]  /*236b0*/  SHF.R.S32.HI R11, RZ, 0x1f, R9 ;  /* 0x0000001fff0b7819 */ /* 0x000fe20000011409 */
[C---:B------:R-:W-:Y:S01]  /*236c0*/  VIADD R77, R4.reuse, 0x80 ;  /* 0x00000080044d7836 */ /* 0x040fe20000000000 */
[----:B------:R-:W-:Y:S01]  /*236d0*/  IADD3 R3, R4, 0xc0, RZ ;  /* 0x000000c004037810 */ /* 0x000fe20007ffe0ff */
[----:B------:R-:W-:Y:S02]  /*236e0*/  IMAD.IADD R89, R81, 0x1, R2 ;  /* 0x0000000151597824 */ /* 0x000fe400078e0202 */
[----:B------:R-:W-:Y:S06]  /*236f0*/  @P1 BRA `(.L_x_1475) ;  /* 0x00000000005c1947 */ /* 0x000fec0003800000 */
        /* <DEDUP_REMOVED lines=23> */
.L_x_1475:
[----:B------:R-:W-:Y:S05]  /*23870*/  BSYNC B0 ;  /* 0x0000000000007941 */ /* 0x000fea0003800000 */
.L_x_1474:
[----:B------:R-:W-:Y:S04]  /*23880*/  BSSY B0, `(.L_x_1476) ;  /* 0x000001c000007945 */ /* 0x000fe80003800000 */
[----:B------:R-:W-:Y:S05]  /*23890*/  @P0 BRA `(.L_x_1477) ;  /* 0x0000000000680947 */ /* 0x000fea0003800000 */
        /* <DEDUP_REMOVED lines=26> */
.L_x_1477:
[----:B------:R-:W-:Y:S05]  /*23a40*/  BSYNC B0 ;  /* 0x0000000000007941 */ /* 0x000fea0003800000 */
.L_x_1476:
[----:B------:R-:W-:Y:S04]  /*23a50*/  BSSY B0, `(.L_x_1478) ;  /* 0x000001c000007945 */ /* 0x000fe80003800000 */
[----:B------:R-:W-:Y:S05]  /*23a60*/  @P6 BRA `(.L_x_1479) ;  /* 0x0000000000686947 */ /* 0x000fea0003800000 */
[----:B--2---:R-:W-:Y:S01]  /*23a70*/  IADD3 R19, P3, R9, 0x20, RZ ;  /* 0x0000002009137810 */ /* 0x004fe20007f7e0ff */
        /* <DEDUP_REMOVED lines=25> */
.L_x_1479:
[----:B------:R-:W-:Y:S05]  /*23c10*/  BSYNC B0 ;  /* 0x0000000000007941 */ /* 0x000fea0003800000 */
.L_x_1478:
[----:B------:R-:W-:-:S04]  /*23c20*/  MOV R237, 0x0 ;  /* 0x0000000000ed7802 */ /* 0x000fc80000000f00 */
[----:B-123-5:R-:W-:Y:S05]  /*23c30*/  @P5 RET.REL.NODEC R236 `(_ZN5flash24flash_fwd_splitkv_kernelI23Flash_fwd_kernel_traitsILi256ELi64ELi64ELi4ELb0ELb0EN7cutlass6half_tE19Flash_kernel_traitsILi256ELi64ELi64ELi4ES3_EELb0ELb0ELb0ELb0ELb0ELb1ELb0ELb1EEEvNS_16Flash_fwd_paramsE) ;  /* 0xfffffdc0ecf05950 */ /* 0x02efea0003c3ffff */
[----:B------:R-:W-:Y:S01]  /*23c40*/  IADD3 R9, P0, R9, 0x30, RZ ;  /* 0x0000003009097810 */ /* 0x000fe20007f1e0ff */
[----:B------:R-:W-:Y:S01]  /*23c50*/  IMAD.MOV.U32 R4, RZ, RZ, R80 ;  /* 0x000000ffff047224 */ /* 0x000fe200078e0050 */
[-C--:B------:R-:W-:Y:S01]  /*23c60*/  ISETP.GE.AND P3, PT, R86, R10.reuse, PT ;  /* 0x0000000a5600720c */ /* 0x080fe20003f66270 */
[----:B------:R-:W-:Y:S01]  /*23c70*/  IMAD.MOV.U32 R237, RZ, RZ, 0x0 ;  /* 0x00000000ffed7424 */ /* 0x000fe200078e00ff */
[-C--:B------:R-:W-:Y:S01]  /*23c80*/  ISETP.GE.AND P2, PT, R5, R10.reuse, PT ;  /* 0x0000000a0500720c */ /* 0x080fe20003f46270 */
[----:B------:R-:W-:Y:S01]  /*23c90*/  IMAD.X R11, RZ, RZ, R11, P0 ;  /* 0x000000ffff0b7224 */ /* 0x000fe200000e060b */
[-C--:B------:R-:W-:Y:S01]  /*23ca0*/  ISETP.GE.AND P1, PT, R77, R10.reuse, PT ;  /* 0x0000000a4d00720c */ /* 0x080fe20003f26270 */
[----:B------:R-:W-:Y:S01]  /*23cb0*/  IMAD.MOV.U32 R5, RZ, RZ, R89 ;  /* 0x000000ffff057224 */ /* 0x000fe200078e0059 */
[----:B------:R-:W-:Y:S01]  /*23cc0*/  ISETP.GE.AND P0, PT, R3, R10, PT ;  /* 0x0000000a0300720c */ /* 0x000fe20003f06270 */
[----:B------:R-:W-:Y:S02]  /*23cd0*/  IMAD R11, R11, R82, RZ ;  /* 0x000000520b0b7224 */ /* 0x000fe400078e02ff */
[----:B------:R-:W-:-:S04]  /*23ce0*/  IMAD.WIDE.U32 R4, R82, R9, R4 ;  /* 0x0000000952047225 */ /* 0x000fc800078e0004 */
        /* <DEDUP_REMOVED lines=8> */
[----:B------:R-:W-:-:S04]  /*23d70*/  LEA R2, P4, R4, R84, 0x1 ;  /* 0x0000005404027211 */ /* 0x000fc800078808ff */
[----:B------:R-:W-:-:S05]  /*23d80*/  LEA.HI.X R3, R4, R85, R11, 0x1, P4 ;  /* 0x0000005504037211 */ /* 0x000fca00020f0c0b */
[----:B------:R-:W-:Y:S04]  /*23d90*/  @!P3 ST.E.128 desc[UR10][R2.64], R56 ;  /* 0x000000380200b985 */ /* 0x000fe8000c101d0a */
[----:B------:R-:W-:Y:S04]  /*23da0*/  @!P2 ST.E.128 desc[UR8][R2.64+0x80], R40 ;  /* 0x000080280200a985 */ /* 0x000fe8000c101d08 */
[----:B------:R1:W-:Y:S02]  /*23db0*/  @!P1 ST.E.128 desc[UR4][R2.64+0x100], R24 ;  /* 0x0001001802009985 */ /* 0x0003e4000c101d04 */
[----:B-1----:R-:W-:Y:S05]  /*23dc0*/  @P0 RET.REL.NODEC R236 `(_ZN5flash24flash_fwd_splitkv_kernelI23Flash_fwd_kernel_traitsILi256ELi64ELi64ELi4ELb0ELb0EN7cutlass6half_tE19Flash_kernel_traitsILi256ELi64ELi64ELi4ES3_EELb0ELb0ELb0ELb0ELb0ELb1ELb0ELb1EEEvNS_16Flash_fwd_paramsE) ;  /* 0xfffffdc0ec8c0950 */ /* 0x002fea0003c3ffff */
[----:B------:R-:W-:Y:S01]  /*23dd0*/  R2UR UR4, R6 ;  /* 0x00000000060472ca */ /* 0x000fe200000e0000 */
[----:B------:R-:W-:Y:S01]  /*23de0*/  IMAD.MOV.U32 R237, RZ, RZ, 0x0 ;  /* 0x00000000ffed7424 */ /* 0x000fe200078e00ff */
[----:B------:R-:W-:-:S13]  /*23df0*/  R2UR UR5, R7 ;  /* 0x00000000070572ca */ /* 0x000fda00000e0000 */
[----:B------:R1:W-:Y:S02]  /*23e00*/  ST.E.128 desc[UR4][R2.64+0x180], R72 ;  /* 0x0001804802007985 */ /* 0x0003e4000c101d04 */
[----:B-1----:R-:W-:Y:S05]  /*23e10*/  RET.REL.NODEC R236 `(_ZN5flash24flash_fwd_splitkv_kernelI23Flash_fwd_kernel_traitsILi256ELi64ELi64ELi4ELb0ELb0EN7cutlass6half_tE19Flash_kernel_traitsILi256ELi64ELi64ELi4ES3_EELb0ELb0ELb0ELb0ELb0ELb1ELb0ELb1EEEvNS_16Flash_fwd_paramsE) ;  /* 0xfffffdc0ec787950 */ /* 0x002fea0003c3ffff */
.L_x_1468:
[----:B------:R-:W-:Y:S01]  /*23e20*/  MOV R5, 0x2 ;  /* 0x0000000200057802 */ /* 0x000fe20000000f00 */
[----:B------:R-:W-:Y:S01]  /*23e30*/  IMAD.MOV.U32 R0, RZ, RZ, 0x1f ;  /* 0x0000001fff007424 */ /* 0x000fe200078e00ff */
[----:B------:R-:W-:-:S07]  /*23e40*/  MOV R2, 0xffffffff ;  /* 0xffffffff00027802 */ /* 0x000fce0000000f00 */
[----:B-1---5:R-:W-:Y:S05]  /*23e50*/  WARPSYNC.COLLECTIVE R2, `(.L_x_1480) ;  /* 0x0000000002087348 */ /* 0x022fea0003c00000 */
[----:B------:R2:W3:Y:S02]  /*23e60*/  SHFL.BFLY P0, R13, R249, R5, R0 ;  /* 0x0c000005f90d7389 */ /* 0x0004e40000000000 */
[----:B-123-5:R-:W-:Y:S01]  /*23e70*/  ENDCOLLECTIVE ;  /* 0x000000000000791b */ /* 0x02efe20003800000 */
.L_x_1480:
[----:B------:R-:W-:Y:S02]  /*23e80*/  IMAD.MOV.U32 R8, RZ, RZ, R13 ;  /* 0x000000ffff087224 */ /* 0x000fe400078e000d */
[----:B------:R-:W-:Y:S02]  /*23e90*/  IMAD.MOV.U32 R5, RZ, RZ, 0x1 ;  /* 0x00000001ff057424 */ /* 0x000fe400078e00ff */
[----:B------:R-:W-:-:S05]  /*23ea0*/  FADD.FTZ R9, R8, R249 ;  /* 0x000000f908097221 */ /* 0x000fca0000010000 */
[----:B------:R-:W-:-:S07]  /*23eb0*/  MOV R249, R9 ;  /* 0x0000000900f97202 */ /* 0x000fce0000000f00 */
[----:B------:R-:W-:Y:S05]  /*23ec0*/  WARPSYNC.COLLECTIVE R2, `(.L_x_1481) ;  /* 0x0000000002087348 */ /* 0x000fea0003c00000 */
[----:B------:R1:W2:Y:S02]  /*23ed0*/  SHFL.BFLY P0, R13, R249, R5, R0 ;  /* 0x0c000005f90d7389 */ /* 0x0002a40000000000 */
[----:B-12---:R-:W-:Y:S01]  /*23ee0*/  ENDCOLLECTIVE ;  /* 0x000000000000791b */ /* 0x006fe20003800000 */
.L_x_1481:
[----:B------:R-:W-:Y:S01]  /*23ef0*/  MOV R249, R247 ;  /* 0x000000f700f97202 */ /* 0x000fe20000000f00 */
[----:B------:R-:W-:Y:S01]  /*23f00*/  IMAD.MOV.U32 R5, RZ, RZ, 0x2 ;  /* 0x00000002ff057424 */ /* 0x000fe200078e00ff */
[----:B------:R-:W-:-:S07]  /*23f10*/  MOV R8, R13 ;  /* 0x0000000d00087202 */ /* 0x000fce0000000f00 */
[----:B------:R-:W-:Y:S05]  /*23f20*/  WARPSYNC.COLLECTIVE R2, `(.L_x_1482) ;  /* 0x0000000002087348 */ /* 0x000fea0003c00000 */
[----:B------:R1:W2:Y:S02]  /*23f30*/  SHFL.BFLY P0, R13, R249, R5, R0 ;  /* 0x0c000005f90d7389 */ /* 0x0002a40000000000 */
[----:B-12---:R-:W-:Y:S01]  /*23f40*/  ENDCOLLECTIVE ;  /* 0x000000000000791b */ /* 0x006fe20003800000 */
.L_x_1482:
[----:B------:R-:W-:Y:S01]  /*23f50*/  FADD.FTZ R8, R9, R8 ;  /* 0x0000000809087221 */ /* 0x000fe20000010000 */
[----:B------:R-:W-:Y:S01]  /*23f60*/  FADD.FTZ R12, R13, R247 ;  /* 0x000000f70d0c7221 */ /* 0x000fe20000010000 */
[----:B------:R-:W-:-:S04]  /*23f70*/  MOV R5, 0x1 ;  /* 0x0000000100057802 */ /* 0x000fc80000000f00 */
[----:B------:R-:W-:-:S07]  /*23f80*/  MOV R249, R12 ;  /* 0x0000000c00f97202 */ /* 0x000fce0000000f00 */
[----:B------:R-:W-:Y:S05]  /*23f90*/  WARPSYNC.COLLECTIVE R2, `(.L_x_1483) ;  /* 0x0000000002087348 */ /* 0x000fea0003c00000 */
[----:B------:R1:W2:Y:S02]  /*23fa0*/  SHFL.BFLY P0, R13, R249, R5, R0 ;  /* 0x0c000005f90d7389 */ /* 0x0002a40000000000 */
[----:B-12---:R-:W-:Y:S01]  /*23fb0*/  ENDCOLLECTIVE ;  /* 0x000000000000791b */ /* 0x006fe20003800000 */
.L_x_1483:
[----:B------:R-:W-:Y:S05]  /*23fc0*/  BRA `(.L_x_1484) ;  /* 0xffffffd800d87947 */ /* 0x000fea000383ffff */
.L_x_1485:
        /* <DEDUP_REMOVED lines=11> */
.L_x_8853:


//--------------------- .text._ZN5flash24flash_fwd_splitkv_kernelI23Flash_fwd_kernel_traitsILi256ELi64ELi64ELi4ELb0ELb0EN7cutlass6half_tE19Flash_kernel_traitsILi256ELi64ELi64ELi4ES3_EELb0ELb0ELb0ELb0ELb0ELb0ELb1ELb0EEEvNS_16Flash_fwd_paramsE --------------------------
	.section	.text._ZN5flash24flash_fwd_splitkv_kernelI23Flash_fwd_kernel_traitsILi256ELi64ELi64ELi4ELb0ELb0EN7cutlass6half_tE19Flash_kernel_traitsILi256ELi64ELi64ELi4ES3_EELb0ELb0ELb0ELb0ELb0ELb0ELb1ELb0EEEvNS_16Flash_fwd_paramsE,"ax",@progbits
	.align	128
        .global         _ZN5flash24flash_fwd_splitkv_kernelI23Flash_fwd_kernel_traitsILi256ELi64ELi64ELi4ELb0ELb0EN7cutlass6half_tE19Flash_kernel_traitsILi256ELi64ELi64ELi4ES3_EELb0ELb0ELb0ELb0ELb0ELb0ELb1ELb0EEEvNS_16Flash_fwd_paramsE
        .type           _ZN5flash24flash_fwd_splitkv_kernelI23Flash_fwd_kernel_traitsILi256ELi64ELi64ELi4ELb0ELb0EN7cutlass6half_tE19Flash_kernel_traitsILi256ELi64ELi64ELi4ES3_EELb0ELb0ELb0ELb0ELb0ELb0ELb1ELb0EEEvNS_16Flash_fwd_paramsE,@function
        .size           _ZN5flash24flash_fwd_splitkv_kernelI23Flash_fwd_kernel_traitsILi256ELi64ELi64ELi4ELb0ELb0EN7cutlass6half_tE19Flash_kernel_traitsILi256ELi64ELi64ELi4ES3_EELb0ELb0ELb0ELb0ELb0ELb0ELb1ELb0EEEvNS_16Flash_fwd_paramsE,(.L_x_8888 - _ZN5flash24flash_fwd_splitkv_kernelI23Flash_fwd_kernel_traitsILi256ELi64ELi64ELi4ELb0ELb0EN7cutlass6half_tE19Flash_kernel_traitsILi256ELi64ELi64ELi4ES3_EELb0ELb0ELb0ELb0ELb0ELb0ELb1ELb0EEEvNS_16Flash_fwd_paramsE)
        .other          _ZN5flash24flash_fwd_splitkv_kernelI23Flash_fwd_kernel_traitsILi256ELi64ELi64ELi4ELb0ELb0EN7cutlass6half_tE19Flash_kernel_traitsILi256ELi64ELi64ELi4ES3_EELb0ELb0ELb0ELb0ELb0ELb0ELb1ELb0EEEvNS_16Flash_fwd_paramsE,@"STO_CUDA_ENTRY STV_DEFAULT"
_ZN5flash24flash_fwd_splitkv_kernelI23Flash_fwd_kernel_traitsILi256ELi64ELi64ELi4ELb0ELb0EN7cutlass6half_tE19Flash_kernel_traitsILi256ELi64ELi64ELi4ES3_EELb0ELb0ELb0ELb0ELb0ELb0ELb1ELb0EEEvNS_16Flash_fwd_paramsE:
.text._ZN5flash24flash_fwd_splitkv_kernelI23Flash_fwd_kernel_traitsILi256ELi64ELi64ELi4ELb0ELb0EN7cutlass6half_tE19Flash_kernel_traitsILi256ELi64ELi64ELi4ES3_EELb0ELb0ELb0ELb0ELb0ELb0ELb1ELb0EEEvNS_16Flash_fwd_paramsE:
[----:B------:R-:W-:Y:S01]  /*0000*/  LDC R1, c[0x0][0x28] ;  /* 0x00000a00ff017b82 */ /* 0x000fe20000000800 */
[----:B------:R-:W-:-:S07]  /*0010*/  ULDC UR6, c[0x0][0x270] ;  /* 0x00009c0000067ab9 */ /* 0x000fce0000000800 */
[----:B------:R-:W1:Y:S01]  /*0020*/  S2UR UR8, SR_CTAID.Z ;  /* 0x00000000000879c3 */ /* 0x000e620000002700 */
[----:B------:R-:W2:Y:S01]  /*0030*/  I2F.U32.RP R2, UR6 ;  /* 0x0000000600027d06 */ /* 0x000ea20008209000 */
[----:B------:R-:W-:Y:S01]  /*0040*/  UISETP.NE.U32.AND UP2, UPT, UR6, URZ, UPT ;  /* 0x0000003f0600728c */ /* 0x000fe2000bf45070 */
[----:B------:R-:W-:Y:S01]  /*0050*/  ULDC.64 UR10, c[0x0][0x2f0] ;  /* 0x0000bc00000a7ab9 */ /* 0x000fe20000000a00 */
[----:B------:R-:W-:-:S05]  /*0060*/  ULDC.64 UR20, c[0x0][0x208] ;  /* 0x0000820000147ab9 */ /* 0x000fca0000000a00 */
[----:B--2---:R-:W2:Y:S02]  /*0070*/  MUFU.RCP R0, R2 ;  /* 0x0000000200007308 */ /* 0x004ea40000001000 */
[----:B--2---:R-:W-:-:S06]  /*0080*/  VIADD R0, R0, 0xffffffe ;  /* 0x0ffffffe00007836 */ /* 0x004fcc0000000000 */
[----:B------:R-:W2:Y:S02]  /*0090*/  F2I.FTZ.U32.TRUNC.NTZ R0, R0 ;  /* 0x0000000000007305 */ /* 0x000ea4000021f000 */
[----:B--2---:R-:W-:-:S13]  /*00a0*/  R2UR UR5, R0 ;  /* 0x00000000000572ca */ /* 0x004fda00000e0000 */
[----:B------:R-:W-:-:S04]  /*00b0*/  UIADD3 UR4, URZ, -UR5, URZ ;  /* 0x800000053f047290 */ /* 0x000fc8000fffe03f */
[----:B------:R-:W-:-:S03]  /*00c0*/  UIMAD UR7, UR4, UR6, URZ ;  /* 0x00000006040772a4 */ /* 0x000fc6000f8e023f */
[----:B------:R-:W-:Y:S02]  /*00d0*/  UMOV UR4, URZ ;  /* 0x0000003f00047c82 */ /* 0x000fe40008000000 */
[----:B------:R-:W-:-:S04]  /*00e0*/  UIMAD.WIDE.U32 UR4, UR5, UR7, UR4 ;  /* 0x00000007050472a5 */ /* 0x000fc8000f8e0004 */
[----:B-1----:R-:W-:-:S03]  /*00f0*/  UIMAD.WIDE.U32 UR14, UR5, UR8, URZ ;  /* 0x00000008050e72a5 */ /* 0x002fc6000f8e003f */
[----:B------:R-:W-:Y:S01]  /*0100*/  ULDC.64 UR4, c[0x0][0x2f0] ;  /* 0x0000bc0000047ab9 */ /* 0x000fe20000000a00 */
[----:B------:R-:W-:Y:S02]  /*0110*/  UIADD3 UR7, -UR15, URZ, URZ ;  /* 0x0000003f0f077290 */ /* 0x000fe4000fffe13f */
[----:B------:R-:W-:Y:S02]  /*0120*/  UISETP.NE.U32.AND UP1, UPT, UR4, URZ, UPT ;  /* 0x0000003f0400728c */ /* 0x000fe4000bf25070 */
[----:B------:R-:W-:Y:S02]  /*0130*/  UIMAD UR7, UR6, UR7, UR8 ;  /* 0x00000007060772a4 */ /* 0x000fe4000f8e0208 */
[----:B------:R-:W-:Y:S02]  /*0140*/  UISETP.NE.AND.EX UP1, UPT, UR5, URZ, UPT, UP1 ;  /* 0x0000003f0500728c */ /* 0x000fe4000bf25310 */
[----:B------:R-:W-:Y:S01]  /*0150*/  UISETP.GE.U32.AND UP0, UPT, UR7, UR6, UPT ;  /* 0x000000060700728c */ /* 0x000fe2000bf06070 */
[----:B------:R-:W-:-:S03]  /*0160*/  ULDC.64 UR4, c[0x0][0x300] ;  /* 0x0000c00000047ab9 */ /* 0x000fc60000000a00 */
[----:B------:R-:W-:-:S07]  /*0170*/  PLOP3.LUT P2, PT, PT, PT, UP1, 0x80, 0x0 ;  /* 0x000000000000781c */ /* 0x000fce0003f4f018 */
[----:B------:R-:W-:Y:S02]  /*0180*/  @UP0 UIADD3 UR7, UR7, -UR6, URZ ;  /* 0x8000000607070290 */ /* 0x000fe4000fffe03f */
[----:B------:R-:W-:Y:S02]  /*0190*/  @UP0 UIADD3 UR15, UR15, 0x1, URZ ;  /* 0x000000010f0f0890 */ /* 0x000fe4000fffe03f */
[----:B------:R-:W-:Y:S02]  /*01a0*/  UISETP.GE.U32.AND UP3, UPT, UR7, UR6, UPT ;  /* 0x000000060700728c */ /* 0x000fe4000bf66070 */
[----:B------:R-:W-:Y:S01]  /*01b0*/  UISETP.NE.U32.AND UP0, UPT, UR4, URZ, UPT ;  /* 0x0000003f0400728c */ /* 0x000fe2000bf05070 */
[----:B------:R-:W-:-:S03]  /*01c0*/  ULDC.U8 UR7, c[0x0][0x3c2] ;  /* 0x0000f08000077ab9 */ /* 0x000fc60000000000 */
[----:B------:R-:W-:-:S03]  /*01d0*/  UISETP.NE.AND.EX UP0, UPT, UR5, URZ, UPT, UP0 ;  /* 0x0000003f0500728c */ /* 0x000fc6000bf05300 */
[----:B------:R-:W-:Y:S02]  /*01e0*/  ULDC.64 UR4, c[0x0][0x2f8] ;  /* 0x0000be0000047ab9 */ /* 0x000fe40000000a00 */
[----:B------:R-:W-:Y:S02]  /*01f0*/  @UP3 UIADD3 UR15, UR15, 0x1, URZ ;  /* 0x000000010f0f3890 */ /* 0x000fe4000fffe03f */
[----:B------:R-:W-:Y:S01]  /*0200*/  @!UP2 ULOP3.LUT UR15, URZ, UR6, URZ, 0x33, !UPT ;  /* 0x000000063f0fa292 */ /* 0x000fe2000f8e333f */
[----:B------:R-:W-:Y:S01]  /*0210*/  PLOP3.LUT P0, PT, PT, PT, UP0, 0x80, 0x0 ;  /* 0x000000000000781c */ /* 0x000fe20003f0f008 */
[----:B------:R-:W-:Y:S02]  /*0220*/  UISETP.NE.AND UP3, UPT, UR7, URZ, UPT ;  /* 0x0000003f0700728c */ /* 0x000fe4000bf65270 */
[----:B------:R-:W-:Y:S01]  /*0230*/  UIMAD.WIDE UR10, UR15, 0x4, UR10 ;  /* 0x000000040f0a78a5 */ /* 0x000fe2000f8e020a */
[----:B------:R-:W-:Y:S01]  /*0240*/  @UP0 ULDC.64 UR12, c[0x0][0x300] ;  /* 0x0000c000000c0ab9 */ /* 0x000fe20000000a00 */
[----:B------:R-:W-:-:S02]  /*0250*/  UISETP.EQ.U32.AND UP2, UPT, UR4, URZ, UPT ;  /* 0x0000003f0400728c */ /* 0x000fc4000bf42070 */
[----:B------:R-:W-:Y:S02]  /*0260*/  @UP0 UIMAD.WIDE UR12, UR15, 0x4, UR12 ;  /* 0x000000040f0c08a5 */ /* 0x000fe4000f8e020c */
[----:B------:R-:W-:Y:S01]  /*0270*/  IMAD.U32 R10, RZ, RZ, UR10 ;  /* 0x0000000aff0a7e24 */ /* 0x000fe2000f8e00ff */
[----:B------:R-:W-:Y:S01]  /*0280*/  UISETP.EQ.OR.EX UP2, UPT, UR5, URZ, !UP3, UP2 ;  /* 0x0000003f0500728c */ /* 0x000fe2000df42720 */
[----:B------:R-:W-:Y:S01]  /*0290*/  IMAD.U32 R11, RZ, RZ, UR11 ;  /* 0x0000000bff0b7e24 */ /* 0x000fe2000f8e00ff */
[----:B------:R-:W-:Y:S01]  /*02a0*/  ULDC.64 UR10, c[0x0][0x2f8] ;  /* 0x0000be00000a7ab9 */ /* 0x000fe20000000a00 */
[----:B------:R-:W-:Y:S02]  /*02b0*/  IMAD.U32 R8, RZ, RZ, UR12 ;  /* 0x0000000cff087e24 */ /* 0x000fe4000f8e00ff */
[----:B------:R-:W-:Y:S01]  /*02c0*/  IMAD.U32 R9, RZ, RZ, UR13 ;  /* 0x0000000dff097e24 */ /* 0x000fe2000f8e00ff */
[----:B------:R-:W2:Y:S04]  /*02d0*/  @P2 LDG.E R6, desc[UR20][R10.64] ;  /* 0x000000140a062981 */ /* 0x000ea8000c1e1900 */
[----:B------:R-:W3:Y:S01]  /*02e0*/  @P2 LDG.E R0, desc[UR20][R10.64+0x4] ;  /* 0x000004140a002981 */ /* 0x000ee2000c1e1900 */
[----:B------:R-:W-:Y:S01]  /*02f0*/  PLOP3.LUT P1, PT, PT, PT, UP2, 0x80, 0x0 ;  /* 0x000000000000781c */ /* 0x000fe20003f2f028 */
[----:B------:R-:W-:-:S02]  /*0300*/  UIMAD.WIDE UR10, UR15, 0x4, UR10 ;  /* 0x000000040f0a78a5 */ /* 0x000fc4000f8e020a */
[----:B------:R-:W4:Y:S04]  /*0310*/  @P0 LDG.E R2, desc[UR20][R8.64] ;  /* 0x0000001408020981 */ /* 0x000f28000c1e1900 */
        /* <DEDUP_REMOVED lines=8> */
[----:B------:R-:W1:Y:S01]  /*03a0*/  S2UR UR10, SR_CTAID.Y ;  /* 0x00000000000a79c3 */ /* 0x000e620000002600 */
[----:B--2---:R-:W-:-:S02]  /*03b0*/  @P2 R2UR UR14, R6 ;  /* 0x00000000060e22ca */ /* 0x004fc400000e0000 */
[----:B---3--:R-:W-:Y:S02]  /*03c0*/  @P2 R2UR UR13, R0 ;  /* 0x00000000000d22ca */ /* 0x008fe400000e0000 */
[----:B----4-:R-:W-:Y:S02]  /*03d0*/  @P0 R2UR UR7, R2 ;  /* 0x00000000020702ca */ /* 0x010fe400000e0000 */
[----:B------:R-:W-:-:S04]  /*03e0*/  ISETP.NE.U32.AND P0, PT, RZ, UR4, PT ;  /* 0x00000004ff007c0c */ /* 0x000fc8000bf05070 */
[----:B------:R-:W-:-:S05]  /*03f0*/  ISETP.NE.AND.EX P0, PT, RZ, UR5, PT, P0 ;  /* 0x00000005ff007c0c */ /* 0x000fca000bf05300 */
[----:B------:R-:W-:Y:S02]  /*0400*/  @UP1 UIADD3 UR13, UR13, -UR14, URZ ;  /* 0x8000000e0d0d1290 */ /* 0x000fe4000fffe03f */
[----:B------:R-:W-:Y:S01]  /*0410*/  UIADD3 UR4, -UR15, URZ, URZ ;  /* 0x0000003f0f047290 */ /* 0x000fe2000fffe13f */
[----:B-----5:R-:W-:-:S03]  /*0420*/  @!P1 R2UR UR16, R3 ;  /* 0x00000000031092ca */ /* 0x020fc600000e0000 */
[----:B------:R-:W-:Y:S01]  /*0430*/  UIMAD UR8, UR6, UR4, UR8 ;  /* 0x00000004060872a4 */ /* 0x000fe2000f8e0208 */
[----:B------:R-:W-:Y:S01]  /*0440*/  @!UP1 ULDC UR13, c[0x0][0x2c4] ;  /* 0x0000b100000d9ab9 */ /* 0x000fe20000000800 */
[----:B-1----:R-:W-:Y:S10]  /*0450*/  @!P0 BRA `(.L_x_1486) ;  /* 0x00000000001c8947 */ /* 0x002ff40003800000 */
[----:B------:R-:W-:-:S13]  /*0460*/  PLOP3.LUT P0, PT, PT, PT, UP3, 0x80, 0x0 ;  /* 0x000000000000781c */ /* 0x000fda0003f0f038 */
[----:B------:R-:W2:Y:S04]  /*0470*/  @P0 LDG.E R0, desc[UR20][R4.64+0x4] ;  /* 0x0000041404000981 */ /* 0x000ea8000c1e1900 */
[----:B------:R-:W3:Y:S01]  /*0480*/  @!P0 LDG.E R2, desc[UR20][R4.64] ;  /* 0x0000001404028981 */ /* 0x000ee2000c1e1900 */
[----:B--2---:R-:W-:-:S13]  /*0490*/  @P0 R2UR UR11, R0 ;  /* 0x00000000000b02ca */ /* 0x004fda00000e0000 */
[----:B------:R-:W-:-:S07]  /*04a0*/  @UP3 UIADD3 UR11, UR11, -UR16, URZ ;  /* 0x800000100b0b3290 */ /* 0x000fce000fffe03f */
[----:B---3--:R-:W-:Y:S01]  /*04b0*/  @!P0 R2UR UR11, R2 ;  /* 0x00000000020b82ca */ /* 0x008fe200000e0000 */
[----:B------:R-:W-:-:S14]  /*04c0*/  BRA `(.L_x_1487) ;  /* 0x0000000000047947 */ /* 0x000fdc0003800000 */
.L_x_1486:
[----:B------:R-:W-:-:S04]  /*04d0*/  ULDC UR11, c[0x0][0x2c8] ;  /* 0x0000b200000b7ab9 */ /* 0x000fc80000000800 */
.L_x_1487:
[----:B------:R-:W-:Y:S02]  /*04e0*/  ULDC.64 UR4, c[0x0][0x308] ;  /* 0x0000c20000047ab9 */ /* 0x000fe40000000a00 */
[----:B------:R-:W-:-:S04]  /*04f0*/  UISETP.NE.U32.AND UP2, UPT, UR4, URZ, UPT ;  /* 0x0000003f0400728c */ /* 0x000fc8000bf45070 */
[----:B------:R-:W-:-:S06]  /*0500*/  UISETP.NE.AND.EX UP2, UPT, UR5, URZ, UPT, UP2 ;  /* 0x0000003f0500728c */ /* 0x000fcc000bf45320 */
[----:B------:R-:W-:-:S05]  /*0510*/  PLOP3.LUT P1, PT, PT, PT, UP2, 0x80, 0x0 ;  /* 0x000000000000781c */ /* 0x000fca0003f2f028 */
[----:B------:R-:W-:Y:S02]  /*0520*/  @UP2 ULDC.64 UR4, c[0x0][0x308] ;  /* 0x0000c20000042ab9 */ /* 0x000fe40000000a00 */
[----:B------:R-:W-:-:S06]  /*0530*/  @UP2 UIMAD.WIDE UR4, UR15, 0x4, UR4 ;  /* 0x000000040f0428a5 */ /* 0x000fcc000f8e0204 */
[----:B------:R-:W-:Y:S02]  /*0540*/  IMAD.U32 R3, RZ, RZ, UR5 ;  /* 0x00000005ff037e24 */ /* 0x000fe4000f8e00ff */
[----:B------:R-:W-:-:S05]  /*0550*/  IMAD.U32 R2, RZ, RZ, UR4 ;  /* 0x00000004ff027e24 */ /* 0x000fca000f8e00ff */
[----:B------:R1:W5:Y:S01]  /*0560*/  @P1 LDG.E R3, desc[UR20][R2.64] ;  /* 0x0000001402031981 */ /* 0x000362000c1e1900 */
[----:B------:R-:W-:-:S04]  /*0570*/  USHF.L.U32 UR9, UR9, 0x6, URZ ;  /* 0x0000000609097899 */ /* 0x000fc8000800063f */
[----:B------:R-:W-:-:S06]  /*0580*/  UISETP.GT.AND UP0, UPT, UR13, UR9, UPT ;  /* 0x000000090d00728c */ /* 0x000fcc000bf04270 */
[----:B------:R-:W-:-:S13]  /*0590*/  PLOP3.LUT P0, PT, PT, PT, UP0, 0x80, 0x0 ;  /* 0x000000000000781c */ /* 0x000fda0003f0f008 */
[----:B------:R-:W-:Y:S05]  /*05a0*/  @!P0 EXIT ;  /* 0x000000000000894d */ /* 0x000fea0003800000 */
[----:B------:R-:W-:Y:S01]  /*05b0*/  ULDC UR17, c[0x0][0x10] ;  /* 0x0000040000117ab9 */ /* 0x000fe20000000800 */
[----:B------:R-:W1:Y:S01]  /*05c0*/  LDC R0, c[0x0][0x10] ;  /* 0x00000400ff007b82 */ /* 0x000e620000000800 */
[----:B------:R-:W-:Y:S01]  /*05d0*/  ULDC UR5, c[0x0][0x2c8] ;  /* 0x0000b20000057ab9 */ /* 0x000fe20000000800 */
[----:B-----5:R-:W-:Y:S01]  /*05e0*/  @P1 R2UR UR22, R3 ;  /* 0x00000000031612ca */ /* 0x020fe200000e0000 */
[----:B------:R-:W-:-:S04]  /*05f0*/  UIADD3 UR5, UR5, 0x3f, URZ ;  /* 0x0000003f05057890 */ /* 0x000fc8000fffe03f */
[----:B------:R-:W-:-:S04]  /*0600*/  USHF.R.S32.HI UR4, URZ, 0x1f, UR5 ;  /* 0x0000001f3f047899 */ /* 0x000fc80008011405 */
[----:B------:R-:W-:-:S04]  /*0610*/  ULEA.HI UR4, UR4, UR5, URZ, 0x6 ;  /* 0x0000000504047291 */ /* 0x000fc8000f8f303f */
[----:B------:R-:W-:Y:S02]  /*0620*/  ULEA.HI.SX32 UR23, UR4, UR17, 0x1a ;  /* 0x0000001104177291 */ /* 0x000fe4000f8fd23f */
[----:B------:R-:W-:Y:S02]  /*0630*/  @UP2 UIADD3 UR22, UR22, -UR7, URZ ;  /* 0x8000000716162290 */ /* 0x000fe4000fffe03f */
[----:B------:R-:W-:Y:S01]  /*0640*/  UIADD3 UR23, UR23, -0x1, URZ ;  /* 0xffffffff17177890 */ /* 0x000fe2000fffe03f */
[-C--:B-1----:R-:W-:Y:S02]  /*0650*/  IABS R2, R0.reuse ;  /* 0x0000000000027213 */ /* 0x082fe40000000000 */
[----:B------:R-:W-:Y:S02]  /*0660*/  IABS R0, R0 ;  /* 0x0000000000007213 */ /* 0x000fe40000000000 */
[----:B------:R-:W-:-:S03]  /*0670*/  R2UR UR12, R2 ;  /* 0x00000000020c72ca */ /* 0x000fc600000e0000 */
[----:B------:R-:W-:-:S10]  /*0680*/  IMAD.MOV R0, RZ, RZ, -R0 ;  /* 0x000000ffff007224 */ /* 0x000fd400078e0a00 */
[----:B------:R-:W1:Y:S08]  /*0690*/  I2F.RP R5, UR12 ;  /* 0x0000000c00057d06 */ /* 0x000e700008209400 */
[----:B-1----:R-:W1:Y:S02]  /*06a0*/  MUFU.RCP R4, R5 ;  /* 0x0000000500047308 */ /* 0x002e640000001000 */
[----:B-1----:R-:W-:-:S06]  /*06b0*/  VIADD R4, R4, 0xffffffe ;  /* 0x0ffffffe04047836 */ /* 0x002fcc0000000000 */
[----:B------:R-:W1:Y:S02]  /*06c0*/  F2I.FTZ.U32.TRUNC.NTZ R2, R4 ;  /* 0x0000000400027305 */ /* 0x000e64000021f000 */
[----:B-1----:R-:W-:Y:S01]  /*06d0*/  R2UR UR5, R2 ;  /* 0x00000000020572ca */ /* 0x002fe200000e0000 */
[----:B------:R-:W-:Y:S01]  /*06e0*/  IMAD.U32 R2, RZ, RZ, UR23 ;  /* 0x00000017ff027e24 */ /* 0x000fe2000f8e00ff */
[----:B------:R-:W-:-:S04]  /*06f0*/  ULOP3.LUT UR23, UR23, UR17, URZ, 0x3c, !UPT ;  /* 0x0000001117177292 */ /* 0x000fc8000f8e3c3f */
[----:B------:R-:W-:-:S04]  /*0700*/  IABS R2, R2 ;  /* 0x0000000200027213 */ /* 0x000fc80000000000 */
[----:B------:R-:W-:-:S03]  /*0710*/  R2UR UR18, R2 ;  /* 0x00000000021272ca */ /* 0x000fc600000e0000 */
[----:B------:R-:W-:-:S04]  /*0720*/  UIADD3 UR4, URZ, -UR5, URZ ;  /* 0x800000053f047290 */ /* 0x000fc8000fffe03f */
[----:B------:R-:W-:-:S03]  /*0730*/  UIMAD UR19, UR4, UR12, URZ ;  /* 0x0000000c041372a4 */ /* 0x000fc6000f8e023f */
[----:B------:R-:W-:Y:S02]  /*0740*/  UMOV UR4, URZ ;  /* 0x0000003f00047c82 */ /* 0x000fe40008000000 */
[----:B------:R-:W-:Y:S01]  /*0750*/  UIMAD.WIDE.U32 UR24, UR5, UR19, UR4 ;  /* 0x00000013051872a5 */ /* 0x000fe2000f8e0004 */
[----:B------:R-:W-:-:S06]  /*0760*/  R2UR UR4, R0 ;  /* 0x00000000000472ca */ /* 0x000fcc00000e0000 */
[----:B------:R-:W-:Y:S02]  /*0770*/  UMOV UR5, UR25 ;  /* 0x0000001900057c82 */ /* 0x000fe40008000000 */
[----:B------:R-:W-:-:S07]  /*0780*/  UIMAD.WIDE.U32 UR24, UR5, UR18, URZ ;  /* 0x00000012051872a5 */ /* 0x000fce000f8e003f */
[----:B------:R-:W-:Y:S02]  /*0790*/  UMOV UR19, UR25 ;  /* 0x0000001900137c82 */ /* 0x000fe40008000000 */
[----:B------:R-:W-:-:S03]  /*07a0*/  UIMAD UR18, UR19, UR4, UR18 ;  /* 0x00000004131272a4 */ /* 0x000fc6000f8e0212 */
[----:B------:R-:W-:Y:S01]  /*07b0*/  @!UP2 ULDC.64 UR4, c[0x0][0x318] ;  /* 0x0000c6000004aab9 */ /* 0x000fe20000000a00 */
[----:B------:R-:W-:Y:S02]  /*07c0*/  UISETP.GT.U32.AND UP0, UPT, UR12, UR18, UPT ;  /* 0x000000120c00728c */ /* 0x000fe4000bf04070 */
[----:B------:R-:W-:-:S03]  /*07d0*/  @!UP2 UISETP.NE.U32.AND UP1, UPT, UR4, URZ, UPT ;  /* 0x0000003f0400a28c */ /* 0x000fc6000bf25070 */
[----:B------:R-:W-:Y:S01]  /*07e0*/  @!UP2 ULDC UR4, c[0x0][0x2cc] ;  /* 0x0000b3000004aab9 */ /* 0x000fe20000000800 */
[----:B------:R-:W-:-:S04]  /*07f0*/  @!UP2 UISETP.NE.AND.EX UP1, UPT, UR5, URZ, UPT, UP1 ;  /* 0x0000003f0500a28c */ /* 0x000fc8000bf25310 */
[----:B------:R-:W-:Y:S02]  /*0800*/  @!UP2 USEL UR4, UR4, URZ, UP1 ;  /* 0x0000003f0404a287 */ /* 0x000fe40008800000 */
[----:B------:R-:W-:Y:S02]  /*0810*/  @!UP0 UIADD3 UR18, UR18, -UR12, URZ ;  /* 0x8000000c12128290 */ /* 0x000fe4000fffe03f */
[----:B------:R-:W-:Y:S02]  /*0820*/  @!UP2 UIADD3 UR22, UR4, UR11, -UR7 ;  /* 0x0000000b0416a290 */ /* 0x000fe4000fffe807 */
[----:B------:R-:W-:Y:S02]  /*0830*/  UISETP.GE.U32.AND UP2, UPT, UR18, UR12, UPT ;  /* 0x0000000c1200728c */ /* 0x000fe4000bf46070 */
[----:B------:R-:W-:Y:S02]  /*0840*/  @!UP0 UIADD3 UR19, UR19, 0x1, URZ ;  /* 0x0000000113138890 */ /* 0x000fe4000fffe03f */
[----:B------:R-:W-:-:S02]  /*0850*/  UIADD3 UR4, UR22, 0x3f, URZ ;  /* 0x0000003f16047890 */ /* 0x000fc4000fffe03f */
[----:B------:R-:W-:Y:S02]  /*0860*/  UISETP.GE.AND UP0, UPT, UR23, URZ, UPT ;  /* 0x0000003f1700728c */ /* 0x000fe4000bf06270 */
[----:B------:R-:W-:Y:S02]  /*0870*/  UISETP.NE.AND UP1, UPT, UR17, URZ, UPT ;  /* 0x0000003f1100728c */ /* 0x000fe4000bf25270 */
[----:B------:R-:W-:Y:S02]  /*0880*/  USHF.R.S32.HI UR5, URZ, 0x1f, UR4 ;  /* 0x0000001f3f057899 */ /* 0x000fe40008011404 */
[----:B------:R-:W-:Y:S02]  /*0890*/  @UP2 UIADD3 UR19, UR19, 0x1, URZ ;  /* 0x0000000113132890 */ /* 0x000fe4000fffe03f */
[----:B------:R-:W-:-:S03]  /*08a0*/  ULEA.HI UR4, UR5, UR4, URZ, 0x6 ;  /* 0x0000000405047291 */ /* 0x000fc6000f8f303f */
[----:B------:R-:W-:Y:S02]  /*08b0*/  @!UP0 UIADD3 UR19, -UR19, URZ, URZ ;  /* 0x0000003f13138290 */ /* 0x000fe4000fffe13f */
[----:B------:R-:W-:Y:S02]  /*08c0*/  USHF.R.S32.HI UR4, URZ, 0x6, UR4 ;  /* 0x000000063f047899 */ /* 0x000fe40008011404 */
[----:B------:R-:W-:-:S04]  /*08d0*/  @!UP1 ULOP3.LUT UR19, URZ, UR17, URZ, 0x33, !UPT ;  /* 0x000000113f139292 */ /* 0x000fc8000f8e333f */
[----:B------:R-:W-:Y:S01]  /*08e0*/  UIMAD UR12, UR19, UR10, URZ ;  /* 0x0000000a130c72a4 */ /* 0x000fe2000f8e023f */
[----:B------:R-:W-:Y:S02]  /*08f0*/  IMAD.U32 R3, RZ, RZ, UR4 ;  /* 0x00000004ff037e24 */ /* 0x000fe4000f8e00ff */
[----:B------:R-:W-:-:S05]  /*0900*/  IMAD.U32 R0, RZ, RZ, UR19 ;  /* 0x00000013ff007e24 */ /* 0x000fca000f8e00ff */
[----:B------:R-:W-:-:S04]  /*0910*/  VIADDMNMX R0, R0, UR12, R3, PT ;  /* 0x0000000c00007c46 */ /* 0x000fc8000b800103 */
[----:B------:R-:W-:-:S13]  /*0920*/  R2UR UR19, R0 ;  /* 0x00000000001372ca */ /* 0x000fda00000e0000 */
[----:B------:R-:W-:-:S06]  /*0930*/  UISETP.GE.AND UP0, UPT, UR12, UR19, UPT ;  /* 0x000000130c00728c */ /* 0x000fcc000bf06270 */
[----:B------:R-:W-:-:S13]  /*0940*/  PLOP3.LUT P0, PT, PT, PT, UP0, 0x80, 0x0 ;  /* 0x000000000000781c */ /* 0x000fda0003f0f008 */
[----:B------:R-:W-:Y:S05]  /*0950*/  @!P0 BRA `(.L_x_1488) ;  /* 0x0000000800a08947 */ /* 0x000fea0003800000 */
[----:B------:R-:W-:Y:S01]  /*0960*/  SHF.R.S32.HI R11, RZ, 0x1f, R80 ;  /* 0x0000001fff0b7819 */ /* 0x000fe20000011450 */
[----:B------:R-:W-:Y:S01]  /*0970*/  ULDC.64 UR4, c[0x0][0x2c0] ;  /* 0x0000b00000047ab9 */ /* 0x000fe20000000a00 */
[----:B------:R-:W-:Y:S01]  /*0980*/  BSSY B0, `(.L_x_1489) ;  /* 0x000002e000007945 */ /* 0x000fe20003800000 */
[----:B------:R-:W-:Y:S01]  /*0990*/  UIMAD UR4, UR10, UR4, UR15 ;  /* 0x000000040a0472a4 */ /* 0x000fe2000f8e020f */
[----:B------:R-:W-:-:S03]  /*09a0*/  LEA.HI R11, R11, R80, RZ, 0x4 ;  /* 0x000000500b0b7211 */ /* 0x000fc600078f20ff */
[----:B------:R-:W-:Y:S01]  /*09b0*/  UIMAD UR6, UR4, UR6, UR8 ;  /* 0x00000006040672a4 */ /* 0x000fe2000f8e0208 */
[----:B------:R-:W-:Y:S02]  /*09c0*/  LOP3.LUT R3, R11, 0xfffffff0, RZ, 0xc0, !PT ;  /* 0xfffffff00b037812 */ /* 0x000fe400078ec0ff */
[----:B------:R-:W-:Y:S01]  /*09d0*/  SHF.R.S32.HI R11, RZ, 0x4, R11 ;  /* 0x00000004ff0b7819 */ /* 0x000fe2000001140b */
[----:B------:R-:W-:Y:S02]  /*09e0*/  UIMAD UR6, UR6, UR5, UR9 ;  /* 0x00000005060672a4 */ /* 0x000fe4000f8e0209 */
[----:B------:R-:W-:Y:S01]  /*09f0*/  IMAD.IADD R80, R80, 0x1, -R3 ;  /* 0x0000000150507824 */ /* 0x000fe200078e0a03 */
[----:B------:R-:W-:Y:S01]  /*0a00*/  ULDC UR4, c[0x0][0x2dc] ;  /* 0x0000b70000047ab9 */ /* 0x000fe20000000800 */
[----:B------:R-:W-:Y:S01]  /*0a10*/  UIADD3 UR9, -UR9, UR13, URZ ;  /* 0x0000000d09097290 */ /* 0x000fe2000fffe13f */
[C---:B------:R-:W-:Y:S01]  /*0a20*/  VIADD R7, R11.reuse, 0x8 ;  /* 0x000000080b077836 */ /* 0x040fe20000000000 */
[----:B------:R-:W-:Y:S01]  /*0a30*/  UIMAD UR4, UR6, UR4, URZ ;  /* 0x00000004060472a4 */ /* 0x000fe2000f8e023f */
[C---:B------:R-:W-:Y:S01]  /*0a40*/  IMAD.SHL.U32 R14, R80.reuse, 0x4, RZ ;  /* 0x00000004500e7824 */ /* 0x040fe200078e00ff */
[----:B------:R-:W-:Y:S01]  /*0a50*/  ISETP.NE.AND P6, PT, R80, RZ, PT ;  /* 0x000000ff5000720c */ /* 0x000fe20003fc5270 */
[C---:B------:R-:W-:Y:S01]  /*0a60*/  VIADD R6, R11.reuse, 0x10 ;  /* 0x000000100b067836 */ /* 0x040fe20000000000 */
[C---:B------:R-:W-:Y:S01]  /*0a70*/  ISETP.GE.AND P3, PT, R11.reuse, UR9, PT ;  /* 0x000000090b007c0c */ /* 0x040fe2000bf66270 */
[----:B------:R-:W-:Y:S01]  /*0a80*/  VIADD R2, R11, 0x30 ;  /* 0x000000300b027836 */ /* 0x000fe20000000000 */
[--C-:B------:R-:W-:Y:S01]  /*0a90*/  SHF.R.S32.HI R15, RZ, 0x1f, R14.reuse ;  /* 0x0000001fff0f7819 */ /* 0x100fe2000001140e */
[----:B------:R-:W-:Y:S01]  /*0aa0*/  IMAD.U32 R0, RZ, RZ, UR4 ;  /* 0x00000004ff007e24 */ /* 0x000fe2000f8e00ff */
[----:B------:R-:W-:Y:S01]  /*0ab0*/  ISETP.GE.AND P4, PT, R7, UR9, PT ;  /* 0x0000000907007c0c */ /* 0x000fe2000bf86270 */
[----:B------:R-:W-:Y:S01]  /*0ac0*/  VIADD R10, R14, 0x40 ;  /* 0x000000400e0a7836 */ /* 0x000fe20000000000 */
[----:B------:R-:W-:Y:S01]  /*0ad0*/  ISETP.GE.AND P5, PT, R6, UR9, PT ;  /* 0x0000000906007c0c */ /* 0x000fe2000bfa6270 */
[----:B------:R-:W-:-:S04]  /*0ae0*/  IMAD.WIDE R4, R11, 0x100, R14 ;  /* 0x000001000b047825 */ /* 0x000fc800078e020e */
[----:B------:R-:W-:Y:S01]  /*0af0*/  VIADD R9, R14, 0x80 ;  /* 0x000000800e097836 */ /* 0x000fe20000000000 */
[----:B------:R-:W-:Y:S01]  /*0b00*/  IADD3 R3, P0, R4, UR4, RZ ;  /* 0x0000000404037c10 */ /* 0x000fe2000ff1e0ff */
[----:B------:R-:W-:Y:S01]  /*0b10*/  ULDC.64 UR4, c[0x0][0x288] ;  /* 0x0000a20000047ab9 */ /* 0x000fe20000000a00 */
[C---:B------:R-:W-:Y:S02]  /*0b20*/  VIADD R4, R11.reuse, 0x20 ;  /* 0x000000200b047836 */ /* 0x040fe40000000000 */
[----:B------:R-:W-:Y:S01]  /*0b30*/  LEA.HI.X.SX32 R0, R0, R5, 0x1, P0 ;  /* 0x0000000500007211 */ /* 0x000fe200000f0eff */
[----:B------:R-:W-:Y:S01]  /*0b40*/  VIADD R5, R11, 0x18 ;  /* 0x000000180b057836 */ /* 0x000fe20000000000 */
[C---:B------:R-:W-:Y:S01]  /*0b50*/  LEA R12, P0, R3.reuse, UR4, 0x2 ;  /* 0x00000004030c7c11 */ /* 0x040fe2000f8010ff */
[----:B------:R-:W-:Y:S01]  /*0b60*/  VIADD R8, R14, 0xc0 ;  /* 0x000000c00e087836 */ /* 0x000fe20000000000 */
[----:B------:R-:W-:Y:S02]  /*0b70*/  ISETP.GE.AND P1, PT, R4, UR9, PT ;  /* 0x0000000904007c0c */ /* 0x000fe4000bf26270 */
[----:B------:R-:W-:Y:S01]  /*0b80*/  LEA.HI.X R13, R3, UR5, R0, 0x2, P0 ;  /* 0x00000005030d7c11 */ /* 0x000fe200080f1400 */
[----:B------:R-:W-:Y:S01]  /*0b90*/  VIADD R3, R11, 0x28 ;  /* 0x000000280b037836 */ /* 0x000fe20000000000 */
[----:B------:R-:W-:-:S04]  /*0ba0*/  ISETP.GE.AND P0, PT, R5, UR9, PT ;  /* 0x0000000905007c0c */ /* 0x000fc8000bf06270 */
[----:B------:R-:W-:Y:S01]  /*0bb0*/  ISETP.GE.AND P2, PT, R3, UR9, PT ;  /* 0x0000000903007c0c */ /* 0x000fe2000bf46270 */
[----:B------:R-:W-:-:S12]  /*0bc0*/  @P3 BRA `(.L_x_1490) ;  /* 0x0000000000243947 */ /* 0x000fd80003800000 */
[----:B------:R-:W-:Y:S02]  /*0bd0*/  ULDC UR4, c[0x0][0x2d0] ;  /* 0x0000b40000047ab9 */ /* 0x000fe40000000800 */
[----:B------:R-:W-:-:S13]  /*0be0*/  ISETP.GE.AND P3, PT, R14, UR4, PT ;  /* 0x000000040e007c0c */ /* 0x000fda000bf66270 */
[----:B------:R1:W-:Y:S01]  /*0bf0*/  @!P3 STG.E.128 desc[UR20][R12.64], RZ ;  /* 0x000000ff0c00b986 */ /* 0x0003e2000c101d14 */
[----:B------:R-:W-:-:S13]  /*0c00*/  ISETP.GE.AND P3, PT, R10, UR4, PT ;  /* 0x000000040a007c0c */ /* 0x000fda000bf66270 */
[----:B------:R1:W-:Y:S01]  /*0c10*/  @!P3 STG.E.128 desc[UR20][R12.64+0x100], RZ ;  /* 0x000100ff0c00b986 */ /* 0x0003e2000c101d14 */
[----:B------:R-:W-:-:S13]  /*0c20*/  ISETP.GE.AND P3, PT, R9, UR4, PT ;  /* 0x0000000409007c0c */ /* 0x000fda000bf66270 */
[----:B------:R1:W-:Y:S01]  /*0c30*/  @!P3 STG.E.128 desc[UR20][R12.64+0x200], RZ ;  /* 0x000200ff0c00b986 */ /* 0x0003e2000c101d14 */
[----:B------:R-:W-:-:S13]  /*0c40*/  ISETP.GE.AND P3, PT, R8, UR4, PT ;  /* 0x0000000408007c0c */ /* 0x000fda000bf66270 */
[----:B------:R1:W-:Y:S02]  /*0c50*/  @!P3 STG.E.128 desc[UR20][R12.64+0x300], RZ ;  /* 0x000300ff0c00b986 */ /* 0x0003e4000c101d14 */
.L_x_1490:
[----:B------:R-:W-:Y:S05]  /*0c60*/  BSYNC B0 ;  /* 0x0000000000007941 */ /* 0x000fea0003800000 */
.L_x_1489:
[----:B------:R-:W-:Y:S01]  /*0c70*/  BSSY B0, `(.L_x_1491) ;  /* 0x000000d000007945 */ /* 0x000fe20003800000 */
[----:B------:R-:W-:Y:S02]  /*0c80*/  ISETP.GE.AND P3, PT, R2, UR9, PT ;  /* 0x0000000902007c0c */ /* 0x000fe4000bf66270 */
[----:B------:R-:W-:Y:S01]  /*0c90*/  IADD3 R0, R11, 0x38, RZ ;  /* 0x000000380b007810 */ /* 0x000fe20007ffe0ff */
[----:B------:R-:W-:Y:S05]  /*0ca0*/  @P4 BRA `(.L_x_1492) ;  /* 0x0000000000244947 */ /* 0x000fea0003800000 */
        /* <DEDUP_REMOVED lines=9> */
.L_x_1492:
[----:B------:R-:W-:Y:S05]  /*0d40*/  BSYNC B0 ;  /* 0x0000000000007941 */ /* 0x000fea0003800000 */
.L_x_1491:
[----:B------:R-:W-:Y:S01]  /*0d50*/  BSSY B0, `(.L_x_1493) ;  /* 0x000000c000007945 */ /* 0x000fe20003800000 */
[----:B------:R-:W-:-:S03]  /*0d60*/  ISETP.GE.AND P4, PT, R0, UR9, PT ;  /* 0x0000000900007c0c */ /* 0x000fc6000bf86270 */
[----:B------:R-:W-:Y:S10]  /*0d70*/  @P5 BRA `(.L_x_1494) ;  /* 0x0000000000245947 */ /* 0x000ff40003800000 */
        /* <DEDUP_REMOVED lines=9> */
.L_x_1494:
[----:B------:R-:W-:Y:S05]  /*0e10*/  BSYNC B0 ;  /* 0x0000000000007941 */ /* 0x000fea0003800000 */
.L_x_1493:
[----:B------:R-:W-:Y:S01]  /*0e20*/  BSSY B0, `(.L_x_1495) ;  /* 0x000000c000007945 */ /* 0x000fe20003800000 */
[----:B------:R-:W-:-:S03]  /*0e30*/  ISETP.GE.OR P5, PT, R11, UR9, P6 ;  /* 0x000000090b007c0c */ /* 0x000fc6000b7a6670 */
        /* <DEDUP_REMOVED lines=10> */
.L_x_1496:
[----:B------:R-:W-:Y:S05]  /*0ee0*/  BSYNC B0 ;  /* 0x0000000000007941 */ /* 0x000fea0003800000 */
.L_x_1495:
[----:B------:R-:W-:Y:S04]  /*0ef0*/  BSSY B0, `(.L_x_1497) ;  /* 0x000000b000007945 */ /* 0x000fe80003800000 */
[----:B------:R-:W-:Y:S05]  /*0f00*/  @P1 BRA `(.L_x_1498) ;  /* 0x0000000000241947 */ /* 0x000fea0003800000 */
[----:B------:R-:W-:Y:S02]  /*0f10*/  ULDC UR4, c[0x0][0x2d0] ;  /* 0x0000b40000047ab9 */ /* 0x000fe40000000800 */
[----:B------:R-:W-:Y:S02]  /*0f20*/  ISETP.GE.AND P1, PT, R14, UR4, PT ;  /* 0x000000040e007c0c */ /* 0x000fe4000bf26270 */
[----:B------:R-:W-:-:S11]  /*0f30*/  ISETP.GE.AND P0, PT, R10, UR4, PT ;  /* 0x000000040a007c0c */ /* 0x000fd6000bf06270 */
[----:B------:R1:W-:Y:S01]  /*0f40*/  @!P1 STG.E.128 desc[UR20][R12.64+0x8000], RZ ;  /* 0x008000ff0c009986 */ /* 0x0003e2000c101d14 */
[----:B------:R-:W-:-:S03]  /*0f50*/  ISETP.GE.AND P1, PT, R9, UR4, PT ;  /* 0x0000000409007c0c */ /* 0x000fc6000bf26270 */
[----:B------:R1:W-:Y:S01]  /*0f60*/  @!P0 STG.E.128 desc[UR20][R12.64+0x8100], RZ ;  /* 0x008100ff0c008986 */ /* 0x0003e2000c101d14 */
[----:B------:R-:W-:-:S09]  /*0f70*/  ISETP.GE.AND P0, PT, R8, UR4, PT ;  /* 0x0000000408007c0c */ /* 0x000fd2000bf06270 */
[----:B------:R1:W-:Y:S04]  /*0f80*/  @!P1 STG.E.128 desc[UR20][R12.64+0x8200], RZ ;  /* 0x008200ff0c009986 */ /* 0x0003e8000c101d14 */
[----:B------:R1:W-:Y:S02]  /*0f90*/  @!P0 STG.E.128 desc[UR20][R12.64+0x8300], RZ ;  /* 0x008300ff0c008986 */ /* 0x0003e4000c101d14 */
.L_x_1498:
[----:B------:R-:W-:Y:S05]  /*0fa0*/  BSYNC B0 ;  /* 0x0000000000007941 */ /* 0x000fea0003800000 */
.L_x_1497:
[----:B------:R-:W-:Y:S04]  /*0fb0*/  BSSY B0, `(.L_x_1499) ;  /* 0x000000b000007945 */ /* 0x000fe80003800000 */
[----:B------:R-:W-:Y:S05]  /*0fc0*/  @P2 BRA `(.L_x_1500) ;  /* 0x0000000000242947 */ /* 0x000fea0003800000 */
[----:B------:R-:W-:Y:S02]  /*0fd0*/  ULDC UR4, c[0x0][0x2d0] ;  /* 0x0000b40000047ab9 */ /* 0x000fe40000000800 */
[----:B------:R-:W-:Y:S02]  /*0fe0*/  ISETP.GE.AND P0, PT, R14, UR4, PT ;  /* 0x000000040e007c0c */ /* 0x000fe4000bf06270 */
[----:B------:R-:W-:Y:S02]  /*0ff0*/  ISETP.GE.AND P2, PT, R10, UR4, PT ;  /* 0x000000040a007c0c */ /* 0x000fe4000bf46270 */
[----:B------:R-:W-:-:S09]  /*1000*/  ISETP.GE.AND P1, PT, R9, UR4, PT ;  /* 0x0000000409007c0c */ /* 0x000fd2000bf26270 */
[----:B------:R1:W-:Y:S01]  /*1010*/  @!P0 STG.E.128 desc[UR20][R12.64+0xa000], RZ ;  /* 0x00a000ff0c008986 */ /* 0x0003e2000c101d14 */
[----:B------:R-:W-:-:S03]  /*1020*/  ISETP.GE.AND P0, PT, R8, UR4, PT ;  /* 0x0000000408007c0c */ /* 0x000fc6000bf06270 */
[----:B------:R1:W-:Y:S04]  /*1030*/  @!P2 STG.E.128 desc[UR20][R12.64+0xa100], RZ ;  /* 0x00a100ff0c00a986 */ /* 0x0003e8000c101d14 */
[----:B------:R1:W-:Y:S06]  /*1040*/  @!P1 STG.E.128 desc[UR20][R12.64+0xa200], RZ ;  /* 0x00a200ff0c009986 */ /* 0x0003ec000c101d14 */
[----:B------:R1:W-:Y:S02]  /*1050*/  @!P0 STG.E.128 desc[UR20][R12.64+0xa300], RZ ;  /* 0x00a300ff0c008986 */ /* 0x0003e4000c101d14 */
.L_x_1500:
[----:B------:R-:W-:Y:S05]  /*1060*/  BSYNC B0 ;  /* 0x0000000000007941 */ /* 0x000fea0003800000 */
.L_x_1499:
[----:B------:R-:W-:Y:S04]  /*1070*/  BSSY B0, `(.L_x_1501) ;  /* 0x000000b000007945 */ /* 0x000fe80003800000 */
[----:B------:R-:W-:Y:S05]  /*1080*/  @P3 BRA `(.L_x_1502) ;  /* 0x0000000000243947 */ /* 0x000fea0003800000 */
[----:B------:R-:W-:Y:S02]  /*1090*/  ULDC UR4, c[0x0][0x2d0] ;  /* 0x0000b40000047ab9 */ /* 0x000fe40000000800 */
[----:B------:R-:W-:Y:S02]  /*10a0*/  ISETP.GE.AND P3, PT, R14, UR4, PT ;  /* 0x000000040e007c0c */ /* 0x000fe4000bf66270 */
[----:B------:R-:W-:Y:S02]  /*10b0*/  ISETP.GE.AND P2, PT, R10, UR4, PT ;  /* 0x000000040a007c0c */ /* 0x000fe4000bf46270 */
[----:B------:R-:W-:Y:S02]  /*10c0*/  ISETP.GE.AND P1, PT, R9, UR4, PT ;  /* 0x0000000409007c0c */ /* 0x000fe4000bf26270 */
[----:B------:R-:W-:-:S07]  /*10d0*/  ISETP.GE.AND P0, PT, R8, UR4, PT ;  /* 0x0000000408007c0c */ /* 0x000fce000bf06270 */
[----:B------:R1:W-:Y:S04]  /*10e0*/  @!P3 STG.E.128 desc[UR20][R12.64+0xc000], RZ ;  /* 0x00c000ff0c00b986 */ /* 0x0003e8000c101d14 */
[----:B------:R1:W-:Y:S04]  /*10f0*/  @!P2 STG.E.128 desc[UR20][R12.64+0xc100], RZ ;  /* 0x00c100ff0c00a986 */ /* 0x0003e8000c101d14 */
[----:B------:R1:W-:Y:S04]  /*1100*/  @!P1 STG.E.128 desc[UR20][R12.64+0xc200], RZ ;  /* 0x00c200ff0c009986 */ /* 0x0003e8000c101d14 */
[----:B------:R1:W-:Y:S02]  /*1110*/  @!P0 STG.E.128 desc[UR20][R12.64+0xc300], RZ ;  /* 0x00c300ff0c008986 */ /* 0x0003e4000c101d14 */
.L_x_1502:
[----:B------:R-:W-:Y:S05]  /*1120*/  BSYNC B0 ;  /* 0x0000000000007941 */ /* 0x000fea0003800000 */
.L_x_1501:
        /* <DEDUP_REMOVED lines=11> */
.L_x_1504:
[----:B------:R-:W-:Y:S05]  /*11e0*/  BSYNC B0 ;  /* 0x0000000000007941 */ /* 0x000fea0003800000 */
.L_x_1503:
[----:B------:R-:W-:Y:S01]  /*11f0*/  USHF.R.S32.HI UR7, URZ, 0x1f, UR6 ;  /* 0x0000001f3f077899 */ /* 0x000fe20008011406 */
[----:B------:R-:W-:Y:S01]  /*1200*/  IADD3 R8, P0, R11, UR6, RZ ;  /* 0x000000060b087c10 */ /* 0x000fe2000ff1e0ff */
[----:B------:R-:W-:Y:S01]  /*1210*/  ULDC.64 UR4, c[0x0][0x2b8] ;  /* 0x0000ae0000047ab9 */ /* 0x000fe20000000a00 */
[----:B------:R-:W-:Y:S01]  /*1220*/  ISETP.GE.OR P4, PT, R7, UR9, P6 ;  /* 0x0000000907007c0c */ /* 0x000fe2000b786670 */
[----:B------:R-:W-:Y:S01]  /*1230*/  @!P5 IMAD.MOV.U32 R7, RZ, RZ, -0x800000 ;  /* 0xff800000ff07d424 */ /* 0x000fe200078e00ff */
[----:B------:R-:W-:Y:S02]  /*1240*/  ISETP.GE.OR P3, PT, R6, UR9, P6 ;  /* 0x0000000906007c0c */ /* 0x000fe4000b766670 */
[----:B------:R-:W-:Y:S02]  /*1250*/  LEA.HI.X.SX32 R11, R11, UR7, 0x1, P0 ;  /* 0x000000070b0b7c11 */ /* 0x000fe400080f0eff */
[----:B------:R-:W-:Y:S02]  /*1260*/  LEA R10, P0, R8, UR4, 0x2 ;  /* 0x00000004080a7c11 */ /* 0x000fe4000f8010ff */
[----:B------:R-:W-:-:S02]  /*1270*/  ISETP.GE.OR P2, PT, R5, UR9, P6 ;  /* 0x0000000905007c0c */ /* 0x000fc4000b746670 */
[----:B------:R-:W-:Y:S02]  /*1280*/  LEA.HI.X R11, R8, UR5, R11, 0x2, P0 ;  /* 0x00000005080b7c11 */ /* 0x000fe400080f140b */
[----:B------:R-:W-:Y:S01]  /*1290*/  ISETP.GE.OR P1, PT, R4, UR9, P6 ;  /* 0x0000000904007c0c */ /* 0x000fe2000b726670 */
[----:B------:R-:W-:Y:S01]  /*12a0*/  @!P4 IMAD.MOV.U32 R17, RZ, RZ, -0x800000 ;  /* 0xff800000ff11c424 */ /* 0x000fe200078e00ff */
[----:B------:R-:W-:Y:S01]  /*12b0*/  ISETP.GE.OR P0, PT, R3, UR9, P6 ;  /* 0x0000000903007c0c */ /* 0x000fe2000b706670 */
[----:B------:R1:W-:Y:S01]  /*12c0*/  @!P5 STG.E desc[UR20][R10.64], R7 ;  /* 0x000000070a00d986 */ /* 0x0003e2000c101914 */
[----:B------:R-:W-:Y:S01]  /*12d0*/  ISETP.GE.OR P5, PT, R2, UR9, P6 ;  /* 0x0000000902007c0c */ /* 0x000fe2000b7a6670 */
[----:B------:R-:W-:Y:S01]  /*12e0*/  @!P3 IMAD.MOV.U32 R15, RZ, RZ, -0x800000 ;  /* 0xff800000ff0fb424 */ /* 0x000fe200078e00ff */
[----:B------:R-:W-:Y:S01]  /*12f0*/  ISETP.GE.OR P6, PT, R0, UR9, P6 ;  /* 0x0000000900007c0c */ /* 0x000fe2000b7c6670 */
[----:B------:R1:W-:Y:S02]  /*1300*/  @!P4 STG.E desc[UR20][R10.64+0x20], R17 ;  /* 0x000020110a00c986 */ /* 0x0003e4000c101914 */
[----:B-1234-:R-:W-:-:S02]  /*1310*/  @!P2 IMAD.MOV.U32 R13, RZ, RZ, -0x800000 ;  /* 0xff800000ff0da424 */ /* 0x01efc400078e00ff */
[----:B------:R1:W-:Y:S02]  /*1320*/  @!P3 STG.E desc[UR20][R10.64+0x40], R15 ;  /* 0x0000400f0a00b986 */ /* 0x0003e4000c101914 */
[----:B------:R-:W-:Y:S02]  /*1330*/  @!P1 IMAD.MOV.U32 R9, RZ, RZ, -0x800000 ;  /* 0xff800000ff099424 */ /* 0x000fe400078e00ff */
[----:B------:R-:W-:Y:S01]  /*1340*/  @!P0 IMAD.MOV.U32 R5, RZ, RZ, -0x800000 ;  /* 0xff800000ff058424 */ /* 0x000fe200078e00ff */
[----:B------:R1:W-:Y:S01]  /*1350*/  @!P2 STG.E desc[UR20][R10.64+0x60], R13 ;  /* 0x0000600d0a00a986 */ /* 0x0003e2000c101914 */
[----:B------:R-:W-:-:S03]  /*1360*/  @!P5 IMAD.MOV.U32 R3, RZ, RZ, -0x800000 ;  /* 0xff800000ff03d424 */ /* 0x000fc600078e00ff */
[----:B------:R1:W-:Y:S04]  /*1370*/  @!P1 STG.E desc[UR20][R10.64+0x80], R9 ;  /* 0x000080090a009986 */ /* 0x0003e8000c101914 */
[----:B------:R1:W-:Y:S04]  /*1380*/  @!P0 STG.E desc[UR20][R10.64+0xa0], R5 ;  /* 0x0000a0050a008986 */ /* 0x0003e8000c101914 */
[----:B------:R1:W-:Y:S01]  /*1390*/  @!P5 STG.E desc[UR20][R10.64+0xc0], R3 ;  /* 0x0000c0030a00d986 */ /* 0x0003e2000c101914 */
[----:B------:R-:W-:Y:S05]  /*13a0*/  @P6 EXIT ;  /* 0x000000000000694d */ /* 0x000fea0003800000 */
[----:B-1----:R-:W-:-:S05]  /*13b0*/  MOV R3, 0xff800000 ;  /* 0xff80000000037802 */ /* 0x002fca0000000f00 */
[----:B------:R-:W-:Y:S01]  /*13c0*/  STG.E desc[UR20][R10.64+0xe0], R3 ;  /* 0x0000e0030a007986 */ /* 0x000fe2000c101914 */
[----:B------:R-:W-:Y:S05]  /*13d0*/  EXIT ;  /* 0x000000000000794d */ /* 0x000fea0003800000 */
.L_x_1488:
        /* <DEDUP_REMOVED lines=28> */
.L_x_1505:
[----:B------:R-:W-:Y:S05]  /*15a0*/  @!P0 BRA `(.L_x_1506) ;  /* 0x0000000400608947 */ /* 0x000fea0003800000 */
[----:B------:R-:W1:Y:S01]  /*15b0*/  LDC R6, c[0x0][0x380] ;  /* 0x0000e000ff067b82 */ /* 0x000e620000000800 */
[----:B------:R-:W-:Y:S01]  /*15c0*/  ULEA UR7, UR19, 0xffffffc0, 0x6 ;  /* 0xffffffc013077891 */ /* 0x000fe2000f8e303f */
[----:B------:R-:W-:Y:S01]  /*15d0*/  IMAD.MOV.U32 R8, RZ, RZ, RZ ;  /* 0x000000ffff087224 */ /* 0x000fe200078e00ff */
[----:B------:R-:W-:Y:S01]  /*15e0*/  ULDC.64 UR4, c[0x0][0x230] ;  /* 0x00008c0000047ab9 */ /* 0x000fe20000000a00 */
[----:B------:R-:W-:-:S03]  /*15f0*/  ULDC.64 UR10, c[0x0][0x248] ;  /* 0x00009200000a7ab9 */ /* 0x000fc60000000a00 */
        /* <DEDUP_REMOVED lines=10> */
[----:B------:R-:W-:Y:S01]  /*16a0*/  IMAD.HI.U32 R5, R5, R2, R4 ;  /* 0x0000000205057227 */ /* 0x000fe200078e0004 */
[----:B------:R-:W-:-:S05]  /*16b0*/  MOV R2, R0 ;  /* 0x0000000000027202 */ /* 0x000fca0000000f00 */
[----:B------:R-:W-:-:S04]  /*16c0*/  IMAD.HI.U32 R7, R5, R2, RZ ;  /* 0x0000000205077227 */ /* 0x000fc800078e00ff */
[----:B------:R-:W-:-:S04]  /*16d0*/  IMAD.MOV R0, RZ, RZ, -R7 ;  /* 0x000000ffff007224 */ /* 0x000fc800078e0a07 */
[----:B------:R-:W-:-:S05]  /*16e0*/  IMAD R0, R3, R0, R2 ;  /* 0x0000000003007224 */ /* 0x000fca00078e0202 */
[----:B------:R-:W-:-:S13]  /*16f0*/  ISETP.GT.U32.AND P2, PT, R3, R0, PT ;  /* 0x000000000300720c */ /* 0x000fda0003f44070 */
[-C--:B------:R-:W-:Y:S01]  /*1700*/  @!P2 IADD3 R0, R0, -R3.reuse, RZ ;  /* 0x800000030000a210 */ /* 0x080fe20007ffe0ff */
[----:B------:R-:W-:Y:S01]  /*1710*/  @!P2 VIADD R7, R7, 0x1 ;  /* 0x000000010707a836 */ /* 0x000fe20000000000 */
[----:B------:R-:W-:Y:S02]  /*1720*/  ISETP.NE.AND P2, PT, R6, RZ, PT ;  /* 0x000000ff0600720c */ /* 0x000fe40003f45270 */
[----:B------:R-:W-:Y:S02]  /*1730*/  ISETP.GE.U32.AND P3, PT, R0, R3, PT ;  /* 0x000000030000720c */ /* 0x000fe40003f66070 */
[----:B------:R-:W-:-:S04]  /*1740*/  LOP3.LUT R0, R6, UR7, RZ, 0x3c, !PT ;  /* 0x0000000706007c12 */ /* 0x000fc8000f8e3cff */
[----:B------:R-:W-:Y:S02]  /*1750*/  ISETP.GE.AND P1, PT, R0, RZ, PT ;  /* 0x000000ff0000720c */ /* 0x000fe40003f26270 */
[----:B------:R-:W1:Y:S05]  /*1760*/  LDC R0, c[0x0][0x278] ;  /* 0x00009e00ff007b82 */ /* 0x000e6a0000000800 */
[----:B------:R-:W-:-:S06]  /*1770*/  @P3 IADD3 R7, R7, 0x1, RZ ;  /* 0x0000000107073810 */ /* 0x000fcc0007ffe0ff */
[----:B------:R-:W-:Y:S01]  /*1780*/  @!P1 IMAD.MOV R7, RZ, RZ, -R7 ;  /* 0x000000ffff079224 */ /* 0x000fe200078e0a07 */
[----:B------:R-:W-:-:S05]  /*1790*/  @!P2 LOP3.LUT R7, RZ, R6, RZ, 0x33, !PT ;  /* 0x00000006ff07a212 */ /* 0x000fca00078e33ff */
[----:B------:R-:W-:-:S05]  /*17a0*/  IMAD.WIDE R12, R7, 0x4, R238 ;  /* 0x00000004070c7825 */ /* 0x000fca00078e02ee */
[----:B------:R-:W2:Y:S01]  /*17b0*/  LDG.E R3, desc[UR20][R12.64] ;  /* 0x000000140c037981 */ /* 0x000ea2000c1e1900 */
[----:B------:R-:W-:Y:S01]  /*17c0*/  MOV R2, UR8 ;  /* 0x0000000800027c02 */ /* 0x000fe20008000f00 */
[----:B------:R-:W-:Y:S01]  /*17d0*/  IMAD.MOV R7, RZ, RZ, -R7 ;  /* 0x000000ffff077224 */ /* 0x000fe200078e0a07 */
[----:B-1----:R-:W-:Y:S02]  /*17e0*/  IABS R5, R0 ;  /* 0x0000000000057213 */ /* 0x002fe40000000000 */
[----:B------:R-:W-:Y:S02]  /*17f0*/  IABS R2, R2 ;  /* 0x0000000200027213 */ /* 0x000fe40000000000 */
[----:B------:R-:W1:Y:S08]  /*1800*/  I2F.RP R11, R5 ;  /* 0x00000005000b7306 */ /* 0x000e700000209400 */
[----:B-1----:R-:W1:Y:S02]  /*1810*/  MUFU.RCP R10, R11 ;  /* 0x0000000b000a7308 */ /* 0x002e640000001000 */
[----:B-1----:R-:W-:-:S06]  /*1820*/  IADD3 R10, R10, 0xffffffe, RZ ;  /* 0x0ffffffe0a0a7810 */ /* 0x002fcc0007ffe0ff */
[----:B------:R-:W1:Y:S02]  /*1830*/  F2I.FTZ.U32.TRUNC.NTZ R9, R10 ;  /* 0x0000000a00097305 */ /* 0x000e64000021f000 */
[----:B-1----:R-:W-:-:S04]  /*1840*/  IMAD.MOV R4, RZ, RZ, -R9 ;  /* 0x000000ffff047224 */ /* 0x002fc800078e0a09 */
        /* <DEDUP_REMOVED lines=9> */
[----:B------:R-:W-:Y:S02]  /*18e0*/  ISETP.GE.U32.AND P3, PT, R4, R5, PT ;  /* 0x000000050400720c */ /* 0x000fe40003f66070 */
[----:B------:R-:W-:-:S11]  /*18f0*/  ISETP.NE.AND P2, PT, R0, RZ, PT ;  /* 0x000000ff0000720c */ /* 0x000fd60003f45270 */
[----:B------:R-:W-:Y:S01]  /*1900*/  @P3 VIADD R2, R2, 0x1 ;  /* 0x0000000102023836 */ /* 0x000fe20000000000 */
[----:B--2---:R-:W-:Y:S02]  /*1910*/  R2UR UR17, R3 ;  /* 0x00000000031172ca */ /* 0x004fe400000e0000 */
[----:B------:R-:W-:-:S04]  /*1920*/  LOP3.LUT R3, R0, UR8, RZ, 0x3c, !PT ;  /* 0x0000000800037c12 */ /* 0x000fc8000f8e3cff */
[----:B------:R-:W-:Y:S01]  /*1930*/  ISETP.GE.AND P1, PT, R3, RZ, PT ;  /* 0x000000ff0300720c */ /* 0x000fe20003f26270 */
[----:B------:R-:W-:-:S05]  /*1940*/  IMAD R3, R6, R7, UR7 ;  /* 0x0000000706037e24 */ /* 0x000fca000f8e0207 */
[----:B------:R-:W-:Y:S01]  /*1950*/  SHF.R.S32.HI R33, RZ, 0x1f, R3 ;  /* 0x0000001fff217819 */ /* 0x000fe20000011403 */
[----:B------:R-:W-:Y:S02]  /*1960*/  USHF.R.S32.HI UR16, URZ, 0x1f, UR17 ;  /* 0x0000001f3f107899 */ /* 0x000fe40008011411 */
[----:B------:R-:W-:Y:S02]  /*1970*/  UIMAD.WIDE.U32 UR24, UR17, UR4, URZ ;  /* 0x00000004111872a5 */ /* 0x000fe4000f8e003f */
[----:B------:R-:W-:Y:S01]  /*1980*/  UIMAD UR6, UR16, UR4, URZ ;  /* 0x00000004100672a4 */ /* 0x000fe2000f8e023f */
[----:B------:R-:W-:Y:S01]  /*1990*/  IMAD R4, R33, UR10, RZ ;  /* 0x0000000a21047c24 */ /* 0x000fe2000f8e02ff */
        /* <DEDUP_REMOVED lines=25> */
.L_x_1506:
[----:B------:R-:W1:Y:S01]  /*1b30*/  LDC R0, c[0x0][0x278] ;  /* 0x00009e00ff007b82 */ /* 0x000e620000000800 */
[----:B------:R-:W-:Y:S01]  /*1b40*/  MOV R2, UR8 ;  /* 0x0000000800027c02 */ /* 0x000fe20008000f00 */
[----:B------:R-:W-:Y:S02]  /*1b50*/  UISETP.NE.AND UP0, UPT, UR16, -0x1, UPT ;  /* 0xffffffff1000788c */ /* 0x000fe4000bf05270 */
[----:B------:R-:W-:Y:S01]  /*1b60*/  ULEA UR17, UR19, 0xffffffc0, 0x6 ;  /* 0xffffffc013117891 */ /* 0x000fe2000f8e303f */
[----:B------:R-:W-:-:S03]  /*1b70*/  IABS R2, R2 ;  /* 0x0000000200027213 */ /* 0x000fc60000000000 */
[----:B------:R-:W-:Y:S01]  /*1b80*/  PLOP3.LUT P1, PT, PT, PT, UP0, 0x80, 0x0 ;  /* 0x000000000000781c */ /* 0x000fe20003f2f008 */
[----:B------:R-:W-:-:S04]  /*1b90*/  USHF.R.S32.HI UR18, URZ, 0x1f, UR17 ;  /* 0x0000001f3f127899 */ /* 0x000fc80008011411 */
[----:B------:R-:W-:Y:S01]  /*1ba0*/  @UP0 UIADD3 UR5, UR7, UR16, URZ ;  /* 0x0000001007050290 */ /* 0x000fe2000fffe03f */
[----:B------:R-:W-:-:S03]  /*1bb0*/  @UP0 ULDC.64 UR10, c[0x0][0x248] ;  /* 0x00009200000a0ab9 */ /* 0x000fc60000000a00 */
[----:B------:R-:W-:Y:S02]  /*1bc0*/  @UP0 UIMAD.WIDE.U32 UR24, UR5, UR10, URZ ;  /* 0x0000000a051802a5 */ /* 0x000fe4000f8e003f */
[----:B------:R-:W-:-:S04]  /*1bd0*/  @UP0 UIMAD UR5, UR5, UR11, URZ ;  /* 0x0000000b050502a4 */ /* 0x000fc8000f8e023f */
[----:B------:R-:W-:Y:S01]  /*1be0*/  @UP0 UIADD3 UR5, UR25, UR5, URZ ;  /* 0x0000000519050290 */ /* 0x000fe2000fffe03f */
[----:B-1----:R-:W-:Y:S02]  /*1bf0*/  IABS R6, R0 ;  /* 0x0000000000067213 */ /* 0x002fe40000000000 */
[----:B------:R-:W-:Y:S02]  /*1c00*/  ISETP.NE.AND P2, PT, R0, RZ, PT ;  /* 0x000000ff0000720c */ /* 0x000fe40003f45270 */
        /* <DEDUP_REMOVED lines=8> */
[----:B------:R-:W-:-:S04]  /*1c90*/  LOP3.LUT R4, R0, UR8, RZ, 0x3c, !PT ;  /* 0x0000000800047c12 */ /* 0x000fc8000f8e3cff */
[----:B------:R-:W-:Y:S01]  /*1ca0*/  ISETP.GE.AND P3, PT, R4, RZ, PT ;  /* 0x000000ff0400720c */ /* 0x000fe20003f66270 */
[----:B------:R-:W-:-:S04]  /*1cb0*/  IMAD.HI.U32 R20, R3, R2, RZ ;  /* 0x0000000203147227 */ /* 0x000fc800078e00ff */
[----:B------:R-:W-:-:S04]  /*1cc0*/  IMAD.MOV R5, RZ, RZ, -R20 ;  /* 0x000000ffff057224 */ /* 0x000fc800078e0a14 */
[C---:B------:R-:W-:Y:S02]  /*1cd0*/  IMAD R5, R6.reuse, R5, R2 ;  /* 0x0000000506057224 */ /* 0x040fe400078e0202 */
[----:B------:R-:W1:Y:S03]  /*1ce0*/  LDC.64 R2, c[0x0][0x260] ;  /* 0x00009800ff027b82 */ /* 0x000e660000000a00 */
[----:B------:R-:W-:-:S13]  /*1cf0*/  ISETP.GT.U32.AND P5, PT, R6, R5, PT ;  /* 0x000000050600720c */ /* 0x000fda0003fa4070 */
[----:B------:R-:W-:Y:S01]  /*1d00*/  @!P5 IADD3 R5, R5, -R6, RZ ;  /* 0x800000060505d210 */ /* 0x000fe20007ffe0ff */
[----:B------:R-:W-:-:S03]  /*1d10*/  @!P5 VIADD R20, R20, 0x1 ;  /* 0x000000011414d836 */ /* 0x000fc60000000000 */
[----:B------:R-:W-:-:S13]  /*1d20*/  ISETP.GE.U32.AND P4, PT, R5, R6, PT ;  /* 0x000000060500720c */ /* 0x000fda0003f86070 */
[----:B------:R-:W-:Y:S01]  /*1d30*/  @P4 IADD3 R20, R20, 0x1, RZ ;  /* 0x0000000114144810 */ /* 0x000fe20007ffe0ff */
[----:B------:R-:W-:Y:S06]  /*1d40*/  @P1 BRA `(.L_x_1508) ;  /* 0x0000000000301947 */ /* 0x000fec0003800000 */
[----:B------:R-:W-:Y:S01]  /*1d50*/  USHF.R.S32.HI UR23, URZ, 0x1f, UR7 ;  /* 0x0000001f3f177899 */ /* 0x000fe20008011407 */
[----:B------:R-:W-:Y:S01]  /*1d60*/  ULDC.64 UR10, c[0x0][0x248] ;  /* 0x00009200000a7ab9 */ /* 0x000fe20000000a00 */
[----:B------:R-:W-:Y:S02]  /*1d70*/  USHF.R.S32.HI UR24, URZ, 0x1f, UR6 ;  /* 0x0000001f3f187899 */ /* 0x000fe40008011406 */
[----:B------:R-:W-:Y:S02]  /*1d80*/  UIMAD UR23, UR23, UR10, URZ ;  /* 0x0000000a171772a4 */ /* 0x000fe4000f8e023f */
[----:B------:R-:W-:Y:S02]  /*1d90*/  UIMAD.WIDE.U32 UR26, UR7, UR10, URZ ;  /* 0x0000000a071a72a5 */ /* 0x000fe4000f8e003f */
[----:B------:R-:W-:Y:S01]  /*1da0*/  UIMAD UR23, UR7, UR11, UR23 ;  /* 0x0000000b071772a4 */ /* 0x000fe2000f8e0217 */
[----:B------:R-:W-:Y:S02]  /*1db0*/  ULDC.64 UR4, c[0x0][0x230] ;  /* 0x00008c0000047ab9 */ /* 0x000fe40000000a00 */
[----:B------:R-:W-:-:S02]  /*1dc0*/  UIMAD UR24, UR24, UR4, URZ ;  /* 0x00000004181872a4 */ /* 0x000fc4000f8e023f */
[----:B------:R-:W-:Y:S02]  /*1dd0*/  UIADD3 UR27, UR27, UR23, URZ ;  /* 0x000000171b1b7290 */ /* 0x000fe4000fffe03f */
[----:B------:R-:W-:Y:S02]  /*1de0*/  UIMAD UR5, UR6, UR5, UR24 ;  /* 0x00000005060572a4 */ /* 0x000fe4000f8e0218 */
[----:B------:R-:W-:-:S04]  /*1df0*/  UIMAD.WIDE.U32 UR24, UR6, UR4, UR26 ;  /* 0x00000004061872a5 */ /* 0x000fc8000f8e001a */
[----:B------:R-:W-:-:S12]  /*1e00*/  UIADD3 UR5, UR25, UR5, URZ ;  /* 0x0000000519057290 */ /* 0x000fd8000fffe03f */
.L_x_1508:
[----:B------:R-:W-:Y:S01]  /*1e10*/  UIMAD UR4, UR18, UR10, URZ ;  /* 0x0000000a120472a4 */ /* 0x000fe2000f8e023f */
[----:B------:R-:W-:Y:S01]  /*1e20*/  @!P3 IADD3 R20, -R20, RZ, RZ ;  /* 0x000000ff1414b210 */ /* 0x000fe20007ffe1ff */
[----:B------:R-:W-:Y:S01]  /*1e30*/  UMOV UR25, UR5 ;  /* 0x0000000500197c82 */ /* 0x000fe20008000000 */
[----:B------:R-:W-:Y:S01]  /*1e40*/  @!P2 LOP3.LUT R20, RZ, R0, RZ, 0x33, !PT ;  /* 0x00000000ff14a212 */ /* 0x000fe200078e33ff */
[----:B------:R-:W-:Y:S01]  /*1e50*/  UIMAD.WIDE.U32 UR24, UR10, UR17, UR24 ;  /* 0x000000110a1872a5 */ /* 0x000fe2000f8e0018 */
[----:B------:R-:W-:Y:S01]  /*1e60*/  IMAD.U32 R33, RZ, RZ, UR18 ;  /* 0x00000012ff217e24 */ /* 0x000fe2000f8e00ff */
[----:B------:R-:W-:Y:S01]  /*1e70*/  UIMAD UR4, UR11, UR17, UR4 ;  /* 0x000000110b0472a4 */ /* 0x000fe2000f8e0204 */
[----:B------:R-:W-:Y:S01]  /*1e80*/  SHF.R.S32.HI R23, RZ, 0x1f, R20 ;  /* 0x0000001fff177819 */ /* 0x000fe20000011414 */
[----:B------:R-:W-:Y:S02]  /*1e90*/  @UP0 UIADD3 UR16, UR7, UR16, URZ ;  /* 0x0000001007100290 */ /* 0x000fe4000fffe03f */
[----:B------:R-:W-:Y:S01]  /*1ea0*/  UIADD3 UR4, UR25, UR4, URZ ;  /* 0x0000000419047290 */ /* 0x000fe2000fffe03f */
[----:B------:R-:W-:Y:S01]  /*1eb0*/  IMAD.U32 R5, RZ, RZ, UR25 ;  /* 0x00000019ff057e24 */ /* 0x000fe2000f8e00ff */
[----:B------:R-:W-:Y:S01]  /*1ec0*/  MOV R4, UR24 ;  /* 0x0000001800047c02 */ /* 0x000fe20008000f00 */
[----:B-1----:R-:W-:-:S03]  /*1ed0*/  IMAD R0, R23, R2, RZ ;  /* 0x0000000217007224 */ /* 0x002fc600078e02ff */
[----:B------:R-:W-:Y:S01]  /*1ee0*/  MOV R5, UR4 ;  /* 0x0000000400057c02 */ /* 0x000fe20008000f00 */
[----:B------:R-:W-:Y:S01]  /*1ef0*/  @UP0 ULDC.64 UR4, c[0x0][0x250] ;  /* 0x0000940000040ab9 */ /* 0x000fe20000000a00 */
[C---:B------:R-:W-:Y:S01]  /*1f00*/  IMAD R0, R20.reuse, R3, R0 ;  /* 0x0000000314007224 */ /* 0x040fe200078e0200 */
[----:B------:R-:W-:Y:S01]  /*1f10*/  @UP0 UIMAD.WIDE.U32 UR24, UR16, UR4, URZ ;  /* 0x00000004101802a5 */ /* 0x000fe2000f8e003f */
[----:B------:R-:W-:Y:S01]  /*1f20*/  MOV R3, UR17 ;  /* 0x0000001100037c02 */ /* 0x000fe20008000f00 */
[----:B------:R-:W-:Y:S02]  /*1f30*/  IMAD.WIDE.U32 R34, R20, R2, R4 ;  /* 0x0000000214227225 */ /* 0x000fe400078e0004 */
[----:B------:R-:W-:Y:S02]  /*1f40*/  @UP0 UIMAD UR16, UR16, UR5, UR25 ;  /* 0x00000005101002a4 */ /* 0x000fe4000f8e0219 */
[----:B------:R-:W-:Y:S01]  /*1f50*/  IMAD.IADD R0, R35, 0x1, R0 ;  /* 0x0000000123007824 */ /* 0x000fe200078e0200 */
[----:B------:R-:W-:Y:S01]  /*1f60*/  @UP0 UMOV UR18, UR24 ;  /* 0x0000001800120c82 */ /* 0x000fe20008000000 */
[----:B------:R-:W-:Y:S08]  /*1f70*/  @P1 BRA `(.L_x_1507) ;  /* 0x0000000000381947 */ /* 0x000ff00003800000 */
        /* <DEDUP_REMOVED lines=8> */
[----:B------:R-:W-:Y:S01]  /*2000*/  UIMAD UR7, UR7, UR4, URZ ;  /* 0x00000004070772a4 */ /* 0x000fe2000f8e023f */
[----:B------:R-:W-:-:S03]  /*2010*/  UMOV UR16, UR24 ;  /* 0x0000001800107c82 */ /* 0x000fc60008000000 */
[----:B------:R-:W-:Y:S02]  /*2020*/  UIMAD UR5, UR6, UR5, UR7 ;  /* 0x00000005060572a4 */ /* 0x000fe4000f8e0207 */
[----:B------:R-:W-:-:S04]  /*2030*/  UIMAD.WIDE.U32 UR6, UR6, UR4, UR16 ;  /* 0x00000004060672a5 */ /* 0x000fc8000f8e0010 */
[----:B------:R-:W-:-:S03]  /*2040*/  UIADD3 UR16, UR7, UR5, URZ ;  /* 0x0000000507107290 */ /* 0x000fc6000fffe03f */
[----:B------:R-:W-:-:S09]  /*2050*/  UMOV UR18, UR6 ;  /* 0x0000000600127c82 */ /* 0x000fd20008000000 */
.L_x_1507:
[----:B------:R-:W-:Y:S01]  /*2060*/  SHF.R.S32.HI R17, RZ, 0x1f, R80 ;  /* 0x0000001fff117819 */ /* 0x000fe20000011450 */
[----:B------:R-:W-:Y:S01]  /*2070*/  UISETP.NE.AND UP0, UPT, UR14, -0x1, UPT ;  /* 0xffffffff0e00788c */ /* 0x000fe2000bf05270 */
[----:B------:R-:W1:Y:S01]  /*2080*/  S2R R31, SR_CTAID.X ;  /* 0x00000000001f7919 */ /* 0x000e620000002500 */
[----:B------:R-:W-:Y:S01]  /*2090*/  USHF.R.S32.HI UR23, URZ, 0x1f, UR8 ;  /* 0x0000001f3f177899 */ /* 0x000fe20008011408 */
[CC--:B------:R-:W-:Y:S01]  /*20a0*/  LEA.HI R24, R17.reuse, R80.reuse, RZ, 0x3 ;  /* 0x0000005011187211 */ /* 0x0c0fe200078f18ff */
[----:B------:R-:W-:Y:S01]  /*20b0*/  BSSY B0, `(.L_x_1509) ;  /* 0x0000073000007945 */ /* 0x000fe20003800000 */
[----:B------:R-:W-:Y:S02]  /*20c0*/  LEA.HI R16, R17, R80, RZ, 0x4 ;  /* 0x0000005011107211 */ /* 0x000fe400078f20ff */
[----:B------:R-:W-:Y:S02]  /*20d0*/  LOP3.LUT R5, R24, 0xfffffff8, RZ, 0xc0, !PT ;  /* 0xfffffff818057812 */ /* 0x000fe400078ec0ff */
[----:B------:R-:W-:-:S02]  /*20e0*/  SHF.R.S32.HI R24, RZ, 0x3, R24 ;  /* 0x00000003ff187819 */ /* 0x000fc40000011418 */
[----:B------:R-:W-:Y:S01]  /*20f0*/  @UP0 ULDC.64 UR4, c[0x0][0x240] ;  /* 0x0000900000040ab9 */ /* 0x000fe20000000a00 */
[----:B------:R-:W-:Y:S01]  /*2100*/  IMAD.IADD R2, R80, 0x1, -R5 ;  /* 0x0000000150027824 */ /* 0x000fe200078e0a05 */
[----:B------:R-:W-:Y:S01]  /*2110*/  LOP3.LUT R5, R16, 0xfffffff0, RZ, 0xc0, !PT ;  /* 0xfffffff010057812 */ /* 0x000fe200078ec0ff */
[----:B------:R-:W-:Y:S01]  /*2120*/  IMAD.SHL.U32 R235, R24, 0x40, RZ ;  /* 0x0000004018eb7824 */ /* 0x000fe200078e00ff */
[----:B------:R-:W-:Y:S01]  /*2130*/  @UP0 UIMAD.WIDE.U32 UR24, UR14, UR4, URZ ;  /* 0x000000040e1802a5 */ /* 0x000fe2000f8e003f */
[----:B------:R-:W-:Y:S01]  /*2140*/  IMAD.SHL.U32 R236, R2, 0x8, RZ ;  /* 0x0000000802ec7824 */ /* 0x000fe200078e00ff */
[----:B------:R-:W-:Y:S01]  /*2150*/  @!UP0 USHF.R.S32.HI UR17, URZ, 0x1f, UR15 ;  /* 0x0000001f3f118899 */ /* 0x000fe2000801140f */
[----:B------:R-:W-:Y:S01]  /*2160*/  IMAD.IADD R22, R80, 0x1, -R5 ;  /* 0x0000000150167824 */ /* 0x000fe200078e0a05 */
[----:B------:R-:W-:Y:S01]  /*2170*/  LOP3.LUT R235, R235, 0x1c0, RZ, 0xc0, !PT ;  /* 0x000001c0ebeb7812 */ /* 0x000fe200078ec0ff */
[----:B------:R-:W-:Y:S01]  /*2180*/  @UP0 UIMAD UR14, UR14, UR5, UR25 ;  /* 0x000000050e0e02a4 */ /* 0x000fe2000f8e0219 */
[----:B------:R-:W-:Y:S01]  /*2190*/  IADD3 R34, P3, R236, R34, RZ ;  /* 0x00000022ec227210 */ /* 0x000fe20007f7e0ff */
[----:B------:R-:W-:Y:S01]  /*21a0*/  @!UP0 ULDC.64 UR6, c[0x0][0x228] ;  /* 0x00008a0000068ab9 */ /* 0x000fe20000000a00 */
[----:B------:R-:W-:Y:S01]  /*21b0*/  ULDC.64 UR4, c[0x0][0x258] ;  /* 0x0000960000047ab9 */ /* 0x000fe20000000a00 */
[----:B------:R-:W-:Y:S01]  /*21c0*/  LOP3.LUT R4, R235, 0x38, R236, 0xf8, !PT ;  /* 0x00000038eb047812 */ /* 0x000fe200078ef8ec */
[----:B------:R-:W-:Y:S01]  /*21d0*/  UIMAD UR23, UR23, UR4, URZ ;  /* 0x00000004171772a4 */ /* 0x000fe2000f8e023f */
[----:B------:R-:W-:Y:S01]  /*21e0*/  SHF.R.U32.HI R235, RZ, 0x3, R235 ;  /* 0x00000003ffeb7819 */ /* 0x000fe200000116eb */
[----:B------:R-:W-:Y:S01]  /*21f0*/  IMAD.U32 R26, RZ, RZ, UR4 ;  /* 0x00000004ff1a7e24 */ /* 0x000fe2000f8e00ff */
[----:B------:R-:W-:Y:S01]  /*2200*/  SHF.R.S32.HI R19, RZ, 0x1f, R22 ;  /* 0x0000001fff137819 */ /* 0x000fe20000011416 */
[----:B------:R-:W2:Y:S01]  /*2210*/  S2UR UR4, SR_CgaCtaId ;  /* 0x00000000000479c3 */ /* 0x000ea20000008800 */
[----:B------:R-:W-:Y:S01]  /*2220*/  LOP3.LUT R235, R4, R235, RZ, 0x3c, !PT ;  /* 0x000000eb04eb7212 */ /* 0x000fe200078e3cff */
[----:B------:R-:W-:Y:S01]  /*2230*/  @!UP0 UIMAD UR17, UR17, UR6, URZ ;  /* 0x00000006111182a4 */ /* 0x000fe2000f8e023f */
[----:B------:R-:W-:Y:S01]  /*2240*/  LEA.HI R19, R19, R22, RZ, 0x3 ;  /* 0x0000001613137211 */ /* 0x000fe200078f18ff */
[----:B------:R-:W-:Y:S01]  /*2250*/  @!UP0 UIMAD.WIDE.U32 UR26, UR15, UR6, URZ ;  /* 0x000000060f1a82a5 */ /* 0x000fe2000f8e003f */
[----:B------:R-:W-:Y:S01]  /*2260*/  LEA.HI R4, R17, R80, RZ, 0x6 ;  /* 0x0000005011047211 */ /* 0x000fe200078f30ff */
[----:B------:R-:W-:Y:S01]  /*2270*/  @!UP0 UIMAD UR17, UR15, UR7, UR17 ;  /* 0x000000070f1182a4 */ /* 0x000fe2000f8e0211 */
[----:B------:R-:W-:Y:S01]  /*2280*/  LOP3.LUT R5, R19, 0xfffffff8, RZ, 0xc0, !PT ;  /* 0xfffffff813057812 */ /* 0x000fe200078ec0ff */
[----:B------:R-:W-:Y:S01]  /*2290*/  UIMAD UR23, UR8, UR5, UR23 ;  /* 0x00000005081772a4 */ /* 0x000fe2000f8e0217 */
[----:B------:R-:W-:Y:S01]  /*22a0*/  IADD3 R6, P2, R236, UR18, RZ ;  /* 0x00000012ec067c10 */ /* 0x000fe2000ff5e0ff */
[----:B------:R-:W-:Y:S01]  /*22b0*/  IMAD.SHL.U32 R4, R4, 0x8, RZ ;  /* 0x0000000804047824 */ /* 0x000fe200078e00ff */
[----:B------:R-:W-:Y:S01]  /*22c0*/  UIADD3 UR5, -UR9, UR13, URZ ;  /* 0x0000000d09057290 */ /* 0x000fe2000fffe13f */
[----:B------:R-:W-:Y:S01]  /*22d0*/  IMAD.IADD R22, R22, 0x1, -R5 ;  /* 0x0000000116167824 */ /* 0x000fe200078e0a05 */
[----:B------:R-:W-:Y:S01]  /*22e0*/  @!UP0 UIADD3 UR14, UR27, UR17, URZ ;  /* 0x000000111b0e8290 */ /* 0x000fe2000fffe03f */
[----:B------:R-:W-:Y:S01]  /*22f0*/  SHF.R.S32.HI R5, RZ, 0x1f, R236 ;  /* 0x0000001fff057819 */ /* 0x000fe200000114ec */
[----:B------:R-:W-:Y:S01]  /*2300*/  @!UP0 UMOV UR24, UR26 ;  /* 0x0000001a00188c82 */ /* 0x000fe20008000000 */
[----:B------:R-:W-:Y:S01]  /*2310*/  LOP3.LUT R235, R235, 0xfffffe00, R4, 0xf8, !PT ;  /* 0xfffffe00ebeb7812 */ /* 0x000fe200078ef804 */
[----:B------:R-:W-:Y:S01]  /*2320*/  ULDC.64 UR6, c[0x0][0x268] ;  /* 0x00009a0000067ab9 */ /* 0x000fe20000000a00 */
[----:B------:R-:W-:Y:S01]  /*2330*/  IADD3 R4, P1, R236, UR24, RZ ;  /* 0x00000018ec047c10 */ /* 0x000fe2000ff3e0ff */
[----:B------:R-:W-:Y:S01]  /*2340*/  IMAD.X R35, R5, 0x1, R0, P3 ;  /* 0x0000000105237824 */ /* 0x000fe200018e0600 */
[C---:B------:R-:W-:Y:S01]  /*2350*/  ISETP.GE.AND P4, PT, R24.reuse, UR5, PT ;  /* 0x0000000518007c0c */ /* 0x040fe2000bf86270 */
[----:B------:R-:W-:Y:S01]  /*2360*/  IMAD R23, R23, UR6, RZ ;  /* 0x0000000617177c24 */ /* 0x000fe2000f8e02ff */
[C---:B------:R-:W-:Y:S01]  /*2370*/  IADD3.X R7, R5.reuse, UR16, RZ, P2, !PT ;  /* 0x0000001005077c10 */ /* 0x040fe200097fe4ff */
[----:B------:R-:W-:Y:S01]  /*2380*/  UIADD3 UR18, UR19, -0x1, URZ ;  /* 0xffffffff13127890 */ /* 0x000fe2000fffe03f */
[----:B------:R-:W-:Y:S01]  /*2390*/  IADD3.X R5, R5, UR14, RZ, P1, !PT ;  /* 0x0000000e05057c10 */ /* 0x000fe20008ffe4ff */
[----:B------:R-:W-:Y:S01]  /*23a0*/  UMOV UR9, 0x400 ;  /* 0x0000040000097882 */ /* 0x000fe20000000000 */
[----:B------:R-:W-:Y:S01]  /*23b0*/  IADD3 R0, P3, R24, R3, RZ ;  /* 0x0000000318007210 */ /* 0x000fe20007f7e0ff */
[----:B------:R-:W-:Y:S01]  /*23c0*/  IMAD R23, R20, UR7, R23 ;  /* 0x0000000714177c24 */ /* 0x000fe2000f8e0217 */
[----:B------:R-:W-:Y:S01]  /*23d0*/  USHF.L.U32 UR17, UR18, 0x6, URZ ;  /* 0x0000000612117899 */ /* 0x000fe2000800063f */
[----:B------:R-:W-:Y:S01]  /*23e0*/  IMAD.WIDE.U32 R26, R26, UR8, R4 ;  /* 0x000000081a1a7c25 */ /* 0x000fe2000f8e0004 */
[----:B--2---:R-:W-:Y:S01]  /*23f0*/  ULEA UR4, UR4, UR9, 0x18 ;  /* 0x0000000904047291 */ /* 0x004fe2000f8ec03f */
[----:B------:R-:W-:Y:S01]  /*2400*/  SHF.R.S32.HI R25, RZ, 0x1f, R24 ;  /* 0x0000001fff197819 */ /* 0x000fe20000011418 */
[----:B------:R-:W-:Y:S01]  /*2410*/  USHF.L.U64.HI UR14, UR10, 0x4, UR11 ;  /* 0x000000040a0e7899 */ /* 0x000fe2000801020b */
[----:B------:R-:W-:Y:S01]  /*2420*/  IMAD.WIDE.U32 R20, R20, UR6, R6 ;  /* 0x0000000614147c25 */ /* 0x000fe2000f8e0006 */
[----:B------:R-:W-:Y:S01]  /*2430*/  R2P PR, R22, 0x6 ;  /* 0x0000000616007804 */ /* 0x000fe20000000000 */
[----:B------:R-:W-:Y:S01]  /*2440*/  UIADD3 UR16, -UR17, UR22, URZ ;  /* 0x0000001611107290 */ /* 0x000fe2000fffe13f */
[----:B------:R-:W-:Y:S01]  /*2450*/  SHF.R.S32.HI R233, RZ, 0x4, R16 ;  /* 0x00000004ffe97819 */ /* 0x000fe20000011410 */
[----:B------:R-:W-:Y:S01]  /*2460*/  IMAD.MOV.U32 R7, RZ, RZ, 0x10 ;  /* 0x00000010ff077424 */ /* 0x000fe200078e00ff */
[----:B------:R-:W-:Y:S01]  /*2470*/  LEA R235, R235, UR4, 0x1 ;  /* 0x00000004ebeb7c11 */ /* 0x000fe2000f8e08ff */
[----:B------:R-:W-:Y:S01]  /*2480*/  IMAD.MOV.U32 R5, RZ, RZ, 0x20 ;  /* 0x00000020ff057424 */ /* 0x000fe200078e00ff */
[----:B------:R-:W-:Y:S01]  /*2490*/  LEA.HI R16, R16, R233, RZ, 0x1 ;  /* 0x000000e910107211 */ /* 0x000fe200078f08ff */
[----:B------:R-:W-:Y:S01]  /*24a0*/  VIADD R29, R27, UR23 ;  /* 0x000000171b1d7c36 */ /* 0x000fe20008000000 */
[----:B------:R-:W-:Y:S01]  /*24b0*/  SEL R7, R7, 0xfffffff0, !P1 ;  /* 0xfffffff007077807 */ /* 0x000fe20004800000 */
[----:B-1----:R-:W-:Y:S01]  /*24c0*/  IMAD.WIDE R30, R31, 0x40, R24 ;  /* 0x000000401f1e7825 */ /* 0x002fe200078e0218 */
[----:B------:R-:W-:-:S03]  /*24d0*/  SEL R5, R5, 0xffffffe0, !P2 ;  /* 0xffffffe005057807 */ /* 0x000fc60005000000 */
        /* <DEDUP_REMOVED lines=48> */
.L_x_1510:
[----:B------:R-:W-:Y:S05]  /*27e0*/  BSYNC B0 ;  /* 0x0000000000007941 */ /* 0x000fea0003800000 */
.L_x_1509:
[----:B------:R-:W-:Y:S01]  /*27f0*/  VIADD R18, R24, 0x10 ;  /* 0x0000001018127836 */ /* 0x000fe20000000000 */
[C---:B------:R-:W-:Y:S01]  /*2800*/  IADD3.X R33, R25.reuse, R33, RZ, P3, !PT ;  /* 0x0000002119217210 */ /* 0x040fe20001ffe4ff */
[----:B-12---:R-:W-:Y:S01]  /*2810*/  IMAD R9, R25, UR10, RZ ;  /* 0x0000000a19097c24 */ /* 0x006fe2000f8e02ff */
[----:B------:R-:W-:Y:S01]  /*2820*/  LOP3.LUT R16, R16, 0xfffffffe, RZ, 0xc0, !PT ;  /* 0xfffffffe10107812 */ /* 0x000fe200078ec0ff */
        /* <DEDUP_REMOVED lines=9> */
[----:B------:R-:W-:Y:S01]  /*28c0*/  IMAD R33, R33, UR8, RZ ;  /* 0x0000000821217c24 */ /* 0x000fe2000f8e02ff */
[----:B------:R-:W-:Y:S01]  /*28d0*/  ISETP.GE.AND P2, PT, R24, UR16, PT ;  /* 0x0000001018007c0c */ /* 0x000fe2000bf46270 */
[----:B------:R-:W-:Y:S01]  /*28e0*/  IMAD.IADD R233, R233, 0x1, -R16 ;  /* 0x00000001e9e97824 */ /* 0x000fe200078e0a10 */
        /* <DEDUP_REMOVED lines=53> */
.L_x_1512:
[----:B------:R-:W-:Y:S05]  /*2c40*/  BSYNC B0 ;  /* 0x0000000000007941 */ /* 0x000fea0003800000 */
.L_x_1511:
        /* <DEDUP_REMOVED lines=49> */
.L_x_1514:
[----:B------:R-:W-:Y:S05]  /*2f60*/  BSYNC B0 ;  /* 0x0000000000007941 */ /* 0x000fea0003800000 */
.L_x_1513:
        /* <DEDUP_REMOVED lines=49> */
.L_x_1516:
[----:B------:R-:W-:Y:S05]  /*3280*/  BSYNC B0 ;  /* 0x0000000000007941 */ /* 0x000fea0003800000 */
.L_x_1515:
        /* <DEDUP_REMOVED lines=40> */
.L_x_1518:
[----:B------:R-:W-:Y:S05]  /*3510*/  BSYNC B0 ;  /* 0x0000000000007941 */ /* 0x000fea0003800000 */
.L_x_1517:
        /* <DEDUP_REMOVED lines=53> */
.L_x_1520:
[----:B------:R-:W-:Y:S05]  /*3870*/  BSYNC B0 ;  /* 0x0000000000007941 */ /* 0x000fea0003800000 */
.L_x_1519:
        /* <DEDUP_REMOVED lines=44> */
.L_x_1522:
[----:B------:R-:W-:Y:S05]  /*3b40*/  BSYNC B0 ;  /* 0x0000000000007941 */ /* 0x000fea0003800000 */
.L_x_1521:
        /* <DEDUP_REMOVED lines=46> */
.L_x_1524:
[----:B------:R-:W-:Y:S05]  /*3e30*/  BSYNC B0 ;  /* 0x0000000000007941 */ /* 0x000fea0003800000 */
.L_x_1523:
[----:B------:R-:W0:Y:S01]  /*3e40*/  LDGDEPBAR ;  /* 0x00000000000079af */ /* 0x000e220000000000 */
[----:B------:R-:W-:Y:S01]  /*3e50*/  LOP3.LUT R25, R25, 0x1c0, RZ, 0xc0, !PT ;  /* 0x000001c019197812 */ /* 0x000fe200078ec0ff */
[----:B------:R-:W-:Y:S01]  /*3e60*/  IMAD.MOV.U32 R26, RZ, RZ, R20 ;  /* 0x000000ffff1a7224 */ /* 0x000fe200078e0014 */
[----:B------:R-:W-:Y:S01]  /*3e70*/  SHF.R.U32.HI R22, RZ, 0x3, R22 ;  /* 0x00000003ff167819 */ /* 0x000fe20000011616 */
[----:B------:R-:W-:Y:S01]  /*3e80*/  IMAD.SHL.U32 R19, R19, 0x40, RZ ;  /* 0x0000004013137824 */ /* 0x000fe200078e00ff */
[----:B------:R-:W-:Y:S01]  /*3e90*/  LOP3.LUT R24, R25, 0x8, R24, 0xf8, !PT ;  /* 0x0000000819187812 */ /* 0x000fe200078ef818 */
[----:B------:R-:W-:Y:S01]  /*3ea0*/  IMAD.WIDE.U32 R26, R0, UR8, R26 ;  /* 0x00000008001a7c25 */ /* 0x000fe2000f8e001a */
[----:B------:R-:W-:Y:S01]  /*3eb0*/  LOP3.LUT R22, R23, R22, RZ, 0x3c, !PT ;  /* 0x0000001617167212 */ /* 0x000fe200078e3cff */
[----:B------:R-:W-:Y:S01]  /*3ec0*/  ULDC.64 UR6, c[0x0][0x220] ;  /* 0x0000880000067ab9 */ /* 0x000fe20000000a00 */
[----:B------:R-:W-:Y:S01]  /*3ed0*/  SHF.R.U32.HI R25, RZ, 0x3, R25 ;  /* 0x00000003ff197819 */ /* 0x000fe20000011619 */
[----:B------:R-:W-:Y:S01]  /*3ee0*/  BSSY B0, `(.L_x_1525) ;  /* 0x000002f000007945 */ /* 0x000fe20003800000 */
[----:B-1234-:R-:W-:Y:S01]  /*3ef0*/  LEA.HI R9, R17, R80, RZ, 0x5 ;  /* 0x0000005011097211 */ /* 0x01efe200078f28ff */
[----:B------:R-:W-:Y:S01]  /*3f00*/  IMAD.IADD R17, R27, 0x1, R16 ;  /* 0x000000011b117824 */ /* 0x000fe200078e0210 */
[----:B------:R-:W-:-:S02]  /*3f10*/  LOP3.LUT R24, R24, R25, RZ, 0x3c, !PT ;  /* 0x0000001918187212 */ /* 0x000fc400078e3cff */
[----:B------:R-:W-:Y:S02]  /*3f20*/  LOP3.LUT R0, R22, 0xfffffe00, R19, 0xf8, !PT ;  /* 0xfffffe0016007812 */ /* 0x000fe400078ef813 */
[----:B------:R-:W-:Y:S01]  /*3f30*/  SHF.R.S32.HI R9, RZ, 0x5, R9 ;  /* 0x00000005ff097819 */ /* 0x000fe20000011409 */
[----:B------:R-:W-:Y:S01]  /*3f40*/  IMAD R233, R233, 0x200, R24 ;  /* 0x00000200e9e97824 */ /* 0x000fe200078e0218 */
[----:B------:R-:W-:Y:S02]  /*3f50*/  LEA R246, P3, R26, UR6, 0x1 ;  /* 0x000000061af67c11 */ /* 0x000fe4000f8608ff */
[----:B------:R-:W-:Y:S01]  /*3f60*/  ISETP.GE.AND P1, PT, R18, UR16, PT ;  /* 0x0000001012007c0c */ /* 0x000fe2000bf26270 */
[----:B------:R-:W-:Y:S01]  /*3f70*/  IMAD R234, R9, 0x400, R0 ;  /* 0x0000040009ea7824 */ /* 0x000fe200078e0200 */
[----:B------:R-:W-:Y:S01]  /*3f80*/  ISETP.GE.AND P5, PT, R15, UR16, PT ;  /* 0x000000100f007c0c */ /* 0x000fe2000bfa6270 */
[----:B------:R-:W-:-:S04]  /*3f90*/  DEPBAR.LE SB0, 0x0 ;  /* 0x000080000000791a */ /* 0x000fc80000000000 */
[----:B------:R-:W-:Y:S01]  /*3fa0*/  BAR.SYNC.DEFER_BLOCKING 0x0 ;  /* 0x0000000000007b1d */ /* 0x000fe20000010000 */
[----:B------:R-:W-:-:S05]  /*3fb0*/  LEA.HI.X R247, R26, UR7, R17, 0x1, P3 ;  /* 0x000000071af77c11 */ /* 0x000fca00098f0c11 */
        /* <DEDUP_REMOVED lines=33> */
.L_x_1526:
[----:B------:R-:W-:Y:S05]  /*41d0*/  BSYNC B0 ;  /* 0x0000000000007941 */ /* 0x000fea0003800000 */
.L_x_1525:
        /* <DEDUP_REMOVED lines=11> */
[----:B------:R-:W-:Y:S01]  /*4290*/  IMAD.U32 R11, RZ, RZ, UR24 ;  /* 0x00000018ff0b7e24 */ /* 0x000fe2000f8e00ff */
[----:B------:R-:W-:Y:S01]  /*42a0*/  ISETP.GE.AND P1, PT, R236, UR25, PT ;  /* 0x00000019ec007c0c */ /* 0x000fe2000bf26270 */
[----:B--2---:R-:W-:Y:S01]  /*42b0*/  IMAD.U32 R9, RZ, RZ, UR24 ;  /* 0x00000018ff097e24 */ /* 0x004fe2000f8e00ff */
        /* <DEDUP_REMOVED lines=29> */
[----:B--2---:R-:W-:-:S04]  /*4490*/  LEA R10, P1, R9, UR6, 0x1 ;  /* 0x00000006090a7c11 */ /* 0x004fc8000f8208ff */
[----:B------:R-:W-:-:S05]  /*44a0*/  LEA.HI.X R11, R9, UR7, R8, 0x1, P1 ;  /* 0x00000007090b7c11 */ /* 0x000fca00088f0c08 */
[----:B------:R-:W-:Y:S01]  /*44b0*/  @!PT LDS RZ, [RZ] ;  /* 0x00000000fffff984 */ /* 0x000fe20000000800 */
[----:B------:R-:W-:Y:S01]  /*44c0*/  @!PT LDS RZ, [RZ] ;  /* 0x00000000fffff984 */ /* 0x000fe20000000800 */
[----:B------:R-:W-:Y:S01]  /*44d0*/  @!PT LDS RZ, [RZ] ;  /* 0x00000000fffff984 */ /* 0x000fe20000000800 */
[----:B------:R2:W-:Y:S04]  /*44e0*/  LDGSTS.E.BYPASS.LTC128B.128 [R235+0x16800], desc[UR20][R10.64+0x180] ;  /* 0x168001800aeb7fae */ /* 0x0005e8000b901d54 */
.L_x_1528:
[----:B------:R-:W-:Y:S05]  /*44f0*/  BSYNC B0 ;  /* 0x0000000000007941 */ /* 0x000fea0003800000 */
.L_x_1527:
        /* <DEDUP_REMOVED lines=12> */
[----:B--2---:R-:W-:Y:S01]  /*45c0*/  IMAD.U32 R9, RZ, RZ, UR27 ;  /* 0x0000001bff097e24 */ /* 0x004fe2000f8e00ff */
        /* <DEDUP_REMOVED lines=33> */
.L_x_1530:
[----:B------:R-:W-:Y:S05]  /*47e0*/  BSYNC B0 ;  /* 0x0000000000007941 */ /* 0x000fea0003800000 */
.L_x_1529:
        /* <DEDUP_REMOVED lines=48> */
.L_x_1532:
[----:B------:R-:W-:Y:S05]  /*4af0*/  BSYNC B0 ;  /* 0x0000000000007941 */ /* 0x000fea0003800000 */
.L_x_1531:
[----:B-12---:R-:W-:Y:S01]  /*4b00*/  LDSM.16.M88.4 R12, [R234] ;  /* 0x00000000ea0c783b */ /* 0x006fe20000000200 */
[----:B------:R-:W-:Y:S01]  /*4b10*/  R2P PR, R2, 0x6 ;  /* 0x0000000602007804 */ /* 0x000fe20000000000 */
[C---:B------:R-:W-:Y:S01]  /*4b20*/  VIADD R2, R233.reuse, 0x8000 ;  /* 0x00008000e9027836 */ /* 0x040fe20000000000 */
[----:B------:R-:W-:Y:S01]  /*4b30*/  UISETP.GT.AND UP0, UPT, UR18, UR12, UPT ;  /* 0x0000000c1200728c */ /* 0x000fe2000bf04270 */
        /* <DEDUP_REMOVED lines=10> */
[----:B------:R-:W-:Y:S02]  /*4be0*/  IMAD.MOV.U32 R2, RZ, RZ, 0x40 ;  /* 0x00000040ff027424 */ /* 0x000fe400078e00ff */
        /* <DEDUP_REMOVED lines=166> */
[----:B------:R-:W4:Y:S01]  /*5650*/  LDSM.16.M88.4 R40, [R233+0xf000] ;  /* 0x00f00000e928783b */ /* 0x000f220000000200 */
        /* <DEDUP_REMOVED lines=19> */
[C---:B------:R-:W-:Y:S06]  /*5790*/  HMMA.16816.F32 R64, R32.reuse, R40, R64 ;  /* 0x000000282040723c */ /* 0x040fec0000001840 */
[C---:B------:R-:W-:Y:S01]  /*57a0*/  HMMA.16816.F32 R60, R32.reuse, R42, R60 ;  /* 0x0000002a203c723c */ /* 0x040fe2000000183c */
[----:B------:R-:W4:Y:S05]  /*57b0*/  LDSM.16.M88.4 R40, [R227+0xe800] ;  /* 0x00e80000e328783b */ /* 0x000f2a0000000200 */
[C---:B--2---:R-:W-:Y:S06]  /*57c0*/  HMMA.16816.F32 R56, R32.reuse, R36, R56 ;  /* 0x000000242038723c */ /* 0x044fec0000001838 */
[----:B------:R-:W-:Y:S01]  /*57d0*/  HMMA.16816.F32 R52, R32, R38, R52 ;  /* 0x000000262034723c */ /* 0x000fe20000001834 */
[----:B------:R-:W2:Y:S04]  /*57e0*/  LDSM.16.M88.4 R32, [R227+0xf800] ;  /* 0x00f80000e320783b */ /* 0x000ea80000000200 */
        /* <DEDUP_REMOVED lines=9> */
[----:B------:R-:W5:Y:S05]  /*5880*/  LDSM.16.M88.4 R72, [R220+0x6800] ;  /* 0x00680000dc48783b */ /* 0x000f6a0000000200 */
[C---:B------:R-:W-:Y:S06]  /*5890*/  HMMA.16816.F32 R56, R76.reuse, R68, R56 ;  /* 0x000000444c38723c */ /* 0x040fec0000001838 */
[----:B------:R-:W-:Y:S06]  /*58a0*/  HMMA.16816.F32 R52, R76, R70, R52 ;  /* 0x000000464c34723c */ /* 0x000fec0000001834 */
[C---:B-1----:R-:W-:Y:S06]  /*58b0*/  HMMA.16816.F32 R28, R48.reuse, R44, R28 ;  /* 0x0000002c301c723c */ /* 0x042fec000000181c */
[C---:B------:R-:W-:Y:S06]  /*58c0*/  HMMA.16816.F32 R24, R48.reuse, R46, R24 ;  /* 0x0000002e3018723c */ /* 0x040fec0000001818 */
[C---:B----4-:R-:W-:Y:S06]  /*58d0*/  HMMA.16816.F32 R20, R48.reuse, R40, R20 ;  /* 0x000000283014723c */ /* 0x050fec0000001814 */
[C---:B------:R-:W-:Y:S01]  /*58e0*/  HMMA.16816.F32 R16, R48.reuse, R42, R16 ;  /* 0x0000002a3010723c */ /* 0x040fe20000001810 */
[----:B------:R-:W1:Y:S05]  /*58f0*/  LDSM.16.M88.4 R40, [R220+0x7000] ;  /* 0x00700000dc28783b */ /* 0x000e6a0000000200 */
[C---:B--2---:R-:W-:Y:S06]  /*5900*/  HMMA.16816.F32 R56, R48.reuse, R32, R56 ;  /* 0x000000203038723c */ /* 0x044fec0000001838 */
[----:B------:R-:W-:Y:S01]  /*5910*/  HMMA.16816.F32 R52, R48, R34, R52 ;  /* 0x000000223034723c */ /* 0x000fe20000001834 */
[----:B------:R-:W2:Y:S01]  /*5920*/  LDSM.16.M88.4 R32, [R220+0x7800] ;  /* 0x00780000dc20783b */ /* 0x000ea20000000200 */
[----:B------:R-:W-:-:S04]  /*5930*/  DEPBAR.LE SB0, 0x0 ;  /* 0x000080000000791a */ /* 0x000fc80000000000 */
[----:B---3--:R-:W-:Y:S06]  /*5940*/  HMMA.16816.F32 R28, R12, R8, R28 ;  /* 0x000000080c1c723c */ /* 0x008fec000000181c */
[----:B------:R-:W-:Y:S06]  /*5950*/  HMMA.16816.F32 R64, R48, R36, R64 ;  /* 0x000000243040723c */ /* 0x000fec0000001840 */
[----:B------:R-:W-:Y:S01]  /*5960*/  HMMA.16816.F32 R24, R12, R10, R24 ;  /* 0x0000000a0c18723c */ /* 0x000fe20000001818 */
[----:B------:R-:W-:-:S05]  /*5970*/  LOP3.LUT R36, R80, 0x6, RZ, 0xc0, !PT ;  /* 0x0000000650247812 */ /* 0x000fca00078ec0ff */
[----:B------:R-:W-:Y:S01]  /*5980*/  VIADD R36, R36, UR17 ;  /* 0x0000001124247c36 */ /* 0x000fe20008000000 */
[C---:B-----5:R-:W-:Y:S03]  /*5990*/  HMMA.16816.F32 R20, R12.reuse, R72, R20 ;  /* 0x000000480c14723c */ /* 0x060fe60000001814 */
[C---:B------:R-:W-:Y:S01]  /*59a0*/  VIADD R2, R36.reuse, 0x1 ;  /* 0x0000000124027836 */ /* 0x040fe20000000000 */
[C---:B------:R-:W-:Y:S01]  /*59b0*/  ISETP.GE.AND P4, PT, R36.reuse, UR22, PT ;  /* 0x0000001624007c0c */ /* 0x040fe2000bf86270 */
[C---:B------:R-:W-:Y:S01]  /*59c0*/  VIADD R8, R36.reuse, 0x9 ;  /* 0x0000000924087836 */ /* 0x040fe20000000000 */
[----:B------:R-:W-:Y:S01]  /*59d0*/  HMMA.16816.F32 R16, R12, R74, R16 ;  /* 0x0000004a0c10723c */ /* 0x000fe20000001810 */
[----:B------:R-:W-:Y:S01]  /*59e0*/  VIADD R9, R36, 0x8 ;  /* 0x0000000824097836 */ /* 0x000fe20000000000 */
[----:B------:R-:W-:Y:S01]  /*59f0*/  ISETP.GE.AND P3, PT, R2, UR22, PT ;  /* 0x0000001602007c0c */ /* 0x000fe2000bf66270 */
[----:B------:R-:W-:Y:S01]  /*5a00*/  VIADD R2, R36, 0x10 ;  /* 0x0000001024027836 */ /* 0x000fe20000000000 */
[----:B------:R-:W-:Y:S01]  /*5a10*/  ISETP.GE.AND P1, PT, R8, UR22, PT ;  /* 0x0000001608007c0c */ /* 0x000fe2000bf26270 */
[C---:B------:R-:W-:Y:S01]  /*5a20*/  VIADD R8, R36.reuse, 0x18 ;  /* 0x0000001824087836 */ /* 0x040fe20000000000 */
[----:B------:R-:W-:Y:S01]  /*5a30*/  HMMA.16816.F32 R60, R48, R38, R60 ;  /* 0x00000026303c723c */ /* 0x000fe2000000183c */
[----:B------:R-:W-:Y:S01]  /*5a40*/  ISETP.GE.AND P2, PT, R9, UR22, PT ;  /* 0x0000001609007c0c */ /* 0x000fe2000bf46270 */
[----:B------:R-:W-:Y:S01]  /*5a50*/  VIADD R9, R36, 0x19 ;  /* 0x0000001924097836 */ /* 0x000fe20000000000 */
[----:B------:R-:W-:Y:S01]  /*5a60*/  ISETP.GE.AND P6, PT, R2, UR22, PT ;  /* 0x0000001602007c0c */ /* 0x000fe2000bfc6270 */
[----:B------:R-:W-:Y:S01]  /*5a70*/  VIADD R2, R36, 0x11 ;  /* 0x0000001124027836 */ /* 0x000fe20000000000 */
[----:B------:R-:W-:Y:S01]  /*5a80*/  FSEL R30, R30, -INF , !P4 ;  /* 0xff8000001e1e7808 */ /* 0x000fe20006000000 */
[----:B-1----:R-:W-:Y:S01]  /*5a90*/  HMMA.16816.F32 R64, R12, R40, R64 ;  /* 0x000000280c40723c */ /* 0x002fe20000001840 */
[----:B------:R-:W-:Y:S01]  /*5aa0*/  FSEL R37, R28, -INF , !P4 ;  /* 0xff8000001c257808 */ /* 0x000fe20006000000 */
[----:B------:R-:W-:Y:S01]  /*5ab0*/  VIADD R10, R36, 0x21 ;  /* 0x00000021240a7836 */ /* 0x000fe20000000000 */
[----:B------:R-:W-:-:S02]  /*5ac0*/  ISETP.GE.AND P4, PT, R8, UR22, PT ;  /* 0x0000001608007c0c */ /* 0x000fc4000bf86270 */
[----:B------:R-:W-:Y:S01]  /*5ad0*/  FSEL R8, R31, -INF , !P3 ;  /* 0xff8000001f087808 */ /* 0x000fe20005800000 */
[C---:B--2---:R-:W-:Y:S01]  /*5ae0*/  HMMA.16816.F32 R52, R12.reuse, R34, R52 ;  /* 0x000000220c34723c */ /* 0x044fe20000001834 */
[----:B------:R-:W-:Y:S02]  /*5af0*/  FSEL R31, R29, -INF , !P3 ;  /* 0xff8000001d1f7808 */ /* 0x000fe40005800000 */
[----:B------:R-:W-:Y:S01]  /*5b00*/  ISETP.GE.AND P5, PT, R2, UR22, PT ;  /* 0x0000001602007c0c */ /* 0x000fe2000bfa6270 */
[C---:B------:R-:W-:Y:S01]  /*5b10*/  VIADD R2, R36.reuse, 0x20 ;  /* 0x0000002024027836 */ /* 0x040fe20000000000 */
        /* <DEDUP_REMOVED lines=10> */
[----:B------:R-:W-:Y:S01]  /*5bc0*/  VIADD R9, R36, 0x29 ;  /* 0x0000002924097836 */ /* 0x000fe20000000000 */
[----:B------:R-:W-:Y:S02]  /*5bd0*/  FSEL R2, R27, -INF , !P1 ;  /* 0xff8000001b027808 */ /* 0x000fe40004800000 */
[----:B------:R-:W-:-:S02]  /*5be0*/  FSEL R25, R25, -INF , !P1 ;  /* 0xff80000019197808 */ /* 0x000fc40004800000 */
[----:B------:R-:W-:Y:S01]  /*5bf0*/  ISETP.GE.AND P1, PT, R10, UR22, PT ;  /* 0x000000160a007c0c */ /* 0x000fe2000bf26270 */
[----:B------:R-:W-:Y:S01]  /*5c00*/  VIADD R10, R36, 0x30 ;  /* 0x00000030240a7836 */ /* 0x000fe20000000000 */
[----:B------:R-:W-:Y:S02]  /*5c10*/  FSEL R22, R23, -INF , !P5 ;  /* 0xff80000017167808 */ /* 0x000fe40006800000 */
[----:B------:R-:W-:Y:S02]  /*5c20*/  FSEL R21, R21, -INF , !P5 ;  /* 0xff80000015157808 */ /* 0x000fe40006800000 */
[----:B------:R-:W-:Y:S02]  /*5c30*/  ISETP.GE.AND P5, PT, R9, UR22, PT ;  /* 0x0000001609007c0c */ /* 0x000fe4000bfa6270 */
[----:B------:R-:W-:Y:S02]  /*5c40*/  FSEL R20, R18, -INF , !P4 ;  /* 0xff80000012147808 */ /* 0x000fe40006000000 */
[----:B------:R-:W-:-:S02]  /*5c50*/  FSEL R9, R16, -INF , !P4 ;  /* 0xff80000010097808 */ /* 0x000fc40006000000 */
[----:B------:R-:W-:Y:S01]  /*5c60*/  ISETP.GE.AND P4, PT, R10, UR22, PT ;  /* 0x000000160a007c0c */ /* 0x000fe2000bf86270 */
[----:B------:R-:W-:Y:S01]  /*5c70*/  VIADD R10, R36, 0x31 ;  /* 0x00000031240a7836 */ /* 0x000fe20000000000 */
[----:B------:R-:W-:Y:S02]  /*5c80*/  FSEL R12, R19, -INF , !P3 ;  /* 0xff800000130c7808 */ /* 0x000fe40005800000 */
[----:B------:R-:W-:Y:S02]  /*5c90*/  FSEL R17, R17, -INF , !P3 ;  /* 0xff80000011117808 */ /* 0x000fe40005800000 */
[----:B------:R-:W-:Y:S01]  /*5ca0*/  ISETP.GE.AND P3, PT, R10, UR22, PT ;  /* 0x000000160a007c0c */ /* 0x000fe2000bf66270 */
[C---:B------:R-:W-:Y:S01]  /*5cb0*/  VIADD R10, R36.reuse, 0x38 ;  /* 0x00000038240a7836 */ /* 0x040fe20000000000 */
[----:B------:R-:W-:Y:S01]  /*5cc0*/  FSEL R204, R67, -INF , !P1 ;  /* 0xff80000043cc7808 */ /* 0x000fe20004800000 */
[----:B------:R-:W-:Y:S01]  /*5cd0*/  VIADD R36, R36, 0x39 ;  /* 0x0000003924247836 */ /* 0x000fe20000000000 */
[----:B------:R-:W-:-:S02]  /*5ce0*/  FSEL R187, R65, -INF , !P1 ;  /* 0xff80000041bb7808 */ /* 0x000fc40004800000 */
[----:B------:R-:W-:Y:S02]  /*5cf0*/  FSEL R188, R66, -INF , !P2 ;  /* 0xff80000042bc7808 */ /* 0x000fe40005000000 */
[----:B------:R-:W-:Y:S02]  /*5d00*/  ISETP.GE.AND P1, PT, R36, UR22, PT ;  /* 0x0000001624007c0c */ /* 0x000fe4000bf26270 */
[----:B------:R-:W-:Y:S02]  /*5d10*/  FSEL R193, R64, -INF , !P2 ;  /* 0xff80000040c17808 */ /* 0x000fe40005000000 */
[----:B------:R-:W-:Y:S02]  /*5d20*/  FSEL R192, R55, -INF , !P1 ;  /* 0xff80000037c07808 */ /* 0x000fe40004800000 */
[----:B------:R-:W-:Y:S02]  /*5d30*/  FSEL R197, R53, -INF , !P1 ;  /* 0xff80000035c57808 */ /* 0x000fe40004800000 */
[----:B------:R-:W-:-:S02]  /*5d40*/  PLOP3.LUT P1, PT, PT, PT, UP0, 0x80, 0x0 ;  /* 0x000000000000781c */ /* 0x000fc40003f2f008 */
[----:B------:R-:W-:Y:S02]  /*5d50*/  ISETP.GE.AND P2, PT, R10, UR22, PT ;  /* 0x000000160a007c0c */ /* 0x000fe4000bf46270 */
        /* <DEDUP_REMOVED lines=15> */
[----:B------:R-:W-:-:S04]  /*5e50*/  MOV R16, UR17 ;  /* 0x0000001100107c02 */ /* 0x000fc80008000f00 */
        /* <DEDUP_REMOVED lines=28> */
[C---:B------:R-:W-:Y:S01]  /*6020*/  LOP3.LUT R10, R13.reuse, UR6, RZ, 0x3c, !PT ;  /* 0x000000060d0a7c12 */ /* 0x040fe2000f8e3cff */
[----:B------:R-:W-:Y:S01]  /*6030*/  ULDC.64 UR6, c[0x0][0x230] ;  /* 0x00008c0000067ab9 */ /* 0x000fe20000000a00 */
[----:B------:R-:W-:-:S02]  /*6040*/  ISETP.NE.AND P3, PT, R13, RZ, PT ;  /* 0x000000ff0d00720c */ /* 0x000fc40003f65270 */
        /* <DEDUP_REMOVED lines=27> */
.L_x_1534:
[----:B------:R-:W-:-:S04]  /*6200*/  ULEA UR10, -UR10, URZ, 0x6 ;  /* 0x0000003f0a0a7291 */ /* 0x000fc8000f8e313f */
[----:B------:R-:W-:Y:S02]  /*6210*/  USHF.R.S32.HI UR6, URZ, 0x1f, UR10 ;  /* 0x0000001f3f067899 */ /* 0x000fe4000801140a */
[----:B------:R-:W-:-:S04]  /*6220*/  MOV R10, UR10 ;  /* 0x0000000a000a7c02 */ /* 0x000fc80008000f00 */
[----:B------:R-:W-:-:S07]  /*6230*/  MOV R13, UR6 ;  /* 0x00000006000d7c02 */ /* 0x000fce0008000f00 */
.L_x_1535:
        /* <DEDUP_REMOVED lines=15> */
[----:B------:R-:W1:Y:S04]  /*6330*/  @!P3 LDC.64 R14, c[0x0][0x218] ;  /* 0x00008600ff0ebb82 */ /* 0x000e680000000a00 */
[----:B------:R-:W-:Y:S01]  /*6340*/  @!P6 IMAD.X R4, R13, 0x1, R166, P2 ;  /* 0x000000010d04e824 */ /* 0x000fe200010e06a6 */
[----:B---3--:R-:W-:-:S04]  /*6350*/  @!P6 LEA R42, P2, R3, R18, 0x1 ;  /* 0x00000012032ae211 */ /* 0x008fc800078408ff */
[----:B------:R-:W-:Y:S02]  /*6360*/  @!P6 LEA.HI.X R43, R3, R19, R4, 0x1, P2 ;  /* 0x00000013032be211 */ /* 0x000fe400010f0c04 */
[C---:B------:R-:W-:Y:S01]  /*6370*/  @!P4 IADD3 R3, P2, R10.reuse, R165, RZ ;  /* 0x000000a50a03c210 */ /* 0x040fe20007f5e0ff */
        /* <DEDUP_REMOVED lines=8> */
[----:B------:R-:W-:Y:S01]  /*6400*/  @!P4 LEA.HI.X R41, R3, R29, R4, 0x1, P2 ;  /* 0x0000001d0329c211 */ /* 0x000fe200010f0c04 */
[----:B------:R-:W-:Y:S01]  /*6410*/  @!PT LDS RZ, [RZ] ;  /* 0x00000000fffff984 */ /* 0x000fe20000000800 */
[----:B------:R-:W-:Y:S01]  /*6420*/  @!PT LDS RZ, [RZ] ;  /* 0x00000000fffff984 */ /* 0x000fe20000000800 */
[----:B------:R-:W-:Y:S01]  /*6430*/  @!PT LDS RZ, [RZ] ;  /* 0x00000000fffff984 */ /* 0x000fe20000000800 */
[----:B------:R4:W-:Y:S01]  /*6440*/  @!P5 LDGSTS.E.BYPASS.LTC128B.128 [R235+0xa000], desc[UR20][R32.64+0x80] ;  /* 0x0a00008020ebdfae */ /* 0x0009e2000b901d54 */
[C---:B------:R-:W-:Y:S01]  /*6450*/  @!P3 IADD3 R3, P2, R10.reuse, R165, RZ ;  /* 0x000000a50a03b210 */ /* 0x040fe20007f5e0ff */
[----:B------:R-:W2:Y:S02]  /*6460*/  @!P5 LDC.64 R28, c[0x0][0x218] ;  /* 0x00008600ff1cdb82 */ /* 0x000ea40000000a00 */
[----:B------:R2:W-:Y:S02]  /*6470*/  @P4 STS.128 [R235+0xc000], RZ ;  /* 0x00c000ffeb004388 */ /* 0x0005e40000000c00 */
[----:B------:R-:W-:Y:S01]  /*6480*/  @!P3 IMAD.X R4, R13, 0x1, R166, P2 ;  /* 0x000000010d04b824 */ /* 0x000fe200010e06a6 */
[C---:B-1----:R-:W-:Y:S01]  /*6490*/  @!P3 LEA R34, P2, R3.reuse, R14, 0x1 ;  /* 0x0000000e0322b211 */ /* 0x042fe200078408ff */
[----:B------:R-:W-:Y:S01]  /*64a0*/  @!PT LDS RZ, [RZ] ;  /* 0x00000000fffff984 */ /* 0x000fe20000000800 */
[----:B------:R-:W-:Y:S01]  /*64b0*/  @!PT LDS RZ, [RZ] ;  /* 0x00000000fffff984 */ /* 0x000fe20000000800 */
[----:B------:R-:W-:Y:S01]  /*64c0*/  @!PT LDS RZ, [RZ] ;  /* 0x00000000fffff984 */ /* 0x000fe20000000800 */
[----:B------:R1:W-:Y:S03]  /*64d0*/  @!P4 LDGSTS.E.BYPASS.LTC128B.128 [R235+0xc000], desc[UR20][R40.64+0x100] ;  /* 0x0c00010028ebcfae */ /* 0x0003e6000b901d54 */
[----:B------:R-:W-:Y:S01]  /*64e0*/  @!P3 LEA.HI.X R35, R3, R15, R4, 0x1, P2 ;  /* 0x0000000f0323b211 */ /* 0x000fe200010f0c04 */
[----:B------:R1:W-:Y:S01]  /*64f0*/  @P3 STS.128 [R235+0xe000], RZ ;  /* 0x00e000ffeb003388 */ /* 0x0003e20000000c00 */
[----:B------:R-:W-:Y:S01]  /*6500*/  IADD3 R4, P2, R10, UR23, RZ ;  /* 0x000000170a047c10 */ /* 0x000fe2000ff5e0ff */
[----:B------:R-:W5:Y:S02]  /*6510*/  @!P4 LDC.64 R14, c[0x0][0x218] ;  /* 0x00008600ff0ecb82 */ /* 0x000f640000000a00 */
[----:B------:R-:W-:Y:S01]  /*6520*/  @!PT LDS RZ, [RZ] ;  /* 0x00000000fffff984 */ /* 0x000fe20000000800 */
[----:B------:R-:W-:Y:S01]  /*6530*/  @!PT LDS RZ, [RZ] ;  /* 0x00000000fffff984 */ /* 0x000fe20000000800 */
[----:B------:R-:W-:Y:S01]  /*6540*/  @!PT LDS RZ, [RZ] ;  /* 0x00000000fffff984 */ /* 0x000fe20000000800 */
[----:B------:R1:W-:Y:S01]  /*6550*/  @!P3 LDGSTS.E.BYPASS.LTC128B.128 [R235+0xe000], desc[UR20][R34.64+0x180] ;  /* 0x0e00018022ebbfae */ /* 0x0003e2000b901d54 */
[----:B------:R-:W-:-:S02]  /*6560*/  IADD3.X R3, R13, UR14, RZ, P2, !PT ;  /* 0x0000000e0d037c10 */ /* 0x000fc400097fe4ff */
        /* <DEDUP_REMOVED lines=12> */
[C---:B--2---:R-:W-:Y:S01]  /*6630*/  @!P5 LEA R44, P2, R23.reuse, R28, 0x1 ;  /* 0x0000001c172cd211 */ /* 0x044fe200078408ff */
        /* <DEDUP_REMOVED lines=45> */
[----:B------:R-:W4:Y:S02]  /*6910*/  @!P6 LDC.64 R14, c[0x0][0x218] ;  /* 0x00008600ff0eeb82 */ /* 0x000f240000000a00 */
        /* <DEDUP_REMOVED lines=18> */
[----:B------:R-:W-:Y:S01]  /*6a40*/  IADD3 R4, P2, R4, UR23, RZ ;  /* 0x0000001704047c10 */ /* 0x000fe2000ff5e0ff */
[----:B------:R-:W2:Y:S02]  /*6a50*/  @!P4 LDC.64 R28, c[0x0][0x218] ;  /* 0x00008600ff1ccb82 */ /* 0x000ea40000000a00 */
        /* <DEDUP_REMOVED lines=8> */
[----:B----4-:R-:W-:-:S04]  /*6ae0*/  @!P6 LEA R32, P2, R6, R14, 0x1 ;  /* 0x0000000e0620e211 */ /* 0x010fc800078408ff */
        /* <DEDUP_REMOVED lines=16> */
[C---:B--2---:R-:W-:Y:S01]  /*6bf0*/  @!P4 LEA R28, P2, R6.reuse, R28, 0x1 ;  /* 0x0000001c061cc211 */ /* 0x044fe200078408ff */
        /* <DEDUP_REMOVED lines=11> */
[----:B------:R-:W-:-:S04]  /*6cb0*/  LEA R14, P2, R4, UR6, 0x1 ;  /* 0x00000006040e7c11 */ /* 0x000fc8000f8408ff */
[----:B------:R-:W-:-:S05]  /*6cc0*/  LEA.HI.X R15, R4, UR7, R3, 0x1, P2 ;  /* 0x00000007040f7c11 */ /* 0x000fca00090f0c03 */
[----:B------:R-:W-:Y:S01]  /*6cd0*/  @!PT LDS RZ, [RZ] ;  /* 0x00000000fffff984 */ /* 0x000fe20000000800 */
[----:B------:R-:W-:Y:S01]  /*6ce0*/  @!PT LDS RZ, [RZ] ;  /* 0x00000000fffff984 */ /* 0x000fe20000000800 */
[----:B------:R-:W-:Y:S01]  /*6cf0*/  @!PT LDS RZ, [RZ] ;  /* 0x00000000fffff984 */ /* 0x000fe20000000800 */
[----:B------:R2:W-:Y:S04]  /*6d00*/  LDGSTS.E.BYPASS.LTC128B.128 [R235+0xf800], desc[UR20][R14.64+0x180] ;  /* 0x0f8001800eeb7fae */ /* 0x0005e8000b901d54 */
.L_x_1537:
[----:B------:R-:W-:Y:S05]  /*6d10*/  BSYNC B0 ;  /* 0x0000000000007941 */ /* 0x000fea0003800000 */
.L_x_1536:
[----:B------:R-:W0:Y:S01]  /*6d20*/  LDGDEPBAR ;  /* 0x00000000000079af */ /* 0x000e220000000000 */
[----:B------:R-:W-:-:S04]  /*6d30*/  IADD3 R165, P2, R10, R165, RZ ;  /* 0x000000a50aa57210 */ /* 0x000fc80007f5e0ff */
[----:B------:R-:W-:-:S09]  /*6d40*/  IADD3.X R166, R13, R166, RZ, P2, !PT ;  /* 0x000000a60da67210 */ /* 0x000fd200017fe4ff */
.L_x_1533:
[----:B------:R-:W-:Y:S01]  /*6d50*/  FMNMX.FTZ R6, R37, R31, !PT ;  /* 0x0000001f25067209 */ /* 0x000fe20007810000 */
[----:B------:R-:W-:Y:S01]  /*6d60*/  ULDC UR6, c[0x0][0x2ec] ;  /* 0x0000bb0000067ab9 */ /* 0x000fe20000000800 */
[----:B--2---:R-:W-:Y:S02]  /*6d70*/  FMNMX.FTZ R15, R30, R8, !PT ;  /* 0x000000081e0f7209 */ /* 0x004fe40007810000 */
        /* <DEDUP_REMOVED lines=31> */
[----:B------:R-:W3:Y:S01]  /*6f70*/  SHFL.BFLY PT, R4, R15, 0x2, 0x1f ;  /* 0x0c401f000f047f89 */ /* 0x000ee200000e0000 */
[C---:B------:R-:W-:Y:S02]  /*6f80*/  LEA R225, R5.reuse, R228, 0x1 ;  /* 0x000000e405e17211 */ /* 0x040fe400078e08ff */
[----:B------:R-:W-:Y:S01]  /*6f90*/  LEA R224, R5, R226, 0x1 ;  /* 0x000000e205e07211 */ /* 0x000fe200078e08ff */
[----:B-1----:R-:W-:Y:S04]  /*6fa0*/  LDSM.16.MT88.4 R44, [R226+0x10000] ;  /* 0x01000000e22c783b */ /* 0x002fe80000004200 */
[----:B------:R-:W-:Y:S04]  /*6fb0*/  LDSM.16.MT88.4 R52, [R225+0x10000] ;  /* 0x01000000e134783b */ /* 0x000fe80000004200 */
[----:B------:R-:W-:Y:S04]  /*6fc0*/  LDSM.16.MT88.4 R60, [R224+0x10000] ;  /* 0x01000000e03c783b */ /* 0x000fe80000004200 */
[----:B------:R-:W-:Y:S01]  /*6fd0*/  LDSM.16.MT88.4 R68, [R228+0x12000] ;  /* 0x01200000e444783b */ /* 0x000fe20000004200 */
[----:B--2---:R-:W-:-:S03]  /*6fe0*/  FMNMX.FTZ R13, R6, R13, !PT ;  /* 0x0000000d060d7209 */ /* 0x004fc60007810000 */
[----:B------:R-:W-:Y:S01]  /*6ff0*/  LDSM.16.MT88.4 R76, [R226+0x12000] ;  /* 0x01200000e24c783b */ /* 0x000fe20000004200 */
[----:B---3--:R-:W-:-:S03]  /*7000*/  FMNMX.FTZ R4, R15, R4, !PT ;  /* 0x000000040f047209 */ /* 0x008fc60007810000 */
[----:B------:R-:W1:Y:S04]  /*7010*/  SHFL.BFLY PT, R164, R13, 0x1, 0x1f ;  /* 0x0c201f000da47f89 */ /* 0x000e6800000e0000 */
[----:B------:R-:W2:Y:S04]  /*7020*/  SHFL.BFLY PT, R3, R4, 0x1, 0x1f ;  /* 0x0c201f0004037f89 */ /* 0x000ea800000e0000 */
[----:B------:R-:W-:Y:S04]  /*7030*/  LDSM.16.MT88.4 R84, [R225+0x12000] ;  /* 0x01200000e154783b */ /* 0x000fe80000004200 */
[----:B------:R-:W-:Y:S04]  /*7040*/  LDSM.16.MT88.4 R92, [R224+0x12000] ;  /* 0x01200000e05c783b */ /* 0x000fe80000004200 */
        /* <DEDUP_REMOVED lines=16> */
[----:B------:R-:W1:Y:S01]  /*7150*/  LDSM.16.MT88.4 R36, [R228+0x10000] ;  /* 0x01000000e424783b */ /* 0x000e620000004200 */
[--C-:B------:R-:W-:Y:S01]  /*7160*/  FFMA.FTZ R173, R9, UR6, -R200.reuse ;  /* 0x0000000609ad7c23 */ /* 0x100fe200080108c8 */
[--C-:B------:R-:W-:Y:S01]  /*7170*/  FFMA.FTZ R185, R8, UR6, -R195.reuse ;  /* 0x0000000608b97c23 */ /* 0x100fe200080108c3 */
[--C-:B------:R-:W-:Y:S01]  /*7180*/  FFMA.FTZ R180, R31, UR6, -R200.reuse ;  /* 0x000000061fb47c23 */ /* 0x100fe200080108c8 */
[----:B------:R-:W2:Y:S01]  /*7190*/  LDSM.16.MT88.4 R156, [R226+0x16000] ;  /* 0x01600000e29c783b */ /* 0x000ea20000004200 */
[--C-:B------:R-:W-:Y:S01]  /*71a0*/  FFMA.FTZ R176, R25, UR6, -R200.reuse ;  /* 0x0000000619b07c23 */ /* 0x100fe200080108c8 */
[--C-:B------:R-:W-:Y:S01]  /*71b0*/  FFMA.FTZ R182, R30, UR6, -R195.reuse ;  /* 0x000000061eb67c23 */ /* 0x100fe200080108c3 */
[--C-:B------:R-:W-:Y:S01]  /*71c0*/  FFMA.FTZ R181, R26, UR6, -R195.reuse ;  /* 0x000000061ab57c23 */ /* 0x100fe200080108c3 */
[----:B------:R-:W3:Y:S01]  /*71d0*/  LDSM.16.MT88.4 R152, [R225+0x16000] ;  /* 0x01600000e198783b */ /* 0x000ee20000004200 */
[--C-:B------:R-:W-:Y:S01]  /*71e0*/  FFMA.FTZ R178, R2, UR6, -R195.reuse ;  /* 0x0000000602b27c23 */ /* 0x100fe200080108c3 */
[----:B------:R-:W-:Y:S01]  /*71f0*/  MUFU.EX2 R183, R183 ;  /* 0x000000b700b77308 */ /* 0x000fe20000000800 */
[--C-:B------:R-:W-:Y:S01]  /*7200*/  FFMA.FTZ R0, R12, UR6, -R195.reuse ;  /* 0x000000060c007c23 */ /* 0x100fe200080108c3 */
[----:B------:R-:W4:Y:S01]  /*7210*/  LDSM.16.MT88.4 R8, [R224+0x16000] ;  /* 0x01600000e008783b */ /* 0x000f220000004200 */
[--C-:B------:R-:W-:Y:S01]  /*7220*/  FFMA.FTZ R174, R21, UR6, -R200.reuse ;  /* 0x0000000615ae7c23 */ /* 0x100fe200080108c8 */
[--C-:B------:R-:W-:Y:S01]  /*7230*/  FFMA.FTZ R2, R17, UR6, -R200.reuse ;  /* 0x0000000611027c23 */ /* 0x100fe200080108c8 */
[--C-:B------:R-:W-:Y:S01]  /*7240*/  FFMA.FTZ R175, R24, UR6, -R195.reuse ;  /* 0x0000000618af7c23 */ /* 0x100fe200080108c3 */
[----:B------:R-:W5:Y:S01]  /*7250*/  LDSM.16.MT88.4 R4, [R226+0x10800] ;  /* 0x01080000e204783b */ /* 0x000f620000004200 */
[--C-:B------:R-:W-:Y:S01]  /*7260*/  FFMA.FTZ R172, R22, UR6, -R195.reuse ;  /* 0x0000000616ac7c23 */ /* 0x100fe200080108c3 */
[----:B------:R-:W1:Y:S01]  /*7270*/  MUFU.EX2 R180, R180 ;  /* 0x000000b400b47308 */ /* 0x000e620000000800 */
        /* <DEDUP_REMOVED lines=15> */
[----:B------:R-:W2:Y:S01]  /*7370*/  MUFU.EX2 R176, R176 ;  /* 0x000000b000b07308 */ /* 0x000ea20000000800 */
[----:B-1----:R-:W-:Y:S01]  /*7380*/  F2FP.F16.F32.PACK_AB R148, R180, R183 ;  /* 0x000000b7b494723e */ /* 0x002fe200000000ff */
[----:B------:R-:W-:Y:S01]  /*7390*/  LDSM.16.MT88.4 R24, [R225+0x12800] ;  /* 0x01280000e118783b */ /* 0x000fe20000004200 */
[--C-:B------:R-:W-:Y:S01]  /*73a0*/  FFMA.FTZ R201, R201, UR6, -R200.reuse ;  /* 0x00000006c9c97c23 */ /* 0x100fe200080108c8 */
[--C-:B------:R-:W-:Y:S01]  /*73b0*/  FFMA.FTZ R199, R199, UR6, -R200.reuse ;  /* 0x00000006c7c77c23 */ /* 0x100fe200080108c8 */
[----:B------:R-:W-:Y:S01]  /*73c0*/  FFMA.FTZ R200, R197, UR6, -R200 ;  /* 0x00000006c5c87c23 */ /* 0x000fe200080108c8 */
[----:B------:R-:W-:Y:S01]  /*73d0*/  LDSM.16.MT88.4 R168, [R225+0x10800] ;  /* 0x01080000e1a8783b */ /* 0x000fe20000004200 */
[--C-:B------:R-:W-:Y:S01]  /*73e0*/  FFMA.FTZ R197, R198, UR6, -R195.reuse ;  /* 0x00000006c6c57c23 */ /* 0x100fe200080108c3 */
[----:B------:R-:W-:Y:S01]  /*73f0*/  MUFU.EX2 R182, R182 ;  /* 0x000000b600b67308 */ /* 0x000fe20000000800 */
[--C-:B------:R-:W-:Y:S01]  /*7400*/  FFMA.FTZ R196, R196, UR6, -R195.reuse ;  /* 0x00000006c4c47c23 */ /* 0x100fe200080108c3 */
[--C-:B------:R-:W-:Y:S01]  /*7410*/  FFMA.FTZ R194, R194, UR6, -R195.reuse ;  /* 0x00000006c2c27c23 */ /* 0x100fe200080108c3 */
[----:B------:R-:W-:Y:S01]  /*7420*/  FFMA.FTZ R243, R192, UR6, -R195 ;  /* 0x00000006c0f37c23 */ /* 0x000fe200080108c3 */
[----:B------:R-:W-:Y:S01]  /*7430*/  FADD.FTZ R180, R183, R180 ;  /* 0x000000b4b7b47221 */ /* 0x000fe20000010000 */
[----:B------:R-:W-:-:S02]  /*7440*/  ULDC.64 UR6, c[0x0][0x218] ;  /* 0x0000860000067ab9 */ /* 0x000fc40000000a00 */
[----:B------:R-:W-:Y:S01]  /*7450*/  LEA R242, P2, R165, UR6, 0x1 ;  /* 0x00000006a5f27c11 */ /* 0x000fe2000f8408ff */
[----:B------:R-:W1:Y:S01]  /*7460*/  MUFU.EX2 R185, R185 ;  /* 0x000000b900b97308 */ /* 0x000e620000000800 */
[----:B--2---:R-:W-:Y:S01]  /*7470*/  F2FP.F16.F32.PACK_AB R150, R176, R179 ;  /* 0x000000b3b096723e */ /* 0x004fe200000000ff */
[----:B------:R-:W-:Y:S01]  /*7480*/  FADD.FTZ R179, R179, R180 ;  /* 0x000000b4b3b37221 */ /* 0x000fe20000010000 */
[----:B------:R-:W-:-:S03]  /*7490*/  LEA.HI.X R241, R165, UR7, R166, 0x1, P2 ;  /* 0x00000007a5f17c11 */ /* 0x000fc600090f0ca6 */
[----:B------:R-:W-:Y:S02]  /*74a0*/  FADD.FTZ R176, R176, R179 ;  /* 0x000000b3b0b07221 */ /* 0x000fe40000010000 */
[----:B------:R-:W-:Y:S08]  /*74b0*/  MUFU.EX2 R181, R181 ;  /* 0x000000b500b57308 */ /* 0x000ff00000000800 */
[----:B------:R-:W2:Y:S01]  /*74c0*/  MUFU.EX2 R178, R178 ;  /* 0x000000b200b27308 */ /* 0x000ea20000000800 */
[----:B-1----:R-:W-:Y:S01]  /*74d0*/  F2FP.F16.F32.PACK_AB R149, R185, R182 ;  /* 0x000000b6b995723e */ /* 0x002fe200000000ff */
[----:B------:R-:W-:-:S06]  /*74e0*/  FADD.FTZ R182, R182, R185 ;  /* 0x000000b9b6b67221 */ /* 0x000fcc0000010000 */
[----:B------:R-:W-:Y:S08]  /*74f0*/  MUFU.EX2 R177, R177 ;  /* 0x000000b100b17308 */ /* 0x000ff00000000800 */
[----:B------:R-:W1:Y:S01]  /*7500*/  MUFU.EX2 R174, R174 ;  /* 0x000000ae00ae7308 */ /* 0x000e620000000800 */
[----:B--2---:R-:W-:Y:S01]  /*7510*/  F2FP.F16.F32.PACK_AB R151, R178, R181 ;  /* 0x000000b5b297723e */ /* 0x004fe200000000ff */
[----:B------:R-:W-:-:S04]  /*7520*/  FADD.FTZ R181, R181, R182 ;  /* 0x000000b6b5b57221 */ /* 0x000fc80000010000 */
[----:B------:R-:W-:Y:S02]  /*7530*/  FADD.FTZ R178, R178, R181 ;  /* 0x000000b5b2b27221 */ /* 0x000fe40000010000 */
[C---:B------:R-:W-:Y:S01]  /*7540*/  HMMA.16816.F32 R160, R148.reuse, R36, RZ ;  /* 0x0000002494a0723c */ /* 0x040fe200000018ff */
[----:B------:R-:W-:Y:S05]  /*7550*/  MUFU.EX2 R173, R173 ;  /* 0x000000ad00ad7308 */ /* 0x000fea0000000800 */
[C---:B------:R-:W-:Y:S03]  /*7560*/  HMMA.16816.F32 R40, R148.reuse, R44, RZ ;  /* 0x0000002c9428723c */ /* 0x040fe600000018ff */
[----:B------:R-:W2:Y:S01]  /*7570*/  MUFU.EX2 R2, R2 ;  /* 0x0000000200027308 */ /* 0x000ea20000000800 */
        /* <DEDUP_REMOVED lines=8> */
[----:B--2---:R-:W-:Y:S01]  /*7600*/  F2FP.F16.F32.PACK_AB R22, R2, R173 ;  /* 0x000000ad0216723e */ /* 0x004fe200000000ff */
[----:B------:R-:W-:-:S03]  /*7610*/  FADD.FTZ R173, R173, R174 ;  /* 0x000000aeadad7221 */ /* 0x000fc60000010000 */
[C---:B------:R-:W-:Y:S01]  /*7620*/  HMMA.16816.F32 R72, R148.reuse, R76, RZ ;  /* 0x0000004c9448723c */ /* 0x040fe200000018ff */
[----:B------:R-:W-:Y:S02]  /*7630*/  FADD.FTZ R173, R2, R173 ;  /* 0x000000ad02ad7221 */ /* 0x000fe40000010000 */
[----:B------:R-:W-:Y:S03]  /*7640*/  MUFU.EX2 R167, R167 ;  /* 0x000000a700a77308 */ /* 0x000fe60000000800 */
[C---:B------:R-:W-:Y:S05]  /*7650*/  HMMA.16816.F32 R80, R148.reuse, R84, RZ ;  /* 0x000000549450723c */ /* 0x040fea00000018ff */
[----:B------:R-:W2:Y:S01]  /*7660*/  MUFU.EX2 R0, R0 ;  /* 0x0000000000007308 */ /* 0x000ea20000000800 */
[----:B------:R-:W-:Y:S01]  /*7670*/  HMMA.16816.F32 R88, R148, R92, RZ ;  /* 0x0000005c9458723c */ /* 0x000fe200000018ff */
[----:B-1----:R-:W-:Y:S01]  /*7680*/  F2FP.F16.F32.PACK_AB R21, R172, R175 ;  /* 0x000000afac15723e */ /* 0x002fe200000000ff */
[----:B------:R-:W-:-:S04]  /*7690*/  FADD.FTZ R175, R175, R178 ;  /* 0x000000b2afaf7221 */ /* 0x000fc80000010000 */
[----:B------:R-:W-:Y:S01]  /*76a0*/  HMMA.16816.F32 R96, R148, R100, RZ ;  /* 0x000000649460723c */ /* 0x000fe200000018ff */
[----:B------:R-:W-:Y:S01]  /*76b0*/  MUFU.EX2 R184, R184 ;  /* 0x000000b800b87308 */ /* 0x000fe20000000800 */
[----:B------:R-:W-:-:S04]  /*76c0*/  FADD.FTZ R172, R172, R175 ;  /* 0x000000afacac7221 */ /* 0x000fc80000010000 */
[C---:B------:R-:W-:Y:S03]  /*76d0*/  HMMA.16816.F32 R104, R148.reuse, R108, RZ ;  /* 0x0000006c9468723c */ /* 0x040fe600000018ff */
[----:B------:R-:W1:Y:S01]  /*76e0*/  MUFU.EX2 R187, R187 ;  /* 0x000000bb00bb7308 */ /* 0x000e620000000800 */
[C---:B--2---:R-:W-:Y:S01]  /*76f0*/  F2FP.F16.F32.PACK_AB R23, R0.reuse, R167 ;  /* 0x000000a70017723e */ /* 0x044fe200000000ff */
[----:B------:R-:W-:Y:S01]  /*7700*/  FADD.FTZ R167, R167, R172 ;  /* 0x000000aca7a77221 */ /* 0x000fe20000010000 */
[C---:B------:R-:W-:Y:S03]  /*7710*/  HMMA.16816.F32 R112, R148.reuse, R116, RZ ;  /* 0x000000749470723c */ /* 0x040fe600000018ff */
[----:B------:R-:W-:Y:S02]  /*7720*/  FADD.FTZ R167, R0, R167 ;  /* 0x000000a700a77221 */ /* 0x000fe40000010000 */
[----:B------:R-:W-:Y:S01]  /*7730*/  MUFU.EX2 R186, R186 ;  /* 0x000000ba00ba7308 */ /* 0x000fe20000000800 */
[C---:B------:R-:W-:Y:S06]  /*7740*/  HMMA.16816.F32 R120, R148.reuse, R124, RZ ;  /* 0x0000007c9478723c */ /* 0x040fec00000018ff */
[C---:B------:R-:W-:Y:S01]  /*7750*/  HMMA.16816.F32 R128, R148.reuse, R132, RZ ;  /* 0x000000849480723c */ /* 0x040fe200000018ff */
[----:B------:R-:W-:Y:S05]  /*7760*/  MUFU.EX2 R189, R189 ;  /* 0x000000bd00bd7308 */ /* 0x000fea0000000800 */
[C---:B------:R-:W-:Y:S03]  /*7770*/  HMMA.16816.F32 R136, R148.reuse, R156, RZ ;  /* 0x0000009c9488723c */ /* 0x040fe600000018ff */
[----:B------:R-:W-:Y:S03]  /*7780*/  MUFU.EX2 R188, R188 ;  /* 0x000000bc00bc7308 */ /* 0x000fe60000000800 */
[C---:B---3--:R-:W-:Y:S05]  /*7790*/  HMMA.16816.F32 R140, R148.reuse, R152, RZ ;  /* 0x00000098948c723c */ /* 0x048fea00000018ff */
[----:B------:R-:W2:Y:S01]  /*77a0*/  MUFU.EX2 R191, R191 ;  /* 0x000000bf00bf7308 */ /* 0x000ea20000000800 */
[C---:B------:R-:W-:Y:S06]  /*77b0*/  HMMA.16816.F32 R36, R148.reuse, R38, RZ ;  /* 0x000000269424723c */ /* 0x040fec00000018ff */
[C---:B------:R-:W-:Y:S01]  /*77c0*/  HMMA.16816.F32 R44, R148.reuse, R46, RZ ;  /* 0x0000002e942c723c */ /* 0x040fe200000018ff */
[----:B------:R-:W-:Y:S05]  /*77d0*/  MUFU.EX2 R190, R190 ;  /* 0x000000be00be7308 */ /* 0x000fea0000000800 */
[C---:B------:R-:W-:Y:S03]  /*77e0*/  HMMA.16816.F32 R52, R148.reuse, R54, RZ ;  /* 0x000000369434723c */ /* 0x040fe600000018ff */
[----:B------:R-:W3:Y:S03]  /*77f0*/  MUFU.EX2 R193, R193 ;  /* 0x000000c100c17308 */ /* 0x000ee60000000800 */
[C---:B------:R-:W-:Y:S05]  /*7800*/  HMMA.16816.F32 R60, R148.reuse, R62, RZ ;  /* 0x0000003e943c723c */ /* 0x040fea00000018ff */
[----:B------:R-:W-:Y:S01]  /*7810*/  MUFU.EX2 R202, R202 ;  /* 0x000000ca00ca7308 */ /* 0x000fe20000000800 */
[C---:B------:R-:W-:Y:S06]  /*7820*/  HMMA.16816.F32 R68, R148.reuse, R70, RZ ;  /* 0x000000469444723c */ /* 0x040fec00000018ff */
[C---:B------:R-:W-:Y:S01]  /*7830*/  HMMA.16816.F32 R76, R148.reuse, R78, RZ ;  /* 0x0000004e944c723c */ /* 0x040fe200000018ff */
[----:B------:R-:W3:Y:S05]  /*7840*/  MUFU.EX2 R201, R201 ;  /* 0x000000c900c97308 */ /* 0x000eea0000000800 */
        /* <DEDUP_REMOVED lines=14> */
[C---:B------:R-:W-:Y:S06]  /*7930*/  HMMA.16816.F32 R152, R148.reuse, R154, RZ ;  /* 0x0000009a9498723c */ /* 0x040fec00000018ff */
[C---:B----4-:R-:W-:Y:S06]  /*7940*/  HMMA.16816.F32 R144, R148.reuse, R8, RZ ;  /* 0x000000089490723c */ /* 0x050fec00000018ff */
[----:B------:R-:W-:Y:S01]  /*7950*/  HMMA.16816.F32 R148, R148, R10, RZ ;  /* 0x0000000a9494723c */ /* 0x000fe200000018ff */
[----:B------:R-:W4:Y:S05]  /*7960*/  LDSM.16.MT88.4 R8, [R224+0x12800] ;  /* 0x01280000e008783b */ /* 0x000f2a0000004200 */
[C---:B-----5:R-:W-:Y:S06]  /*7970*/  HMMA.16816.F32 R40, R20.reuse, R4, R40 ;  /* 0x000000041428723c */ /* 0x060fec0000001828 */
[C---:B------:R-:W-:Y:S01]  /*7980*/  HMMA.16816.F32 R44, R20.reuse, R6, R44 ;  /* 0x00000006142c723c */ /* 0x040fe2000000182c */
[----:B------:R-:W5:Y:S05]  /*7990*/  LDSM.16.MT88.4 R4, [R226+0x14800] ;  /* 0x01480000e204783b */ /* 0x000f6a0000004200 */
[C---:B------:R-:W-:Y:S06]  /*79a0*/  HMMA.16816.F32 R64, R20.reuse, R12, R64 ;  /* 0x0000000c1440723c */ /* 0x040fec0000001840 */
[C---:B------:R-:W-:Y:S01]  /*79b0*/  HMMA.16816.F32 R68, R20.reuse, R14, R68 ;  /* 0x0000000e1444723c */ /* 0x040fe20000001844 */
[----:B------:R-:W1:Y:S05]  /*79c0*/  LDSM.16.MT88.4 R12, [R225+0x14800] ;  /* 0x01480000e10c783b */ /* 0x000e6a0000004200 */
[C---:B------:R-:W-:Y:S06]  /*79d0*/  HMMA.16816.F32 R160, R20.reuse, R16, R160 ;  /* 0x0000001014a0723c */ /* 0x040fec00000018a0 */
[C---:B------:R-:W-:Y:S01]  /*79e0*/  HMMA.16816.F32 R36, R20.reuse, R18, R36 ;  /* 0x000000121424723c */ /* 0x040fe20000001824 */
[----:B------:R-:W-:Y:S05]  /*79f0*/  LDSM.16.MT88.4 R16, [R228+0x14800] ;  /* 0x01480000e410783b */ /* 0x000fea0000004200 */
        /* <DEDUP_REMOVED lines=15> */
[C---:B------:R-:W-:Y:S06]  /*7af0*/  HMMA.16816.F32 R72, R20.reuse, R28, R72 ;  /* 0x0000001c1448723c */ /* 0x040fec0000001848 */
[C---:B------:R-:W-:Y:S01]  /*7b00*/  HMMA.16816.F32 R76, R20.reuse, R30, R76 ;  /* 0x0000001e144c723c */ /* 0x040fe2000000184c */
[----:B------:R-:W-:Y:S05]  /*7b10*/  LDSM.16.MT88.4 R28, [R224+0x16800] ;  /* 0x01680000e01c783b */ /* 0x000fea0000004200 */
[C---:B------:R-:W-:Y:S06]  /*7b20*/  HMMA.16816.F32 R80, R20.reuse, R24, R80 ;  /* 0x000000181450723c */ /* 0x040fec0000001850 */
[C---:B------:R-:W-:Y:S01]  /*7b30*/  HMMA.16816.F32 R84, R20.reuse, R26, R84 ;  /* 0x0000001a1454723c */ /* 0x040fe20000001854 */
[----:B------:R-:W4:Y:S05]  /*7b40*/  LDSM.16.MT88.4 R24, [R226+0x16800] ;  /* 0x01680000e218783b */ /* 0x000f2a0000004200 */
[C---:B------:R-:W-:Y:S06]  /*7b50*/  HMMA.16816.F32 R96, R20.reuse, R16, R96 ;  /* 0x000000101460723c */ /* 0x040fec0000001860 */
[C---:B------:R-:W-:Y:S01]  /*7b60*/  HMMA.16816.F32 R100, R20.reuse, R18, R100 ;  /* 0x000000121464723c */ /* 0x040fe20000001864 */
[----:B------:R-:W4:Y:S05]  /*7b70*/  LDSM.16.MT88.4 R16, [R225+0x11000] ;  /* 0x01100000e110783b */ /* 0x000f2a0000004200 */
[C---:B-----5:R-:W-:Y:S06]  /*7b80*/  HMMA.16816.F32 R140, R20.reuse, R4, R140 ;  /* 0x00000004148c723c */ /* 0x060fec000000188c */
[----:B------:R-:W-:Y:S01]  /*7b90*/  HMMA.16816.F32 R152, R20, R6, R152 ;  /* 0x000000061498723c */ /* 0x000fe20000001898 */
[----:B------:R-:W-:Y:S01]  /*7ba0*/  F2FP.F16.F32.PACK_AB R4, R187, R184 ;  /* 0x000000b8bb04723e */ /* 0x000fe200000000ff */
[----:B------:R-:W-:Y:S01]  /*7bb0*/  FADD.FTZ R184, R184, R173 ;  /* 0x000000adb8b87221 */ /* 0x000fe20000010000 */
[----:B--2---:R-:W-:Y:S01]  /*7bc0*/  F2FP.F16.F32.PACK_AB R5, R191, R188 ;  /* 0x000000bcbf05723e */ /* 0x004fe200000000ff */
[----:B------:R-:W-:-:S02]  /*7bd0*/  FADD.FTZ R188, R188, R167 ;  /* 0x000000a7bcbc7221 */ /* 0x000fc40000010000 */
[C---:B------:R-:W-:Y:S01]  /*7be0*/  HMMA.16816.F32 R48, R20.reuse, R168, R48 ;  /* 0x000000a81430723c */ /* 0x040fe20000001830 */
[----:B------:R-:W-:Y:S01]  /*7bf0*/  F2FP.F16.F32.PACK_AB R6, R189, R186 ;  /* 0x000000babd06723e */ /* 0x000fe200000000ff */
[----:B------:R-:W-:Y:S01]  /*7c00*/  FADD.FTZ R187, R187, R184 ;  /* 0x000000b8bbbb7221 */ /* 0x000fe20000010000 */
[----:B---3--:R-:W-:Y:S01]  /*7c10*/  F2FP.F16.F32.PACK_AB R7, R193, R190 ;  /* 0x000000bec107723e */ /* 0x008fe200000000ff */
        /* <DEDUP_REMOVED lines=8> */
[C---:B------:R-:W-:Y:S01]  /*7ca0*/  HMMA.16816.F32 R36, R4.reuse, R14, R36 ;  /* 0x0000000e0424723c */ /* 0x040fe20000001824 */
[----:B------:R-:W1:Y:S05]  /*7cb0*/  LDSM.16.MT88.4 R12, [R225+0x13000] ;  /* 0x01300000e10c783b */ /* 0x000e6a0000004200 */
[C---:B----4-:R-:W-:Y:S06]  /*7cc0*/  HMMA.16816.F32 R40, R4.reuse, R8, R40 ;  /* 0x000000080428723c */ /* 0x050fec0000001828 */
[----:B------:R-:W-:Y:S01]  /*7cd0*/  HMMA.16816.F32 R44, R4, R10, R44 ;  /* 0x0000000a042c723c */ /* 0x000fe2000000182c */
[----:B------:R-:W2:Y:S05]  /*7ce0*/  LDSM.16.MT88.4 R8, [R226+0x15000] ;  /* 0x01500000e208783b */ /* 0x000eaa0000004200 */
[C---:B------:R-:W-:Y:S06]  /*7cf0*/  HMMA.16816.F32 R128, R20.reuse, R32, R128 ;  /* 0x000000201480723c */ /* 0x040fec0000001880 */
[C---:B------:R-:W-:Y:S01]  /*7d00*/  HMMA.16816.F32 R132, R20.reuse, R34, R132 ;  /* 0x000000221484723c */ /* 0x040fe20000001884 */
[----:B------:R-:W-:Y:S05]  /*7d10*/  LDSM.16.MT88.4 R32, [R226+0x13000] ;  /* 0x01300000e220783b */ /* 0x000fea0000004200 */
[C---:B------:R-:W-:Y:S06]  /*7d20*/  HMMA.16816.F32 R136, R20.reuse, R24, R136 ;  /* 0x000000181488723c */ /* 0x040fec0000001888 */
[C---:B------:R-:W-:Y:S01]  /*7d30*/  HMMA.16816.F32 R156, R20.reuse, R26, R156 ;  /* 0x0000001a149c723c */ /* 0x040fe2000000189c */
[----:B------:R-:W3:Y:S05]  /*7d40*/  LDSM.16.MT88.4 R24, [R224+0x11000] ;  /* 0x01100000e018783b */ /* 0x000eea0000004200 */
[C---:B------:R-:W-:Y:S06]  /*7d50*/  HMMA.16816.F32 R144, R20.reuse, R28, R144 ;  /* 0x0000001c1490723c */ /* 0x040fec0000001890 */
[----:B------:R-:W-:Y:S01]  /*7d60*/  HMMA.16816.F32 R148, R20, R30, R148 ;  /* 0x0000001e1494723c */ /* 0x000fe20000001894 */
[----:B------:R-:W4:Y:S04]  /*7d70*/  LDSM.16.MT88.4 R20, [R228+0x15000] ;  /* 0x01500000e414783b */ /* 0x000f280000004200 */
[----:B------:R-:W-:Y:S01]  /*7d80*/  LDSM.16.MT88.4 R28, [R224+0x13000] ;  /* 0x01300000e01c783b */ /* 0x000fe20000004200 */
[C---:B------:R-:W-:Y:S06]  /*7d90*/  HMMA.16816.F32 R48, R4.reuse, R16, R48 ;  /* 0x000000100430723c */ /* 0x040fec0000001830 */
[C---:B------:R-:W-:Y:S01]  /*7da0*/  HMMA.16816.F32 R52, R4.reuse, R18, R52 ;  /* 0x000000120434723c */ /* 0x040fe20000001834 */
[----:B------:R-:W5:Y:S05]  /*7db0*/  LDSM.16.MT88.4 R16, [R225+0x15000] ;  /* 0x01500000e110783b */ /* 0x000f6a0000004200 */
[C---:B-1----:R-:W-:Y:S06]  /*7dc0*/  HMMA.16816.F32 R80, R4.reuse, R12, R80 ;  /* 0x0000000c0450723c */ /* 0x042fec0000001850 */
[C---:B------:R-:W-:Y:S01]  /*7dd0*/  HMMA.16816.F32 R84, R4.reuse, R14, R84 ;  /* 0x0000000e0454723c */ /* 0x040fe20000001854 */
[----:B------:R-:W1:Y:S05]  /*7de0*/  LDSM.16.MT88.4 R12, [R228+0x17000] ;  /* 0x01700000e40c783b */ /* 0x000e6a0000004200 */
[C---:B--2---:R-:W-:Y:S06]  /*7df0*/  HMMA.16816.F32 R104, R4.reuse, R8, R104 ;  /* 0x000000080468723c */ /* 0x044fec0000001868 */
[C---:B------:R-:W-:Y:S01]  /*7e00*/  HMMA.16816.F32 R108, R4.reuse, R10, R108 ;  /* 0x0000000a046c723c */ /* 0x040fe2000000186c */
[----:B------:R-:W2:Y:S05]  /*7e10*/  LDSM.16.MT88.4 R8, [R226+0x17000] ;  /* 0x01700000e208783b */ /* 0x000eaa0000004200 */
[C---:B---3--:R-:W-:Y:S06]  /*7e20*/  HMMA.16816.F32 R56, R4.reuse, R24, R56 ;  /* 0x000000180438723c */ /* 0x048fec0000001838 */
[C---:B------:R-:W-:Y:S01]  /*7e30*/  HMMA.16816.F32 R60, R4.reuse, R26, R60 ;  /* 0x0000001a043c723c */ /* 0x040fe2000000183c */
[----:B------:R-:W3:Y:S05]  /*7e40*/  LDSM.16.MT88.4 R24, [R224+0x15000] ;  /* 0x01500000e018783b */ /* 0x000eea0000004200 */
        /* <DEDUP_REMOVED lines=14> */
[----:B------:R-:W-:Y:S05]  /*7f30*/  LDSM.16.MT88.4 R168, [R224+0x13800] ;  /* 0x01380000e0a8783b */ /* 0x000fea0000004200 */
[C---:B------:R-:W-:Y:S06]  /*7f40*/  HMMA.16816.F32 R72, R4.reuse, R32, R72 ;  /* 0x000000200448723c */ /* 0x040fec0000001848 */
[C---:B------:R-:W-:Y:S01]  /*7f50*/  HMMA.16816.F32 R76, R4.reuse, R34, R76 ;  /* 0x00000022044c723c */ /* 0x040fe2000000184c */
[----:B------:R-:W-:Y:S05]  /*7f60*/  LDSM.16.MT88.4 R32, [R228+0x15800] ;  /* 0x01580000e420783b */ /* 0x000fea0000004200 */
[C---:B------:R-:W-:Y:S06]  /*7f70*/  HMMA.16816.F32 R88, R4.reuse, R28, R88 ;  /* 0x0000001c0458723c */ /* 0x040fec0000001858 */
        /* <DEDUP_REMOVED lines=9> */
[----:B------:R-:W-:Y:S01]  /*8010*/  HMMA.16816.F32 R148, R4, R18, R148 ;  /* 0x000000120494723c */ /* 0x000fe20000001894 */
[----:B------:R-:W5:Y:S06]  /*8020*/  LDSM.16.MT88.4 R16, [R226+0x13800] ;  /* 0x01380000e210783b */ /* 0x000f6c0000004200 */
        /* <DEDUP_REMOVED lines=15> */
[C---:B--2---:R-:W-:Y:S06]  /*8120*/  HMMA.16816.F32 R48, R4.reuse, R8, R48 ;  /* 0x000000080430723c */ /* 0x044fec0000001830 */
[C---:B------:R-:W-:Y:S01]  /*8130*/  HMMA.16816.F32 R52, R4.reuse, R10, R52 ;  /* 0x0000000a0434723c */ /* 0x040fe20000001834 */
[----:B------:R-:W2:Y:S05]  /*8140*/  LDSM.16.MT88.4 R8, [R225+0x15800] ;  /* 0x01580000e108783b */ /* 0x000eaa0000004200 */
        /* <DEDUP_REMOVED lines=24> */
[C---:B---3--:R-:W-:Y:S06]  /*82d0*/  HMMA.16816.F32 R120, R4.reuse, R24, R120 ;  /* 0x000000180478723c */ /* 0x048fec0000001878 */
[C---:B------:R-:W-:Y:S06]  /*82e0*/  HMMA.16816.F32 R124, R4.reuse, R26, R124 ;  /* 0x0000001a047c723c */ /* 0x040fec000000187c */
[C---:B----4-:R-:W-:Y:S06]  /*82f0*/  HMMA.16816.F32 R128, R4.reuse, R20, R128 ;  /* 0x000000140480723c */ /* 0x050fec0000001880 */
[C---:B------:R-:W-:Y:S06]  /*8300*/  HMMA.16816.F32 R132, R4.reuse, R22, R132 ;  /* 0x000000160484723c */ /* 0x040fec0000001884 */
[C---:B-----5:R-:W-:Y:S06]  /*8310*/  HMMA.16816.F32 R136, R4.reuse, R16, R136 ;  /* 0x000000100488723c */ /* 0x060fec0000001888 */
[C---:B------:R-:W-:Y:S06]  /*8320*/  HMMA.16816.F32 R156, R4.reuse, R18, R156 ;  /* 0x00000012049c723c */ /* 0x040fec000000189c */
[C---:B-1----:R-:W-:Y:S06]  /*8330*/  HMMA.16816.F32 R140, R4.reuse, R12, R140 ;  /* 0x0000000c048c723c */ /* 0x042fec000000188c */
        /* <DEDUP_REMOVED lines=18> */
.L_x_1542:
[C---:B------:R-:W-:Y:S01]  /*8460*/  ISETP.GE.AND P6, PT, R236.reuse, UR17, PT ;  /* 0x00000011ec007c0c */ /* 0x040fe2000bfc6270 */
[----:B------:R-:W-:Y:S04]  /*8470*/  DEPBAR.LE SB0, 0x0 ;  /* 0x000080000000791a */ /* 0x000fe80000000000 */
[----:B------:R-:W-:Y:S01]  /*8480*/  BAR.SYNC.DEFER_BLOCKING 0x0 ;  /* 0x0000000000007b1d */ /* 0x000fe20000010000 */
[C---:B------:R-:W-:Y:S01]  /*8490*/  IADD3 R166, R236.reuse, 0xc0, RZ ;  /* 0x000000c0eca67810 */ /* 0x040fe20007ffe0ff */
[C---:B------:R-:W-:Y:S01]  /*84a0*/  VIADD R3, R236.reuse, 0x40 ;  /* 0x00000040ec037836 */ /* 0x040fe20000000000 */
[----:B------:R-:W-:Y:S01]  /*84b0*/  MOV R164, R237 ;  /* 0x000000ed00a47202 */ /* 0x000fe20000000f00 */
[----:B------:R-:W-:Y:S03]  /*84c0*/  VIADD R2, R236, 0x80 ;  /* 0x00000080ec027836 */ /* 0x000fe60000000000 */
        /* <DEDUP_REMOVED lines=71> */
.L_x_1539:
[CC--:B------:R-:W-:Y:S01]  /*8940*/  LEA R2, P1, R3.reuse, R246.reuse, 0x1 ;  /* 0x000000f603027211 */ /* 0x0c0fe200078208ff */
[----:B------:R-:W-:Y:S01]  /*8950*/  @P6 STS.128 [R235+0x10000], RZ ;  /* 0x010000ffeb006388 */ /* 0x000fe20000000c00 */
[C---:B------:R-:W-:Y:S01]  /*8960*/  IADD3 R249, P2, R3.reuse, UR24, RZ ;  /* 0x0000001803f97c10 */ /* 0x040fe2000ff5e0ff */
[----:B------:R-:W-:Y:S01]  /*8970*/  UISETP.GT.AND UP0, UPT, UR22, UR12, UPT ;  /* 0x0000000c1600728c */ /* 0x000fe2000bf04270 */
        /* <DEDUP_REMOVED lines=398> */
.L_x_1541:
        /* <DEDUP_REMOVED lines=117> */
.L_x_1540:
[----:B------:R-:W-:Y:S01]  /*a9b0*/  FMNMX.FTZ R2, R4, R165, !PT ;  /* 0x000000a504027209 */ /* 0x000fe20007810000 */
[----:B-1----:R-:W-:Y:S01]  /*a9c0*/  LDSM.16.MT88.4 R172, [R226+0x10000] ;  /* 0x01000000e2ac783b */ /* 0x002fe20000004200 */
[----:B------:R-:W-:Y:S01]  /*a9d0*/  FMNMX.FTZ R164, R6, R0, !PT ;  /* 0x0000000006a47209 */ /* 0x000fe20007810000 */
[----:B------:R-:W-:Y:S01]  /*a9e0*/  UISETP.GT.AND UP0, UPT, UR22, UR12, UPT ;  /* 0x0000000c1600728c */ /* 0x000fe2000bf04270 */
[----:B------:R-:W-:Y:S01]  /*a9f0*/  FMNMX.FTZ R3, R5, R2, !PT ;  /* 0x0000000205037209 */ /* 0x000fe20007810000 */
[----:B------:R-:W-:Y:S01]  /*aa00*/  UIADD3 UR22, UR22, -0x1, URZ ;  /* 0xffffffff16167890 */ /* 0x000fe2000fffe03f */
[----:B------:R-:W-:Y:S01]  /*aa10*/  FMNMX.FTZ R167, R7, R164, !PT ;  /* 0x000000a407a77209 */ /* 0x000fe20007810000 */
[----:B------:R-:W-:Y:S01]  /*aa20*/  UMOV UR10, UR19 ;  /* 0x00000013000a7c82 */ /* 0x000fe20008000000 */
[----:B------:R-:W-:Y:S01]  /*aa30*/  FMNMX.FTZ R2, R8, R3, !PT ;  /* 0x0000000308027209 */ /* 0x000fe20007810000 */
[----:B------:R-:W-:Y:S01]  /*aa40*/  LDSM.16.MT88.4 R176, [R225+0x10000] ;  /* 0x01000000e1b0783b */ /* 0x000fe20000004200 */
[----:B------:R-:W-:Y:S01]  /*aa50*/  FMNMX.FTZ R164, R10, R167, !PT ;  /* 0x000000a70aa47209 */ /* 0x000fe20007810000 */
[----:B------:R-:W-:Y:S01]  /*aa60*/  UMOV UR11, UR18 ;  /* 0x00000012000b7c82 */ /* 0x000fe20008000000 */
        /* <DEDUP_REMOVED lines=81> */
[----:B------:R-:W-:Y:S01]  /*af80*/  FMUL.FTZ R49, R2, R49 ;  /* 0x0000003102317220 */ /* 0x000fe20000410000 */
        /* <DEDUP_REMOVED lines=28> */
[--C-:B------:R-:W-:Y:S01]  /*b150*/  FFMA.FTZ R250, R26, UR4, -R198.reuse ;  /* 0x000000041afa7c23 */ /* 0x100fe200080108c6 */
[----:B------:R-:W-:Y:S01]  /*b160*/  FFMA.FTZ R251, R27, UR4, -R198 ;  /* 0x000000041bfb7c23 */ /* 0x000fe200080108c6 */
[C---:B------:R-:W-:Y:S01]  /*b170*/  FMUL.FTZ R72, R2.reuse, R72 ;  /* 0x0000004802487220 */ /* 0x040fe20000410000 */
[----:B------:R-:W-:Y:S01]  /*b180*/  LDSM.16.MT88.4 R24, [R224+0x11000] ;  /* 0x01100000e018783b */ /* 0x000fe20000004200 */
[----:B------:R-:W-:Y:S01]  /*b190*/  FMUL.FTZ R73, R2, R73 ;  /* 0x0000004902497220 */ /* 0x000fe20000410000 */
[C---:B------:R-:W-:Y:S01]  /*b1a0*/  FMUL.FTZ R74, R0.reuse, R74 ;  /* 0x0000004a004a7220 */ /* 0x040fe20000410000 */
[----:B------:R-:W-:Y:S03]  /*b1b0*/  FMUL.FTZ R75, R0, R75 ;  /* 0x0000004b004b7220 */ /* 0x000fe60000410000 */
[----:B------:R-:W3:Y:S01]  /*b1c0*/  MUFU.EX2 R196, R196 ;  /* 0x000000c400c47308 */ /* 0x000ee20000000800 */
[----:B--2---:R-:W-:Y:S01]  /*b1d0*/  F2FP.F16.F32.PACK_AB R162, R7, R6 ;  /* 0x0000000607a2723e */ /* 0x004fe200000000ff */
        /* <DEDUP_REMOVED lines=15> */
[----:B---3--:R-:W-:Y:S01]  /*b2d0*/  F2FP.F16.F32.PACK_AB R163, R196, R167 ;  /* 0x000000a7c4a3723e */ /* 0x008fe200000000ff */
[----:B------:R-:W-:Y:S01]  /*b2e0*/  FMUL.FTZ R91, R0, R91 ;  /* 0x0000005b005b7220 */ /* 0x000fe20000410000 */
[C---:B------:R-:W-:Y:S01]  /*b2f0*/  FMUL.FTZ R92, R2.reuse, R92 ;  /* 0x0000005c025c7220 */ /* 0x040fe20000410000 */
[----:B------:R-:W-:Y:S01]  /*b300*/  FMUL.FTZ R93, R2, R93 ;  /* 0x0000005d025d7220 */ /* 0x000fe20000410000 */
[C---:B------:R-:W-:Y:S01]  /*b310*/  FMUL.FTZ R94, R0.reuse, R94 ;  /* 0x0000005e005e7220 */ /* 0x040fe20000410000 */
[----:B------:R-:W-:Y:S01]  /*b320*/  FMUL.FTZ R95, R0, R95 ;  /* 0x0000005f005f7220 */ /* 0x000fe20000410000 */
[C---:B------:R-:W-:Y:S01]  /*b330*/  FMUL.FTZ R96, R2.reuse, R96 ;  /* 0x0000006002607220 */ /* 0x040fe20000410000 */
[C---:B-1----:R-:W-:Y:S01]  /*b340*/  HMMA.16816.F32 R8, R160.reuse, R168, R8 ;  /* 0x000000a8a008723c */ /* 0x042fe20000001808 */
[----:B------:R-:W-:Y:S01]  /*b350*/  MUFU.EX2 R248, R248 ;  /* 0x000000f800f87308 */ /* 0x000fe20000000800 */
[----:B------:R-:W-:Y:S03]  /*b360*/  PLOP3.LUT P1, PT, PT, PT, UP0, 0x80, 0x0 ;  /* 0x000000000000781c */ /* 0x000fe60003f2f008 */
[----:B------:R-:W-:Y:S01]  /*b370*/  FMUL.FTZ R97, R2, R97 ;  /* 0x0000006102617220 */ /* 0x000fe20000410000 */
[C---:B------:R-:W-:Y:S01]  /*b380*/  HMMA.16816.F32 R36, R160.reuse, R170, R36 ;  /* 0x000000aaa024723c */ /* 0x040fe20000001824 */
[----:B------:R-:W1:Y:S04]  /*b390*/  LDSM.16.MT88.4 R168, [R224+0x10000] ;  /* 0x01000000e0a8783b */ /* 0x000e680000004200 */
[----:B------:R-:W-:Y:S01]  /*b3a0*/  MUFU.EX2 R249, R249 ;  /* 0x000000f900f97308 */ /* 0x000fe20000000800 */
[C---:B------:R-:W-:Y:S01]  /*b3b0*/  FMUL.FTZ R98, R0.reuse, R98 ;  /* 0x0000006200627220 */ /* 0x040fe20000410000 */
[C---:B------:R-:W-:Y:S04]  /*b3c0*/  HMMA.16816.F32 R40, R160.reuse, R172, R40 ;  /* 0x000000aca028723c */ /* 0x040fe80000001828 */
[----:B------:R-:W-:Y:S02]  /*b3d0*/  FMUL.FTZ R99, R0, R99 ;  /* 0x0000006300637220 */ /* 0x000fe40000410000 */
[C---:B------:R-:W-:Y:S01]  /*b3e0*/  HMMA.16816.F32 R44, R160.reuse, R174, R44 ;  /* 0x000000aea02c723c */ /* 0x040fe2000000182c */
[----:B------:R-:W2:Y:S01]  /*b3f0*/  LDSM.16.MT88.4 R172, [R228+0x12000] ;  /* 0x01200000e4ac783b */ /* 0x000ea20000004200 */
[----:B------:R-:W-:Y:S03]  /*b400*/  MUFU.EX2 R250, R250 ;  /* 0x000000fa00fa7308 */ /* 0x000fe60000000800 */
[C---:B------:R-:W-:Y:S01]  /*b410*/  FMUL.FTZ R100, R2.reuse, R100 ;  /* 0x0000006402647220 */ /* 0x040fe20000410000 */
[C---:B------:R-:W-:Y:S06]  /*b420*/  HMMA.16816.F32 R48, R160.reuse, R176, R48 ;  /* 0x000000b0a030723c */ /* 0x040fec0000001830 */
[----:B------:R-:W-:Y:S01]  /*b430*/  MUFU.EX2 R251, R251 ;  /* 0x000000fb00fb7308 */ /* 0x000fe20000000800 */
[----:B------:R-:W-:Y:S01]  /*b440*/  FMUL.FTZ R101, R2, R101 ;  /* 0x0000006502657220 */ /* 0x000fe20000410000 */
[C---:B------:R-:W-:Y:S01]  /*b450*/  HMMA.16816.F32 R52, R160.reuse, R178, R52 ;  /* 0x000000b2a034723c */ /* 0x040fe20000001834 */
[----:B------:R-:W3:Y:S02]  /*b460*/  LDSM.16.MT88.4 R176, [R226+0x12000] ;  /* 0x01200000e2b0783b */ /* 0x000ee40000004200 */
[C---:B------:R-:W-:Y:S01]  /*b470*/  FMUL.FTZ R102, R0.reuse, R102 ;  /* 0x0000006600667220 */ /* 0x040fe20000410000 */
[----:B------:R-:W-:Y:S01]  /*b480*/  FMUL.FTZ R103, R0, R103 ;  /* 0x0000006700677220 */ /* 0x000fe20000410000 */
        /* <DEDUP_REMOVED lines=8> */
[C---:B-1----:R-:W-:Y:S03]  /*b510*/  HMMA.16816.F32 R56, R160.reuse, R168, R56 ;  /* 0x000000a8a038723c */ /* 0x042fe60000001838 */
[C---:B------:R-:W-:Y:S01]  /*b520*/  FMUL.FTZ R112, R2.reuse, R112 ;  /* 0x0000007002707220 */ /* 0x040fe20000410000 */
[----:B------:R-:W-:Y:S01]  /*b530*/  FMUL.FTZ R113, R2, R113 ;  /* 0x0000007102717220 */ /* 0x000fe20000410000 */
[C---:B------:R-:W-:Y:S01]  /*b540*/  FMUL.FTZ R114, R0.reuse, R114 ;  /* 0x0000007200727220 */ /* 0x040fe20000410000 */
[C---:B------:R-:W-:Y:S01]  /*b550*/  HMMA.16816.F32 R60, R160.reuse, R170, R60 ;  /* 0x000000aaa03c723c */ /* 0x040fe2000000183c */
[----:B------:R-:W1:Y:S04]  /*b560*/  LDSM.16.MT88.4 R168, [R225+0x12000] ;  /* 0x01200000e1a8783b */ /* 0x000e680000004200 */
[----:B------:R-:W-:Y:S01]  /*b570*/  FMUL.FTZ R115, R0, R115 ;  /* 0x0000007300737220 */ /* 0x000fe20000410000 */
[C---:B--2---:R-:W-:Y:S05]  /*b580*/  HMMA.16816.F32 R64, R160.reuse, R172, R64 ;  /* 0x000000aca040723c */ /* 0x044fea0000001840 */
[C---:B------:R-:W-:Y:S01]  /*b590*/  FMUL.FTZ R116, R2.reuse, R116 ;  /* 0x0000007402747220 */ /* 0x040fe20000410000 */
[C---:B------:R-:W-:Y:S01]  /*b5a0*/  HMMA.16816.F32 R68, R160.reuse, R174, R68 ;  /* 0x000000aea044723c */ /* 0x040fe20000001844 */
[----:B------:R-:W2:Y:S04]  /*b5b0*/  LDSM.16.MT88.4 R172, [R224+0x12000] ;  /* 0x01200000e0ac783b */ /* 0x000ea80000004200 */
[----:B------:R-:W-:Y:S01]  /*b5c0*/  FMUL.FTZ R117, R2, R117 ;  /* 0x0000007502757220 */ /* 0x000fe20000410000 */
[C---:B---3--:R-:W-:Y:S05]  /*b5d0*/  HMMA.16816.F32 R72, R160.reuse, R176, R72 ;  /* 0x000000b0a048723c */ /* 0x048fea0000001848 */
[C---:B------:R-:W-:Y:S01]  /*b5e0*/  FMUL.FTZ R118, R0.reuse, R118 ;  /* 0x0000007600767220 */ /* 0x040fe20000410000 */
[C---:B------:R-:W-:Y:S01]  /*b5f0*/  HMMA.16816.F32 R76, R160.reuse, R178, R76 ;  /* 0x000000b2a04c723c */ /* 0x040fe2000000184c */
[----:B------:R-:W3:Y:S04]  /*b600*/  LDSM.16.MT88.4 R176, [R228+0x14000] ;  /* 0x01400000e4b0783b */ /* 0x000ee80000004200 */
        /* <DEDUP_REMOVED lines=10> */
[C---:B-1----:R-:W-:Y:S03]  /*b6b0*/  HMMA.16816.F32 R80, R160.reuse, R168, R80 ;  /* 0x000000a8a050723c */ /* 0x042fe60000001850 */
[----:B------:R-:W-:Y:S01]  /*b6c0*/  FMUL.FTZ R129, R2, R129 ;  /* 0x0000008102817220 */ /* 0x000fe20000410000 */
[C---:B------:R-:W-:Y:S01]  /*b6d0*/  FMUL.FTZ R130, R0.reuse, R130 ;  /* 0x0000008200827220 */ /* 0x040fe20000410000 */
[----:B------:R-:W-:Y:S01]  /*b6e0*/  FMUL.FTZ R131, R0, R131 ;  /* 0x0000008300837220 */ /* 0x000fe20000410000 */
[C---:B------:R-:W-:Y:S01]  /*b6f0*/  HMMA.16816.F32 R84, R160.reuse, R170, R84 ;  /* 0x000000aaa054723c */ /* 0x040fe20000001854 */
[----:B------:R-:W1:Y:S04]  /*b700*/  LDSM.16.MT88.4 R168, [R226+0x14000] ;  /* 0x01400000e2a8783b */ /* 0x000e680000004200 */
[C---:B------:R-:W-:Y:S01]  /*b710*/  FMUL.FTZ R132, R2.reuse, R132 ;  /* 0x0000008402847220 */ /* 0x040fe20000410000 */
[C---:B--2---:R-:W-:Y:S05]  /*b720*/  HMMA.16816.F32 R88, R160.reuse, R172, R88 ;  /* 0x000000aca058723c */ /* 0x044fea0000001858 */
[----:B------:R-:W-:Y:S01]  /*b730*/  FMUL.FTZ R133, R2, R133 ;  /* 0x0000008502857220 */ /* 0x000fe20000410000 */
[C---:B------:R-:W-:Y:S01]  /*b740*/  HMMA.16816.F32 R92, R160.reuse, R174, R92 ;  /* 0x000000aea05c723c */ /* 0x040fe2000000185c */
[----:B------:R-:W2:Y:S04]  /*b750*/  LDSM.16.MT88.4 R172, [R225+0x14000] ;  /* 0x01400000e1ac783b */ /* 0x000ea80000004200 */
[C---:B------:R-:W-:Y:S01]  /*b760*/  FMUL.FTZ R134, R0.reuse, R134 ;  /* 0x0000008600867220 */ /* 0x040fe20000410000 */
[C---:B---3--:R-:W-:Y:S05]  /*b770*/  HMMA.16816.F32 R96, R160.reuse, R176, R96 ;  /* 0x000000b0a060723c */ /* 0x048fea0000001860 */
[----:B------:R-:W-:Y:S01]  /*b780*/  FMUL.FTZ R135, R0, R135 ;  /* 0x0000008700877220 */ /* 0x000fe20000410000 */
[C---:B------:R-:W-:Y:S01]  /*b790*/  HMMA.16816.F32 R100, R160.reuse, R178, R100 ;  /* 0x000000b2a064723c */ /* 0x040fe20000001864 */
[----:B------:R-:W3:Y:S04]  /*b7a0*/  LDSM.16.MT88.4 R176, [R224+0x14000] ;  /* 0x01400000e0b0783b */ /* 0x000ee80000004200 */
[--C-:B------:R-:W-:Y:S01]  /*b7b0*/  FFMA.FTZ R201, R12, UR4, -R200.reuse ;  /* 0x000000040cc97c23 */ /* 0x100fe200080108c8 */
[C---:B------:R-:W-:Y:S01]  /*b7c0*/  FMUL.FTZ R12, R2.reuse, R156 ;  /* 0x0000009c020c7220 */ /* 0x040fe20000410000 */
[----:B------:R-:W-:Y:S01]  /*b7d0*/  FFMA.FTZ R202, R13, UR4, -R200 ;  /* 0x000000040dca7c23 */ /* 0x000fe200080108c8 */
[C---:B------:R-:W-:Y:S03]  /*b7e0*/  FMUL.FTZ R13, R2.reuse, R157 ;  /* 0x0000009d020d7220 */ /* 0x040fe60000410000 */
[C---:B------:R-:W-:Y:S01]  /*b7f0*/  FMUL.FTZ R136, R2.reuse, R136 ;  /* 0x0000008802887220 */ /* 0x040fe20000410000 */
[----:B------:R-:W-:Y:S01]  /*b800*/  FMUL.FTZ R137, R2, R137 ;  /* 0x0000008902897220 */ /* 0x000fe20000410000 */
[C---:B------:R-:W-:Y:S01]  /*b810*/  FMUL.FTZ R138, R0.reuse, R138 ;  /* 0x0000008a008a7220 */ /* 0x040fe20000410000 */
[----:B------:R-:W-:Y:S01]  /*b820*/  FMUL.FTZ R139, R0, R139 ;  /* 0x0000008b008b7220 */ /* 0x000fe20000410000 */
[--C-:B------:R-:W-:Y:S01]  /*b830*/  FFMA.FTZ R203, R14, UR4, -R198.reuse ;  /* 0x000000040ecb7c23 */ /* 0x100fe200080108c6 */
[C---:B------:R-:W-:Y:S01]  /*b840*/  FMUL.FTZ R14, R0.reuse, R158 ;  /* 0x0000009e000e7220 */ /* 0x040fe20000410000 */
[C---:B-1----:R-:W-:Y:S01]  /*b850*/  HMMA.16816.F32 R104, R160.reuse, R168, R104 ;  /* 0x000000a8a068723c */ /* 0x042fe20000001868 */
[----:B------:R-:W-:Y:S02]  /*b860*/  MUFU.EX2 R201, R201 ;  /* 0x000000c900c97308 */ /* 0x000fe40000000800 */
[----:B------:R-:W-:Y:S01]  /*b870*/  FFMA.FTZ R204, R15, UR4, -R198 ;  /* 0x000000040fcc7c23 */ /* 0x000fe200080108c6 */
[----:B------:R-:W-:Y:S01]  /*b880*/  FMUL.FTZ R15, R0, R159 ;  /* 0x0000009f000f7220 */ /* 0x000fe20000410000 */
[C---:B------:R-:W-:Y:S01]  /*b890*/  FMUL.FTZ R140, R2.reuse, R140 ;  /* 0x0000008c028c7220 */ /* 0x040fe20000410000 */
[C---:B------:R-:W-:Y:S01]  /*b8a0*/  HMMA.16816.F32 R108, R160.reuse, R170, R108 ;  /* 0x000000aaa06c723c */ /* 0x040fe2000000186c */
[----:B------:R-:W1:Y:S04]  /*b8b0*/  LDSM.16.MT88.4 R168, [R228+0x16000] ;  /* 0x01600000e4a8783b */ /* 0x000e680000004200 */
[----:B------:R-:W4:Y:S01]  /*b8c0*/  MUFU.EX2 R202, R202 ;  /* 0x000000ca00ca7308 */ /* 0x000f220000000800 */
[----:B------:R-:W-:Y:S01]  /*b8d0*/  FMUL.FTZ R141, R2, R141 ;  /* 0x0000008d028d7220 */ /* 0x000fe20000410000 */
[C---:B--2---:R-:W-:Y:S02]  /*b8e0*/  HMMA.16816.F32 R112, R160.reuse, R172, R112 ;  /* 0x000000aca070723c */ /* 0x044fe40000001870 */
[----:B------:R-:W-:Y:S02]  /*b8f0*/  LDSM.16.MT88.4 R156, [R228+0x10800] ;  /* 0x01080000e49c783b */ /* 0x000fe40000004200 */
[C---:B------:R-:W-:Y:S02]  /*b900*/  FMUL.FTZ R142, R0.reuse, R142 ;  /* 0x0000008e008e7220 */ /* 0x040fe40000410000 */
[C---:B------:R-:W-:Y:S02]  /*b910*/  HMMA.16816.F32 R116, R160.reuse, R174, R116 ;  /* 0x000000aea074723c */ /* 0x040fe40000001874 */
[----:B------:R-:W-:Y:S02]  /*b920*/  MUFU.EX2 R203, R203 ;  /* 0x000000cb00cb7308 */ /* 0x000fe40000000800 */
[----:B------:R-:W2:Y:S02]  /*b930*/  LDSM.16.MT88.4 R172, [R226+0x16000] ;  /* 0x01600000e2ac783b */ /* 0x000ea40000004200 */
[C---:B---3--:R-:W-:Y:S06]  /*b940*/  HMMA.16816.F32 R120, R160.reuse, R176, R120 ;  /* 0x000000b0a078723c */ /* 0x048fec0000001878 */
[----:B------:R-:W3:Y:S01]  /*b950*/  MUFU.EX2 R204, R204 ;  /* 0x000000cc00cc7308 */ /* 0x000ee20000000800 */
[----:B------:R-:W-:Y:S01]  /*b960*/  FMUL.FTZ R143, R0, R143 ;  /* 0x0000008f008f7220 */ /* 0x000fe20000410000 */
[C---:B------:R-:W-:Y:S01]  /*b970*/  HMMA.16816.F32 R124, R160.reuse, R178, R124 ;  /* 0x000000b2a07c723c */ /* 0x040fe2000000187c */
[----:B------:R-:W5:Y:S02]  /*b980*/  LDSM.16.MT88.4 R176, [R225+0x16000] ;  /* 0x01600000e1b0783b */ /* 0x000f640000004200 */
[--C-:B------:R-:W-:Y:S01]  /*b990*/  FFMA.FTZ R205, R16, UR4, -R200.reuse ;  /* 0x0000000410cd7c23 */ /* 0x100fe200080108c8 */
[----:B------:R-:W-:Y:S01]  /*b9a0*/  FFMA.FTZ R206, R17, UR4, -R200 ;  /* 0x0000000411ce7c23 */ /* 0x000fe200080108c8 */
[--C-:B------:R-:W-:Y:S01]  /*b9b0*/  FFMA.FTZ R207, R18, UR4, -R198.reuse ;  /* 0x0000000412cf7c23 */ /* 0x100fe200080108c6 */
[----:B------:R-:W-:Y:S01]  /*b9c0*/  FFMA.FTZ R244, R19, UR4, -R198 ;  /* 0x0000000413f47c23 */ /* 0x000fe200080108c6 */
[----:B------:R-:W-:Y:S01]  /*b9d0*/  FMUL.FTZ R16, R2, R152 ;  /* 0x0000009802107220 */ /* 0x000fe20000410000 */
[----:B----4-:R-:W-:Y:S03]  /*b9e0*/  F2FP.F16.F32.PACK_AB R152, R202, R201 ;  /* 0x000000c9ca98723e */ /* 0x010fe600000000ff */
[----:B------:R-:W-:Y:S01]  /*b9f0*/  FMUL.FTZ R17, R2, R153 ;  /* 0x0000009902117220 */ /* 0x000fe20000410000 */
[----:B---3--:R-:W-:Y:S01]  /*ba00*/  F2FP.F16.F32.PACK_AB R153, R204, R203 ;  /* 0x000000cbcc99723e */ /* 0x008fe200000000ff */
[C---:B------:R-:W-:Y:S01]  /*ba10*/  FMUL.FTZ R18, R0.reuse, R154 ;  /* 0x0000009a00127220 */ /* 0x040fe20000410000 */
[----:B------:R-:W-:Y:S01]  /*ba20*/  FMUL.FTZ R19, R0, R155 ;  /* 0x0000009b00137220 */ /* 0x000fe20000410000 */
[C---:B-1----:R-:W-:Y:S01]  /*ba30*/  HMMA.16816.F32 R128, R160.reuse, R168, R128 ;  /* 0x000000a8a080723c */ /* 0x042fe20000001880 */
[----:B------:R-:W-:Y:S02]  /*ba40*/  MUFU.EX2 R205, R205 ;  /* 0x000000cd00cd7308 */ /* 0x000fe40000000800 */
[C---:B------:R-:W-:Y:S01]  /*ba50*/  FMUL.FTZ R144, R2.reuse, R144 ;  /* 0x0000009002907220 */ /* 0x040fe20000410000 */
[----:B------:R-:W-:Y:S01]  /*ba60*/  FMUL.FTZ R145, R2, R145 ;  /* 0x0000009102917220 */ /* 0x000fe20000410000 */
[C---:B------:R-:W-:Y:S01]  /*ba70*/  FMUL.FTZ R146, R0.reuse, R146 ;  /* 0x0000009200927220 */ /* 0x040fe20000410000 */
[C---:B------:R-:W-:Y:S01]  /*ba80*/  HMMA.16816.F32 R132, R160.reuse, R170, R132 ;  /* 0x000000aaa084723c */ /* 0x040fe20000001884 */
[----:B------:R-:W1:Y:S04]  /*ba90*/  LDSM.16.MT88.4 R168, [R224+0x16000] ;  /* 0x01600000e0a8783b */ /* 0x000e680000004200 */
[----:B------:R-:W3:Y:S01]  /*baa0*/  MUFU.EX2 R206, R206 ;  /* 0x000000ce00ce7308 */ /* 0x000ee20000000800 */
[----:B------:R-:W-:Y:S01]  /*bab0*/  FMUL.FTZ R147, R0, R147 ;  /* 0x0000009300937220 */ /* 0x000fe20000410000 */
[C---:B------:R-:W-:Y:S01]  /*bac0*/  FMUL.FTZ R148, R2.reuse, R148 ;  /* 0x0000009402947220 */ /* 0x040fe20000410000 */
[----:B------:R-:W-:Y:S03]  /*bad0*/  FMUL.FTZ R149, R2, R149 ;  /* 0x0000009502957220 */ /* 0x000fe60000410000 */
[C---:B------:R-:W-:Y:S01]  /*bae0*/  FMUL.FTZ R150, R0.reuse, R150 ;  /* 0x0000009600967220 */ /* 0x040fe20000410000 */
[C---:B--2---:R-:W-:Y:S03]  /*baf0*/  HMMA.16816.F32 R136, R160.reuse, R172, R136 ;  /* 0x000000aca088723c */ /* 0x044fe60000001888 */
[----:B------:R-:W-:Y:S01]  /*bb00*/  MUFU.EX2 R207, R207 ;  /* 0x000000cf00cf7308 */ /* 0x000fe20000000800 */
[----:B------:R-:W-:Y:S01]  /*bb10*/  FMUL.FTZ R151, R0, R151 ;  /* 0x0000009700977220 */ /* 0x000fe20000410000 */
[----:B------:R-:W-:Y:S01]  /*bb20*/  FFMA.FTZ R197, R2, R245, R197 ;  /* 0x000000f502c57223 */ /* 0x000fe200000100c5 */
[----:B------:R-:W-:Y:S01]  /*bb30*/  MOV R165, R164 ;  /* 0x000000a400a57202 */ /* 0x000fe20000000f00 */
[C---:B------:R-:W-:Y:S01]  /*bb40*/  HMMA.16816.F32 R12, R160.reuse, R174, R12 ;  /* 0x000000aea00c723c */ /* 0x040fe2000000180c */
[----:B------:R-:W2:Y:S05]  /*bb50*/  LDSM.16.MT88.4 R172, [R226+0x10800] ;  /* 0x01080000e2ac783b */ /* 0x000eaa0000004200 */
[----:B------:R-:W4:Y:S01]  /*bb60*/  MUFU.EX2 R244, R244 ;  /* 0x000000f400f47308 */ /* 0x000f220000000800 */
[----:B---3--:R-:W-:Y:S01]  /*bb70*/  F2FP.F16.F32.PACK_AB R154, R206, R205 ;  /* 0x000000cdce9a723e */ /* 0x008fe200000000ff */
[C---:B-----5:R-:W-:Y:S03]  /*bb80*/  HMMA.16816.F32 R140, R160.reuse, R176, R140 ;  /* 0x000000b0a08c723c */ /* 0x060fe6000000188c */
[----:B------:R-:W-:Y:S03]  /*bb90*/  FFMA.FTZ R199, R0, R243, R199 ;  /* 0x000000f300c77223 */ /* 0x000fe600000100c7 */
[C---:B------:R-:W-:Y:S01]  /*bba0*/  HMMA.16816.F32 R16, R160.reuse, R178, R16 ;  /* 0x000000b2a010723c */ /* 0x040fe20000001810 */
[----:B------:R-:W3:Y:S04]  /*bbb0*/  LDSM.16.MT88.4 R176, [R224+0x10800] ;  /* 0x01080000e0b0783b */ /* 0x000ee80000004200 */
[----:B------:R-:W-:Y:S01]  /*bbc0*/  FADD.FTZ R197, R166, R197 ;  /* 0x000000c5a6c57221 */ /* 0x000fe20000010000 */
[----:B------:R-:W-:Y:S01]  /*bbd0*/  FADD.FTZ R0, R5, R199 ;  /* 0x000000c705007221 */ /* 0x000fe20000010000 */
[----:B----4-:R-:W-:Y:S04]  /*bbe0*/  F2FP.F16.F32.PACK_AB R155, R244, R207 ;  /* 0x000000cff49b723e */ /* 0x010fe800000000ff */
[----:B------:R-:W-:Y:S01]  /*bbf0*/  FADD.FTZ R6, R6, R197 ;  /* 0x000000c506067221 */ /* 0x000fe20000010000 */
[----:B------:R-:W-:Y:S01]  /*bc00*/  FADD.FTZ R167, R167, R0 ;  /* 0x00000000a7a77221 */ /* 0x000fe20000010000 */
[C---:B-1----:R-:W-:Y:S03]  /*bc10*/  HMMA.16816.F32 R144, R160.reuse, R168, R144 ;  /* 0x000000a8a090723c */ /* 0x042fe60000001890 */
[----:B------:R-:W-:Y:S01]  /*bc20*/  MOV R0, R3 ;  /* 0x0000000300007202 */ /* 0x000fe20000000f00 */
[----:B------:R-:W-:Y:S01]  /*bc30*/  FADD.FTZ R6, R7, R6 ;  /* 0x0000000607067221 */ /* 0x000fe20000010000 */
[----:B------:R-:W-:Y:S01]  /*bc40*/  FADD.FTZ R196, R196, R167 ;  /* 0x000000a7c4c47221 */ /* 0x000fe20000010000 */
[----:B------:R-:W-:Y:S01]  /*bc50*/  HMMA.16816.F32 R148, R160, R170, R148 ;  /* 0x000000aaa094723c */ /* 0x000fe20000001894 */
[----:B------:R-:W1:Y:S04]  /*bc60*/  LDSM.16.MT88.4 R160, [R224+0x12800] ;  /* 0x01280000e0a0783b */ /* 0x000e680000004200 */
        /* <DEDUP_REMOVED lines=21> */
[C---:B------:R-:W-:Y:S06]  /*bdc0*/  HMMA.16816.F32 R64, R152.reuse, R184, R64 ;  /* 0x000000b89840723c */ /* 0x040fec0000001840 */
[C---:B------:R-:W-:Y:S01]  /*bdd0*/  HMMA.16816.F32 R68, R152.reuse, R186, R68 ;  /* 0x000000ba9844723c */ /* 0x040fe20000001844 */
[----:B------:R-:W-:Y:S05]  /*bde0*/  LDSM.16.MT88.4 R184, [R226+0x13000] ;  /* 0x01300000e2b8783b */ /* 0x000fea0000004200 */
[C---:B------:R-:W-:Y:S06]  /*bdf0*/  HMMA.16816.F32 R72, R152.reuse, R188, R72 ;  /* 0x000000bc9848723c */ /* 0x040fec0000001848 */
[C---:B------:R-:W-:Y:S01]  /*be00*/  HMMA.16816.F32 R76, R152.reuse, R190, R76 ;  /* 0x000000be984c723c */ /* 0x040fe2000000184c */
[----:B------:R-:W-:Y:S05]  /*be10*/  LDSM.16.MT88.4 R188, [R224+0x13000] ;  /* 0x01300000e0bc783b */ /* 0x000fea0000004200 */
[C---:B------:R-:W-:Y:S06]  /*be20*/  HMMA.16816.F32 R80, R152.reuse, R192, R80 ;  /* 0x000000c09850723c */ /* 0x040fec0000001850 */
[C---:B------:R-:W-:Y:S05]  /*be30*/  HMMA.16816.F32 R84, R152.reuse, R194, R84 ;  /* 0x000000c29854723c */ /* 0x040fea0000001854 */
[--C-:B------:R-:W-:Y:S01]  /*be40*/  FFMA.FTZ R192, R20, UR4, -R200.reuse ;  /* 0x0000000414c07c23 */ /* 0x100fe200080108c8 */
[C---:B-1----:R-:W-:Y:S05]  /*be50*/  HMMA.16816.F32 R88, R152.reuse, R160, R88 ;  /* 0x000000a09858723c */ /* 0x042fea0000001858 */
[----:B------:R-:W-:Y:S01]  /*be60*/  FFMA.FTZ R193, R21, UR4, -R200 ;  /* 0x0000000415c17c23 */ /* 0x000fe200080108c8 */
[C---:B------:R-:W-:Y:S01]  /*be70*/  HMMA.16816.F32 R92, R152.reuse, R162, R92 ;  /* 0x000000a2985c723c */ /* 0x040fe2000000185c */
[----:B------:R-:W1:Y:S01]  /*be80*/  LDSM.16.MT88.4 R160, [R228+0x16800] ;  /* 0x01680000e4a0783b */ /* 0x000e620000004200 */
[----:B------:R-:W-:Y:S03]  /*be90*/  MUFU.EX2 R192, R192 ;  /* 0x000000c000c07308 */ /* 0x000fe60000000800 */
[--C-:B------:R-:W-:Y:S01]  /*bea0*/  FFMA.FTZ R194, R22, UR4, -R198.reuse ;  /* 0x0000000416c27c23 */ /* 0x100fe200080108c6 */
[C---:B----4-:R-:W-:Y:S06]  /*beb0*/  HMMA.16816.F32 R96, R152.reuse, R168, R96 ;  /* 0x000000a89860723c */ /* 0x050fec0000001860 */
[----:B------:R-:W4:Y:S01]  /*bec0*/  MUFU.EX2 R193, R193 ;  /* 0x000000c100c17308 */ /* 0x000f220000000800 */
[----:B------:R-:W-:Y:S01]  /*bed0*/  F2FP.F16.F32.PACK_AB R22, R249, R248 ;  /* 0x000000f8f916723e */ /* 0x000fe200000000ff */
[C---:B------:R-:W-:Y:S01]  /*bee0*/  HMMA.16816.F32 R100, R152.reuse, R170, R100 ;  /* 0x000000aa9864723c */ /* 0x040fe20000001864 */
[----:B------:R-:W1:Y:S02]  /*bef0*/  LDSM.16.MT88.4 R168, [R226+0x16800] ;  /* 0x01680000e2a8783b */ /* 0x000e640000004200 */
[----:B------:R-:W-:Y:S03]  /*bf00*/  FFMA.FTZ R195, R23, UR4, -R198 ;  /* 0x0000000417c37c23 */ /* 0x000fe600080108c6 */
[C---:B-----5:R-:W-:Y:S02]  /*bf10*/  HMMA.16816.F32 R104, R152.reuse, R156, R104 ;  /* 0x0000009c9868723c */ /* 0x060fe40000001868 */
[----:B------:R-:W-:Y:S03]  /*bf20*/  MUFU.EX2 R194, R194 ;  /* 0x000000c200c27308 */ /* 0x000fe60000000800 */
[----:B------:R-:W-:Y:S01]  /*bf30*/  F2FP.F16.F32.PACK_AB R23, R251, R250 ;  /* 0x000000fafb17723e */ /* 0x000fe200000000ff */
[C---:B------:R-:W-:Y:S01]  /*bf40*/  HMMA.16816.F32 R108, R152.reuse, R158, R108 ;  /* 0x0000009e986c723c */ /* 0x040fe2000000186c */
[----:B------:R-:W5:Y:S05]  /*bf50*/  LDSM.16.MT88.4 R156, [R225+0x16800] ;  /* 0x01680000e19c783b */ /* 0x000f6a0000004200 */
[----:B------:R-:W1:Y:S01]  /*bf60*/  MUFU.EX2 R195, R195 ;  /* 0x000000c300c37308 */ /* 0x000e620000000800 */
[C---:B----4-:R-:W-:Y:S01]  /*bf70*/  F2FP.F16.F32.PACK_AB R20, R193.reuse, R192 ;  /* 0x000000c0c114723e */ /* 0x050fe200000000ff */
[C---:B--2---:R-:W-:Y:S03]  /*bf80*/  HMMA.16816.F32 R112, R152.reuse, R172, R112 ;  /* 0x000000ac9870723c */ /* 0x044fe60000001870 */
[----:B------:R-:W-:Y:S03]  /*bf90*/  FADD.FTZ R192, R192, R205 ;  /* 0x000000cdc0c07221 */ /* 0x000fe60000010000 */
[C---:B------:R-:W-:Y:S01]  /*bfa0*/  HMMA.16816.F32 R116, R152.reuse, R174, R116 ;  /* 0x000000ae9874723c */ /* 0x040fe20000001874 */
[----:B------:R-:W2:Y:S04]  /*bfb0*/  LDSM.16.MT88.4 R172, [R224+0x16800] ;  /* 0x01680000e0ac783b */ /* 0x000ea80000004200 */
[----:B------:R-:W-:Y:S01]  /*bfc0*/  FADD.FTZ R193, R193, R192 ;  /* 0x000000c0c1c17221 */ /* 0x000fe20000010000 */
[C---:B---3--:R-:W-:Y:S05]  /*bfd0*/  HMMA.16816.F32 R120, R152.reuse, R176, R120 ;  /* 0x000000b09878723c */ /* 0x048fea0000001878 */
[C---:B-1----:R-:W-:Y:S01]  /*bfe0*/  F2FP.F16.F32.PACK_AB R21, R195.reuse, R194 ;  /* 0x000000c2c315723e */ /* 0x042fe200000000ff */
[C---:B------:R-:W-:Y:S01]  /*bff0*/  HMMA.16816.F32 R124, R152.reuse, R178, R124 ;  /* 0x000000b2987c723c */ /* 0x040fe2000000187c */
[----:B------:R-:W-:Y:S04]  /*c000*/  LDSM.16.MT88.4 R176, [R226+0x11000] ;  /* 0x01100000e2b0783b */ /* 0x000fe80000004200 */
[----:B------:R-:W-:Y:S01]  /*c010*/  FADD.FTZ R194, R194, R207 ;  /* 0x000000cfc2c27221 */ /* 0x000fe20000010000 */
[C---:B------:R-:W-:Y:S05]  /*c020*/  HMMA.16816.F32 R128, R152.reuse, R160, R128 ;  /* 0x000000a09880723c */ /* 0x040fea0000001880 */
[----:B------:R-:W-:Y:S01]  /*c030*/  FADD.FTZ R195, R195, R194 ;  /* 0x000000c2c3c37221 */ /* 0x000fe20000010000 */
[C---:B------:R-:W-:Y:S01]  /*c040*/  HMMA.16816.F32 R132, R152.reuse, R162, R132 ;  /* 0x000000a29884723c */ /* 0x040fe20000001884 */
[----:B------:R-:W1:Y:S04]  /*c050*/  LDSM.16.MT88.4 R160, [R228+0x11000] ;  /* 0x01100000e4a0783b */ /* 0x000e680000004200 */
[----:B------:R-:W-:Y:S01]  /*c060*/  FADD.FTZ R248, R248, R193 ;  /* 0x000000c1f8f87221 */ /* 0x000fe20000010000 */
[C---:B------:R-:W-:Y:S05]  /*c070*/  HMMA.16816.F32 R136, R152.reuse, R168, R136 ;  /* 0x000000a89888723c */ /* 0x040fea0000001888 */
[----:B------:R-:W-:Y:S01]  /*c080*/  FADD.FTZ R250, R250, R195 ;  /* 0x000000c3fafa7221 */ /* 0x000fe20000010000 */
[C---:B------:R-:W-:Y:S01]  /*c090*/  HMMA.16816.F32 R12, R152.reuse, R170, R12 ;  /* 0x000000aa980c723c */ /* 0x040fe2000000180c */
[----:B------:R-:W3:Y:S04]  /*c0a0*/  LDSM.16.MT88.4 R168, [R225+0x11000] ;  /* 0x01100000e1a8783b */ /* 0x000ee80000004200 */
[----:B------:R-:W-:Y:S01]  /*c0b0*/  FADD.FTZ R249, R249, R248 ;  /* 0x000000f8f9f97221 */ /* 0x000fe20000010000 */
[C---:B-----5:R-:W-:Y:S05]  /*c0c0*/  HMMA.16816.F32 R140, R152.reuse, R156, R140 ;  /* 0x0000009c988c723c */ /* 0x060fea000000188c */
[----:B------:R-:W-:Y:S01]  /*c0d0*/  FADD.FTZ R251, R251, R250 ;  /* 0x000000fafbfb7221 */ /* 0x000fe20000010000 */
[C---:B------:R-:W-:Y:S01]  /*c0e0*/  HMMA.16816.F32 R16, R152.reuse, R158, R16 ;  /* 0x0000009e9810723c */ /* 0x040fe20000001810 */
[----:B------:R-:W4:Y:S05]  /*c0f0*/  LDSM.16.MT88.4 R156, [R225+0x13000] ;  /* 0x01300000e19c783b */ /* 0x000f2a0000004200 */
[C---:B--2---:R-:W-:Y:S06]  /*c100*/  HMMA.16816.F32 R144, R152.reuse, R172, R144 ;  /* 0x000000ac9890723c */ /* 0x044fec0000001890 */
[----:B------:R-:W-:Y:S01]  /*c110*/  HMMA.16816.F32 R148, R152, R174, R148 ;  /* 0x000000ae9894723c */ /* 0x000fe20000001894 */
[----:B------:R-:W2:Y:S05]  /*c120*/  LDSM.16.MT88.4 R152, [R228+0x15000] ;  /* 0x01500000e498783b */ /* 0x000eaa0000004200 */
[C---:B-1----:R-:W-:Y:S03]  /*c130*/  HMMA.16816.F32 R8, R20.reuse, R160, R8 ;  /* 0x000000a01408723c */ /* 0x042fe60000001808 */
[----:B------:R-:W1:Y:S03]  /*c140*/  LDSM.16.MT88.4 R172, [R226+0x15000] ;  /* 0x01500000e2ac783b */ /* 0x000e660000004200 */
[C---:B------:R-:W-:Y:S05]  /*c150*/  HMMA.16816.F32 R36, R20.reuse, R162, R36 ;  /* 0x000000a21424723c */ /* 0x040fea0000001824 */
[----:B------:R-:W5:Y:S01]  /*c160*/  LDSM.16.MT88.4 R160, [R225+0x15000] ;  /* 0x01500000e1a0783b */ /* 0x000f620000004200 */
[C---:B------:R-:W-:Y:S06]  /*c170*/  HMMA.16816.F32 R40, R20.reuse, R176, R40 ;  /* 0x000000b01428723c */ /* 0x040fec0000001828 */
[C---:B------:R-:W-:Y:S01]  /*c180*/  HMMA.16816.F32 R44, R20.reuse, R178, R44 ;  /* 0x000000b2142c723c */ /* 0x040fe2000000182c */
[----:B------:R-:W-:Y:S05]  /*c190*/  LDSM.16.MT88.4 R176, [R226+0x11800] ;  /* 0x01180000e2b0783b */ /* 0x000fea0000004200 */
[C---:B---3--:R-:W-:Y:S06]  /*c1a0*/  HMMA.16816.F32 R48, R20.reuse, R168, R48 ;  /* 0x000000a81430723c */ /* 0x048fec0000001830 */
[C---:B------:R-:W-:Y:S01]  /*c1b0*/  HMMA.16816.F32 R52, R20.reuse, R170, R52 ;  /* 0x000000aa1434723c */ /* 0x040fe20000001834 */
[----:B------:R-:W-:Y:S05]  /*c1c0*/  LDSM.16.MT88.4 R168, [R225+0x17000] ;  /* 0x01700000e1a8783b */ /* 0x000fea0000004200 */
[C---:B------:R-:W-:Y:S06]  /*c1d0*/  HMMA.16816.F32 R56, R20.reuse, R24, R56 ;  /* 0x000000181438723c */ /* 0x040fec0000001838 */
[C---:B------:R-:W-:Y:S01]  /*c1e0*/  HMMA.16816.F32 R60, R20.reuse, R26, R60 ;  /* 0x0000001a143c723c */ /* 0x040fe2000000183c */
[----:B------:R-:W3:Y:S05]  /*c1f0*/  LDSM.16.MT88.4 R24, [R224+0x15000] ;  /* 0x01500000e018783b */ /* 0x000eea0000004200 */
[C---:B------:R-:W-:Y:S06]  /*c200*/  HMMA.16816.F32 R64, R20.reuse, R180, R64 ;  /* 0x000000b41440723c */ /* 0x040fec0000001840 */
[C---:B------:R-:W-:Y:S05]  /*c210*/  HMMA.16816.F32 R68, R20.reuse, R182, R68 ;  /* 0x000000b61444723c */ /* 0x040fea0000001844 */
[--C-:B------:R-:W-:Y:S01]  /*c220*/  FFMA.FTZ R180, R28, UR4, -R200.reuse ;  /* 0x000000041cb47c23 */ /* 0x100fe200080108c8 */
[C---:B------:R-:W-:Y:S05]  /*c230*/  HMMA.16816.F32 R72, R20.reuse, R184, R72 ;  /* 0x000000b81448723c */ /* 0x040fea0000001848 */
[----:B------:R-:W-:Y:S01]  /*c240*/  FFMA.FTZ R181, R29, UR4, -R200 ;  /* 0x000000041db57c23 */ /* 0x000fe200080108c8 */
[C---:B------:R-:W-:Y:S01]  /*c250*/  HMMA.16816.F32 R76, R20.reuse, R186, R76 ;  /* 0x000000ba144c723c */ /* 0x040fe2000000184c */
[----:B------:R-:W-:Y:S04]  /*c260*/  MUFU.EX2 R180, R180 ;  /* 0x000000b400b47308 */ /* 0x000fe80000000800 */
[--C-:B------:R-:W-:Y:S01]  /*c270*/  FFMA.FTZ R182, R30, UR4, -R198.reuse ;  /* 0x000000041eb67c23 */ /* 0x100fe200080108c6 */
[C---:B----4-:R-:W-:Y:S05]  /*c280*/  HMMA.16816.F32 R80, R20.reuse, R156, R80 ;  /* 0x0000009c1450723c */ /* 0x050fea0000001850 */
[----:B------:R-:W4:Y:S01]  /*c290*/  MUFU.EX2 R181, R181 ;  /* 0x000000b500b57308 */ /* 0x000f220000000800 */
[----:B------:R-:W-:Y:S01]  /*c2a0*/  FFMA.FTZ R183, R31, UR4, -R198 ;  /* 0x000000041fb77c23 */ /* 0x000fe200080108c6 */
[C---:B------:R-:W-:Y:S01]  /*c2b0*/  HMMA.16816.F32 R84, R20.reuse, R158, R84 ;  /* 0x0000009e1454723c */ /* 0x040fe20000001854 */
[----:B------:R-:W-:Y:S03]  /*c2c0*/  LDSM.16.MT88.4 R156, [R226+0x17000] ;  /* 0x01700000e29c783b */ /* 0x000fe60000004200 */
[----:B------:R-:W-:Y:S02]  /*c2d0*/  FFMA.FTZ R184, R32, UR4, -R200 ;  /* 0x0000000420b87c23 */ /* 0x000fe400080108c8 */
[C---:B------:R-:W-:Y:S02]  /*c2e0*/  HMMA.16816.F32 R88, R20.reuse, R188, R88 ;  /* 0x000000bc1458723c */ /* 0x040fe40000001858 */
[----:B------:R-:W-:Y:S01]  /*c2f0*/  MUFU.EX2 R182, R182 ;  /* 0x000000b600b67308 */ /* 0x000fe20000000800 */
[----:B------:R-:W-:Y:S02]  /*c300*/  LDSM.16.MT88.4 R28, [R224+0x17000] ;  /* 0x01700000e01c783b */ /* 0x000fe40000004200 */
[----:B------:R-:W-:Y:S01]  /*c310*/  FFMA.FTZ R186, R34, UR4, -R198 ;  /* 0x0000000422ba7c23 */ /* 0x000fe200080108c6 */
[C---:B------:R-:W-:Y:S06]  /*c320*/  HMMA.16816.F32 R92, R20.reuse, R190, R92 ;  /* 0x000000be145c723c */ /* 0x040fec000000185c */
[----:B------:R-:W4:Y:S01]  /*c330*/  MUFU.EX2 R183, R183 ;  /* 0x000000b700b77308 */ /* 0x000f220000000800 */
[----:B------:R-:W-:Y:S01]  /*c340*/  FFMA.FTZ R200, R33, UR4, -R200 ;  /* 0x0000000421c87c23 */ /* 0x000fe200080108c8 */
[C---:B--2---:R-:W-:Y:S03]  /*c350*/  HMMA.16816.F32 R96, R20.reuse, R152, R96 ;  /* 0x000000981460723c */ /* 0x044fe60000001860 */
[----:B------:R-:W-:Y:S03]  /*c360*/  FFMA.FTZ R198, R35, UR4, -R198 ;  /* 0x0000000423c67c23 */ /* 0x000fe600080108c6 */
[C---:B------:R-:W-:Y:S01]  /*c370*/  HMMA.16816.F32 R100, R20.reuse, R154, R100 ;  /* 0x0000009a1464723c */ /* 0x040fe20000001864 */
[----:B------:R-:W2:Y:S01]  /*c380*/  LDSM.16.MT88.4 R152, [R228+0x17000] ;  /* 0x01700000e498783b */ /* 0x000ea20000004200 */
[----:B------:R-:W-:Y:S04]  /*c390*/  MUFU.EX2 R184, R184 ;  /* 0x000000b800b87308 */ /* 0x000fe80000000800 */
[C---:B-1----:R-:W-:Y:S03]  /*c3a0*/  HMMA.16816.F32 R104, R20.reuse, R172, R104 ;  /* 0x000000ac1468723c */ /* 0x042fe60000001868 */
[----:B------:R-:W-:Y:S03]  /*c3b0*/  LDSM.16.MT88.4 R32, [R225+0x11800] ;  /* 0x01180000e120783b */ /* 0x000fe60000004200 */
[----:B------:R-:W1:Y:S01]  /*c3c0*/  MUFU.EX2 R185, R200 ;  /* 0x000000c800b97308 */ /* 0x000e620000000800 */
[C---:B------:R-:W-:Y:S04]  /*c3d0*/  HMMA.16816.F32 R108, R20.reuse, R174, R108 ;  /* 0x000000ae146c723c */ /* 0x040fe8000000186c */
[----:B------:R-:W1:Y:S02]  /*c3e0*/  LDSM.16.MT88.4 R172, [R228+0x11800] ;  /* 0x01180000e4ac783b */ /* 0x000e640000004200 */
[C---:B-----5:R-:W-:Y:S03]  /*c3f0*/  HMMA.16816.F32 R112, R20.reuse, R160, R112 ;  /* 0x000000a01470723c */ /* 0x060fe60000001870 */
[----:B------:R-:W-:Y:S03]  /*c400*/  MUFU.EX2 R186, R186 ;  /* 0x000000ba00ba7308 */ /* 0x000fe60000000800 */
[C---:B------:R-:W-:Y:S07]  /*c410*/  HMMA.16816.F32 R116, R20.reuse, R162, R116 ;  /* 0x000000a21474723c */ /* 0x040fee0000001874 */
[----:B------:R-:W5:Y:S01]  /*c420*/  MUFU.EX2 R187, R198 ;  /* 0x000000c600bb7308 */ /* 0x000f620000000800 */
[C---:B---3--:R-:W-:Y:S06]  /*c430*/  HMMA.16816.F32 R120, R20.reuse, R24, R120 ;  /* 0x000000181478723c */ /* 0x048fec0000001878 */
[C---:B------:R-:W-:Y:S05]  /*c440*/  HMMA.16816.F32 R124, R20.reuse, R26, R124 ;  /* 0x0000001a147c723c */ /* 0x040fea000000187c */
[----:B----4-:R-:W-:Y:S01]  /*c450*/  F2FP.F16.F32.PACK_AB R24, R181, R180 ;  /* 0x000000b4b518723e */ /* 0x010fe200000000ff */
[C---:B--2---:R-:W-:Y:S05]  /*c460*/  HMMA.16816.F32 R128, R20.reuse, R152, R128 ;  /* 0x000000981480723c */ /* 0x044fea0000001880 */
[----:B------:R-:W-:Y:S01]  /*c470*/  F2FP.F16.F32.PACK_AB R25, R183, R182 ;  /* 0x000000b6b719723e */ /* 0x000fe200000000ff */
[C---:B------:R-:W-:Y:S01]  /*c480*/  HMMA.16816.F32 R132, R20.reuse, R154, R132 ;  /* 0x0000009a1484723c */ /* 0x040fe20000001884 */
[----:B------:R-:W2:Y:S04]  /*c490*/  LDSM.16.MT88.4 R152, [R224+0x11800] ;  /* 0x01180000e098783b */ /* 0x000ea80000004200 */
[----:B-1----:R-:W-:Y:S01]  /*c4a0*/  F2FP.F16.F32.PACK_AB R26, R185, R184 ;  /* 0x000000b8b91a723e */ /* 0x002fe200000000ff */
[C---:B------:R-:W-:Y:S05]  /*c4b0*/  HMMA.16816.F32 R136, R20.reuse, R156, R136 ;  /* 0x0000009c1488723c */ /* 0x040fea0000001888 */
[----:B-----5:R-:W-:Y:S01]  /*c4c0*/  F2FP.F16.F32.PACK_AB R27, R187, R186 ;  /* 0x000000babb1b723e */ /* 0x020fe200000000ff */
        /* <DEDUP_REMOVED lines=18> */
[C---:B------:R-:W-:Y:S05]  /*c5f0*/  HMMA.16816.F32 R40, R24.reuse, R176, R40 ;  /* 0x000000b01828723c */ /* 0x040fea0000001828 */
[----:B------:R-:W-:Y:S01]  /*c600*/  FADD.FTZ R245, R185, R184 ;  /* 0x000000b8b9f57221 */ /* 0x000fe20000010000 */
[C---:B------:R-:W-:Y:S01]  /*c610*/  HMMA.16816.F32 R44, R24.reuse, R178, R44 ;  /* 0x000000b2182c723c */ /* 0x040fe2000000182c */
[----:B------:R-:W5:Y:S04]  /*c620*/  LDSM.16.MT88.4 R172, [R226+0x15800] ;  /* 0x01580000e2ac783b */ /* 0x000f680000004200 */
[----:B------:R-:W-:Y:S01]  /*c630*/  FADD.FTZ R243, R187, R186 ;  /* 0x000000babbf37221 */ /* 0x000fe20000010000 */
[C---:B------:R-:W-:Y:S03]  /*c640*/  HMMA.16816.F32 R48, R24.reuse, R32, R48 ;  /* 0x000000201830723c */ /* 0x040fe60000001830 */
[----:B------:R-:W5:Y:S03]  /*c650*/  LDSM.16.MT88.4 R176, [R225+0x15800] ;  /* 0x01580000e1b0783b */ /* 0x000f660000004200 */
[C---:B------:R-:W-:Y:S05]  /*c660*/  HMMA.16816.F32 R52, R24.reuse, R34, R52 ;  /* 0x000000221834723c */ /* 0x040fea0000001834 */
[----:B------:R-:W5:Y:S01]  /*c670*/  LDSM.16.MT88.4 R32, [R224+0x15800] ;  /* 0x01580000e020783b */ /* 0x000f620000004200 */
[C---:B--2---:R-:W-:Y:S06]  /*c680*/  HMMA.16816.F32 R56, R24.reuse, R152, R56 ;  /* 0x000000981838723c */ /* 0x044fec0000001838 */
[C---:B------:R-:W-:Y:S01]  /*c690*/  HMMA.16816.F32 R60, R24.reuse, R154, R60 ;  /* 0x0000009a183c723c */ /* 0x040fe2000000183c */
[----:B------:R-:W2:Y:S05]  /*c6a0*/  LDSM.16.MT88.4 R152, [R228+0x17800] ;  /* 0x01780000e498783b */ /* 0x000eaa0000004200 */
[C---:B-1----:R-:W-:Y:S06]  /*c6b0*/  HMMA.16816.F32 R64, R24.reuse, R156, R64 ;  /* 0x0000009c1840723c */ /* 0x042fec0000001840 */
[C---:B------:R-:W-:Y:S01]  /*c6c0*/  HMMA.16816.F32 R68, R24.reuse, R158, R68 ;  /* 0x0000009e1844723c */ /* 0x040fe20000001844 */
[----:B------:R-:W1:Y:S05]  /*c6d0*/  LDSM.16.MT88.4 R156, [R226+0x17800] ;  /* 0x01780000e29c783b */ /* 0x000e6a0000004200 */
[C---:B---3--:R-:W-:Y:S06]  /*c6e0*/  HMMA.16816.F32 R72, R24.reuse, R20, R72 ;  /* 0x000000141848723c */ /* 0x048fec0000001848 */
[C---:B------:R-:W-:Y:S01]  /*c6f0*/  HMMA.16816.F32 R76, R24.reuse, R22, R76 ;  /* 0x00000016184c723c */ /* 0x040fe2000000184c */
[----:B------:R-:W-:Y:S05]  /*c700*/  LDSM.16.MT88.4 R20, [R224+0x17800] ;  /* 0x01780000e014783b */ /* 0x000fea0000004200 */
[C---:B----4-:R-:W-:Y:S06]  /*c710*/  HMMA.16816.F32 R80, R24.reuse, R28, R80 ;  /* 0x0000001c1850723c */ /* 0x050fec0000001850 */
[C---:B------:R-:W-:Y:S06]  /*c720*/  HMMA.16816.F32 R84, R24.reuse, R30, R84 ;  /* 0x0000001e1854723c */ /* 0x040fec0000001854 */
[C---:B-----5:R-:W-:Y:S06]  /*c730*/  HMMA.16816.F32 R88, R24.reuse, R8, R88 ;  /* 0x000000081858723c */ /* 0x060fec0000001858 */
[C---:B------:R-:W-:Y:S01]  /*c740*/  HMMA.16816.F32 R92, R24.reuse, R10, R92 ;  /* 0x0000000a185c723c */ /* 0x040fe2000000185c */
[----:B------:R-:W3:Y:S05]  /*c750*/  LDSM.16.MT88.4 R8, [R225+0x17800] ;  /* 0x01780000e108783b */ /* 0x000eea0000004200 */
[C---:B------:R-:W-:Y:S06]  /*c760*/  HMMA.16816.F32 R96, R24.reuse, R168, R96 ;  /* 0x000000a81860723c */ /* 0x040fec0000001860 */
[C---:B------:R-:W-:Y:S06]  /*c770*/  HMMA.16816.F32 R100, R24.reuse, R170, R100 ;  /* 0x000000aa1864723c */ /* 0x040fec0000001864 */
[C---:B------:R-:W-:Y:S06]  /*c780*/  HMMA.16816.F32 R104, R24.reuse, R172, R104 ;  /* 0x000000ac1868723c */ /* 0x040fec0000001868 */
[C---:B------:R-:W-:Y:S06]  /*c790*/  HMMA.16816.F32 R108, R24.reuse, R174, R108 ;  /* 0x000000ae186c723c */ /* 0x040fec000000186c */
[C---:B------:R-:W-:Y:S06]  /*c7a0*/  HMMA.16816.F32 R112, R24.reuse, R176, R112 ;  /* 0x000000b01870723c */ /* 0x040fec0000001870 */
        /* <DEDUP_REMOVED lines=14> */
.L_x_1538:
[----:B------:R-:W1:Y:S01]  /*c890*/  SHFL.BFLY PT, R0, R243, 0x2, 0x1f ;  /* 0x0c401f00f3007f89 */ /* 0x000e6200000e0000 */
[----:B------:R-:W2:Y:S01]  /*c8a0*/  S2UR UR4, SR_CgaCtaId ;  /* 0x00000000000479c3 */ /* 0x000ea20000008800 */
[----:B------:R-:W-:Y:S01]  /*c8b0*/  MOV R7, 0x3f800000 ;  /* 0x3f80000000077802 */ /* 0x000fe20000000f00 */
[----:B------:R-:W-:Y:S01]  /*c8c0*/  UMOV UR6, 0x400 ;  /* 0x0000040000067882 */ /* 0x000fe20000000000 */
[----:B------:R-:W3:Y:S01]  /*c8d0*/  SHFL.BFLY PT, R2, R245, 0x2, 0x1f ;  /* 0x0c401f00f5027f89 */ /* 0x000ee200000e0000 */
[----:B------:R-:W-:Y:S01]  /*c8e0*/  MOV R6, 0x3f800000 ;  /* 0x3f80000000067802 */ /* 0x000fe20000000f00 */
[----:B------:R-:W-:Y:S01]  /*c8f0*/  BSSY B0, `(.L_x_1543) ;  /* 0x0000133000007945 */ /* 0x000fe20003800000 */
[----:B------:R-:W4:Y:S02]  /*c900*/  S2R R11, SR_TID.X ;  /* 0x00000000000b7919 */ /* 0x000f240000002100 */
[----:B------:R-:W-:Y:S06]  /*c910*/  BAR.SYNC.DEFER_BLOCKING 0x0 ;  /* 0x0000000000007b1d */ /* 0x000fec0000010000 */
[----:B------:R-:W5:Y:S01]  /*c920*/  S2R R33, SR_CTAID.Y ;  /* 0x0000000000217919 */ /* 0x000f620000002600 */
[----:B-1----:R-:W-:Y:S01]  /*c930*/  FADD.FTZ R5, R0, R243 ;  /* 0x000000f300057221 */ /* 0x002fe20000010000 */
[----:B--2---:R-:W-:Y:S01]  /*c940*/  ULEA UR4, UR4, UR6, 0x18 ;  /* 0x0000000604047291 */ /* 0x004fe2000f8ec03f */
[----:B------:R-:W1:Y:S01]  /*c950*/  S2R R0, SR_TID.X ;  /* 0x0000000000007919 */ /* 0x000e620000002100 */
[----:B------:R-:W2:Y:S01]  /*c960*/  S2UR UR6, SR_CTAID.X ;  /* 0x00000000000679c3 */ /* 0x000ea20000002500 */
[----:B---3--:R-:W-:-:S02]  /*c970*/  FADD.FTZ R9, R2, R245 ;  /* 0x000000f502097221 */ /* 0x008fc40000010000 */
[----:B------:R-:W3:Y:S04]  /*c980*/  SHFL.BFLY PT, R2, R5, 0x1, 0x1f ;  /* 0x0c201f0005027f89 */ /* 0x000ee800000e0000 */
[----:B------:R-:W5:Y:S01]  /*c990*/  SHFL.BFLY PT, R4, R9, 0x1, 0x1f ;  /* 0x0c201f0009047f89 */ /* 0x000f6200000e0000 */
[----:B----4-:R-:W-:-:S04]  /*c9a0*/  SHF.R.S32.HI R8, RZ, 0x1f, R11 ;  /* 0x0000001fff087819 */ /* 0x010fc8000001140b */
[----:B------:R-:W-:-:S04]  /*c9b0*/  LEA.HI R8, R8, R11, RZ, 0x4 ;  /* 0x0000000b08087211 */ /* 0x000fc800078f20ff */
[----:B------:R-:W-:Y:S01]  /*c9c0*/  SHF.R.S32.HI R8, RZ, 0x4, R8 ;  /* 0x00000004ff087819 */ /* 0x000fe20000011408 */
[----:B--2---:R-:W-:Y:S01]  /*c9d0*/  USHF.L.U32 UR6, UR6, 0x6, URZ ;  /* 0x0000000606067899 */ /* 0x004fe2000800063f */
[----:B---3--:R-:W-:Y:S01]  /*c9e0*/  FADD.FTZ R2, R5, R2 ;  /* 0x0000000205027221 */ /* 0x008fe20000010000 */
[----:B-----5:R-:W-:Y:S01]  /*c9f0*/  FADD.FTZ R4, R9, R4 ;  /* 0x0000000409047221 */ /* 0x020fe20000010000 */
[----:B-1----:R-:W-:-:S03]  /*ca00*/  SHF.R.S32.HI R9, RZ, 0x1f, R0 ;  /* 0x0000001fff097819 */ /* 0x002fc60000011400 */
[----:B------:R-:W-:Y:S02]  /*ca10*/  FSETP.NE.FTZ.AND P3, PT, R2, RZ, PT ;  /* 0x000000ff0200720b */ /* 0x000fe40003f75000 */
[CC--:B------:R-:W-:Y:S02]  /*ca20*/  LEA.HI R10, R9.reuse, R0.reuse, RZ, 0x2 ;  /* 0x00000000090a7211 */ /* 0x0c0fe400078f10ff */
[----:B------:R-:W-:Y:S02]  /*ca30*/  FSETP.NE.FTZ.AND P4, PT, R4, RZ, PT ;  /* 0x000000ff0400720b */ /* 0x000fe40003f95000 */
[--C-:B------:R-:W-:Y:S02]  /*ca40*/  SHF.R.S32.HI R12, RZ, 0x2, R10.reuse ;  /* 0x00000002ff0c7819 */ /* 0x100fe4000001140a */
[----:B------:R-:W-:Y:S02]  /*ca50*/  SHF.R.S32.HI R5, RZ, 0x1f, R10 ;  /* 0x0000001fff057819 */ /* 0x000fe4000001140a */
[----:B------:R-:W-:-:S02]  /*ca60*/  LEA.HI R11, R9, R0, RZ, 0x4 ;  /* 0x00000000090b7211 */ /* 0x000fc400078f20ff */
[----:B------:R-:W-:Y:S01]  /*ca70*/  LEA.HI R5, R5, R12, RZ, 0x3 ;  /* 0x0000000c05057211 */ /* 0x000fe200078f18ff */
[----:B------:R-:W1:Y:S01]  /*ca80*/  @P3 MUFU.RCP R6, R2 ;  /* 0x0000000200063308 */ /* 0x000e620000001000 */
[----:B------:R-:W-:Y:S02]  /*ca90*/  LEA.HI R9, R9, R0, RZ, 0x5 ;  /* 0x0000000009097211 */ /* 0x000fe400078f28ff */
[----:B------:R-:W-:Y:S02]  /*caa0*/  LOP3.LUT R5, R5, 0xfffffff8, RZ, 0xc0, !PT ;  /* 0xfffffff805057812 */ /* 0x000fe400078ec0ff */
[----:B------:R-:W-:Y:S02]  /*cab0*/  LOP3.LUT R15, R10, 0x1ffffffc, RZ, 0xc0, !PT ;  /* 0x1ffffffc0a0f7812 */ /* 0x000fe400078ec0ff */
[----:B------:R-:W-:Y:S01]  /*cac0*/  IADD3 R5, R12, -R5, RZ ;  /* 0x800000050c057210 */ /* 0x000fe20007ffe0ff */
[----:B------:R-:W2:Y:S01]  /*cad0*/  @P4 MUFU.RCP R7, R4 ;  /* 0x0000000400074308 */ /* 0x000ea20000001000 */
[----:B------:R-:W-:-:S02]  /*cae0*/  LOP3.LUT R11, R11, 0xfffffff0, RZ, 0xc0, !PT ;  /* 0xfffffff00b0b7812 */ /* 0x000fc400078ec0ff */
[----:B------:R-:W-:Y:S02]  /*caf0*/  SHF.L.U32 R17, R5, 0x6, RZ ;  /* 0x0000000605117819 */ /* 0x000fe400000006ff */
[----:B------:R-:W-:Y:S02]  /*cb00*/  SHF.R.S32.HI R10, RZ, 0x5, R9 ;  /* 0x00000005ff0a7819 */ /* 0x000fe40000011409 */
[-C--:B------:R-:W-:Y:S01]  /*cb10*/  IADD3 R15, -R15, R0.reuse, RZ ;  /* 0x000000000f0f7210 */ /* 0x080fe20007ffe1ff */
[----:B------:R-:W-:Y:S01]  /*cb20*/  @P4 MUFU.LG2 R4, R4 ;  /* 0x0000000400044308 */ /* 0x000fe20000000c00 */
[----:B------:R-:W-:Y:S01]  /*cb30*/  LOP3.LUT R13, R5, 0x1, RZ, 0xc0, !PT ;  /* 0x00000001050d7812 */ /* 0x000fe200078ec0ff */
[C---:B-1----:R-:W-:Y:S01]  /*cb40*/  FMUL.FTZ R163, R6.reuse, R163 ;  /* 0x000000a306a37220 */ /* 0x042fe20000410000 */
[----:B------:R-:W-:Y:S01]  /*cb50*/  IADD3 R11, -R11, R0, RZ ;  /* 0x000000000b0b7210 */ /* 0x000fe20007ffe1ff */
[C---:B------:R-:W-:Y:S01]  /*cb60*/  FMUL.FTZ R162, R6.reuse, R162 ;  /* 0x000000a206a27220 */ /* 0x040fe20000410000 */
[----:B------:R-:W-:Y:S01]  /*cb70*/  LOP3.LUT R17, R17, 0x1c0, RZ, 0xc0, !PT ;  /* 0x000001c011117812 */ /* 0x000fe200078ec0ff */
[----:B------:R-:W-:Y:S01]  /*cb80*/  FMUL.FTZ R39, R6, R39 ;  /* 0x0000002706277220 */ /* 0x000fe20000410000 */
[----:B------:R-:W-:Y:S01]  /*cb90*/  LEA R12, R10, R15, 0x9 ;  /* 0x0000000f0a0c7211 */ /* 0x000fe200078e48ff */
[----:B------:R-:W-:Y:S01]  /*cba0*/  FMUL.FTZ R38, R6, R38 ;  /* 0x0000002606267220 */ /* 0x000fe20000410000 */
[----:B------:R-:W-:Y:S01]  /*cbb0*/  ISETP.NE.U32.AND P0, PT, R13, 0x1, PT ;  /* 0x000000010d00780c */ /* 0x000fe20003f05070 */
[C---:B--2---:R-:W-:Y:S01]  /*cbc0*/  FMUL.FTZ R160, R7.reuse, R160 ;  /* 0x000000a007a07220 */ /* 0x044fe20000410000 */
[----:B------:R-:W-:Y:S01]  /*cbd0*/  SHF.L.U32 R13, R8, 0x6, RZ ;  /* 0x00000006080d7819 */ /* 0x000fe200000006ff */
[----:B------:R-:W-:Y:S01]  /*cbe0*/  FMUL.FTZ R161, R7, R161 ;  /* 0x000000a107a17220 */ /* 0x000fe20000410000 */
[----:B------:R-:W-:Y:S01]  /*cbf0*/  LEA.HI R15, R11, R11, RZ, 0x1 ;  /* 0x0000000b0b0f7211 */ /* 0x000fe200078f08ff */
[----:B------:R-:W-:Y:S01]  /*cc00*/  FMUL.FTZ R36, R7, R36 ;  /* 0x0000002407247220 */ /* 0x000fe20000410000 */
[----:B------:R-:W-:Y:S01]  /*cc10*/  LEA.HI R17, R17, R17, RZ, 0x1d ;  /* 0x0000001111117211 */ /* 0x000fe200078fe8ff */
[----:B------:R-:W-:Y:S01]  /*cc20*/  FMUL.FTZ R37, R7, R37 ;  /* 0x0000002507257220 */ /* 0x000fe20000410000 */
[----:B------:R-:W-:Y:S01]  /*cc30*/  LOP3.LUT R13, R13, 0x1c0, RZ, 0xc0, !PT ;  /* 0x000001c00d0d7812 */ /* 0x000fe200078ec0ff */
[----:B------:R-:W-:Y:S01]  /*cc40*/  FMUL.FTZ R40, R7, R40 ;  /* 0x0000002807287220 */ /* 0x000fe20000410000 */
[----:B------:R-:W-:Y:S01]  /*cc50*/  SHF.L.U32 R14, R15, 0x2, RZ ;  /* 0x000000020f0e7819 */ /* 0x000fe200000006ff */
[C---:B------:R-:W-:Y:S01]  /*cc60*/  FMUL.FTZ R41, R7.reuse, R41 ;  /* 0x0000002907297220 */ /* 0x040fe20000410000 */
[----:B------:R-:W-:Y:S01]  /*cc70*/  LEA R12, R12, R17, 0x1 ;  /* 0x000000110c0c7211 */ /* 0x000fe200078e08ff */
[----:B------:R-:W-:Y:S01]  /*cc80*/  FMUL.FTZ R44, R7, R44 ;  /* 0x0000002c072c7220 */ /* 0x000fe20000410000 */
[----:B------:R-:W-:Y:S01]  /*cc90*/  LOP3.LUT R14, R13, 0x38, R14, 0xf8, !PT ;  /* 0x000000380d0e7812 */ /* 0x000fe200078ef80e */
[----:B------:R-:W-:Y:S01]  /*cca0*/  FMUL.FTZ R45, R7, R45 ;  /* 0x0000002d072d7220 */ /* 0x000fe20000410000 */
[----:B------:R-:W-:Y:S01]  /*ccb0*/  R2P PR, R5, 0x6 ;  /* 0x0000000605007804 */ /* 0x000fe20000000000 */
[C---:B------:R-:W-:Y:S01]  /*ccc0*/  FMUL.FTZ R48, R7.reuse, R48 ;  /* 0x0000003007307220 */ /* 0x040fe20000410000 */
[----:B------:R-:W-:Y:S01]  /*ccd0*/  SHF.R.U32.HI R13, RZ, 0x3, R13 ;  /* 0x00000003ff0d7819 */ /* 0x000fe2000001160d */
[----:B------:R-:W-:Y:S01]  /*cce0*/  FMUL.FTZ R49, R7, R49 ;  /* 0x0000003107317220 */ /* 0x000fe20000410000 */
[----:B------:R-:W-:Y:S01]  /*ccf0*/  LOP3.LUT R16, R15, 0xffffffe, RZ, 0xc0, !PT ;  /* 0x0ffffffe0f107812 */ /* 0x000fe200078ec0ff */
[C---:B------:R-:W-:Y:S01]  /*cd00*/  FMUL.FTZ R52, R7.reuse, R52 ;  /* 0x0000003407347220 */ /* 0x040fe20000410000 */
[----:B------:R-:W-:Y:S01]  /*cd10*/  LEA R12, R12, UR4, 0x2 ;  /* 0x000000040c0c7c11 */ /* 0x000fe2000f8e10ff */
[C---:B------:R-:W-:Y:S01]  /*cd20*/  FMUL.FTZ R53, R7.reuse, R53 ;  /* 0x0000003507357220 */ /* 0x040fe20000410000 */
[----:B------:R-:W-:Y:S01]  /*cd30*/  MOV R5, 0x40 ;  /* 0x0000004000057802 */ /* 0x000fe20000000f00 */
        /* <DEDUP_REMOVED lines=113> */
[----:B------:R-:W-:Y:S01]  /*d450*/  LOP3.LUT R13, R14, R13, RZ, 0x3c, !PT ;  /* 0x0000000d0e0d7212 */ /* 0x000fe200078e3cff */
[----:B------:R-:W-:Y:S01]  /*d460*/  STS.64 [R12], R160 ;  /* 0x000000a00c007388 */ /* 0x000fe20000000a00 */
[----:B------:R-:W-:Y:S01]  /*d470*/  IADD3 R16, R11, -R16, RZ ;  /* 0x800000100b107210 */ /* 0x000fe20007ffe0ff */
[----:B------:R-:W1:Y:S01]  /*d480*/  @P3 MUFU.LG2 R2, R2 ;  /* 0x0000000200023308 */ /* 0x000e620000000c00 */
[----:B------:R-:W-:Y:S01]  /*d490*/  IADD3 R6, R12, -0x20, RZ ;  /* 0xffffffe00c067810 */ /* 0x000fe20007ffe0ff */
[----:B------:R-:W-:Y:S01]  /*d4a0*/  STS.64 [R12+0x800], R162 ;  /* 0x000800a20c007388 */ /* 0x000fe20000000a00 */
[----:B------:R-:W-:-:S02]  /*d4b0*/  SEL R5, R5, 0xffffffc0, !P1 ;  /* 0xffffffc005057807 */ /* 0x000fc40004800000 */
[----:B------:R-:W-:Y:S02]  /*d4c0*/  @P0 IADD3 R6, R12, 0x20, RZ ;  /* 0x000000200c060810 */ /* 0x000fe40007ffe0ff */
[----:B------:R-:W-:Y:S02]  /*d4d0*/  SEL R7, R7, 0xffffff80, !P2 ;  /* 0xffffff8007077807 */ /* 0x000fe40005000000 */
[----:B------:R-:W-:Y:S01]  /*d4e0*/  LEA R13, R16, R13, 0x2 ;  /* 0x0000000d100d7211 */ /* 0x000fe200078e10ff */
[----:B------:R-:W-:Y:S01]  /*d4f0*/  STS.64 [R6], R36 ;  /* 0x0000002406007388 */ /* 0x000fe20000000a00 */
[C---:B------:R-:W-:Y:S02]  /*d500*/  IADD3 R14, R12.reuse, R5, RZ ;  /* 0x000000050c0e7210 */ /* 0x040fe40007ffe0ff */
[----:B------:R-:W-:Y:S01]  /*d510*/  IADD3 R16, R5, R6, RZ ;  /* 0x0000000605107210 */ /* 0x000fe20007ffe0ff */
[----:B------:R-:W-:Y:S01]  /*d520*/  STS.64 [R6+0x800], R38 ;  /* 0x0008002606007388 */ /* 0x000fe20000000a00 */
[----:B------:R-:W-:-:S02]  /*d530*/  IADD3 R5, R12, R7, RZ ;  /* 0x000000070c057210 */ /* 0x000fc40007ffe0ff */
[----:B------:R-:W-:Y:S01]  /*d540*/  IADD3 R15, R7, R6, RZ ;  /* 0x00000006070f7210 */ /* 0x000fe20007ffe0ff */
[----:B------:R-:W-:Y:S01]  /*d550*/  STS.64 [R14], R40 ;  /* 0x000000280e007388 */ /* 0x000fe20000000a00 */
[-C--:B------:R-:W-:Y:S01]  /*d560*/  IADD3 R17, R14, R7.reuse, RZ ;  /* 0x000000070e117210 */ /* 0x080fe20007ffe0ff */
[----:B-1----:R-:W-:Y:S01]  /*d570*/  @P3 FMUL.FTZ R2, R2, 0.69314718246459960938 ;  /* 0x3f31721802023820 */ /* 0x002fe20000410000 */
[----:B------:R-:W-:Y:S01]  /*d580*/  IADD3 R7, R16, R7, RZ ;  /* 0x0000000710077210 */ /* 0x000fe20007ffe0ff */
[----:B------:R-:W-:Y:S01]  /*d590*/  STS.64 [R14+0x800], R42 ;  /* 0x0008002a0e007388 */ /* 0x000fe20000000a00 */
[----:B------:R-:W-:-:S03]  /*d5a0*/  LOP3.LUT R9, R9, 0xffffffe0, RZ, 0xc0, !PT ;  /* 0xffffffe009097812 */ /* 0x000fc600078ec0ff */
[----:B------:R-:W-:Y:S01]  /*d5b0*/  STS.64 [R16], R44 ;  /* 0x0000002c10007388 */ /* 0x000fe20000000a00 */
[----:B------:R-:W-:Y:S02]  /*d5c0*/  IADD3 R32, -R9, R0, RZ ;  /* 0x0000000009207210 */ /* 0x000fe40007ffe1ff */
[----:B------:R-:W1:Y:S01]  /*d5d0*/  @P3 LDC R0, c[0x0][0x2e8] ;  /* 0x0000ba00ff003b82 */ /* 0x000e620000000800 */
[----:B------:R-:W-:Y:S01]  /*d5e0*/  STS.64 [R16+0x800], R46 ;  /* 0x0008002e10007388 */ /* 0x000fe20000000a00 */
[----:B------:R-:W-:Y:S02]  /*d5f0*/  SHF.R.S32.HI R9, RZ, 0x1f, R32 ;  /* 0x0000001fff097819 */ /* 0x000fe40000011420 */
[----:B------:R-:W-:Y:S01]  /*d600*/  LOP3.LUT P0, RZ, R32, 0x3, RZ, 0xc0, !PT ;  /* 0x0000000320ff7812 */ /* 0x000fe2000780c0ff */
[----:B------:R-:W-:Y:S01]  /*d610*/  STS.64 [R5], R48 ;  /* 0x0000003005007388 */ /* 0x000fe20000000a00 */
[----:B------:R-:W-:-:S03]  /*d620*/  LEA.HI R9, R9, R32, RZ, 0x2 ;  /* 0x0000002009097211 */ /* 0x000fc600078f10ff */
[----:B------:R-:W-:Y:S04]  /*d630*/  STS.64 [R5+0x800], R50 ;  /* 0x0008003205007388 */ /* 0x000fe80000000a00 */
[----:B------:R-:W-:Y:S04]  /*d640*/  STS.64 [R15], R52 ;  /* 0x000000340f007388 */ /* 0x000fe80000000a00 */
[----:B------:R-:W-:Y:S04]  /*d650*/  STS.64 [R15+0x800], R54 ;  /* 0x000800360f007388 */ /* 0x000fe80000000a00 */
[----:B------:R-:W-:Y:S04]  /*d660*/  STS.64 [R17], R56 ;  /* 0x0000003811007388 */ /* 0x000fe80000000a00 */
[----:B------:R-:W-:Y:S04]  /*d670*/  STS.64 [R17+0x800], R58 ;  /* 0x0008003a11007388 */ /* 0x000fe80000000a00 */
[----:B------:R-:W-:Y:S04]  /*d680*/  STS.64 [R7], R60 ;  /* 0x0000003c07007388 */ /* 0x000fe80000000a00 */
[----:B------:R-:W-:Y:S04]  /*d690*/  STS.64 [R7+0x800], R62 ;  /* 0x0008003e07007388 */ /* 0x000fe80000000a00 */
        /* <DEDUP_REMOVED lines=35> */
[----:B------:R2:W-:Y:S04]  /*d8d0*/  STS.64 [R6+0xc800], R134 ;  /* 0x00c8008606007388 */ /* 0x0005e80000000a00 */
[----:B------:R-:W-:Y:S04]  /*d8e0*/  STS.64 [R14+0xc000], R136 ;  /* 0x00c000880e007388 */ /* 0x000fe80000000a00 */
[----:B------:R-:W-:Y:S04]  /*d8f0*/  STS.64 [R14+0xc800], R138 ;  /* 0x00c8008a0e007388 */ /* 0x000fe80000000a00 */
[----:B------:R-:W-:Y:S04]  /*d900*/  STS.64 [R16+0xc000], R156 ;  /* 0x00c0009c10007388 */ /* 0x000fe80000000a00 */
[----:B------:R-:W-:Y:S04]  /*d910*/  STS.64 [R16+0xc800], R158 ;  /* 0x00c8009e10007388 */ /* 0x000fe80000000a00 */
[----:B------:R-:W-:Y:S04]  /*d920*/  STS.64 [R5+0xc000], R140 ;  /* 0x00c0008c05007388 */ /* 0x000fe80000000a00 */
[----:B------:R3:W-:Y:S01]  /*d930*/  STS.64 [R5+0xc800], R142 ;  /* 0x00c8008e05007388 */ /* 0x0007e20000000a00 */
[----:B--2---:R-:W-:-:S03]  /*d940*/  LEA R6, R13, UR4, 0x2 ;  /* 0x000000040d067c11 */ /* 0x004fc6000f8e10ff */
[----:B------:R-:W-:Y:S01]  /*d950*/  STS.64 [R15+0xc000], R152 ;  /* 0x00c000980f007388 */ /* 0x000fe20000000a00 */
[----:B------:R-:W2:Y:S03]  /*d960*/  S2UR UR4, SR_CTAID.Z ;  /* 0x00000000000479c3 */ /* 0x000ea60000002700 */
[----:B------:R-:W-:Y:S04]  /*d970*/  STS.64 [R15+0xc800], R154 ;  /* 0x00c8009a0f007388 */ /* 0x000fe80000000a00 */
[----:B------:R-:W-:Y:S01]  /*d980*/  STS.64 [R17+0xc000], R144 ;  /* 0x00c0009011007388 */ /* 0x000fe20000000a00 */
[----:B------:R-:W4:Y:S03]  /*d990*/  LDC.64 R12, c[0x0][0x2c0] ;  /* 0x0000b000ff0c7b82 */ /* 0x000f260000000a00 */
[----:B------:R-:W-:Y:S04]  /*d9a0*/  STS.64 [R17+0xc800], R146 ;  /* 0x00c8009211007388 */ /* 0x000fe80000000a00 */
[----:B------:R-:W-:Y:S04]  /*d9b0*/  STS.64 [R7+0xc000], R148 ;  /* 0x00c0009407007388 */ /* 0x000fe80000000a00 */
[----:B------:R5:W-:Y:S01]  /*d9c0*/  STS.64 [R7+0xc800], R150 ;  /* 0x00c8009607007388 */ /* 0x000be20000000a00 */
[----:B---3--:R-:W2:Y:S08]  /*d9d0*/  LDC R5, c[0x0][0x270] ;  /* 0x00009c00ff057b82 */ /* 0x008eb00000000800 */
[----:B------:R-:W-:Y:S01]  /*d9e0*/  BAR.SYNC.DEFER_BLOCKING 0x0 ;  /* 0x0000000000007b1d */ /* 0x000fe20000010000 */
[----:B----4-:R-:W-:-:S02]  /*d9f0*/  IMAD R12, R33, R12, UR15 ;  /* 0x0000000f210c7e24 */ /* 0x010fc4000f8e020c */
[----:B------:R-:W-:Y:S01]  /*da00*/  @P4 FMUL.FTZ R33, R4, 0.69314718246459960938 ;  /* 0x3f31721804214820 */ /* 0x000fe20000410000 */
[----:B------:R-:W-:Y:S02]  /*da10*/  SHF.L.U32 R4, R11, 0x2, RZ ;  /* 0x000000020b047819 */ /* 0x000fe400000006ff */
[----:B-----5:R-:W-:Y:S01]  /*da20*/  SHF.R.S32.HI R7, RZ, 0x1f, R10 ;  /* 0x0000001fff077819 */ /* 0x020fe2000001140a */
[----:B------:R3:W4:Y:S03]  /*da30*/  LDS.128 R28, [R6+0x3800] ;  /* 0x00380000061c7984 */ /* 0x0007260000000c00 */
[----:B------:R-:W-:Y:S01]  /*da40*/  LEA.HI R14, R7, R10, RZ, 0x2 ;  /* 0x0000000a070e7211 */ /* 0x000fe200078f10ff */
[----:B------:R3:W3:Y:S01]  /*da50*/  LDS.128 R24, [R6+0x7800] ;  /* 0x0078000006187984 */ /* 0x0006e20000000c00 */
[----:B------:R-:W5:Y:S02]  /*da60*/  @P4 LDC R7, c[0x0][0x2e8] ;  /* 0x0000ba00ff074b82 */ /* 0x000f640000000800 */
[----:B------:R-:W-:Y:S01]  /*da70*/  LOP3.LUT R15, R14, 0xffffffc, RZ, 0xc0, !PT ;  /* 0x0ffffffc0e0f7812 */ /* 0x000fe200078ec0ff */
[----:B------:R3:W3:Y:S01]  /*da80*/  LDS.128 R20, [R6+0xb800] ;  /* 0x00b8000006147984 */ /* 0x0006e20000000c00 */
[----:B------:R-:W-:-:S02]  /*da90*/  MOV R14, 0xff800000 ;  /* 0xff800000000e7802 */ /* 0x000fc40000000f00 */
[----:B------:R-:W-:Y:S01]  /*daa0*/  IADD3 R15, -R15, R10, RZ ;  /* 0x0000000a0f0f7210 */ /* 0x000fe20007ffe1ff */
[----:B------:R3:W3:Y:S01]  /*dab0*/  LDS.128 R16, [R6+0xf800] ;  /* 0x00f8000006107984 */ /* 0x0006e20000000c00 */
[----:B------:R-:W-:-:S04]  /*dac0*/  SHF.R.S32.HI R10, RZ, 0x2, R9 ;  /* 0x00000002ff0a7819 */ /* 0x000fc80000011409 */
[----:B------:R-:W-:Y:S02]  /*dad0*/  LEA R9, R15, R10, 0x4 ;  /* 0x0000000a0f097211 */ /* 0x000fe400078e20ff */
[----:B------:R-:W-:Y:S02]  /*dae0*/  IADD3 R10, RZ, -UR15, RZ ;  /* 0x8000000fff0a7c10 */ /* 0x000fe4000fffe0ff */
[----:B------:R-:W-:Y:S01]  /*daf0*/  MOV R15, 0xff800000 ;  /* 0xff800000000f7802 */ /* 0x000fe20000000f00 */
[----:B-1----:R-:W-:Y:S02]  /*db00*/  @P3 FFMA.FTZ R15, R3, R0, R2 ;  /* 0x00000000030f3223 */ /* 0x002fe40000010002 */
[----:B--2---:R-:W-:-:S04]  /*db10*/  IMAD R10, R5, R10, UR4 ;  /* 0x00000004050a7e24 */ /* 0x004fc8000f8e020a */
[----:B------:R-:W-:Y:S02]  /*db20*/  IMAD R10, R12, R5, R10 ;  /* 0x000000050c0a7224 */ /* 0x000fe400078e020a */
[----:B-----5:R-:W-:Y:S01]  /*db30*/  @P4 FFMA.FTZ R14, R164, R7, R33 ;  /* 0x00000007a40e4223 */ /* 0x020fe20000010021 */
[----:B------:R-:W-:Y:S01]  /*db40*/  SHF.R.S32.HI R5, RZ, 0x1f, R4 ;  /* 0x0000001fff057819 */ /* 0x000fe20000011404 */
[----:B------:R-:W-:Y:S01]  /*db50*/  IMAD R10, R10, R13, UR6 ;  /* 0x000000060a0a7e24 */ /* 0x000fe2000f8e020d */
[----:B---34-:R-:W-:Y:S06]  /*db60*/  @P0 BRA `(.L_x_1544) ;  /* 0x00000000002c0947 */ /* 0x018fec0003800000 */
[C---:B------:R-:W-:Y:S01]  /*db70*/  VIADD R2, R9.reuse, 0x8 ;  /* 0x0000000809027836 */ /* 0x040fe20000000000 */
[----:B------:R-:W-:Y:S01]  /*db80*/  SHF.R.S32.HI R3, RZ, 0x1f, R9 ;  /* 0x0000001fff037819 */ /* 0x000fe20000011409 */
[----:B------:R-:W-:Y:S01]  /*db90*/  ULDC.64 UR6, c[0x0][0x2b8] ;  /* 0x0000ae0000067ab9 */ /* 0x000fe20000000a00 */
[----:B------:R-:W-:Y:S02]  /*dba0*/  IADD3 R0, P0, R10, R9, RZ ;  /* 0x000000090a007210 */ /* 0x000fe40007f1e0ff */
[----:B------:R-:W-:Y:S02]  /*dbb0*/  ISETP.GE.AND P2, PT, R9, UR5, PT ;  /* 0x0000000509007c0c */ /* 0x000fe4000bf46270 */
[----:B------:R-:W-:Y:S02]  /*dbc0*/  ISETP.GE.AND P1, PT, R2, UR5, PT ;  /* 0x0000000502007c0c */ /* 0x000fe4000bf26270 */
[----:B------:R-:W-:Y:S02]  /*dbd0*/  LEA.HI.X.SX32 R3, R10, R3, 0x1, P0 ;  /* 0x000000030a037211 */ /* 0x000fe400000f0eff */
[----:B------:R-:W-:-:S04]  /*dbe0*/  LEA R2, P0, R0, UR6, 0x2 ;  /* 0x0000000600027c11 */ /* 0x000fc8000f8010ff */
[----:B------:R-:W-:-:S05]  /*dbf0*/  LEA.HI.X R3, R0, UR7, R3, 0x2, P0 ;  /* 0x0000000700037c11 */ /* 0x000fca00080f1403 */
[----:B------:R1:W-:Y:S04]  /*dc00*/  @!P2 STG.E desc[UR20][R2.64], R14 ;  /* 0x0000000e0200a986 */ /* 0x0003e8000c101914 */
[----:B------:R1:W-:Y:S02]  /*dc10*/  @!P1 STG.E desc[UR20][R2.64+0x20], R15 ;  /* 0x0000200f02009986 */ /* 0x0003e4000c101914 */
.L_x_1544:
[----:B------:R-:W-:Y:S05]  /*dc20*/  BSYNC B0 ;  /* 0x0000000000007941 */ /* 0x000fea0003800000 */
.L_x_1543:
[----:B------:R-:W-:Y:S01]  /*dc30*/  ULDC UR4, c[0x0][0x2dc] ;  /* 0x0000b70000047ab9 */ /* 0x000fe20000000800 */
[C---:B------:R-:W-:Y:S01]  /*dc40*/  VIADD R0, R8.reuse, 0x18 ;  /* 0x0000001808007836 */ /* 0x040fe20000000000 */
[----:B------:R-:W-:Y:S01]  /*dc50*/  ULDC.64 UR6, c[0x0][0x288] ;  /* 0x0000a20000067ab9 */ /* 0x000fe20000000a00 */
[----:B------:R-:W-:Y:S01]  /*dc60*/  IMAD.WIDE R12, R8, 0x100, R4 ;  /* 0x00000100080c7825 */ /* 0x000fe200078e0204 */
[----:B------:R2:W3:Y:S01]  /*dc70*/  LDS.128 R36, [R6] ;  /* 0x0000000006247984 */ /* 0x0004e20000000c00 */
[----:B------:R-:W-:Y:S01]  /*dc80*/  BSSY B0, `(.L_x_1545) ;  /* 0x0000024000007945 */ /* 0x000fe20003800000 */
[----:B------:R-:W-:Y:S01]  /*dc90*/  ISETP.GE.AND P2, PT, R0, UR5, PT ;  /* 0x0000000500007c0c */ /* 0x000fe2000bf46270 */
[----:B------:R-:W-:Y:S01]  /*dca0*/  IMAD R7, R10, UR4, RZ ;  /* 0x000000040a077c24 */ /* 0x000fe2000f8e02ff */
[----:B------:R2:W4:Y:S01]  /*dcb0*/  LDS.128 R32, [R6+0x4000] ;  /* 0x0040000006207984 */ /* 0x0005220000000c00 */
[C---:B-1----:R-:W-:Y:S02]  /*dcc0*/  VIADD R3, R8.reuse, 0x8 ;  /* 0x0000000808037836 */ /* 0x042fe40000000000 */
[C---:B------:R-:W-:Y:S01]  /*dcd0*/  VIADD R0, R8.reuse, 0x20 ;  /* 0x0000002008007836 */ /* 0x040fe20000000000 */
[----:B------:R-:W-:Y:S01]  /*dce0*/  IADD3 R10, P3, R7, R12, RZ ;  /* 0x0000000c070a7210 */ /* 0x000fe20007f7e0ff */
[----:B------:R-:W-:Y:S01]  /*dcf0*/  VIADD R2, R8, 0x10 ;  /* 0x0000001008027836 */ /* 0x000fe20000000000 */
[----:B------:R-:W-:-:S02]  /*dd00*/  ISETP.GE.AND P0, PT, R3, UR5, PT ;  /* 0x0000000503007c0c */ /* 0x000fc4000bf06270 */
[----:B------:R-:W-:Y:S02]  /*dd10*/  LEA.HI.X.SX32 R3, R7, R13, 0x1, P3 ;  /* 0x0000000d07037211 */ /* 0x000fe400018f0eff */
[----:B------:R-:W-:Y:S01]  /*dd20*/  ISETP.GE.AND P3, PT, R0, UR5, PT ;  /* 0x0000000500007c0c */ /* 0x000fe2000bf66270 */
[----:B------:R-:W-:Y:S01]  /*dd30*/  VIADD R0, R8, 0x30 ;  /* 0x0000003008007836 */ /* 0x000fe20000000000 */
[----:B------:R-:W-:Y:S01]  /*dd40*/  LEA R40, P4, R10, UR6, 0x2 ;  /* 0x000000060a287c11 */ /* 0x000fe2000f8810ff */
[----:B------:R2:W1:Y:S01]  /*dd50*/  LDS.128 R12, [R6+0x8000] ;  /* 0x00800000060c7984 */ /* 0x0004620000000c00 */
[----:B------:R-:W-:Y:S01]  /*dd60*/  ISETP.GE.AND P1, PT, R2, UR5, PT ;  /* 0x0000000502007c0c */ /* 0x000fe2000bf26270 */
[----:B------:R-:W-:Y:S01]  /*dd70*/  VIADD R2, R8, 0x28 ;  /* 0x0000002808027836 */ /* 0x000fe20000000000 */
[----:B------:R-:W-:Y:S01]  /*dd80*/  LEA.HI.X R41, R10, UR7, R3, 0x2, P4 ;  /* 0x000000070a297c11 */ /* 0x000fe2000a0f1403 */
[----:B------:R-:W-:Y:S01]  /*dd90*/  VIADD R3, R4, 0x40 ;  /* 0x0000004004037836 */ /* 0x000fe20000000000 */
[----:B------:R-:W-:Y:S01]  /*dda0*/  ISETP.GE.AND P5, PT, R0, UR5, PT ;  /* 0x0000000500007c0c */ /* 0x000fe2000bfa6270 */
[C---:B------:R-:W-:Y:S01]  /*ddb0*/  VIADD R0, R8.reuse, 0x38 ;  /* 0x0000003808007836 */ /* 0x040fe20000000000 */
[----:B------:R-:W-:-:S02]  /*ddc0*/  ISETP.GE.AND P4, PT, R8, UR5, PT ;  /* 0x0000000508007c0c */ /* 0x000fc4000bf86270 */
[----:B------:R2:W1:Y:S01]  /*ddd0*/  LDS.128 R8, [R6+0xc000] ;  /* 0x00c0000006087984 */ /* 0x0004620000000c00 */
[----:B------:R-:W-:-:S10]  /*dde0*/  ISETP.GE.AND P6, PT, R2, UR5, PT ;  /* 0x0000000502007c0c */ /* 0x000fd4000bfc6270 */
[----:B------:R-:W-:Y:S05]  /*ddf0*/  @P4 BRA `(.L_x_1546) ;  /* 0x0000000000304947 */ /* 0x000fea0003800000 */
[----:B------:R-:W-:Y:S01]  /*de00*/  ULDC UR4, c[0x0][0x2d0] ;  /* 0x0000b40000047ab9 */ /* 0x000fe20000000800 */
[----:B------:R-:W-:Y:S01]  /*de10*/  VIADD R2, R3, 0x40 ;  /* 0x0000004003027836 */ /* 0x000fe20000000000 */
[----:B------:R-:W-:-:S13]  /*de20*/  ISETP.GE.AND P4, PT, R4, UR4, PT ;  /* 0x0000000404007c0c */ /* 0x000fda000bf86270 */
[----:B---3--:R3:W-:Y:S04]  /*de30*/  @!P4 STG.E.64 desc[UR20][R40.64], R36 ;  /* 0x000000242800c986 */ /* 0x0087e8000c101b14 */
[----:B------:R3:W-:Y:S01]  /*de40*/  @!P4 STG.E.64 desc[UR20][R40.64+0x8], R38 ;  /* 0x000008262800c986 */ /* 0x0007e2000c101b14 */
[----:B------:R-:W-:-:S13]  /*de50*/  ISETP.GE.AND P4, PT, R3, UR4, PT ;  /* 0x0000000403007c0c */ /* 0x000fda000bf86270 */
[----:B----4-:R3:W-:Y:S01]  /*de60*/  @!P4 STG.E.128 desc[UR20][R40.64+0x100], R32 ;  /* 0x000100202800c986 */ /* 0x0107e2000c101d14 */
[----:B------:R-:W-:Y:S01]  /*de70*/  ISETP.GE.AND P4, PT, R2, UR4, PT ;  /* 0x0000000402007c0c */ /* 0x000fe2000bf86270 */
[----:B------:R-:W-:-:S12]  /*de80*/  VIADD R2, R3, 0x80 ;  /* 0x0000008003027836 */ /* 0x000fd80000000000 */
[----:B-1----:R3:W-:Y:S01]  /*de90*/  @!P4 STG.E.128 desc[UR20][R40.64+0x200], R12 ;  /* 0x0002000c2800c986 */ /* 0x0027e2000c101d14 */
[----:B------:R-:W-:-:S13]  /*dea0*/  ISETP.GE.AND P4, PT, R2, UR4, PT ;  /* 0x0000000402007c0c */ /* 0x000fda000bf86270 */
[----:B------:R3:W-:Y:S02]  /*deb0*/  @!P4 STG.E.128 desc[UR20][R40.64+0x300], R8 ;  /* 0x000300082800c986 */ /* 0x0007e4000c101d14 */
.L_x_1546:
[----:B------:R-:W-:Y:S05]  /*dec0*/  BSYNC B0 ;  /* 0x0000000000007941 */ /* 0x000fea0003800000 */
.L_x_1545:
[----:B---3--:R3:W2:Y:S01]  /*ded0*/  LDS.128 R36, [R6+0x800] ;  /* 0x0008000006247984 */ /* 0x0086a20000000c00 */
[----:B------:R-:W-:Y:S01]  /*dee0*/  BSSY B0, `(.L_x_1547) ;  /* 0x0000011000007945 */ /* 0x000fe20003800000 */
[----:B------:R-:W-:Y:S02]  /*def0*/  ISETP.GE.AND P4, PT, R0, UR5, PT ;  /* 0x0000000500007c0c */ /* 0x000fe4000bf86270 */
[----:B----4-:R3:W4:Y:S04]  /*df00*/  LDS.128 R32, [R6+0x4800] ;  /* 0x0048000006207984 */ /* 0x0107280000000c00 */
[----:B-1----:R3:W1:Y:S04]  /*df10*/  LDS.128 R12, [R6+0x8800] ;  /* 0x00880000060c7984 */ /* 0x0026680000000c00 */
[----:B------:R3:W1:Y:S01]  /*df20*/  LDS.128 R8, [R6+0xc800] ;  /* 0x00c8000006087984 */ /* 0x0006620000000c00 */
[----:B------:R-:W-:Y:S05]  /*df30*/  @P0 BRA `(.L_x_1548) ;  /* 0x00000000002c0947 */ /* 0x000fea0003800000 */
[----:B------:R-:W-:Y:S01]  /*df40*/  ULDC UR4, c[0x0][0x2d0] ;  /* 0x0000b40000047ab9 */ /* 0x000fe20000000800 */
[----:B------:R-:W-:Y:S01]  /*df50*/  VIADD R0, R3, 0x40 ;  /* 0x0000004003007836 */ /* 0x000fe20000000000 */
[----:B------:R-:W-:-:S13]  /*df60*/  ISETP.GE.AND P0, PT, R4, UR4, PT ;  /* 0x0000000404007c0c */ /* 0x000fda000bf06270 */
[----:B--2---:R2:W-:Y:S01]  /*df70*/  @!P0 STG.E.128 desc[UR20][R40.64+0x2000], R36 ;  /* 0x0020002428008986 */ /* 0x0045e2000c101d14 */
[----:B------:R-:W-:-:S13]  /*df80*/  ISETP.GE.AND P0, PT, R3, UR4, PT ;  /* 0x0000000403007c0c */ /* 0x000fda000bf06270 */
[----:B----4-:R2:W-:Y:S01]  /*df90*/  @!P0 STG.E.128 desc[UR20][R40.64+0x2100], R32 ;  /* 0x0021002028008986 */ /* 0x0105e2000c101d14 */
[----:B------:R-:W-:Y:S01]  /*dfa0*/  ISETP.GE.AND P0, PT, R0, UR4, PT ;  /* 0x0000000400007c0c */ /* 0x000fe2000bf06270 */
[----:B------:R-:W-:-:S12]  /*dfb0*/  VIADD R0, R3, 0x80 ;  /* 0x0000008003007836 */ /* 0x000fd80000000000 */
[----:B-1----:R2:W-:Y:S01]  /*dfc0*/  @!P0 STG.E.128 desc[UR20][R40.64+0x2200], R12 ;  /* 0x0022000c28008986 */ /* 0x0025e2000c101d14 */
[----:B------:R-:W-:-:S13]  /*dfd0*/  ISETP.GE.AND P0, PT, R0, UR4, PT ;  /* 0x0000000400007c0c */ /* 0x000fda000bf06270 */
[----:B------:R2:W-:Y:S02]  /*dfe0*/  @!P0 STG.E.128 desc[UR20][R40.64+0x2300], R8 ;  /* 0x0023000828008986 */ /* 0x0005e4000c101d14 */
.L_x_1548:
[----:B------:R-:W-:Y:S05]  /*dff0*/  BSYNC B0 ;  /* 0x0000000000007941 */ /* 0x000fea0003800000 */
.L_x_1547:
[----:B--2---:R2:W2:Y:S01]  /*e000*/  LDS.128 R36, [R6+0x1000] ;  /* 0x0010000006247984 */ /* 0x0044a20000000c00 */
[----:B------:R-:W-:Y:S03]  /*e010*/  BSSY B0, `(.L_x_1549) ;  /* 0x0000010000007945 */ /* 0x000fe60003800000 */
[----:B----4-:R4:W2:Y:S04]  /*e020*/  LDS.128 R32, [R6+0x5000] ;  /* 0x0050000006207984 */ /* 0x0108a80000000c00 */
[----:B-1----:R4:W1:Y:S04]  /*e030*/  LDS.128 R12, [R6+0x9000] ;  /* 0x00900000060c7984 */ /* 0x0028680000000c00 */
[----:B------:R4:W1:Y:S01]  /*e040*/  LDS.128 R8, [R6+0xd000] ;  /* 0x00d0000006087984 */ /* 0x0008620000000c00 */
[----:B------:R-:W-:Y:S05]  /*e050*/  @P1 BRA `(.L_x_1550) ;  /* 0x00000000002c1947 */ /* 0x000fea0003800000 */
[----:B------:R-:W-:Y:S01]  /*e060*/  ULDC UR4, c[0x0][0x2d0] ;  /* 0x0000b40000047ab9 */ /* 0x000fe20000000800 */
[C---:B------:R-:W-:Y:S01]  /*e070*/  VIADD R2, R3.reuse, 0x40 ;  /* 0x0000004003027836 */ /* 0x040fe20000000000 */
[----:B------:R-:W-:Y:S01]  /*e080*/  ISETP.GE.AND P1, PT, R4, UR4, PT ;  /* 0x0000000404007c0c */ /* 0x000fe2000bf26270 */
[C---:B------:R-:W-:Y:S01]  /*e090*/  VIADD R0, R3.reuse, 0x80 ;  /* 0x0000008003007836 */ /* 0x040fe20000000000 */
[----:B------:R-:W-:-:S11]  /*e0a0*/  ISETP.GE.AND P0, PT, R3, UR4, PT ;  /* 0x0000000403007c0c */ /* 0x000fd6000bf06270 */
[----:B--2---:R2:W-:Y:S01]  /*e0b0*/  @!P1 STG.E.128 desc[UR20][R40.64+0x4000], R36 ;  /* 0x0040002428009986 */ /* 0x0045e2000c101d14 */
[----:B------:R-:W-:-:S03]  /*e0c0*/  ISETP.GE.AND P1, PT, R2, UR4, PT ;  /* 0x0000000402007c0c */ /* 0x000fc6000bf26270 */
[----:B------:R2:W-:Y:S01]  /*e0d0*/  @!P0 STG.E.128 desc[UR20][R40.64+0x4100], R32 ;  /* 0x0041002028008986 */ /* 0x0005e2000c101d14 */
[----:B------:R-:W-:-:S09]  /*e0e0*/  ISETP.GE.AND P0, PT, R0, UR4, PT ;  /* 0x0000000400007c0c */ /* 0x000fd2000bf06270 */
[----:B-1----:R2:W-:Y:S04]  /*e0f0*/  @!P1 STG.E.128 desc[UR20][R40.64+0x4200], R12 ;  /* 0x0042000c28009986 */ /* 0x0025e8000c101d14 */
[----:B------:R2:W-:Y:S02]  /*e100*/  @!P0 STG.E.128 desc[UR20][R40.64+0x4300], R8 ;  /* 0x0043000828008986 */ /* 0x0005e4000c101d14 */
.L_x_1550:
[----:B------:R-:W-:Y:S05]  /*e110*/  BSYNC B0 ;  /* 0x0000000000007941 */ /* 0x000fea0003800000 */
.L_x_1549:
[----:B--2---:R2:W2:Y:S01]  /*e120*/  LDS.128 R36, [R6+0x1800] ;  /* 0x0018000006247984 */ /* 0x0044a20000000c00 */
[----:B------:R-:W-:Y:S03]  /*e130*/  BSSY B0, `(.L_x_1551) ;  /* 0x0000010000007945 */ /* 0x000fe60003800000 */
[----:B------:R2:W2:Y:S04]  /*e140*/  LDS.128 R32, [R6+0x5800] ;  /* 0x0058000006207984 */ /* 0x0004a80000000c00 */
[----:B-1----:R1:W1:Y:S04]  /*e150*/  LDS.128 R12, [R6+0x9800] ;  /* 0x00980000060c7984 */ /* 0x0022680000000c00 */
[----:B------:R1:W1:Y:S01]  /*e160*/  LDS.128 R8, [R6+0xd800] ;  /* 0x00d8000006087984 */ /* 0x0002620000000c00 */
[----:B------:R-:W-:Y:S05]  /*e170*/  @P2 BRA `(.L_x_1552) ;  /* 0x00000000002c2947 */ /* 0x000fea0003800000 */
[----:B------:R-:W-:Y:S01]  /*e180*/  ULDC UR4, c[0x0][0x2d0] ;  /* 0x0000b40000047ab9 */ /* 0x000fe20000000800 */
[C---:B------:R-:W-:Y:S01]  /*e190*/  VIADD R2, R3.reuse, 0x40 ;  /* 0x0000004003027836 */ /* 0x040fe20000000000 */
[----:B------:R-:W-:Y:S01]  /*e1a0*/  ISETP.GE.AND P0, PT, R4, UR4, PT ;  /* 0x0000000404007c0c */ /* 0x000fe2000bf06270 */
[C---:B------:R-:W-:Y:S01]  /*e1b0*/  VIADD R0, R3.reuse, 0x80 ;  /* 0x0000008003007836 */ /* 0x040fe20000000000 */
[----:B------:R-:W-:Y:S02]  /*e1c0*/  ISETP.GE.AND P2, PT, R3, UR4, PT ;  /* 0x0000000403007c0c */ /* 0x000fe4000bf46270 */
[----:B------:R-:W-:-:S09]  /*e1d0*/  ISETP.GE.AND P1, PT, R2, UR4, PT ;  /* 0x0000000402007c0c */ /* 0x000fd2000bf26270 */
[----:B--2---:R2:W-:Y:S01]  /*e1e0*/  @!P0 STG.E.128 desc[UR20][R40.64+0x6000], R36 ;  /* 0x0060002428008986 */ /* 0x0045e2000c101d14 */
[----:B------:R-:W-:-:S03]  /*e1f0*/  ISETP.GE.AND P0, PT, R0, UR4, PT ;  /* 0x0000000400007c0c */ /* 0x000fc6000bf06270 */
[----:B------:R2:W-:Y:S04]  /*e200*/  @!P2 STG.E.128 desc[UR20][R40.64+0x6100], R32 ;  /* 0x006100202800a986 */ /* 0x0005e8000c101d14 */
[----:B-1----:R2:W-:Y:S06]  /*e210*/  @!P1 STG.E.128 desc[UR20][R40.64+0x6200], R12 ;  /* 0x0062000c28009986 */ /* 0x0025ec000c101d14 */
[----:B------:R2:W-:Y:S02]  /*e220*/  @!P0 STG.E.128 desc[UR20][R40.64+0x6300], R8 ;  /* 0x0063000828008986 */ /* 0x0005e4000c101d14 */
.L_x_1552:
[----:B------:R-:W-:Y:S05]  /*e230*/  BSYNC B0 ;  /* 0x0000000000007941 */ /* 0x000fea0003800000 */
.L_x_1551:
[----:B--2---:R2:W2:Y:S01]  /*e240*/  LDS.128 R36, [R6+0x2000] ;  /* 0x0020000006247984 */ /* 0x0044a20000000c00 */
[----:B------:R-:W-:Y:S03]  /*e250*/  BSSY B0, `(.L_x_1553) ;  /* 0x0000010000007945 */ /* 0x000fe60003800000 */
[----:B------:R2:W2:Y:S04]  /*e260*/  LDS.128 R32, [R6+0x6000] ;  /* 0x0060000006207984 */ /* 0x0004a80000000c00 */
[----:B-1----:R1:W1:Y:S04]  /*e270*/  LDS.128 R12, [R6+0xa000] ;  /* 0x00a00000060c7984 */ /* 0x0022680000000c00 */
[----:B------:R1:W1:Y:S01]  /*e280*/  LDS.128 R8, [R6+0xe000] ;  /* 0x00e0000006087984 */ /* 0x0002620000000c00 */
[----:B------:R-:W-:Y:S05]  /*e290*/  @P3 BRA `(.L_x_1554) ;  /* 0x00000000002c3947 */ /* 0x000fea0003800000 */
[C---:B------:R-:W-:Y:S01]  /*e2a0*/  VIADD R2, R3.reuse, 0x40 ;  /* 0x0000004003027836 */ /* 0x040fe20000000000 */
[----:B------:R-:W-:Y:S01]  /*e2b0*/  ULDC UR4, c[0x0][0x2d0] ;  /* 0x0000b40000047ab9 */ /* 0x000fe20000000800 */
[C---:B------:R-:W-:Y:S01]  /*e2c0*/  VIADD R0, R3.reuse, 0x80 ;  /* 0x0000008003007836 */ /* 0x040fe20000000000 */
[----:B------:R-:W-:Y:S02]  /*e2d0*/  ISETP.GE.AND P3, PT, R4, UR4, PT ;  /* 0x0000000404007c0c */ /* 0x000fe4000bf66270 */
[----:B------:R-:W-:Y:S02]  /*e2e0*/  ISETP.GE.AND P2, PT, R3, UR4, PT ;  /* 0x0000000403007c0c */ /* 0x000fe4000bf46270 */
[----:B------:R-:W-:Y:S02]  /*e2f0*/  ISETP.GE.AND P1, PT, R2, UR4, PT ;  /* 0x0000000402007c0c */ /* 0x000fe4000bf26270 */
[----:B------:R-:W-:-:S07]  /*e300*/  ISETP.GE.AND P0, PT, R0, UR4, PT ;  /* 0x0000000400007c0c */ /* 0x000fce000bf06270 */
[----:B--2---:R2:W-:Y:S04]  /*e310*/  @!P3 STG.E.128 desc[UR20][R40.64+0x8000], R36 ;  /* 0x008000242800b986 */ /* 0x0045e8000c101d14 */
[----:B------:R2:W-:Y:S04]  /*e320*/  @!P2 STG.E.128 desc[UR20][R40.64+0x8100], R32 ;  /* 0x008100202800a986 */ /* 0x0005e8000c101d14 */
[----:B-1----:R2:W-:Y:S04]  /*e330*/  @!P1 STG.E.128 desc[UR20][R40.64+0x8200], R12 ;  /* 0x0082000c28009986 */ /* 0x0025e8000c101d14 */
[----:B------:R2:W-:Y:S02]  /*e340*/  @!P0 STG.E.128 desc[UR20][R40.64+0x8300], R8 ;  /* 0x0083000828008986 */ /* 0x0005e4000c101d14 */
.L_x_1554:
[----:B------:R-:W-:Y:S05]  /*e350*/  BSYNC B0 ;  /* 0x0000000000007941 */ /* 0x000fea0003800000 */
.L_x_1553:
        /* <DEDUP_REMOVED lines=17> */
.L_x_1556:
[----:B------:R-:W-:Y:S05]  /*e470*/  BSYNC B0 ;  /* 0x0000000000007941 */ /* 0x000fea0003800000 */
.L_x_1555:
[----:B--2---:R2:W2:Y:S01]  /*e480*/  LDS.128 R32, [R6+0x3000] ;  /* 0x0030000006207984 */ /* 0x0044a20000000c00 */
[----:B------:R-:W-:Y:S03]  /*e490*/  BSSY B0, `(.L_x_1557) ;  /* 0x0000010000007945 */ /* 0x000fe60003800000 */
[----:B-1----:R1:W1:Y:S04]  /*e4a0*/  LDS.128 R12, [R6+0x7000] ;  /* 0x00700000060c7984 */ /* 0x0022680000000c00 */
[----:B------:R1:W1:Y:S04]  /*e4b0*/  LDS.128 R8, [R6+0xb000] ;  /* 0x00b0000006087984 */ /* 0x0002680000000c00 */
        /* <DEDUP_REMOVED lines=10> */
[----:B-1----:R2:W-:Y:S04]  /*e560*/  @!P2 STG.E.128 desc[UR20][R40.64+0xc100], R12 ;  /* 0x00c1000c2800a986 */ /* 0x0025e8000c101d14 */
[----:B------:R2:W-:Y:S04]  /*e570*/  @!P1 STG.E.128 desc[UR20][R40.64+0xc200], R8 ;  /* 0x00c2000828009986 */ /* 0x0005e8000c101d14 */
[----:B------:R2:W-:Y:S02]  /*e580*/  @!P0 STG.E.128 desc[UR20][R40.64+0xc300], R36 ;  /* 0x00c3002428008986 */ /* 0x0005e4000c101d14 */
.L_x_1558:
[----:B------:R-:W-:Y:S05]  /*e590*/  BSYNC B0 ;  /* 0x0000000000007941 */ /* 0x000fea0003800000 */
.L_x_1557:
[----:B------:R-:W-:Y:S05]  /*e5a0*/  @P4 EXIT ;  /* 0x000000000000494d */ /* 0x000fea0003800000 */
[----:B------:R-:W-:Y:S01]  /*e5b0*/  ULDC UR4, c[0x0][0x2d0] ;  /* 0x0000b40000047ab9 */ /* 0x000fe20000000800 */
[C---:B------:R-:W-:Y:S01]  /*e5c0*/  VIADD R0, R3.reuse, 0x40 ;  /* 0x0000004003007836 */ /* 0x040fe20000000000 */
[C---:B------:R-:W-:Y:S01]  /*e5d0*/  ISETP.GE.AND P2, PT, R3.reuse, UR4, PT ;  /* 0x0000000403007c0c */ /* 0x040fe2000bf46270 */
[----:B------:R-:W-:Y:S01]  /*e5e0*/  VIADD R3, R3, 0x80 ;  /* 0x0000008003037836 */ /* 0x000fe20000000000 */
[----:B------:R-:W-:Y:S02]  /*e5f0*/  ISETP.GE.AND P3, PT, R4, UR4, PT ;  /* 0x0000000404007c0c */ /* 0x000fe4000bf66270 */
[----:B------:R-:W-:Y:S02]  /*e600*/  ISETP.GE.AND P1, PT, R0, UR4, PT ;  /* 0x0000000400007c0c */ /* 0x000fe4000bf26270 */
[----:B------:R-:W-:-:S07]  /*e610*/  ISETP.GE.AND P0, PT, R3, UR4, PT ;  /* 0x0000000403007c0c */ /* 0x000fce000bf06270 */
[----:B------:R1:W-:Y:S04]  /*e620*/  @!P2 STG.E.128 desc[UR20][R40.64+0xe100], R24 ;  /* 0x00e100182800a986 */ /* 0x0003e8000c101d14 */
[----:B------:R1:W-:Y:S04]  /*e630*/  @!P3 STG.E.128 desc[UR20][R40.64+0xe000], R28 ;  /* 0x00e0001c2800b986 */ /* 0x0003e8000c101d14 */
[----:B------:R1:W-:Y:S01]  /*e640*/  @!P1 STG.E.128 desc[UR20][R40.64+0xe200], R20 ;  /* 0x00e2001428009986 */ /* 0x0003e2000c101d14 */
[----:B------:R-:W-:Y:S05]  /*e650*/  @P0 EXIT ;  /* 0x000000000000094d */ /* 0x000fea0003800000 */
[----:B------:R-:W-:Y:S01]  /*e660*/  STG.E.128 desc[UR20][R40.64+0xe300], R16 ;  /* 0x00e3001028007986 */ /* 0x000fe2000c101d14 */
[----:B------:R-:W-:Y:S05]  /*e670*/  EXIT ;  /* 0x000000000000794d */ /* 0x000fea0003800000 */
.L_x_1559:
        /* <DEDUP_REMOVED lines=16> */
.L_x_8888:


//--------------------- .text._ZN5flash24flash_fwd_splitkv_kernelI23Flash_fwd_kernel_traitsILi256ELi64ELi64ELi4ELb0ELb0EN7cutlass6half_tE19Flash_kernel_traitsILi256ELi64ELi64ELi4ES3_EELb0ELb0ELb0ELb0ELb0ELb1ELb1ELb0EEEvNS_16Flash_fwd_paramsE --------------------------
	.section	.text._ZN5flash24flash_fwd_splitkv_kernelI23Flash_fwd_kernel_traitsILi256ELi64ELi64ELi4ELb0ELb0EN7cutlass6half_tE19Flash_kernel_traitsILi256ELi64ELi64ELi4ES3_EELb0ELb0ELb0ELb0ELb0ELb1ELb1ELb0EEEvNS_16Flash_fwd_paramsE,"ax",@progbits
	.align	128
        .global         _ZN5flash24flash_fwd_splitkv_kernelI23Flash_fwd_kernel_traitsILi256ELi64ELi64ELi4ELb0ELb0EN7cutlass6half_tE19Flash_kernel_traitsILi256ELi64ELi64ELi4ES3_EELb0ELb0ELb0ELb0ELb0ELb1ELb1ELb0EEEvNS_16Flash_fwd_paramsE
        .type           _ZN5flash24flash_fwd_splitkv_kernelI23Flash_fwd_kernel_traitsILi256ELi64ELi64ELi4ELb0ELb0EN7cutlass6half_tE19Flash_kernel_traitsILi256ELi64ELi64ELi4ES3_EELb0ELb0ELb0ELb0ELb0ELb1ELb1ELb0EEEvNS_16Flash_fwd_paramsE,@function
        .size           _ZN5flash24flash_fwd_splitkv_kernelI23Flash_fwd_kernel_traitsILi256ELi64ELi64ELi4ELb0ELb0EN7cutlass6half_tE19Flash_kernel_traitsILi256ELi64ELi64ELi4ES3_EELb0ELb0ELb0ELb0ELb0ELb1ELb1ELb0EEEvNS_16Flash_fwd_paramsE,(.L_x_8889 - _ZN5flash24flash_fwd_splitkv_kernelI23Flash_fwd_kernel_traitsILi256ELi64ELi64ELi4ELb0ELb0EN7cutlass6half_tE19Flash_kernel_traitsILi256ELi64ELi64ELi4ES3_EELb0ELb0ELb0ELb0ELb0ELb1ELb1ELb0EEEvNS_16Flash_fwd_paramsE)
        .other          _ZN5flash24flash_fwd_splitkv_kernelI23Flash_fwd_kernel_traitsILi256ELi64ELi64ELi4ELb0ELb0EN7cutlass6half_tE19Flash_kernel_traitsILi256ELi64ELi64ELi4ES3_EELb0ELb0ELb0ELb0ELb0ELb1ELb1ELb0EEEvNS_16Flash_fwd_paramsE,@"STO_CUDA_ENTRY STV_DEFAULT"
_ZN5flash24flash_fwd_splitkv_kernelI23Flash_fwd_kernel_traitsILi256ELi64ELi64ELi4ELb0ELb0EN7cutlass6half_tE19Flash_kernel_traitsILi256ELi64ELi64ELi4ES3_EELb0ELb0ELb0ELb0ELb0ELb1ELb1ELb0EEEvNS_16Flash_fwd_paramsE:
.text._ZN5flash24flash_fwd_splitkv_kernelI23Flash_fwd_kernel_traitsILi256ELi64ELi64ELi4ELb0ELb0EN7cutlass6half_tE19Flash_kernel_traitsILi256ELi64ELi64ELi4ES3_EELb0ELb0ELb0ELb0ELb0ELb1ELb1ELb0EEEvNS_16Flash_fwd_paramsE:
        /* <DEDUP_REMOVED lines=77> */
.L_x_1560:
[----:B------:R-:W-:-:S04]  /*04d0*/  ULDC UR11, c[0x0][0x2c8] ;  /* 0x0000b200000b7ab9 */ /* 0x000fc80000000800 */
.L_x_1561:
        /* <DEDUP_REMOVED lines=120> */
.L_x_1564:
[----:B------:R-:W-:Y:S05]  /*0c60*/  BSYNC B0 ;  /* 0x0000000000007941 */ /* 0x000fea0003800000 */
.L_x_1563:
        /* <DEDUP_REMOVED lines=13> */
.L_x_1566:
[----:B------:R-:W-:Y:S05]  /*0d40*/  BSYNC B0 ;  /* 0x0000000000007941 */ /* 0x000fea0003800000 */
.L_x_1565:
        /* <DEDUP_REMOVED lines=12> */
.L_x_1568:
[----:B------:R-:W-:Y:S05]  /*0e10*/  BSYNC B0 ;  /* 0x0000000000007941 */ /* 0x000fea0003800000 */
.L_x_1567:
        /* <DEDUP_REMOVED lines=12> */
.L_x_1570:
[----:B------:R-:W-:Y:S05]  /*0ee0*/  BSYNC B0 ;  /* 0x0000000000007941 */ /* 0x000fea0003800000 */
.L_x_1569:
        /* <DEDUP_REMOVED lines=11> */
.L_x_1572:
[----:B------:R-:W-:Y:S05]  /*0fa0*/  BSYNC B0 ;  /* 0x0000000000007941 */ /* 0x000fea0003800000 */
.L_x_1571:
        /* <DEDUP_REMOVED lines=11> */
.L_x_1574:
[----:B------:R-:W-:Y:S05]  /*1060*/  BSYNC B0 ;  /* 0x0000000000007941 */ /* 0x000fea0003800000 */
.L_x_1573:
        /* <DEDUP_REMOVED lines=11> */
.L_x_1576:
[----:B------:R-:W-:Y:S05]  /*1120*/  BSYNC B0 ;  /* 0x0000000000007941 */ /* 0x000fea0003800000 */
.L_x_1575:
        /* <DEDUP_REMOVED lines=11> */
.L_x_1578:
[----:B------:R-:W-:Y:S05]  /*11e0*/  BSYNC B0 ;  /* 0x0000000000007941 */ /* 0x000fea0003800000 */
.L_x_1577:
        /* <DEDUP_REMOVED lines=31> */
.L_x_1562:
        /* <DEDUP_REMOVED lines=28> */
.L_x_1579:
        /* <DEDUP_REMOVED lines=89> */
.L_x_1580:
        /* <DEDUP_REMOVED lines=46> */
.L_x_1582:
        /* <DEDUP_REMOVED lines=37> */
.L_x_1581:
        /* <DEDUP_REMOVED lines=120> */
.L_x_1584:
[----:B------:R-:W-:Y:S05]  /*27e0*/  BSYNC B0 ;  /* 0x0000000000007941 */ /* 0x000fea0003800000 */
.L_x_1583:
        /* <DEDUP_REMOVED lines=69> */
.L_x_1586:
[----:B------:R-:W-:Y:S05]  /*2c40*/  BSYNC B0 ;  /* 0x0000000000007941 */ /* 0x000fea0003800000 */
.L_x_1585:
        /* <DEDUP_REMOVED lines=49> */
.L_x_1588:
[----:B------:R-:W-:Y:S05]  /*2f60*/  BSYNC B0 ;  /* 0x0000000000007941 */ /* 0x000fea0003800000 */
.L_x_1587:
        /* <DEDUP_REMOVED lines=49> */
.L_x_1590:
[----:B------:R-:W-:Y:S05]  /*3280*/  BSYNC B0 ;  /* 0x0000000000007941 */ /* 0x000fea0003800000 */
.L_x_1589:
        /* <DEDUP_REMOVED lines=40> */
.L_x_1592:
[----:B------:R-:W-:Y:S05]  /*3510*/  BSYNC B0 ;  /* 0x0000000000007941 */ /* 0x000fea0003800000 */
.L_x_1591:
        /* <DEDUP_REMOVED lines=53> */
.L_x_1594:
[----:B------:R-:W-:Y:S05]  /*3870*/  BSYNC B0 ;  /* 0x0000000000007941 */ /* 0x000fea0003800000 */
.L_x_1593:
        /* <DEDUP_REMOVED lines=44> */
.L_x_1596:
[----:B------:R-:W-:Y:S05]  /*3b40*/  BSYNC B0 ;  /* 0x0000000000007941 */ /* 0x000fea0003800000 */
.L_x_1595:
        /* <DEDUP_REMOVED lines=46> */
.L_x_1598:
[----:B------:R-:W-:Y:S05]  /*3e30*/  BSYNC B0 ;  /* 0x0000000000007941 */ /* 0x000fea0003800000 */
.L_x_1597:
        /* <DEDUP_REMOVED lines=57> */
.L_x_1600:
[----:B------:R-:W-:Y:S05]  /*41d0*/  BSYNC B0 ;  /* 0x0000000000007941 */ /* 0x000fea0003800000 */
.L_x_1599:
        /* <DEDUP_REMOVED lines=49> */
.L_x_1602:
[----:B------:R-:W-:Y:S05]  /*44f0*/  BSYNC B0 ;  /* 0x0000000000007941 */ /* 0x000fea0003800000 */
.L_x_1601:
        /* <DEDUP_REMOVED lines=46> */
.L_x_1604:
[----:B------:R-:W-:Y:S05]  /*47e0*/  BSYNC B0 ;  /* 0x0000000000007941 */ /* 0x000fea0003800000 */
.L_x_1603:
        /* <DEDUP_REMOVED lines=48> */
.L_x_1606:
[----:B------:R-:W-:Y:S05]  /*4af0*/  BSYNC B0 ;  /* 0x0000000000007941 */ /* 0x000fea0003800000 */
.L_x_1605:
[----:B------:R-:W-:Y:S01]  /*4b00*/  LDSM.16.M88.4 R36, [R242] ;  /* 0x00000000f224783b */ /* 0x000fe20000000200 */
[----:B------:R-:W-:Y:S01]  /*4b10*/  R2P PR, R2, 0x6 ;  /* 0x0000000602007804 */ /* 0x000fe20000000000 */
[C---:B------:R-:W-:Y:S01]  /*4b20*/  VIADD R2, R241.reuse, 0x8000 ;  /* 0x00008000f1027836 */ /* 0x040fe20000000000 */
[----:B------:R-:W-:Y:S01]  /*4b30*/  ULDC UR6, c[0x0][0x39c] ;  /* 0x0000e70000067ab9 */ /* 0x000fe20000000800 */
[----:B------:R-:W5:Y:S01]  /*4b40*/  LDSM.16.M88.4 R20, [R241+0x8000] ;  /* 0x00800000f114783b */ /* 0x000f620000000200 */
[----:B------:R-:W-:Y:S01]  /*4b50*/  VIADD R239, R241, 0x8020 ;  /* 0x00008020f1ef7836 */ /* 0x000fe20000000000 */
[----:B------:R-:W-:Y:S01]  /*4b60*/  UISETP.GT.AND UP0, UPT, UR18, UR12, UPT ;  /* 0x0000000c1200728c */ /* 0x000fe2000bf04270 */
[--C-:B------:R-:W-:Y:S01]  /*4b70*/  IMAD R240, R7, 0x2, R242.reuse ;  /* 0x0000000207f07824 */ /* 0x100fe200078e02f2 */
[----:B------:R-:W3:Y:S01]  /*4b80*/  LDSM.16.M88.4 R44, [R241+0x8800] ;  /* 0x00880000f12c783b */ /* 0x000ee20000000200 */
[----:B------:R-:W-:-:S03]  /*4b90*/  IMAD R238, R5, 0x2, R242 ;  /* 0x0000000205ee7824 */ /* 0x000fc600078e02f2 */
[----:B--2---:R-:W-:Y:S01]  /*4ba0*/  LDSM.16.M88.4 R16, [R240] ;  /* 0x00000000f010783b */ /* 0x004fe20000000200 */
[----:B------:R-:W-:Y:S02]  /*4bb0*/  LEA R237, R5, R240, 0x1 ;  /* 0x000000f005ed7211 */ /* 0x000fe400078e08ff */
[----:B------:R-:W-:Y:S01]  /*4bc0*/  @P1 IADD3 R239, R2, -0x20, RZ ;  /* 0xffffffe002ef1810 */ /* 0x000fe20007ffe0ff */
[----:B------:R-:W-:Y:S01]  /*4bd0*/  IMAD.MOV.U32 R2, RZ, RZ, 0x40 ;  /* 0x00000040ff027424 */ /* 0x000fe200078e00ff */
[----:B------:R-:W-:Y:S02]  /*4be0*/  LDSM.16.M88.4 R84, [R238] ;  /* 0x00000000ee54783b */ /* 0x000fe40000000200 */
[C---:B------:R-:W-:Y:S01]  /*4bf0*/  IADD3 R230, R239.reuse, 0x1000, RZ ;  /* 0x00001000efe67810 */ /* 0x040fe20007ffe0ff */
[C---:B------:R-:W-:Y:S01]  /*4c00*/  VIADD R231, R239.reuse, 0x800 ;  /* 0x00000800efe77836 */ /* 0x040fe20000000000 */
[----:B------:R-:W2:Y:S01]  /*4c10*/  LDSM.16.M88.4 R28, [R239] ;  /* 0x00000000ef1c783b */ /* 0x000ea20000000200 */
[----:B------:R-:W-:Y:S01]  /*4c20*/  SEL R2, R2, 0xffffffc0, !P2 ;  /* 0xffffffc002027807 */ /* 0x000fe20005000000 */
[C---:B------:R-:W-:Y:S01]  /*4c30*/  VIADD R229, R239.reuse, 0x1800 ;  /* 0x00001800efe57836 */ /* 0x040fe20000000000 */
[C---:B------:R-:W-:Y:S01]  /*4c40*/  IADD3 R226, R239.reuse, 0x2800, RZ ;  /* 0x00002800efe27810 */ /* 0x040fe20007ffe0ff */
[----:B------:R-:W4:Y:S01]  /*4c50*/  LDSM.16.M88.4 R72, [R241+0x9000] ;  /* 0x00900000f148783b */ /* 0x000f220000000200 */
        /* <DEDUP_REMOVED lines=13> */
[C---:B------:R-:W-:Y:S01]  /*4d30*/  VIADD R219, R239.reuse, 0x6000 ;  /* 0x00006000efdb7836 */ /* 0x040fe20000000000 */
[----:B-1----:R-:W-:Y:S01]  /*4d40*/  LDSM.16.M88.4 R12, [R237] ;  /* 0x00000000ed0c783b */ /* 0x002fe20000000200 */
[C---:B------:R-:W-:Y:S01]  /*4d50*/  VIADD R218, R239.reuse, 0x6800 ;  /* 0x00006800efda7836 */ /* 0x040fe20000000000 */
[----:B-----5:R-:W-:Y:S02]  /*4d60*/  HMMA.16816.F32 R8, R36, R20, RZ ;  /* 0x000000142408723c */ /* 0x020fe400000018ff */
[----:B------:R-:W1:Y:S01]  /*4d70*/  LDSM.16.M88.4 R88, [R228] ;  /* 0x00000000e458783b */ /* 0x000e620000000200 */
[----:B------:R-:W-:-:S03]  /*4d80*/  VIADD R216, R239, 0x7800 ;  /* 0x00007800efd87836 */ /* 0x000fc60000000000 */
[----:B------:R-:W5:Y:S01]  /*4d90*/  LDSM.16.M88.4 R52, [R239+0x1000] ;  /* 0x00100000ef34783b */ /* 0x000f620000000200 */
[C---:B------:R-:W-:Y:S03]  /*4da0*/  HMMA.16816.F32 R20, R36.reuse, R22, RZ ;  /* 0x000000162414723c */ /* 0x040fe600000018ff */
[----:B------:R-:W5:Y:S03]  /*4db0*/  LDSM.16.M88.4 R48, [R239+0x1800] ;  /* 0x00180000ef30783b */ /* 0x000f660000000200 */
[C---:B---3--:R-:W-:Y:S01]  /*4dc0*/  HMMA.16816.F32 R32, R36.reuse, R44, RZ ;  /* 0x0000002c2420723c */ /* 0x048fe200000018ff */
[----:B------:R-:W3:Y:S04]  /*4dd0*/  LDSM.16.M88.4 R92, [R235+0x8800] ;  /* 0x00880000eb5c783b */ /* 0x000ee80000000200 */
[----:B------:R-:W-:Y:S01]  /*4de0*/  LDSM.16.M88.4 R76, [R241+0xa000] ;  /* 0x00a00000f14c783b */ /* 0x000fe20000000200 */
[----:B------:R-:W-:Y:S03]  /*4df0*/  HMMA.16816.F32 R44, R36, R46, RZ ;  /* 0x0000002e242c723c */ /* 0x000fe600000018ff */
[----:B------:R-:W-:Y:S03]  /*4e00*/  LDSM.16.M88.4 R40, [R235+0x9000] ;  /* 0x00900000eb28783b */ /* 0x000fe60000000200 */
[C---:B--2---:R-:W-:Y:S01]  /*4e10*/  HMMA.16816.F32 R8, R16.reuse, R28, R8 ;  /* 0x0000001c1008723c */ /* 0x044fe20000001808 */
[----:B------:R-:W-:Y:S04]  /*4e20*/  LDSM.16.M88.4 R80, [R228+0x800] ;  /* 0x00080000e450783b */ /* 0x000fe80000000200 */
[----:B------:R-:W-:Y:S01]  /*4e30*/  LDSM.16.M88.4 R100, [R235+0xd000] ;  /* 0x00d00000eb64783b */ /* 0x000fe20000000200 */
[----:B------:R-:W-:Y:S03]  /*4e40*/  HMMA.16816.F32 R20, R16, R30, R20 ;  /* 0x0000001e1014723c */ /* 0x000fe60000001814 */
[----:B------:R-:W-:Y:S03]  /*4e50*/  LDSM.16.M88.4 R28, [R235+0x9800] ;  /* 0x00980000eb1c783b */ /* 0x000fe60000000200 */
[C---:B----4-:R-:W-:Y:S01]  /*4e60*/  HMMA.16816.F32 R56, R36.reuse, R72, RZ ;  /* 0x000000482438723c */ /* 0x050fe200000018ff */
[----:B------:R-:W-:Y:S04]  /*4e70*/  LDSM.16.M88.4 R96, [R241+0xe800] ;  /* 0x00e80000f160783b */ /* 0x000fe80000000200 */
[----:B------:R-:W-:Y:S01]  /*4e80*/  LDSM.16.M88.4 R104, [R239+0x5800] ;  /* 0x00580000ef68783b */ /* 0x000fe20000000200 */
[----:B------:R-:W-:Y:S03]  /*4e90*/  HMMA.16816.F32 R72, R36, R74, RZ ;  /* 0x0000004a2448723c */ /* 0x000fe600000018ff */
[----:B------:R-:W0:Y:S03]  /*4ea0*/  LDGDEPBAR ;  /* 0x00000000000079af */ /* 0x000e260000000000 */
        /* <DEDUP_REMOVED lines=10> */
[C---:B-----5:R-:W-:Y:S06]  /*4f50*/  HMMA.16816.F32 R56, R16.reuse, R52, R56 ;  /* 0x000000341038723c */ /* 0x060fec0000001838 */
[C---:B------:R-:W-:Y:S01]  /*4f60*/  HMMA.16816.F32 R72, R16.reuse, R54, R72 ;  /* 0x000000361048723c */ /* 0x040fe20000001848 */
[----:B------:R-:W-:Y:S05]  /*4f70*/  LDSM.16.M88.4 R52, [R228+0x1800] ;  /* 0x00180000e434783b */ /* 0x000fea0000000200 */
[----:B------:R-:W-:Y:S06]  /*4f80*/  HMMA.16816.F32 R68, R16, R48, R68 ;  /* 0x000000301044723c */ /* 0x000fec0000001844 */
[----:B------:R-:W-:Y:S01]  /*4f90*/  HMMA.16816.F32 R20, R12, R90, R20 ;  /* 0x0000005a0c14723c */ /* 0x000fe20000001814 */
[----:B------:R-:W-:Y:S05]  /*4fa0*/  LDSM.16.M88.4 R88, [R235+0xa000] ;  /* 0x00a00000eb58783b */ /* 0x000fea0000000200 */
[----:B------:R-:W-:Y:S01]  /*4fb0*/  HMMA.16816.F32 R16, R16, R50, R36 ;  /* 0x000000321010723c */ /* 0x000fe20000001824 */
[----:B------:R-:W-:Y:S04]  /*4fc0*/  LDSM.16.M88.4 R36, [R240+0x2000] ;  /* 0x00200000f024783b */ /* 0x000fe80000000200 */
[----:B------:R-:W1:Y:S01]  /*4fd0*/  LDSM.16.M88.4 R48, [R239+0x2000] ;  /* 0x00200000ef30783b */ /* 0x000e620000000200 */
[C---:B---3--:R-:W-:Y:S06]  /*4fe0*/  HMMA.16816.F32 R32, R84.reuse, R92, R32 ;  /* 0x0000005c5420723c */ /* 0x048fec0000001820 */
[----:B------:R-:W-:Y:S01]  /*4ff0*/  HMMA.16816.F32 R44, R84, R94, R44 ;  /* 0x0000005e542c723c */ /* 0x000fe2000000182c */
[----:B------:R-:W-:Y:S05]  /*5000*/  LDSM.16.M88.4 R92, [R239+0x2800] ;  /* 0x00280000ef5c783b */ /* 0x000fea0000000200 */
[----:B--2---:R-:W-:Y:S06]  /*5010*/  HMMA.16816.F32 R8, R24, R76, R8 ;  /* 0x0000004c1808723c */ /* 0x004fec0000001808 */
        /* <DEDUP_REMOVED lines=79> */
[----:B------:R-:W5:Y:S01]  /*5510*/  LDSM.16.M88.4 R48, [R228+0x4800] ;  /* 0x00480000e430783b */ /* 0x000f620000000200 */
        /* <DEDUP_REMOVED lines=21> */
[----:B-----5:R-:W-:Y:S06]  /*5670*/  HMMA.16816.F32 R32, R64, R48, R32 ;  /* 0x000000304020723c */ /* 0x020fec0000001820 */
        /* <DEDUP_REMOVED lines=25> */
[----:B------:R-:W4:Y:S01]  /*5810*/  LDSM.16.M88.4 R76, [R228+0x6800] ;  /* 0x00680000e44c783b */ /* 0x000f220000000200 */
[----:B------:R-:W-:Y:S01]  /*5820*/  FMUL.FTZ R2, R8, UR6 ;  /* 0x0000000608027c20 */ /* 0x000fe20008410000 */
[----:B------:R-:W-:Y:S01]  /*5830*/  FMUL.FTZ R48, R9, UR6 ;  /* 0x0000000609307c20 */ /* 0x000fe20008410000 */
[----:B------:R-:W-:Y:S01]  /*5840*/  FMUL.FTZ R49, R10, UR6 ;  /* 0x000000060a317c20 */ /* 0x000fe20008410000 */
[----:B------:R-:W-:Y:S01]  /*5850*/  FMUL.FTZ R60, R11, UR6 ;  /* 0x000000060b3c7c20 */ /* 0x000fe20008410000 */
[----:B------:R-:W-:Y:S01]  /*5860*/  HMMA.16816.F32 R72, R64, R62, R72 ;  /* 0x0000003e4048723c */ /* 0x000fe20000001848 */
[----:B------:R-:W5:Y:S01]  /*5870*/  LDSM.16.M88.4 R8, [R241+0xf800] ;  /* 0x00f80000f108783b */ /* 0x000f620000000200 */
[----:B------:R-:W5:Y:S04]  /*5880*/  MUFU.TANH R2, R2 ;  /* 0x0000000200027308 */ /* 0x000f680000002400 */
[----:B--2---:R-:W-:Y:S01]  /*5890*/  HMMA.16816.F32 R56, R40, R88, R56 ;  /* 0x000000582838723c */ /* 0x004fe20000001838 */
[----:B------:R-:W-:-:S03]  /*58a0*/  FMUL.FTZ R61, R20, UR6 ;  /* 0x00000006143d7c20 */ /* 0x000fc60008410000 */
[----:B------:R-:W-:Y:S02]  /*58b0*/  MUFU.TANH R48, R48 ;  /* 0x0000003000307308 */ /* 0x000fe40000002400 */
[----:B------:R-:W-:Y:S06]  /*58c0*/  HMMA.16816.F32 R32, R28, R24, R32 ;  /* 0x000000181c20723c */ /* 0x000fec0000001820 */
[----:B-1----:R-:W-:Y:S01]  /*58d0*/  HMMA.16816.F32 R68, R64, R36, R68 ;  /* 0x000000244044723c */ /* 0x002fe20000001844 */
[----:B------:R-:W1:Y:S05]  /*58e0*/  MUFU.TANH R60, R60 ;  /* 0x0000003c003c7308 */ /* 0x000e6a0000002400 */
[----:B------:R-:W-:Y:S01]  /*58f0*/  HMMA.16816.F32 R72, R52, R50, R72 ;  /* 0x000000323448723c */ /* 0x000fe20000001848 */
[----:B------:R-:W-:-:S02]  /*5900*/  FMUL.FTZ R36, R22, UR6 ;  /* 0x0000000616247c20 */ /* 0x000fc40008410000 */
[----:B------:R-:W-:Y:S03]  /*5910*/  MUFU.TANH R61, R61 ;  /* 0x0000003d003d7308 */ /* 0x000fe60000002400 */
[----:B---3--:R-:W-:Y:S01]  /*5920*/  HMMA.16816.F32 R56, R28, R12, R56 ;  /* 0x0000000c1c38723c */ /* 0x008fe20000001838 */
[----:B------:R-:W-:-:S04]  /*5930*/  FMUL.FTZ R50, R21, UR6 ;  /* 0x0000000615327c20 */ /* 0x000fc80008410000 */
[----:B------:R-:W2:Y:S01]  /*5940*/  MUFU.TANH R36, R36 ;  /* 0x0000002400247308 */ /* 0x000ea20000002400 */
[----:B----4-:R-:W-:Y:S01]  /*5950*/  HMMA.16816.F32 R32, R16, R76, R32 ;  /* 0x0000004c1020723c */ /* 0x010fe20000001820 */
[----:B------:R-:W-:Y:S02]  /*5960*/  FMUL.FTZ R12, R23, UR6 ;  /* 0x00000006170c7c20 */ /* 0x000fe40008410000 */
[----:B------:R-:W3:Y:S03]  /*5970*/  LDSM.16.M88.4 R20, [R239+0x7800] ;  /* 0x00780000ef14783b */ /* 0x000ee60000000200 */
[----:B------:R-:W-:Y:S01]  /*5980*/  HMMA.16816.F32 R84, R64, R38, R84 ;  /* 0x000000264054723c */ /* 0x000fe20000001854 */
[----:B------:R-:W4:Y:S05]  /*5990*/  MUFU.TANH R49, R49 ;  /* 0x0000003100317308 */ /* 0x000f2a0000002400 */
[----:B-----5:R-:W-:Y:S03]  /*59a0*/  HMMA.16816.F32 R68, R52, R8, R68 ;  /* 0x000000083444723c */ /* 0x020fe60000001844 */
[----:B------:R-:W5:Y:S03]  /*59b0*/  MUFU.TANH R50, R50 ;  /* 0x0000003200327308 */ /* 0x000f660000002400 */
[----:B------:R-:W-:Y:S05]  /*59c0*/  HMMA.16816.F32 R72, R40, R90, R72 ;  /* 0x0000005a2848723c */ /* 0x000fea0000001848 */
[----:B------:R-:W5:Y:S01]  /*59d0*/  MUFU.TANH R12, R12 ;  /* 0x0000000c000c7308 */ /* 0x000f620000002400 */
[----:B------:R-:W-:Y:S01]  /*59e0*/  FMUL.FTZ R13, R32, UR6 ;  /* 0x00000006200d7c20 */ /* 0x000fe20008410000 */
[----:B------:R-:W-:Y:S01]  /*59f0*/  FMUL.FTZ R37, R33, UR6 ;  /* 0x0000000621257c20 */ /* 0x000fe20008410000 */
[----:B------:R-:W-:Y:S01]  /*5a00*/  FMUL.FTZ R51, R34, UR6 ;  /* 0x0000000622337c20 */ /* 0x000fe20008410000 */
[----:B------:R-:W-:Y:S01]  /*5a10*/  FMUL.FTZ R38, R35, UR6 ;  /* 0x0000000623267c20 */ /* 0x000fe20008410000 */
[----:B------:R-:W-:Y:S01]  /*5a20*/  HMMA.16816.F32 R44, R28, R26, R44 ;  /* 0x0000001a1c2c723c */ /* 0x000fe2000000182c */
[----:B------:R-:W1:Y:S02]  /*5a30*/  LDSM.16.M88.4 R32, [R235+0xf800] ;  /* 0x00f80000eb20783b */ /* 0x000e640000000200 */
[----:B------:R-:W-:Y:S02]  /*5a40*/  MUFU.TANH R13, R13 ;  /* 0x0000000d000d7308 */ /* 0x000fe40000002400 */
[----:B------:R-:W2:Y:S01]  /*5a50*/  LDSM.16.M88.4 R24, [R228+0x7000] ;  /* 0x00700000e418783b */ /* 0x000ea20000000200 */
[----:B------:R-:W-:Y:S03]  /*5a60*/  HMMA.16816.F32 R84, R52, R10, R84 ;  /* 0x0000000a3454723c */ /* 0x000fe60000001854 */
[----:B------:R-:W4:Y:S01]  /*5a70*/  LDSM.16.M88.4 R8, [R228+0x7800] ;  /* 0x00780000e408783b */ /* 0x000f220000000200 */
[----:B------:R-:W-:-:S04]  /*5a80*/  DEPBAR.LE SB0, 0x0 ;  /* 0x000080000000791a */ /* 0x000fc80000000000 */
[----:B------:R-:W-:Y:S01]  /*5a90*/  HMMA.16816.F32 R72, R28, R14, R72 ;  /* 0x0000000e1c48723c */ /* 0x000fe20000001848 */
[----:B------:R-:W-:Y:S05]  /*5aa0*/  MUFU.TANH R51, R51 ;  /* 0x0000003300337308 */ /* 0x000fea0000002400 */
[----:B---3--:R-:W-:Y:S03]  /*5ab0*/  HMMA.16816.F32 R68, R40, R20, R68 ;  /* 0x000000142844723c */ /* 0x008fe60000001844 */
[----:B------:R-:W-:Y:S03]  /*5ac0*/  MUFU.TANH R37, R37 ;  /* 0x0000002500257308 */ /* 0x000fe60000002400 */
[----:B------:R-:W-:Y:S05]  /*5ad0*/  HMMA.16816.F32 R44, R16, R78, R44 ;  /* 0x0000004e102c723c */ /* 0x000fea000000182c */
[----:B------:R-:W3:Y:S01]  /*5ae0*/  MUFU.TANH R38, R38 ;  /* 0x0000002600267308 */ /* 0x000ee20000002400 */
[----:B------:R-:W-:Y:S07]  /*5af0*/  HMMA.16816.F32 R84, R40, R22, R84 ;  /* 0x000000162854723c */ /* 0x000fee0000001854 */
[----:B------:R-:W-:-:S05]  /*5b00*/  IMAD.SHL.U32 R22, R108, 0x2, RZ ;  /* 0x000000026c167824 */ /* 0x000fca00078e00ff */
[----:B-1----:R-:W-:Y:S01]  /*5b10*/  HMMA.16816.F32 R68, R28, R32, R68 ;  /* 0x000000201c44723c */ /* 0x002fe20000001844 */
[----:B------:R-:W-:-:S05]  /*5b20*/  LOP3.LUT R22, R22, 0x6, RZ, 0xc0, !PT ;  /* 0x0000000616167812 */ /* 0x000fca00078ec0ff */
[----:B--2---:R-:W-:Y:S01]  /*5b30*/  HMMA.16816.F32 R72, R16, R26, R72 ;  /* 0x0000001a1048723c */ /* 0x004fe20000001848 */
[----:B------:R-:W-:Y:S02]  /*5b40*/  VIADD R22, R22, UR17 ;  /* 0x0000001116167c36 */ /* 0x000fe40008000000 */
[----:B------:R-:W-:Y:S01]  /*5b50*/  FMUL.FTZ R14, R46, UR6 ;  /* 0x000000062e0e7c20 */ /* 0x000fe20008410000 */
[----:B------:R-:W-:Y:S01]  /*5b60*/  FMUL.FTZ R39, R47, UR6 ;  /* 0x000000062f277c20 */ /* 0x000fe20008410000 */
[C---:B------:R-:W-:Y:S01]  /*5b70*/  VIADD R15, R22.reuse, 0x8 ;  /* 0x00000008160f7836 */ /* 0x040fe20000000000 */
[----:B------:R-:W-:Y:S01]  /*5b80*/  HMMA.16816.F32 R84, R28, R34, R84 ;  /* 0x000000221c54723c */ /* 0x000fe20000001854 */
[C---:B------:R-:W-:Y:S02]  /*5b90*/  ISETP.GE.AND P5, PT, R22.reuse, UR22, PT ;  /* 0x0000001616007c0c */ /* 0x040fe4000bfa6270 */
[----:B------:R-:W1:Y:S01]  /*5ba0*/  MUFU.TANH R14, R14 ;  /* 0x0000000e000e7308 */ /* 0x000e620000002400 */
[----:B------:R-:W-:-:S02]  /*5bb0*/  IADD3 R20, R22, 0x1, RZ ;  /* 0x0000000116147810 */ /* 0x000fc40007ffe0ff */
[----:B------:R-:W-:Y:S01]  /*5bc0*/  FSEL R27, R2, -INF , !P5 ;  /* 0xff800000021b7808 */ /* 0x000fe20006800000 */
[C---:B------:R-:W-:Y:S01]  /*5bd0*/  HMMA.16816.F32 R56, R16.reuse, R24, R56 ;  /* 0x000000181038723c */ /* 0x040fe20000001838 */
[----:B------:R-:W-:Y:S01]  /*5be0*/  ISETP.GE.AND P4, PT, R20, UR22, PT ;  /* 0x0000001614007c0c */ /* 0x000fe2000bf86270 */
[----:B------:R-:W-:Y:S01]  /*5bf0*/  VIADD R2, R22, 0x19 ;  /* 0x0000001916027836 */ /* 0x000fe20000000000 */
[----:B------:R-:W-:Y:S01]  /*5c00*/  ISETP.GE.AND P3, PT, R15, UR22, PT ;  /* 0x000000160f007c0c */ /* 0x000fe2000bf66270 */
[----:B------:R-:W-:Y:S01]  /*5c10*/  MUFU.TANH R39, R39 ;  /* 0x0000002700277308 */ /* 0x000fe20000002400 */
[----:B------:R-:W-:Y:S01]  /*5c20*/  FSEL R60, R60, -INF , !P4 ;  /* 0xff8000003c3c7808 */ /* 0x000fe20006000000 */
[C---:B----4-:R-:W-:Y:S01]  /*5c30*/  HMMA.16816.F32 R68, R16.reuse, R8, R68 ;  /* 0x000000081044723c */ /* 0x050fe20000001844 */
[----:B------:R-:W-:Y:S01]  /*5c40*/  FSEL R21, R48, -INF , !P4 ;  /* 0xff80000030157808 */ /* 0x000fe20006000000 */
[----:B------:R-:W-:Y:S01]  /*5c50*/  FMUL.FTZ R24, R44, UR6 ;  /* 0x000000062c187c20 */ /* 0x000fe20008410000 */
[----:B------:R-:W-:Y:S01]  /*5c60*/  ISETP.GE.AND P4, PT, R2, UR22, PT ;  /* 0x0000001602007c0c */ /* 0x000fe2000bf86270 */
[----:B------:R-:W-:Y:S01]  /*5c70*/  FMUL.FTZ R25, R45, UR6 ;  /* 0x000000062d197c20 */ /* 0x000fe20008410000 */
[----:B------:R-:W-:Y:S01]  /*5c80*/  IADD3 R2, R22, 0x20, RZ ;  /* 0x0000002016027810 */ /* 0x000fe20007ffe0ff */
[----:B------:R-:W-:Y:S01]  /*5c90*/  FMUL.FTZ R72, R72, UR6 ;  /* 0x0000000648487c20 */ /* 0x000fe20008410000 */
[----:B------:R-:W-:Y:S01]  /*5ca0*/  VIADD R8, R22, 0x9 ;  /* 0x0000000916087836 */ /* 0x000fe20000000000 */
[----:B------:R-:W-:Y:S01]  /*5cb0*/  FSEL R36, R36, -INF , !P3 ;  /* 0xff80000024247808 */ /* 0x000fe20005800000 */
[----:B------:R-:W-:Y:S01]  /*5cc0*/  VIADD R9, R22, 0x10 ;  /* 0x0000001016097836 */ /* 0x000fe20000000000 */
[----:B------:R-:W-:Y:S01]  /*5cd0*/  FSEL R61, R61, -INF , !P3 ;  /* 0xff8000003d3d7808 */ /* 0x000fe20005800000 */
[----:B------:R-:W-:Y:S01]  /*5ce0*/  FMUL.FTZ R74, R74, UR6 ;  /* 0x000000064a4a7c20 */ /* 0x000fe20008410000 */
[----:B------:R-:W-:Y:S01]  /*5cf0*/  ISETP.GE.AND P2, PT, R8, UR22, PT ;  /* 0x0000001608007c0c */ /* 0x000fe2000bf46270 */
[----:B------:R-:W-:Y:S01]  /*5d00*/  HMMA.16816.F32 R84, R16, R10, R84 ;  /* 0x0000000a1054723c */ /* 0x000fe20000001854 */
[----:B------:R-:W-:Y:S01]  /*5d10*/  IADD3 R8, R22, 0x11, RZ ;  /* 0x0000001116087810 */ /* 0x000fe20007ffe0ff */
[----:B------:R-:W2:Y:S01]  /*5d20*/  MUFU.TANH R24, R24 ;  /* 0x0000001800187308 */ /* 0x000ea20000002400 */
[----:B------:R-:W-:Y:S01]  /*5d30*/  ISETP.GE.AND P3, PT, R2, UR22, PT ;  /* 0x0000001602007c0c */ /* 0x000fe2000bf66270 */
[----:B------:R-:W-:Y:S01]  /*5d40*/  VIADD R2, R22, 0x21 ;  /* 0x0000002116027836 */ /* 0x000fe20000000000 */
[----:B------:R-:W-:Y:S01]  /*5d50*/  ISETP.GE.AND P6, PT, R8, UR22, PT ;  /* 0x0000001608007c0c */ /* 0x000fe2000bfc6270 */
[----:B------:R-:W-:Y:S01]  /*5d60*/  VIADD R8, R22, 0x18 ;  /* 0x0000001816087836 */ /* 0x000fe20000000000 */
[----:B------:R-:W-:Y:S01]  /*5d70*/  FSEL R26, R49, -INF , !P5 ;  /* 0xff800000311a7808 */ /* 0x000fe20006800000 */
[----:B------:R-:W-:Y:S01]  /*5d80*/  FMUL.FTZ R56, R56, UR6 ;  /* 0x0000000638387c20 */ /* 0x000fe20008410000 */
[----:B-----5:R-:W-:Y:S01]  /*5d90*/  FSEL R17, R50, -INF , !P2 ;  /* 0xff80000032117808 */ /* 0x020fe20005000000 */
[----:B------:R-:W-:Y:S01]  /*5da0*/  MUFU.TANH R191, R72 ;  /* 0x0000004800bf7308 */ /* 0x000fe20000002400 */
[----:B------:R-:W-:Y:S01]  /*5db0*/  ISETP.GE.AND P5, PT, R8, UR22, PT ;  /* 0x0000001608007c0c */ /* 0x000fe2000bfa6270 */
[----:B------:R-:W-:Y:S01]  /*5dc0*/  FMUL.FTZ R57, R57, UR6 ;  /* 0x0000000639397c20 */ /* 0x000fe20008410000 */
[----:B------:R-:W-:Y:S01]  /*5dd0*/  FSEL R8, R12, -INF , !P2 ;  /* 0xff8000000c087808 */ /* 0x000fe20005000000 */
[----:B------:R-:W-:Y:S01]  /*5de0*/  FMUL.FTZ R58, R58, UR6 ;  /* 0x000000063a3a7c20 */ /* 0x000fe20008410000 */
[----:B------:R-:W-:Y:S01]  /*5df0*/  ISETP.GE.AND P2, PT, R2, UR22, PT ;  /* 0x0000001602007c0c */ /* 0x000fe2000bf46270 */
[----:B------:R-:W-:Y:S01]  /*5e00*/  VIADD R2, R22, 0x28 ;  /* 0x0000002816027836 */ /* 0x000fe20000000000 */
[----:B------:R-:W-:Y:S01]  /*5e10*/  ISETP.GE.AND P1, PT, R9, UR22, PT ;  /* 0x0000001609007c0c */ /* 0x000fe2000bf26270 */
[----:B------:R-:W4:Y:S01]  /*5e20*/  MUFU.TANH R190, R74 ;  /* 0x0000004a00be7308 */ /* 0x000f220000002400 */
[----:B------:R-:W-:Y:S01]  /*5e30*/  FMUL.FTZ R59, R59, UR6 ;  /* 0x000000063b3b7c20 */ /* 0x000fe20008410000 */
[----:B---3--:R-:W-:Y:S01]  /*5e40*/  FSEL R20, R38, -INF , !P6 ;  /* 0xff80000026147808 */ /* 0x008fe20007000000 */
[----:B------:R-:W-:Y:S01]  /*5e50*/  FMUL.FTZ R73, R73, UR6 ;  /* 0x0000000649497c20 */ /* 0x000fe20008410000 */
[----:B------:R-:W-:Y:S01]  /*5e60*/  FSEL R16, R51, -INF , !P1 ;  /* 0xff80000033107808 */ /* 0x000fe20004800000 */
[----:B------:R-:W-:Y:S01]  /*5e70*/  FMUL.FTZ R75, R75, UR6 ;  /* 0x000000064b4b7c20 */ /* 0x000fe20008410000 */
[----:B------:R-:W-:Y:S01]  /*5e80*/  FSEL R15, R13, -INF , !P1 ;  /* 0xff8000000d0f7808 */ /* 0x000fe20004800000 */
[----:B------:R-:W-:Y:S01]  /*5e90*/  FMUL.FTZ R68, R68, UR6 ;  /* 0x0000000644447c20 */ /* 0x000fe20008410000 */
[----:B------:R-:W3:Y:S01]  /*5ea0*/  MUFU.TANH R25, R25 ;  /* 0x0000001900197308 */ /* 0x000ee20000002400 */
[----:B------:R-:W-:Y:S01]  /*5eb0*/  ISETP.GE.AND P1, PT, R2, UR22, PT ;  /* 0x0000001602007c0c */ /* 0x000fe2000bf26270 */
[----:B------:R-:W-:Y:S01]  /*5ec0*/  FMUL.FTZ R69, R69, UR6 ;  /* 0x0000000645457c20 */ /* 0x000fe20008410000 */
[----:B------:R-:W-:Y:S01]  /*5ed0*/  IADD3 R2, R22, 0x29, RZ ;  /* 0x0000002916027810 */ /* 0x000fe20007ffe0ff */
[----:B------:R-:W-:Y:S01]  /*5ee0*/  FMUL.FTZ R70, R70, UR6 ;  /* 0x0000000646467c20 */ /* 0x000fe20008410000 */
[----:B------:R-:W-:Y:S01]  /*5ef0*/  FSEL R13, R37, -INF , !P6 ;  /* 0xff800000250d7808 */ /* 0x000fe20007000000 */
[----:B------:R-:W-:Y:S01]  /*5f00*/  FMUL.FTZ R71, R71, UR6 ;  /* 0x0000000647477c20 */ /* 0x000fe20008410000 */
[----:B------:R-:W-:Y:S01]  /*5f10*/  ISETP.GE.AND P6, PT, R2, UR22, PT ;  /* 0x0000001602007c0c */ /* 0x000fe2000bfc6270 */
[----:B------:R-:W5:Y:S01]  /*5f20*/  MUFU.TANH R193, R56 ;  /* 0x0000003800c17308 */ /* 0x000f620000002400 */
[----:B------:R-:W-:-:S02]  /*5f30*/  VIADD R2, R22, 0x30 ;  /* 0x0000003016027836 */ /* 0x000fc40000000000 */
[----:B------:R-:W-:Y:S01]  /*5f40*/  FMUL.FTZ R84, R84, UR6 ;  /* 0x0000000654547c20 */ /* 0x000fe20008410000 */
[----:B------:R-:W-:Y:S01]  /*5f50*/  FMUL.FTZ R86, R86, UR6 ;  /* 0x0000000656567c20 */ /* 0x000fe20008410000 */
[----:B------:R-:W-:Y:S01]  /*5f60*/  FMUL.FTZ R85, R85, UR6 ;  /* 0x0000000655557c20 */ /* 0x000fe20008410000 */
[----:B------:R-:W-:Y:S01]  /*5f70*/  FMUL.FTZ R87, R87, UR6 ;  /* 0x0000000657577c20 */ /* 0x000fe20008410000 */
[----:B-1----:R-:W-:Y:S01]  /*5f80*/  FSEL R14, R14, -INF , !P5 ;  /* 0xff8000000e0e7808 */ /* 0x002fe20006800000 */
[----:B------:R-:W1:Y:S01]  /*5f90*/  MUFU.TANH R187, R57 ;  /* 0x0000003900bb7308 */ /* 0x000e620000002400 */
[----:B--2---:R-:W-:Y:S02]  /*5fa0*/  FSEL R11, R24, -INF , !P5 ;  /* 0xff800000180b7808 */ /* 0x004fe40006800000 */
[----:B------:R-:W-:Y:S01]  /*5fb0*/  ISETP.GE.AND P5, PT, R2, UR22, PT ;  /* 0x0000001602007c0c */ /* 0x000fe2000bfa6270 */
[----:B------:R-:W-:Y:S01]  /*5fc0*/  VIADD R2, R22, 0x31 ;  /* 0x0000003116027836 */ /* 0x000fe20000000000 */
[----:B----4-:R-:W-:-:S02]  /*5fd0*/  FSEL R190, R190, -INF , !P1 ;  /* 0xff800000bebe7808 */ /* 0x010fc40004800000 */
[----:B------:R-:W-:Y:S01]  /*5fe0*/  FSEL R191, R191, -INF , !P1 ;  /* 0xff800000bfbf7808 */ /* 0x000fe20004800000 */
[----:B------:R-:W2:Y:S01]  /*5ff0*/  MUFU.TANH R188, R58 ;  /* 0x0000003a00bc7308 */ /* 0x000ea20000002400 */
[----:B------:R-:W-:Y:S02]  /*6000*/  PLOP3.LUT P1, PT, PT, PT, UP0, 0x80, 0x0 ;  /* 0x000000000000781c */ /* 0x000fe40003f2f008 */
[----:B------:R-:W-:Y:S02]  /*6010*/  FSEL R12, R39, -INF , !P4 ;  /* 0xff800000270c7808 */ /* 0x000fe40006000000 */
[----:B---3--:R-:W-:Y:S02]  /*6020*/  FSEL R9, R25, -INF , !P4 ;  /* 0xff80000019097808 */ /* 0x008fe40006000000 */
[----:B------:R-:W-:Y:S01]  /*6030*/  ISETP.GE.AND P4, PT, R2, UR22, PT ;  /* 0x0000001602007c0c */ /* 0x000fe2000bf86270 */
[----:B------:R-:W3:Y:S01]  /*6040*/  MUFU.TANH R206, R59 ;  /* 0x0000003b00ce7308 */ /* 0x000ee20000002400 */
[C---:B------:R-:W-:Y:S01]  /*6050*/  IADD3 R2, R22.reuse, 0x38, RZ ;  /* 0x0000003816027810 */ /* 0x040fe20007ffe0ff */
[----:B------:R-:W-:Y:S01]  /*6060*/  VIADD R22, R22, 0x39 ;  /* 0x0000003916167836 */ /* 0x000fe20000000000 */
[----:B-----5:R-:W-:-:S02]  /*6070*/  FSEL R193, R193, -INF , !P3 ;  /* 0xff800000c1c17808 */ /* 0x020fc40005800000 */
[----:B-1----:R-:W-:-:S03]  /*6080*/  FSEL R187, R187, -INF , !P2 ;  /* 0xff800000bbbb7808 */ /* 0x002fc60005000000 */
        /* <DEDUP_REMOVED lines=47> */
[----:B------:R-:W-:Y:S01]  /*6380*/  IMAD R19, R2, R19, R18 ;  /* 0x0000001302137224 */ /* 0x000fe200078e0212 */
        /* <DEDUP_REMOVED lines=34> */
[----:B------:R-:W-:Y:S02]  /*65b0*/  IMAD R19, R10, UR6, RZ ;  /* 0x000000060a137c24 */ /* 0x000fe4000f8e02ff */
[----:B------:R-:W-:-:S04]  /*65c0*/  IMAD.WIDE.U32 R22, R18, UR6, R22 ;  /* 0x0000000612167c25 */ /* 0x000fc8000f8e0016 */
[----:B------:R-:W-:Y:S02]  /*65d0*/  IMAD R19, R18, UR7, R19 ;  /* 0x0000000712137c24 */ /* 0x000fe4000f8e0213 */
[----:B------:R-:W-:-:S03]  /*65e0*/  IMAD.MOV.U32 R10, RZ, RZ, R22 ;  /* 0x000000ffff0a7224 */ /* 0x000fc600078e0016 */
[----:B------:R-:W-:Y:S01]  /*65f0*/  IADD3 R25, R23, R19, RZ ;  /* 0x0000001317197210 */ /* 0x000fe20007ffe0ff */
[----:B------:R-:W-:Y:S06]  /*6600*/  BRA `(.L_x_1609) ;  /* 0x0000000000107947 */ /* 0x000fec0003800000 */
.L_x_1608:
[----:B------:R-:W-:-:S04]  /*6610*/  ULEA UR10, -UR10, URZ, 0x6 ;  /* 0x0000003f0a0a7291 */ /* 0x000fc8000f8e313f */
[----:B------:R-:W-:Y:S02]  /*6620*/  USHF.R.S32.HI UR6, URZ, 0x1f, UR10 ;  /* 0x0000001f3f067899 */ /* 0x000fe4000801140a */
[----:B------:R-:W-:-:S04]  /*6630*/  MOV R10, UR10 ;  /* 0x0000000a000a7c02 */ /* 0x000fc80008000f00 */
[----:B------:R-:W-:-:S07]  /*6640*/  MOV R25, UR6 ;  /* 0x0000000600197c02 */ /* 0x000fce0008000f00 */
.L_x_1609:
        /* <DEDUP_REMOVED lines=167> */
[----:B-1----:R-:W-:-:S04]  /*70c0*/  LEA R2, P2, R4, UR6, 0x1 ;  /* 0x0000000604027c11 */ /* 0x002fc8000f8408ff */
[----:B------:R-:W-:-:S05]  /*70d0*/  LEA.HI.X R3, R4, UR7, R37, 0x1, P2 ;  /* 0x0000000704037c11 */ /* 0x000fca00090f0c25 */
[----:B------:R-:W-:Y:S01]  /*70e0*/  @!PT LDS RZ, [RZ] ;  /* 0x00000000fffff984 */ /* 0x000fe20000000800 */
[----:B------:R-:W-:Y:S01]  /*70f0*/  @!PT LDS RZ, [RZ] ;  /* 0x00000000fffff984 */ /* 0x000fe20000000800 */
[----:B------:R-:W-:Y:S01]  /*7100*/  @!PT LDS RZ, [RZ] ;  /* 0x00000000fffff984 */ /* 0x000fe20000000800 */
[----:B------:R2:W-:Y:S04]  /*7110*/  LDGSTS.E.BYPASS.LTC128B.128 [R243+0xf800], desc[UR20][R2.64+0x180] ;  /* 0x0f80018002f37fae */ /* 0x0005e8000b901d54 */
.L_x_1611:
[----:B------:R-:W-:Y:S05]  /*7120*/  BSYNC B0 ;  /* 0x0000000000007941 */ /* 0x000fea0003800000 */
.L_x_1610:
[----:B------:R-:W0:Y:S01]  /*7130*/  LDGDEPBAR ;  /* 0x00000000000079af */ /* 0x000e220000000000 */
[----:B------:R-:W-:-:S04]  /*7140*/  IADD3 R165, P2, R10, R165, RZ ;  /* 0x000000a50aa57210 */ /* 0x000fc80007f5e0ff */
[----:B------:R-:W-:-:S09]  /*7150*/  IADD3.X R166, R25, R166, RZ, P2, !PT ;  /* 0x000000a619a67210 */ /* 0x000fd200017fe4ff */
.L_x_1607:
[----:B------:R-:W-:Y:S01]  /*7160*/  FMNMX.FTZ R4, R27, R21, !PT ;  /* 0x000000151b047209 */ /* 0x000fe20007810000 */
[----:B------:R-:W-:Y:S01]  /*7170*/  ULDC UR6, c[0x0][0x2ec] ;  /* 0x0000bb0000067ab9 */ /* 0x000fe20000000800 */
[----:B-1----:R-:W-:Y:S02]  /*7180*/  FMNMX.FTZ R23, R26, R60, !PT ;  /* 0x0000003c1a177209 */ /* 0x002fe40007810000 */
        /* <DEDUP_REMOVED lines=31> */
[----:B--2---:R-:W2:Y:S01]  /*7380*/  SHFL.BFLY PT, R2, R23, 0x2, 0x1f ;  /* 0x0c401f0017027f89 */ /* 0x004ea200000e0000 */
        /* <DEDUP_REMOVED lines=13> */
[----:B------:R-:W5:Y:S04]  /*7460*/  LDSM.16.MT88.4 R64, [R232+0x12000] ;  /* 0x01200000e840783b */ /* 0x000f680000004200 */
[----:B------:R-:W5:Y:S01]  /*7470*/  LDSM.16.MT88.4 R72, [R236+0x14000] ;  /* 0x01400000ec48783b */ /* 0x000f620000004200 */
[----:B-1----:R-:W-:-:S03]  /*7480*/  FMNMX.FTZ R164, R19, R164, !PT ;  /* 0x000000a413a47209 */ /* 0x002fc60007810000 */
[----:B------:R-:W1:Y:S01]  /*7490*/  LDSM.16.MT88.4 R80, [R234+0x14000] ;  /* 0x01400000ea50783b */ /* 0x000e620000004200 */
[----:B--2---:R-:W-:Y:S01]  /*74a0*/  FMNMX.FTZ R3, R2, R3, !PT ;  /* 0x0000000302037209 */ /* 0x004fe20007810000 */
[C---:B------:R-:W-:Y:S01]  /*74b0*/  FMUL.FTZ R202, R164.reuse, UR6 ;  /* 0x00000006a4ca7c20 */ /* 0x040fe20008410000 */
[----:B------:R-:W-:Y:S01]  /*74c0*/  FSETP.NEU.FTZ.AND P2, PT, R164, -INF , PT ;  /* 0xff800000a400780b */ /* 0x000fe20003f5d000 */
[----:B------:R-:W2:Y:S02]  /*74d0*/  LDSM.16.MT88.4 R88, [R233+0x14000] ;  /* 0x01400000e958783b */ /* 0x000ea40000004200 */
[C---:B------:R-:W-:Y:S01]  /*74e0*/  FMUL.FTZ R197, R3.reuse, UR6 ;  /* 0x0000000603c57c20 */ /* 0x040fe20008410000 */
[----:B------:R-:W-:Y:S01]  /*74f0*/  FSEL R202, R202, RZ, P2 ;  /* 0x000000ffcaca7208 */ /* 0x000fe20001000000 */
[----:B------:R-:W2:Y:S01]  /*7500*/  LDSM.16.MT88.4 R96, [R232+0x14000] ;  /* 0x01400000e860783b */ /* 0x000ea20000004200 */
[----:B------:R-:W-:-:S03]  /*7510*/  FSETP.NEU.FTZ.AND P2, PT, R3, -INF , PT ;  /* 0xff8000000300780b */ /* 0x000fc60003f5d000 */
[----:B------:R-:W2:Y:S01]  /*7520*/  LDSM.16.MT88.4 R104, [R236+0x16000] ;  /* 0x01600000ec68783b */ /* 0x000ea20000004200 */
[----:B------:R-:W-:Y:S01]  /*7530*/  FSEL R197, R197, RZ, P2 ;  /* 0x000000ffc5c57208 */ /* 0x000fe20001000000 */
[--C-:B------:R-:W-:Y:S01]  /*7540*/  FFMA.FTZ R173, R11, UR6, -R202.reuse ;  /* 0x000000060bad7c23 */ /* 0x100fe200080108ca */
[--C-:B------:R-:W-:Y:S01]  /*7550*/  FFMA.FTZ R2, R9, UR6, -R202.reuse ;  /* 0x0000000609027c23 */ /* 0x100fe200080108ca */
[----:B------:R-:W2:Y:S01]  /*7560*/  LDSM.16.MT88.4 R112, [R234+0x16000] ;  /* 0x01600000ea70783b */ /* 0x000ea20000004200 */
[--C-:B------:R-:W-:Y:S01]  /*7570*/  FFMA.FTZ R183, R27, UR6, -R202.reuse ;  /* 0x000000061bb77c23 */ /* 0x100fe200080108ca */
        /* <DEDUP_REMOVED lines=9> */
[----:B------:R-:W-:Y:S01]  /*7610*/  MUFU.EX2 R183, R183 ;  /* 0x000000b700b77308 */ /* 0x000fe20000000800 */
[----:B------:R-:W2:Y:S01]  /*7620*/  LDSM.16.MT88.4 R4, [R234+0x10800] ;  /* 0x01080000ea04783b */ /* 0x000ea20000004200 */
[--C-:B------:R-:W-:Y:S01]  /*7630*/  FFMA.FTZ R177, R15, UR6, -R202.reuse ;  /* 0x000000060fb17c23 */ /* 0x100fe200080108ca */
[--C-:B------:R-:W-:Y:S01]  /*7640*/  FFMA.FTZ R174, R13, UR6, -R202.reuse ;  /* 0x000000060dae7c23 */ /* 0x100fe200080108ca */
[--C-:B------:R-:W-:Y:S01]  /*7650*/  FFMA.FTZ R167, R14, UR6, -R197.reuse ;  /* 0x000000060ea77c23 */ /* 0x100fe200080108c5 */
[--C-:B------:R-:W-:Y:S01]  /*7660*/  FFMA.FTZ R0, R12, UR6, -R197.reuse ;  /* 0x000000060c007c23 */ /* 0x100fe200080108c5 */
[--C-:B------:R-:W-:Y:S01]  /*7670*/  FFMA.FTZ R175, R16, UR6, -R197.reuse ;  /* 0x0000000610af7c23 */ /* 0x100fe200080108c5 */
[----:B------:R-:W2:Y:S01]  /*7680*/  LDSM.16.MT88.4 R12, [R236+0x12800] ;  /* 0x01280000ec0c783b */ /* 0x000ea20000004200 */
[----:B------:R-:W3:Y:S01]  /*7690*/  MUFU.EX2 R180, R180 ;  /* 0x000000b400b47308 */ /* 0x000ee20000000800 */
[--C-:B------:R-:W-:Y:S01]  /*76a0*/  FFMA.FTZ R172, R20, UR6, -R197.reuse ;  /* 0x0000000614ac7c23 */ /* 0x100fe200080108c5 */
[--C-:B------:R-:W-:Y:S01]  /*76b0*/  FFMA.FTZ R184, R193, UR6, -R202.reuse ;  /* 0x00000006c1b87c23 */ /* 0x100fe200080108ca */
[----:B------:R-:W2:Y:S01]  /*76c0*/  LDSM.16.MT88.4 R16, [R236+0x10800] ;  /* 0x01080000ec10783b */ /* 0x000ea20000004200 */
[--C-:B------:R-:W-:Y:S01]  /*76d0*/  FFMA.FTZ R186, R191, UR6, -R202.reuse ;  /* 0x00000006bfba7c23 */ /* 0x100fe200080108ca */
[--C-:B------:R-:W-:Y:S01]  /*76e0*/  FFMA.FTZ R187, R187, UR6, -R202.reuse ;  /* 0x00000006bbbb7c23 */ /* 0x100fe200080108ca */
[--C-:B------:R-:W-:Y:S01]  /*76f0*/  FFMA.FTZ R189, R189, UR6, -R202.reuse ;  /* 0x00000006bdbd7c23 */ /* 0x100fe200080108ca */
[----:B------:R-:W-:Y:S01]  /*7700*/  LDSM.16.MT88.4 R32, [R232+0x10800] ;  /* 0x01080000e820783b */ /* 0x000fe20000004200 */
[----:B------:R-:W-:Y:S01]  /*7710*/  MUFU.EX2 R179, R179 ;  /* 0x000000b300b37308 */ /* 0x000fe20000000800 */
[--C-:B------:R-:W-:Y:S01]  /*7720*/  FFMA.FTZ R188, R188, UR6, -R197.reuse ;  /* 0x00000006bcbc7c23 */ /* 0x100fe200080108c5 */
[--C-:B------:R-:W-:Y:S01]  /*7730*/  FFMA.FTZ R191, R206, UR6, -R197.reuse ;  /* 0x00000006cebf7c23 */ /* 0x100fe200080108c5 */
[----:B------:R-:W-:Y:S01]  /*7740*/  LDSM.16.MT88.4 R28, [R234+0x12800] ;  /* 0x01280000ea1c783b */ /* 0x000fe20000004200 */
[--C-:B------:R-:W-:Y:S01]  /*7750*/  FFMA.FTZ R190, R190, UR6, -R197.reuse ;  /* 0x00000006bebe7c23 */ /* 0x100fe200080108c5 */
[--C-:B------:R-:W-:Y:S01]  /*7760*/  FFMA.FTZ R193, R204, UR6, -R197.reuse ;  /* 0x00000006ccc17c23 */ /* 0x100fe200080108c5 */
[--C-:B------:R-:W-:Y:S01]  /*7770*/  FFMA.FTZ R252, R199, UR6, -R202.reuse ;  /* 0x00000006c7fc7c23 */ /* 0x100fe200080108ca */
[----:B------:R-:W-:Y:S01]  /*7780*/  LDSM.16.MT88.4 R24, [R233+0x12800] ;  /* 0x01280000e918783b */ /* 0x000fe20000004200 */
[----:B------:R-:W4:Y:S01]  /*7790*/  MUFU.EX2 R176, R176 ;  /* 0x000000b000b07308 */ /* 0x000f220000000800 */
[----:B---3--:R-:W-:Y:S01]  /*77a0*/  F2FP.F16.F32.PACK_AB R128, R180, R183 ;  /* 0x000000b7b480723e */ /* 0x008fe200000000ff */
[--C-:B------:R-:W-:Y:S01]  /*77b0*/  FFMA.FTZ R204, R205, UR6, -R202.reuse ;  /* 0x00000006cdcc7c23 */ /* 0x100fe200080108ca */
[----:B------:R-:W-:Y:S01]  /*77c0*/  LDSM.16.MT88.4 R168, [R233+0x10800] ;  /* 0x01080000e9a8783b */ /* 0x000fe20000004200 */
[--C-:B------:R-:W-:Y:S01]  /*77d0*/  FFMA.FTZ R203, R203, UR6, -R202.reuse ;  /* 0x00000006cbcb7c23 */ /* 0x100fe200080108ca */
[----:B------:R-:W-:Y:S01]  /*77e0*/  FFMA.FTZ R201, R201, UR6, -R202 ;  /* 0x00000006c9c97c23 */ /* 0x000fe200080108ca */
[--C-:B------:R-:W-:Y:S01]  /*77f0*/  FFMA.FTZ R199, R200, UR6, -R197.reuse ;  /* 0x00000006c8c77c23 */ /* 0x100fe200080108c5 */
[--C-:B------:R-:W-:Y:S01]  /*7800*/  FFMA.FTZ R198, R198, UR6, -R197.reuse ;  /* 0x00000006c6c67c23 */ /* 0x100fe200080108c5 */
[----:B------:R-:W-:Y:S01]  /*7810*/  MUFU.EX2 R182, R182 ;  /* 0x000000b600b67308 */ /* 0x000fe20000000800 */
[--C-:B------:R-:W-:Y:S01]  /*7820*/  FFMA.FTZ R196, R196, UR6, -R197.reuse ;  /* 0x00000006c4c47c23 */ /* 0x100fe200080108c5 */
[----:B------:R-:W-:Y:S01]  /*7830*/  FFMA.FTZ R251, R192, UR6, -R197 ;  /* 0x00000006c0fb7c23 */ /* 0x000fe200080108c5 */
[----:B------:R-:W-:Y:S01]  /*7840*/  FADD.FTZ R180, R183, R180 ;  /* 0x000000b4b7b47221 */ /* 0x000fe20000010000 */
[----:B------:R-:W-:-:S02]  /*7850*/  ULDC.64 UR6, c[0x0][0x218] ;  /* 0x0000860000067ab9 */ /* 0x000fc40000000a00 */
[----:B------:R-:W-:Y:S02]  /*7860*/  LEA R250, P2, R165, UR6, 0x1 ;  /* 0x00000006a5fa7c11 */ /* 0x000fe4000f8408ff */
[----:B------:R-:W3:Y:S01]  /*7870*/  MUFU.EX2 R185, R185 ;  /* 0x000000b900b97308 */ /* 0x000ee20000000800 */
[----:B----4-:R-:W-:Y:S01]  /*7880*/  F2FP.F16.F32.PACK_AB R130, R176, R179 ;  /* 0x000000b3b082723e */ /* 0x010fe200000000ff */
[----:B------:R-:W-:Y:S01]  /*7890*/  FADD.FTZ R179, R179, R180 ;  /* 0x000000b4b3b37221 */ /* 0x000fe20000010000 */
[----:B------:R-:W-:-:S03]  /*78a0*/  LEA.HI.X R249, R165, UR7, R166, 0x1, P2 ;  /* 0x00000007a5f97c11 */ /* 0x000fc600090f0ca6 */
[----:B------:R-:W-:Y:S02]  /*78b0*/  FADD.FTZ R176, R176, R179 ;  /* 0x000000b3b0b07221 */ /* 0x000fe40000010000 */
[----:B------:R-:W-:Y:S08]  /*78c0*/  MUFU.EX2 R181, R181 ;  /* 0x000000b500b57308 */ /* 0x000ff00000000800 */
[----:B------:R-:W4:Y:S01]  /*78d0*/  MUFU.EX2 R178, R178 ;  /* 0x000000b200b27308 */ /* 0x000f220000000800 */
[----:B---3--:R-:W-:Y:S01]  /*78e0*/  F2FP.F16.F32.PACK_AB R129, R185, R182 ;  /* 0x000000b6b981723e */ /* 0x008fe200000000ff */
[----:B------:R-:W-:-:S06]  /*78f0*/  FADD.FTZ R182, R182, R185 ;  /* 0x000000b9b6b67221 */ /* 0x000fcc0000010000 */
[----:B------:R-:W-:Y:S08]  /*7900*/  MUFU.EX2 R177, R177 ;  /* 0x000000b100b17308 */ /* 0x000ff00000000800 */
[----:B------:R-:W3:Y:S01]  /*7910*/  MUFU.EX2 R174, R174 ;  /* 0x000000ae00ae7308 */ /* 0x000ee20000000800 */
[----:B----4-:R-:W-:Y:S01]  /*7920*/  F2FP.F16.F32.PACK_AB R131, R178, R181 ;  /* 0x000000b5b283723e */ /* 0x010fe200000000ff */
[----:B------:R-:W-:-:S04]  /*7930*/  FADD.FTZ R181, R181, R182 ;  /* 0x000000b6b5b57221 */ /* 0x000fc80000010000 */
[----:B------:R-:W-:Y:S02]  /*7940*/  FADD.FTZ R178, R178, R181 ;  /* 0x000000b5b2b27221 */ /* 0x000fe40000010000 */
[C---:B------:R-:W-:Y:S01]  /*7950*/  HMMA.16816.F32 R160, R128.reuse, R156, RZ ;  /* 0x0000009c80a0723c */ /* 0x040fe200000018ff */
[----:B------:R-:W-:Y:S05]  /*7960*/  MUFU.EX2 R173, R173 ;  /* 0x000000ad00ad7308 */ /* 0x000fea0000000800 */
[C---:B------:R-:W-:Y:S03]  /*7970*/  HMMA.16816.F32 R152, R128.reuse, R148, RZ ;  /* 0x000000948098723c */ /* 0x040fe600000018ff */
[----:B------:R-:W4:Y:S01]  /*7980*/  MUFU.EX2 R2, R2 ;  /* 0x0000000200027308 */ /* 0x000f220000000800 */
[C---:B---3--:R-:W-:Y:S01]  /*7990*/  F2FP.F16.F32.PACK_AB R20, R174.reuse, R177 ;  /* 0x000000b1ae14723e */ /* 0x048fe200000000ff */
[----:B------:R-:W-:Y:S01]  /*79a0*/  FADD.FTZ R177, R177, R176 ;  /* 0x000000b0b1b17221 */ /* 0x000fe20000010000 */
[----:B------:R-:W-:Y:S03]  /*79b0*/  HMMA.16816.F32 R144, R128, R140, RZ ;  /* 0x0000008c8090723c */ /* 0x000fe600000018ff */
[----:B------:R-:W-:-:S02]  /*79c0*/  FADD.FTZ R174, R174, R177 ;  /* 0x000000b1aeae7221 */ /* 0x000fc40000010000 */
[----:B------:R-:W-:Y:S01]  /*79d0*/  MUFU.EX2 R175, R175 ;  /* 0x000000af00af7308 */ /* 0x000fe20000000800 */
[C---:B------:R-:W-:Y:S06]  /*79e0*/  HMMA.16816.F32 R136, R128.reuse, R132, RZ ;  /* 0x000000848088723c */ /* 0x040fec00000018ff */
[----:B------:R-:W-:Y:S01]  /*79f0*/  HMMA.16816.F32 R36, R128, R40, RZ ;  /* 0x000000288024723c */ /* 0x000fe200000018ff */
[----:B------:R-:W3:Y:S01]  /*7a00*/  MUFU.EX2 R172, R172 ;  /* 0x000000ac00ac7308 */ /* 0x000ee20000000800 */
[----:B----4-:R-:W-:Y:S01]  /*7a10*/  F2FP.F16.F32.PACK_AB R22, R2, R173 ;  /* 0x000000ad0216723e */ /* 0x010fe200000000ff */
[----:B------:R-:W-:-:S03]  /*7a20*/  FADD.FTZ R173, R173, R174 ;  /* 0x000000aeadad7221 */ /* 0x000fc60000010000 */
[C---:B------:R-:W-:Y:S01]  /*7a30*/  HMMA.16816.F32 R44, R128.reuse, R48, RZ ;  /* 0x00000030802c723c */ /* 0x040fe200000018ff */
[----:B------:R-:W-:Y:S02]  /*7a40*/  FADD.FTZ R173, R2, R173 ;  /* 0x000000ad02ad7221 */ /* 0x000fe40000010000 */
[----:B------:R-:W-:Y:S03]  /*7a50*/  MUFU.EX2 R167, R167 ;  /* 0x000000a700a77308 */ /* 0x000fe60000000800 */
[C---:B------:R-:W-:Y:S05]  /*7a60*/  HMMA.16816.F32 R52, R128.reuse, R56, RZ ;  /* 0x000000388034723c */ /* 0x040fea00000018ff */
[----:B------:R-:W4:Y:S01]  /*7a70*/  MUFU.EX2 R0, R0 ;  /* 0x0000000000007308 */ /* 0x000f220000000800 */
[----:B-----5:R-:W-:Y:S01]  /*7a80*/  HMMA.16816.F32 R60, R128, R64, RZ ;  /* 0x00000040803c723c */ /* 0x020fe200000018ff */
[----:B---3--:R-:W-:Y:S01]  /*7a90*/  F2FP.F16.F32.PACK_AB R21, R172, R175 ;  /* 0x000000afac15723e */ /* 0x008fe200000000ff */
[----:B------:R-:W-:-:S04]  /*7aa0*/  FADD.FTZ R175, R175, R178 ;  /* 0x000000b2afaf7221 */ /* 0x000fc80000010000 */
[----:B------:R-:W-:Y:S01]  /*7ab0*/  HMMA.16816.F32 R68, R128, R72, RZ ;  /* 0x000000488044723c */ /* 0x000fe200000018ff */
[----:B------:R-:W-:Y:S01]  /*7ac0*/  MUFU.EX2 R184, R184 ;  /* 0x000000b800b87308 */ /* 0x000fe20000000800 */
[----:B------:R-:W-:-:S04]  /*7ad0*/  FADD.FTZ R172, R172, R175 ;  /* 0x000000afacac7221 */ /* 0x000fc80000010000 */
[C---:B-1----:R-:W-:Y:S03]  /*7ae0*/  HMMA.16816.F32 R76, R128.reuse, R80, RZ ;  /* 0x00000050804c723c */ /* 0x042fe600000018ff */
[----:B------:R-:W1:Y:S01]  /*7af0*/  MUFU.EX2 R187, R187 ;  /* 0x000000bb00bb7308 */ /* 0x000e620000000800 */
[C---:B----4-:R-:W-:Y:S01]  /*7b00*/  F2FP.F16.F32.PACK_AB R23, R0.reuse, R167 ;  /* 0x000000a70017723e */ /* 0x050fe200000000ff */
[----:B------:R-:W-:Y:S01]  /*7b10*/  FADD.FTZ R167, R167, R172 ;  /* 0x000000aca7a77221 */ /* 0x000fe20000010000 */
[C---:B--2---:R-:W-:Y:S03]  /*7b20*/  HMMA.16816.F32 R84, R128.reuse, R88, RZ ;  /* 0x000000588054723c */ /* 0x044fe600000018ff */
[----:B------:R-:W-:Y:S02]  /*7b30*/  FADD.FTZ R167, R0, R167 ;  /* 0x000000a700a77221 */ /* 0x000fe40000010000 */
        /* <DEDUP_REMOVED lines=17> */
[----:B------:R-:W4:Y:S05]  /*7c50*/  MUFU.EX2 R203, R203 ;  /* 0x000000cb00cb7308 */ /* 0x000f2a0000000800 */
        /* <DEDUP_REMOVED lines=8> */
[----:B------:R-:W5:Y:S03]  /*7ce0*/  MUFU.EX2 R198, R198 ;  /* 0x000000c600c67308 */ /* 0x000f660000000800 */
[C---:B------:R-:W-:Y:S05]  /*7cf0*/  HMMA.16816.F32 R96, R128.reuse, R98, RZ ;  /* 0x000000628060723c */ /* 0x040fea00000018ff */
[----:B------:R-:W-:Y:S01]  /*7d00*/  MUFU.EX2 R196, R196 ;  /* 0x000000c400c47308 */ /* 0x000fe20000000800 */
[C---:B------:R-:W-:Y:S06]  /*7d10*/  HMMA.16816.F32 R104, R128.reuse, R106, RZ ;  /* 0x0000006a8068723c */ /* 0x040fec00000018ff */
[C---:B------:R-:W-:Y:S01]  /*7d20*/  HMMA.16816.F32 R112, R128.reuse, R114, RZ ;  /* 0x000000728070723c */ /* 0x040fe200000018ff */
[----:B------:R-:W5:Y:S05]  /*7d30*/  MUFU.EX2 R251, R251 ;  /* 0x000000fb00fb7308 */ /* 0x000f6a0000000800 */
[C---:B------:R-:W-:Y:S06]  /*7d40*/  HMMA.16816.F32 R120, R128.reuse, R122, RZ ;  /* 0x0000007a8078723c */ /* 0x040fec00000018ff */
[C---:B------:R-:W-:Y:S06]  /*7d50*/  HMMA.16816.F32 R124, R128.reuse, R8, RZ ;  /* 0x00000008807c723c */ /* 0x040fec00000018ff */
[----:B------:R-:W-:Y:S01]  /*7d60*/  HMMA.16816.F32 R128, R128, R10, RZ ;  /* 0x0000000a8080723c */ /* 0x000fe200000018ff */
[----:B------:R-:W1:Y:S05]  /*7d70*/  LDSM.16.MT88.4 R8, [R232+0x12800] ;  /* 0x01280000e808783b */ /* 0x000e6a0000004200 */
[C---:B------:R-:W-:Y:S06]  /*7d80*/  HMMA.16816.F32 R152, R20.reuse, R4, R152 ;  /* 0x000000041498723c */ /* 0x040fec0000001898 */
[C---:B------:R-:W-:Y:S01]  /*7d90*/  HMMA.16816.F32 R148, R20.reuse, R6, R148 ;  /* 0x000000061494723c */ /* 0x040fe20000001894 */
[----:B------:R-:W2:Y:S05]  /*7da0*/  LDSM.16.MT88.4 R4, [R234+0x14800] ;  /* 0x01480000ea04783b */ /* 0x000eaa0000004200 */
[C---:B------:R-:W-:Y:S06]  /*7db0*/  HMMA.16816.F32 R36, R20.reuse, R12, R36 ;  /* 0x0000000c1424723c */ /* 0x040fec0000001824 */
[C---:B------:R-:W-:Y:S01]  /*7dc0*/  HMMA.16816.F32 R40, R20.reuse, R14, R40 ;  /* 0x0000000e1428723c */ /* 0x040fe20000001828 */
[----:B------:R-:W3:Y:S05]  /*7dd0*/  LDSM.16.MT88.4 R12, [R233+0x14800] ;  /* 0x01480000e90c783b */ /* 0x000eea0000004200 */
[C---:B------:R-:W-:Y:S06]  /*7de0*/  HMMA.16816.F32 R160, R20.reuse, R16, R160 ;  /* 0x0000001014a0723c */ /* 0x040fec00000018a0 */
[C---:B------:R-:W-:Y:S01]  /*7df0*/  HMMA.16816.F32 R156, R20.reuse, R18, R156 ;  /* 0x00000012149c723c */ /* 0x040fe2000000189c */
[----:B------:R-:W-:Y:S05]  /*7e00*/  LDSM.16.MT88.4 R16, [R236+0x14800] ;  /* 0x01480000ec10783b */ /* 0x000fea0000004200 */
        /* <DEDUP_REMOVED lines=23> */
[----:B------:R-:W5:Y:S05]  /*7f80*/  LDSM.16.MT88.4 R16, [R233+0x11000] ;  /* 0x01100000e910783b */ /* 0x000f6a0000004200 */
[C---:B--2---:R-:W-:Y:S06]  /*7f90*/  HMMA.16816.F32 R116, R20.reuse, R4, R116 ;  /* 0x000000041474723c */ /* 0x044fec0000001874 */
        /* <DEDUP_REMOVED lines=14> */
[----:B---3--:R-:W-:Y:S01]  /*8080*/  HMMA.16816.F32 R160, R4, R12, R160 ;  /* 0x0000000c04a0723c */ /* 0x008fe200000018a0 */
[----:B------:R-:W-:Y:S01]  /*8090*/  FADD.FTZ R189, R189, R186 ;  /* 0x000000babdbd7221 */ /* 0x000fe20000010000 */
[----:B------:R-:W-:-:S04]  /*80a0*/  FADD.FTZ R190, R193, R190 ;  /* 0x000000bec1be7221 */ /* 0x000fc80000010000 */
[C---:B------:R-:W-:Y:S01]  /*80b0*/  HMMA.16816.F32 R156, R4.reuse, R14, R156 ;  /* 0x0000000e049c723c */ /* 0x040fe2000000189c */
[----:B------:R-:W2:Y:S05]  /*80c0*/  LDSM.16.MT88.4 R12, [R233+0x13000] ;  /* 0x01300000e90c783b */ /* 0x000eaa0000004200 */
[C---:B-1----:R-:W-:Y:S06]  /*80d0*/  HMMA.16816.F32 R152, R4.reuse, R8, R152 ;  /* 0x000000080498723c */ /* 0x042fec0000001898 */
[----:B------:R-:W-:Y:S01]  /*80e0*/  HMMA.16816.F32 R148, R4, R10, R148 ;  /* 0x0000000a0494723c */ /* 0x000fe20000001894 */
[----:B------:R-:W1:Y:S05]  /*80f0*/  LDSM.16.MT88.4 R8, [R234+0x15000] ;  /* 0x01500000ea08783b */ /* 0x000e6a0000004200 */
[C---:B------:R-:W-:Y:S06]  /*8100*/  HMMA.16816.F32 R100, R20.reuse, R32, R100 ;  /* 0x000000201464723c */ /* 0x040fec0000001864 */
[C---:B------:R-:W-:Y:S01]  /*8110*/  HMMA.16816.F32 R104, R20.reuse, R34, R104 ;  /* 0x000000221468723c */ /* 0x040fe20000001868 */
[----:B------:R-:W-:Y:S05]  /*8120*/  LDSM.16.MT88.4 R32, [R234+0x13000] ;  /* 0x01300000ea20783b */ /* 0x000fea0000004200 */
[C---:B----4-:R-:W-:Y:S06]  /*8130*/  HMMA.16816.F32 R108, R20.reuse, R24, R108 ;  /* 0x00000018146c723c */ /* 0x050fec000000186c */
[C---:B------:R-:W-:Y:S01]  /*8140*/  HMMA.16816.F32 R112, R20.reuse, R26, R112 ;  /* 0x0000001a1470723c */ /* 0x040fe20000001870 */
[----:B------:R-:W3:Y:S05]  /*8150*/  LDSM.16.MT88.4 R24, [R232+0x11000] ;  /* 0x01100000e818783b */ /* 0x000eea0000004200 */
[C---:B------:R-:W-:Y:S06]  /*8160*/  HMMA.16816.F32 R124, R20.reuse, R28, R124 ;  /* 0x0000001c147c723c */ /* 0x040fec000000187c */
[----:B------:R-:W-:Y:S01]  /*8170*/  HMMA.16816.F32 R128, R20, R30, R128 ;  /* 0x0000001e1480723c */ /* 0x000fe20000001880 */
[----:B------:R-:W4:Y:S04]  /*8180*/  LDSM.16.MT88.4 R20, [R236+0x15000] ;  /* 0x01500000ec14783b */ /* 0x000f280000004200 */
[----:B------:R-:W-:Y:S01]  /*8190*/  LDSM.16.MT88.4 R28, [R232+0x13000] ;  /* 0x01300000e81c783b */ /* 0x000fe20000004200 */
[C---:B-----5:R-:W-:Y:S06]  /*81a0*/  HMMA.16816.F32 R144, R4.reuse, R16, R144 ;  /* 0x000000100490723c */ /* 0x060fec0000001890 */
[C---:B------:R-:W-:Y:S01]  /*81b0*/  HMMA.16816.F32 R140, R4.reuse, R18, R140 ;  /* 0x00000012048c723c */ /* 0x040fe2000000188c */
[----:B------:R-:W5:Y:S05]  /*81c0*/  LDSM.16.MT88.4 R16, [R233+0x15000] ;  /* 0x01500000e910783b */ /* 0x000f6a0000004200 */
        /* <DEDUP_REMOVED lines=54> */
[C---:B-1----:R-:W-:Y:S06]  /*8530*/  HMMA.16816.F32 R144, R4.reuse, R8, R144 ;  /* 0x000000080490723c */ /* 0x042fec0000001890 */
[C---:B------:R-:W-:Y:S01]  /*8540*/  HMMA.16816.F32 R140, R4.reuse, R10, R140 ;  /* 0x0000000a048c723c */ /* 0x040fe2000000188c */
[----:B------:R-:W1:Y:S05]  /*8550*/  LDSM.16.MT88.4 R8, [R233+0x15800] ;  /* 0x01580000e908783b */ /* 0x000e6a0000004200 */
        /* <DEDUP_REMOVED lines=30> */
[C---:B--2---:R-:W-:Y:S06]  /*8740*/  HMMA.16816.F32 R116, R4.reuse, R12, R116 ;  /* 0x0000000c0474723c */ /* 0x044fec0000001874 */
        /* <DEDUP_REMOVED lines=19> */
.L_x_1616:
        /* <DEDUP_REMOVED lines=78> */
.L_x_1613:
        /* <DEDUP_REMOVED lines=114> */
[----:B------:R3:W-:Y:S04]  /*9480*/  @!P3 LDGSTS.E.BYPASS.LTC128B.128 [R243+0x17800], desc[UR20][R214.64+0x180] ;  /* 0x17800180d6f3bfae */ /* 0x0007e8000b901d54 */
[----:B------:R-:W-:Y:S04]  /*9490*/  LDSM.16.M88.4 R168, [R242] ;  /* 0x00000000f2a8783b */ /* 0x000fe80000000200 */
[----:B------:R-:W4:Y:S04]  /*94a0*/  LDSM.16.M88.4 R172, [R241+0x8000] ;  /* 0x00800000f1ac783b */ /* 0x000f280000000200 */
[----:B------:R-:W5:Y:S04]  /*94b0*/  LDSM.16.M88.4 R176, [R241+0x8800] ;  /* 0x00880000f1b0783b */ /* 0x000f680000000200 */
[----:B------:R-:W5:Y:S04]  /*94c0*/  LDSM.16.M88.4 R180, [R241+0x9000] ;  /* 0x00900000f1b4783b */ /* 0x000f680000000200 */
[----:B------:R-:W5:Y:S04]  /*94d0*/  LDSM.16.M88.4 R184, [R241+0x9800] ;  /* 0x00980000f1b8783b */ /* 0x000f680000000200 */
[----:B------:R-:W0:Y:S04]  /*94e0*/  LDGDEPBAR ;  /* 0x00000000000079af */ /* 0x000e280000000000 */
[----:B------:R-:W-:Y:S04]  /*94f0*/  LDSM.16.M88.4 R188, [R240] ;  /* 0x00000000f0bc783b */ /* 0x000fe80000000200 */
[----:B------:R-:W5:Y:S04]  /*9500*/  LDSM.16.M88.4 R192, [R239] ;  /* 0x00000000efc0783b */ /* 0x000f680000000200 */
[----:B-1----:R-:W1:Y:S04]  /*9510*/  LDSM.16.M88.4 R196, [R231] ;  /* 0x00000000e7c4783b */ /* 0x002e680000000200 */
[----:B------:R-:W1:Y:S04]  /*9520*/  LDSM.16.M88.4 R200, [R230] ;  /* 0x00000000e6c8783b */ /* 0x000e680000000200 */
[----:B--2---:R-:W2:Y:S01]  /*9530*/  LDSM.16.M88.4 R204, [R229] ;  /* 0x00000000e5cc783b */ /* 0x004ea20000000200 */
[C---:B----4-:R-:W-:Y:S03]  /*9540*/  HMMA.16816.F32 R4, R168.reuse, R172, RZ ;  /* 0x000000aca804723c */ /* 0x050fe600000018ff */
[----:B------:R-:W-:Y:S04]  /*9550*/  LDSM.16.M88.4 R208, [R238] ;  /* 0x00000000eed0783b */ /* 0x000fe80000000200 */
[----:B---3--:R-:W3:Y:S01]  /*9560*/  LDSM.16.M88.4 R212, [R235+0x8000] ;  /* 0x00800000ebd4783b */ /* 0x008ee20000000200 */
[C---:B------:R-:W-:Y:S03]  /*9570*/  HMMA.16816.F32 R8, R168.reuse, R174, RZ ;  /* 0x000000aea808723c */ /* 0x040fe600000018ff */
[----:B------:R-:W-:Y:S03]  /*9580*/  LDSM.16.M88.4 R172, [R235+0x9000] ;  /* 0x00900000ebac783b */ /* 0x000fe60000000200 */
[C---:B-----5:R-:W-:Y:S06]  /*9590*/  HMMA.16816.F32 R12, R168.reuse, R176, RZ ;  /* 0x000000b0a80c723c */ /* 0x060fec00000018ff */
[C---:B------:R-:W-:Y:S01]  /*95a0*/  HMMA.16816.F32 R16, R168.reuse, R178, RZ ;  /* 0x000000b2a810723c */ /* 0x040fe200000018ff */
[----:B------:R-:W-:Y:S05]  /*95b0*/  LDSM.16.M88.4 R176, [R235+0x9800] ;  /* 0x00980000ebb0783b */ /* 0x000fea0000000200 */
[C---:B------:R-:W-:Y:S06]  /*95c0*/  HMMA.16816.F32 R20, R168.reuse, R180, RZ ;  /* 0x000000b4a814723c */ /* 0x040fec00000018ff */
[C---:B------:R-:W-:Y:S01]  /*95d0*/  HMMA.16816.F32 R24, R168.reuse, R182, RZ ;  /* 0x000000b6a818723c */ /* 0x040fe200000018ff */
[----:B------:R-:W-:Y:S05]  /*95e0*/  LDSM.16.M88.4 R180, [R237] ;  /* 0x00000000edb4783b */ /* 0x000fea0000000200 */
[C---:B------:R-:W-:Y:S06]  /*95f0*/  HMMA.16816.F32 R28, R168.reuse, R184, RZ ;  /* 0x000000b8a81c723c */ /* 0x040fec00000018ff */
[----:B------:R-:W-:Y:S01]  /*9600*/  HMMA.16816.F32 R32, R168, R186, RZ ;  /* 0x000000baa820723c */ /* 0x000fe200000018ff */
[----:B------:R-:W4:Y:S04]  /*9610*/  LDSM.16.M88.4 R168, [R235+0x8800] ;  /* 0x00880000eba8783b */ /* 0x000f280000000200 */
[----:B------:R-:W5:Y:S01]  /*9620*/  LDSM.16.M88.4 R184, [R228] ;  /* 0x00000000e4b8783b */ /* 0x000f620000000200 */
[C---:B------:R-:W-:Y:S06]  /*9630*/  HMMA.16816.F32 R4, R188.reuse, R192, R4 ;  /* 0x000000c0bc04723c */ /* 0x040fec0000001804 */
[C---:B------:R-:W-:Y:S01]  /*9640*/  HMMA.16816.F32 R8, R188.reuse, R194, R8 ;  /* 0x000000c2bc08723c */ /* 0x040fe20000001808 */
[----:B------:R-:W-:Y:S05]  /*9650*/  LDSM.16.M88.4 R192, [R228+0x1000] ;  /* 0x00100000e4c0783b */ /* 0x000fea0000000200 */
[C---:B-1----:R-:W-:Y:S06]  /*9660*/  HMMA.16816.F32 R12, R188.reuse, R196, R12 ;  /* 0x000000c4bc0c723c */ /* 0x042fec000000180c */
[C---:B------:R-:W-:Y:S01]  /*9670*/  HMMA.16816.F32 R16, R188.reuse, R198, R16 ;  /* 0x000000c6bc10723c */ /* 0x040fe20000001810 */
[----:B------:R-:W-:Y:S05]  /*9680*/  LDSM.16.M88.4 R196, [R228+0x1800] ;  /* 0x00180000e4c4783b */ /* 0x000fea0000000200 */
[C---:B------:R-:W-:Y:S06]  /*9690*/  HMMA.16816.F32 R20, R188.reuse, R200, R20 ;  /* 0x000000c8bc14723c */ /* 0x040fec0000001814 */
[C---:B------:R-:W-:Y:S01]  /*96a0*/  HMMA.16816.F32 R24, R188.reuse, R202, R24 ;  /* 0x000000cabc18723c */ /* 0x040fe20000001818 */
[----:B------:R-:W-:Y:S05]  /*96b0*/  LDSM.16.M88.4 R200, [R242+0x2000] ;  /* 0x00200000f2c8783b */ /* 0x000fea0000000200 */
[C---:B--2---:R-:W-:Y:S06]  /*96c0*/  HMMA.16816.F32 R28, R188.reuse, R204, R28 ;  /* 0x000000ccbc1c723c */ /* 0x044fec000000181c */
[----:B------:R-:W-:Y:S01]  /*96d0*/  HMMA.16816.F32 R32, R188, R206, R32 ;  /* 0x000000cebc20723c */ /* 0x000fe20000001820 */
[----:B------:R-:W1:Y:S04]  /*96e0*/  LDSM.16.M88.4 R188, [R228+0x800] ;  /* 0x00080000e4bc783b */ /* 0x000e680000000200 */
[----:B------:R-:W2:Y:S01]  /*96f0*/  LDSM.16.M88.4 R204, [R241+0xa000] ;  /* 0x00a00000f1cc783b */ /* 0x000ea20000000200 */
[C---:B---3--:R-:W-:Y:S06]  /*9700*/  HMMA.16816.F32 R4, R208.reuse, R212, R4 ;  /* 0x000000d4d004723c */ /* 0x048fec0000001804 */
[C---:B------:R-:W-:Y:S01]  /*9710*/  HMMA.16816.F32 R8, R208.reuse, R214, R8 ;  /* 0x000000d6d008723c */ /* 0x040fe20000001808 */
[----:B------:R-:W-:Y:S05]  /*9720*/  LDSM.16.M88.4 R212, [R227] ;  /* 0x00000000e3d4783b */ /* 0x000fea0000000200 */
[C---:B----4-:R-:W-:Y:S06]  /*9730*/  HMMA.16816.F32 R12, R208.reuse, R168, R12 ;  /* 0x000000a8d00c723c */ /* 0x050fec000000180c */
[C---:B------:R-:W-:Y:S01]  /*9740*/  HMMA.16816.F32 R16, R208.reuse, R170, R16 ;  /* 0x000000aad010723c */ /* 0x040fe20000001810 */
[----:B------:R-:W3:Y:S05]  /*9750*/  LDSM.16.M88.4 R168, [R241+0xa800] ;  /* 0x00a80000f1a8783b */ /* 0x000eea0000000200 */
[C---:B------:R-:W-:Y:S06]  /*9760*/  HMMA.16816.F32 R20, R208.reuse, R172, R20 ;  /* 0x000000acd014723c */ /* 0x040fec0000001814 */
[C---:B------:R-:W-:Y:S01]  /*9770*/  HMMA.16816.F32 R24, R208.reuse, R174, R24 ;  /* 0x000000aed018723c */ /* 0x040fe20000001818 */
[----:B------:R-:W4:Y:S05]  /*9780*/  LDSM.16.M88.4 R172, [R241+0xb000] ;  /* 0x00b00000f1ac783b */ /* 0x000f2a0000000200 */
[C---:B------:R-:W-:Y:S06]  /*9790*/  HMMA.16816.F32 R28, R208.reuse, R176, R28 ;  /* 0x000000b0d01c723c */ /* 0x040fec000000181c */
[----:B------:R-:W-:Y:S01]  /*97a0*/  HMMA.16816.F32 R32, R208, R178, R32 ;  /* 0x000000b2d020723c */ /* 0x000fe20000001820 */
[----:B------:R-:W4:Y:S04]  /*97b0*/  LDSM.16.M88.4 R176, [R241+0xb800] ;  /* 0x00b80000f1b0783b */ /* 0x000f280000000200 */
[----:B------:R-:W4:Y:S01]  /*97c0*/  LDSM.16.M88.4 R208, [R240+0x2000] ;  /* 0x00200000f0d0783b */ /* 0x000f220000000200 */
[C---:B-----5:R-:W-:Y:S06]  /*97d0*/  HMMA.16816.F32 R4, R180.reuse, R184, R4 ;  /* 0x000000b8b404723c */ /* 0x060fec0000001804 */
[C---:B------:R-:W-:Y:S01]  /*97e0*/  HMMA.16816.F32 R8, R180.reuse, R186, R8 ;  /* 0x000000bab408723c */ /* 0x040fe20000001808 */
[----:B------:R-:W-:Y:S05]  /*97f0*/  LDSM.16.M88.4 R184, [R225] ;  /* 0x00000000e1b8783b */ /* 0x000fea0000000200 */
[C---:B-1----:R-:W-:Y:S06]  /*9800*/  HMMA.16816.F32 R12, R180.reuse, R188, R12 ;  /* 0x000000bcb40c723c */ /* 0x042fec000000180c */
[C---:B------:R-:W-:Y:S01]  /*9810*/  HMMA.16816.F32 R16, R180.reuse, R190, R16 ;  /* 0x000000beb410723c */ /* 0x040fe20000001810 */
[----:B------:R-:W-:Y:S05]  /*9820*/  LDSM.16.M88.4 R188, [R224] ;  /* 0x00000000e0bc783b */ /* 0x000fea0000000200 */
[C---:B------:R-:W-:Y:S06]  /*9830*/  HMMA.16816.F32 R20, R180.reuse, R192, R20 ;  /* 0x000000c0b414723c */ /* 0x040fec0000001814 */
[C---:B------:R-:W-:Y:S01]  /*9840*/  HMMA.16816.F32 R24, R180.reuse, R194, R24 ;  /* 0x000000c2b418723c */ /* 0x040fe20000001818 */
[----:B------:R-:W-:Y:S05]  /*9850*/  LDSM.16.M88.4 R192, [R238+0x2000] ;  /* 0x00200000eec0783b */ /* 0x000fea0000000200 */
[C---:B------:R-:W-:Y:S06]  /*9860*/  HMMA.16816.F32 R28, R180.reuse, R196, R28 ;  /* 0x000000c4b41c723c */ /* 0x040fec000000181c */
[----:B------:R-:W-:Y:S01]  /*9870*/  HMMA.16816.F32 R32, R180, R198, R32 ;  /* 0x000000c6b420723c */ /* 0x000fe20000001820 */
[----:B------:R-:W1:Y:S04]  /*9880*/  LDSM.16.M88.4 R180, [R226] ;  /* 0x00000000e2b4783b */ /* 0x000e680000000200 */
        /* <DEDUP_REMOVED lines=10> */
[C---:B------:R-:W-:Y:S06]  /*9930*/  HMMA.16816.F32 R28, R200.reuse, R176, R28 ;  /* 0x000000b0c81c723c */ /* 0x040fec000000181c */
[----:B------:R-:W-:Y:S01]  /*9940*/  HMMA.16816.F32 R32, R200, R178, R32 ;  /* 0x000000b2c820723c */ /* 0x000fe20000001820 */
[----:B------:R-:W4:Y:S04]  /*9950*/  LDSM.16.M88.4 R176, [R235+0xb800] ;  /* 0x00b80000ebb0783b */ /* 0x000f280000000200 */
[----:B------:R-:W4:Y:S01]  /*9960*/  LDSM.16.M88.4 R200, [R237+0x2000] ;  /* 0x00200000edc8783b */ /* 0x000f220000000200 */
[C---:B------:R-:W-:Y:S06]  /*9970*/  HMMA.16816.F32 R4, R208.reuse, R212, R4 ;  /* 0x000000d4d004723c */ /* 0x040fec0000001804 */
[C---:B------:R-:W-:Y:S01]  /*9980*/  HMMA.16816.F32 R8, R208.reuse, R214, R8 ;  /* 0x000000d6d008723c */ /* 0x040fe20000001808 */
[----:B------:R-:W-:Y:S05]  /*9990*/  LDSM.16.M88.4 R212, [R241+0xc000] ;  /* 0x00c00000f1d4783b */ /* 0x000fea0000000200 */
[C---:B-1----:R-:W-:Y:S06]  /*99a0*/  HMMA.16816.F32 R12, R208.reuse, R180, R12 ;  /* 0x000000b4d00c723c */ /* 0x042fec000000180c */
[C---:B------:R-:W-:Y:S01]  /*99b0*/  HMMA.16816.F32 R16, R208.reuse, R182, R16 ;  /* 0x000000b6d010723c */ /* 0x040fe20000001810 */
[----:B------:R-:W1:Y:S05]  /*99c0*/  LDSM.16.M88.4 R180, [R228+0x2800] ;  /* 0x00280000e4b4783b */ /* 0x000e6a0000000200 */
[C---:B------:R-:W-:Y:S06]  /*99d0*/  HMMA.16816.F32 R20, R208.reuse, R184, R20 ;  /* 0x000000b8d014723c */ /* 0x040fec0000001814 */
[C---:B------:R-:W-:Y:S01]  /*99e0*/  HMMA.16816.F32 R24, R208.reuse, R186, R24 ;  /* 0x000000bad018723c */ /* 0x040fe20000001818 */
[----:B------:R-:W1:Y:S05]  /*99f0*/  LDSM.16.M88.4 R184, [R228+0x3000] ;  /* 0x00300000e4b8783b */ /* 0x000e6a0000000200 */
[C---:B------:R-:W-:Y:S06]  /*9a00*/  HMMA.16816.F32 R28, R208.reuse, R188, R28 ;  /* 0x000000bcd01c723c */ /* 0x040fec000000181c */
[----:B------:R-:W-:Y:S01]  /*9a10*/  HMMA.16816.F32 R32, R208, R190, R32 ;  /* 0x000000bed020723c */ /* 0x000fe20000001820 */
[----:B------:R-:W1:Y:S04]  /*9a20*/  LDSM.16.M88.4 R188, [R228+0x3800] ;  /* 0x00380000e4bc783b */ /* 0x000e680000000200 */
[----:B------:R-:W1:Y:S01]  /*9a30*/  LDSM.16.M88.4 R208, [R242+0x4000] ;  /* 0x00400000f2d0783b */ /* 0x000e620000000200 */
[C---:B-----5:R-:W-:Y:S06]  /*9a40*/  HMMA.16816.F32 R4, R192.reuse, R196, R4 ;  /* 0x000000c4c004723c */ /* 0x060fec0000001804 */
[C---:B------:R-:W-:Y:S01]  /*9a50*/  HMMA.16816.F32 R8, R192.reuse, R198, R8 ;  /* 0x000000c6c008723c */ /* 0x040fe20000001808 */
[----:B------:R-:W-:Y:S05]  /*9a60*/  LDSM.16.M88.4 R196, [R223] ;  /* 0x00000000dfc4783b */ /* 0x000fea0000000200 */
[C---:B--2---:R-:W-:Y:S06]  /*9a70*/  HMMA.16816.F32 R12, R192.reuse, R168, R12 ;  /* 0x000000a8c00c723c */ /* 0x044fec000000180c */
[C---:B------:R-:W-:Y:S01]  /*9a80*/  HMMA.16816.F32 R16, R192.reuse, R170, R16 ;  /* 0x000000aac010723c */ /* 0x040fe20000001810 */
[----:B------:R-:W2:Y:S05]  /*9a90*/  LDSM.16.M88.4 R168, [R241+0xc800] ;  /* 0x00c80000f1a8783b */ /* 0x000eaa0000000200 */
[C---:B---3--:R-:W-:Y:S06]  /*9aa0*/  HMMA.16816.F32 R20, R192.reuse, R172, R20 ;  /* 0x000000acc014723c */ /* 0x048fec0000001814 */
[C---:B------:R-:W-:Y:S01]  /*9ab0*/  HMMA.16816.F32 R24, R192.reuse, R174, R24 ;  /* 0x000000aec018723c */ /* 0x040fe20000001818 */
[----:B------:R-:W3:Y:S05]  /*9ac0*/  LDSM.16.M88.4 R172, [R241+0xd000] ;  /* 0x00d00000f1ac783b */ /* 0x000eea0000000200 */
[C---:B----4-:R-:W-:Y:S06]  /*9ad0*/  HMMA.16816.F32 R28, R192.reuse, R176, R28 ;  /* 0x000000b0c01c723c */ /* 0x050fec000000181c */
[----:B------:R-:W-:Y:S01]  /*9ae0*/  HMMA.16816.F32 R32, R192, R178, R32 ;  /* 0x000000b2c020723c */ /* 0x000fe20000001820 */
[----:B------:R-:W4:Y:S04]  /*9af0*/  LDSM.16.M88.4 R176, [R241+0xd800] ;  /* 0x00d80000f1b0783b */ /* 0x000f280000000200 */
[----:B------:R-:W5:Y:S01]  /*9b00*/  LDSM.16.M88.4 R192, [R240+0x4000] ;  /* 0x00400000f0c0783b */ /* 0x000f620000000200 */
[C---:B------:R-:W-:Y:S06]  /*9b10*/  HMMA.16816.F32 R4, R200.reuse, R204, R4 ;  /* 0x000000ccc804723c */ /* 0x040fec0000001804 */
[C---:B------:R-:W-:Y:S01]  /*9b20*/  HMMA.16816.F32 R8, R200.reuse, R206, R8 ;  /* 0x000000cec808723c */ /* 0x040fe20000001808 */
[----:B------:R-:W-:Y:S05]  /*9b30*/  LDSM.16.M88.4 R204, [R235+0xc000] ;  /* 0x00c00000ebcc783b */ /* 0x000fea0000000200 */
[C---:B-1----:R-:W-:Y:S06]  /*9b40*/  HMMA.16816.F32 R12, R200.reuse, R180, R12 ;  /* 0x000000b4c80c723c */ /* 0x042fec000000180c */
[C---:B------:R-:W-:Y:S01]  /*9b50*/  HMMA.16816.F32 R16, R200.reuse, R182, R16 ;  /* 0x000000b6c810723c */ /* 0x040fe20000001810 */
[----:B------:R-:W1:Y:S05]  /*9b60*/  LDSM.16.M88.4 R180, [R222] ;  /* 0x00000000deb4783b */ /* 0x000e6a0000000200 */
[C---:B------:R-:W-:Y:S06]  /*9b70*/  HMMA.16816.F32 R20, R200.reuse, R184, R20 ;  /* 0x000000b8c814723c */ /* 0x040fec0000001814 */
[C---:B------:R-:W-:Y:S01]  /*9b80*/  HMMA.16816.F32 R24, R200.reuse, R186, R24 ;  /* 0x000000bac818723c */ /* 0x040fe20000001818 */
[----:B------:R-:W1:Y:S05]  /*9b90*/  LDSM.16.M88.4 R184, [R221] ;  /* 0x00000000ddb8783b */ /* 0x000e6a0000000200 */
[C---:B------:R-:W-:Y:S06]  /*9ba0*/  HMMA.16816.F32 R28, R200.reuse, R188, R28 ;  /* 0x000000bcc81c723c */ /* 0x040fec000000181c */
[----:B------:R-:W-:Y:S01]  /*9bb0*/  HMMA.16816.F32 R32, R200, R190, R32 ;  /* 0x000000bec820723c */ /* 0x000fe20000001820 */
[----:B------:R-:W1:Y:S04]  /*9bc0*/  LDSM.16.M88.4 R188, [R220] ;  /* 0x00000000dcbc783b */ /* 0x000e680000000200 */
[----:B------:R-:W1:Y:S01]  /*9bd0*/  LDSM.16.M88.4 R200, [R238+0x4000] ;  /* 0x00400000eec8783b */ /* 0x000e620000000200 */
[C---:B------:R-:W-:Y:S06]  /*9be0*/  HMMA.16816.F32 R4, R208.reuse, R212, R4 ;  /* 0x000000d4d004723c */ /* 0x040fec0000001804 */
[C---:B------:R-:W-:Y:S01]  /*9bf0*/  HMMA.16816.F32 R8, R208.reuse, R214, R8 ;  /* 0x000000d6d008723c */ /* 0x040fe20000001808 */
[----:B------:R-:W-:Y:S05]  /*9c00*/  LDSM.16.M88.4 R212, [R228+0x4000] ;  /* 0x00400000e4d4783b */ /* 0x000fea0000000200 */
        /* <DEDUP_REMOVED lines=9> */
[----:B------:R-:W4:Y:S01]  /*9ca0*/  LDSM.16.M88.4 R208, [R237+0x4000] ;  /* 0x00400000edd0783b */ /* 0x000f220000000200 */
[C---:B-----5:R-:W-:Y:S06]  /*9cb0*/  HMMA.16816.F32 R4, R192.reuse, R196, R4 ;  /* 0x000000c4c004723c */ /* 0x060fec0000001804 */
[C---:B------:R-:W-:Y:S01]  /*9cc0*/  HMMA.16816.F32 R8, R192.reuse, R198, R8 ;  /* 0x000000c6c008723c */ /* 0x040fe20000001808 */
[----:B------:R-:W-:Y:S05]  /*9cd0*/  LDSM.16.M88.4 R196, [R241+0xe000] ;  /* 0x00e00000f1c4783b */ /* 0x000fea0000000200 */
[C---:B-1----:R-:W-:Y:S06]  /*9ce0*/  HMMA.16816.F32 R12, R192.reuse, R180, R12 ;  /* 0x000000b4c00c723c */ /* 0x042fec000000180c */
[C---:B------:R-:W-:Y:S01]  /*9cf0*/  HMMA.16816.F32 R16, R192.reuse, R182, R16 ;  /* 0x000000b6c010723c */ /* 0x040fe20000001810 */
[----:B------:R-:W1:Y:S05]  /*9d00*/  LDSM.16.M88.4 R180, [R228+0x4800] ;  /* 0x00480000e4b4783b */ /* 0x000e6a0000000200 */
[C---:B------:R-:W-:Y:S06]  /*9d10*/  HMMA.16816.F32 R20, R192.reuse, R184, R20 ;  /* 0x000000b8c014723c */ /* 0x040fec0000001814 */
[C---:B------:R-:W-:Y:S01]  /*9d20*/  HMMA.16816.F32 R24, R192.reuse, R186, R24 ;  /* 0x000000bac018723c */ /* 0x040fe20000001818 */
[----:B------:R-:W5:Y:S05]  /*9d30*/  LDSM.16.M88.4 R184, [R228+0x5000] ;  /* 0x00500000e4b8783b */ /* 0x000f6a0000000200 */
[C---:B------:R-:W-:Y:S06]  /*9d40*/  HMMA.16816.F32 R28, R192.reuse, R188, R28 ;  /* 0x000000bcc01c723c */ /* 0x040fec000000181c */
[----:B------:R-:W-:Y:S01]  /*9d50*/  HMMA.16816.F32 R32, R192, R190, R32 ;  /* 0x000000bec020723c */ /* 0x000fe20000001820 */
[----:B------:R-:W5:Y:S04]  /*9d60*/  LDSM.16.M88.4 R188, [R228+0x5800] ;  /* 0x00580000e4bc783b */ /* 0x000f680000000200 */
[----:B------:R-:W5:Y:S01]  /*9d70*/  LDSM.16.M88.4 R192, [R242+0x6000] ;  /* 0x00600000f2c0783b */ /* 0x000f620000000200 */
[C---:B------:R-:W-:Y:S06]  /*9d80*/  HMMA.16816.F32 R4, R200.reuse, R204, R4 ;  /* 0x000000ccc804723c */ /* 0x040fec0000001804 */
        /* <DEDUP_REMOVED lines=17> */
[----:B------:R-:W1:Y:S05]  /*9ea0*/  LDSM.16.M88.4 R180, [R218] ;  /* 0x00000000dab4783b */ /* 0x000e6a0000000200 */
[C---:B-----5:R-:W-:Y:S06]  /*9eb0*/  HMMA.16816.F32 R20, R208.reuse, R184, R20 ;  /* 0x000000b8d014723c */ /* 0x060fec0000001814 */
[C---:B------:R-:W-:Y:S01]  /*9ec0*/  HMMA.16816.F32 R24, R208.reuse, R186, R24 ;  /* 0x000000bad018723c */ /* 0x040fe20000001818 */
[----:B------:R-:W5:Y:S05]  /*9ed0*/  LDSM.16.M88.4 R184, [R217] ;  /* 0x00000000d9b8783b */ /* 0x000f6a0000000200 */
[C---:B------:R-:W-:Y:S06]  /*9ee0*/  HMMA.16816.F32 R28, R208.reuse, R188, R28 ;  /* 0x000000bcd01c723c */ /* 0x040fec000000181c */
[----:B------:R-:W-:Y:S01]  /*9ef0*/  HMMA.16816.F32 R32, R208, R190, R32 ;  /* 0x000000bed020723c */ /* 0x000fe20000001820 */
[----:B------:R-:W5:Y:S04]  /*9f00*/  LDSM.16.M88.4 R188, [R216] ;  /* 0x00000000d8bc783b */ /* 0x000f680000000200 */
[----:B------:R-:W5:Y:S01]  /*9f10*/  LDSM.16.M88.4 R208, [R238+0x6000] ;  /* 0x00600000eed0783b */ /* 0x000f620000000200 */
        /* <DEDUP_REMOVED lines=14> */
[C---:B------:R-:W-:Y:S06]  /*a000*/  HMMA.16816.F32 R8, R200.reuse, R206, R8 ;  /* 0x000000cec808723c */ /* 0x040fec0000001808 */
[C---:B-1----:R-:W-:Y:S06]  /*a010*/  HMMA.16816.F32 R12, R200.reuse, R180, R12 ;  /* 0x000000b4c80c723c */ /* 0x042fec000000180c */
[C---:B------:R-:W-:Y:S06]  /*a020*/  HMMA.16816.F32 R16, R200.reuse, R182, R16 ;  /* 0x000000b6c810723c */ /* 0x040fec0000001810 */
[C---:B-----5:R-:W-:Y:S06]  /*a030*/  HMMA.16816.F32 R20, R200.reuse, R184, R20 ;  /* 0x000000b8c814723c */ /* 0x060fec0000001814 */
[C---:B------:R-:W-:Y:S06]  /*a040*/  HMMA.16816.F32 R24, R200.reuse, R186, R24 ;  /* 0x000000bac818723c */ /* 0x040fec0000001818 */
[C---:B------:R-:W-:Y:S06]  /*a050*/  HMMA.16816.F32 R28, R200.reuse, R188, R28 ;  /* 0x000000bcc81c723c */ /* 0x040fec000000181c */
[----:B------:R-:W-:Y:S06]  /*a060*/  HMMA.16816.F32 R32, R200, R190, R32 ;  /* 0x000000bec820723c */ /* 0x000fec0000001820 */
[C---:B------:R-:W-:Y:S06]  /*a070*/  HMMA.16816.F32 R4, R208.reuse, R212, R4 ;  /* 0x000000d4d004723c */ /* 0x040fec0000001804 */
[C---:B------:R-:W-:Y:S06]  /*a080*/  HMMA.16816.F32 R8, R208.reuse, R214, R8 ;  /* 0x000000d6d008723c */ /* 0x040fec0000001808 */
[C---:B--2---:R-:W-:Y:S06]  /*a090*/  HMMA.16816.F32 R12, R208.reuse, R168, R12 ;  /* 0x000000a8d00c723c */ /* 0x044fec000000180c */
[C---:B------:R-:W-:Y:S01]  /*a0a0*/  HMMA.16816.F32 R16, R208.reuse, R170, R16 ;  /* 0x000000aad010723c */ /* 0x040fe20000001810 */
[----:B------:R-:W1:Y:S05]  /*a0b0*/  LDSM.16.M88.4 R168, [R228+0x6800] ;  /* 0x00680000e4a8783b */ /* 0x000e6a0000000200 */
[C---:B---3--:R-:W-:Y:S06]  /*a0c0*/  HMMA.16816.F32 R20, R208.reuse, R172, R20 ;  /* 0x000000acd014723c */ /* 0x048fec0000001814 */
[C---:B------:R-:W-:Y:S01]  /*a0d0*/  HMMA.16816.F32 R24, R208.reuse, R174, R24 ;  /* 0x000000aed018723c */ /* 0x040fe20000001818 */
[----:B------:R-:W2:Y:S05]  /*a0e0*/  LDSM.16.M88.4 R172, [R228+0x7000] ;  /* 0x00700000e4ac783b */ /* 0x000eaa0000000200 */
[C---:B----4-:R-:W-:Y:S06]  /*a0f0*/  HMMA.16816.F32 R28, R208.reuse, R176, R28 ;  /* 0x000000b0d01c723c */ /* 0x050fec000000181c */
[----:B------:R-:W-:Y:S06]  /*a100*/  HMMA.16816.F32 R32, R208, R178, R32 ;  /* 0x000000b2d020723c */ /* 0x000fec0000001820 */
[C---:B------:R-:W-:Y:S06]  /*a110*/  HMMA.16816.F32 R4, R192.reuse, R196, R4 ;  /* 0x000000c4c004723c */ /* 0x040fec0000001804 */
[C---:B------:R-:W-:Y:S06]  /*a120*/  HMMA.16816.F32 R8, R192.reuse, R198, R8 ;  /* 0x000000c6c008723c */ /* 0x040fec0000001808 */
[C---:B-1----:R-:W-:Y:S06]  /*a130*/  HMMA.16816.F32 R12, R192.reuse, R168, R12 ;  /* 0x000000a8c00c723c */ /* 0x042fec000000180c */
[C---:B------:R-:W-:Y:S01]  /*a140*/  HMMA.16816.F32 R16, R192.reuse, R170, R16 ;  /* 0x000000aac010723c */ /* 0x040fe20000001810 */
[----:B------:R-:W1:Y:S01]  /*a150*/  LDSM.16.M88.4 R168, [R228+0x7800] ;  /* 0x00780000e4a8783b */ /* 0x000e620000000200 */
[----:B------:R-:W-:Y:S04]  /*a160*/  DEPBAR.LE SB0, 0x0 ;  /* 0x000080000000791a */ /* 0x000fe80000000000 */
[----:B------:R-:W-:Y:S01]  /*a170*/  BAR.SYNC.DEFER_BLOCKING 0x0 ;  /* 0x0000000000007b1d */ /* 0x000fe20000010000 */
[C---:B--2---:R-:W-:Y:S05]  /*a180*/  HMMA.16816.F32 R20, R192.reuse, R172, R20 ;  /* 0x000000acc014723c */ /* 0x044fea0000001814 */
        /* <DEDUP_REMOVED lines=11> */
[----:B------:R-:W-:Y:S01]  /*a240*/  FMUL.FTZ R15, R15, UR17 ;  /* 0x000000110f0f7c20 */ /* 0x000fe20008410000 */
[----:B------:R-:W-:Y:S02]  /*a250*/  FMUL.FTZ R17, R17, UR17 ;  /* 0x0000001111117c20 */ /* 0x000fe40008410000 */
        /* <DEDUP_REMOVED lines=13> */
[----:B--2---:R-:W-:Y:S01]  /*a330*/  FMUL.FTZ R166, R18, UR17 ;  /* 0x0000001112a67c20 */ /* 0x004fe20008410000 */
[----:B------:R-:W-:Y:S03]  /*a340*/  IMAD.MOV.U32 R194, RZ, RZ, R2 ;  /* 0x000000ffffc27224 */ /* 0x000fe600078e0002 */
[----:B------:R-:W-:Y:S05]  /*a350*/  IMAD.MOV.U32 R195, RZ, RZ, R3 ;  /* 0x000000ffffc37224 */ /* 0x000fea00078e0003 */
[----:B------:R2:W2:Y:S01]  /*a360*/  MUFU.TANH R211, R166 ;  /* 0x000000a600d37308 */ /* 0x0004a20000002400 */
[----:B-1----:R-:W-:Y:S01]  /*a370*/  FMUL.FTZ R164, R19, UR17 ;  /* 0x0000001113a47c20 */ /* 0x002fe20008410000 */
[----:B------:R-:W-:Y:S01]  /*a380*/  FMUL.FTZ R206, R28, UR17 ;  /* 0x000000111cce7c20 */ /* 0x000fe20008410000 */
[----:B------:R-:W-:Y:S01]  /*a390*/  FMUL.FTZ R29, R29, UR17 ;  /* 0x000000111d1d7c20 */ /* 0x000fe20008410000 */
[----:B------:R-:W-:Y:S06]  /*a3a0*/  FMUL.FTZ R30, R30, UR17 ;  /* 0x000000111e1e7c20 */ /* 0x000fec0008410000 */
[----:B------:R1:W1:Y:S01]  /*a3b0*/  MUFU.TANH R173, R164 ;  /* 0x000000a400ad7308 */ /* 0x0002620000002400 */
[----:B-----5:R-:W-:Y:S01]  /*a3c0*/  FMUL.FTZ R165, R23, UR17 ;  /* 0x0000001117a57c20 */ /* 0x020fe20008410000 */
[----:B------:R-:W-:Y:S08]  /*a3d0*/  FMUL.FTZ R35, R35, UR17 ;  /* 0x0000001123237c20 */ /* 0x000ff00008410000 */
        /* <DEDUP_REMOVED lines=16> */
[----:B------:R-:W1:Y:S10]  /*a4e0*/  MUFU.TANH R197, R197 ;  /* 0x000000c500c57308 */ /* 0x000e740000002400 */
        /* <DEDUP_REMOVED lines=33> */
[----:B-1----:R-:W1:Y:S02]  /*a700*/  F2I.FTZ.U32.TRUNC.NTZ R13, R12 ;  /* 0x0000000c000d7305 */ /* 0x002e64000021f000 */
[--C-:B-1----:R-:W-:Y:S02]  /*a710*/  IMAD.MOV R3, RZ, RZ, -R13.reuse ;  /* 0x000000ffff037224 */ /* 0x102fe400078e0a0d */
[----:B------:R-:W-:Y:S02]  /*a720*/  IMAD.MOV.U32 R12, RZ, RZ, RZ ;  /* 0x000000ffff0c7224 */ /* 0x000fe400078e00ff */
[----:B------:R-:W-:Y:S04]  /*a730*/  IMAD R10, R3, R2, RZ ;  /* 0x00000002030a7224 */ /* 0x000fe800078e02ff */
[----:B------:R-:W-:Y:S06]  /*a740*/  IMAD.HI.U32 R10, R13, R10, R12 ;  /* 0x0000000a0d0a7227 */ /* 0x000fec00078e000c */
[C---:B------:R-:W-:Y:S04]  /*a750*/  IMAD.HI.U32 R8, R10.reuse, R5, RZ ;  /* 0x000000050a087227 */ /* 0x040fe800078e00ff */
        /* <DEDUP_REMOVED lines=47> */
.L_x_1615:
        /* <DEDUP_REMOVED lines=117> */
.L_x_1614:
[----:B-1----:R-:W-:Y:S01]  /*b1a0*/  FMNMX.FTZ R3, R197, R167, !PT ;  /* 0x000000a7c5037209 */ /* 0x002fe20007810000 */
[----:B--2---:R-:W-:Y:S01]  /*b1b0*/  LDSM.16.MT88.4 R20, [R234+0x10000] ;  /* 0x01000000ea14783b */ /* 0x004fe20000004200 */
[----:B------:R-:W-:Y:S02]  /*b1c0*/  UISETP.GT.AND UP0, UPT, UR25, UR12, UPT ;  /* 0x0000000c1900728c */ /* 0x000fe4000bf04270 */
        /* <DEDUP_REMOVED lines=50> */
[----:B------:R-:W-:Y:S03]  /*b4f0*/  FMUL.FTZ R6, R0, UR4 ;  /* 0x0000000400067c20 */ /* 0x000fe60008410000 */
        /* <DEDUP_REMOVED lines=17> */
[--C-:B------:R-:W-:Y:S01]  /*b610*/  FFMA.FTZ R179, R179, UR4, -R180.reuse ;  /* 0x00000004b3b37c23 */ /* 0x100fe200080108b4 */
        /* <DEDUP_REMOVED lines=54> */
[--C-:B------:R-:W-:Y:S01]  /*b980*/  FFMA.FTZ R178, R178, UR4, -R181.reuse ;  /* 0x00000004b2b27c23 */ /* 0x100fe200080108b5 */
[C---:B------:R-:W-:Y:S01]  /*b990*/  FMUL.FTZ R56, R2.reuse, R56 ;  /* 0x0000003802387220 */ /* 0x040fe20000410000 */
[----:B------:R-:W-:Y:S01]  /*b9a0*/  FMUL.FTZ R57, R2, R57 ;  /* 0x0000003902397220 */ /* 0x000fe20000410000 */
[C---:B------:R-:W-:Y:S01]  /*b9b0*/  FMUL.FTZ R58, R0.reuse, R58 ;  /* 0x0000003a003a7220 */ /* 0x040fe20000410000 */
[----:B------:R-:W-:Y:S01]  /*b9c0*/  FMUL.FTZ R59, R0, R59 ;  /* 0x0000003b003b7220 */ /* 0x000fe20000410000 */
[C---:B------:R-:W-:Y:S03]  /*b9d0*/  FMUL.FTZ R60, R2.reuse, R60 ;  /* 0x0000003c023c7220 */ /* 0x040fe60000410000 */
[----:B------:R-:W5:Y:S01]  /*b9e0*/  MUFU.EX2 R188, R188 ;  /* 0x000000bc00bc7308 */ /* 0x000f620000000800 */
        /* <DEDUP_REMOVED lines=15> */
[----:B------:R-:W-:Y:S01]  /*bae0*/  MUFU.EX2 R184, R179 ;  /* 0x000000b300b87308 */ /* 0x000fe20000000800 */
[----:B-----5:R-:W-:Y:S01]  /*baf0*/  F2FP.F16.F32.PACK_AB R163, R188, R189 ;  /* 0x000000bdbca3723e */ /* 0x020fe200000000ff */
[C---:B------:R-:W-:Y:S01]  /*bb00*/  FMUL.FTZ R74, R0.reuse, R74 ;  /* 0x0000004a004a7220 */ /* 0x040fe20000410000 */
[----:B------:R-:W-:Y:S01]  /*bb10*/  FMUL.FTZ R75, R0, R75 ;  /* 0x0000004b004b7220 */ /* 0x000fe20000410000 */
[C---:B------:R-:W-:Y:S01]  /*bb20*/  FMUL.FTZ R76, R2.reuse, R76 ;  /* 0x0000004c024c7220 */ /* 0x040fe20000410000 */
[----:B------:R-:W-:Y:S01]  /*bb30*/  FMUL.FTZ R77, R2, R77 ;  /* 0x0000004d024d7220 */ /* 0x000fe20000410000 */
[C---:B------:R-:W-:Y:S01]  /*bb40*/  FMUL.FTZ R78, R0.reuse, R78 ;  /* 0x0000004e004e7220 */ /* 0x040fe20000410000 */
[----:B------:R-:W-:Y:S01]  /*bb50*/  FMUL.FTZ R79, R0, R79 ;  /* 0x0000004f004f7220 */ /* 0x000fe20000410000 */
[C---:B------:R-:W-:Y:S02]  /*bb60*/  HMMA.16816.F32 R4, R160.reuse, R12, R4 ;  /* 0x0000000ca004723c */ /* 0x040fe40000001804 */
[----:B------:R-:W-:Y:S01]  /*bb70*/  MUFU.EX2 R187, R177 ;  /* 0x000000b100bb7308 */ /* 0x000fe20000000800 */
[----:B------:R-:W-:Y:S02]  /*bb80*/  PLOP3.LUT P1, PT, PT, PT, UP0, 0x80, 0x0 ;  /* 0x000000000000781c */ /* 0x000fe40003f2f008 */
[C---:B------:R-:W-:Y:S01]  /*bb90*/  FMUL.FTZ R80, R2.reuse, R80 ;  /* 0x0000005002507220 */ /* 0x040fe20000410000 */
[C---:B------:R-:W-:Y:S06]  /*bba0*/  HMMA.16816.F32 R8, R160.reuse, R14, R8 ;  /* 0x0000000ea008723c */ /* 0x040fec0000001808 */
[----:B------:R-:W-:Y:S01]  /*bbb0*/  MUFU.EX2 R204, R204 ;  /* 0x000000cc00cc7308 */ /* 0x000fe20000000800 */
[C---:B------:R-:W-:Y:S01]  /*bbc0*/  FMUL.FTZ R12, R2.reuse, R152 ;  /* 0x00000098020c7220 */ /* 0x040fe20000410000 */
[----:B------:R-:W-:Y:S03]  /*bbd0*/  FMUL.FTZ R13, R2, R153 ;  /* 0x00000099020d7220 */ /* 0x000fe60000410000 */
[C---:B------:R-:W-:Y:S01]  /*bbe0*/  FMUL.FTZ R14, R0.reuse, R154 ;  /* 0x0000009a000e7220 */ /* 0x040fe20000410000 */
[----:B------:R-:W-:Y:S02]  /*bbf0*/  FMUL.FTZ R15, R0, R155 ;  /* 0x0000009b000f7220 */ /* 0x000fe40000410000 */
[----:B------:R-:W-:Y:S01]  /*bc00*/  LDSM.16.MT88.4 R152, [R236+0x12800] ;  /* 0x01280000ec98783b */ /* 0x000fe20000004200 */
[----:B------:R-:W-:Y:S01]  /*bc10*/  FMUL.FTZ R81, R2, R81 ;  /* 0x0000005102517220 */ /* 0x000fe20000410000 */
[C---:B------:R-:W-:Y:S01]  /*bc20*/  FMUL.FTZ R82, R0.reuse, R82 ;  /* 0x0000005200527220 */ /* 0x040fe20000410000 */
[----:B------:R-:W-:Y:S01]  /*bc30*/  FMUL.FTZ R83, R0, R83 ;  /* 0x0000005300537220 */ /* 0x000fe20000410000 */
[C---:B------:R-:W-:Y:S01]  /*bc40*/  FMUL.FTZ R84, R2.reuse, R84 ;  /* 0x0000005402547220 */ /* 0x040fe20000410000 */
[C---:B------:R-:W-:Y:S01]  /*bc50*/  HMMA.16816.F32 R12, R160.reuse, R20, R12 ;  /* 0x00000014a00c723c */ /* 0x040fe2000000180c */
[----:B------:R-:W-:Y:S02]  /*bc60*/  MUFU.EX2 R212, R212 ;  /* 0x000000d400d47308 */ /* 0x000fe40000000800 */
[----:B------:R-:W-:Y:S01]  /*bc70*/  FMUL.FTZ R85, R2, R85 ;  /* 0x0000005502557220 */ /* 0x000fe20000410000 */
[C---:B------:R-:W-:Y:S01]  /*bc80*/  FMUL.FTZ R86, R0.reuse, R86 ;  /* 0x0000005600567220 */ /* 0x040fe20000410000 */
[----:B------:R-:W-:Y:S01]  /*bc90*/  FMUL.FTZ R87, R0, R87 ;  /* 0x0000005700577220 */ /* 0x000fe20000410000 */
[C---:B------:R-:W-:Y:S05]  /*bca0*/  HMMA.16816.F32 R16, R160.reuse, R22, R16 ;  /* 0x00000016a010723c */ /* 0x040fea0000001810 */
[C---:B------:R-:W-:Y:S01]  /*bcb0*/  FMUL.FTZ R20, R2.reuse, R144 ;  /* 0x0000009002147220 */ /* 0x040fe20000410000 */
[----:B------:R-:W-:Y:S01]  /*bcc0*/  FMUL.FTZ R21, R2, R145 ;  /* 0x0000009102157220 */ /* 0x000fe20000410000 */
[C---:B------:R-:W-:Y:S01]  /*bcd0*/  FMUL.FTZ R22, R0.reuse, R146 ;  /* 0x0000009200167220 */ /* 0x040fe20000410000 */
[----:B------:R-:W-:Y:S02]  /*bce0*/  FMUL.FTZ R23, R0, R147 ;  /* 0x0000009300177220 */ /* 0x000fe40000410000 */
        /* <DEDUP_REMOVED lines=8> */
[----:B------:R-:W-:Y:S01]  /*bd70*/  FMUL.FTZ R94, R0, R94 ;  /* 0x0000005e005e7220 */ /* 0x000fe20000410000 */
[C---:B------:R-:W-:Y:S05]  /*bd80*/  HMMA.16816.F32 R24, R160.reuse, R30, R24 ;  /* 0x0000001ea018723c */ /* 0x040fea0000001818 */
[C---:B------:R-:W-:Y:S01]  /*bd90*/  FMUL.FTZ R28, R2.reuse, R136 ;  /* 0x00000088021c7220 */ /* 0x040fe20000410000 */
[----:B------:R-:W-:Y:S01]  /*bda0*/  FMUL.FTZ R29, R2, R137 ;  /* 0x00000089021d7220 */ /* 0x000fe20000410000 */
[C---:B------:R-:W-:Y:S01]  /*bdb0*/  FMUL.FTZ R30, R0.reuse, R138 ;  /* 0x0000008a001e7220 */ /* 0x040fe20000410000 */
[C---:B------:R-:W-:Y:S02]  /*bdc0*/  FMUL.FTZ R31, R0.reuse, R139 ;  /* 0x0000008b001f7220 */ /* 0x040fe40000410000 */
[----:B------:R-:W1:Y:S01]  /*bdd0*/  LDSM.16.MT88.4 R136, [R232+0x12000] ;  /* 0x01200000e888783b */ /* 0x000e620000004200 */
[----:B------:R-:W-:Y:S01]  /*bde0*/  FMUL.FTZ R95, R0, R95 ;  /* 0x0000005f005f7220 */ /* 0x000fe20000410000 */
[C---:B------:R-:W-:Y:S01]  /*bdf0*/  FMUL.FTZ R96, R2.reuse, R96 ;  /* 0x0000006002607220 */ /* 0x040fe20000410000 */
[----:B------:R-:W-:Y:S01]  /*be00*/  FMUL.FTZ R97, R2, R97 ;  /* 0x0000006102617220 */ /* 0x000fe20000410000 */
[C---:B------:R-:W-:Y:S01]  /*be10*/  FMUL.FTZ R98, R0.reuse, R98 ;  /* 0x0000006200627220 */ /* 0x040fe20000410000 */
[C---:B---3--:R-:W-:Y:S03]  /*be20*/  HMMA.16816.F32 R28, R160.reuse, R156, R28 ;  /* 0x0000009ca01c723c */ /* 0x048fe6000000181c */
[----:B------:R-:W-:Y:S01]  /*be30*/  FMUL.FTZ R99, R0, R99 ;  /* 0x0000006300637220 */ /* 0x000fe20000410000 */
[C---:B------:R-:W-:Y:S01]  /*be40*/  FMUL.FTZ R100, R2.reuse, R100 ;  /* 0x0000006402647220 */ /* 0x040fe20000410000 */
[----:B------:R-:W-:Y:S01]  /*be50*/  FMUL.FTZ R101, R2, R101 ;  /* 0x0000006502657220 */ /* 0x000fe20000410000 */
[C---:B------:R-:W-:Y:S01]  /*be60*/  HMMA.16816.F32 R32, R160.reuse, R158, R32 ;  /* 0x0000009ea020723c */ /* 0x040fe20000001820 */
[----:B------:R-:W-:Y:S04]  /*be70*/  LDSM.16.MT88.4 R156, [R234+0x12800] ;  /* 0x01280000ea9c783b */ /* 0x000fe80000004200 */
[C---:B------:R-:W-:Y:S01]  /*be80*/  FMUL.FTZ R102, R0.reuse, R102 ;  /* 0x0000006600667220 */ /* 0x040fe20000410000 */
[C---:B----4-:R-:W-:Y:S05]  /*be90*/  HMMA.16816.F32 R36, R160.reuse, R148, R36 ;  /* 0x00000094a024723c */ /* 0x050fea0000001824 */
[----:B------:R-:W-:Y:S01]  /*bea0*/  FMUL.FTZ R103, R0, R103 ;  /* 0x0000006700677220 */ /* 0x000fe20000410000 */
[C---:B------:R-:W-:Y:S01]  /*beb0*/  HMMA.16816.F32 R40, R160.reuse, R150, R40 ;  /* 0x00000096a028723c */ /* 0x040fe20000001828 */
[----:B------:R-:W-:Y:S04]  /*bec0*/  LDSM.16.MT88.4 R148, [R232+0x10800] ;  /* 0x01080000e894783b */ /* 0x000fe80000004200 */
[C---:B------:R-:W-:Y:S01]  /*bed0*/  FMUL.FTZ R104, R2.reuse, R104 ;  /* 0x0000006802687220 */ /* 0x040fe20000410000 */
[C---:B--2---:R-:W-:Y:S05]  /*bee0*/  HMMA.16816.F32 R44, R160.reuse, R140, R44 ;  /* 0x0000008ca02c723c */ /* 0x044fea000000182c */
[----:B------:R-:W-:Y:S01]  /*bef0*/  FMUL.FTZ R105, R2, R105 ;  /* 0x0000006902697220 */ /* 0x000fe20000410000 */
[C---:B------:R-:W-:Y:S01]  /*bf00*/  HMMA.16816.F32 R48, R160.reuse, R142, R48 ;  /* 0x0000008ea030723c */ /* 0x040fe20000001830 */
[----:B------:R-:W2:Y:S04]  /*bf10*/  LDSM.16.MT88.4 R140, [R236+0x14000] ;  /* 0x01400000ec8c783b */ /* 0x000ea80000004200 */
[C---:B------:R-:W-:Y:S01]  /*bf20*/  FMUL.FTZ R106, R0.reuse, R106 ;  /* 0x0000006a006a7220 */ /* 0x040fe20000410000 */
[C---:B------:R-:W-:Y:S05]  /*bf30*/  HMMA.16816.F32 R52, R160.reuse, R132, R52 ;  /* 0x00000084a034723c */ /* 0x040fea0000001834 */
[----:B------:R-:W-:Y:S01]  /*bf40*/  FMUL.FTZ R107, R0, R107 ;  /* 0x0000006b006b7220 */ /* 0x000fe20000410000 */
[C---:B------:R-:W-:Y:S01]  /*bf50*/  HMMA.16816.F32 R56, R160.reuse, R134, R56 ;  /* 0x00000086a038723c */ /* 0x040fe20000001838 */
[----:B------:R-:W3:Y:S04]  /*bf60*/  LDSM.16.MT88.4 R132, [R234+0x14000] ;  /* 0x01400000ea84783b */ /* 0x000ee80000004200 */
[C---:B------:R-:W-:Y:S01]  /*bf70*/  FMUL.FTZ R108, R2.reuse, R108 ;  /* 0x0000006c026c7220 */ /* 0x040fe20000410000 */
[C---:B-1----:R-:W-:Y:S05]  /*bf80*/  HMMA.16816.F32 R60, R160.reuse, R136, R60 ;  /* 0x00000088a03c723c */ /* 0x042fea000000183c */
[----:B------:R-:W-:Y:S01]  /*bf90*/  FMUL.FTZ R109, R2, R109 ;  /* 0x0000006d026d7220 */ /* 0x000fe20000410000 */
[C---:B------:R-:W-:Y:S01]  /*bfa0*/  HMMA.16816.F32 R64, R160.reuse, R138, R64 ;  /* 0x0000008aa040723c */ /* 0x040fe20000001840 */
[----:B------:R-:W1:Y:S04]  /*bfb0*/  LDSM.16.MT88.4 R136, [R233+0x14000] ;  /* 0x01400000e988783b */ /* 0x000e680000004200 */
        /* <DEDUP_REMOVED lines=17> */
[C---:B---3--:R-:W-:Y:S05]  /*c0d0*/  HMMA.16816.F32 R76, R160.reuse, R132, R76 ;  /* 0x00000084a04c723c */ /* 0x048fea000000184c */
[--C-:B------:R-:W-:Y:S01]  /*c0e0*/  FFMA.FTZ R208, R209, UR4, -R181.reuse ;  /* 0x00000004d1d07c23 */ /* 0x100fe200080108b5 */
[C---:B------:R-:W-:Y:S01]  /*c0f0*/  HMMA.16816.F32 R80, R160.reuse, R134, R80 ;  /* 0x00000086a050723c */ /* 0x040fe20000001850 */
[----:B------:R-:W3:Y:S04]  /*c100*/  LDSM.16.MT88.4 R132, [R236+0x16000] ;  /* 0x01600000ec84783b */ /* 0x000ee80000004200 */
[--C-:B------:R-:W-:Y:S01]  /*c110*/  FFMA.FTZ R209, R210, UR4, -R181.reuse ;  /* 0x00000004d2d17c23 */ /* 0x100fe200080108b5 */
[C---:B-1----:R-:W-:Y:S01]  /*c120*/  HMMA.16816.F32 R84, R160.reuse, R136, R84 ;  /* 0x00000088a054723c */ /* 0x042fe20000001854 */
[----:B------:R-:W-:Y:S04]  /*c130*/  MUFU.EX2 R208, R208 ;  /* 0x000000d000d07308 */ /* 0x000fe80000000800 */
[--C-:B------:R-:W-:Y:S01]  /*c140*/  FFMA.FTZ R210, R173, UR4, -R180.reuse ;  /* 0x00000004add27c23 */ /* 0x100fe200080108b4 */
[C---:B------:R-:W-:Y:S01]  /*c150*/  HMMA.16816.F32 R88, R160.reuse, R138, R88 ;  /* 0x0000008aa058723c */ /* 0x040fe20000001858 */
[----:B------:R-:W1:Y:S04]  /*c160*/  LDSM.16.MT88.4 R136, [R234+0x16000] ;  /* 0x01600000ea88783b */ /* 0x000e680000004200 */
[----:B------:R-:W-:Y:S01]  /*c170*/  MUFU.EX2 R209, R209 ;  /* 0x000000d100d17308 */ /* 0x000fe20000000800 */
[--C-:B------:R-:W-:Y:S01]  /*c180*/  FFMA.FTZ R200, R185, UR4, -R181.reuse ;  /* 0x00000004b9c87c23 */ /* 0x100fe200080108b5 */
[--C-:B------:R-:W-:Y:S01]  /*c190*/  FFMA.FTZ R205, R205, UR4, -R181.reuse ;  /* 0x00000004cdcd7c23 */ /* 0x100fe200080108b5 */
[--C-:B------:R-:W-:Y:S03]  /*c1a0*/  FFMA.FTZ R207, R207, UR4, -R180.reuse ;  /* 0x00000004cfcf7c23 */ /* 0x100fe600080108b4 */
[--C-:B------:R-:W-:Y:S01]  /*c1b0*/  FFMA.FTZ R211, R211, UR4, -R180.reuse ;  /* 0x00000004d3d37c23 */ /* 0x100fe200080108b4 */
[----:B------:R-:W-:Y:S03]  /*c1c0*/  LDSM.16.MT88.4 R172, [R236+0x14800] ;  /* 0x01480000ecac783b */ /* 0x000fe60000004200 */
[----:B------:R4:W-:Y:S01]  /*c1d0*/  MUFU.EX2 R185, R178 ;  /* 0x000000b200b97308 */ /* 0x0009e20000000800 */
[C---:B------:R-:W-:Y:S01]  /*c1e0*/  FMUL.FTZ R124, R2.reuse, R124 ;  /* 0x0000007c027c7220 */ /* 0x040fe20000410000 */
[----:B------:R-:W-:Y:S01]  /*c1f0*/  FMUL.FTZ R125, R2, R125 ;  /* 0x0000007d027d7220 */ /* 0x000fe20000410000 */
[C---:B------:R-:W-:Y:S01]  /*c200*/  FMUL.FTZ R126, R0.reuse, R126 ;  /* 0x0000007e007e7220 */ /* 0x040fe20000410000 */
[----:B------:R-:W-:Y:S01]  /*c210*/  FMUL.FTZ R127, R0, R127 ;  /* 0x0000007f007f7220 */ /* 0x000fe20000410000 */
[C---:B------:R-:W-:Y:S01]  /*c220*/  FMUL.FTZ R128, R2.reuse, R128 ;  /* 0x0000008002807220 */ /* 0x040fe20000410000 */
[C---:B--2---:R-:W-:Y:S04]  /*c230*/  HMMA.16816.F32 R92, R160.reuse, R140, R92 ;  /* 0x0000008ca05c723c */ /* 0x044fe8000000185c */
[----:B------:R-:W-:Y:S01]  /*c240*/  MUFU.EX2 R200, R200 ;  /* 0x000000c800c87308 */ /* 0x000fe20000000800 */
[----:B------:R-:W-:Y:S01]  /*c250*/  FMUL.FTZ R129, R2, R129 ;  /* 0x0000008102817220 */ /* 0x000fe20000410000 */
[C---:B------:R-:W-:Y:S01]  /*c260*/  FMUL.FTZ R130, R0.reuse, R130 ;  /* 0x0000008200827220 */ /* 0x040fe20000410000 */
[----:B------:R-:W-:Y:S01]  /*c270*/  FMUL.FTZ R131, R0, R131 ;  /* 0x0000008300837220 */ /* 0x000fe20000410000 */
[C---:B------:R-:W-:Y:S01]  /*c280*/  HMMA.16816.F32 R96, R160.reuse, R142, R96 ;  /* 0x0000008ea060723c */ /* 0x040fe20000001860 */
[----:B------:R-:W2:Y:S05]  /*c290*/  LDSM.16.MT88.4 R140, [R233+0x16000] ;  /* 0x01600000e98c783b */ /* 0x000eaa0000004200 */
[----:B------:R-:W5:Y:S01]  /*c2a0*/  MUFU.EX2 R205, R205 ;  /* 0x000000cd00cd7308 */ /* 0x000f620000000800 */
[--C-:B------:R-:W-:Y:S01]  /*c2b0*/  FFMA.FTZ R214, R214, UR4, -R181.reuse ;  /* 0x00000004d6d67c23 */ /* 0x100fe200080108b5 */
[C---:B---3--:R-:W-:Y:S01]  /*c2c0*/  HMMA.16816.F32 R100, R160.reuse, R132, R100 ;  /* 0x00000084a064723c */ /* 0x048fe20000001864 */
[----:B----4-:R-:W-:Y:S02]  /*c2d0*/  LDSM.16.MT88.4 R176, [R234+0x15000] ;  /* 0x01500000eab0783b */ /* 0x010fe40000004200 */
[--C-:B------:R-:W-:Y:S03]  /*c2e0*/  FFMA.FTZ R215, R215, UR4, -R180.reuse ;  /* 0x00000004d7d77c23 */ /* 0x100fe600080108b4 */
[C---:B------:R-:W-:Y:S02]  /*c2f0*/  HMMA.16816.F32 R104, R160.reuse, R134, R104 ;  /* 0x00000086a068723c */ /* 0x040fe40000001868 */
[----:B------:R-:W-:Y:S01]  /*c300*/  MUFU.EX2 R214, R214 ;  /* 0x000000d600d67308 */ /* 0x000fe20000000800 */
[----:B------:R-:W3:Y:S03]  /*c310*/  LDSM.16.MT88.4 R132, [R232+0x16000] ;  /* 0x01600000e884783b */ /* 0x000ee60000004200 */
[C---:B-1----:R-:W-:Y:S06]  /*c320*/  HMMA.16816.F32 R108, R160.reuse, R136, R108 ;  /* 0x00000088a06c723c */ /* 0x042fec000000186c */
[----:B------:R-:W1:Y:S01]  /*c330*/  MUFU.EX2 R207, R207 ;  /* 0x000000cf00cf7308 */ /* 0x000e620000000800 */
[--C-:B------:R-:W-:Y:S01]  /*c340*/  FFMA.FTZ R213, R213, UR4, -R180.reuse ;  /* 0x00000004d5d57c23 */ /* 0x100fe200080108b4 */
[C---:B------:R-:W-:Y:S01]  /*c350*/  HMMA.16816.F32 R112, R160.reuse, R138, R112 ;  /* 0x0000008aa070723c */ /* 0x040fe20000001870 */
[----:B------:R-:W4:Y:S02]  /*c360*/  LDSM.16.MT88.4 R136, [R236+0x10800] ;  /* 0x01080000ec88783b */ /* 0x000f240000004200 */
[--C-:B------:R-:W-:Y:S01]  /*c370*/  FFMA.FTZ R206, R206, UR4, -R181.reuse ;  /* 0x00000004cece7c23 */ /* 0x100fe200080108b5 */
[--C-:B------:R-:W-:Y:S01]  /*c380*/  FFMA.FTZ R202, R202, UR4, -R181.reuse ;  /* 0x00000004caca7c23 */ /* 0x100fe200080108b5 */
[--C-:B------:R-:W-:Y:S01]  /*c390*/  FFMA.FTZ R203, R203, UR4, -R180.reuse ;  /* 0x00000004cbcb7c23 */ /* 0x100fe200080108b4 */
[--C-:B------:R-:W-:Y:S02]  /*c3a0*/  FFMA.FTZ R201, R201, UR4, -R180.reuse ;  /* 0x00000004c9c97c23 */ /* 0x100fe400080108b4 */
[----:B------:R-:W-:Y:S03]  /*c3b0*/  MUFU.EX2 R211, R211 ;  /* 0x000000d300d37308 */ /* 0x000fe60000000800 */
[--C-:B------:R-:W-:Y:S01]  /*c3c0*/  FFMA.FTZ R198, R198, UR4, -R181.reuse ;  /* 0x00000004c6c67c23 */ /* 0x100fe200080108b5 */
[----:B------:R-:W-:Y:S01]  /*c3d0*/  FFMA.FTZ R181, R199, UR4, -R181 ;  /* 0x00000004c7b57c23 */ /* 0x000fe200080108b5 */
[--C-:B------:R-:W-:Y:S01]  /*c3e0*/  FFMA.FTZ R166, R166, UR4, -R180.reuse ;  /* 0x00000004a6a67c23 */ /* 0x100fe200080108b4 */
[----:B------:R-:W-:Y:S01]  /*c3f0*/  FFMA.FTZ R180, R165, UR4, -R180 ;  /* 0x00000004a5b47c23 */ /* 0x000fe200080108b4 */
[----:B------:R-:W-:Y:S01]  /*c400*/  FFMA.FTZ R197, R2, R252, R197 ;  /* 0x000000fc02c57223 */ /* 0x000fe200000100c5 */
[----:B------:R-:W-:Y:S01]  /*c410*/  FFMA.FTZ R193, R0, R251, R193 ;  /* 0x000000fb00c17223 */ /* 0x000fe200000100c1 */
[C---:B--2---:R-:W-:Y:S01]  /*c420*/  HMMA.16816.F32 R116, R160.reuse, R140, R116 ;  /* 0x0000008ca074723c */ /* 0x044fe20000001874 */
[----:B------:R-:W-:Y:S02]  /*c430*/  MUFU.EX2 R199, R181 ;  /* 0x000000b500c77308 */ /* 0x000fe40000000800 */
[----:B------:R-:W-:Y:S01]  /*c440*/  FADD.FTZ R197, R196, R197 ;  /* 0x000000c5c4c57221 */ /* 0x000fe20000010000 */
[----:B------:R-:W-:Y:S02]  /*c450*/  FADD.FTZ R190, R190, R193 ;  /* 0x000000c1bebe7221 */ /* 0x000fe40000010000 */
[C---:B------:R-:W-:Y:S01]  /*c460*/  HMMA.16816.F32 R120, R160.reuse, R142, R120 ;  /* 0x0000008ea078723c */ /* 0x040fe20000001878 */
[----:B------:R-:W2:Y:S04]  /*c470*/  LDSM.16.MT88.4 R140, [R234+0x10800] ;  /* 0x01080000ea8c783b */ /* 0x000ea80000004200 */
[----:B------:R-:W4:Y:S01]  /*c480*/  MUFU.EX2 R210, R210 ;  /* 0x000000d200d27308 */ /* 0x000f220000000800 */
[----:B------:R-:W-:Y:S01]  /*c490*/  FADD.FTZ R192, R192, R197 ;  /* 0x000000c5c0c07221 */ /* 0x000fe20000010000 */
[C---:B---3--:R-:W-:Y:S08]  /*c4a0*/  HMMA.16816.F32 R124, R160.reuse, R132, R124 ;  /* 0x00000084a07c723c */ /* 0x048ff0000000187c */
[----:B------:R3:W-:Y:S03]  /*c4b0*/  MUFU.EX2 R165, R180 ;  /* 0x000000b400a57308 */ /* 0x0007e60000000800 */
[----:B------:R-:W-:Y:S01]  /*c4c0*/  FADD.FTZ R191, R191, R192 ;  /* 0x000000c0bfbf7221 */ /* 0x000fe20000010000 */
[----:B------:R-:W-:Y:S01]  /*c4d0*/  HMMA.16816.F32 R128, R160, R134, R128 ;  /* 0x00000086a080723c */ /* 0x000fe20000001880 */
[----:B------:R-:W2:Y:S05]  /*c4e0*/  LDSM.16.MT88.4 R160, [R232+0x12800] ;  /* 0x01280000e8a0783b */ /* 0x000eaa0000004200 */
[----:B------:R-:W-:Y:S01]  /*c4f0*/  MUFU.EX2 R215, R215 ;  /* 0x000000d700d77308 */ /* 0x000fe20000000800 */
[----:B-----5:R-:W-:Y:S01]  /*c500*/  F2FP.F16.F32.PACK_AB R132, R205, R200 ;  /* 0x000000c8cd84723e */ /* 0x020fe200000000ff */
[----:B------:R-:W-:Y:S03]  /*c510*/  FADD.FTZ R200, R200, R191 ;  /* 0x000000bfc8c87221 */ /* 0x000fe60000010000 */
[----:B-1----:R-:W-:Y:S02]  /*c520*/  F2FP.F16.F32.PACK_AB R133, R207, R204 ;  /* 0x000000cccf85723e */ /* 0x002fe400000000ff */
[----:B------:R-:W-:Y:S01]  /*c530*/  F2FP.F16.F32.PACK_AB R134, R209, R208 ;  /* 0x000000d0d186723e */ /* 0x000fe200000000ff */
[----:B---3--:R-:W-:Y:S01]  /*c540*/  LDSM.16.MT88.4 R180, [R234+0x13800] ;  /* 0x01380000eab4783b */ /* 0x008fe20000004200 */
[----:B----4-:R-:W-:Y:S01]  /*c550*/  F2FP.F16.F32.PACK_AB R135, R210, R211 ;  /* 0x000000d3d287723e */ /* 0x010fe200000000ff */
[----:B------:R-:W1:Y:S01]  /*c560*/  MUFU.EX2 R213, R213 ;  /* 0x000000d500d57308 */ /* 0x000e620000000800 */
[----:B------:R-:W-:Y:S04]  /*c570*/  FADD.FTZ R205, R205, R200 ;  /* 0x000000c8cdcd7221 */ /* 0x000fe80000010000 */
[----:B------:R-:W-:Y:S01]  /*c580*/  FADD.FTZ R208, R208, R205 ;  /* 0x000000cdd0d07221 */ /* 0x000fe20000010000 */
[C---:B------:R-:W-:Y:S04]  /*c590*/  HMMA.16816.F32 R4, R132.reuse, R136, R4 ;  /* 0x000000888404723c */ /* 0x040fe80000001804 */
[----:B------:R-:W-:Y:S01]  /*c5a0*/  MUFU.EX2 R206, R206 ;  /* 0x000000ce00ce7308 */ /* 0x000fe20000000800 */
[----:B------:R-:W-:Y:S01]  /*c5b0*/  FADD.FTZ R209, R209, R208 ;  /* 0x000000d0d1d17221 */ /* 0x000fe20000010000 */
[C---:B------:R-:W-:Y:S01]  /*c5c0*/  HMMA.16816.F32 R8, R132.reuse, R138, R8 ;  /* 0x0000008a8408723c */ /* 0x040fe20000001808 */
[----:B------:R-:W3:Y:S07]  /*c5d0*/  LDSM.16.MT88.4 R136, [R234+0x14800] ;  /* 0x01480000ea88783b */ /* 0x000eee0000004200 */
[----:B------:R-:W4:Y:S01]  /*c5e0*/  MUFU.EX2 R202, R202 ;  /* 0x000000ca00ca7308 */ /* 0x000f220000000800 */
[C---:B--2---:R-:W-:Y:S06]  /*c5f0*/  HMMA.16816.F32 R12, R132.reuse, R140, R12 ;  /* 0x0000008c840c723c */ /* 0x044fec000000180c */
[C---:B------:R-:W-:Y:S01]  /*c600*/  HMMA.16816.F32 R16, R132.reuse, R142, R16 ;  /* 0x0000008e8410723c */ /* 0x040fe20000001810 */
[----:B------:R-:W2:Y:S02]  /*c610*/  LDSM.16.MT88.4 R140, [R233+0x14800] ;  /* 0x01480000e98c783b */ /* 0x000ea40000004200 */
[----:B------:R-:W-:Y:S03]  /*c620*/  MUFU.EX2 R203, R203 ;  /* 0x000000cb00cb7308 */ /* 0x000fe60000000800 */
[C---:B------:R-:W-:Y:S07]  /*c630*/  HMMA.16816.F32 R20, R132.reuse, R144, R20 ;  /* 0x000000908414723c */ /* 0x040fee0000001814 */
[----:B------:R-:W5:Y:S01]  /*c640*/  MUFU.EX2 R201, R201 ;  /* 0x000000c900c97308 */ /* 0x000f620000000800 */
[C---:B------:R-:W-:Y:S01]  /*c650*/  HMMA.16816.F32 R24, R132.reuse, R146, R24 ;  /* 0x000000928418723c */ /* 0x040fe20000001818 */
[----:B------:R-:W1:Y:S05]  /*c660*/  LDSM.16.MT88.4 R144, [R232+0x14800] ;  /* 0x01480000e890783b */ /* 0x000e6a0000004200 */
[C---:B------:R-:W-:Y:S03]  /*c670*/  HMMA.16816.F32 R28, R132.reuse, R148, R28 ;  /* 0x00000094841c723c */ /* 0x040fe6000000181c */
[----:B------:R-:W5:Y:S03]  /*c680*/  MUFU.EX2 R198, R198 ;  /* 0x000000c600c67308 */ /* 0x000f660000000800 */
[C---:B------:R-:W-:Y:S01]  /*c690*/  HMMA.16816.F32 R32, R132.reuse, R150, R32 ;  /* 0x000000968420723c */ /* 0x040fe20000001820 */
[----:B------:R-:W4:Y:S06]  /*c6a0*/  LDSM.16.MT88.4 R148, [R236+0x16800] ;  /* 0x01680000ec94783b */ /* 0x000f2c0000004200 */
[----:B------:R-:W5:Y:S01]  /*c6b0*/  MUFU.EX2 R166, R166 ;  /* 0x000000a600a67308 */ /* 0x000f620000000800 */
[C---:B------:R-:W-:Y:S06]  /*c6c0*/  HMMA.16816.F32 R36, R132.reuse, R152, R36 ;  /* 0x000000988424723c */ /* 0x040fec0000001824 */
[C---:B------:R-:W-:Y:S01]  /*c6d0*/  HMMA.16816.F32 R40, R132.reuse, R154, R40 ;  /* 0x0000009a8428723c */ /* 0x040fe20000001828 */
[----:B------:R-:W5:Y:S05]  /*c6e0*/  LDSM.16.MT88.4 R152, [R234+0x16800] ;  /* 0x01680000ea98783b */ /* 0x000f6a0000004200 */
        /* <DEDUP_REMOVED lines=21> */
[C---:B----4-:R-:W-:Y:S06]  /*c840*/  HMMA.16816.F32 R100, R132.reuse, R148, R100 ;  /* 0x000000948464723c */ /* 0x050fec0000001864 */
        /* <DEDUP_REMOVED lines=9> */
[----:B------:R-:W-:Y:S01]  /*c8e0*/  HMMA.16816.F32 R128, R132, R142, R128 ;  /* 0x0000008e8480723c */ /* 0x000fe20000001880 */
[----:B------:R-:W2:Y:S06]  /*c8f0*/  LDSM.16.MT88.4 R140, [R236+0x15000] ;  /* 0x01500000ec8c783b */ /* 0x000eac0000004200 */
[----:B------:R-:W-:Y:S04]  /*c900*/  F2FP.F16.F32.PACK_AB R133, R187, R184 ;  /* 0x000000b8bb85723e */ /* 0x000fe800000000ff */
[----:B------:R-:W-:Y:S02]  /*c910*/  F2FP.F16.F32.PACK_AB R134, R214, R185 ;  /* 0x000000b9d686723e */ /* 0x000fe400000000ff */
[----:B------:R-:W-:Y:S01]  /*c920*/  F2FP.F16.F32.PACK_AB R132, R167, R212 ;  /* 0x000000d4a784723e */ /* 0x000fe200000000ff */
[----:B------:R-:W-:Y:S01]  /*c930*/  FADD.FTZ R212, R212, R209 ;  /* 0x000000d1d4d47221 */ /* 0x000fe20000010000 */
[----:B------:R-:W-:Y:S03]  /*c940*/  F2FP.F16.F32.PACK_AB R135, R213, R215 ;  /* 0x000000d7d587723e */ /* 0x000fe600000000ff */
[----:B------:R-:W-:Y:S01]  /*c950*/  FADD.FTZ R212, R167, R212 ;  /* 0x000000d4a7d47221 */ /* 0x000fe20000010000 */
[----:B------:R-:W-:Y:S03]  /*c960*/  MOV R167, R164 ;  /* 0x000000a400a77202 */ /* 0x000fe60000000f00 */
        /* <DEDUP_REMOVED lines=8> */
[----:B------:R-:W-:Y:S05]  /*c9f0*/  LDSM.16.MT88.4 R152, [R233+0x17000] ;  /* 0x01700000e998783b */ /* 0x000fea0000004200 */
[C---:B------:R-:W-:Y:S06]  /*ca00*/  HMMA.16816.F32 R28, R132.reuse, R156, R28 ;  /* 0x0000009c841c723c */ /* 0x040fec000000181c */
[C---:B------:R-:W-:Y:S01]  /*ca10*/  HMMA.16816.F32 R32, R132.reuse, R158, R32 ;  /* 0x0000009e8420723c */ /* 0x040fe20000001820 */
[----:B------:R-:W-:Y:S05]  /*ca20*/  LDSM.16.MT88.4 R156, [R236+0x11800] ;  /* 0x01180000ec9c783b */ /* 0x000fea0000004200 */
[C---:B------:R-:W-:Y:S06]  /*ca30*/  HMMA.16816.F32 R36, R132.reuse, R160, R36 ;  /* 0x000000a08424723c */ /* 0x040fec0000001824 */
[C---:B------:R-:W-:Y:S06]  /*ca40*/  HMMA.16816.F32 R40, R132.reuse, R162, R40 ;  /* 0x000000a28428723c */ /* 0x040fec0000001828 */
[C---:B------:R-:W-:Y:S06]  /*ca50*/  HMMA.16816.F32 R44, R132.reuse, R168, R44 ;  /* 0x000000a8842c723c */ /* 0x040fec000000182c */
[C---:B------:R-:W-:Y:S05]  /*ca60*/  HMMA.16816.F32 R48, R132.reuse, R170, R48 ;  /* 0x000000aa8430723c */ /* 0x040fea0000001830 */
[----:B------:R-:W-:Y:S01]  /*ca70*/  F2FP.F16.F32.PACK_AB R168, R202, R206 ;  /* 0x000000cecaa8723e */ /* 0x000fe200000000ff */
[C---:B---3--:R-:W-:Y:S05]  /*ca80*/  HMMA.16816.F32 R52, R132.reuse, R136, R52 ;  /* 0x000000888434723c */ /* 0x048fea0000001834 */
[----:B------:R-:W-:Y:S01]  /*ca90*/  F2FP.F16.F32.PACK_AB R169, R201, R203 ;  /* 0x000000cbc9a9723e */ /* 0x000fe200000000ff */
[C---:B------:R-:W-:Y:S01]  /*caa0*/  HMMA.16816.F32 R56, R132.reuse, R138, R56 ;  /* 0x0000008a8438723c */ /* 0x040fe20000001838 */
[----:B------:R-:W3:Y:S04]  /*cab0*/  LDSM.16.MT88.4 R136, [R236+0x17000] ;  /* 0x01700000ec88783b */ /* 0x000ee80000004200 */
[----:B------:R-:W-:Y:S01]  /*cac0*/  F2FP.F16.F32.PACK_AB R170, R199, R198 ;  /* 0x000000c6c7aa723e */ /* 0x000fe200000000ff */
[C---:B------:R-:W-:Y:S05]  /*cad0*/  HMMA.16816.F32 R60, R132.reuse, R172, R60 ;  /* 0x000000ac843c723c */ /* 0x040fea000000183c */
[----:B------:R-:W-:Y:S01]  /*cae0*/  F2FP.F16.F32.PACK_AB R171, R165, R166 ;  /* 0x000000a6a5ab723e */ /* 0x000fe200000000ff */
        /* <DEDUP_REMOVED lines=8> */
[C---:B-1----:R-:W-:Y:S06]  /*cb70*/  HMMA.16816.F32 R84, R132.reuse, R144, R84 ;  /* 0x000000908454723c */ /* 0x042fec0000001854 */
[C---:B------:R-:W-:Y:S01]  /*cb80*/  HMMA.16816.F32 R88, R132.reuse, R146, R88 ;  /* 0x000000928458723c */ /* 0x040fe20000001858 */
[----:B------:R-:W1:Y:S05]  /*cb90*/  LDSM.16.MT88.4 R144, [R232+0x17000] ;  /* 0x01700000e890783b */ /* 0x000e6a0000004200 */
[C---:B----4-:R-:W-:Y:S06]  /*cba0*/  HMMA.16816.F32 R92, R132.reuse, R148, R92 ;  /* 0x00000094845c723c */ /* 0x050fec000000185c */
[C---:B------:R-:W-:Y:S01]  /*cbb0*/  HMMA.16816.F32 R96, R132.reuse, R150, R96 ;  /* 0x000000968460723c */ /* 0x040fe20000001860 */
[----:B------:R-:W4:Y:S05]  /*cbc0*/  LDSM.16.MT88.4 R148, [R234+0x11800] ;  /* 0x01180000ea94783b */ /* 0x000f2a0000004200 */
[C---:B---3--:R-:W-:Y:S06]  /*cbd0*/  HMMA.16816.F32 R100, R132.reuse, R136, R100 ;  /* 0x000000888464723c */ /* 0x048fec0000001864 */
[C---:B------:R-:W-:Y:S06]  /*cbe0*/  HMMA.16816.F32 R104, R132.reuse, R138, R104 ;  /* 0x0000008a8468723c */ /* 0x040fec0000001868 */
[C---:B--2---:R-:W-:Y:S06]  /*cbf0*/  HMMA.16816.F32 R108, R132.reuse, R140, R108 ;  /* 0x0000008c846c723c */ /* 0x044fec000000186c */
[C---:B------:R-:W-:Y:S01]  /*cc00*/  HMMA.16816.F32 R112, R132.reuse, R142, R112 ;  /* 0x0000008e8470723c */ /* 0x040fe20000001870 */
[----:B------:R-:W2:Y:S05]  /*cc10*/  LDSM.16.MT88.4 R140, [R233+0x11800] ;  /* 0x01180000e98c783b */ /* 0x000eaa0000004200 */
[C---:B------:R-:W-:Y:S06]  /*cc20*/  HMMA.16816.F32 R116, R132.reuse, R152, R116 ;  /* 0x000000988474723c */ /* 0x040fec0000001874 */
[C---:B------:R-:W-:Y:S06]  /*cc30*/  HMMA.16816.F32 R120, R132.reuse, R154, R120 ;  /* 0x0000009a8478723c */ /* 0x040fec0000001878 */
[C---:B-1----:R-:W-:Y:S06]  /*cc40*/  HMMA.16816.F32 R124, R132.reuse, R144, R124 ;  /* 0x00000090847c723c */ /* 0x042fec000000187c */
[----:B------:R-:W-:Y:S06]  /*cc50*/  HMMA.16816.F32 R128, R132, R146, R128 ;  /* 0x000000928480723c */ /* 0x000fec0000001880 */
[C---:B------:R-:W-:Y:S01]  /*cc60*/  HMMA.16816.F32 R160, R168.reuse, R156, R4 ;  /* 0x0000009ca8a0723c */ /* 0x040fe20000001804 */
[----:B------:R-:W-:Y:S04]  /*cc70*/  LDSM.16.MT88.4 R4, [R232+0x13800] ;  /* 0x01380000e804783b */ /* 0x000fe80000004200 */
[----:B------:R-:W-:Y:S01]  /*cc80*/  MOV R133, R185 ;  /* 0x000000b900857202 */ /* 0x000fe20000000f00 */
[C---:B------:R-:W-:Y:S03]  /*cc90*/  HMMA.16816.F32 R156, R168.reuse, R158, R8 ;  /* 0x0000009ea89c723c */ /* 0x040fe60000001808 */
[----:B------:R-:W-:Y:S02]  /*cca0*/  LDSM.16.MT88.4 R8, [R236+0x15800] ;  /* 0x01580000ec08783b */ /* 0x000fe40000004200 */
[----:B------:R-:W-:Y:S01]  /*ccb0*/  MOV R134, R187 ;  /* 0x000000bb00867202 */ /* 0x000fe20000000f00 */
[C---:B----4-:R-:W-:Y:S05]  /*ccc0*/  HMMA.16816.F32 R152, R168.reuse, R148, R12 ;  /* 0x00000094a898723c */ /* 0x050fea000000180c */
[----:B------:R-:W-:Y:S01]  /*ccd0*/  LDSM.16.MT88.4 R12, [R234+0x15800] ;  /* 0x01580000ea0c783b */ /* 0x000fe20000004200 */
[C---:B------:R-:W-:Y:S05]  /*cce0*/  HMMA.16816.F32 R148, R168.reuse, R150, R16 ;  /* 0x00000096a894723c */ /* 0x040fea0000001810 */
[----:B------:R-:W-:Y:S01]  /*ccf0*/  MOV R135, R184 ;  /* 0x000000b800877202 */ /* 0x000fe20000000f00 */
[C---:B--2---:R-:W-:Y:S01]  /*cd00*/  HMMA.16816.F32 R144, R168.reuse, R140, R20 ;  /* 0x0000008ca890723c */ /* 0x044fe20000001814 */
[----:B------:R-:W1:Y:S05]  /*cd10*/  LDSM.16.MT88.4 R184, [R233+0x13800] ;  /* 0x01380000e9b8783b */ /* 0x000e6a0000004200 */
[C---:B------:R-:W-:Y:S03]  /*cd20*/  HMMA.16816.F32 R140, R168.reuse, R142, R24 ;  /* 0x0000008ea88c723c */ /* 0x040fe60000001818 */
[----:B------:R-:W2:Y:S03]  /*cd30*/  LDSM.16.MT88.4 R16, [R233+0x15800] ;  /* 0x01580000e910783b */ /* 0x000ea60000004200 */
[C---:B------:R-:W-:Y:S05]  /*cd40*/  HMMA.16816.F32 R136, R168.reuse, R172, R28 ;  /* 0x000000aca888723c */ /* 0x040fea000000181c */
[----:B------:R-:W3:Y:S02]  /*cd50*/  LDSM.16.MT88.4 R20, [R232+0x15800] ;  /* 0x01580000e814783b */ /* 0x000ee40000004200 */
[----:B------:R-:W-:Y:S04]  /*cd60*/  MOV R31, R133 ;  /* 0x00000085001f7202 */ /* 0x000fe80000000f00 */
[----:B------:R-:W-:Y:S02]  /*cd70*/  MOV R30, R134 ;  /* 0x00000086001e7202 */ /* 0x000fe40000000f00 */
[----:B------:R-:W-:Y:S01]  /*cd80*/  MOV R29, R135 ;  /* 0x00000087001d7202 */ /* 0x000fe20000000f00 */
[----:B------:R-:W4:Y:S01]  /*cd90*/  LDSM.16.MT88.4 R24, [R236+0x17800] ;  /* 0x01780000ec18783b */ /* 0x000f220000004200 */
[C---:B------:R-:W-:Y:S06]  /*cda0*/  HMMA.16816.F32 R132, R168.reuse, R174, R32 ;  /* 0x000000aea884723c */ /* 0x040fec0000001820 */
[C---:B------:R-:W-:Y:S06]  /*cdb0*/  HMMA.16816.F32 R36, R168.reuse, R176, R36 ;  /* 0x000000b0a824723c */ /* 0x040fec0000001824 */
[C---:B------:R-:W-:Y:S06]  /*cdc0*/  HMMA.16816.F32 R40, R168.reuse, R178, R40 ;  /* 0x000000b2a828723c */ /* 0x040fec0000001828 */
[C---:B------:R-:W-:Y:S06]  /*cdd0*/  HMMA.16816.F32 R44, R168.reuse, R180, R44 ;  /* 0x000000b4a82c723c */ /* 0x040fec000000182c */
[C---:B------:R-:W-:Y:S06]  /*cde0*/  HMMA.16816.F32 R48, R168.reuse, R182, R48 ;  /* 0x000000b6a830723c */ /* 0x040fec0000001830 */
[C---:B-1----:R-:W-:Y:S06]  /*cdf0*/  HMMA.16816.F32 R52, R168.reuse, R184, R52 ;  /* 0x000000b8a834723c */ /* 0x042fec0000001834 */
[C---:B------:R-:W-:Y:S06]  /*ce00*/  HMMA.16816.F32 R56, R168.reuse, R186, R56 ;  /* 0x000000baa838723c */ /* 0x040fec0000001838 */
[C---:B------:R-:W-:Y:S06]  /*ce10*/  HMMA.16816.F32 R60, R168.reuse, R4, R60 ;  /* 0x00000004a83c723c */ /* 0x040fec000000183c */
[C---:B------:R-:W-:Y:S01]  /*ce20*/  HMMA.16816.F32 R64, R168.reuse, R6, R64 ;  /* 0x00000006a840723c */ /* 0x040fe20000001840 */
[----:B------:R-:W1:Y:S05]  /*ce30*/  LDSM.16.MT88.4 R4, [R234+0x17800] ;  /* 0x01780000ea04783b */ /* 0x000e6a0000004200 */
[C---:B------:R-:W-:Y:S06]  /*ce40*/  HMMA.16816.F32 R68, R168.reuse, R8, R68 ;  /* 0x00000008a844723c */ /* 0x040fec0000001844 */
[C---:B------:R-:W-:Y:S01]  /*ce50*/  HMMA.16816.F32 R72, R168.reuse, R10, R72 ;  /* 0x0000000aa848723c */ /* 0x040fe20000001848 */
[----:B------:R-:W5:Y:S05]  /*ce60*/  LDSM.16.MT88.4 R8, [R233+0x17800] ;  /* 0x01780000e908783b */ /* 0x000f6a0000004200 */
[C---:B------:R-:W-:Y:S06]  /*ce70*/  HMMA.16816.F32 R76, R168.reuse, R12, R76 ;  /* 0x0000000ca84c723c */ /* 0x040fec000000184c */
[C---:B------:R-:W-:Y:S01]  /*ce80*/  HMMA.16816.F32 R80, R168.reuse, R14, R80 ;  /* 0x0000000ea850723c */ /* 0x040fe20000001850 */
[----:B------:R-:W5:Y:S05]  /*ce90*/  LDSM.16.MT88.4 R12, [R232+0x17800] ;  /* 0x01780000e80c783b */ /* 0x000f6a0000004200 */
[C---:B--2---:R-:W-:Y:S06]  /*cea0*/  HMMA.16816.F32 R84, R168.reuse, R16, R84 ;  /* 0x00000010a854723c */ /* 0x044fec0000001854 */
[C---:B------:R-:W-:Y:S05]  /*ceb0*/  HMMA.16816.F32 R88, R168.reuse, R18, R88 ;  /* 0x00000012a858723c */ /* 0x040fea0000001858 */
[----:B------:R-:W-:Y:S01]  /*cec0*/  FADD.FTZ R17, R189, R190 ;  /* 0x000000bebd117221 */ /* 0x000fe20000010000 */
[C---:B---3--:R-:W-:Y:S05]  /*ced0*/  HMMA.16816.F32 R92, R168.reuse, R20, R92 ;  /* 0x00000014a85c723c */ /* 0x048fea000000185c */
[----:B------:R-:W-:Y:S01]  /*cee0*/  FADD.FTZ R17, R188, R17 ;  /* 0x00000011bc117221 */ /* 0x000fe20000010000 */
[C---:B------:R-:W-:Y:S05]  /*cef0*/  HMMA.16816.F32 R96, R168.reuse, R22, R96 ;  /* 0x00000016a860723c */ /* 0x040fea0000001860 */
[----:B------:R-:W-:Y:S01]  /*cf00*/  FADD.FTZ R204, R204, R17 ;  /* 0x00000011cccc7221 */ /* 0x000fe20000010000 */
[C---:B----4-:R-:W-:Y:S05]  /*cf10*/  HMMA.16816.F32 R100, R168.reuse, R24, R100 ;  /* 0x00000018a864723c */ /* 0x050fea0000001864 */
[----:B------:R-:W-:Y:S01]  /*cf20*/  FADD.FTZ R204, R207, R204 ;  /* 0x000000cccfcc7221 */ /* 0x000fe20000010000 */
[C---:B------:R-:W-:Y:S05]  /*cf30*/  HMMA.16816.F32 R104, R168.reuse, R26, R104 ;  /* 0x0000001aa868723c */ /* 0x040fea0000001868 */
[----:B------:R-:W-:Y:S01]  /*cf40*/  FADD.FTZ R211, R211, R204 ;  /* 0x000000ccd3d37221 */ /* 0x000fe20000010000 */
[C---:B-1----:R-:W-:Y:S05]  /*cf50*/  HMMA.16816.F32 R108, R168.reuse, R4, R108 ;  /* 0x00000004a86c723c */ /* 0x042fea000000186c */
[----:B------:R-:W-:Y:S01]  /*cf60*/  FADD.FTZ R211, R210, R211 ;  /* 0x000000d3d2d37221 */ /* 0x000fe20000010000 */
[C---:B------:R-:W-:Y:S05]  /*cf70*/  HMMA.16816.F32 R112, R168.reuse, R6, R112 ;  /* 0x00000006a870723c */ /* 0x040fea0000001870 */
[----:B------:R-:W-:Y:S01]  /*cf80*/  FADD.FTZ R0, R29, R211 ;  /* 0x000000d31d007221 */ /* 0x000fe20000010000 */
[C---:B-----5:R-:W-:Y:S05]  /*cf90*/  HMMA.16816.F32 R116, R168.reuse, R8, R116 ;  /* 0x00000008a874723c */ /* 0x060fea0000001874 */
[----:B------:R-:W-:Y:S01]  /*cfa0*/  FADD.FTZ R0, R30, R0 ;  /* 0x000000001e007221 */ /* 0x000fe20000010000 */
[C---:B------:R-:W-:Y:S05]  /*cfb0*/  HMMA.16816.F32 R120, R168.reuse, R10, R120 ;  /* 0x0000000aa878723c */ /* 0x040fea0000001878 */
[----:B------:R-:W-:Y:S01]  /*cfc0*/  FADD.FTZ R5, R31, R212 ;  /* 0x000000d41f057221 */ /* 0x000fe20000010000 */
[C---:B------:R-:W-:Y:S05]  /*cfd0*/  HMMA.16816.F32 R124, R168.reuse, R12, R124 ;  /* 0x0000000ca87c723c */ /* 0x040fea000000187c */
[----:B------:R-:W-:Y:S01]  /*cfe0*/  FADD.FTZ R0, R215, R0 ;  /* 0x00000000d7007221 */ /* 0x000fe20000010000 */
[----:B------:R-:W-:Y:S05]  /*cff0*/  HMMA.16816.F32 R128, R168, R14, R128 ;  /* 0x0000000ea880723c */ /* 0x000fea0000001880 */
[----:B------:R-:W-:Y:S01]  /*d000*/  FADD.FTZ R5, R214, R5 ;  /* 0x00000005d6057221 */ /* 0x000fe20000010000 */
[----:B------:R-:W-:Y:S05]  /*d010*/  FADD.FTZ R0, R213, R0 ;  /* 0x00000000d5007221 */ /* 0x000fea0000010000 */
[----:B------:R-:W-:Y:S01]  /*d020*/  FADD.FTZ R5, R206, R5 ;  /* 0x00000005ce057221 */ /* 0x000fe20000010000 */
[----:B------:R-:W-:Y:S03]  /*d030*/  FADD.FTZ R0, R203, R0 ;  /* 0x00000000cb007221 */ /* 0x000fe60000010000 */
[----:B------:R-:W-:Y:S01]  /*d040*/  FADD.FTZ R5, R202, R5 ;  /* 0x00000005ca057221 */ /* 0x000fe20000010000 */
[----:B------:R-:W-:Y:S01]  /*d050*/  FADD.FTZ R201, R201, R0 ;  /* 0x00000000c9c97221 */ /* 0x000fe20000010000 */
[----:B------:R-:W-:Y:S02]  /*d060*/  MOV R0, R3 ;  /* 0x0000000300007202 */ /* 0x000fe40000000f00 */
[----:B------:R-:W-:Y:S01]  /*d070*/  FADD.FTZ R198, R198, R5 ;  /* 0x00000005c6c67221 */ /* 0x000fe20000010000 */
[----:B------:R-:W-:Y:S03]  /*d080*/  FADD.FTZ R166, R166, R201 ;  /* 0x000000c9a6a67221 */ /* 0x000fe60000010000 */
[----:B------:R-:W-:Y:S01]  /*d090*/  FADD.FTZ R252, R199, R198 ;  /* 0x000000c6c7fc7221 */ /* 0x000fe20000010000 */
[----:B------:R-:W-:Y:S01]  /*d0a0*/  FADD.FTZ R251, R165, R166 ;  /* 0x000000a6a5fb7221 */ /* 0x000fe20000010000 */
[----:B------:R-:W-:Y:S06]  /*d0b0*/  @P1 BRA `(.L_x_1616) ;  /* 0xffffffb400f01947 */ /* 0x000fec000383ffff */
.L_x_1612:
        /* <DEDUP_REMOVED lines=14> */
[----:B---3--:R-:W-:Y:S01]  /*d1a0*/  FADD.FTZ R9, R9, R252 ;  /* 0x000000fc09097221 */ /* 0x008fe20000010000 */
        /* <DEDUP_REMOVED lines=298> */
.L_x_1618:
[----:B------:R-:W-:Y:S05]  /*e450*/  BSYNC B0 ;  /* 0x0000000000007941 */ /* 0x000fea0003800000 */
.L_x_1617:
        /* <DEDUP_REMOVED lines=41> */
.L_x_1620:
[----:B------:R-:W-:Y:S05]  /*e6f0*/  BSYNC B0 ;  /* 0x0000000000007941 */ /* 0x000fea0003800000 */
.L_x_1619:
        /* <DEDUP_REMOVED lines=18> */
.L_x_1622:
[----:B------:R-:W-:Y:S05]  /*e820*/  BSYNC B0 ;  /* 0x0000000000007941 */ /* 0x000fea0003800000 */
.L_x_1621:
        /* <DEDUP_REMOVED lines=17> */
.L_x_1624:
[----:B------:R-:W-:Y:S05]  /*e940*/  BSYNC B0 ;  /* 0x0000000000007941 */ /* 0x000fea0003800000 */
.L_x_1623:
        /* <DEDUP_REMOVED lines=17> */
.L_x_1626:
[----:B------:R-:W-:Y:S05]  /*ea60*/  BSYNC B0 ;  /* 0x0000000000007941 */ /* 0x000fea0003800000 */
.L_x_1625:
        /* <DEDUP_REMOVED lines=17> */
.L_x_1628:
[----:B------:R-:W-:Y:S05]  /*eb80*/  BSYNC B0 ;  /* 0x0000000000007941 */ /* 0x000fea0003800000 */
.L_x_1627:
        /* <DEDUP_REMOVED lines=17> */
.L_x_1630:
[----:B------:R-:W-:Y:S05]  /*eca0*/  BSYNC B0 ;  /* 0x0000000000007941 */ /* 0x000fea0003800000 */
.L_x_1629:
        /* <DEDUP_REMOVED lines=17> */
.L_x_1632:
[----:B------:R-:W-:Y:S05]  /*edc0*/  BSYNC B0 ;  /* 0x0000000000007941 */ /* 0x000fea0003800000 */
.L_x_1631:
        /* <DEDUP_REMOVED lines=14> */
.L_x_1633:
        /* <DEDUP_REMOVED lines=13> */
.L_x_8889:


//--------------------- .text._ZN5flash24flash_fwd_splitkv_kernelI23Flash_fwd_kernel_traitsILi256ELi64ELi64ELi4ELb0ELb0EN7cutlass6half_tE19Flash_kernel_traitsILi256ELi64ELi64ELi4ES3_EELb0ELb0ELb0ELb0ELb0ELb0ELb1ELb1EEEvNS_16Flash_fwd_paramsE --------------------------
	.section	.text._ZN5flash24flash_fwd_splitkv_kernelI23Flash_fwd_kernel_traitsILi256ELi64ELi64ELi4ELb0ELb0EN7cutlass6half_tE19Flash_kernel_traitsILi256ELi64ELi64ELi4ES3_EELb0ELb0ELb0ELb0ELb0ELb0ELb1ELb1EEEvNS_16Flash_fwd_paramsE,"ax",@progbits
	.align	128
        .global         _ZN5flash24flash_fwd_splitkv_kernelI23Flash_fwd_kernel_traitsILi256ELi64ELi64ELi4ELb0ELb0EN7cutlass6half_tE19Flash_kernel_traitsILi256ELi64ELi64ELi4ES3_EELb0ELb0ELb0ELb0ELb0ELb0ELb1ELb1EEEvNS_16Flash_fwd_paramsE
        .type           _ZN5flash24flash_fwd_splitkv_kernelI23Flash_fwd_kernel_traitsILi256ELi64ELi64ELi4ELb0ELb0EN7cutlass6half_tE19Flash_kernel_traitsILi256ELi64ELi64ELi4ES3_EELb0ELb0ELb0ELb0ELb0ELb0ELb1ELb1EEEvNS_16Flash_fwd_paramsE,@function
        .size           _ZN5flash24flash_fwd_splitkv_kernelI23Flash_fwd_kernel_traitsILi256ELi64ELi64ELi4ELb0ELb0EN7cutlass6half_tE19Flash_kernel_traitsILi256ELi64ELi64ELi4ES3_EELb0ELb0ELb0ELb0ELb0ELb0ELb1ELb1EEEvNS_16Flash_fwd_paramsE,(.L_x_8854 - _ZN5flash24flash_fwd_splitkv_kernelI23Flash_fwd_kernel_traitsILi256ELi64ELi64ELi4ELb0ELb0EN7cutlass6half_tE19Flash_kernel_traitsILi256ELi64ELi64ELi4ES3_EELb0ELb0ELb0ELb0ELb0ELb0ELb1ELb1EEEvNS_16Flash_fwd_paramsE)
        .other          _ZN5flash24flash_fwd_splitkv_kernelI23Flash_fwd_kernel_traitsILi256ELi64ELi64ELi4ELb0ELb0EN7cutlass6half_tE19Flash_kernel_traitsILi256ELi64ELi64ELi4ES3_EELb0ELb0ELb0ELb0ELb0ELb0ELb1ELb1EEEvNS_16Flash_fwd_paramsE,@"STO_CUDA_ENTRY STV_DEFAULT"
_ZN5flash24flash_fwd_splitkv_kernelI23Flash_fwd_kernel_traitsILi256ELi64ELi64ELi4ELb0ELb0EN7cutlass6half_tE19Flash_kernel_traitsILi256ELi64ELi64ELi4ES3_EELb0ELb0ELb0ELb0ELb0ELb0ELb1ELb1EEEvNS_16Flash_fwd_paramsE:
.text._ZN5flash24flash_fwd_splitkv_kernelI23Flash_fwd_kernel_traitsILi256ELi64ELi64ELi4ELb0ELb0EN7cutlass6half_tE19Flash_kernel_traitsILi256ELi64ELi64ELi4ES3_EELb0ELb0ELb0ELb0ELb0ELb0ELb1ELb1EEEvNS_16Flash_fwd_paramsE:
[----:B------:R-:W-:Y:S08]  /*0000*/  LDC R1, c[0x0][0x28] ;  /* 0x00000a00ff017b82 */ /* 0x000ff00000000800 */
[----:B------:R-:W1:Y:S01]  /*0010*/  LDC R0, c[0x0][0x270] ;  /* 0x00009c00ff007b82 */ /* 0x000e620000000800 */
[----:B------:R-:W2:Y:S01]  /*0020*/  S2R R239, SR_CTAID.X ;  /* 0x0000000000ef7919 */ /* 0x000ea20000002500 */
[----:B------:R-:W-:Y:S01]  /*0030*/  BSSY B4, `(.L_x_1634) ;  /* 0x000001b000047945 */ /* 0x000fe20003800000 */
[----:B------:R-:W-:-:S05]  /*0040*/  MOV R238, 0x1e0 ;  /* 0x000001e000ee7802 */ /* 0x000fca0000000f00 */
[----:B------:R-:W3:Y:S08]  /*0050*/  S2UR UR4, SR_CTAID.Z ;  /* 0x00000000000479c3 */ /* 0x000ef00000002700 */
[----:B------:R-:W4:Y:S01]  /*0060*/  S2UR UR8, SR_CTAID.Y ;  /* 0x00000000000879c3 */ /* 0x000f220000002600 */
[----:B-1----:R-:W1:Y:S01]  /*0070*/  I2F.U32.RP R6, R0 ;  /* 0x0000000000067306 */ /* 0x002e620000209000 */
[----:B------:R-:W-:-:S06]  /*0080*/  ISETP.NE.U32.AND P0, PT, R0, RZ, PT ;  /* 0x000000ff0000720c */ /* 0x000fcc0003f05070 */
[----:B------:R-:W2:Y:S01]  /*0090*/  LDC.64 R18, c[0x0][0x198] ;  /* 0x00006600ff127b82 */ /* 0x000ea20000000a00 */
[----:B-1----:R-:W1:Y:S02]  /*00a0*/  MUFU.RCP R4, R6 ;  /* 0x0000000600047308 */ /* 0x002e640000001000 */
[----:B-1----:R-:W-:-:S05]  /*00b0*/  VIADD R4, R4, 0xffffffe ;  /* 0x0ffffffe04047836 */ /* 0x002fca0000000000 */
[----:B------:R-:W1:Y:S01]  /*00c0*/  LDC R6, c[0x0][0x10] ;  /* 0x00000400ff067b82 */ /* 0x000e620000000800 */
[----:B------:R-:W5:Y:S02]  /*00d0*/  F2I.FTZ.U32.TRUNC.NTZ R3, R4 ;  /* 0x0000000400037305 */ /* 0x000f64000021f000 */
[----:B-----5:R-:W-:-:S04]  /*00e0*/  IMAD.MOV R2, RZ, RZ, -R3 ;  /* 0x000000ffff027224 */ /* 0x020fc800078e0a03 */
[----:B------:R-:W-:Y:S01]  /*00f0*/  IMAD R5, R2, R0, RZ ;  /* 0x0000000002057224 */ /* 0x000fe200078e02ff */
[----:B------:R-:W-:-:S05]  /*0100*/  MOV R2, RZ ;  /* 0x000000ff00027202 */ /* 0x000fca0000000f00 */
[----:B------:R-:W-:-:S06]  /*0110*/  IMAD.HI.U32 R5, R3, R5, R2 ;  /* 0x0000000503057227 */ /* 0x000fcc00078e0002 */
[----:B---3--:R-:W-:-:S04]  /*0120*/  IMAD.HI.U32 R243, R5, UR4, RZ ;  /* 0x0000000405f37c27 */ /* 0x008fc8000f8e00ff */
[----:B------:R-:W-:-:S04]  /*0130*/  IMAD.MOV R3, RZ, RZ, -R243 ;  /* 0x000000ffff037224 */ /* 0x000fc800078e0af3 */
[----:B------:R-:W-:-:S05]  /*0140*/  IMAD R3, R0, R3, UR4 ;  /* 0x0000000400037e24 */ /* 0x000fca000f8e0203 */
[----:B------:R-:W-:-:S13]  /*0150*/  ISETP.GE.U32.AND P2, PT, R3, R0, PT ;  /* 0x000000000300720c */ /* 0x000fda0003f46070 */
[----:B------:R-:W-:Y:S01]  /*0160*/  @P2 IADD3 R3, R3, -R0, RZ ;  /* 0x8000000003032210 */ /* 0x000fe20007ffe0ff */
[----:B------:R-:W-:-:S03]  /*0170*/  @P2 VIADD R243, R243, 0x1 ;  /* 0x00000001f3f32836 */ /* 0x000fc60000000000 */
[----:B------:R-:W-:-:S13]  /*0180*/  ISETP.GE.U32.AND P1, PT, R3, R0, PT ;  /* 0x000000000300720c */ /* 0x000fda0003f26070 */
[----:B------:R-:W-:Y:S02]  /*0190*/  @P1 IADD3 R243, R243, 0x1, RZ ;  /* 0x00000001f3f31810 */ /* 0x000fe40007ffe0ff */
[----:B------:R-:W-:-:S04]  /*01a0*/  @!P0 LOP3.LUT R243, RZ, R0, RZ, 0x33, !PT ;  /* 0x00000000fff38212 */ /* 0x000fc800078e33ff */
[----:B------:R-:W-:-:S05]  /*01b0*/  IADD3 R241, -R243, RZ, RZ ;  /* 0x000000fff3f17210 */ /* 0x000fca0007ffe1ff */
[----:B-12-4-:R-:W-:Y:S02]  /*01c0*/  IMAD R241, R0, R241, UR4 ;  /* 0x0000000400f17e24 */ /* 0x016fe4000f8e02f1 */
[----:B------:R-:W-:Y:S05]  /*01d0*/  CALL.REL.NOINC `($_ZN5flash24flash_fwd_splitkv_kernelI23Flash_fwd_kernel_traitsILi256ELi64ELi64ELi4ELb0ELb0EN7cutlass6half_tE19Flash_kernel_traitsILi256ELi64ELi64ELi4ES3_EELb0ELb0ELb0ELb0ELb0ELb0ELb1ELb1EEEvNS_16Flash_fwd_paramsE$_ZN5flash30compute_attn_1rowblock_splitkvI23Flash_fwd_kernel_traitsILi256ELi64ELi64ELi4ELb0ELb0EN7cutlass6half_tE19Flash_kernel_traitsILi256ELi64ELi64ELi4ES3_EELb0ELb0ELb0ELb0ELb0ELb0ELb1ELb1ENS_16Flash_fwd_paramsEEEvRKT8_iiiii) ;  /* 0x0000000000087944 */ /* 0x000fea0003c00000 */
[----:B------:R-:W-:Y:S05]  /*01e0*/  BSYNC B4 ;  /* 0x0000000000047941 */ /* 0x000fea0003800000 */
.L_x_1634:
[----:B------:R-:W-:Y:S05]  /*01f0*/  EXIT ;  /* 0x000000000000794d */ /* 0x000fea0003800000 */
        .type           $_ZN5flash24flash_fwd_splitkv_kernelI23Flash_fwd_kernel_traitsILi256ELi64ELi64ELi4ELb0ELb0EN7cutlass6half_tE19Flash_kernel_traitsILi256ELi64ELi64ELi4ES3_EELb0ELb0ELb0ELb0ELb0ELb0ELb1ELb1EEEvNS_16Flash_fwd_paramsE$_ZN5flash30compute_attn_1rowblock_splitkvI23Flash_fwd_kernel_traitsILi256ELi64ELi64ELi4ELb0ELb0EN7cutlass6half_tE19Flash_kernel_traitsILi256ELi64ELi64ELi4ES3_EELb0ELb0ELb0ELb0ELb0ELb0ELb1ELb1ENS_16Flash_fwd_paramsEEEvRKT8_iiiii,@function
        .size           $_ZN5flash24flash_fwd_splitkv_kernelI23Flash_fwd_kernel_traitsILi256ELi64ELi64ELi4ELb0ELb0EN7cutlass6half_tE19Flash_kernel_traitsILi256ELi64ELi64ELi4ES3_EELb0ELb0ELb0ELb0ELb0ELb0ELb1ELb1EEEvNS_16Flash_fwd_paramsE$_ZN5flash30compute_attn_1rowblock_splitkvI23Flash_fwd_kernel_traitsILi256ELi64ELi64ELi4ELb0ELb0EN7cutlass6half_tE19Flash_kernel_traitsILi256ELi64ELi64ELi4ES3_EELb0ELb0ELb0ELb0ELb0ELb0ELb1ELb1ENS_16Flash_fwd_paramsEEEvRKT8_iiiii,(.L_x_8854 - $_ZN5flash24flash_fwd_splitkv_kernelI23Flash_fwd_kernel_traitsILi256ELi64ELi64ELi4ELb0ELb0EN7cutlass6half_tE19Flash_kernel_traitsILi256ELi64ELi64ELi4ES3_EELb0ELb0ELb0ELb0ELb0ELb0ELb1ELb1EEEvNS_16Flash_fwd_paramsE$_ZN5flash30compute_attn_1rowblock_splitkvI23Flash_fwd_kernel_traitsILi256ELi64ELi64ELi4ELb0ELb0EN7cutlass6half_tE19Flash_kernel_traitsILi256ELi64ELi64ELi4ES3_EELb0ELb0ELb0ELb0ELb0ELb0ELb1ELb1ENS_16Flash_fwd_paramsEEEvRKT8_iiiii)
$_ZN5flash24flash_fwd_splitkv_kernelI23Flash_fwd_kernel_traitsILi256ELi64ELi64ELi4ELb0ELb0EN7cutlass6half_tE19Flash_kernel_traitsILi256ELi64ELi64ELi4ES3_EELb0ELb0ELb0ELb0ELb0ELb0ELb1ELb1EEEvNS_16Flash_fwd_paramsE$_ZN5flash30compute_attn_1rowblock_splitkvI23Flash_fwd_kernel_traitsILi256ELi64ELi64ELi4ELb0ELb0EN7cutlass6half_tE19Flash_kernel_traitsILi256ELi64ELi64ELi4ES3_EELb0ELb0ELb0ELb0ELb0ELb0ELb1ELb1ENS_16Flash_fwd_paramsEEEvRKT8_iiiii:
        /* <DEDUP_REMOVED lines=18> */
[----:B--2---:R-:W-:-:S06]  /*0320*/  @P0 IADD3 R240, R3, -R4, RZ ;  /* 0x8000000403f00210 */ /* 0x004fcc0007ffe0ff */
        /* <DEDUP_REMOVED lines=9> */
.L_x_1636:
[----:B------:R-:W-:Y:S05]  /*03c0*/  BSYNC B0 ;  /* 0x0000000000007941 */ /* 0x000fea0003800000 */
.L_x_1635:
        /* <DEDUP_REMOVED lines=8> */
.L_x_1638:
[----:B------:R3:W5:Y:S02]  /*0450*/  LD.E R3, desc[UR6][R18.64+0xb8] ;  /* 0x0000b80612037980 */ /* 0x000764000c101900 */
.L_x_1639:
[----:B------:R-:W-:Y:S05]  /*0460*/  BSYNC B0 ;  /* 0x0000000000007941 */ /* 0x000fea0003800000 */
.L_x_1637:
[----:B--2-4-:R-:W2:Y:S01]  /*0470*/  LD.E.64 R8, desc[UR6][R18.64+0xf8] ;  /* 0x0000f80612087980 */ /* 0x014ea2000c101b00 */
        /* <DEDUP_REMOVED lines=9> */
.L_x_1641:
[----:B------:R-:W2:Y:S01]  /*0510*/  LD.E.64 R2, desc[UR6][R18.64+0x108] ;  /* 0x0001080612027980 */ /* 0x000ea2000c101b00 */
[----:B------:R-:W-:Y:S01]  /*0520*/  BSSY B0, `(.L_x_1643) ;  /* 0x0000006000007945 */ /* 0x000fe20003800000 */
[----:B--2---:R-:W-:-:S04]  /*0530*/  ISETP.NE.U32.AND P0, PT, R2, RZ, PT ;  /* 0x000000ff0200720c */ /* 0x004fc80003f05070 */
[----:B------:R-:W-:Y:S01]  /*0540*/  ISETP.NE.AND.EX P0, PT, R3, RZ, PT, P0 ;  /* 0x000000ff0300720c */ /* 0x000fe20003f05300 */
[----:B------:R-:W-:-:S12]  /*0550*/  IMAD.MOV.U32 R3, RZ, RZ, RZ ;  /* 0x000000ffff037224 */ /* 0x000fd800078e00ff */
[----:B------:R-:W-:Y:S05]  /*0560*/  @!P0 BRA `(.L_x_1644) ;  /* 0x0000000000048947 */ /* 0x000fea0003800000 */
[----:B------:R2:W5:Y:S02]  /*0570*/  LD.E R3, desc[UR6][R18.64+0xbc] ;  /* 0x0000bc0612037980 */ /* 0x000564000c101900 */
.L_x_1644:
[----:B------:R-:W-:Y:S05]  /*0580*/  BSYNC B0 ;  /* 0x0000000000007941 */ /* 0x000fea0003800000 */
.L_x_1643:
[----:B-----5:R-:W-:Y:S02]  /*0590*/  IADD3 R64, R92, R3, RZ ;  /* 0x000000035c407210 */ /* 0x020fe40007ffe0ff */
.L_x_1642:
[----:B------:R-:W-:Y:S05]  /*05a0*/  BSYNC B1 ;  /* 0x0000000000017941 */ /* 0x000fea0003800000 */
.L_x_1640:
[----:B------:R-:W-:Y:S01]  /*05b0*/  IMAD.SHL.U32 R169, R239, 0x40, RZ ;  /* 0x00000040efa97824 */ /* 0x000fe200078e00ff */
[----:B------:R-:W-:Y:S01]  /*05c0*/  MOV R2, R238 ;  /* 0x000000ee00027202 */ /* 0x000fe20000000f00 */
[----:B------:R-:W-:-:S03]  /*05d0*/  IMAD.MOV.U32 R3, RZ, RZ, 0x0 ;  /* 0x00000000ff037424 */ /* 0x000fc600078e00ff */
[----:B------:R-:W-:-:S13]  /*05e0*/  ISETP.GT.AND P0, PT, R240, R169, PT ;  /* 0x000000a9f000720c */ /* 0x000fda0003f04270 */
[----:B-123--:R-:W-:Y:S05]  /*05f0*/  @!P0 RET.REL.NODEC R2 `(_ZN5flash24flash_fwd_splitkv_kernelI23Flash_fwd_kernel_traitsILi256ELi64ELi64ELi4ELb0ELb0EN7cutlass6half_tE19Flash_kernel_traitsILi256ELi64ELi64ELi4ES3_EELb0ELb0ELb0ELb0ELb0ELb0ELb1ELb1EEEvNS_16Flash_fwd_paramsE) ;  /* 0xfffffff802808950 */ /* 0x00efea0003c3ffff */
[----:B------:R-:W2:Y:S01]  /*0600*/  LD.E R0, desc[UR6][R18.64+0xb8] ;  /* 0x0000b80612007980 */ /* 0x000ea2000c101900 */
[----:B------:R-:W-:-:S04]  /*0610*/  IABS R5, R6 ;  /* 0x0000000600057213 */ /* 0x000fc80000000000 */
[----:B------:R-:W1:Y:S08]  /*0620*/  I2F.RP R3, R5 ;  /* 0x0000000500037306 */ /* 0x000e700000209400 */
[----:B-1----:R-:W1:Y:S02]  /*0630*/  MUFU.RCP R8, R3 ;  /* 0x0000000300087308 */ /* 0x002e640000001000 */
[----:B-1----:R-:W-:-:S06]  /*0640*/  VIADD R8, R8, 0xffffffe ;  /* 0x0ffffffe08087836 */ /* 0x002fcc0000000000 */
[----:B------:R-:W1:Y:S02]  /*0650*/  F2I.FTZ.U32.TRUNC.NTZ R9, R8 ;  /* 0x0000000800097305 */ /* 0x000e64000021f000 */
[----:B-1----:R-:W-:Y:S02]  /*0660*/  IMAD.MOV R2, RZ, RZ, -R9 ;  /* 0x000000ffff027224 */ /* 0x002fe400078e0a09 */
[----:B------:R-:W-:Y:S02]  /*0670*/  IMAD.MOV.U32 R8, RZ, RZ, RZ ;  /* 0x000000ffff087224 */ /* 0x000fe400078e00ff */
[----:B------:R-:W-:-:S04]  /*0680*/  IMAD R3, R2, R5, RZ ;  /* 0x0000000502037224 */ /* 0x000fc800078e02ff */
[----:B------:R-:W-:-:S04]  /*0690*/  IMAD.HI.U32 R3, R9, R3, R8 ;  /* 0x0000000309037227 */ /* 0x000fc800078e0008 */
[----:B--2---:R-:W-:-:S05]  /*06a0*/  VIADD R0, R0, 0x3f ;  /* 0x0000003f00007836 */ /* 0x004fca0000000000 */
[----:B------:R-:W-:-:S04]  /*06b0*/  SHF.R.S32.HI R7, RZ, 0x1f, R0 ;  /* 0x0000001fff077819 */ /* 0x000fc80000011400 */
[----:B------:R-:W-:Y:S02]  /*06c0*/  LEA.HI R7, R7, R0, RZ, 0x6 ;  /* 0x0000000007077211 */ /* 0x000fe400078f30ff */
[-C--:B------:R-:W-:Y:S02]  /*06d0*/  IABS R0, R6.reuse ;  /* 0x0000000600007213 */ /* 0x080fe40000000000 */
[----:B------:R-:W-:-:S03]  /*06e0*/  LEA.HI.SX32 R7, R7, R6, 0x1a ;  /* 0x0000000607077211 */ /* 0x000fc600078fd2ff */
[----:B------:R-:W-:Y:S02]  /*06f0*/  IMAD.MOV R0, RZ, RZ, -R0 ;  /* 0x000000ffff007224 */ /* 0x000fe400078e0a00 */
[----:B------:R-:W-:-:S05]  /*0700*/  VIADD R7, R7, 0xffffffff ;  /* 0xffffffff07077836 */ /* 0x000fca0000000000 */
[----:B------:R-:W-:Y:S02]  /*0710*/  IABS R2, R7 ;  /* 0x0000000700027213 */ /* 0x000fe40000000000 */
[----:B------:R-:W-:-:S03]  /*0720*/  LOP3.LUT R7, R7, R6, RZ, 0x3c, !PT ;  /* 0x0000000607077212 */ /* 0x000fc600078e3cff */
[----:B------:R-:W-:Y:S01]  /*0730*/  IMAD.HI.U32 R3, R3, R2, RZ ;  /* 0x0000000203037227 */ /* 0x000fe200078e00ff */
[----:B------:R-:W-:-:S03]  /*0740*/  ISETP.GE.AND P0, PT, R7, RZ, PT ;  /* 0x000000ff0700720c */ /* 0x000fc60003f06270 */
[----:B------:R-:W-:-:S05]  /*0750*/  IMAD R0, R3, R0, R2 ;  /* 0x0000000003007224 */ /* 0x000fca00078e0202 */
[----:B------:R-:W-:-:S13]  /*0760*/  ISETP.GT.U32.AND P1, PT, R5, R0, PT ;  /* 0x000000000500720c */ /* 0x000fda0003f24070 */
[----:B------:R-:W-:Y:S02]  /*0770*/  @!P1 IMAD.IADD R0, R0, 0x1, -R5 ;  /* 0x0000000100009824 */ /* 0x000fe400078e0a05 */
[----:B------:R-:W-:Y:S01]  /*0780*/  @!P1 VIADD R3, R3, 0x1 ;  /* 0x0000000103039836 */ /* 0x000fe20000000000 */
[----:B------:R-:W-:Y:S02]  /*0790*/  ISETP.NE.AND P1, PT, R6, RZ, PT ;  /* 0x000000ff0600720c */ /* 0x000fe40003f25270 */
[----:B------:R-:W-:Y:S01]  /*07a0*/  ISETP.GE.U32.AND P2, PT, R0, R5, PT ;  /* 0x000000050000720c */ /* 0x000fe20003f46070 */
[----:B------:R-:W-:-:S05]  /*07b0*/  VIADD R5, R64, 0x3f ;  /* 0x0000003f40057836 */ /* 0x000fca0000000000 */
[----:B------:R-:W-:-:S04]  /*07c0*/  SHF.R.S32.HI R0, RZ, 0x1f, R5 ;  /* 0x0000001fff007819 */ /* 0x000fc80000011405 */
[----:B------:R-:W-:-:S03]  /*07d0*/  LEA.HI R0, R0, R5, RZ, 0x6 ;  /* 0x0000000500007211 */ /* 0x000fc600078f30ff */
[----:B------:R-:W-:Y:S01]  /*07e0*/  @P2 VIADD R3, R3, 0x1 ;  /* 0x0000000103032836 */ /* 0x000fe20000000000 */
[----:B------:R-:W-:-:S03]  /*07f0*/  SHF.R.S32.HI R166, RZ, 0x6, R0 ;  /* 0x00000006ffa67819 */ /* 0x000fc60000011400 */
[----:B------:R-:W-:Y:S01]  /*0800*/  @!P0 IMAD.MOV R3, RZ, RZ, -R3 ;  /* 0x000000ffff038224 */ /* 0x000fe200078e0a03 */
[----:B------:R-:W-:-:S05]  /*0810*/  @!P1 LOP3.LUT R3, RZ, R6, RZ, 0x33, !PT ;  /* 0x00000006ff039212 */ /* 0x000fca00078e33ff */
[----:B------:R-:W-:-:S05]  /*0820*/  IMAD R235, R3, UR8, RZ ;  /* 0x0000000803eb7c24 */ /* 0x000fca000f8e02ff */
[----:B------:R-:W-:-:S04]  /*0830*/  VIADDMNMX R166, R235, R3, R166, PT ;  /* 0x00000003eba67246 */ /* 0x000fc800038001a6 */
[----:B------:R-:W-:-:S13]  /*0840*/  ISETP.GE.AND P0, PT, R235, R166, PT ;  /* 0x000000a6eb00720c */ /* 0x000fda0003f06270 */
[----:B------:R-:W-:Y:S05]  /*0850*/  @!P0 BRA `(.L_x_1645) ;  /* 0x00000008008c8947 */ /* 0x000fea0003800000 */
[----:B------:R-:W2:Y:S04]  /*0860*/  LD.E.64 R2, desc[UR6][R18.64+0xb0] ;  /* 0x0000b00612027980 */ /* 0x000ea8000c101b00 */
[----:B------:R-:W3:Y:S04]  /*0870*/  LD.E R4, desc[UR6][R18.64+0x60] ;  /* 0x0000600612047980 */ /* 0x000ee8000c101900 */
[----:B------:R-:W4:Y:S04]  /*0880*/  LD.E R0, desc[UR6][R18.64+0xcc] ;  /* 0x0000cc0612007980 */ /* 0x000f28000c101900 */
[----:B------:R-:W4:Y:S04]  /*0890*/  LD.E.64 R6, desc[UR6][R18.64+0x78] ;  /* 0x0000780612067980 */ /* 0x000f28000c101b00 */
[----:B------:R-:W4:Y:S01]  /*08a0*/  LD.E.64 R10, desc[UR6][R18.64+0xa8] ;  /* 0x0000a806120a7980 */ /* 0x000f22000c101b00 */
[----:B------:R-:W-:-:S03]  /*08b0*/  SHF.R.S32.HI R5, RZ, 0x1f, R58 ;  /* 0x0000001fff057819 */ /* 0x000fc6000001143a */
[----:B------:R1:W5:Y:S01]  /*08c0*/  LD.E R9, desc[UR6][R18.64+0xc0] ;  /* 0x0000c00612097980 */ /* 0x000362000c101900 */
[----:B------:R-:W-:Y:S01]  /*08d0*/  LEA.HI R8, R5, R58, RZ, 0x4 ;  /* 0x0000003a05087211 */ /* 0x000fe200078f20ff */
[----:B------:R-:W-:Y:S03]  /*08e0*/  BSSY B0, `(.L_x_1646) ;  /* 0x000002b000007945 */ /* 0x000fe60003800000 */
[----:B------:R-:W-:Y:S02]  /*08f0*/  LOP3.LUT R5, R8, 0xfffffff0, RZ, 0xc0, !PT ;  /* 0xfffffff008057812 */ /* 0x000fe400078ec0ff */
[----:B------:R-:W-:-:S03]  /*0900*/  SHF.R.S32.HI R8, RZ, 0x4, R8 ;  /* 0x00000004ff087819 */ /* 0x000fc60000011408 */
[----:B------:R-:W-:-:S04]  /*0910*/  IMAD.IADD R5, R58, 0x1, -R5 ;  /* 0x000000013a057824 */ /* 0x000fc800078e0a05 */
[C---:B------:R-:W-:Y:S01]  /*0920*/  IMAD.SHL.U32 R12, R5.reuse, 0x4, RZ ;  /* 0x00000004050c7824 */ /* 0x040fe200078e00ff */
[----:B------:R-:W-:-:S04]  /*0930*/  ISETP.NE.AND P6, PT, R5, RZ, PT ;  /* 0x000000ff0500720c */ /* 0x000fc80003fc5270 */
[----:B------:R-:W-:-:S03]  /*0940*/  SHF.R.S32.HI R13, RZ, 0x1f, R12 ;  /* 0x0000001fff0d7819 */ /* 0x000fc6000001140c */
[----:B------:R-:W-:-:S04]  /*0950*/  IMAD.WIDE R16, R8, 0x100, R12 ;  /* 0x0000010008107825 */ /* 0x000fc800078e020c */
[----:B--2---:R-:W-:-:S04]  /*0960*/  IMAD R2, R2, UR8, R243 ;  /* 0x0000000802027c24 */ /* 0x004fc8000f8e02f3 */
[----:B---3--:R-:W-:Y:S02]  /*0970*/  IMAD R2, R2, R4, R241 ;  /* 0x0000000402027224 */ /* 0x008fe400078e02f1 */
[----:B------:R-:W-:Y:S02]  /*0980*/  VIADD R4, R12, 0x80 ;  /* 0x000000800c047836 */ /* 0x000fe40000000000 */
[--C-:B------:R-:W-:Y:S02]  /*0990*/  IMAD R3, R3, R2, R169.reuse ;  /* 0x0000000203037224 */ /* 0x100fe400078e02a9 */
[----:B------:R-:W-:Y:S02]  /*09a0*/  IMAD.IADD R169, R240, 0x1, -R169 ;  /* 0x00000001f0a97824 */ /* 0x000fe400078e0aa9 */
[----:B----4-:R-:W-:Y:S01]  /*09b0*/  IMAD R0, R3, R0, RZ ;  /* 0x0000000003007224 */ /* 0x010fe200078e02ff */
[----:B------:R-:W-:Y:S01]  /*09c0*/  SHF.R.S32.HI R5, RZ, 0x1f, R3 ;  /* 0x0000001fff057819 */ /* 0x000fe20000011403 */
[C---:B------:R-:W-:Y:S01]  /*09d0*/  VIADD R2, R8.reuse, 0x8 ;  /* 0x0000000808027836 */ /* 0x040fe20000000000 */
[----:B------:R-:W-:-:S02]  /*09e0*/  ISETP.GE.AND P2, PT, R8, R169, PT ;  /* 0x000000a90800720c */ /* 0x000fc40003f46270 */
[----:B------:R-:W-:Y:S02]  /*09f0*/  IADD3 R15, P0, R0, R16, RZ ;  /* 0x00000010000f7210 */ /* 0x000fe40007f1e0ff */
[----:B------:R-:W-:Y:S02]  /*0a00*/  ISETP.GE.AND P5, PT, R2, R169, PT ;  /* 0x000000a90200720c */ /* 0x000fe40003fa6270 */
[----:B------:R-:W-:Y:S02]  /*0a10*/  LEA.HI.X.SX32 R0, R0, R17, 0x1, P0 ;  /* 0x0000001100007211 */ /* 0x000fe400000f0eff */
[----:B------:R-:W-:Y:S02]  /*0a20*/  LEA R6, P1, R15, R6, 0x2 ;  /* 0x000000060f067211 */ /* 0x000fe400078210ff */
[----:B------:R-:W-:Y:S02]  /*0a30*/  IADD3 R3, P0, R3, R8, RZ ;  /* 0x0000000803037210 */ /* 0x000fe40007f1e0ff */
[----:B------:R-:W-:Y:S01]  /*0a40*/  ISETP.GE.OR P4, PT, R2, R169, P6 ;  /* 0x000000a90200720c */ /* 0x000fe20003786670 */
[C---:B------:R-:W-:Y:S01]  /*0a50*/  VIADD R2, R8.reuse, 0x10 ;  /* 0x0000001008027836 */ /* 0x040fe20000000000 */
[----:B------:R-:W-:Y:S01]  /*0a60*/  LEA.HI.X R7, R15, R7, R0, 0x2, P1 ;  /* 0x000000070f077211 */ /* 0x000fe200008f1400 */
[C---:B------:R-:W-:Y:S01]  /*0a70*/  VIADD R0, R8.reuse, 0x18 ;  /* 0x0000001808007836 */ /* 0x040fe20000000000 */
[----:B------:R-:W-:-:S02]  /*0a80*/  LEA.HI.X.SX32 R5, R8, R5, 0x1, P0 ;  /* 0x0000000508057211 */ /* 0x000fc400000f0eff */
[C---:B-1----:R-:W-:Y:S01]  /*0a90*/  LEA R18, P1, R3.reuse, R10, 0x2 ;  /* 0x0000000a03127211 */ /* 0x042fe200078210ff */
[----:B------:R-:W-:Y:S01]  /*0aa0*/  VIADD R10, R12, 0x40 ;  /* 0x000000400c0a7836 */ /* 0x000fe20000000000 */
[CC--:B------:R-:W-:Y:S02]  /*0ab0*/  ISETP.GE.AND P0, PT, R2.reuse, R169.reuse, PT ;  /* 0x000000a90200720c */ /* 0x0c0fe40003f06270 */
[----:B------:R-:W-:Y:S01]  /*0ac0*/  ISETP.GE.OR P3, PT, R2, R169, P6 ;  /* 0x000000a90200720c */ /* 0x000fe20003766670 */
[----:B------:R-:W-:Y:S01]  /*0ad0*/  VIADD R2, R12, 0xc0 ;  /* 0x000000c00c027836 */ /* 0x000fe20000000000 */
[----:B------:R-:W-:Y:S02]  /*0ae0*/  LEA.HI.X R19, R3, R11, R5, 0x2, P1 ;  /* 0x0000000b03137211 */ /* 0x000fe400008f1405 */
[----:B------:R-:W-:Y:S01]  /*0af0*/  ISETP.GE.AND P1, PT, R0, R169, PT ;  /* 0x000000a90000720c */ /* 0x000fe20003f26270 */
[----:B------:R-:W-:-:S12]  /*0b00*/  @P2 BRA `(.L_x_1647) ;  /* 0x0000000000202947 */ /* 0x000fd80003800000 */
[----:B-----5:R-:W-:-:S13]  /*0b10*/  ISETP.GE.AND P2, PT, R12, R9, PT ;  /* 0x000000090c00720c */ /* 0x020fda0003f46270 */
[----:B------:R1:W-:Y:S01]  /*0b20*/  @!P2 ST.E.128 desc[UR6][R6.64], RZ ;  /* 0x000000ff0600a985 */ /* 0x0003e2000c101d06 */
[----:B------:R-:W-:-:S13]  /*0b30*/  ISETP.GE.AND P2, PT, R10, R9, PT ;  /* 0x000000090a00720c */ /* 0x000fda0003f46270 */
[----:B------:R1:W-:Y:S01]  /*0b40*/  @!P2 ST.E.128 desc[UR6][R6.64+0x100], RZ ;  /* 0x000100ff0600a985 */ /* 0x0003e2000c101d06 */
[----:B------:R-:W-:-:S13]  /*0b50*/  ISETP.GE.AND P2, PT, R4, R9, PT ;  /* 0x000000090400720c */ /* 0x000fda0003f46270 */
[----:B------:R1:W-:Y:S01]  /*0b60*/  @!P2 ST.E.128 desc[UR6][R6.64+0x200], RZ ;  /* 0x000200ff0600a985 */ /* 0x0003e2000c101d06 */
[----:B------:R-:W-:-:S13]  /*0b70*/  ISETP.GE.AND P2, PT, R2, R9, PT ;  /* 0x000000090200720c */ /* 0x000fda0003f46270 */
[----:B------:R1:W-:Y:S02]  /*0b80*/  @!P2 ST.E.128 desc[UR6][R6.64+0x300], RZ ;  /* 0x000300ff0600a985 */ /* 0x0003e4000c101d06 */
.L_x_1647:
[----:B------:R-:W-:Y:S05]  /*0b90*/  BSYNC B0 ;  /* 0x0000000000007941 */ /* 0x000fea0003800000 */
.L_x_1646:
[----:B------:R-:W-:Y:S01]  /*0ba0*/  BSSY B0, `(.L_x_1648) ;  /* 0x000000c000007945 */ /* 0x000fe20003800000 */
[----:B------:R-:W-:Y:S02]  /*0bb0*/  ISETP.GE.OR P2, PT, R0, R169, P6 ;  /* 0x000000a90000720c */ /* 0x000fe40003746670 */
[----:B------:R-:W-:Y:S01]  /*0bc0*/  IADD3 R16, R8, 0x20, RZ ;  /* 0x0000002008107810 */ /* 0x000fe20007ffe0ff */
[----:B------:R-:W-:Y:S05]  /*0bd0*/  @P5 BRA `(.L_x_1649) ;  /* 0x0000000000205947 */ /* 0x000fea0003800000 */
        /* <DEDUP_REMOVED lines=8> */
.L_x_1649:
[----:B------:R-:W-:Y:S05]  /*0c60*/  BSYNC B0 ;  /* 0x0000000000007941 */ /* 0x000fea0003800000 */
.L_x_1648:
[----:B------:R-:W-:Y:S01]  /*0c70*/  BSSY B0, `(.L_x_1650) ;  /* 0x000000c000007945 */ /* 0x000fe20003800000 */
[----:B------:R-:W-:Y:S02]  /*0c80*/  ISETP.GE.AND P5, PT, R16, R169, PT ;  /* 0x000000a91000720c */ /* 0x000fe40003fa6270 */
        /* <DEDUP_REMOVED lines=10> */
.L_x_1651:
[----:B------:R-:W-:Y:S05]  /*0d30*/  BSYNC B0 ;  /* 0x0000000000007941 */ /* 0x000fea0003800000 */
.L_x_1650:
        /* <DEDUP_REMOVED lines=12> */
.L_x_1653:
[----:B------:R-:W-:Y:S05]  /*0e00*/  BSYNC B0 ;  /* 0x0000000000007941 */ /* 0x000fea0003800000 */
.L_x_1652:
[----:B------:R-:W-:Y:S01]  /*0e10*/  BSSY B0, `(.L_x_1654) ;  /* 0x000000b000007945 */ /* 0x000fe20003800000 */
[----:B------:R-:W-:-:S03]  /*0e20*/  ISETP.GE.AND P1, PT, R0, R169, PT ;  /* 0x000000a90000720c */ /* 0x000fc60003f26270 */
[----:B------:R-:W-:Y:S10]  /*0e30*/  @P5 BRA `(.L_x_1655) ;  /* 0x0000000000205947 */ /* 0x000ff40003800000 */
        /* <DEDUP_REMOVED lines=8> */
.L_x_1655:
[----:B------:R-:W-:Y:S05]  /*0ec0*/  BSYNC B0 ;  /* 0x0000000000007941 */ /* 0x000fea0003800000 */
.L_x_1654:
[----:B------:R-:W-:Y:S01]  /*0ed0*/  BSSY B0, `(.L_x_1656) ;  /* 0x000000c000007945 */ /* 0x000fe20003800000 */
[C---:B------:R-:W-:Y:S02]  /*0ee0*/  ISETP.GE.OR P5, PT, R8.reuse, R169, P6 ;  /* 0x000000a90800720c */ /* 0x040fe400037a6670 */
        /* <DEDUP_REMOVED lines=10> */
.L_x_1657:
[----:B------:R-:W-:Y:S05]  /*0f90*/  BSYNC B0 ;  /* 0x0000000000007941 */ /* 0x000fea0003800000 */
.L_x_1656:
        /* <DEDUP_REMOVED lines=11> */
.L_x_1659:
[----:B------:R-:W-:Y:S05]  /*1050*/  BSYNC B0 ;  /* 0x0000000000007941 */ /* 0x000fea0003800000 */
.L_x_1658:
[----:B------:R-:W-:Y:S01]  /*1060*/  BSSY B0, `(.L_x_1660) ;  /* 0x000000c000007945 */ /* 0x000fe20003800000 */
[----:B------:R-:W-:Y:S02]  /*1070*/  ISETP.GE.OR P1, PT, R16, R169, P6 ;  /* 0x000000a91000720c */ /* 0x000fe40003726670 */
[----:B------:R-:W-:Y:S01]  /*1080*/  @!P5 MOV R3, 0xff800000 ;  /* 0xff8000000003d802 */ /* 0x000fe20000000f00 */
        /* <DEDUP_REMOVED lines=9> */
.L_x_1661:
[----:B------:R-:W-:Y:S05]  /*1120*/  BSYNC B0 ;  /* 0x0000000000007941 */ /* 0x000fea0003800000 */
.L_x_1660:
[----:B------:R-:W-:Y:S01]  /*1130*/  @!P5 ST.E desc[UR6][R18.64], R3 ;  /* 0x000000031200d985 */ /* 0x000fe2000c101906 */
[-C--:B------:R-:W-:Y:S01]  /*1140*/  ISETP.GE.OR P0, PT, R14, R169.reuse, P6 ;  /* 0x000000a90e00720c */ /* 0x080fe20003706670 */
[----:B------:R-:W-:Y:S01]  /*1150*/  @!P4 IMAD.MOV.U32 R15, RZ, RZ, -0x800000 ;  /* 0xff800000ff0fc424 */ /* 0x000fe200078e00ff */
[-C--:B------:R-:W-:Y:S01]  /*1160*/  ISETP.GE.OR P5, PT, R0, R169.reuse, P6 ;  /* 0x000000a90000720c */ /* 0x080fe200037a6670 */
[----:B------:R-:W-:Y:S01]  /*1170*/  @!P3 IMAD.MOV.U32 R13, RZ, RZ, -0x800000 ;  /* 0xff800000ff0db424 */ /* 0x000fe200078e00ff */
[----:B------:R-:W-:Y:S01]  /*1180*/  ISETP.GE.OR P6, PT, R8, R169, P6 ;  /* 0x000000a90800720c */ /* 0x000fe200037c6670 */
[----:B-----5:R-:W-:Y:S01]  /*1190*/  @!P1 IMAD.MOV.U32 R9, RZ, RZ, -0x800000 ;  /* 0xff800000ff099424 */ /* 0x020fe200078e00ff */
[----:B------:R-:W-:Y:S01]  /*11a0*/  @!P2 MOV R11, 0xff800000 ;  /* 0xff800000000ba802 */ /* 0x000fe20000000f00 */
[----:B------:R-:W-:Y:S01]  /*11b0*/  @!P4 ST.E desc[UR6][R18.64+0x20], R15 ;  /* 0x0000200f1200c985 */ /* 0x000fe2000c101906 */
[----:B------:R-:W-:-:S03]  /*11c0*/  MOV R239, 0x0 ;  /* 0x0000000000ef7802 */ /* 0x000fc60000000f00 */
[----:B------:R-:W-:Y:S02]  /*11d0*/  @!P3 ST.E desc[UR6][R18.64+0x40], R13 ;  /* 0x0000400d1200b985 */ /* 0x000fe4000c101906 */
[----:B-1234-:R-:W-:Y:S02]  /*11e0*/  @!P0 MOV R7, 0xff800000 ;  /* 0xff80000000078802 */ /* 0x01efe40000000f00 */
[----:B------:R-:W-:Y:S01]  /*11f0*/  @!P5 IMAD.MOV.U32 R5, RZ, RZ, -0x800000 ;  /* 0xff800000ff05d424 */ /* 0x000fe200078e00ff */
[----:B------:R-:W-:Y:S04]  /*1200*/  @!P2 ST.E desc[UR6][R18.64+0x60], R11 ;  /* 0x0000600b1200a985 */ /* 0x000fe8000c101906 */
[----:B------:R-:W-:Y:S04]  /*1210*/  @!P1 ST.E desc[UR6][R18.64+0x80], R9 ;  /* 0x0000800912009985 */ /* 0x000fe8000c101906 */
[----:B------:R-:W-:Y:S04]  /*1220*/  @!P0 ST.E desc[UR6][R18.64+0xa0], R7 ;  /* 0x0000a00712008985 */ /* 0x000fe8000c101906 */
[----:B------:R1:W-:Y:S02]  /*1230*/  @!P5 ST.E desc[UR6][R18.64+0xc0], R5 ;  /* 0x0000c0051200d985 */ /* 0x0003e4000c101906 */
[----:B-1----:R-:W-:Y:S05]  /*1240*/  @P6 RET.REL.NODEC R238 `(_ZN5flash24flash_fwd_splitkv_kernelI23Flash_fwd_kernel_traitsILi256ELi64ELi64ELi4ELb0ELb0EN7cutlass6half_tE19Flash_kernel_traitsILi256ELi64ELi64ELi4ES3_EELb0ELb0ELb0ELb0ELb0ELb0ELb1ELb1EEEvNS_16Flash_fwd_paramsE) ;  /* 0xffffffecee6c6950 */ /* 0x002fea0003c3ffff */
[----:B------:R-:W-:Y:S02]  /*1250*/  MOV R3, 0xff800000 ;  /* 0xff80000000037802 */ /* 0x000fe40000000f00 */
[----:B------:R-:W-:-:S03]  /*1260*/  MOV R239, 0x0 ;  /* 0x0000000000ef7802 */ /* 0x000fc60000000f00 */
[----:B------:R1:W-:Y:S02]  /*1270*/  ST.E desc[UR6][R18.64+0xe0], R3 ;  /* 0x0000e00312007985 */ /* 0x0003e4000c101906 */
[----:B-1----:R-:W-:Y:S05]  /*1280*/  RET.REL.NODEC R238 `(_ZN5flash24flash_fwd_splitkv_kernelI23Flash_fwd_kernel_traitsILi256ELi64ELi64ELi4ELb0ELb0EN7cutlass6half_tE19Flash_kernel_traitsILi256ELi64ELi64ELi4ES3_EELb0ELb0ELb0ELb0ELb0ELb0ELb1ELb1EEEvNS_16Flash_fwd_paramsE) ;  /* 0xffffffecee5c7950 */ /* 0x002fea0003c3ffff */
.L_x_1645:
        /* <DEDUP_REMOVED lines=34> */
[----:B-1----:R-:W-:-:S06]  /*14b0*/  VIADD R10, R10, 0xffffffe ;  /* 0x0ffffffe0a0a7836 */ /* 0x002fcc0000000000 */
[----:B-----5:R-:W1:Y:S02]  /*14c0*/  F2I.FTZ.U32.TRUNC.NTZ R11, R10 ;  /* 0x0000000a000b7305 */ /* 0x020e64000021f000 */
[----:B-1----:R-:W-:Y:S01]  /*14d0*/  IMAD.MOV R0, RZ, RZ, -R11 ;  /* 0x000000ffff007224 */ /* 0x002fe200078e0a0b */
[----:B------:R-:W-:-:S03]  /*14e0*/  MOV R10, RZ ;  /* 0x000000ff000a7202 */ /* 0x000fc60000000f00 */
[----:B------:R-:W-:Y:S01]  /*14f0*/  IMAD R7, R0, R3, RZ ;  /* 0x0000000300077224 */ /* 0x000fe200078e02ff */
[----:B------:R-:W-:-:S03]  /*1500*/  IABS R0, R8 ;  /* 0x0000000800007213 */ /* 0x000fc60000000000 */
[----:B------:R-:W-:Y:S02]  /*1510*/  IMAD.HI.U32 R7, R11, R7, R10 ;  /* 0x000000070b077227 */ /* 0x000fe400078e000a */
[----:B------:R-:W2:Y:S02]  /*1520*/  LD.E.64 R10, desc[UR6][R18.64+0x28] ;  /* 0x00002806120a7980 */ /* 0x000ea4000c101b00 */
[----:B------:R-:W-:Y:S02]  /*1530*/  IMAD.MOV R0, RZ, RZ, -R0 ;  /* 0x000000ffff007224 */ /* 0x000fe400078e0a00 */
[----:B------:R-:W-:-:S04]  /*1540*/  IMAD.HI.U32 R9, R7, R2, RZ ;  /* 0x0000000207097227 */ /* 0x000fc800078e00ff */
[----:B------:R-:W-:-:S05]  /*1550*/  IMAD R0, R9, R0, R2 ;  /* 0x0000000009007224 */ /* 0x000fca00078e0202 */
[----:B------:R-:W-:-:S13]  /*1560*/  ISETP.GT.U32.AND P1, PT, R3, R0, PT ;  /* 0x000000000300720c */ /* 0x000fda0003f24070 */
[----:B------:R-:W-:-:S04]  /*1570*/  @!P1 IADD3 R0, R0, -R3, RZ ;  /* 0x8000000300009210 */ /* 0x000fc80007ffe0ff */
[----:B------:R-:W-:Y:S02]  /*1580*/  ISETP.GE.U32.AND P2, PT, R0, R3, PT ;  /* 0x000000030000720c */ /* 0x000fe40003f46070 */
[----:B------:R-:W-:Y:S01]  /*1590*/  LOP3.LUT R0, R5, R8, RZ, 0x3c, !PT ;  /* 0x0000000805007212 */ /* 0x000fe200078e3cff */
[----:B------:R-:W-:Y:S01]  /*15a0*/  @!P1 VIADD R9, R9, 0x1 ;  /* 0x0000000109099836 */ /* 0x000fe20000000000 */
[----:B------:R-:W-:Y:S02]  /*15b0*/  ISETP.NE.AND P1, PT, R8, RZ, PT ;  /* 0x000000ff0800720c */ /* 0x000fe40003f25270 */
[----:B------:R-:W-:-:S07]  /*15c0*/  ISETP.GE.AND P0, PT, R0, RZ, PT ;  /* 0x000000ff0000720c */ /* 0x000fce0003f06270 */
[----:B------:R-:W-:-:S06]  /*15d0*/  @P2 IADD3 R9, R9, 0x1, RZ ;  /* 0x0000000109092810 */ /* 0x000fcc0007ffe0ff */
[----:B------:R-:W-:Y:S01]  /*15e0*/  @!P0 IMAD.MOV R9, RZ, RZ, -R9 ;  /* 0x000000ffff098224 */ /* 0x000fe200078e0a09 */
[----:B------:R-:W-:-:S05]  /*15f0*/  @!P1 LOP3.LUT R9, RZ, R8, RZ, 0x33, !PT ;  /* 0x00000008ff099212 */ /* 0x000fca00078e33ff */
[----:B------:R-:W-:-:S06]  /*1600*/  IMAD.WIDE R2, R9, 0x4, R244 ;  /* 0x0000000409027825 */ /* 0x000fcc00078e02f4 */
[----:B------:R1:W2:Y:S01]  /*1610*/  LD.E R2, desc[UR6][R2.64] ;  /* 0x0000000602027980 */ /* 0x0002a2000c101900 */
[----:B---3--:R-:W-:-:S04]  /*1620*/  IABS R7, R6 ;  /* 0x0000000600077213 */ /* 0x008fc80000000000 */
[----:B------:R-:W3:Y:S08]  /*1630*/  I2F.RP R14, R7 ;  /* 0x00000007000e7306 */ /* 0x000ef00000209400 */
[----:B---3--:R-:W3:Y:S02]  /*1640*/  MUFU.RCP R12, R14 ;  /* 0x0000000e000c7308 */ /* 0x008ee40000001000 */
[----:B---3--:R-:W-:-:S06]  /*1650*/  IADD3 R12, R12, 0xffffffe, RZ ;  /* 0x0ffffffe0c0c7810 */ /* 0x008fcc0007ffe0ff */
[----:B------:R-:W3:Y:S01]  /*1660*/  F2I.FTZ.U32.TRUNC.NTZ R23, R12 ;  /* 0x0000000c00177305 */ /* 0x000ee2000021f000 */
[----:B------:R-:W-:Y:S02]  /*1670*/  MOV R22, RZ ;  /* 0x000000ff00167202 */ /* 0x000fe40000000f00 */
[----:B-1----:R-:W-:Y:S01]  /*1680*/  IABS R3, R6 ;  /* 0x0000000600037213 */ /* 0x002fe20000000000 */
[----:B---3--:R-:W-:-:S04]  /*1690*/  IMAD.MOV R0, RZ, RZ, -R23 ;  /* 0x000000ffff007224 */ /* 0x008fc800078e0a17 */
[----:B------:R-:W-:Y:S01]  /*16a0*/  IMAD R13, R0, R7, RZ ;  /* 0x00000007000d7224 */ /* 0x000fe200078e02ff */
[----:B------:R-:W-:-:S03]  /*16b0*/  IABS R0, R241 ;  /* 0x000000f100007213 */ /* 0x000fc60000000000 */
        /* <DEDUP_REMOVED lines=12> */
[----:B------:R-:W-:-:S03]  /*1780*/  ISETP.NE.AND P1, PT, R6, RZ, PT ;  /* 0x000000ff0600720c */ /* 0x000fc60003f25270 */
[----:B----4-:R-:W-:Y:S02]  /*1790*/  IMAD R7, R61, R9, RZ ;  /* 0x000000093d077224 */ /* 0x010fe400078e02ff */
[----:B------:R-:W-:-:S06]  /*17a0*/  @P2 VIADD R14, R14, 0x1 ;  /* 0x000000010e0e2836 */ /* 0x000fcc0000000000 */
[----:B------:R-:W-:Y:S02]  /*17b0*/  @!P0 IMAD.MOV R14, RZ, RZ, -R14 ;  /* 0x000000ffff0e8224 */ /* 0x000fe400078e0a0e */
[----:B------:R-:W-:-:S05]  /*17c0*/  @!P1 LOP3.LUT R14, RZ, R6, RZ, 0x33, !PT ;  /* 0x00000006ff0e9212 */ /* 0x000fca00078e33ff */
[----:B------:R-:W-:Y:S01]  /*17d0*/  IMAD R6, R17, R14, RZ ;  /* 0x0000000e11067224 */ /* 0x000fe200078e02ff */
[----:B--2---:R-:W-:Y:S01]  /*17e0*/  SHF.R.S32.HI R0, RZ, 0x1f, R2 ;  /* 0x0000001fff007819 */ /* 0x004fe20000011402 */
[-C--:B------:R-:W-:Y:S02]  /*17f0*/  IMAD R3, R21, R2.reuse, RZ ;  /* 0x0000000215037224 */ /* 0x080fe400078e02ff */
[----:B------:R-:W-:-:S04]  /*1800*/  IMAD.WIDE.U32 R12, R20, R2, RZ ;  /* 0x00000002140c7225 */ /* 0x000fc800078e00ff */
[----:B------:R-:W-:Y:S01]  /*1810*/  IMAD R3, R20, R0, R3 ;  /* 0x0000000014037224 */ /* 0x000fe200078e0203 */
[----:B------:R-:W-:-:S04]  /*1820*/  SHF.R.S32.HI R21, RZ, 0x1f, R9 ;  /* 0x0000001fff157819 */ /* 0x000fc80000011409 */
[----:B------:R-:W-:Y:S01]  /*1830*/  IADD3 R13, R13, R3, RZ ;  /* 0x000000030d0d7210 */ /* 0x000fe20007ffe0ff */
[----:B------:R-:W-:Y:S02]  /*1840*/  IMAD R7, R60, R21, R7 ;  /* 0x000000153c077224 */ /* 0x000fe400078e0207 */
[----:B------:R-:W-:-:S04]  /*1850*/  IMAD.WIDE.U32 R12, R9, R60, R12 ;  /* 0x0000003c090c7225 */ /* 0x000fc800078e000c */
[-C--:B------:R-:W-:Y:S01]  /*1860*/  IMAD R3, R11, R2.reuse, RZ ;  /* 0x000000020b037224 */ /* 0x080fe200078e02ff */
[----:B------:R-:W-:Y:S01]  /*1870*/  IADD3 R11, R13, R7, RZ ;  /* 0x000000070d0b7210 */ /* 0x000fe20007ffe0ff */
[----:B------:R-:W-:Y:S01]  /*1880*/  IMAD.WIDE.U32 R22, R10, R2, RZ ;  /* 0x000000020a167225 */ /* 0x000fe200078e00ff */
[----:B------:R-:W-:-:S03]  /*1890*/  SHF.R.S32.HI R13, RZ, 0x1f, R14 ;  /* 0x0000001fff0d7819 */ /* 0x000fc6000001140e */
[----:B------:R-:W-:Y:S02]  /*18a0*/  IMAD R3, R10, R0, R3 ;  /* 0x000000000a037224 */ /* 0x000fe400078e0203 */
[----:B------:R-:W-:Y:S02]  /*18b0*/  IMAD.MOV.U32 R10, RZ, RZ, R12 ;  /* 0x000000ffff0a7224 */ /* 0x000fe400078e000c */
[----:B------:R-:W-:Y:S02]  /*18c0*/  IMAD R6, R16, R13, R6 ;  /* 0x0000000d10067224 */ /* 0x000fe400078e0206 */
[----:B------:R-:W-:Y:S01]  /*18d0*/  IMAD.WIDE.U32 R16, R14, R16, R10 ;  /* 0x000000100e107225 */ /* 0x000fe200078e000a */
[----:B------:R-:W-:-:S03]  /*18e0*/  MOV R0, R22 ;  /* 0x0000001600007202 */ /* 0x000fc60000000f00 */
[----:B------:R-:W-:Y:S01]  /*18f0*/  IMAD.IADD R11, R23, 0x1, R3 ;  /* 0x00000001170b7824 */ /* 0x000fe200078e0203 */
[----:B------:R-:W-:Y:S02]  /*1900*/  IADD3 R3, R17, R6, RZ ;  /* 0x0000000611037210 */ /* 0x000fe40007ffe0ff */
[----:B------:R-:W-:Y:S01]  /*1910*/  MOV R2, R16 ;  /* 0x0000001000027202 */ /* 0x000fe20000000f00 */
[----:B------:R-:W-:Y:S05]  /*1920*/  BRA `(.L_x_1664) ;  /* 0x0000000400447947 */ /* 0x000fea0003800000 */
.L_x_1663:
        /* <DEDUP_REMOVED lines=9> */
[----:B-----5:R-:W-:-:S02]  /*19c0*/  @!P3 SHF.R.S32.HI R8, RZ, 0x1f, R11 ;  /* 0x0000001fff08b819 */ /* 0x020fc4000001140b */
        /* <DEDUP_REMOVED lines=14> */
[-C--:B---3--:R-:W-:Y:S01]  /*1ab0*/  @!P3 IMAD R5, R61, R12.reuse, RZ ;  /* 0x0000000c3d05b224 */ /* 0x088fe200078e02ff */
[----:B------:R-:W-:Y:S01]  /*1ac0*/  @!P3 SHF.R.S32.HI R7, RZ, 0x1f, R12 ;  /* 0x0000001fff07b819 */ /* 0x000fe2000001140c */
[----:B------:R-:W-:-:S04]  /*1ad0*/  @!P3 IMAD.WIDE.U32 R20, R60, R12, RZ ;  /* 0x0000000c3c14b225 */ /* 0x000fc800078e00ff */
[----:B------:R-:W-:-:S06]  /*1ae0*/  @!P3 IMAD R5, R7, R60, R5 ;  /* 0x0000003c0705b224 */ /* 0x000fcc00078e0205 */
[----:B------:R-:W-:Y:S01]  /*1af0*/  @!P0 IADD3 R0, R0, -R3, RZ ;  /* 0x8000000300008210 */ /* 0x000fe20007ffe0ff */
[----:B------:R-:W-:Y:S01]  /*1b00*/  @P3 IMAD.IADD R7, R12, 0x1, R13 ;  /* 0x000000010c073824 */ /* 0x000fe200078e020d */
[----:B------:R-:W-:Y:S01]  /*1b10*/  @!P3 IADD3 R21, R21, R5, RZ ;  /* 0x000000051515b210 */ /* 0x000fe20007ffe0ff */
[----:B----4-:R-:W-:Y:S01]  /*1b20*/  @!P3 IMAD R5, R15, R11, RZ ;  /* 0x0000000b0f05b224 */ /* 0x010fe200078e02ff */
[----:B------:R-:W-:Y:S01]  /*1b30*/  ISETP.GE.U32.AND P2, PT, R0, R3, PT ;  /* 0x000000030000720c */ /* 0x000fe20003f46070 */
[-C--:B------:R-:W-:Y:S01]  /*1b40*/  @P3 IMAD R9, R61, R7.reuse, RZ ;  /* 0x000000073d093224 */ /* 0x080fe200078e02ff */
[----:B------:R-:W-:Y:S01]  /*1b50*/  LOP3.LUT R0, R241, R6, RZ, 0x3c, !PT ;  /* 0x00000006f1007212 */ /* 0x000fe200078e3cff */
[----:B------:R-:W-:-:S04]  /*1b60*/  @P3 IMAD.WIDE.U32 R24, R60, R7, RZ ;  /* 0x000000073c183225 */ /* 0x000fc800078e00ff */
[C---:B------:R-:W-:Y:S02]  /*1b70*/  @!P3 IMAD R5, R14.reuse, R8, R5 ;  /* 0x000000080e05b224 */ /* 0x040fe400078e0205 */
[----:B------:R-:W-:Y:S01]  /*1b80*/  @!P3 IMAD.WIDE.U32 R14, R14, R11, R20 ;  /* 0x0000000b0e0eb225 */ /* 0x000fe200078e0014 */
[----:B------:R-:W-:-:S03]  /*1b90*/  ISETP.GE.AND P1, PT, R0, RZ, PT ;  /* 0x000000ff0000720c */ /* 0x000fc60003f26270 */
[----:B------:R-:W-:Y:S01]  /*1ba0*/  @!P0 VIADD R2, R2, 0x1 ;  /* 0x0000000102028836 */ /* 0x000fe20000000000 */
[----:B------:R-:W-:Y:S01]  /*1bb0*/  ISETP.NE.AND P0, PT, R6, RZ, PT ;  /* 0x000000ff0600720c */ /* 0x000fe20003f05270 */
[----:B------:R-:W-:Y:S01]  /*1bc0*/  @P3 IMAD.MOV.U32 R10, RZ, RZ, R24 ;  /* 0x000000ffff0a3224 */ /* 0x000fe200078e0018 */
[----:B------:R-:W-:Y:S01]  /*1bd0*/  @P3 IADD3 R9, R25, R9, RZ ;  /* 0x0000000919093210 */ /* 0x000fe20007ffe0ff */
[----:B------:R-:W-:Y:S01]  /*1be0*/  @!P3 IMAD.MOV.U32 R10, RZ, RZ, R14 ;  /* 0x000000ffff0ab224 */ /* 0x000fe200078e000e */
[----:B------:R-:W-:Y:S01]  /*1bf0*/  @!P3 IADD3 R9, R15, R5, RZ ;  /* 0x000000050f09b210 */ /* 0x000fe20007ffe0ff */
[----:B------:R-:W-:Y:S01]  /*1c00*/  @!P3 IMAD R7, R63, R12, RZ ;  /* 0x0000000c3f07b224 */ /* 0x000fe200078e02ff */
[----:B------:R-:W-:Y:S02]  /*1c10*/  @!P3 SHF.R.S32.HI R3, RZ, 0x1f, R12 ;  /* 0x0000001fff03b819 */ /* 0x000fe4000001140c */
[----:B------:R-:W-:Y:S02]  /*1c20*/  LEA R5, R166, 0xffffffc0, 0x6 ;  /* 0xffffffc0a6057811 */ /* 0x000fe400078e30ff */
[----:B------:R-:W-:Y:S01]  /*1c30*/  @P2 IADD3 R2, R2, 0x1, RZ ;  /* 0x0000000102022810 */ /* 0x000fe20007ffe0ff */
[----:B------:R-:W-:Y:S01]  /*1c40*/  @!P3 IMAD R3, R3, R62, R7 ;  /* 0x0000003e0303b224 */ /* 0x000fe200078e0207 */
[----:B------:R-:W-:Y:S01]  /*1c50*/  SHF.R.S32.HI R21, RZ, 0x1f, R5 ;  /* 0x0000001fff157819 */ /* 0x000fe20000011405 */
[----:B------:R-:W-:Y:S01]  /*1c60*/  @!P3 IMAD.WIDE.U32 R24, R62, R12, RZ ;  /* 0x0000000c3e18b225 */ /* 0x000fe200078e00ff */
[----:B------:R-:W-:-:S02]  /*1c70*/  MOV R30, R10 ;  /* 0x0000000a001e7202 */ /* 0x000fc40000000f00 */
[----:B------:R-:W-:Y:S01]  /*1c80*/  MOV R31, R9 ;  /* 0x00000009001f7202 */ /* 0x000fe20000000f00 */
[-C--:B------:R-:W-:Y:S01]  /*1c90*/  IMAD R8, R61, R5.reuse, RZ ;  /* 0x000000053d087224 */ /* 0x080fe200078e02ff */
[----:B------:R-:W-:Y:S01]  /*1ca0*/  MOV R14, R2 ;  /* 0x00000002000e7202 */ /* 0x000fe20000000f00 */
[----:B------:R-:W-:Y:S01]  /*1cb0*/  @!P3 IMAD.IADD R25, R25, 0x1, R3 ;  /* 0x000000011919b824 */ /* 0x000fe200078e0203 */
[----:B------:R-:W-:Y:S01]  /*1cc0*/  @!P3 SHF.R.S32.HI R3, RZ, 0x1f, R11 ;  /* 0x0000001fff03b819 */ /* 0x000fe2000001140b */
[----:B------:R-:W-:Y:S01]  /*1cd0*/  IMAD R8, R21, R60, R8 ;  /* 0x0000003c15087224 */ /* 0x000fe200078e0208 */
[----:B------:R-:W-:Y:S01]  /*1ce0*/  @!P1 IADD3 R14, -R14, RZ, RZ ;  /* 0x000000ff0e0e9210 */ /* 0x000fe20007ffe1ff */
[----:B------:R-:W-:Y:S01]  /*1cf0*/  IMAD.WIDE.U32 R30, R60, R5, R30 ;  /* 0x000000053c1e7225 */ /* 0x000fe200078e001e */
[----:B------:R-:W-:-:S03]  /*1d00*/  @!P0 LOP3.LUT R14, RZ, R6, RZ, 0x33, !PT ;  /* 0x00000006ff0e8212 */ /* 0x000fc600078e33ff */
[----:B------:R-:W-:Y:S01]  /*1d10*/  @!P3 IMAD R2, R23, R11, RZ ;  /* 0x0000000b1702b224 */ /* 0x000fe200078e02ff */
[----:B------:R-:W-:Y:S02]  /*1d20*/  @P3 IADD3 R12, R12, R13, RZ ;  /* 0x0000000d0c0c3210 */ /* 0x000fe40007ffe0ff */
[----:B------:R-:W-:Y:S01]  /*1d30*/  IADD3 R9, R31, R8, RZ ;  /* 0x000000081f097210 */ /* 0x000fe20007ffe0ff */
[----:B------:R-:W-:Y:S01]  /*1d40*/  @!P3 IMAD R2, R22, R3, R2 ;  /* 0x000000031602b224 */ /* 0x000fe200078e0202 */
[----:B------:R-:W-:Y:S01]  /*1d50*/  SHF.R.S32.HI R13, RZ, 0x1f, R14 ;  /* 0x0000001fff0d7819 */ /* 0x000fe2000001140e */
[----:B------:R-:W-:Y:S02]  /*1d60*/  IMAD.MOV.U32 R8, RZ, RZ, R30 ;  /* 0x000000ffff087224 */ /* 0x000fe400078e001e */
[----:B------:R-:W-:Y:S02]  /*1d70*/  IMAD R3, R17, R14, RZ ;  /* 0x0000000e11037224 */ /* 0x000fe400078e02ff */
[----:B------:R-:W-:-:S02]  /*1d80*/  @P3 IMAD R0, R63, R12, RZ ;  /* 0x0000000c3f003224 */ /* 0x000fc400078e02ff */
[----:B------:R-:W-:-:S04]  /*1d90*/  @P3 IMAD.WIDE.U32 R6, R62, R12, RZ ;  /* 0x0000000c3e063225 */ /* 0x000fc800078e00ff */
[----:B------:R-:W-:-:S04]  /*1da0*/  @!P3 IMAD.WIDE.U32 R22, R22, R11, R24 ;  /* 0x0000000b1616b225 */ /* 0x000fc800078e0018 */
[----:B------:R-:W-:-:S04]  /*1db0*/  IMAD.WIDE.U32 R8, R16, R14, R8 ;  /* 0x0000000e10087225 */ /* 0x000fc800078e0008 */
[----:B------:R-:W-:Y:S01]  /*1dc0*/  IMAD R3, R16, R13, R3 ;  /* 0x0000000d10037224 */ /* 0x000fe200078e0203 */
[----:B------:R-:W-:Y:S01]  /*1dd0*/  @P3 IADD3 R11, R7, R0, RZ ;  /* 0x00000000070b3210 */ /* 0x000fe20007ffe0ff */
[----:B------:R-:W-:Y:S01]  /*1de0*/  @P3 IMAD.MOV.U32 R0, RZ, RZ, R6 ;  /* 0x000000ffff003224 */ /* 0x000fe200078e0006 */
[----:B------:R-:W-:Y:S01]  /*1df0*/  @!P3 IADD3 R11, R23, R2, RZ ;  /* 0x00000002170bb210 */ /* 0x000fe20007ffe0ff */
[----:B------:R-:W-:Y:S01]  /*1e00*/  IMAD.MOV.U32 R2, RZ, RZ, R8 ;  /* 0x000000ffff027224 */ /* 0x000fe200078e0008 */
[----:B------:R-:W-:Y:S02]  /*1e10*/  IADD3 R3, R9, R3, RZ ;  /* 0x0000000309037210 */ /* 0x000fe40007ffe0ff */
[----:B------:R-:W-:Y:S02]  /*1e20*/  @!P3 MOV R0, R22 ;  /* 0x000000160000b202 */ /* 0x000fe40000000f00 */
[----:B-1----:R-:W-:Y:S02]  /*1e30*/  MOV R9, R5 ;  /* 0x0000000500097202 */ /* 0x002fe40000000f00 */
.L_x_1664:
[----:B------:R-:W-:Y:S05]  /*1e40*/  BSYNC B0 ;  /* 0x0000000000007941 */ /* 0x000fea0003800000 */
.L_x_1662:
[----:B------:R-:W-:Y:S01]  /*1e50*/  ISETP.NE.AND P3, PT, R4, -0x1, PT ;  /* 0xffffffff0400780c */ /* 0x000fe20003f65270 */
[----:B------:R-:W2:Y:S04]  /*1e60*/  LD.E.64 R190, desc[UR6][R18.64+0x30] ;  /* 0x0000300612be7980 */ /* 0x000ea8000c101b00 */
[----:B------:R-:W3:Y:S04]  /*1e70*/  LD.E R165, desc[UR6][R18.64+0xc0] ;  /* 0x0000c00612a57980 */ /* 0x000ee8000c101900 */
[----:B------:R-:W4:Y:S04]  /*1e80*/  LD.E.64 R22, desc[UR6][R18.64+0x48] ;  /* 0x0000480612167980 */ /* 0x000f28000c101b00 */
        /* <DEDUP_REMOVED lines=13> */
[C---:B------:R-:W-:Y:S01]  /*1f60*/  IMAD.IADD R65, R58.reuse, 0x1, -R65 ;  /* 0x000000013a417824 */ /* 0x040fe200078e0a41 */
[----:B------:R-:W-:Y:S01]  /*1f70*/  SHF.R.S32.HI R180, RZ, 0x3, R180 ;  /* 0x00000003ffb47819 */ /* 0x000fe200000114b4 */
[----:B------:R-:W-:Y:S02]  /*1f80*/  IMAD.IADD R6, R58, 0x1, -R17 ;  /* 0x000000013a067824 */ /* 0x000fe400078e0a11 */
[----:B------:R-:W-:Y:S02]  /*1f90*/  IMAD.IADD R66, R66, 0x1, -R15 ;  /* 0x0000000142427824 */ /* 0x000fe400078e0a0f */
[----:B------:R-:W-:Y:S02]  /*1fa0*/  IMAD.SHL.U32 R15, R180, 0x40, RZ ;  /* 0x00000040b40f7824 */ /* 0x000fe400078e00ff */
[----:B------:R-:W-:Y:S01]  /*1fb0*/  IMAD.SHL.U32 R16, R65, 0x8, RZ ;  /* 0x0000000841107824 */ /* 0x000fe200078e00ff */
[----:B------:R-:W-:-:S02]  /*1fc0*/  SHF.R.S32.HI R17, RZ, 0x1f, R6 ;  /* 0x0000001fff117819 */ /* 0x000fc40000011406 */
[----:B------:R-:W-:Y:S02]  /*1fd0*/  LOP3.LUT R15, R15, 0x1c0, RZ, 0xc0, !PT ;  /* 0x000001c00f0f7812 */ /* 0x000fe400078ec0ff */
[----:B-1----:R-:W-:Y:S02]  /*1fe0*/  IADD3 R28, P0, R16, R0, RZ ;  /* 0x00000000101c7210 */ /* 0x002fe40007f1e0ff */
[----:B------:R-:W-:Y:S01]  /*1ff0*/  LEA.HI R0, R17, R6, RZ, 0x3 ;  /* 0x0000000611007211 */ /* 0x000fe200078f18ff */
[----:B------:R-:W-:Y:S01]  /*2000*/  IMAD R8, R21, R62, RZ ;  /* 0x0000003e15087224 */ /* 0x000fe200078e02ff */
[----:B------:R-:W-:Y:S02]  /*2010*/  LOP3.LUT R21, R15, 0x38, R16, 0xf8, !PT ;  /* 0x000000380f157812 */ /* 0x000fe400078ef810 */
[----:B------:R-:W-:Y:S02]  /*2020*/  SHF.R.U32.HI R10, RZ, 0x3, R15 ;  /* 0x00000003ff0a7819 */ /* 0x000fe4000001160f */
[----:B------:R-:W-:-:S02]  /*2030*/  LOP3.LUT R15, R0, 0xfffffff8, RZ, 0xc0, !PT ;  /* 0xfffffff8000f7812 */ /* 0x000fc400078ec0ff */
[----:B------:R-:W-:Y:S02]  /*2040*/  LEA.HI R7, R7, R58, RZ, 0x6 ;  /* 0x0000003a07077211 */ /* 0x000fe400078f30ff */
[----:B------:R-:W-:Y:S01]  /*2050*/  SHF.R.S32.HI R17, RZ, 0x1f, R16 ;  /* 0x0000001fff117819 */ /* 0x000fe20000011410 */
[----:B------:R-:W-:Y:S01]  /*2060*/  IMAD.IADD R15, R6, 0x1, -R15 ;  /* 0x00000001060f7824 */ /* 0x000fe200078e0a0f */
[----:B------:R-:W-:Y:S01]  /*2070*/  LOP3.LUT R10, R21, R10, RZ, 0x3c, !PT ;  /* 0x0000000a150a7212 */ /* 0x000fe200078e3cff */
[----:B------:R-:W-:Y:S02]  /*2080*/  IMAD.SHL.U32 R7, R7, 0x8, RZ ;  /* 0x0000000807077824 */ /* 0x000fe400078e00ff */
[----:B------:R-:W-:Y:S02]  /*2090*/  IMAD.X R29, R17, 0x1, R11, P0 ;  /* 0x00000001111d7824 */ /* 0x000fe400000e060b */
[----:B------:R-:W-:Y:S01]  /*20a0*/  IMAD.SHL.U32 R6, R15, 0x40, RZ ;  /* 0x000000400f067824 */ /* 0x000fe200078e00ff */
[----:B------:R-:W-:Y:S01]  /*20b0*/  LOP3.LUT R167, R10, 0xfffffe00, R7, 0xf8, !PT ;  /* 0xfffffe000aa77812 */ /* 0x000fe200078ef807 */
[----:B------:R-:W-:-:S02]  /*20c0*/  IMAD R8, R9, R63, R8 ;  /* 0x0000003f09087224 */ /* 0x000fc400078e0208 */
[----:B------:R-:W-:Y:S01]  /*20d0*/  IMAD.WIDE.U32 R28, R9, R62, R28 ;  /* 0x0000003e091c7225 */ /* 0x000fe200078e001c */
[----:B------:R-:W-:-:S03]  /*20e0*/  LOP3.LUT R6, R6, 0x1c0, RZ, 0xc0, !PT ;  /* 0x000001c006067812 */ /* 0x000fc600078ec0ff */
[----:B------:R-:W-:Y:S02]  /*20f0*/  IMAD.SHL.U32 R7, R66, 0x8, RZ ;  /* 0x0000000842077824 */ /* 0x000fe400078e00ff */
[----:B------:R-:W-:Y:S01]  /*2100*/  IMAD R176, R27, R14, RZ ;  /* 0x0000000e1bb07224 */ /* 0x000fe200078e02ff */
[----:B------:R-:W-:Y:S01]  /*2110*/  SHF.R.U32.HI R48, RZ, 0x3, R6 ;  /* 0x00000003ff307819 */ /* 0x000fe20000011606 */
[----:B------:R-:W-:Y:S01]  /*2120*/  IMAD.IADD R29, R29, 0x1, R8 ;  /* 0x000000011d1d7824 */ /* 0x000fe200078e0208 */
[----:B------:R-:W-:Y:S01]  /*2130*/  LOP3.LUT R7, R6, 0x8, R7, 0xf8, !PT ;  /* 0x0000000806077812 */ /* 0x000fe200078ef807 */
[-C--:B------:R-:W-:Y:S01]  /*2140*/  IMAD R176, R13, R26.reuse, R176 ;  /* 0x0000001a0db07224 */ /* 0x080fe200078e02b0 */
[----:B------:R-:W-:Y:S01]  /*2150*/  SHF.R.S32.HI R68, RZ, 0x1f, R243 ;  /* 0x0000001fff447819 */ /* 0x000fe200000114f3 */
[----:B------:R-:W-:Y:S01]  /*2160*/  IMAD.WIDE.U32 R26, R14, R26, R28 ;  /* 0x0000001a0e1a7225 */ /* 0x000fe200078e001c */
[----:B------:R-:W-:-:S03]  /*2170*/  LOP3.LUT R48, R7, R48, RZ, 0x3c, !PT ;  /* 0x0000003007307212 */ /* 0x000fc600078e3cff */
[----:B------:R-:W-:Y:S02]  /*2180*/  VIADD R12, R16, 0x40 ;  /* 0x00000040100c7836 */ /* 0x000fe40000000000 */
[----:B------:R-:W-:Y:S01]  /*2190*/  IMAD.SHL.U32 R9, R0, 0x40, RZ ;  /* 0x0000004000097824 */ /* 0x000fe200078e00ff */
[----:B------:R-:W-:-:S04]  /*21a0*/  SHF.R.S32.HI R0, RZ, 0x1f, R241 ;  /* 0x0000001fff007819 */ /* 0x000fc800000114f1 */
[----:B------:R-:W-:Y:S02]  /*21b0*/  LOP3.LUT R48, R48, 0xfffffe00, R9, 0xf8, !PT ;  /* 0xfffffe0030307812 */ /* 0x000fe400078ef809 */
[----:B------:R-:W-:Y:S01]  /*21c0*/  SHF.R.S32.HI R181, RZ, 0x1f, R180 ;  /* 0x0000001fffb57819 */ /* 0x000fe200000114b4 */
[----:B------:R-:W-:Y:S02]  /*21d0*/  IMAD.IADD R177, R27, 0x1, R176 ;  /* 0x000000011bb17824 */ /* 0x000fe400078e02b0 */
[----:B------:R-:W-:Y:S02]  /*21e0*/  IMAD.MOV.U32 R176, RZ, RZ, R26 ;  /* 0x000000ffffb07224 */ /* 0x000fe400078e001a */
[----:B------:R-:W-:-:S04]  /*21f0*/  IMAD.WIDE R184, R239, 0x40, R180 ;  /* 0x00000040efb87825 */ /* 0x000fc800078e02b4 */
[-C--:B------:R-:W-:Y:S02]  /*2200*/  IMAD R173, R61, R180.reuse, RZ ;  /* 0x000000b43dad7224 */ /* 0x080fe400078e02ff */
[----:B------:R-:W-:Y:S02]  /*2210*/  IMAD R179, R63, R180, RZ ;  /* 0x000000b43fb37224 */ /* 0x000fe400078e02ff */
[C---:B------:R-:W-:Y:S02]  /*2220*/  IMAD R173, R181.reuse, R60, R173 ;  /* 0x0000003cb5ad7224 */ /* 0x040fe400078e02ad */
[-C--:B------:R-:W-:Y:S02]  /*2230*/  IMAD R179, R181, R62.reuse, R179 ;  /* 0x0000003eb5b37224 */ /* 0x080fe400078e02b3 */
[----:B------:R-:W-:Y:S01]  /*2240*/  IMAD.WIDE.U32 R176, R180, R62, R176 ;  /* 0x0000003eb4b07225 */ /* 0x000fe200078e00b0 */
[C---:B------:R-:W-:Y:S02]  /*2250*/  LOP3.LUT P1, RZ, R15.reuse, 0x4, RZ, 0xc0, !PT ;  /* 0x000000040fff7812 */ /* 0x040fe4000782c0ff */
[----:B------:R-:W-:Y:S01]  /*2260*/  LOP3.LUT P0, RZ, R15, 0x2, RZ, 0xc0, !PT ;  /* 0x000000020fff7812 */ /* 0x000fe2000780c0ff */
[----:B------:R-:W-:-:S02]  /*2270*/  IMAD.MOV.U32 R49, RZ, RZ, 0x10 ;  /* 0x00000010ff317424 */ /* 0x000fc400078e00ff */
[----:B------:R-:W-:Y:S02]  /*2280*/  IMAD.MOV.U32 R47, RZ, RZ, 0x20 ;  /* 0x00000020ff2f7424 */ /* 0x000fe400078e00ff */
[----:B------:R-:W-:Y:S01]  /*2290*/  IMAD.IADD R179, R177, 0x1, R179 ;  /* 0x00000001b1b37824 */ /* 0x000fe200078e02b3 */
[----:B------:R-:W-:Y:S01]  /*22a0*/  SHF.L.U64.HI R234, R60, 0x4, R61 ;  /* 0x000000043cea7819 */ /* 0x000fe2000001023d */
[----:B------:R-:W-:Y:S01]  /*22b0*/  IMAD.SHL.U32 R231, R62, 0x10, RZ ;  /* 0x000000103ee77824 */ /* 0x000fe200078e00ff */
[----:B------:R-:W-:Y:S01]  /*22c0*/  SHF.L.U32 R233, R60, 0x4, RZ ;  /* 0x000000043ce97819 */ /* 0x000fe200000006ff */
[----:B------:R-:W-:Y:S01]  /*22d0*/  IMAD.SHL.U32 R162, R65, 0x4, RZ ;  /* 0x0000000441a27824 */ /* 0x000fe200078e00ff */
[----:B------:R-:W-:Y:S02]  /*22e0*/  SHF.L.U64.HI R232, R62, 0x4, R63 ;  /* 0x000000043ee87819 */ /* 0x000fe4000001023f */
[----:B------:R-:W-:Y:S02]  /*22f0*/  SEL R49, R49, 0xfffffff0, !P0 ;  /* 0xfffffff031317807 */ /* 0x000fe40004000000 */
[----:B------:R-:W-:Y:S01]  /*2300*/  SEL R47, R47, 0xffffffe0, !P1 ;  /* 0xffffffe02f2f7807 */ /* 0x000fe20004800000 */
[----:B--2---:R-:W-:-:S04]  /*2310*/  @P3 IMAD.WIDE.U32 R28, R190, R4, RZ ;  /* 0x00000004be1c3225 */ /* 0x004fc800078e00ff */
[----:B------:R-:W-:Y:S02]  /*2320*/  @P3 IMAD R6, R191, R4, RZ ;  /* 0x00000004bf063224 */ /* 0x000fe400078e02ff */
[----:B------:R-:W-:Y:S02]  /*2330*/  @P3 IMAD.MOV.U32 R4, RZ, RZ, R28 ;  /* 0x000000ffff043224 */ /* 0x000fe400078e001c */
[-C--:B---3--:R-:W-:Y:S02]  /*2340*/  @!P3 IMAD R7, R25, R243.reuse, RZ ;  /* 0x000000f31907b224 */ /* 0x088fe400078e02ff */
[----:B------:R-:W-:-:S04]  /*2350*/  @!P3 IMAD.WIDE.U32 R10, R24, R243, RZ ;  /* 0x000000f3180ab225 */ /* 0x000fc800078e00ff */
[----:B------:R-:W-:Y:S02]  /*2360*/  @!P3 IMAD R24, R24, R68, R7 ;  /* 0x000000441818b224 */ /* 0x000fe400078e0207 */
[----:B------:R-:W-:Y:S02]  /*2370*/  @!P3 IMAD.MOV.U32 R4, RZ, RZ, R10 ;  /* 0x000000ffff04b224 */ /* 0x000fe400078e000a */
[----:B------:R-:W-:Y:S01]  /*2380*/  @P3 IMAD.IADD R7, R29, 0x1, R6 ;  /* 0x000000011d073824 */ /* 0x000fe200078e0206 */
[----:B------:R-:W-:Y:S02]  /*2390*/  @!P3 IADD3 R7, R11, R24, RZ ;  /* 0x000000180b07b210 */ /* 0x000fe40007ffe0ff */
[----:B------:R-:W-:-:S05]  /*23a0*/  IADD3 R6, P2, R16, R4, RZ ;  /* 0x0000000410067210 */ /* 0x000fca0007f5e0ff */
[----:B------:R-:W-:Y:S01]  /*23b0*/  IMAD.X R7, R17, 0x1, R7, P2 ;  /* 0x0000000111077824 */ /* 0x000fe200010e0607 */
[----:B------:R-:W-:Y:S01]  /*23c0*/  ISETP.GE.AND P2, PT, R12, R165, PT ;  /* 0x000000a50c00720c */ /* 0x000fe20003f46270 */
[----:B----4-:R-:W-:Y:S01]  /*23d0*/  IMAD R9, R23, R241, RZ ;  /* 0x000000f117097224 */ /* 0x010fe200078e02ff */
[C---:B------:R-:W-:Y:S02]  /*23e0*/  ISETP.GE.AND P3, PT, R16.reuse, R165, PT ;  /* 0x000000a51000720c */ /* 0x040fe40003f66270 */
[----:B------:R-:W-:Y:S01]  /*23f0*/  SEL R4, RZ, 0xffffffff, P2 ;  /* 0xffffffffff047807 */ /* 0x000fe20001000000 */
[C---:B------:R-:W-:Y:S02]  /*2400*/  VIADD R11, R16.reuse, 0x80 ;  /* 0x00000080100b7836 */ /* 0x040fe40000000000 */
[----:B------:R-:W-:Y:S02]  /*2410*/  VIADD R10, R16, 0xc0 ;  /* 0x000000c0100a7836 */ /* 0x000fe40000000000 */
[----:B------:R-:W-:-:S02]  /*2420*/  IMAD R0, R22, R0, R9 ;  /* 0x0000000016007224 */ /* 0x000fc400078e0209 */
[----:B------:R-:W-:Y:S01]  /*2430*/  IMAD.WIDE.U32 R22, R241, R22, R6 ;  /* 0x00000016f1167225 */ /* 0x000fe200078e0006 */
[----:B------:R-:W-:-:S03]  /*2440*/  SEL R7, RZ, 0x1, P3 ;  /* 0x00000001ff077807 */ /* 0x000fc60001800000 */
[----:B------:R-:W-:Y:S01]  /*2450*/  IMAD.SHL.U32 R4, R4, 0x2, RZ ;  /* 0x0000000204047824 */ /* 0x000fe200078e00ff */
[-C--:B------:R-:W-:Y:S02]  /*2460*/  ISETP.GE.AND P3, PT, R11, R165.reuse, PT ;  /* 0x000000a50b00720c */ /* 0x080fe40003f66270 */
[----:B------:R-:W-:Y:S01]  /*2470*/  ISETP.GE.AND P2, PT, R10, R165, PT ;  /* 0x000000a50a00720c */ /* 0x000fe20003f46270 */
[----:B------:R-:W-:Y:S01]  /*2480*/  IMAD.IADD R23, R23, 0x1, R0 ;  /* 0x0000000117177824 */ /* 0x000fe200078e0200 */
[----:B------:R-:W-:Y:S02]  /*2490*/  LOP3.LUT R0, R4, 0x2, R7, 0xe2, !PT ;  /* 0x0000000204007812 */ /* 0x000fe400078ee207 */
[----:B------:R-:W-:Y:S02]  /*24a0*/  SEL R7, RZ, 0x4, P3 ;  /* 0x00000004ff077807 */ /* 0x000fe40001800000 */
[----:B------:R-:W-:-:S04]  /*24b0*/  SEL R164, RZ, 0x8, P2 ;  /* 0x00000008ffa47807 */ /* 0x000fc80001000000 */
[----:B------:R-:W-:Y:S02]  /*24c0*/  LOP3.LUT R164, R164, R0, R7, 0xfe, !PT ;  /* 0x00000000a4a47212 */ /* 0x000fe400078efe07 */
[----:B------:R-:W-:-:S04]  /*24d0*/  SHF.R.S32.HI R7, RZ, 0x1f, R92 ;  /* 0x0000001fff077819 */ /* 0x000fc8000001145c */
[----:B------:R-:W-:-:S04]  /*24e0*/  LEA.HI R0, R7, R92, RZ, 0x6 ;  /* 0x0000005c07007211 */ /* 0x000fc800078f30ff */
[----:B------:R-:W-:Y:S02]  /*24f0*/  SHF.R.S32.HI R0, RZ, 0x6, R0 ;  /* 0x00000006ff007819 */ /* 0x000fe40000011400 */
[----:B------:R-:W-:Y:S02]  /*2500*/  IADD3 R170, P2, R16, R2, RZ ;  /* 0x0000000210aa7210 */ /* 0x000fe40007f5e0ff */
[----:B------:R-:W-:Y:S01]  /*2510*/  VIMNMX R91, R235, R0, !PT ;  /* 0x00000000eb5b7248 */ /* 0x000fe20007fe0100 */
        /* <DEDUP_REMOVED lines=25> */
[----:B------:R-:W-:Y:S01]  /*26b0*/  SHF.R.S32.HI R21, RZ, 0x1f, R92 ;  /* 0x0000001fff157819 */ /* 0x000fe2000001145c */
[----:B------:R-:W-:Y:S01]  /*26c0*/  IMAD.SHL.U32 R69, R62, 0x20, RZ ;  /* 0x000000203e457824 */ /* 0x000fe200078e00ff */
[----:B------:R-:W-:Y:S01]  /*26d0*/  LOP3.LUT R154, R164, 0xffff, RZ, 0xc0, !PT ;  /* 0x0000ffffa49a7812 */ /* 0x000fe200078ec0ff */
[----:B------:R-:W-:Y:S01]  /*26e0*/  IMAD R67, R63, 0x60, RZ ;  /* 0x000000603f437824 */ /* 0x000fe200078e02ff */
[C---:B------:R-:W-:Y:S01]  /*26f0*/  SHF.L.U64.HI R70, R62.reuse, 0x5, R63 ;  /* 0x000000053e467819 */ /* 0x040fe2000001023f */
[----:B------:R-:W-:Y:S01]  /*2700*/  IMAD.WIDE.U32 R194, R62, 0x60, RZ ;  /* 0x000000603ec27825 */ /* 0x000fe200078e00ff */
[----:B------:R-:W-:-:S02]  /*2710*/  LOP3.LUT R161, R154, 0x1, RZ, 0xc0, !PT ;  /* 0x000000019aa17812 */ /* 0x000fc400078ec0ff */
[----:B------:R-:W-:Y:S01]  /*2720*/  LOP3.LUT R159, R154, 0x2, RZ, 0xc0, !PT ;  /* 0x000000029a9f7812 */ /* 0x000fe200078ec0ff */
[----:B------:R-:W-:Y:S01]  /*2730*/  VIADD R160, R180, 0x10 ;  /* 0x00000010b4a07836 */ /* 0x000fe20000000000 */
[----:B------:R-:W-:Y:S01]  /*2740*/  LOP3.LUT R157, R154, 0x4, RZ, 0xc0, !PT ;  /* 0x000000049a9d7812 */ /* 0x000fe200078ec0ff */
[----:B------:R-:W-:Y:S01]  /*2750*/  VIADD R156, R180, 0x30 ;  /* 0x00000030b49c7836 */ /* 0x000fe20000000000 */
[----:B------:R-:W-:Y:S01]  /*2760*/  SHF.L.U64.HI R70, R69, 0x1, R70 ;  /* 0x0000000145467819 */ /* 0x000fe20000010246 */
[----:B------:R-:W-:Y:S01]  /*2770*/  IMAD.SHL.U32 R89, R60, 0x20, RZ ;  /* 0x000000203c597824 */ /* 0x000fe200078e00ff */
[----:B------:R-:W-:Y:S01]  /*2780*/  IADD3 R158, R180, 0x20, RZ ;  /* 0x00000020b49e7810 */ /* 0x000fe20007ffe0ff */
[----:B------:R-:W-:Y:S01]  /*2790*/  IMAD.MOV.U32 R129, RZ, RZ, R237 ;  /* 0x000000ffff817224 */ /* 0x000fe200078e00ed */
[----:B------:R-:W-:Y:S01]  /*27a0*/  SHF.L.U64.HI R90, R60, 0x5, R61 ;  /* 0x000000053c5a7819 */ /* 0x000fe2000001023d */
[----:B------:R-:W-:Y:S01]  /*27b0*/  IMAD.MOV.U32 R130, RZ, RZ, R188 ;  /* 0x000000ffff827224 */ /* 0x000fe200078e00bc */
[----:B------:R-:W-:Y:S01]  /*27c0*/  MOV R128, R236 ;  /* 0x000000ec00807202 */ /* 0x000fe20000000f00 */
[----:B------:R-:W-:Y:S01]  /*27d0*/  IMAD.MOV.U32 R131, RZ, RZ, R189 ;  /* 0x000000ffff837224 */ /* 0x000fe200078e00bd */
[----:B------:R-:W-:Y:S01]  /*27e0*/  LOP3.LUT R154, R154, 0x8, RZ, 0xc0, !PT ;  /* 0x000000089a9a7812 */ /* 0x000fe200078ec0ff */
[----:B------:R-:W-:Y:S01]  /*27f0*/  IMAD.IADD R67, R195, 0x1, R67 ;  /* 0x00000001c3437824 */ /* 0x000fe200078e0243 */
[----:B------:R-:W-:Y:S01]  /*2800*/  SHF.L.U32 R69, R69, 0x1, RZ ;  /* 0x0000000145457819 */ /* 0x000fe200000006ff */
[----:B--2---:R-:W-:-:S04]  /*2810*/  IMAD R3, R33, R243, RZ ;  /* 0x000000f321037224 */ /* 0x004fc800078e02ff */
[----:B------:R-:W-:Y:S02]  /*2820*/  IMAD R0, R32, R68, R3 ;  /* 0x0000004420007224 */ /* 0x000fe400078e0203 */
[----:B---3--:R-:W-:Y:S02]  /*2830*/  IMAD R3, R35, R243, RZ ;  /* 0x000000f323037224 */ /* 0x008fe400078e02ff */
[----:B------:R-:W-:-:S04]  /*2840*/  IMAD.WIDE.U32 R32, R243, R32, R16 ;  /* 0x00000020f3207225 */ /* 0x000fc800078e0010 */
[----:B------:R-:W-:-:S04]  /*2850*/  IMAD.WIDE.U32 R30, R243, R34, R16 ;  /* 0x00000022f31e7225 */ /* 0x000fc800078e0010 */
[----:B------:R-:W-:Y:S01]  /*2860*/  IMAD R2, R34, R68, R3 ;  /* 0x0000004422027224 */ /* 0x000fe200078e0203 */
[----:B------:R-:W-:Y:S01]  /*2870*/  SHF.R.S32.HI R3, RZ, 0x1f, R5 ;  /* 0x0000001fff037819 */ /* 0x000fe20000011405 */
[----:B------:R-:W-:Y:S02]  /*2880*/  IMAD.IADD R33, R33, 0x1, R0 ;  /* 0x0000000121217824 */ /* 0x000fe400078e0200 */
[----:B----4-:R-:W-:Y:S02]  /*2890*/  IMAD R0, R199, R5, RZ ;  /* 0x00000005c7007224 */ /* 0x010fe400078e02ff */
[----:B------:R-:W-:Y:S02]  /*28a0*/  IMAD.IADD R31, R31, 0x1, R2 ;  /* 0x000000011f1f7824 */ /* 0x000fe400078e0202 */
[C---:B------:R-:W-:Y:S02]  /*28b0*/  IMAD R0, R198.reuse, R3, R0 ;  /* 0x00000003c6007224 */ /* 0x040fe400078e0200 */
[----:B------:R-:W-:-:S04]  /*28c0*/  IMAD.WIDE.U32 R30, R198, R5, R30 ;  /* 0x00000005c61e7225 */ /* 0x000fc800078e001e */
[-C--:B------:R-:W-:Y:S01]  /*28d0*/  IMAD R4, R197, R5.reuse, RZ ;  /* 0x00000005c5047224 */ /* 0x080fe200078e02ff */
[----:B------:R-:W-:Y:S01]  /*28e0*/  IADD3 R31, R31, R0, RZ ;  /* 0x000000001f1f7210 */ /* 0x000fe20007ffe0ff */
[----:B------:R-:W-:-:S04]  /*28f0*/  IMAD.WIDE.U32 R32, R196, R5, R32 ;  /* 0x00000005c4207225 */ /* 0x000fc800078e0020 */
[----:B------:R-:W-:Y:S02]  /*2900*/  IMAD R4, R196, R3, R4 ;  /* 0x00000003c4047224 */ /* 0x000fe400078e0204 */
[----:B------:R-:W-:Y:S01]  /*2910*/  IMAD R0, R27, R14, RZ ;  /* 0x0000000e1b007224 */ /* 0x000fe200078e02ff */
[----:B------:R-:W-:Y:S01]  /*2920*/  IADD3 R3, P0, -R92, R180, RZ ;  /* 0x000000b45c037210 */ /* 0x000fe20007f1e1ff */
[-C--:B------:R-:W-:Y:S01]  /*2930*/  IMAD R2, R29, R14.reuse, RZ ;  /* 0x0000000e1d027224 */ /* 0x080fe200078e02ff */
[----:B------:R-:W-:Y:S01]  /*2940*/  LEA.HI R153, R15, R15, RZ, 0x1 ;  /* 0x0000000f0f997211 */ /* 0x000fe200078f08ff */
[----:B------:R-:W-:Y:S02]  /*2950*/  IMAD.IADD R33, R33, 0x1, R4 ;  /* 0x0000000121217824 */ /* 0x000fe400078e0204 */
[C---:B------:R-:W-:Y:S02]  /*2960*/  IMAD R0, R26.reuse, R13, R0 ;  /* 0x0000000d1a007224 */ /* 0x040fe400078e0200 */
[----:B------:R-:W-:Y:S01]  /*2970*/  IMAD.WIDE.U32 R26, R26, R14, R30 ;  /* 0x0000000e1a1a7225 */ /* 0x000fe200078e001e */
[----:B------:R-:W-:-:S03]  /*2980*/  SHF.R.S32.HI R153, RZ, 0x1, R153 ;  /* 0x00000001ff997819 */ /* 0x000fc60000011499 */
[C---:B------:R-:W-:Y:S02]  /*2990*/  IMAD R2, R28.reuse, R13, R2 ;  /* 0x0000000d1c027224 */ /* 0x040fe400078e0202 */
[----:B------:R-:W-:Y:S01]  /*29a0*/  IMAD.WIDE.U32 R28, R28, R14, R32 ;  /* 0x0000000e1c1c7225 */ /* 0x000fe200078e0020 */
[----:B------:R-:W-:-:S03]  /*29b0*/  IADD3 R27, R27, R0, RZ ;  /* 0x000000001b1b7210 */ /* 0x000fc60007ffe0ff */
[----:B------:R-:W-:Y:S02]  /*29c0*/  IMAD.X R21, R181, 0x1, ~R21, P0 ;  /* 0x00000001b5157824 */ /* 0x000fe400000e0e15 */
[----:B-----5:R-:W-:Y:S02]  /*29d0*/  IMAD.IADD R4, R20, 0x1, R5 ;  /* 0x0000000114047824 */ /* 0x020fe400078e0205 */
[----:B------:R-:W-:Y:S02]  /*29e0*/  IMAD.IADD R29, R29, 0x1, R2 ;  /* 0x000000011d1d7824 */ /* 0x000fe400078e0202 */
[C---:B------:R-:W-:Y:S02]  /*29f0*/  IMAD R121, R21.reuse, R196, RZ ;  /* 0x000000c415797224 */ /* 0x040fe400078e02ff */
[----:B------:R-:W-:Y:S02]  /*2a00*/  IMAD R123, R21, R198, RZ ;  /* 0x000000c6157b7224 */ /* 0x000fe400078e02ff */
        /* <DEDUP_REMOVED lines=35> */
[--C-:B------:R-:W-:Y:S01]  /*2c40*/  IMAD.X R83, RZ, RZ, R234.reuse, P1 ;  /* 0x000000ffff537224 */ /* 0x100fe200008e06ea */
[----:B------:R-:W-:Y:S01]  /*2c50*/  IADD3.X R77, RZ, R234, RZ, P0, !PT ;  /* 0x000000eaff4d7210 */ /* 0x000fe200007fe4ff */
[----:B------:R-:W-:Y:S01]  /*2c60*/  IMAD.SHL.U32 R163, R153, 0x10, RZ ;  /* 0x0000001099a37824 */ /* 0x000fe200078e00ff */
[-C--:B------:R-:W-:Y:S01]  /*2c70*/  IADD3 R82, P1, R84, R233.reuse, RZ ;  /* 0x000000e954527210 */ /* 0x080fe20007f3e0ff */
[----:B------:R-:W-:Y:S01]  /*2c80*/  IMAD.SHL.U32 R94, R198, 0x10, RZ ;  /* 0x00000010c65e7824 */ /* 0x000fe200078e00ff */
        /* <DEDUP_REMOVED lines=11> */
[C---:B------:R-:W-:Y:S01]  /*2d40*/  IMAD.IADD R150, R163.reuse, 0x1, R152 ;  /* 0x00000001a3967824 */ /* 0x040fe200078e0298 */
[----:B------:R-:W-:Y:S01]  /*2d50*/  IADD3 R74, P3, R82, R233, RZ ;  /* 0x000000e9524a7210 */ /* 0x000fe20007f7e0ff */
[----:B------:R-:W-:Y:S01]  /*2d60*/  IMAD.IADD R146, R163, 0x1, R149 ;  /* 0x00000001a3927824 */ /* 0x000fe200078e0295 */
[----:B------:R-:W-:-:S02]  /*2d70*/  IADD3 R99, P1, R94, 0x80, RZ ;  /* 0x000000805e637810 */ /* 0x000fc40007f3e0ff */
[----:B------:R-:W-:Y:S02]  /*2d80*/  IADD3 R107, P0, R94, 0xc0, RZ ;  /* 0x000000c05e6b7810 */ /* 0x000fe40007f1e0ff */
[----:B------:R-:W-:Y:S02]  /*2d90*/  SHF.L.U32 R104, R198, 0x5, RZ ;  /* 0x00000005c6687819 */ /* 0x000fe400000006ff */
[----:B------:R-:W-:Y:S01]  /*2da0*/  IADD3 R148, R163, R151, RZ ;  /* 0x00000097a3947210 */ /* 0x000fe20007ffe0ff */
[C---:B------:R-:W-:Y:S01]  /*2db0*/  IMAD.SHL.U32 R116, R196.reuse, 0x10, RZ ;  /* 0x00000010c4747824 */ /* 0x040fe200078e00ff */
[----:B------:R-:W-:Y:S01]  /*2dc0*/  IADD3.X R73, R81, R234, RZ, P3, !PT ;  /* 0x000000ea51497210 */ /* 0x000fe20001ffe4ff */
[C---:B------:R-:W-:Y:S01]  /*2dd0*/  IMAD.SHL.U32 R118, R196.reuse, 0x20, RZ ;  /* 0x00000020c4767824 */ /* 0x040fe200078e00ff */
[----:B------:R-:W-:Y:S01]  /*2de0*/  IADD3.X R108, RZ, R93, RZ, P0, !PT ;  /* 0x0000005dff6c7210 */ /* 0x000fe200007fe4ff */
[--C-:B------:R-:W-:Y:S01]  /*2df0*/  IMAD.X R71, R75, 0x1, R234.reuse, P2 ;  /* 0x000000014b477824 */ /* 0x100fe200010e06ea */
[C---:B------:R-:W-:Y:S01]  /*2e00*/  SHF.L.U64.HI R115, R196.reuse, 0x4, R197 ;  /* 0x00000004c4737819 */ /* 0x040fe200000102c5 */
[----:B------:R-:W-:Y:S01]  /*2e10*/  IMAD.X R96, RZ, RZ, R93, P5 ;  /* 0x000000ffff607224 */ /* 0x000fe200028e065d */
[----:B------:R-:W-:Y:S01]  /*2e20*/  SHF.L.U64.HI R117, R196, 0x5, R197 ;  /* 0x00000005c4757819 */ /* 0x000fe200000102c5 */
[----:B------:R-:W-:Y:S01]  /*2e30*/  IMAD.SHL.U32 R155, R153, 0x20, RZ ;  /* 0x00000020999b7824 */ /* 0x000fe200078e00ff */
[----:B------:R-:W-:Y:S01]  /*2e40*/  SHF.L.U64.HI R103, R198, 0x5, R199 ;  /* 0x00000005c6677819 */ /* 0x000fe200000102c7 */
[----:B------:R-:W-:Y:S01]  /*2e50*/  IMAD R119, R197, 0x60, RZ ;  /* 0x00000060c5777824 */ /* 0x000fe200078e02ff */
[-C--:B------:R-:W-:Y:S01]  /*2e60*/  IADD3 R98, P5, R95, R94.reuse, RZ ;  /* 0x0000005e5f627210 */ /* 0x080fe20007fbe0ff */
[----:B------:R-:W-:Y:S01]  /*2e70*/  IMAD.X R79, R85, 0x1, R234, P4 ;  /* 0x00000001554f7824 */ /* 0x000fe200020e06ea */
[C---:B------:R-:W-:Y:S01]  /*2e80*/  IADD3 R106, P3, R104.reuse, R95, RZ ;  /* 0x0000005f686a7210 */ /* 0x040fe20007f7e0ff */
[----:B------:R-:W-:Y:S01]  /*2e90*/  IMAD.X R100, RZ, RZ, R93, P1 ;  /* 0x000000ffff647224 */ /* 0x000fe200008e065d */
[----:B------:R-:W-:Y:S01]  /*2ea0*/  IADD3 R110, P2, R107, R94, RZ ;  /* 0x0000005e6b6e7210 */ /* 0x000fe20007f5e0ff */
[----:B------:R-:W-:Y:S01]  /*2eb0*/  IMAD R153, R153, 0x30, RZ ;  /* 0x0000003099997824 */ /* 0x000fe200078e02ff */
[----:B------:R-:W-:Y:S01]  /*2ec0*/  IADD3 R114, P0, R107, R104, RZ ;  /* 0x000000686b727210 */ /* 0x000fe20007f1e0ff */
[----:B------:R-:W-:Y:S01]  /*2ed0*/  IMAD.IADD R147, R163, 0x1, R150 ;  /* 0x00000001a3937824 */ /* 0x000fe200078e0296 */
[----:B------:R-:W-:Y:S01]  /*2ee0*/  IADD3 R102, P4, R99, R94, RZ ;  /* 0x0000005e63667210 */ /* 0x000fe20007f9e0ff */
[C---:B------:R-:W-:Y:S01]  /*2ef0*/  IMAD.IADD R144, R163.reuse, 0x1, R146 ;  /* 0x00000001a3907824 */ /* 0x040fe200078e0292 */
[----:B------:R-:W-:Y:S01]  /*2f00*/  IADD3 R112, P1, R104, R99, RZ ;  /* 0x0000006368707210 */ /* 0x000fe20007f3e0ff */
[----:B------:R-:W-:Y:S01]  /*2f10*/  IMAD.WIDE.U32 R196, R196, 0x60, RZ ;  /* 0x00000060c4c47825 */ /* 0x000fe200078e00ff */
[----:B------:R-:W-:-:S02]  /*2f20*/  IADD3 R145, R163, R148, RZ ;  /* 0x00000094a3917210 */ /* 0x000fc40007ffe0ff */
[----:B------:R-:W-:Y:S01]  /*2f30*/  SHF.L.U64.HI R115, R116, 0x1, R115 ;  /* 0x0000000174737819 */ /* 0x000fe20000010273 */
[----:B------:R-:W-:Y:S01]  /*2f40*/  IMAD.MOV.U32 R9, RZ, RZ, R166 ;  /* 0x000000ffff097224 */ /* 0x000fe200078e00a6 */
[C---:B------:R-:W-:Y:S01]  /*2f50*/  SHF.L.U64.HI R117, R118.reuse, 0x1, R117 ;  /* 0x0000000176757819 */ /* 0x040fe20000010275 */
[----:B------:R-:W-:Y:S01]  /*2f60*/  IMAD.SHL.U32 R118, R118, 0x2, RZ ;  /* 0x0000000276767824 */ /* 0x000fe200078e00ff */
[----:B------:R-:W-:Y:S01]  /*2f70*/  SHF.L.U32 R116, R116, 0x1, RZ ;  /* 0x0000000174747819 */ /* 0x000fe200000006ff */
[----:B------:R-:W-:Y:S01]  /*2f80*/  IMAD.IADD R119, R197, 0x1, R119 ;  /* 0x00000001c5777824 */ /* 0x000fe200078e0277 */
[----:B------:R-:W-:Y:S01]  /*2f90*/  IADD3.X R101, R100, R93, RZ, P4, !PT ;  /* 0x0000005d64657210 */ /* 0x000fe200027fe4ff */
[----:B------:R-:W-:Y:S01]  /*2fa0*/  IMAD.X R97, R96, 0x1, R93, P5 ;  /* 0x0000000160617824 */ /* 0x000fe200028e065d */
[C---:B------:R-:W-:Y:S01]  /*2fb0*/  IADD3.X R111, R103.reuse, R100, RZ, P1, !PT ;  /* 0x00000064676f7210 */ /* 0x040fe20000ffe4ff */
        /* <DEDUP_REMOVED lines=13> */
[----:B------:R-:W-:Y:S02]  /*3090*/  SHF.R.S32.HI R133, RZ, 0x1f, R145 ;  /* 0x0000001fff857819 */ /* 0x000fe40000011491 */
[----:B------:R-:W-:-:S07]  /*30a0*/  SHF.R.S32.HI R132, RZ, 0x1f, R144 ;  /* 0x0000001fff847819 */ /* 0x000fce0000011490 */
.L_x_1783:
[----:B------:R-:W-:Y:S01]  /*30b0*/  IMAD.SHL.U32 R14, R9, 0x40, RZ ;  /* 0x00000040090e7824 */ /* 0x000fe200078e00ff */
[----:B------:R-:W-:Y:S03]  /*30c0*/  BSSY B0, `(.L_x_1666) ;  /* 0x0000016000007945 */ /* 0x000fe60003800000 */
[----:B------:R-:W-:Y:S04]  /*30d0*/  VIADD R13, R14, 0xffffffc0 ;  /* 0xffffffc00e0d7836 */ /* 0x000fe80000000000 */
[--C-:B------:R-:W-:Y:S02]  /*30e0*/  IMAD.IADD R205, R64, 0x1, -R13.reuse ;  /* 0x0000000140cd7824 */ /* 0x100fe400078e0a0d */
[----:B------:R-:W-:Y:S03]  /*30f0*/  IMAD.IADD R203, R92, 0x1, -R13 ;  /* 0x000000015ccb7824 */ /* 0x000fe600078e0a0d */
[-C--:B------:R-:W-:Y:S02]  /*3100*/  ISETP.GE.AND P3, PT, R180, R205.reuse, PT ;  /* 0x000000cdb400720c */ /* 0x080fe40003f66270 */
[----:B------:R-:W-:Y:S02]  /*3110*/  ISETP.GE.AND P0, PT, R160, R205, PT ;  /* 0x000000cda000720c */ /* 0x000fe40003f06270 */
[----:B------:R-:W-:Y:S02]  /*3120*/  ISETP.GE.AND P3, PT, R180, R203, !P3 ;  /* 0x000000cbb400720c */ /* 0x000fe40005f66270 */
[----:B------:R-:W-:Y:S02]  /*3130*/  ISETP.GE.AND P4, PT, R158, R205, PT ;  /* 0x000000cd9e00720c */ /* 0x000fe40003f86270 */
[----:B------:R-:W-:Y:S09]  /*3140*/  ISETP.GE.AND P0, PT, R160, R203, !P0 ;  /* 0x000000cba000720c */ /* 0x000ff20004706270 */
[----:B----45:R-:W-:Y:S05]  /*3150*/  @!P3 BRA `(.L_x_1667) ;  /* 0x000000000030b947 */ /* 0x030fea0003800000 */
        /* <DEDUP_REMOVED lines=12> */
.L_x_1667:
[----:B------:R-:W-:Y:S05]  /*3220*/  BSYNC B0 ;  /* 0x0000000000007941 */ /* 0x000fea0003800000 */
.L_x_1666:
[----:B------:R-:W-:Y:S04]  /*3230*/  BSSY B0, `(.L_x_1668) ;  /* 0x0000012000007945 */ /* 0x000fe80003800000 */
[----:B------:R-:W-:Y:S05]  /*3240*/  @!P0 BRA `(.L_x_1669) ;  /* 0x0000000000408947 */ /* 0x000fea0003800000 */
[----:B------:R-:W-:Y:S02]  /*3250*/  ISETP.NE.AND P1, PT, R161, RZ, PT ;  /* 0x000000ffa100720c */ /* 0x000fe40003f25270 */
[----:B------:R-:W-:Y:S02]  /*3260*/  IADD3 R22, P0, R120, R116, RZ ;  /* 0x0000007478167210 */ /* 0x000fe40007f1e0ff */
[----:B------:R-:W-:Y:S03]  /*3270*/  LEA R2, P2, R231, R130, 0x1 ;  /* 0x00000082e7027211 */ /* 0x000fe600078408ff */
        /* <DEDUP_REMOVED lines=13> */
.L_x_1669:
[----:B------:R-:W-:Y:S05]  /*3350*/  BSYNC B0 ;  /* 0x0000000000007941 */ /* 0x000fea0003800000 */
.L_x_1668:
        /* <DEDUP_REMOVED lines=21> */
.L_x_1671:
[----:B------:R-:W-:Y:S05]  /*34b0*/  BSYNC B0 ;  /* 0x0000000000007941 */ /* 0x000fea0003800000 */
.L_x_1670:
        /* <DEDUP_REMOVED lines=18> */
.L_x_1673:
[----:B------:R-:W-:Y:S05]  /*35e0*/  BSYNC B0 ;  /* 0x0000000000007941 */ /* 0x000fea0003800000 */
.L_x_1672:
[----:B------:R-:W5:Y:S01]  /*35f0*/  LD.E R15, desc[UR6][R18.64+0xd0] ;  /* 0x0000d006120f7980 */ /* 0x000f62000c101900 */
[----:B------:R-:W-:Y:S03]  /*3600*/  BSSY B3, `(.L_x_1674) ;  /* 0x0000a92000037945 */ /* 0x000fe60003800000 */
[----:B--234-:R-:W2:Y:S01]  /*3610*/  LD.E R3, desc[UR6][R18.64+0x130] ;  /* 0x0001300612037980 */ /* 0x01cea2000c101900 */
        /* <DEDUP_REMOVED lines=9> */
[----:B---3--:R-:W-:Y:S05]  /*36b0*/  @!P0 BRA `(.L_x_1676) ;  /* 0x0000003800b08947 */ /* 0x008fea0003800000 */
        /* <DEDUP_REMOVED lines=9> */
[----:B-1----:R-:W2:Y:S11]  /*3750*/  LD.E.128 R24, desc[UR6][R122.64] ;  /* 0x000000067a187980 */ /* 0x002eb6000c101d00 */
        /* <DEDUP_REMOVED lines=48> */
.L_x_1680:
[----:B------:R-:W-:Y:S05]  /*3a60*/  BSYNC B0 ;  /* 0x0000000000007941 */ /* 0x000fea0003800000 */
.L_x_1679:
[----:B------:R-:W-:Y:S04]  /*3a70*/  BSSY B0, `(.L_x_1681) ;  /* 0x0000034000007945 */ /* 0x000fe80003800000 */
[----:B------:R-:W-:Y:S05]  /*3a80*/  @P3 BRA `(.L_x_1682) ;  /* 0x0000000000c83947 */ /* 0x000fea0003800000 */
[----:B------:R-:W-:Y:S01]  /*3a90*/  ISETP.GE.AND P0, PT, R12, R15, PT ;  /* 0x0000000f0c00720c */ /* 0x000fe20003f06270 */
[----:B-12---:R-:W2:Y:S11]  /*3aa0*/  LD.E.128 R24, desc[UR6][R122.64+0x80] ;  /* 0x000080067a187980 */ /* 0x006eb6000c101d00 */
        /* <DEDUP_REMOVED lines=48> */
.L_x_1682:
[----:B------:R-:W-:Y:S05]  /*3db0*/  BSYNC B0 ;  /* 0x0000000000007941 */ /* 0x000fea0003800000 */
.L_x_1681:
[----:B------:R-:W-:Y:S04]  /*3dc0*/  BSSY B0, `(.L_x_1683) ;  /* 0x0000034000007945 */ /* 0x000fe80003800000 */
[----:B------:R-:W-:Y:S05]  /*3dd0*/  @P2 BRA `(.L_x_1684) ;  /* 0x0000000000c82947 */ /* 0x000fea0003800000 */
[----:B------:R-:W-:Y:S01]  /*3de0*/  ISETP.GE.AND P0, PT, R11, R15, PT ;  /* 0x0000000f0b00720c */ /* 0x000fe20003f06270 */
[----:B-123--:R-:W2:Y:S11]  /*3df0*/  LD.E.128 R24, desc[UR6][R122.64+0x100] ;  /* 0x000100067a187980 */ /* 0x00eeb6000c101d00 */
        /* <DEDUP_REMOVED lines=48> */
.L_x_1684:
[----:B------:R-:W-:Y:S05]  /*4100*/  BSYNC B0 ;  /* 0x0000000000007941 */ /* 0x000fea0003800000 */
.L_x_1683:
        /* <DEDUP_REMOVED lines=51> */
.L_x_1678:
[----:B------:R-:W-:Y:S05]  /*4440*/  BSYNC B1 ;  /* 0x0000000000017941 */ /* 0x000fea0003800000 */
.L_x_1677:
[C---:B------:R-:W-:Y:S01]  /*4450*/  ISETP.GE.AND P0, PT, R160.reuse, R205, PT ;  /* 0x000000cda000720c */ /* 0x040fe20003f06270 */
[----:B------:R-:W-:Y:S03]  /*4460*/  BSSY B1, `(.L_x_1685) ;  /* 0x00000ec000017945 */ /* 0x000fe60003800000 */
[----:B------:R-:W-:Y:S11]  /*4470*/  ISETP.GE.AND P0, PT, R160, R203, !P0 ;  /* 0x000000cba000720c */ /* 0x000ff60004706270 */
[----:B------:R-:W-:Y:S02]  /*4480*/  @!UPT UIADD3 URZ, URZ, URZ, URZ ;  /* 0x0000003f3f3ff290 */ /* 0x000fe4000fffe03f */
[----:B------:R-:W-:Y:S05]  /*4490*/  @!P0 BRA `(.L_x_1686) ;  /* 0x0000000c00a08947 */ /* 0x000fea0003800000 */
[-C--:B-----5:R-:W-:Y:S01]  /*44a0*/  ISETP.GE.AND P0, PT, R16, R201.reuse, PT ;  /* 0x000000c91000720c */ /* 0x0a0fe20003f06270 */
[C---:B-1----:R-:W-:Y:S01]  /*44b0*/  IMAD.SHL.U32 R5, R163.reuse, 0x2, RZ ;  /* 0x00000002a3057824 */ /* 0x042fe200078e00ff */
        /* <DEDUP_REMOVED lines=14> */
[----:B--234-:R-:W2:Y:S01]  /*45a0*/  LD.E.128 R24, desc[UR6][R42.64] ;  /* 0x000000062a187980 */ /* 0x01cea2000c101d00 */
        /* <DEDUP_REMOVED lines=48> */
.L_x_1688:
[----:B------:R-:W-:Y:S05]  /*48b0*/  BSYNC B0 ;  /* 0x0000000000007941 */ /* 0x000fea0003800000 */
.L_x_1687:
[----:B------:R-:W-:Y:S04]  /*48c0*/  BSSY B0, `(.L_x_1689) ;  /* 0x0000037000007945 */ /* 0x000fe80003800000 */
        /* <DEDUP_REMOVED lines=54> */
.L_x_1690:
[----:B------:R-:W-:Y:S05]  /*4c30*/  BSYNC B0 ;  /* 0x0000000000007941 */ /* 0x000fea0003800000 */
.L_x_1689:
[----:B------:R-:W-:Y:S04]  /*4c40*/  BSSY B0, `(.L_x_1691) ;  /* 0x0000037000007945 */ /* 0x000fe80003800000 */
[----:B------:R-:W-:Y:S05]  /*4c50*/  @P2 BRA `(.L_x_1692) ;  /* 0x0000000000d42947 */ /* 0x000fea0003800000 */
[----:B------:R-:W-:Y:S02]  /*4c60*/  LEA R42, P2, R99, R122, 0x1 ;  /* 0x0000007a632a7211 */ /* 0x000fe400078408ff */
        /* <DEDUP_REMOVED lines=52> */
.L_x_1692:
[----:B------:R-:W-:Y:S05]  /*4fb0*/  BSYNC B0 ;  /* 0x0000000000007941 */ /* 0x000fea0003800000 */
.L_x_1691:
[----:B------:R-:W-:Y:S05]  /*4fc0*/  @P1 BRA `(.L_x_1686) ;  /* 0x0000000000d41947 */ /* 0x000fea0003800000 */
[C---:B------:R-:W-:Y:S02]  /*4fd0*/  LEA R42, P1, R107.reuse, R122, 0x1 ;  /* 0x0000007a6b2a7211 */ /* 0x040fe400078208ff */
        /* <DEDUP_REMOVED lines=52> */
.L_x_1686:
[----:B------:R-:W-:Y:S05]  /*5320*/  BSYNC B1 ;  /* 0x0000000000017941 */ /* 0x000fea0003800000 */
.L_x_1685:
        /* <DEDUP_REMOVED lines=70> */
.L_x_1696:
[----:B------:R-:W-:Y:S05]  /*5790*/  BSYNC B0 ;  /* 0x0000000000007941 */ /* 0x000fea0003800000 */
.L_x_1695:
        /* <DEDUP_REMOVED lines=55> */
.L_x_1698:
[----:B------:R-:W-:Y:S05]  /*5b10*/  BSYNC B0 ;  /* 0x0000000000007941 */ /* 0x000fea0003800000 */
.L_x_1697:
        /* <DEDUP_REMOVED lines=55> */
.L_x_1700:
[----:B------:R-:W-:Y:S05]  /*5e90*/  BSYNC B0 ;  /* 0x0000000000007941 */ /* 0x000fea0003800000 */
.L_x_1699:
        /* <DEDUP_REMOVED lines=54> */
.L_x_1694:
[----:B------:R-:W-:Y:S05]  /*6200*/  BSYNC B1 ;  /* 0x0000000000017941 */ /* 0x000fea0003800000 */
.L_x_1693:
        /* <DEDUP_REMOVED lines=19> */
[----:B------:R-:W-:Y:S04]  /*6340*/  IMAD.WIDE.U32 R44, R198, 0x60, R122 ;  /* 0x00000060c62c7825 */ /* 0x000fe800078e007a */
[----:B------:R-:W-:Y:S01]  /*6350*/  IMAD.WIDE.U32 R54, R60, 0x60, R128 ;  /* 0x000000603c367825 */ /* 0x000fe200078e0080 */
[----:B------:R-:W-:Y:S05]  /*6360*/  IADD3 R45, R45, R42, RZ ;  /* 0x0000002a2d2d7210 */ /* 0x000fea0007ffe0ff */
[----:B--234-:R1:W2:Y:S08]  /*6370*/  LD.E.128 R24, desc[UR6][R44.64] ;  /* 0x000000062c187980 */ /* 0x01c2b0000c101d00 */
        /* <DEDUP_REMOVED lines=49> */
.L_x_1704:
[----:B------:R-:W-:Y:S05]  /*6690*/  BSYNC B0 ;  /* 0x0000000000007941 */ /* 0x000fea0003800000 */
.L_x_1703:
        /* <DEDUP_REMOVED lines=55> */
.L_x_1706:
[----:B------:R-:W-:Y:S05]  /*6a10*/  BSYNC B0 ;  /* 0x0000000000007941 */ /* 0x000fea0003800000 */
.L_x_1705:
        /* <DEDUP_REMOVED lines=55> */
.L_x_1708:
[----:B------:R-:W-:Y:S05]  /*6d90*/  BSYNC B0 ;  /* 0x0000000000007941 */ /* 0x000fea0003800000 */
.L_x_1707:
[----:B------:R-:W-:Y:S05]  /*6da0*/  @P1 BRA `(.L_x_1702) ;  /* 0x0000000000d41947 */ /* 0x000fea0003800000 */
[----:B------:R-:W-:Y:S02]  /*6db0*/  LEA R38, P1, R114, R122, 0x1 ;  /* 0x0000007a72267211 */ /* 0x000fe400078208ff */
[----:B------:R-:W-:Y:S02]  /*6dc0*/  ISETP.GE.AND P0, PT, R10, R15, PT ;  /* 0x0000000f0a00720c */ /* 0x000fe40003f06270 */
[----:B------:R-:W-:Y:S02]  /*6dd0*/  LEA.HI.X R39, R114, R123, R113, 0x1, P1 ;  /* 0x0000007b72277211 */ /* 0x000fe400008f0c71 */
[C---:B------:R-:W-:Y:S03]  /*6de0*/  LEA R44, P1, R72.reuse, R128, 0x1 ;  /* 0x00000080482c7211 */ /* 0x040fe600078208ff */
[----:B-1234-:R-:W2:Y:S01]  /*6df0*/  LD.E.128 R24, desc[UR6][R38.64] ;  /* 0x0000000626187980 */ /* 0x01eea2000c101d00 */
        /* <DEDUP_REMOVED lines=48> */
.L_x_1702:
[----:B------:R-:W-:Y:S05]  /*7100*/  BSYNC B1 ;  /* 0x0000000000017941 */ /* 0x000fea0003800000 */
.L_x_1701:
[----:B------:R-:W2:Y:S02]  /*7110*/  LD.E R3, desc[UR6][R18.64+0xd0] ;  /* 0x0000d00612037980 */ /* 0x000ea4000c101900 */
[----:B--2---:R-:W-:Y:S05]  /*7120*/  IMAD.U32 R3, R3, -0x20, RZ ;  /* 0xffffffe003037824 */ /* 0x004fea00078e00ff */
[C---:B------:R-:W-:Y:S02]  /*7130*/  LEA R20, P1, R3.reuse, R20, 0x1 ;  /* 0x0000001403147211 */ /* 0x040fe400078208ff */
[C---:B------:R-:W-:Y:S02]  /*7140*/  LEA R50, P0, R3.reuse, R50, 0x1 ;  /* 0x0000003203327211 */ /* 0x040fe400078008ff */
[C---:B------:R-:W-:Y:S02]  /*7150*/  LEA.HI.X.SX32 R21, R3.reuse, R21, 0x1, P1 ;  /* 0x0000001503157211 */ /* 0x040fe400008f0eff */
[----:B------:R-:W-:Y:S01]  /*7160*/  LEA.HI.X.SX32 R51, R3, R51, 0x1, P0 ;  /* 0x0000003303337211 */ /* 0x000fe200000f0eff */
[----:B------:R-:W-:Y:S05]  /*7170*/  BRA `(.L_x_1709) ;  /* 0x0000006c00687947 */ /* 0x000fea0003800000 */
.L_x_1676:
        /* <DEDUP_REMOVED lines=29> */
[----:B-1----:R-:W3:Y:S03]  /*7350*/  LD.E.128 R28, desc[UR6][R22.64] ;  /* 0x00000006161c7980 */ /* 0x002ee6000c101d00 */
        /* <DEDUP_REMOVED lines=65> */
.L_x_1715:
[----:B------:R-:W-:Y:S05]  /*7770*/  BSYNC B0 ;  /* 0x0000000000007941 */ /* 0x000fea0003800000 */
.L_x_1714:
[----:B-----5:R3:W-:Y:S02]  /*7780*/  ST.E.128 desc[UR6][R128.64], R36 ;  /* 0x0000002480007985 */ /* 0x0207e4000c101d06 */
.L_x_1713:
[----:B------:R-:W-:Y:S05]  /*7790*/  BSYNC B1 ;  /* 0x0000000000017941 */ /* 0x000fea0003800000 */
.L_x_1712:
[----:B------:R-:W-:Y:S01]  /*77a0*/  ISETP.GE.AND P0, PT, R12, R201, PT ;  /* 0x000000c90c00720c */ /* 0x000fe20003f06270 */
[----:B------:R-:W-:Y:S11]  /*77b0*/  BSSY B1, `(.L_x_1716) ;  /* 0x000005e000017945 */ /* 0x000ff60003800000 */
[----:B------:R-:W-:Y:S01]  /*77c0*/  @!UPT UIADD3 URZ, URZ, URZ, URZ ;  /* 0x0000003f3f3ff290 */ /* 0x000fe2000fffe03f */
[----:B------:R-:W-:Y:S05]  /*77d0*/  @P0 BRA `(.L_x_1717) ;  /* 0x00000004006c0947 */ /* 0x000fea0003800000 */
[----:B---3--:R3:W5:Y:S01]  /*77e0*/  LD.E.128 R36, desc[UR6][R122.64+0x80] ;  /* 0x000080067a247980 */ /* 0x008762000c101d00 */
[----:B------:R-:W-:Y:S01]  /*77f0*/  ISETP.GE.AND P0, PT, R12, R15, PT ;  /* 0x0000000f0c00720c */ /* 0x000fe20003f06270 */
[----:B------:R-:W-:Y:S11]  /*7800*/  BSSY B0, `(.L_x_1718) ;  /* 0x0000057000007945 */ /* 0x000ff60003800000 */
[----:B------:R-:W-:Y:S01]  /*7810*/  @!UPT UIADD3 URZ, URZ, URZ, URZ ;  /* 0x0000003f3f3ff290 */ /* 0x000fe2000fffe03f */
        /* <DEDUP_REMOVED lines=15> */
[----:B------:R-:W-:Y:S02]  /*7910*/  LEA R214, P0, R209, R124, 0x1 ;  /* 0x0000007cd1d67211 */ /* 0x000fe400078008ff */
[----:B------:R-:W-:Y:S02]  /*7920*/  LEA.HI.X.SX32 R23, R211, R123, 0x1, P1 ;  /* 0x0000007bd3177211 */ /* 0x000fe400008f0eff */
[----:B------:R-:W-:Y:S02]  /*7930*/  LEA.HI.X.SX32 R215, R209, R125, 0x1, P0 ;  /* 0x0000007dd1d77211 */ /* 0x000fe400000f0eff */
[----:B------:R-:W-:Y:S01]  /*7940*/  @P2 IADD3 R213, -R207, RZ, RZ ;  /* 0x000000ffcfd52210 */ /* 0x000fe20007ffe1ff */
[----:B-1----:R-:W4:Y:S03]  /*7950*/  LD.E.128 R28, desc[UR6][R22.64+0x80] ;  /* 0x00008006161c7980 */ /* 0x002f26000c101d00 */
[C---:B------:R-:W-:Y:S04]  /*7960*/  LEA R40, P0, R213.reuse, R126, 0x1 ;  /* 0x0000007ed5287211 */ /* 0x040fe800078008ff */
[----:B------:R-:W-:Y:S01]  /*7970*/  LEA.HI.X.SX32 R41, R213, R127, 0x1, P0 ;  /* 0x0000007fd5297211 */ /* 0x000fe200000f0eff */
[----:B------:R-:W2:Y:S08]  /*7980*/  LD.E.128 R208, desc[UR6][R214.64+0x80] ;  /* 0x00008006d6d07980 */ /* 0x000eb0000c101d00 */
[----:B------:R1:W3:Y:S02]  /*7990*/  LD.E.128 R52, desc[UR6][R40.64+0x80] ;  /* 0x0000800628347980 */ /* 0x0002e4000c101d00 */
[----:B-1----:R-:W-:Y:S02]  /*79a0*/  HADD2.F32 R40, -RZ, R59.H0_H0 ;  /* 0x2000003bff287230 */ /* 0x002fe40000004100 */
[--C-:B--2---:R-:W-:Y:S01]  /*79b0*/  HADD2.F32 R34, -RZ, R208.reuse.H0_H0 ;  /* 0x200000d0ff227230 */ /* 0x104fe20000004100 */
[----:B----4-:R-:W-:Y:S01]  /*79c0*/  MOV R33, R28 ;  /* 0x0000001c00217202 */ /* 0x010fe20000000f00 */
        /* <DEDUP_REMOVED lines=18> */
[--C-:B---3--:R-:W-:Y:S02]  /*7af0*/  HADD2.F32 R36, -RZ, R52.reuse.H0_H0 ;  /* 0x20000034ff247230 */ /* 0x108fe40000004100 */
        /* <DEDUP_REMOVED lines=39> */
.L_x_1719:
[----:B------:R-:W-:Y:S05]  /*7d70*/  BSYNC B0 ;  /* 0x0000000000007941 */ /* 0x000fea0003800000 */
.L_x_1718:
[----:B-----5:R4:W-:Y:S02]  /*7d80*/  ST.E.128 desc[UR6][R128.64+0x80], R36 ;  /* 0x0000802480007985 */ /* 0x0209e4000c101d06 */
.L_x_1717:
[----:B------:R-:W-:Y:S05]  /*7d90*/  BSYNC B1 ;  /* 0x0000000000017941 */ /* 0x000fea0003800000 */
.L_x_1716:
[----:B------:R-:W-:Y:S01]  /*7da0*/  ISETP.GE.AND P0, PT, R11, R201, PT ;  /* 0x000000c90b00720c */ /* 0x000fe20003f06270 */
[----:B------:R-:W-:Y:S11]  /*7db0*/  BSSY B1, `(.L_x_1720) ;  /* 0x000005e000017945 */ /* 0x000ff60003800000 */
[----:B------:R-:W-:Y:S01]  /*7dc0*/  @!UPT UIADD3 URZ, URZ, URZ, URZ ;  /* 0x0000003f3f3ff290 */ /* 0x000fe2000fffe03f */
[----:B------:R-:W-:Y:S05]  /*7dd0*/  @P0 BRA `(.L_x_1721) ;  /* 0x00000004006c0947 */ /* 0x000fea0003800000 */
[----:B---34-:R3:W5:Y:S01]  /*7de0*/  LD.E.128 R36, desc[UR6][R122.64+0x100] ;  /* 0x000100067a247980 */ /* 0x018762000c101d00 */
        /* <DEDUP_REMOVED lines=88> */
.L_x_1723:
[----:B------:R-:W-:Y:S05]  /*8370*/  BSYNC B0 ;  /* 0x0000000000007941 */ /* 0x000fea0003800000 */
.L_x_1722:
[----:B-----5:R4:W-:Y:S02]  /*8380*/  ST.E.128 desc[UR6][R128.64+0x100], R36 ;  /* 0x0001002480007985 */ /* 0x0209e4000c101d06 */
.L_x_1721:
[----:B------:R-:W-:Y:S05]  /*8390*/  BSYNC B1 ;  /* 0x0000000000017941 */ /* 0x000fea0003800000 */
.L_x_1720:
[----:B------:R-:W-:Y:S11]  /*83a0*/  ISETP.GE.AND P0, PT, R10, R201, PT ;  /* 0x000000c90a00720c */ /* 0x000ff60003f06270 */
[----:B------:R-:W-:Y:S02]  /*83b0*/  @!UPT UIADD3 URZ, URZ, URZ, URZ ;  /* 0x0000003f3f3ff290 */ /* 0x000fe4000fffe03f */
        /* <DEDUP_REMOVED lines=90> */
.L_x_1725:
[----:B------:R-:W-:Y:S05]  /*8960*/  BSYNC B0 ;  /* 0x0000000000007941 */ /* 0x000fea0003800000 */
.L_x_1724:
[----:B-----5:R4:W-:Y:S02]  /*8970*/  ST.E.128 desc[UR6][R128.64+0x180], R36 ;  /* 0x0001802480007985 */ /* 0x0209e4000c101d06 */
.L_x_1711:
[----:B------:R-:W-:Y:S05]  /*8980*/  BSYNC B2 ;  /* 0x0000000000027941 */ /* 0x000fea0003800000 */
.L_x_1710:
        /* <DEDUP_REMOVED lines=14> */
[----:B---34-:R3:W5:Y:S01]  /*8a70*/  LD.E.128 R36, desc[UR6][R208.64] ;  /* 0x00000006d0247980 */ /* 0x018762000c101d00 */
        /* <DEDUP_REMOVED lines=14> */
[C---:B------:R-:W-:Y:S02]  /*8b60*/  LEA R22, P0, R202.reuse, R208, 0x1 ;  /* 0x000000d0ca167211 */ /* 0x040fe400078008ff */
[----:B------:R-:W-:Y:S02]  /*8b70*/  IADD3 R168, P2, R163, R200, RZ ;  /* 0x000000c8a3a87210 */ /* 0x000fe40007f5e0ff */
[----:B------:R-:W-:Y:S02]  /*8b80*/  LEA.HI.X.SX32 R23, R202, R209, 0x1, P0 ;  /* 0x000000d1ca177211 */ /* 0x000fe400000f0eff */
[----:B---3--:R-:W-:Y:S02]  /*8b90*/  LEA R208, P0, R168, R124, 0x1 ;  /* 0x0000007ca8d07211 */ /* 0x008fe400078008ff */
[----:B------:R-:W-:Y:S01]  /*8ba0*/  LEA.HI.X.SX32 R200, R200, R143, 0x1, P2 ;  /* 0x0000008fc8c87211 */ /* 0x000fe200010f0eff */
[----:B-1----:R-:W3:Y:S03]  /*8bb0*/  LD.E.128 R28, desc[UR6][R22.64] ;  /* 0x00000006161c7980 */ /* 0x002ee6000c101d00 */
        /* <DEDUP_REMOVED lines=70> */
.L_x_1731:
[----:B------:R-:W-:Y:S05]  /*9020*/  BSYNC B0 ;  /* 0x0000000000007941 */ /* 0x000fea0003800000 */
.L_x_1730:
[----:B-----5:R4:W-:Y:S02]  /*9030*/  ST.E.128 desc[UR6][R206.64], R36 ;  /* 0x00000024ce007985 */ /* 0x0209e4000c101d06 */
.L_x_1729:
[----:B------:R-:W-:Y:S05]  /*9040*/  BSYNC B1 ;  /* 0x0000000000017941 */ /* 0x000fea0003800000 */
.L_x_1728:
[----:B------:R-:W-:Y:S01]  /*9050*/  ISETP.GE.AND P0, PT, R12, R201, PT ;  /* 0x000000c90c00720c */ /* 0x000fe20003f06270 */
[----:B------:R-:W-:Y:S11]  /*9060*/  BSSY B1, `(.L_x_1732) ;  /* 0x0000065000017945 */ /* 0x000ff60003800000 */
[----:B------:R-:W-:Y:S01]  /*9070*/  @!UPT UIADD3 URZ, URZ, URZ, URZ ;  /* 0x0000003f3f3ff290 */ /* 0x000fe2000fffe03f */
[----:B------:R-:W-:Y:S05]  /*9080*/  @P0 BRA `(.L_x_1733) ;  /* 0x0000000400880947 */ /* 0x000fea0003800000 */
[C---:B---3--:R-:W-:Y:S01]  /*9090*/  LEA R208, P0, R95.reuse, R122, 0x1 ;  /* 0x0000007a5fd07211 */ /* 0x048fe200078008ff */
[----:B------:R-:W-:Y:S01]  /*90a0*/  BSSY B0, `(.L_x_1734) ;  /* 0x000005f000007945 */ /* 0x000fe20003800000 */
[----:B------:R-:W-:Y:S02]  /*90b0*/  ISETP.GE.AND P1, PT, R12, R15, PT ;  /* 0x0000000f0c00720c */ /* 0x000fe40003f26270 */
[----:B------:R-:W-:Y:S02]  /*90c0*/  LEA.HI.X R209, R95, R123, R96, 0x1, P0 ;  /* 0x0000007b5fd17211 */ /* 0x000fe400000f0c60 */
[C---:B----4-:R-:W-:Y:S03]  /*90d0*/  LEA R206, P0, R88.reuse, R128, 0x1 ;  /* 0x0000008058ce7211 */ /* 0x050fe600078008ff */
        /* <DEDUP_REMOVED lines=91> */
.L_x_1735:
[----:B------:R-:W-:Y:S05]  /*9690*/  BSYNC B0 ;  /* 0x0000000000007941 */ /* 0x000fea0003800000 */
.L_x_1734:
[----:B-----5:R4:W-:Y:S02]  /*96a0*/  ST.E.128 desc[UR6][R206.64], R36 ;  /* 0x00000024ce007985 */ /* 0x0209e4000c101d06 */
.L_x_1733:
[----:B------:R-:W-:Y:S05]  /*96b0*/  BSYNC B1 ;  /* 0x0000000000017941 */ /* 0x000fea0003800000 */
.L_x_1732:
[----:B------:R-:W-:Y:S01]  /*96c0*/  ISETP.GE.AND P0, PT, R11, R201, PT ;  /* 0x000000c90b00720c */ /* 0x000fe20003f06270 */
[----:B------:R-:W-:Y:S11]  /*96d0*/  BSSY B1, `(.L_x_1736) ;  /* 0x0000065000017945 */ /* 0x000ff60003800000 */
[----:B------:R-:W-:Y:S01]  /*96e0*/  @!UPT UIADD3 URZ, URZ, URZ, URZ ;  /* 0x0000003f3f3ff290 */ /* 0x000fe2000fffe03f */
[----:B------:R-:W-:Y:S05]  /*96f0*/  @P0 BRA `(.L_x_1737) ;  /* 0x0000000400880947 */ /* 0x000fea0003800000 */
[----:B---3--:R-:W-:Y:S01]  /*9700*/  LEA R208, P0, R99, R122, 0x1 ;  /* 0x0000007a63d07211 */ /* 0x008fe200078008ff */
        /* <DEDUP_REMOVED lines=20> */
[C---:B------:R-:W-:Y:S02]  /*9850*/  IADD3 R200, P2, R151.reuse, R202, RZ ;  /* 0x000000ca97c87210 */ /* 0x040fe40007f5e0ff */
        /* <DEDUP_REMOVED lines=74> */
.L_x_1739:
[----:B------:R-:W-:Y:S05]  /*9d00*/  BSYNC B0 ;  /* 0x0000000000007941 */ /* 0x000fea0003800000 */
.L_x_1738:
[----:B-----5:R4:W-:Y:S02]  /*9d10*/  ST.E.128 desc[UR6][R206.64], R36 ;  /* 0x00000024ce007985 */ /* 0x0209e4000c101d06 */
.L_x_1737:
[----:B------:R-:W-:Y:S05]  /*9d20*/  BSYNC B1 ;  /* 0x0000000000017941 */ /* 0x000fea0003800000 */
.L_x_1736:
[----:B------:R-:W-:Y:S11]  /*9d30*/  ISETP.GE.AND P0, PT, R10, R201, PT ;  /* 0x000000c90a00720c */ /* 0x000ff60003f06270 */
[----:B------:R-:W-:Y:S02]  /*9d40*/  @!UPT UIADD3 URZ, URZ, URZ, URZ ;  /* 0x0000003f3f3ff290 */ /* 0x000fe4000fffe03f */
        /* <DEDUP_REMOVED lines=97> */
.L_x_1741:
[----:B------:R-:W-:Y:S05]  /*a360*/  BSYNC B0 ;  /* 0x0000000000007941 */ /* 0x000fea0003800000 */
.L_x_1740:
[----:B-----5:R4:W-:Y:S02]  /*a370*/  ST.E.128 desc[UR6][R206.64], R36 ;  /* 0x00000024ce007985 */ /* 0x0209e4000c101d06 */
.L_x_1727:
[----:B------:R-:W-:Y:S05]  /*a380*/  BSYNC B2 ;  /* 0x0000000000027941 */ /* 0x000fea0003800000 */
.L_x_1726:
        /* <DEDUP_REMOVED lines=105> */
.L_x_1747:
[----:B------:R-:W-:Y:S05]  /*aa20*/  BSYNC B0 ;  /* 0x0000000000007941 */ /* 0x000fea0003800000 */
.L_x_1746:
[----:B-----5:R4:W-:Y:S02]  /*aa30*/  ST.E.128 desc[UR6][R206.64], R36 ;  /* 0x00000024ce007985 */ /* 0x0209e4000c101d06 */
.L_x_1745:
[----:B------:R-:W-:Y:S05]  /*aa40*/  BSYNC B1 ;  /* 0x0000000000017941 */ /* 0x000fea0003800000 */
.L_x_1744:
        /* <DEDUP_REMOVED lines=8> */
[C---:B----4-:R-:W-:Y:S03]  /*aad0*/  LEA R206, P0, R86.reuse, R128, 0x1 ;  /* 0x0000008056ce7211 */ /* 0x050fe600078008ff */
[----:B---3--:R3:W5:Y:S01]  /*aae0*/  LD.E.128 R36, desc[UR6][R210.64] ;  /* 0x00000006d2247980 */ /* 0x008762000c101d00 */
        /* <DEDUP_REMOVED lines=19> */
[C---:B---3--:R-:W-:Y:S01]  /*ac20*/  LEA R210, P0, R168.reuse, R124, 0x1 ;  /* 0x0000007ca8d27211 */ /* 0x048fe200078008ff */
[----:B-1----:R-:W3:Y:S01]  /*ac30*/  LD.E.128 R28, desc[UR6][R22.64] ;  /* 0x00000006161c7980 */ /* 0x002ee2000c101d00 */
[----:B------:R-:W-:Y:S02]  /*ac40*/  @P1 IADD3 R215, -R213, RZ, RZ ;  /* 0x000000ffd5d71210 */ /* 0x000fe40007ffe1ff */
[----:B------:R-:W-:Y:S02]  /*ac50*/  LEA.HI.X R211, R168, R125, R209, 0x1, P0 ;  /* 0x0000007da8d37211 */ /* 0x000fe400000f0cd1 */
[----:B------:R-:W-:Y:S04]  /*ac60*/  IADD3 R213, P0, R150, R215, RZ ;  /* 0x000000d796d57210 */ /* 0x000fe80007f1e0ff */
[----:B------:R-:W-:Y:S01]  /*ac70*/  LEA.HI.X.SX32 R168, R215, R138, 0x1, P0 ;  /* 0x0000008ad7a87211 */ /* 0x000fe200000f0eff */
[----:B------:R-:W4:Y:S01]  /*ac80*/  LD.E.128 R208, desc[UR6][R210.64] ;  /* 0x00000006d2d07980 */ /* 0x000f22000c101d00 */
        /* <DEDUP_REMOVED lines=64> */
.L_x_1751:
[----:B------:R-:W-:Y:S05]  /*b090*/  BSYNC B0 ;  /* 0x0000000000007941 */ /* 0x000fea0003800000 */
.L_x_1750:
[----:B-----5:R4:W-:Y:S02]  /*b0a0*/  ST.E.128 desc[UR6][R206.64], R36 ;  /* 0x00000024ce007985 */ /* 0x0209e4000c101d06 */
.L_x_1749:
[----:B------:R-:W-:Y:S05]  /*b0b0*/  BSYNC B1 ;  /* 0x0000000000017941 */ /* 0x000fea0003800000 */
.L_x_1748:
[----:B------:R-:W-:Y:S01]  /*b0c0*/  ISETP.GE.AND P0, PT, R11, R201, PT ;  /* 0x000000c90b00720c */ /* 0x000fe20003f06270 */
[----:B------:R-:W-:Y:S11]  /*b0d0*/  BSSY B1, `(.L_x_1752) ;  /* 0x0000065000017945 */ /* 0x000ff60003800000 */
[----:B------:R-:W-:Y:S01]  /*b0e0*/  @!UPT UIADD3 URZ, URZ, URZ, URZ ;  /* 0x0000003f3f3ff290 */ /* 0x000fe2000fffe03f */
[----:B------:R-:W-:Y:S05]  /*b0f0*/  @P0 BRA `(.L_x_1753) ;  /* 0x0000000400880947 */ /* 0x000fea0003800000 */
[C---:B------:R-:W-:Y:S01]  /*b100*/  LEA R42, P0, R102.reuse, R122, 0x1 ;  /* 0x0000007a662a7211 */ /* 0x040fe200078008ff */
[----:B------:R-:W-:Y:S01]  /*b110*/  BSSY B0, `(.L_x_1754) ;  /* 0x000005f000007945 */ /* 0x000fe20003800000 */
[----:B------:R-:W-:Y:S02]  /*b120*/  ISETP.GE.AND P1, PT, R11, R15, PT ;  /* 0x0000000f0b00720c */ /* 0x000fe40003f26270 */
[----:B------:R-:W-:Y:S02]  /*b130*/  LEA.HI.X R43, R102, R123, R101, 0x1, P0 ;  /* 0x0000007b662b7211 */ /* 0x000fe400000f0c65 */
[C---:B----4-:R-:W-:Y:S03]  /*b140*/  LEA R206, P0, R82.reuse, R128, 0x1 ;  /* 0x0000008052ce7211 */ /* 0x050fe600078008ff */
[----:B---3--:R3:W5:Y:S01]  /*b150*/  LD.E.128 R36, desc[UR6][R42.64] ;  /* 0x000000062a247980 */ /* 0x008762000c101d00 */
[----:B------:R-:W-:Y:S05]  /*b160*/  LEA.HI.X R207, R82, R129, R81, 0x1, P0 ;  /* 0x0000008152cf7211 */ /* 0x000fea00000f0c51 */
[----:B------:R-:W-:Y:S05]  /*b170*/  @P1 BRA `(.L_x_1755) ;  /* 0x0000000400601947 */ /* 0x000fea0003800000 */
[----:B-1----:R-:W-:Y:S02]  /*b180*/  LEA.HI R6, R15, R15, RZ, 0x1 ;  /* 0x0000000f0f067211 */ /* 0x002fe400078f08ff */
        /* <DEDUP_REMOVED lines=15> */
[C---:B------:R-:W-:Y:S01]  /*b280*/  LEA R208, P0, R5.reuse, R124, 0x1 ;  /* 0x0000007c05d07211 */ /* 0x040fe200078008ff */
[----:B------:R-:W4:Y:S01]  /*b290*/  LD.E.128 R28, desc[UR6][R22.64] ;  /* 0x00000006161c7980 */ /* 0x000f22000c101d00 */
[----:B------:R-:W-:Y:S02]  /*b2a0*/  MOV R7, RZ ;  /* 0x000000ff00077202 */ /* 0x000fe40000000f00 */
[----:B------:R-:W-:Y:S02]  /*b2b0*/  @P1 IADD3 R7, -R6, RZ, RZ ;  /* 0x000000ff06071210 */ /* 0x000fe40007ffe1ff */
[----:B------:R-:W-:Y:S02]  /*b2c0*/  LEA.HI.X R209, R5, R125, R8, 0x1, P0 ;  /* 0x0000007d05d17211 */ /* 0x000fe400000f0c08 */
[----:B------:R-:W-:Y:S04]  /*b2d0*/  IADD3 R5, P0, R148, R7, RZ ;  /* 0x0000000794057210 */ /* 0x000fe80007f1e0ff */
[----:B------:R-:W-:Y:S01]  /*b2e0*/  LEA.HI.X.SX32 R6, R7, R136, 0x1, P0 ;  /* 0x0000008807067211 */ /* 0x000fe200000f0eff */
[----:B------:R-:W2:Y:S01]  /*b2f0*/  LD.E.128 R208, desc[UR6][R208.64] ;  /* 0x00000006d0d07980 */ /* 0x000ea2000c101d00 */
[C---:B------:R-:W-:Y:S04]  /*b300*/  LEA R40, P0, R5.reuse, R126, 0x1 ;  /* 0x0000007e05287211 */ /* 0x040fe800078008ff */
[----:B------:R-:W-:Y:S05]  /*b310*/  LEA.HI.X R41, R5, R127, R6, 0x1, P0 ;  /* 0x0000007f05297211 */ /* 0x000fea00000f0c06 */
        /* <DEDUP_REMOVED lines=62> */
.L_x_1755:
[----:B------:R-:W-:Y:S05]  /*b700*/  BSYNC B0 ;  /* 0x0000000000007941 */ /* 0x000fea0003800000 */
.L_x_1754:
[----:B-----5:R4:W-:Y:S02]  /*b710*/  ST.E.128 desc[UR6][R206.64], R36 ;  /* 0x00000024ce007985 */ /* 0x0209e4000c101d06 */
.L_x_1753:
[----:B------:R-:W-:Y:S05]  /*b720*/  BSYNC B1 ;  /* 0x0000000000017941 */ /* 0x000fea0003800000 */
.L_x_1752:
[----:B------:R-:W-:Y:S11]  /*b730*/  ISETP.GE.AND P0, PT, R10, R201, PT ;  /* 0x000000c90a00720c */ /* 0x000ff60003f06270 */
[----:B------:R-:W-:Y:S02]  /*b740*/  @!UPT UIADD3 URZ, URZ, URZ, URZ ;  /* 0x0000003f3f3ff290 */ /* 0x000fe4000fffe03f */
[----:B------:R-:W-:Y:S05]  /*b750*/  @P0 BRA `(.L_x_1743) ;  /* 0x0000000400840947 */ /* 0x000fea0003800000 */
[----:B------:R-:W-:Y:S01]  /*b760*/  LEA R2, P0, R110, R122, 0x1 ;  /* 0x0000007a6e027211 */ /* 0x000fe200078008ff */
[----:B------:R-:W-:Y:S01]  /*b770*/  BSSY B0, `(.L_x_1756) ;  /* 0x000005e000007945 */ /* 0x000fe20003800000 */
[----:B------:R-:W-:Y:S02]  /*b780*/  ISETP.GE.AND P1, PT, R10, R15, PT ;  /* 0x0000000f0a00720c */ /* 0x000fe40003f26270 */
[----:B------:R-:W-:Y:S02]  /*b790*/  LEA.HI.X R3, R110, R123, R109, 0x1, P0 ;  /* 0x0000007b6e037211 */ /* 0x000fe400000f0c6d */
[C---:B------:R-:W-:Y:S03]  /*b7a0*/  LEA R44, P0, R76.reuse, R128, 0x1 ;  /* 0x000000804c2c7211 */ /* 0x040fe600078008ff */
[----:B-1----:R1:W5:Y:S01]  /*b7b0*/  LD.E.128 R28, desc[UR6][R2.64] ;  /* 0x00000006021c7980 */ /* 0x002362000c101d00 */
        /* <DEDUP_REMOVED lines=8> */
[----:B---345:R-:W-:Y:S02]  /*b840*/  MOV R39, R29 ;  /* 0x0000001d00277202 */ /* 0x038fe40000000f00 */
[----:B------:R-:W-:Y:S02]  /*b850*/  MOV R36, R30 ;  /* 0x0000001e00247202 */ /* 0x000fe40000000f00 */
[----:B------:R-:W-:Y:S05]  /*b860*/  MOV R37, R31 ;  /* 0x0000001f00257202 */ /* 0x000fea0000000f00 */
[C---:B------:R-:W-:Y:S02]  /*b870*/  @P1 IADD3 R4, -R5.reuse, RZ, RZ ;  /* 0x000000ff05041210 */ /* 0x040fe40007ffe1ff */
[----:B------:R-:W-:Y:S02]  /*b880*/  @P1 IADD3 R7, -R5, RZ, RZ ;  /* 0x000000ff05071210 */ /* 0x000fe40007ffe1ff */
[----:B-1----:R-:W-:Y:S02]  /*b890*/  LEA R2, P0, R4, R2, 0x1 ;  /* 0x0000000204027211 */ /* 0x002fe400078008ff */
[----:B------:R-:W-:Y:S02]  /*b8a0*/  IADD3 R0, P2, R146, R7, RZ ;  /* 0x0000000792007210 */ /* 0x000fe40007f5e0ff */
[----:B------:R-:W-:Y:S02]  /*b8b0*/  LEA.HI.X.SX32 R3, R4, R3, 0x1, P0 ;  /* 0x0000000304037211 */ /* 0x000fe400000f0eff */
[C---:B------:R-:W-:Y:S02]  /*b8c0*/  LEA R40, P0, R0.reuse, R124, 0x1 ;  /* 0x0000007c00287211 */ /* 0x040fe400078008ff */
[-C--:B------:R-:W-:Y:S01]  /*b8d0*/  LEA.HI.X.SX32 R7, R7, R134.reuse, 0x1, P2 ;  /* 0x0000008607077211 */ /* 0x080fe200010f0eff */
[----:B------:R-:W3:Y:S01]  /*b8e0*/  LD.E.128 R24, desc[UR6][R2.64] ;  /* 0x0000000602187980 */ /* 0x000ee2000c101d00 */
[----:B------:R-:W-:Y:S02]  /*b8f0*/  @P1 IADD3 R23, -R5, RZ, RZ ;  /* 0x000000ff05171210 */ /* 0x000fe40007ffe1ff */
[----:B------:R-:W-:Y:S02]  /*b900*/  LEA.HI.X R41, R0, R125, R7, 0x1, P0 ;  /* 0x0000007d00297211 */ /* 0x000fe400000f0c07 */
[----:B------:R-:W-:Y:S04]  /*b910*/  IADD3 R7, P0, R146, R23, RZ ;  /* 0x0000001792077210 */ /* 0x000fe80007f1e0ff */
[----:B------:R-:W4:Y:S01]  /*b920*/  LD.E.128 R40, desc[UR6][R40.64] ;  /* 0x0000000628287980 */ /* 0x000f22000c101d00 */
[----:B------:R-:W-:Y:S02]  /*b930*/  LEA.HI.X.SX32 R0, R23, R134, 0x1, P0 ;  /* 0x0000008617007211 */ /* 0x000fe400000f0eff */
[C---:B------:R-:W-:Y:S04]  /*b940*/  LEA R4, P0, R7.reuse, R126, 0x1 ;  /* 0x0000007e07047211 */ /* 0x040fe800078008ff */
[----:B------:R-:W-:Y:S05]  /*b950*/  LEA.HI.X R5, R7, R127, R0, 0x1, P0 ;  /* 0x0000007f07057211 */ /* 0x000fea00000f0c00 */
[----:B------:R1:W2:Y:S01]  /*b960*/  LD.E.128 R32, desc[UR6][R4.64] ;  /* 0x0000000604207980 */ /* 0x0002a2000c101d00 */
[--C-:B---3--:R-:W-:Y:S01]  /*b970*/  HADD2.F32 R29, -RZ, R24.reuse.H0_H0 ;  /* 0x20000018ff1d7230 */ /* 0x108fe20000004100 */
[----:B------:R-:W-:Y:S01]  /*b980*/  MOV R23, R27 ;  /* 0x0000001b00177202 */ /* 0x000fe20000000f00 */
        /* <DEDUP_REMOVED lines=27> */
[----:B--2---:R-:W-:Y:S02]  /*bb40*/  HADD2.F32 R22, -RZ, R32.H0_H0 ;  /* 0x20000020ff167230 */ /* 0x004fe40000004100 */
        /* <DEDUP_REMOVED lines=32> */
.L_x_1757:
[----:B------:R-:W-:Y:S05]  /*bd50*/  BSYNC B0 ;  /* 0x0000000000007941 */ /* 0x000fea0003800000 */
.L_x_1756:
[----:B-----5:R1:W-:Y:S02]  /*bd60*/  ST.E.128 desc[UR6][R44.64], R28 ;  /* 0x0000001c2c007985 */ /* 0x0203e4000c101d06 */
.L_x_1743:
[----:B------:R-:W-:Y:S05]  /*bd70*/  BSYNC B2 ;  /* 0x0000000000027941 */ /* 0x000fea0003800000 */
.L_x_1742:
        /* <DEDUP_REMOVED lines=13> */
[----:B-1----:R-:W-:Y:S01]  /*be50*/  IMAD R3, R61, 0x60, RZ ;  /* 0x000000603d037824 */ /* 0x002fe200078e02ff */
        /* <DEDUP_REMOVED lines=8> */
[----:B---345:R-:W-:Y:S02]  /*bee0*/  MOV R39, R29 ;  /* 0x0000001d00277202 */ /* 0x038fe40000000f00 */
        /* <DEDUP_REMOVED lines=11> */
[----:B------:R-:W3:Y:S03]  /*bfa0*/  LD.E.128 R24, desc[UR6][R2.64] ;  /* 0x0000000602187980 */ /* 0x000ee6000c101d00 */
        /* <DEDUP_REMOVED lines=8> */
[----:B------:R2:W2:Y:S01]  /*c030*/  LD.E.128 R32, desc[UR6][R4.64] ;  /* 0x0000000604207980 */ /* 0x0004a2000c101d00 */
[--C-:B---3--:R-:W-:Y:S01]  /*c040*/  HADD2.F32 R29, -RZ, R24.reuse.H0_H0 ;  /* 0x20000018ff1d7230 */ /* 0x108fe20000004100 */
[----:B-1----:R-:W-:Y:S01]  /*c050*/  MOV R23, R27 ;  /* 0x0000001b00177202 */ /* 0x002fe20000000f00 */
[----:B------:R-:W-:Y:S01]  /*c060*/  HADD2.F32 R27, -RZ, R24.H1_H1 ;  /* 0x30000018ff1b7230 */ /* 0x000fe20000004100 */
[----:B------:R-:W-:Y:S01]  /*c070*/  MOV R22, R26 ;  /* 0x0000001a00167202 */ /* 0x000fe20000000f00 */
[--C-:B------:R-:W-:Y:S02]  /*c080*/  HADD2.F32 R24, -RZ, R25.reuse.H0_H0 ;  /* 0x20000019ff187230 */ /* 0x100fe40000004100 */
[----:B------:R-:W-:Y:S02]  /*c090*/  HADD2.F32 R25, -RZ, R25.H1_H1 ;  /* 0x30000019ff197230 */ /* 0x000fe40000004100 */
[----:B------:R-:W-:Y:S02]  /*c0a0*/  HADD2.F32 R26, -RZ, R39.H0_H0 ;  /* 0x20000027ff1a7230 */ /* 0x000fe40000004100 */
[--C-:B----4-:R-:W-:Y:S02]  /*c0b0*/  HADD2.F32 R3, -RZ, R41.reuse.H0_H0 ;  /* 0x20000029ff037230 */ /* 0x110fe40000004100 */
[----:B--2---:R-:W-:Y:S02]  /*c0c0*/  HADD2.F32 R4, -RZ, R41.H1_H1 ;  /* 0x30000029ff047230 */ /* 0x004fe40000004100 */
        /* <DEDUP_REMOVED lines=53> */
.L_x_1763:
[----:B------:R-:W-:Y:S05]  /*c420*/  BSYNC B0 ;  /* 0x0000000000007941 */ /* 0x000fea0003800000 */
.L_x_1762:
[----:B-----5:R1:W-:Y:S02]  /*c430*/  ST.E.128 desc[UR6][R44.64], R28 ;  /* 0x0000001c2c007985 */ /* 0x0203e4000c101d06 */
.L_x_1761:
[----:B------:R-:W-:Y:S05]  /*c440*/  BSYNC B1 ;  /* 0x0000000000017941 */ /* 0x000fea0003800000 */
.L_x_1760:
        /* <DEDUP_REMOVED lines=22> */
[C---:B-1----:R-:W-:Y:S02]  /*c5b0*/  LEA R2, P0, R6.reuse, R2, 0x1 ;  /* 0x0000000206027211 */ /* 0x042fe400078008ff */
        /* <DEDUP_REMOVED lines=76> */
.L_x_1767:
[----:B------:R-:W-:Y:S05]  /*ca80*/  BSYNC B0 ;  /* 0x0000000000007941 */ /* 0x000fea0003800000 */
.L_x_1766:
[----:B-----5:R1:W-:Y:S02]  /*ca90*/  ST.E.128 desc[UR6][R44.64], R28 ;  /* 0x0000001c2c007985 */ /* 0x0203e4000c101d06 */
.L_x_1765:
[----:B------:R-:W-:Y:S05]  /*caa0*/  BSYNC B1 ;  /* 0x0000000000017941 */ /* 0x000fea0003800000 */
.L_x_1764:
        /* <DEDUP_REMOVED lines=22> */
[----:B-1----:R-:W-:Y:S02]  /*cc10*/  LEA R2, P0, R5, R2, 0x1 ;  /* 0x0000000205027211 */ /* 0x002fe400078008ff */
        /* <DEDUP_REMOVED lines=76> */
.L_x_1771:
[----:B------:R-:W-:Y:S05]  /*d0e0*/  BSYNC B0 ;  /* 0x0000000000007941 */ /* 0x000fea0003800000 */
.L_x_1770:
[----:B-----5:R1:W-:Y:S02]  /*d0f0*/  ST.E.128 desc[UR6][R44.64], R28 ;  /* 0x0000001c2c007985 */ /* 0x0203e4000c101d06 */
.L_x_1769:
[----:B------:R-:W-:Y:S05]  /*d100*/  BSYNC B1 ;  /* 0x0000000000017941 */ /* 0x000fea0003800000 */
.L_x_1768:
[----:B------:R-:W-:Y:S11]  /*d110*/  ISETP.GE.AND P0, PT, R10, R201, PT ;  /* 0x000000c90a00720c */ /* 0x000ff60003f06270 */
[----:B------:R-:W-:Y:S02]  /*d120*/  @!UPT UIADD3 URZ, URZ, URZ, URZ ;  /* 0x0000003f3f3ff290 */ /* 0x000fe4000fffe03f */
        /* <DEDUP_REMOVED lines=25> */
[----:B------:R1:W3:Y:S01]  /*d2c0*/  LD.E.128 R24, desc[UR6][R2.64] ;  /* 0x0000000602187980 */ /* 0x0002e2000c101d00 */
[----:B------:R-:W-:Y:S02]  /*d2d0*/  @P1 IADD3 R23, -R5, RZ, RZ ;  /* 0x000000ff05171210 */ /* 0x000fe40007ffe1ff */
[----:B------:R-:W-:Y:S02]  /*d2e0*/  LEA.HI.X R41, R0, R125, R7, 0x1, P0 ;  /* 0x0000007d00297211 */ /* 0x000fe400000f0c07 */
[----:B------:R-:W-:Y:S04]  /*d2f0*/  IADD3 R7, P0, R144, R23, RZ ;  /* 0x0000001790077210 */ /* 0x000fe80007f1e0ff */
[----:B------:R-:W1:Y:S01]  /*d300*/  LD.E.128 R40, desc[UR6][R40.64] ;  /* 0x0000000628287980 */ /* 0x000e62000c101d00 */
[----:B------:R-:W-:Y:S02]  /*d310*/  LEA.HI.X.SX32 R0, R23, R132, 0x1, P0 ;  /* 0x0000008417007211 */ /* 0x000fe400000f0eff */
[C---:B------:R-:W-:Y:S04]  /*d320*/  LEA R4, P0, R7.reuse, R126, 0x1 ;  /* 0x0000007e07047211 */ /* 0x040fe800078008ff */
[----:B------:R-:W-:Y:S05]  /*d330*/  LEA.HI.X R5, R7, R127, R0, 0x1, P0 ;  /* 0x0000007f07057211 */ /* 0x000fea00000f0c00 */
[----:B------:R4:W2:Y:S01]  /*d340*/  LD.E.128 R32, desc[UR6][R4.64] ;  /* 0x0000000604207980 */ /* 0x0008a2000c101d00 */
[--C-:B-1----:R-:W-:Y:S01]  /*d350*/  HADD2.F32 R3, -RZ, R41.reuse.H0_H0 ;  /* 0x20000029ff037230 */ /* 0x102fe20000004100 */
[----:B---3--:R-:W-:Y:S01]  /*d360*/  MOV R23, R25 ;  /* 0x0000001900177202 */ /* 0x008fe20000000f00 */
[----:B----4-:R-:W-:Y:S01]  /*d370*/  HADD2.F32 R4, -RZ, R41.H1_H1 ;  /* 0x30000029ff047230 */ /* 0x010fe20000004100 */
        /* <DEDUP_REMOVED lines=28> */
[----:B--2---:R-:W-:Y:S02]  /*d540*/  HADD2.F32 R22, -RZ, R32.H0_H0 ;  /* 0x20000020ff167230 */ /* 0x004fe40000004100 */
        /* <DEDUP_REMOVED lines=31> */
.L_x_1773:
[----:B------:R-:W-:Y:S05]  /*d740*/  BSYNC B0 ;  /* 0x0000000000007941 */ /* 0x000fea0003800000 */
.L_x_1772:
[----:B-----5:R1:W-:Y:S02]  /*d750*/  ST.E.128 desc[UR6][R44.64], R28 ;  /* 0x0000001c2c007985 */ /* 0x0203e4000c101d06 */
.L_x_1759:
[----:B------:R-:W-:Y:S05]  /*d760*/  BSYNC B2 ;  /* 0x0000000000027941 */ /* 0x000fea0003800000 */
.L_x_1758:
[----:B-1----:R-:W2:Y:S02]  /*d770*/  LD.E R3, desc[UR6][R18.64+0xd0] ;  /* 0x0000d00612037980 */ /* 0x002ea4000c101900 */
[----:B--2---:R-:W-:Y:S05]  /*d780*/  IMAD.U32 R3, R3, -0x20, RZ ;  /* 0xffffffe003037824 */ /* 0x004fea00078e00ff */
[C---:B------:R-:W-:Y:S02]  /*d790*/  LEA R126, P1, R3.reuse, R126, 0x1 ;  /* 0x0000007e037e7211 */ /* 0x040fe400078208ff */
[C---:B------:R-:W-:Y:S02]  /*d7a0*/  LEA R124, P0, R3.reuse, R124, 0x1 ;  /* 0x0000007c037c7211 */ /* 0x040fe400078008ff */
[C---:B------:R-:W-:Y:S02]  /*d7b0*/  LEA.HI.X.SX32 R127, R3.reuse, R127, 0x1, P1 ;  /* 0x0000007f037f7211 */ /* 0x040fe400008f0eff */
[----:B------:R-:W-:Y:S01]  /*d7c0*/  LEA.HI.X.SX32 R125, R3, R125, 0x1, P0 ;  /* 0x0000007d037d7211 */ /* 0x000fe200000f0eff */
[----:B------:R-:W-:Y:S05]  /*d7d0*/  BRA `(.L_x_1709) ;  /* 0x0000000400d07947 */ /* 0x000fea0003800000 */
.L_x_1675:
[-C--:B------:R-:W-:Y:S01]  /*d7e0*/  ISETP.GE.AND P2, PT, R160, R205.reuse, PT ;  /* 0x000000cda000720c */ /* 0x080fe20003f46270 */
[----:B------:R-:W-:Y:S01]  /*d7f0*/  BSSY B0, `(.L_x_1774) ;  /* 0x0000014000007945 */ /* 0x000fe20003800000 */
[-C--:B------:R-:W-:Y:S02]  /*d800*/  ISETP.GE.AND P1, PT, R158, R205.reuse, PT ;  /* 0x000000cd9e00720c */ /* 0x080fe40003f26270 */
        /* <DEDUP_REMOVED lines=8> */
[----:B-1----:R-:W2:Y:S04]  /*d890*/  @P4 LD.E.128 R4, desc[UR6][R122.64] ;  /* 0x000000067a044980 */ /* 0x002ea8000c101d00 */
        /* <DEDUP_REMOVED lines=9> */
.L_x_1775:
[----:B------:R-:W-:Y:S05]  /*d930*/  BSYNC B0 ;  /* 0x0000000000007941 */ /* 0x000fea0003800000 */
.L_x_1774:
[----:B------:R-:W-:Y:S04]  /*d940*/  BSSY B0, `(.L_x_1776) ;  /* 0x000001e000007945 */ /* 0x000fe80003800000 */
[----:B------:R-:W-:Y:S05]  /*d950*/  @!P2 BRA `(.L_x_1777) ;  /* 0x000000000070a947 */ /* 0x000fea0003800000 */
[----:B------:R-:W-:Y:S02]  /*d960*/  ISETP.NE.AND P5, PT, R161, RZ, PT ;  /* 0x000000ffa100720c */ /* 0x000fe40003fa5270 */
[----:B------:R-:W-:Y:S11]  /*d970*/  ISETP.NE.AND P4, PT, R159, RZ, PT ;  /* 0x000000ff9f00720c */ /* 0x000ff60003f85270 */
[C---:B------:R-:W-:Y:S02]  /*d980*/  @P5 LEA R22, P2, R94.reuse, R122, 0x1 ;  /* 0x0000007a5e165211 */ /* 0x040fe400078408ff */
[----:B------:R-:W-:Y:S02]  /*d990*/  @P5 LEA R2, P3, R233, R128, 0x1 ;  /* 0x00000080e9025211 */ /* 0x000fe400078608ff */
[----:B------:R-:W-:Y:S02]  /*d9a0*/  @P5 LEA.HI.X R23, R94, R123, R93, 0x1, P2 ;  /* 0x0000007b5e175211 */ /* 0x000fe400010f0c5d */
[----:B------:R-:W-:Y:S02]  /*d9b0*/  @P4 LEA R36, P2, R95, R122, 0x1 ;  /* 0x0000007a5f244211 */ /* 0x000fe400078408ff */
        /* <DEDUP_REMOVED lines=22> */
.L_x_1777:
[----:B------:R-:W-:Y:S05]  /*db20*/  BSYNC B0 ;  /* 0x0000000000007941 */ /* 0x000fea0003800000 */
.L_x_1776:
[----:B------:R-:W-:Y:S04]  /*db30*/  BSSY B0, `(.L_x_1778) ;  /* 0x000001e000007945 */ /* 0x000fe80003800000 */
[----:B------:R-:W-:Y:S05]  /*db40*/  @!P1 BRA `(.L_x_1779) ;  /* 0x0000000000709947 */ /* 0x000fea0003800000 */
[----:B------:R-:W-:Y:S02]  /*db50*/  ISETP.NE.AND P4, PT, R161, RZ, PT ;  /* 0x000000ffa100720c */ /* 0x000fe40003f85270 */
[----:B------:R-:W-:Y:S11]  /*db60*/  ISETP.NE.AND P3, PT, R159, RZ, PT ;  /* 0x000000ff9f00720c */ /* 0x000ff60003f65270 */
[C---:B---3--:R-:W-:Y:S02]  /*db70*/  @P4 LEA R22, P1, R104.reuse, R122, 0x1 ;  /* 0x0000007a68164211 */ /* 0x048fe400078208ff */
[C---:B------:R-:W-:Y:S02]  /*db80*/  @P4 LEA R2, P2, R89.reuse, R128, 0x1 ;  /* 0x0000008059024211 */ /* 0x040fe400078408ff */
        /* <DEDUP_REMOVED lines=24> */
.L_x_1779:
[----:B------:R-:W-:Y:S05]  /*dd10*/  BSYNC B0 ;  /* 0x0000000000007941 */ /* 0x000fea0003800000 */
.L_x_1778:
[----:B------:R-:W-:Y:S05]  /*dd20*/  @!P0 BRA `(.L_x_1709) ;  /* 0x00000000007c8947 */ /* 0x000fea0003800000 */
[----:B------:R-:W-:Y:S02]  /*dd30*/  ISETP.NE.AND P1, PT, R161, RZ, PT ;  /* 0x000000ffa100720c */ /* 0x000fe40003f25270 */
[----:B------:R-:W-:Y:S02]  /*dd40*/  ISETP.NE.AND P2, PT, R159, RZ, PT ;  /* 0x000000ff9f00720c */ /* 0x000fe40003f45270 */
[----:B------:R-:W-:Y:S09]  /*dd50*/  ISETP.NE.AND P3, PT, R157, RZ, PT ;  /* 0x000000ff9d00720c */ /* 0x000ff20003f65270 */
[----:B------:R-:W-:Y:S04]  /*dd60*/  @P1 IMAD.WIDE.U32 R2, R198, 0x60, R122 ;  /* 0x00000060c6021825 */ /* 0x000fe800078e007a */
[----:B------:R-:W-:Y:S02]  /*dd70*/  @P1 IMAD R0, R199, 0x60, RZ ;  /* 0x00000060c7001824 */ /* 0x000fe400078e02ff */
[----:B---34-:R-:W-:Y:S04]  /*dd80*/  @P1 IMAD.WIDE.U32 R22, R60, 0x60, R128 ;  /* 0x000000603c161825 */ /* 0x018fe800078e0080 */
[----:B------:R-:W-:Y:S02]  /*dd90*/  @P1 IMAD.IADD R3, R3, 0x1, R0 ;  /* 0x0000000103031824 */ /* 0x000fe400078e0200 */
[----:B------:R-:W-:Y:S03]  /*dda0*/  @P1 IMAD R0, R61, 0x60, RZ ;  /* 0x000000603d001824 */ /* 0x000fe600078e02ff */
[----:B-12---:R1:W2:Y:S01]  /*ddb0*/  @P1 LD.E.128 R4, desc[UR6][R2.64] ;  /* 0x0000000602041980 */ /* 0x0062a2000c101d00 */
        /* <DEDUP_REMOVED lines=22> */
.L_x_1709:
[----:B------:R-:W-:Y:S05]  /*df20*/  BSYNC B3 ;  /* 0x0000000000037941 */ /* 0x000fea0003800000 */
.L_x_1674:
[----:B------:R-:W-:Y:S01]  /*df30*/  ISETP.NE.U32.AND P1, PT, R244, RZ, PT ;  /* 0x000000fff400720c */ /* 0x000fe20003f25070 */
[----:B-1----:R-:W2:Y:S01]  /*df40*/  LD.E R3, desc[UR6][R18.64+0x128] ;  /* 0x0001280612037980 */ /* 0x002ea2000c101900 */
[----:B------:R-:W-:Y:S02]  /*df50*/  BSSY B0, `(.L_x_1780) ;  /* 0x000005f000007945 */ /* 0x000fe40003800000 */
[----:B------:R-:W-:Y:S01]  /*df60*/  ISETP.NE.AND.EX P1, PT, R245, RZ, PT, P1 ;  /* 0x000000fff500720c */ /* 0x000fe20003f25310 */
[----:B--2---:R-:W-:Y:S05]  /*df70*/  IMAD.U32 R3, R3, -0x40, RZ ;  /* 0xffffffc003037824 */ /* 0x004fea00078e00ff */
[C---:B---3--:R-:W-:Y:S04]  /*df80*/  LEA R122, P0, R3.reuse, R122, 0x1 ;  /* 0x0000007a037a7211 */ /* 0x048fe800078008ff */
[----:B------:R-:W-:Y:S03]  /*df90*/  LEA.HI.X.SX32 R123, R3, R123, 0x1, P0 ;  /* 0x0000007b037b7211 */ /* 0x000fe600000f0eff */
[----:B------:R-:W-:Y:S06]  /*dfa0*/  @!P1 BRA `(.L_x_1781) ;  /* 0x0000000400449947 */ /* 0x000fec0003800000 */
[----:B------:R-:W-:Y:S04]  /*dfb0*/  IADD3 R0, R9, -0x1, RZ ;  /* 0xffffffff09007810 */ /* 0x000fe80007ffe0ff */
[----:B------:R-:W-:Y:S11]  /*dfc0*/  ISETP.GT.AND P0, PT, R0, R91, PT ;  /* 0x0000005b0000720c */ /* 0x000ff60003f04270 */
[----:B------:R-:W-:Y:S02]  /*dfd0*/  @!UPT UIADD3 URZ, URZ, URZ, URZ ;  /* 0x0000003f3f3ff290 */ /* 0x000fe4000fffe03f */
[----:B------:R-:W-:Y:S05]  /*dfe0*/  @!P0 BRA `(.L_x_1782) ;  /* 0x0000000400548947 */ /* 0x000fea0003800000 */
[----:B----4-:R-:W-:Y:S01]  /*dff0*/  IMAD.MOV.U32 R22, RZ, RZ, RZ ;  /* 0x000000ffff167224 */ /* 0x010fe200078e00ff */
        /* <DEDUP_REMOVED lines=76> */
.L_x_1781:
[----:B----4-:R-:W2:Y:S04]  /*e4c0*/  LD.E R5, desc[UR6][R18.64+0x40] ;  /* 0x0000400612057980 */ /* 0x010ea8000c101900 */
[----:B------:R-:W3:Y:S02]  /*e4d0*/  LD.E R3, desc[UR6][R18.64+0x38] ;  /* 0x0000380612037980 */ /* 0x000ee4000c101900 */
[----:B---3--:R-:W-:Y:S02]  /*e4e0*/  IMAD.U32 R3, R3, -0x40, RZ ;  /* 0xffffffc003037824 */ /* 0x008fe400078e00ff */
[----:B--2---:R-:W-:Y:S03]  /*e4f0*/  IMAD.U32 R5, R5, -0x40, RZ ;  /* 0xffffffc005057824 */ /* 0x004fe600078e00ff */
[----:B------:R-:W-:Y:S02]  /*e500*/  LEA R128, P0, R3, R128, 0x1 ;  /* 0x0000008003807211 */ /* 0x000fe400078008ff */
[----:B------:R-:W-:Y:S02]  /*e510*/  LEA R130, P1, R5, R130, 0x1 ;  /* 0x0000008205827211 */ /* 0x000fe400078208ff */
[----:B------:R-:W-:Y:S02]  /*e520*/  LEA.HI.X.SX32 R129, R3, R129, 0x1, P0 ;  /* 0x0000008103817211 */ /* 0x000fe400000f0eff */
[----:B------:R-:W-:Y:S09]  /*e530*/  LEA.HI.X.SX32 R131, R5, R131, 0x1, P1 ;  /* 0x0000008305837211 */ /* 0x000ff200008f0eff */
.L_x_1782:
[----:B------:R-:W-:Y:S05]  /*e540*/  BSYNC B0 ;  /* 0x0000000000007941 */ /* 0x000fea0003800000 */
.L_x_1780:
[----:B------:R-:W-:Y:S04]  /*e550*/  IADD3 R9, R9, -0x1, RZ ;  /* 0xffffffff09097810 */ /* 0x000fe80007ffe0ff */
[----:B------:R-:W-:Y:S11]  /*e560*/  ISETP.GT.AND P0, PT, R9, R91, PT ;  /* 0x0000005b0900720c */ /* 0x000ff60003f04270 */
[----:B------:R-:W-:Y:S02]  /*e570*/  @!UPT UIADD3 URZ, URZ, URZ, URZ ;  /* 0x0000003f3f3ff290 */ /* 0x000fe4000fffe03f */
[----:B------:R-:W-:Y:S05]  /*e580*/  @P0 BRA `(.L_x_1783) ;  /* 0xffffff4800c80947 */ /* 0x000fea000383ffff */
.L_x_1665:
[----:B------:R-:W-:Y:S05]  /*e590*/  WARPSYNC.ALL ;  /* 0x0000000000007948 */ /* 0x000fea0003800000 */
[----:B------:R-:W-:Y:S06]  /*e5a0*/  BAR.SYNC.DEFER_BLOCKING 0x0 ;  /* 0x0000000000007b1d */ /* 0x000fec0000010000 */
[----:B------:R-:W2:Y:S02]  /*e5b0*/  LD.E R3, desc[UR6][R18.64+0xd0] ;  /* 0x0000d00612037980 */ /* 0x000ea4000c101900 */
[----:B------:R-:W1:Y:S01]  /*e5c0*/  S2UR UR4, SR_CgaCtaId ;  /* 0x00000000000479c3 */ /* 0x000e620000008800 */
[----:B------:R-:W-:Y:S01]  /*e5d0*/  UMOV UR5, 0x400 ;  /* 0x0000040000057882 */ /* 0x000fe20000000000 */
[----:B------:R-:W-:Y:S01]  /*e5e0*/  BSSY B3, `(.L_x_1784) ;  /* 0x00009a5000037945 */ /* 0x000fe20003800000 */
[C---:B----4-:R-:W-:Y:S01]  /*e5f0*/  SHF.L.U64.HI R7, R190.reuse, 0x4, R191 ;  /* 0x00000004be077819 */ /* 0x050fe200000102bf */
        /* <DEDUP_REMOVED lines=8> */
[----:B------:R-:W5:Y:S04]  /*e680*/  LD.E.64 R26, desc[UR6][R18.64+0x148] ;  /* 0x00014806121a7980 */ /* 0x000f68000c101b00 */
[----:B------:R-:W5:Y:S01]  /*e690*/  LD.E.64 R28, desc[UR6][R18.64+0x150] ;  /* 0x00015006121c7980 */ /* 0x000f62000c101b00 */
[----:B--2---:R-:W-:-:S04]  /*e6a0*/  ISETP.NE.U32.AND P1, PT, R8, RZ, PT ;  /* 0x000000ff0800720c */ /* 0x004fc80003f25070 */
[----:B------:R-:W-:-:S13]  /*e6b0*/  ISETP.NE.AND.EX P1, PT, R9, RZ, PT, P1 ;  /* 0x000000ff0900720c */ /* 0x000fda0003f25310 */
[----:B------:R-:W-:-:S04]  /*e6c0*/  @P1 LEA R14, P0, R243, R8, 0x2 ;  /* 0x00000008f30e1211 */ /* 0x000fc800078010ff */
[----:B------:R-:W-:Y:S02]  /*e6d0*/  @P1 LEA.HI.X R15, R243, R9, R68, 0x2, P0 ;  /* 0x00000009f30f1211 */ /* 0x000fe400000f1444 */
[----:B------:R-:W5:Y:S04]  /*e6e0*/  LD.E R9, desc[UR6][R18.64+0xc0] ;  /* 0x0000c00612097980 */ /* 0x000f68000c101900 */
[----:B------:R1:W2:Y:S01]  /*e6f0*/  @P1 LD.E R21, desc[UR6][R14.64] ;  /* 0x000000060e151980 */ /* 0x0002a2000c101900 */
[-C--:B------:R-:W-:Y:S02]  /*e700*/  IADD3 R13, P1, R5, R184.reuse, RZ ;  /* 0x000000b8050d7210 */ /* 0x080fe40007f3e0ff */
[----:B------:R-:W-:Y:S02]  /*e710*/  LEA.HI R0, R3, R3, RZ, 0x1 ;  /* 0x0000000303007211 */ /* 0x000fe400078f08ff */
[----:B------:R-:W-:Y:S01]  /*e720*/  LEA R5, P0, R190, R184, 0x5 ;  /* 0x000000b8be057211 */ /* 0x000fe200078028ff */
[----:B------:R-:W-:Y:S01]  /*e730*/  IMAD.X R7, R7, 0x1, R187, P1 ;  /* 0x0000000107077824 */ /* 0x000fe200008e06bb */
[----:B-----5:R-:W-:Y:S01]  /*e740*/  LEA R42, P2, R184, R192, 0x1 ;  /* 0x000000c0b82a7211 */ /* 0x020fe200078408ff */
[----:B------:R-:W-:Y:S01]  /*e750*/  IMAD.MOV.U32 R186, RZ, RZ, R184 ;  /* 0x000000ffffba7224 */ /* 0x000fe200078e00b8 */
[----:B------:R-:W-:-:S02]  /*e760*/  SHF.R.S32.HI R0, RZ, 0x1, R0 ;  /* 0x00000001ff007819 */ /* 0x000fc40000011400 */
[----:B---3--:R-:W-:Y:S02]  /*e770*/  ISETP.NE.AND P4, PT, R2, RZ, PT ;  /* 0x000000ff0200720c */ /* 0x008fe40003f85270 */
[----:B------:R-:W-:Y:S02]  /*e780*/  LEA R40, P1, R13, R192, 0x1 ;  /* 0x000000c00d287211 */ /* 0x000fe400078208ff */
[----:B------:R-:W-:Y:S01]  /*e790*/  LEA.HI.X R6, R190, R187, R191, 0x5, P0 ;  /* 0x000000bbbe067211 */ /* 0x000fe200000f2cbf */
[----:B------:R-:W-:Y:S01]  /*e7a0*/  IMAD R4, R191, 0x30, RZ ;  /* 0x00000030bf047824 */ /* 0x000fe200078e02ff */
[-CC-:B------:R-:W-:Y:S01]  /*e7b0*/  LEA.HI.X R43, R184, R193.reuse, R187.reuse, 0x1, P2 ;  /* 0x000000c1b82b7211 */ /* 0x180fe200010f0cbb */
[----:B------:R-:W-:Y:S01]  /*e7c0*/  IMAD.WIDE.U32 R186, R190, 0x30, R186 ;  /* 0x00000030beba7825 */ /* 0x000fe200078e00ba */
[----:B------:R-:W-:-:S03]  /*e7d0*/  LEA.HI.X R41, R13, R193, R7, 0x1, P1 ;  /* 0x000000c10d297211 */ /* 0x000fc600008f0c07 */
[----:B------:R-:W-:Y:S01]  /*e7e0*/  IMAD.IADD R13, R240, 0x1, -R169 ;  /* 0x00000001f00d7824 */ /* 0x000fe200078e0aa9 */
[CC--:B-1----:R-:W-:Y:S02]  /*e7f0*/  LEA R14, P0, R5.reuse, R192.reuse, 0x1 ;  /* 0x000000c0050e7211 */ /* 0x0c2fe400078008ff */
[----:B------:R-:W-:Y:S02]  /*e800*/  LEA R30, P1, R186, R192, 0x1 ;  /* 0x000000c0ba1e7211 */ /* 0x000fe400078208ff */
[----:B------:R-:W-:Y:S01]  /*e810*/  LEA.HI.X R15, R5, R193, R6, 0x1, P0 ;  /* 0x000000c1050f7211 */ /* 0x000fe200000f0c06 */
[----:B------:R-:W-:Y:S01]  /*e820*/  IMAD.IADD R5, R187, 0x1, R4 ;  /* 0x00000001bb057824 */ /* 0x000fe200078e0204 */
[----:B------:R-:W-:Y:S01]  /*e830*/  ISETP.GE.AND P0, PT, R180, R13, PT ;  /* 0x0000000db400720c */ /* 0x000fe20003f06270 */
[----:B------:R-:W-:-:S03]  /*e840*/  IMAD.MOV.U32 R25, RZ, RZ, R0 ;  /* 0x000000ffff197224 */ /* 0x000fc600078e0000 */
[----:B------:R-:W-:Y:S02]  /*e850*/  LEA.HI.X R31, R186, R193, R5, 0x1, P1 ;  /* 0x000000c1ba1f7211 */ /* 0x000fe400008f0c05 */
[----:B------:R-:W-:Y:S01]  /*e860*/  ISETP.GT.AND P0, PT, R58, -0x8, !P0 ;  /* 0xfffffff83a00780c */ /* 0x000fe20004704270 */
[----:B--2---:R-:W-:-:S04]  /*e870*/  IMAD.IADD R21, R92, 0x1, R21 ;  /* 0x000000015c157824 */ /* 0x004fc800078e0215 */
[----:B------:R-:W-:-:S05]  /*e880*/  IMAD R21, R0, R21, RZ ;  /* 0x0000001500157224 */ /* 0x000fca00078e02ff */
[----:B------:R-:W-:Y:S02]  /*e890*/  SHF.R.S32.HI R7, RZ, 0x1f, R21 ;  /* 0x0000001fff077819 */ /* 0x000fe40000011415 */
[-C--:B------:R-:W-:Y:S02]  /*e8a0*/  IADD3 R2, P2, R16, R21.reuse, RZ ;  /* 0x0000001510027210 */ /* 0x080fe40007f5e0ff */
[----:B------:R-:W-:-:S03]  /*e8b0*/  IADD3 R4, P3, R162, R21, RZ ;  /* 0x00000015a2047210 */ /* 0x000fc60007f7e0ff */
[----:B------:R-:W-:Y:S01]  /*e8c0*/  IMAD.X R8, R17, 0x1, R7, P2 ;  /* 0x0000000111087824 */ /* 0x000fe200010e0607 */
[----:B------:R-:W-:Y:S01]  /*e8d0*/  LEA.HI.X.SX32 R5, R162, R7, 0x1, P3 ;  /* 0x00000007a2057211 */ /* 0x000fe200018f0eff */
[----:B------:R-:W-:Y:S08]  /*e8e0*/  @!P4 BRA `(.L_x_1786) ;  /* 0x0000003000a4c947 */ /* 0x000ff00003800000 */
        /* <DEDUP_REMOVED lines=18> */
[----:B-----5:R-:W-:Y:S02]  /*ea10*/  HADD2.F32 R33, -RZ, R25.H1_H1 ;  /* 0x30000019ff217230 */ /* 0x020fe40000004100 */
[----:B------:R-:W-:Y:S02]  /*ea20*/  HADD2.F32 R29, -RZ, R27.H1_H1 ;  /* 0x3000001bff1d7230 */ /* 0x000fe40000004100 */
[----:B------:R-:W-:Y:S02]  /*ea30*/  HADD2.F32 R28, -RZ, R25.H0_H0 ;  /* 0x20000019ff1c7230 */ /* 0x000fe40000004100 */
        /* <DEDUP_REMOVED lines=18> */
[----:B------:R-:W-:Y:S01]  /*eb60*/  HADD2.F32 R8, -RZ, R26.H1_H1 ;  /* 0x3000001aff087230 */ /* 0x000fe20000004100 */
[----:B------:R-:W-:Y:S01]  /*eb70*/  F2FP.F16.F32.PACK_AB R2, R2, R35 ;  /* 0x000000230202723e */ /* 0x000fe200000000ff */
        /* <DEDUP_REMOVED lines=10> */
[----:B------:R-:W-:-:S03]  /*ec20*/  FFMA.FTZ R8, R26, R5, R8 ;  /* 0x000000051a087223 */ /* 0x000fc60000010008 */
[----:B------:R-:W-:Y:S02]  /*ec30*/  F2FP.F16.F32.PACK_AB R24, R33, R24 ;  /* 0x000000182118723e */ /* 0x000fe400000000ff */
[----:B------:R-:W-:Y:S02]  /*ec40*/  F2FP.F16.F32.PACK_AB R26, R8, R25 ;  /* 0x00000019081a723e */ /* 0x000fe400000000ff */
[----:B------:R-:W-:Y:S02]  /*ec50*/  MOV R25, R2 ;  /* 0x0000000200197202 */ /* 0x000fe40000000f00 */
.L_x_1792:
[----:B------:R-:W-:Y:S05]  /*ec60*/  BSYNC B0 ;  /* 0x0000000000007941 */ /* 0x000fea0003800000 */
.L_x_1791:
[----:B-----5:R3:W-:Y:S02]  /*ec70*/  STS.128 [R242], R24 ;  /* 0x00000018f2007388 */ /* 0x0207e40000000c00 */
.L_x_1790:
[----:B------:R-:W-:Y:S05]  /*ec80*/  BSYNC B1 ;  /* 0x0000000000017941 */ /* 0x000fea0003800000 */
.L_x_1789:
        /* <DEDUP_REMOVED lines=10> */
[----:B-----5:R-:W-:Y:S02]  /*ed30*/  HADD2.F32 R33, -RZ, R25.H1_H1 ;  /* 0x30000019ff217230 */ /* 0x020fe40000004100 */
[----:B------:R-:W-:Y:S02]  /*ed40*/  HADD2.F32 R29, -RZ, R27.H1_H1 ;  /* 0x3000001bff1d7230 */ /* 0x000fe40000004100 */
[----:B------:R-:W-:Y:S02]  /*ed50*/  HADD2.F32 R28, -RZ, R25.H0_H0 ;  /* 0x20000019ff1c7230 */ /* 0x000fe40000004100 */
[----:B------:R-:W-:-:S02]  /*ed60*/  HADD2.F32 R32, -RZ, R27.H0_H0 ;  /* 0x2000001bff207230 */ /* 0x000fc40000004100 */
        /* <DEDUP_REMOVED lines=33> */
.L_x_1796:
[----:B------:R-:W-:Y:S05]  /*ef80*/  BSYNC B0 ;  /* 0x0000000000007941 */ /* 0x000fea0003800000 */
.L_x_1795:
[----:B-----5:R1:W-:Y:S02]  /*ef90*/  STS.128 [R242+0x2000], R24 ;  /* 0x00200018f2007388 */ /* 0x0203e40000000c00 */
.L_x_1794:
[----:B------:R-:W-:Y:S05]  /*efa0*/  BSYNC B1 ;  /* 0x0000000000017941 */ /* 0x000fea0003800000 */
.L_x_1793:
        /* <DEDUP_REMOVED lines=10> */
[----:B-----5:R-:W-:Y:S02]  /*f050*/  HADD2.F32 R33, -RZ, R25.H1_H1 ;  /* 0x30000019ff217230 */ /* 0x020fe40000004100 */
[----:B------:R-:W-:Y:S02]  /*f060*/  HADD2.F32 R29, -RZ, R27.H1_H1 ;  /* 0x3000001bff1d7230 */ /* 0x000fe40000004100 */
[----:B------:R-:W-:Y:S02]  /*f070*/  HADD2.F32 R28, -RZ, R25.H0_H0 ;  /* 0x20000019ff1c7230 */ /* 0x000fe40000004100 */
[----:B------:R-:W-:-:S02]  /*f080*/  HADD2.F32 R32, -RZ, R27.H0_H0 ;  /* 0x2000001bff207230 */ /* 0x000fc40000004100 */
[----:B---3--:R-:W-:Y:S02]  /*f090*/  HADD2.F32 R2, -RZ, R4.H1_H1 ;  /* 0x30000004ff027230 */ /* 0x008fe40000004100 */
[----:B------:R-:W-:Y:S02]  /*f0a0*/  HADD2.F32 R0, -RZ, R5.H1_H1 ;  /* 0x30000005ff007230 */ /* 0x000fe40000004100 */
[--C-:B--2---:R-:W-:Y:S02]  /*f0b0*/  HADD2.F32 R25, -RZ, R6.reuse.H1_H1 ;  /* 0x30000006ff197230 */ /* 0x104fe40000004100 */
        /* <DEDUP_REMOVED lines=30> */
.L_x_1800:
[----:B------:R-:W-:Y:S05]  /*f2a0*/  BSYNC B0 ;  /* 0x0000000000007941 */ /* 0x000fea0003800000 */
.L_x_1799:
[----:B-----5:R3:W-:Y:S02]  /*f2b0*/  STS.128 [R242+0x4000], R24 ;  /* 0x00400018f2007388 */ /* 0x0207e40000000c00 */
.L_x_1798:
[----:B------:R-:W-:Y:S05]  /*f2c0*/  BSYNC B1 ;  /* 0x0000000000017941 */ /* 0x000fea0003800000 */
.L_x_1797:
        /* <DEDUP_REMOVED lines=46> */
.L_x_1802:
[----:B------:R-:W-:Y:S05]  /*f5b0*/  BSYNC B0 ;  /* 0x0000000000007941 */ /* 0x000fea0003800000 */
.L_x_1801:
[----:B-----5:R3:W-:Y:S02]  /*f5c0*/  STS.128 [R242+0x6000], R24 ;  /* 0x00600018f2007388 */ /* 0x0207e40000000c00 */
.L_x_1788:
[----:B------:R-:W-:Y:S05]  /*f5d0*/  BSYNC B2 ;  /* 0x0000000000027941 */ /* 0x000fea0003800000 */
.L_x_1787:
[----:B-1-3--:R-:W-:Y:S01]  /*f5e0*/  VIADD R24, R180, 0x10 ;  /* 0x00000010b4187836 */ /* 0x00afe20000000000 */
        /* <DEDUP_REMOVED lines=51> */
.L_x_1808:
[----:B------:R-:W-:Y:S05]  /*f920*/  BSYNC B0 ;  /* 0x0000000000007941 */ /* 0x000fea0003800000 */
.L_x_1807:
[----:B-----5:R1:W-:Y:S02]  /*f930*/  STS.128 [R242+0x800], R32 ;  /* 0x00080020f2007388 */ /* 0x0203e40000000c00 */
.L_x_1806:
[----:B------:R-:W-:Y:S05]  /*f940*/  BSYNC B1 ;  /* 0x0000000000017941 */ /* 0x000fea0003800000 */
.L_x_1805:
        /* <DEDUP_REMOVED lines=10> */
[--C-:B-----5:R-:W-:Y:S02]  /*f9f0*/  HADD2.F32 R26, -RZ, R33.reuse.H0_H0 ;  /* 0x20000021ff1a7230 */ /* 0x120fe40000004100 */
[----:B------:R-:W-:Y:S02]  /*fa00*/  HADD2.F32 R33, -RZ, R33.H1_H1 ;  /* 0x30000021ff217230 */ /* 0x000fe40000004100 */
[--C-:B------:R-:W-:Y:S02]  /*fa10*/  HADD2.F32 R27, -RZ, R35.reuse.H1_H1 ;  /* 0x30000023ff1b7230 */ /* 0x100fe40000004100 */
[----:B------:R-:W-:-:S02]  /*fa20*/  HADD2.F32 R28, -RZ, R35.H0_H0 ;  /* 0x20000023ff1c7230 */ /* 0x000fc40000004100 */
[----:B--2---:R-:W-:Y:S02]  /*fa30*/  HADD2.F32 R2, -RZ, R4.H1_H1 ;  /* 0x30000004ff027230 */ /* 0x004fe40000004100 */
[----:B------:R-:W-:Y:S02]  /*fa40*/  HADD2.F32 R0, -RZ, R5.H1_H1 ;  /* 0x30000005ff007230 */ /* 0x000fe40000004100 */
[--C-:B---3--:R-:W-:Y:S02]  /*fa50*/  HADD2.F32 R25, -RZ, R6.reuse.H1_H1 ;  /* 0x30000006ff197230 */ /* 0x108fe40000004100 */
        /* <DEDUP_REMOVED lines=30> */
.L_x_1812:
[----:B------:R-:W-:Y:S05]  /*fc40*/  BSYNC B0 ;  /* 0x0000000000007941 */ /* 0x000fea0003800000 */
.L_x_1811:
[----:B-----5:R1:W-:Y:S02]  /*fc50*/  STS.128 [R242+0x2800], R32 ;  /* 0x00280020f2007388 */ /* 0x0203e40000000c00 */
.L_x_1810:
[----:B------:R-:W-:Y:S05]  /*fc60*/  BSYNC B1 ;  /* 0x0000000000017941 */ /* 0x000fea0003800000 */
.L_x_1809:
        /* <DEDUP_REMOVED lines=47> */
.L_x_1816:
[----:B------:R-:W-:Y:S05]  /*ff60*/  BSYNC B0 ;  /* 0x0000000000007941 */ /* 0x000fea0003800000 */
.L_x_1815:
[----:B-----5:R1:W-:Y:S02]  /*ff70*/  STS.128 [R242+0x4800], R32 ;  /* 0x00480020f2007388 */ /* 0x0203e40000000c00 */
.L_x_1814:
[----:B------:R-:W-:Y:S05]  /*ff80*/  BSYNC B1 ;  /* 0x0000000000017941 */ /* 0x000fea0003800000 */
.L_x_1813:
        /* <DEDUP_REMOVED lines=9> */
[----:B-----5:R-:W-:Y:S02]  /*10020*/  HADD2.F32 R33, -RZ, R41.H1_H1 ;  /* 0x30000029ff217230 */ /* 0x020fe40000004100 */
[----:B------:R-:W-:Y:S02]  /*10030*/  HADD2.F32 R27, -RZ, R43.H1_H1 ;  /* 0x3000002bff1b7230 */ /* 0x000fe40000004100 */
[----:B------:R-:W-:Y:S02]  /*10040*/  HADD2.F32 R26, -RZ, R41.H0_H0 ;  /* 0x20000029ff1a7230 */ /* 0x000fe40000004100 */
        /* <DEDUP_REMOVED lines=33> */
.L_x_1818:
[----:B------:R-:W-:Y:S05]  /*10260*/  BSYNC B0 ;  /* 0x0000000000007941 */ /* 0x000fea0003800000 */
.L_x_1817:
[----:B-----5:R1:W-:Y:S02]  /*10270*/  STS.128 [R242+0x6800], R40 ;  /* 0x00680028f2007388 */ /* 0x0203e40000000c00 */
.L_x_1804:
[----:B------:R-:W-:Y:S05]  /*10280*/  BSYNC B2 ;  /* 0x0000000000027941 */ /* 0x000fea0003800000 */
.L_x_1803:
[----:B-1----:R-:W-:Y:S01]  /*10290*/  VIADD R32, R180, 0x20 ;  /* 0x00000020b4207836 */ /* 0x002fe20000000000 */
        /* <DEDUP_REMOVED lines=50> */
.L_x_1824:
[----:B------:R-:W-:Y:S05]  /*105c0*/  BSYNC B0 ;  /* 0x0000000000007941 */ /* 0x000fea0003800000 */
.L_x_1823:
[----:B-----5:R1:W-:Y:S02]  /*105d0*/  STS.128 [R242+0x1000], R36 ;  /* 0x00100024f2007388 */ /* 0x0203e40000000c00 */
.L_x_1822:
[----:B------:R-:W-:Y:S05]  /*105e0*/  BSYNC B1 ;  /* 0x0000000000017941 */ /* 0x000fea0003800000 */
.L_x_1821:
        /* <DEDUP_REMOVED lines=46> */
.L_x_1828:
[----:B------:R-:W-:Y:S05]  /*108d0*/  BSYNC B0 ;  /* 0x0000000000007941 */ /* 0x000fea0003800000 */
.L_x_1827:
[----:B-----5:R1:W-:Y:S02]  /*108e0*/  STS.128 [R242+0x3000], R36 ;  /* 0x00300024f2007388 */ /* 0x0203e40000000c00 */
.L_x_1826:
[----:B------:R-:W-:Y:S05]  /*108f0*/  BSYNC B1 ;  /* 0x0000000000017941 */ /* 0x000fea0003800000 */
.L_x_1825:
        /* <DEDUP_REMOVED lines=46> */
.L_x_1832:
[----:B------:R-:W-:Y:S05]  /*10be0*/  BSYNC B0 ;  /* 0x0000000000007941 */ /* 0x000fea0003800000 */
.L_x_1831:
[----:B-----5:R1:W-:Y:S02]  /*10bf0*/  STS.128 [R242+0x5000], R36 ;  /* 0x00500024f2007388 */ /* 0x0203e40000000c00 */
.L_x_1830:
[----:B------:R-:W-:Y:S05]  /*10c00*/  BSYNC B1 ;  /* 0x0000000000017941 */ /* 0x000fea0003800000 */
.L_x_1829:
        /* <DEDUP_REMOVED lines=9> */
[----:B-1---5:R-:W-:Y:S02]  /*10ca0*/  HADD2.F32 R15, -RZ, R39.H1_H1 ;  /* 0x30000027ff0f7230 */ /* 0x022fe40000004100 */
[----:B------:R-:W-:Y:S02]  /*10cb0*/  HADD2.F32 R29, -RZ, R37.H1_H1 ;  /* 0x30000025ff1d7230 */ /* 0x000fe40000004100 */
[----:B------:R-:W-:Y:S02]  /*10cc0*/  HADD2.F32 R28, -RZ, R39.H0_H0 ;  /* 0x20000027ff1c7230 */ /* 0x000fe40000004100 */
        /* <DEDUP_REMOVED lines=33> */
.L_x_1834:
[----:B------:R-:W-:Y:S05]  /*10ee0*/  BSYNC B0 ;  /* 0x0000000000007941 */ /* 0x000fea0003800000 */
.L_x_1833:
[----:B-----5:R1:W-:Y:S02]  /*10ef0*/  STS.128 [R242+0x7000], R36 ;  /* 0x00700024f2007388 */ /* 0x0203e40000000c00 */
.L_x_1820:
[----:B------:R-:W-:Y:S05]  /*10f00*/  BSYNC B2 ;  /* 0x0000000000027941 */ /* 0x000fea0003800000 */
.L_x_1819:
        /* <DEDUP_REMOVED lines=50> */
.L_x_1839:
[----:B------:R-:W-:Y:S05]  /*11230*/  BSYNC B0 ;  /* 0x0000000000007941 */ /* 0x000fea0003800000 */
.L_x_1838:
[----:B-----5:R1:W-:Y:S02]  /*11240*/  STS.128 [R242+0x1800], R36 ;  /* 0x00180024f2007388 */ /* 0x0203e40000000c00 */
.L_x_1837:
[----:B------:R-:W-:Y:S05]  /*11250*/  BSYNC B1 ;  /* 0x0000000000017941 */ /* 0x000fea0003800000 */
.L_x_1836:
        /* <DEDUP_REMOVED lines=46> */
.L_x_1843:
[----:B------:R-:W-:Y:S05]  /*11540*/  BSYNC B0 ;  /* 0x0000000000007941 */ /* 0x000fea0003800000 */
.L_x_1842:
[----:B-----5:R1:W-:Y:S02]  /*11550*/  STS.128 [R242+0x3800], R36 ;  /* 0x00380024f2007388 */ /* 0x0203e40000000c00 */
.L_x_1841:
[----:B------:R-:W-:Y:S05]  /*11560*/  BSYNC B1 ;  /* 0x0000000000017941 */ /* 0x000fea0003800000 */
.L_x_1840:
        /* <DEDUP_REMOVED lines=46> */
.L_x_1847:
[----:B------:R-:W-:Y:S05]  /*11850*/  BSYNC B0 ;  /* 0x0000000000007941 */ /* 0x000fea0003800000 */
.L_x_1846:
[----:B-----5:R1:W-:Y:S02]  /*11860*/  STS.128 [R242+0x5800], R12 ;  /* 0x0058000cf2007388 */ /* 0x0203e40000000c00 */
.L_x_1845:
[----:B------:R-:W-:Y:S05]  /*11870*/  BSYNC B1 ;  /* 0x0000000000017941 */ /* 0x000fea0003800000 */
.L_x_1844:
[----:B------:R-:W-:-:S13]  /*11880*/  ISETP.GE.AND P0, PT, R10, R9, PT ;  /* 0x000000090a00720c */ /* 0x000fda0003f06270 */
[----:B------:R1:W-:Y:S01]  /*11890*/  @P0 STS.128 [R242+0x7800], RZ ;  /* 0x007800fff2000388 */ /* 0x0003e20000000c00 */
[----:B------:R-:W-:Y:S05]  /*118a0*/  @P0 BRA `(.L_x_1835) ;  /* 0x0000006400e00947 */ /* 0x000fea0003800000 */
[----:B-1----:R-:W5:Y:S01]  /*118b0*/  LD.E.128 R28, desc[UR6][R30.64+0x180] ;  /* 0x000180061e1c7980 */ /* 0x002f62000c101d00 */
        /* <DEDUP_REMOVED lines=22> */
[C---:B------:R-:W-:Y:S01]  /*11a20*/  FFMA.FTZ R13, R11.reuse, R6, R13 ;  /* 0x000000060b0d7223 */ /* 0x040fe2000001000d */
[----:B------:R-:W-:Y:S02]  /*11a30*/  HADD2.F32 R3, -RZ, R3.H0_H0 ;  /* 0x20000003ff037230 */ /* 0x000fe40000004100 */
[----:B------:R-:W-:Y:S01]  /*11a40*/  FFMA.FTZ R12, R11, R8, -R12 ;  /* 0x000000080b0c7223 */ /* 0x000fe2000001080c */
        /* <DEDUP_REMOVED lines=16> */
.L_x_1849:
[----:B------:R-:W-:Y:S05]  /*11b50*/  BSYNC B0 ;  /* 0x0000000000007941 */ /* 0x000fea0003800000 */
.L_x_1848:
[----:B-----5:R1:W-:Y:S01]  /*11b60*/  STS.128 [R242+0x7800], R28 ;  /* 0x0078001cf2007388 */ /* 0x0203e20000000c00 */
[----:B------:R-:W-:Y:S05]  /*11b70*/  BRA `(.L_x_1835) ;  /* 0x00000064002c7947 */ /* 0x000fea0003800000 */
.L_x_1786:
        /* <DEDUP_REMOVED lines=65> */
[----:B------:R-:W-:Y:S02]  /*11f90*/  HADD2.F32 R21, -RZ, R23.H0_H0 ;  /* 0x20000017ff157230 */ /* 0x000fe40000004100 */
[----:B------:R-:W-:Y:S01]  /*11fa0*/  FMUL.FTZ R46, R35, R46 ;  /* 0x0000002e232e7220 */ /* 0x000fe20000410000 */
[--C-:B------:R-:W-:Y:S02]  /*11fb0*/  HADD2.F32 R44, -RZ, R20.reuse.H0_H0 ;  /* 0x20000014ff2c7230 */ /* 0x100fe40000004100 */
[----:B------:R-:W-:Y:S01]  /*11fc0*/  FFMA.FTZ R5, R24, R5, R51 ;  /* 0x0000000518057223 */ /* 0x000fe20000010033 */
[----:B------:R-:W-:-:S02]  /*11fd0*/  HADD2.F32 R37, -RZ, R20.H1_H1 ;  /* 0x30000014ff257230 */ /* 0x000fc40000004100 */
[----:B------:R-:W-:Y:S01]  /*11fe0*/  FFMA.FTZ R32, R32, R34, R33 ;  /* 0x0000002220207223 */ /* 0x000fe20000010021 */
[----:B------:R-:W-:Y:S01]  /*11ff0*/  FFMA.FTZ R7, R7, R21, R50 ;  /* 0x0000001507077223 */ /* 0x000fe20000010032 */
        /* <DEDUP_REMOVED lines=17> */
.L_x_1855:
[----:B------:R-:W-:Y:S05]  /*12110*/  BSYNC B0 ;  /* 0x0000000000007941 */ /* 0x000fea0003800000 */
.L_x_1854:
[----:B-----5:R3:W-:Y:S02]  /*12120*/  STS.128 [R242], R36 ;  /* 0x00000024f2007388 */ /* 0x0207e40000000c00 */
.L_x_1853:
[----:B------:R-:W-:Y:S05]  /*12130*/  BSYNC B1 ;  /* 0x0000000000017941 */ /* 0x000fea0003800000 */
.L_x_1852:
        /* <DEDUP_REMOVED lines=87> */
.L_x_1859:
[----:B------:R-:W-:Y:S05]  /*126b0*/  BSYNC B0 ;  /* 0x0000000000007941 */ /* 0x000fea0003800000 */
.L_x_1858:
[----:B-----5:R1:W-:Y:S02]  /*126c0*/  STS.128 [R242+0x2000], R36 ;  /* 0x00200024f2007388 */ /* 0x0203e40000000c00 */
.L_x_1857:
[----:B------:R-:W-:Y:S05]  /*126d0*/  BSYNC B1 ;  /* 0x0000000000017941 */ /* 0x000fea0003800000 */
.L_x_1856:
        /* <DEDUP_REMOVED lines=87> */
.L_x_1863:
[----:B------:R-:W-:Y:S05]  /*12c50*/  BSYNC B0 ;  /* 0x0000000000007941 */ /* 0x000fea0003800000 */
.L_x_1862:
[----:B-----5:R3:W-:Y:S02]  /*12c60*/  STS.128 [R242+0x4000], R36 ;  /* 0x00400024f2007388 */ /* 0x0207e40000000c00 */
.L_x_1861:
[----:B------:R-:W-:Y:S05]  /*12c70*/  BSYNC B1 ;  /* 0x0000000000017941 */ /* 0x000fea0003800000 */
.L_x_1860:
        /* <DEDUP_REMOVED lines=29> */
[----:B-1----:R-:W-:Y:S02]  /*12e50*/  HADD2.F32 R42, -RZ, R4.H1_H1 ;  /* 0x30000004ff2a7230 */ /* 0x002fe40000004100 */
[--C-:B------:R-:W-:Y:S02]  /*12e60*/  HADD2.F32 R4, -RZ, R5.reuse.H0_H0 ;  /* 0x20000005ff047230 */ /* 0x100fe40000004100 */
[----:B------:R-:W-:Y:S01]  /*12e70*/  @!P0 FADD.FTZ R24, -R24, -RZ ;  /* 0x800000ff18188221 */ /* 0x000fe20000010100 */
[----:B------:R-:W-:-:S02]  /*12e80*/  HADD2.F32 R43, -RZ, R5.H1_H1 ;  /* 0x30000005ff2b7230 */ /* 0x000fc40000004100 */
[--C-:B------:R-:W-:Y:S02]  /*12e90*/  HADD2.F32 R5, -RZ, R6.reuse.H0_H0 ;  /* 0x20000006ff057230 */ /* 0x100fe40000004100 */
[----:B------:R-:W-:Y:S01]  /*12ea0*/  @!P0 FADD.FTZ R4, -R4, -RZ ;  /* 0x800000ff04048221 */ /* 0x000fe20000010100 */
[----:B------:R-:W-:Y:S02]  /*12eb0*/  HADD2.F32 R44, -RZ, R6.H1_H1 ;  /* 0x30000006ff2c7230 */ /* 0x000fe40000004100 */
[--C-:B------:R-:W-:Y:S02]  /*12ec0*/  HADD2.F32 R6, -RZ, R7.reuse.H0_H0 ;  /* 0x20000007ff067230 */ /* 0x100fe40000004100 */
[----:B------:R-:W-:Y:S02]  /*12ed0*/  HADD2.F32 R7, -RZ, R7.H1_H1 ;  /* 0x30000007ff077230 */ /* 0x000fe40000004100 */
[----:B------:R-:W-:Y:S01]  /*12ee0*/  FMUL.FTZ R45, R45, R24 ;  /* 0x000000182d2d7220 */ /* 0x000fe20000410000 */
[----:B------:R-:W-:-:S02]  /*12ef0*/  HADD2.F32 R53, -RZ, R32.H1_H1 ;  /* 0x30000020ff357230 */ /* 0x000fc40000004100 */
[----:B------:R-:W-:Y:S01]  /*12f00*/  @!P0 FADD.FTZ R43, -R43, -RZ ;  /* 0x800000ff2b2b8221 */ /* 0x000fe20000010100 */
[----:B------:R-:W-:Y:S02]  /*12f10*/  HADD2.F32 R32, -RZ, R33.H1_H1 ;  /* 0x30000021ff207230 */ /* 0x000fe40000004100 */
[----:B------:R-:W-:Y:S01]  /*12f20*/  FMUL.FTZ R51, R51, R4 ;  /* 0x0000000433337220 */ /* 0x000fe20000410000 */
[----:B------:R-:W-:Y:S02]  /*12f30*/  HADD2.F32 R24, -RZ, R34.H0_H0 ;  /* 0x20000022ff187230 */ /* 0x000fe40000004100 */
[----:B------:R-:W-:Y:S01]  /*12f40*/  @!P0 FADD.FTZ R5, -R5, -RZ ;  /* 0x800000ff05058221 */ /* 0x000fe20000010100 */
[--C-:B------:R-:W-:Y:S02]  /*12f50*/  HADD2.F32 R33, -RZ, R35.reuse.H0_H0 ;  /* 0x20000023ff217230 */ /* 0x100fe40000004100 */
[----:B------:R-:W-:Y:S01]  /*12f60*/  @!P0 FADD.FTZ R6, -R6, -RZ ;  /* 0x800000ff06068221 */ /* 0x000fe20000010100 */
[----:B------:R-:W-:-:S02]  /*12f70*/  HADD2.F32 R4, -RZ, R35.H1_H1 ;  /* 0x30000023ff047230 */ /* 0x000fc40000004100 */
[----:B------:R-:W-:Y:S01]  /*12f80*/  @!P0 FADD.FTZ R7, -R7, -RZ ;  /* 0x800000ff07078221 */ /* 0x000fe20000010100 */
[----:B------:R-:W-:Y:S01]  /*12f90*/  FMUL.FTZ R32, R32, R43 ;  /* 0x0000002b20207220 */ /* 0x000fe20000410000 */
[----:B------:R-:W-:Y:S02]  /*12fa0*/  HADD2.F32 R43, -RZ, R34.H1_H1 ;  /* 0x30000022ff2b7230 */ /* 0x000fe40000004100 */
[----:B------:R-:W-:Y:S01]  /*12fb0*/  FMUL.FTZ R5, R24, R5 ;  /* 0x0000000518057220 */ /* 0x000fe20000410000 */
[----:B------:R-:W-:Y:S01]  /*12fc0*/  FMUL.FTZ R6, R33, R6 ;  /* 0x0000000621067220 */ /* 0x000fe20000410000 */
[----:B------:R-:W-:Y:S01]  /*12fd0*/  @!P0 FADD.FTZ R42, -R42, -RZ ;  /* 0x800000ff2a2a8221 */ /* 0x000fe20000010100 */
[----:B------:R-:W-:Y:S01]  /*12fe0*/  @!P0 FADD.FTZ R44, -R44, -RZ ;  /* 0x800000ff2c2c8221 */ /* 0x000fe20000010100 */
[----:B------:R-:W-:Y:S01]  /*12ff0*/  FMUL.FTZ R7, R4, R7 ;  /* 0x0000000704077220 */ /* 0x000fe20000410000 */
[--C-:B----4-:R-:W-:Y:S02]  /*13000*/  HADD2.F32 R24, -RZ, R20.reuse.H0_H0 ;  /* 0x20000014ff187230 */ /* 0x110fe40000004100 */
[----:B------:R-:W-:-:S02]  /*13010*/  HADD2.F32 R33, -RZ, R20.H1_H1 ;  /* 0x30000014ff217230 */ /* 0x000fc40000004100 */
[----:B-----5:R-:W-:Y:S02]  /*13020*/  HADD2.F32 R4, -RZ, R36.H0_H0 ;  /* 0x20000024ff047230 */ /* 0x020fe40000004100 */
[----:B------:R-:W-:Y:S02]  /*13030*/  HADD2.F32 R34, -RZ, R37.H0_H0 ;  /* 0x20000025ff227230 */ /* 0x000fe40000004100 */
[----:B------:R-:W-:Y:S02]  /*13040*/  HADD2.F32 R20, -RZ, R21.H0_H0 ;  /* 0x20000015ff147230 */ /* 0x000fe40000004100 */
[----:B------:R-:W-:Y:S01]  /*13050*/  FMUL.FTZ R53, R53, R42 ;  /* 0x0000002a35357220 */ /* 0x000fe20000410000 */
        /* <DEDUP_REMOVED lines=24> */
.L_x_1865:
[----:B------:R-:W-:Y:S05]  /*131e0*/  BSYNC B0 ;  /* 0x0000000000007941 */ /* 0x000fea0003800000 */
.L_x_1864:
[----:B-----5:R3:W-:Y:S02]  /*131f0*/  STS.128 [R242+0x6000], R36 ;  /* 0x00600024f2007388 */ /* 0x0207e40000000c00 */
.L_x_1851:
[----:B------:R-:W-:Y:S05]  /*13200*/  BSYNC B2 ;  /* 0x0000000000027941 */ /* 0x000fea0003800000 */
.L_x_1850:
        /* <DEDUP_REMOVED lines=26> */
[----:B------:R-:W3:Y:S01]  /*133b0*/  LD.E.128 R4, desc[UR6][R4.64] ;  /* 0x0000000604047980 */ /* 0x000ee2000c101d00 */
[----:B------:R-:W-:-:S04]  /*133c0*/  IADD3 R23, P1, R21, R2, RZ ;  /* 0x0000000215177210 */ /* 0x000fc80007f3e0ff */
[----:B------:R-:W-:Y:S02]  /*133d0*/  LEA.HI.X.SX32 R21, R21, R8, 0x1, P1 ;  /* 0x0000000815157211 */ /* 0x000fe400008f0eff */
[----:B------:R-:W-:-:S04]  /*133e0*/  LEA R20, P1, R23, R26, 0x1 ;  /* 0x0000001a17147211 */ /* 0x000fc800078208ff */
[----:B------:R-:W-:-:S06]  /*133f0*/  LEA.HI.X R21, R23, R27, R21, 0x1, P1 ;  /* 0x0000001b17157211 */ /* 0x000fcc00008f0c15 */
[----:B------:R-:W4:Y:S01]  /*13400*/  LD.E.128 R20, desc[UR6][R20.64] ;  /* 0x0000000614147980 */ /* 0x000f22000c101d00 */
[----:B--2---:R-:W-:Y:S01]  /*13410*/  MOV R42, R35 ;  /* 0x00000023002a7202 */ /* 0x004fe20000000f00 */
[--C-:B---3--:R-:W-:Y:S02]  /*13420*/  HADD2.F32 R35, -RZ, R5.reuse.H0_H0 ;  /* 0x20000005ff237230 */ /* 0x108fe40000004100 */
[----:B------:R-:W-:Y:S02]  /*13430*/  HADD2.F32 R43, -RZ, R5.H1_H1 ;  /* 0x30000005ff2b7230 */ /* 0x000fe40000004100 */
[--C-:B------:R-:W-:Y:S02]  /*13440*/  HADD2.F32 R5, -RZ, R7.reuse.H0_H0 ;  /* 0x20000007ff057230 */ /* 0x100fe40000004100 */
[----:B------:R-:W-:Y:S02]  /*13450*/  HADD2.F32 R7, -RZ, R7.H1_H1 ;  /* 0x30000007ff077230 */ /* 0x000fe40000004100 */
[----:B------:R-:W-:-:S02]  /*13460*/  HADD2.F32 R50, -RZ, R42.H0_H0 ;  /* 0x2000002aff327230 */ /* 0x000fc40000004100 */
[----:B------:R-:W-:Y:S01]  /*13470*/  @!P0 FADD.FTZ R5, -R5, -RZ ;  /* 0x800000ff05058221 */ /* 0x000fe20000010100 */
[--C-:B------:R-:W-:Y:S02]  /*13480*/  HADD2.F32 R44, -RZ, R4.reuse.H0_H0 ;  /* 0x20000004ff2c7230 */ /* 0x100fe40000004100 */
[----:B------:R-:W-:Y:S01]  /*13490*/  @!P0 FADD.FTZ R7, -R7, -RZ ;  /* 0x800000ff07078221 */ /* 0x000fe20000010100 */
[----:B------:R-:W-:Y:S02]  /*134a0*/  HADD2.F32 R45, -RZ, R4.H1_H1 ;  /* 0x30000004ff2d7230 */ /* 0x000fe40000004100 */
[----:B------:R-:W-:Y:S02]  /*134b0*/  HADD2.F32 R42, -RZ, R42.H1_H1 ;  /* 0x3000002aff2a7230 */ /* 0x000fe40000004100 */
[--C-:B------:R-:W-:Y:S02]  /*134c0*/  HADD2.F32 R4, -RZ, R6.reuse.H0_H0 ;  /* 0x20000006ff047230 */ /* 0x100fe40000004100 */
[----:B------:R-:W-:-:S02]  /*134d0*/  HADD2.F32 R6, -RZ, R6.H1_H1 ;  /* 0x30000006ff067230 */ /* 0x000fc40000004100 */
[----:B------:R-:W-:Y:S01]  /*134e0*/  FMUL.FTZ R50, R50, R5 ;  /* 0x0000000532327220 */ /* 0x000fe20000410000 */
[--C-:B------:R-:W-:Y:S02]  /*134f0*/  HADD2.F32 R46, -RZ, R33.reuse.H0_H0 ;  /* 0x20000021ff2e7230 */ /* 0x100fe40000004100 */
[----:B------:R-:W-:Y:S01]  /*13500*/  FMUL.FTZ R42, R42, R7 ;  /* 0x000000072a2a7220 */ /* 0x000fe20000410000 */
[----:B------:R-:W-:Y:S02]  /*13510*/  HADD2.F32 R52, -RZ, R33.H1_H1 ;  /* 0x30000021ff347230 */ /* 0x000fe40000004100 */
[--C-:B------:R-:W-:Y:S02]  /*13520*/  HADD2.F32 R33, -RZ, R32.reuse.H0_H0 ;  /* 0x20000020ff217230 */ /* 0x100fe40000004100 */
[----:B------:R-:W-:Y:S01]  /*13530*/  @!P0 FADD.FTZ R45, -R45, -RZ ;  /* 0x800000ff2d2d8221 */ /* 0x000fe20000010100 */
[----:B------:R-:W-:Y:S02]  /*13540*/  HADD2.F32 R32, -RZ, R32.H1_H1 ;  /* 0x30000020ff207230 */ /* 0x000fe40000004100 */
[----:B------:R-:W-:Y:S01]  /*13550*/  @!P0 FADD.FTZ R4, -R4, -RZ ;  /* 0x800000ff04048221 */ /* 0x000fe20000010100 */
[----:B------:R-:W-:-:S02]  /*13560*/  HADD2.F32 R7, -RZ, R34.H0_H0 ;  /* 0x20000022ff077230 */ /* 0x000fc40000004100 */
[----:B------:R-:W-:Y:S01]  /*13570*/  @!P0 FADD.FTZ R6, -R6, -RZ ;  /* 0x800000ff06068221 */ /* 0x000fe20000010100 */
[----:B------:R-:W-:Y:S02]  /*13580*/  HADD2.F32 R5, -RZ, R34.H1_H1 ;  /* 0x30000022ff057230 */ /* 0x000fe40000004100 */
[----:B------:R-:W-:Y:S01]  /*13590*/  @!P0 FADD.FTZ R44, -R44, -RZ ;  /* 0x800000ff2c2c8221 */ /* 0x000fe20000010100 */
[----:B------:R-:W-:Y:S01]  /*135a0*/  @!P0 FADD.FTZ R35, -R35, -RZ ;  /* 0x800000ff23238221 */ /* 0x000fe20000010100 */
        /* <DEDUP_REMOVED lines=8> */
[----:B------:R-:W-:Y:S01]  /*13630*/  FMUL.FTZ R46, R46, R35 ;  /* 0x000000232e2e7220 */ /* 0x000fe20000410000 */
[----:B------:R-:W-:Y:S02]  /*13640*/  HADD2.F32 R37, -RZ, R37.H1_H1 ;  /* 0x30000025ff257230 */ /* 0x000fe40000004100 */
[----:B------:R-:W-:Y:S01]  /*13650*/  FMUL.FTZ R52, R52, R43 ;  /* 0x0000002b34347220 */ /* 0x000fe20000410000 */
[----:B------:R-:W-:Y:S02]  /*13660*/  HADD2.F32 R33, -RZ, R39.H0_H0 ;  /* 0x20000027ff217230 */ /* 0x000fe40000004100 */
[----:B------:R-:W-:-:S02]  /*13670*/  HADD2.F32 R21, -RZ, R23.H0_H0 ;  /* 0x20000017ff157230 */ /* 0x000fc40000004100 */
[----:B------:R-:W-:Y:S01]  /*13680*/  FFMA.FTZ R5, R5, R7, R46 ;  /* 0x0000000705057223 */ /* 0x000fe2000001002e */
[----:B------:R-:W-:Y:S01]  /*13690*/  FFMA.FTZ R32, R37, R32, R52 ;  /* 0x0000002025207223 */ /* 0x000fe20000010034 */
[----:B------:R-:W-:Y:S02]  /*136a0*/  HADD2.F32 R35, -RZ, R20.H0_H0 ;  /* 0x20000014ff237230 */ /* 0x000fe40000004100 */
[----:B------:R-:W-:Y:S01]  /*136b0*/  FFMA.FTZ R21, R33, R21, R50 ;  /* 0x0000001521157223 */ /* 0x000fe20000010032 */
[--C-:B------:R-:W-:Y:S02]  /*136c0*/  HADD2.F32 R43, -RZ, R22.reuse.H0_H0 ;  /* 0x20000016ff2b7230 */ /* 0x100fe40000004100 */
[----:B------:R-:W-:Y:S02]  /*136d0*/  HADD2.F32 R51, -RZ, R22.H1_H1 ;  /* 0x30000016ff337230 */ /* 0x000fe40000004100 */
[----:B------:R-:W-:Y:S02]  /*136e0*/  HADD2.F32 R7, -RZ, R36.H0_H0 ;  /* 0x20000024ff077230 */ /* 0x000fe40000004100 */
[----:B------:R-:W-:-:S02]  /*136f0*/  HADD2.F32 R33, -RZ, R38.H0_H0 ;  /* 0x20000026ff217230 */ /* 0x000fc40000004100 */
[----:B------:R-:W-:Y:S02]  /*13700*/  HADD2.F32 R37, -RZ, R38.H1_H1 ;  /* 0x30000026ff257230 */ /* 0x000fe40000004100 */
        /* <DEDUP_REMOVED lines=14> */
.L_x_1871:
[----:B------:R-:W-:Y:S05]  /*137f0*/  BSYNC B0 ;  /* 0x0000000000007941 */ /* 0x000fea0003800000 */
.L_x_1870:
[----:B-----5:R3:W-:Y:S02]  /*13800*/  STS.128 [R242+0x800], R36 ;  /* 0x00080024f2007388 */ /* 0x0207e40000000c00 */
.L_x_1869:
[----:B------:R-:W-:Y:S05]  /*13810*/  BSYNC B1 ;  /* 0x0000000000017941 */ /* 0x000fea0003800000 */
.L_x_1868:
        /* <DEDUP_REMOVED lines=89> */
.L_x_1875:
[----:B------:R-:W-:Y:S05]  /*13db0*/  BSYNC B0 ;  /* 0x0000000000007941 */ /* 0x000fea0003800000 */
.L_x_1874:
[----:B-----5:R3:W-:Y:S02]  /*13dc0*/  STS.128 [R242+0x2800], R36 ;  /* 0x00280024f2007388 */ /* 0x0207e40000000c00 */
.L_x_1873:
[----:B------:R-:W-:Y:S05]  /*13dd0*/  BSYNC B1 ;  /* 0x0000000000017941 */ /* 0x000fea0003800000 */
.L_x_1872:
        /* <DEDUP_REMOVED lines=89> */
.L_x_1879:
[----:B------:R-:W-:Y:S05]  /*14370*/  BSYNC B0 ;  /* 0x0000000000007941 */ /* 0x000fea0003800000 */
.L_x_1878:
[----:B-----5:R3:W-:Y:S02]  /*14380*/  STS.128 [R242+0x4800], R36 ;  /* 0x00480024f2007388 */ /* 0x0207e40000000c00 */
.L_x_1877:
[----:B------:R-:W-:Y:S05]  /*14390*/  BSYNC B1 ;  /* 0x0000000000017941 */ /* 0x000fea0003800000 */
.L_x_1876:
        /* <DEDUP_REMOVED lines=17> */
[----:B------:R-:W1:Y:S01]  /*144b0*/  LD.E.128 R32, desc[UR6][R32.64+0x180] ;  /* 0x0001800620207980 */ /* 0x000e62000c101d00 */
        /* <DEDUP_REMOVED lines=8> */
[----:B-1----:R-:W-:Y:S01]  /*14540*/  MOV R40, R35 ;  /* 0x0000002300287202 */ /* 0x002fe20000000f00 */
[----:B------:R-:W-:Y:S02]  /*14550*/  HADD2.F32 R44, -RZ, R32.H0_H0 ;  /* 0x20000020ff2c7230 */ /* 0x000fe40000004100 */
[--C-:B---3--:R-:W-:Y:S02]  /*14560*/  HADD2.F32 R35, -RZ, R4.reuse.H0_H0 ;  /* 0x20000004ff237230 */ /* 0x108fe40000004100 */
[----:B------:R-:W-:Y:S02]  /*14570*/  HADD2.F32 R41, -RZ, R4.H1_H1 ;  /* 0x30000004ff297230 */ /* 0x000fe40000004100 */
[--C-:B------:R-:W-:Y:S02]  /*14580*/  HADD2.F32 R4, -RZ, R5.reuse.H0_H0 ;  /* 0x20000005ff047230 */ /* 0x100fe40000004100 */
[----:B------:R-:W-:Y:S01]  /*14590*/  @!P0 FADD.FTZ R35, -R35, -RZ ;  /* 0x800000ff23238221 */ /* 0x000fe20000010100 */
[----:B--2---:R-:W-:-:S02]  /*145a0*/  HADD2.F32 R42, -RZ, R5.H1_H1 ;  /* 0x30000005ff2a7230 */ /* 0x004fc40000004100 */
[--C-:B------:R-:W-:Y:S02]  /*145b0*/  HADD2.F32 R5, -RZ, R6.reuse.H0_H0 ;  /* 0x20000006ff057230 */ /* 0x100fe40000004100 */
[----:B------:R-:W-:Y:S01]  /*145c0*/  @!P0 FADD.FTZ R4, -R4, -RZ ;  /* 0x800000ff04048221 */ /* 0x000fe20000010100 */
[----:B------:R-:W-:Y:S02]  /*145d0*/  HADD2.F32 R43, -RZ, R6.H1_H1 ;  /* 0x30000006ff2b7230 */ /* 0x000fe40000004100 */
[----:B------:R-:W-:Y:S02]  /*145e0*/  HADD2.F32 R45, -RZ, R33.H0_H0 ;  /* 0x20000021ff2d7230 */ /* 0x000fe40000004100 */
[----:B------:R-:W-:Y:S02]  /*145f0*/  HADD2.F32 R6, -RZ, R7.H0_H0 ;  /* 0x20000007ff067230 */ /* 0x000fe40000004100 */
[----:B------:R-:W-:Y:S01]  /*14600*/  FMUL.FTZ R44, R44, R35 ;  /* 0x000000232c2c7220 */ /* 0x000fe20000410000 */
[----:B------:R-:W-:-:S02]  /*14610*/  HADD2.F32 R32, -RZ, R32.H1_H1 ;  /* 0x30000020ff207230 */ /* 0x000fc40000004100 */
[----:B------:R-:W-:Y:S01]  /*14620*/  FMUL.FTZ R45, R45, R4 ;  /* 0x000000042d2d7220 */ /* 0x000fe20000410000 */
[----:B------:R-:W-:Y:S02]  /*14630*/  HADD2.F32 R35, -RZ, R40.H0_H0 ;  /* 0x20000028ff237230 */ /* 0x000fe40000004100 */
        /* <DEDUP_REMOVED lines=9> */
[----:B------:R-:W-:Y:S02]  /*146d0*/  HADD2.F32 R33, -RZ, R33.H1_H1 ;  /* 0x30000021ff217230 */ /* 0x000fe40000004100 */
[----:B------:R-:W-:Y:S01]  /*146e0*/  FMUL.FTZ R5, R4, R5 ;  /* 0x0000000504057220 */ /* 0x000fe20000410000 */
[--C-:B-----5:R-:W-:Y:S02]  /*146f0*/  HADD2.F32 R35, -RZ, R36.reuse.H0_H0 ;  /* 0x20000024ff237230 */ /* 0x120fe40000004100 */
[----:B------:R-:W-:Y:S01]  /*14700*/  @!P0 FADD.FTZ R42, -R42, -RZ ;  /* 0x800000ff2a2a8221 */ /* 0x000fe20000010100 */
[----:B------:R-:W-:Y:S02]  /*14710*/  HADD2.F32 R41, -RZ, R36.H1_H1 ;  /* 0x30000024ff297230 */ /* 0x000fe40000004100 */
[----:B------:R-:W-:Y:S01]  /*14720*/  FMUL.FTZ R43, R34, R43 ;  /* 0x0000002b222b7220 */ /* 0x000fe20000410000 */
[----:B------:R-:W-:-:S02]  /*14730*/  HADD2.F32 R40, -RZ, R40.H1_H1 ;  /* 0x30000028ff287230 */ /* 0x000fc40000004100 */
[----:B------:R-:W-:Y:S01]  /*14740*/  @!P0 FADD.FTZ R7, -R7, -RZ ;  /* 0x800000ff07078221 */ /* 0x000fe20000010100 */
[--C-:B----4-:R-:W-:Y:S02]  /*14750*/  HADD2.F32 R4, -RZ, R20.reuse.H0_H0 ;  /* 0x20000014ff047230 */ /* 0x110fe40000004100 */
[----:B------:R-:W-:Y:S02]  /*14760*/  HADD2.F32 R36, -RZ, R20.H1_H1 ;  /* 0x30000014ff247230 */ /* 0x000fe40000004100 */
[----:B------:R-:W-:Y:S02]  /*14770*/  HADD2.F32 R34, -RZ, R37.H0_H0 ;  /* 0x20000025ff227230 */ /* 0x000fe40000004100 */
[--C-:B------:R-:W-:Y:S02]  /*14780*/  HADD2.F32 R20, -RZ, R21.reuse.H0_H0 ;  /* 0x20000015ff147230 */ /* 0x100fe40000004100 */
[----:B------:R-:W-:Y:S01]  /*14790*/  FMUL.FTZ R33, R33, R42 ;  /* 0x0000002a21217220 */ /* 0x000fe20000410000 */
[----:B------:R-:W-:Y:S01]  /*147a0*/  FMUL.FTZ R7, R40, R7 ;  /* 0x0000000728077220 */ /* 0x000fe20000410000 */
        /* <DEDUP_REMOVED lines=22> */
.L_x_1881:
[----:B------:R-:W-:Y:S05]  /*14910*/  BSYNC B0 ;  /* 0x0000000000007941 */ /* 0x000fea0003800000 */
.L_x_1880:
[----:B-----5:R3:W-:Y:S02]  /*14920*/  STS.128 [R242+0x6800], R36 ;  /* 0x00680024f2007388 */ /* 0x0207e40000000c00 */
.L_x_1867:
[----:B------:R-:W-:Y:S05]  /*14930*/  BSYNC B2 ;  /* 0x0000000000027941 */ /* 0x000fea0003800000 */
.L_x_1866:
        /* <DEDUP_REMOVED lines=9> */
[----:B-123--:R1:W5:Y:S01]  /*149d0*/  LD.E.128 R40, desc[UR6][R14.64] ;  /* 0x000000060e287980 */ /* 0x00e362000c101d00 */
        /* <DEDUP_REMOVED lines=22> */
[----:B--2---:R-:W-:Y:S02]  /*14b40*/  HADD2.F32 R46, -RZ, R37.H0_H0 ;  /* 0x20000025ff2e7230 */ /* 0x004fe40000004100 */
[--C-:B---3--:R-:W-:Y:S02]  /*14b50*/  HADD2.F32 R33, -RZ, R5.reuse.H0_H0 ;  /* 0x20000005ff217230 */ /* 0x108fe40000004100 */
[----:B------:R-:W-:Y:S02]  /*14b60*/  HADD2.F32 R34, -RZ, R5.H1_H1 ;  /* 0x30000005ff227230 */ /* 0x000fe40000004100 */
[--C-:B------:R-:W-:Y:S02]  /*14b70*/  HADD2.F32 R5, -RZ, R7.reuse.H0_H0 ;  /* 0x20000007ff057230 */ /* 0x100fe40000004100 */
[----:B------:R-:W-:Y:S02]  /*14b80*/  HADD2.F32 R7, -RZ, R7.H1_H1 ;  /* 0x30000007ff077230 */ /* 0x000fe40000004100 */
[----:B------:R-:W-:-:S02]  /*14b90*/  HADD2.F32 R52, -RZ, R39.H1_H1 ;  /* 0x30000027ff347230 */ /* 0x000fc40000004100 */
[----:B------:R-:W-:Y:S01]  /*14ba0*/  @!P0 FADD.FTZ R33, -R33, -RZ ;  /* 0x800000ff21218221 */ /* 0x000fe20000010100 */
[--C-:B------:R-:W-:Y:S02]  /*14bb0*/  HADD2.F32 R35, -RZ, R4.reuse.H0_H0 ;  /* 0x20000004ff237230 */ /* 0x100fe40000004100 */
[----:B------:R-:W-:Y:S01]  /*14bc0*/  @!P0 FADD.FTZ R7, -R7, -RZ ;  /* 0x800000ff07078221 */ /* 0x000fe20000010100 */
[----:B------:R-:W-:Y:S02]  /*14bd0*/  HADD2.F32 R44, -RZ, R4.H1_H1 ;  /* 0x30000004ff2c7230 */ /* 0x000fe40000004100 */
[----:B------:R-:W-:Y:S01]  /*14be0*/  @!P0 FADD.FTZ R34, -R34, -RZ ;  /* 0x800000ff22228221 */ /* 0x000fe20000010100 */
[----:B------:R-:W-:Y:S02]  /*14bf0*/  HADD2.F32 R37, -RZ, R37.H1_H1 ;  /* 0x30000025ff257230 */ /* 0x000fe40000004100 */
[----:B------:R-:W-:Y:S01]  /*14c00*/  @!P0 FADD.FTZ R5, -R5, -RZ ;  /* 0x800000ff05058221 */ /* 0x000fe20000010100 */
[----:B------:R-:W-:-:S02]  /*14c10*/  HADD2.F32 R50, -RZ, R39.H0_H0 ;  /* 0x20000027ff327230 */ /* 0x000fc40000004100 */
[--C-:B------:R-:W-:Y:S02]  /*14c20*/  HADD2.F32 R4, -RZ, R6.reuse.H0_H0 ;  /* 0x20000006ff047230 */ /* 0x100fe40000004100 */
[----:B------:R-:W-:Y:S02]  /*14c30*/  HADD2.F32 R6, -RZ, R6.H1_H1 ;  /* 0x30000006ff067230 */ /* 0x000fe40000004100 */
[----:B------:R-:W-:Y:S01]  /*14c40*/  FMUL.FTZ R52, R52, R7 ;  /* 0x0000000734347220 */ /* 0x000fe20000410000 */
[----:B------:R-:W-:Y:S01]  /*14c50*/  FMUL.FTZ R46, R46, R33 ;  /* 0x000000212e2e7220 */ /* 0x000fe20000410000 */
[----:B------:R-:W-:Y:S01]  /*14c60*/  FMUL.FTZ R37, R37, R34 ;  /* 0x0000002225257220 */ /* 0x000fe20000410000 */
[----:B------:R-:W-:Y:S01]  /*14c70*/  FMUL.FTZ R50, R50, R5 ;  /* 0x0000000532327220 */ /* 0x000fe20000410000 */
[----:B------:R-:W-:Y:S02]  /*14c80*/  HADD2.F32 R7, -RZ, R38.H0_H0 ;  /* 0x20000026ff077230 */ /* 0x000fe40000004100 */
[----:B------:R-:W-:Y:S01]  /*14c90*/  @!P0 FADD.FTZ R4, -R4, -RZ ;  /* 0x800000ff04048221 */ /* 0x000fe20000010100 */
[----:B------:R-:W-:-:S02]  /*14ca0*/  HADD2.F32 R34, -RZ, R36.H0_H0 ;  /* 0x20000024ff227230 */ /* 0x000fc40000004100 */
        /* <DEDUP_REMOVED lines=8> */
[----:B------:R-:W-:Y:S01]  /*14d30*/  FMUL.FTZ R6, R5, R6 ;  /* 0x0000000605067220 */ /* 0x000fe20000410000 */
[----:B----4-:R-:W-:-:S02]  /*14d40*/  HADD2.F32 R7, -RZ, R21.H0_H0 ;  /* 0x20000015ff077230 */ /* 0x010fc40000004100 */
[----:B------:R-:W-:Y:S02]  /*14d50*/  HADD2.F32 R36, -RZ, R21.H1_H1 ;  /* 0x30000015ff247230 */ /* 0x000fe40000004100 */
[--C-:B-----5:R-:W-:Y:S02]  /*14d60*/  HADD2.F32 R5, -RZ, R41.reuse.H0_H0 ;  /* 0x20000029ff057230 */ /* 0x120fe40000004100 */
        /* <DEDUP_REMOVED lines=8> */
[----:B------:R-:W-:Y:S02]  /*14df0*/  HADD2.F32 R23, -RZ, R23.H1_H1 ;  /* 0x30000017ff177230 */ /* 0x000fe40000004100 */
[--C-:B------:R-:W-:Y:S02]  /*14e00*/  HADD2.F32 R39, -RZ, R22.reuse.H0_H0 ;  /* 0x20000016ff277230 */ /* 0x100fe40000004100 */
[----:B------:R-:W-:Y:S02]  /*14e10*/  HADD2.F32 R45, -RZ, R22.H1_H1 ;  /* 0x30000016ff2d7230 */ /* 0x000fe40000004100 */
[----:B------:R-:W-:-:S02]  /*14e20*/  HADD2.F32 R43, -RZ, R43.H1_H1 ;  /* 0x3000002bff2b7230 */ /* 0x000fc40000004100 */
[--C-:B------:R-:W-:Y:S02]  /*14e30*/  HADD2.F32 R20, -RZ, R40.reuse.H0_H0 ;  /* 0x20000028ff147230 */ /* 0x100fe40000004100 */
        /* <DEDUP_REMOVED lines=12> */
.L_x_1887:
[----:B------:R-:W-:Y:S05]  /*14f00*/  BSYNC B0 ;  /* 0x0000000000007941 */ /* 0x000fea0003800000 */
.L_x_1886:
[----:B-----5:R2:W-:Y:S02]  /*14f10*/  STS.128 [R242+0x1000], R40 ;  /* 0x00100028f2007388 */ /* 0x0205e40000000c00 */
.L_x_1885:
[----:B------:R-:W-:Y:S05]  /*14f20*/  BSYNC B1 ;  /* 0x0000000000017941 */ /* 0x000fea0003800000 */
.L_x_1884:
        /* <DEDUP_REMOVED lines=87> */
.L_x_1891:
[----:B------:R-:W-:Y:S05]  /*154a0*/  BSYNC B0 ;  /* 0x0000000000007941 */ /* 0x000fea0003800000 */
.L_x_1890:
[----:B-----5:R2:W-:Y:S02]  /*154b0*/  STS.128 [R242+0x3000], R40 ;  /* 0x00300028f2007388 */ /* 0x0205e40000000c00 */
.L_x_1889:
[----:B------:R-:W-:Y:S05]  /*154c0*/  BSYNC B1 ;  /* 0x0000000000017941 */ /* 0x000fea0003800000 */
.L_x_1888:
        /* <DEDUP_REMOVED lines=87> */
.L_x_1895:
[----:B------:R-:W-:Y:S05]  /*15a40*/  BSYNC B0 ;  /* 0x0000000000007941 */ /* 0x000fea0003800000 */
.L_x_1894:
[----:B-----5:R2:W-:Y:S02]  /*15a50*/  STS.128 [R242+0x5000], R40 ;  /* 0x00500028f2007388 */ /* 0x0205e40000000c00 */
.L_x_1893:
[----:B------:R-:W-:Y:S05]  /*15a60*/  BSYNC B1 ;  /* 0x0000000000017941 */ /* 0x000fea0003800000 */
.L_x_1892:
        /* <DEDUP_REMOVED lines=13> */
[----:B--2---:R-:W-:Y:S01]  /*15b40*/  IMAD.WIDE R40, R21, 0x2, R14 ;  /* 0x0000000215287825 */ /* 0x004fe200078e020e */
[----:B------:R-:W-:Y:S02]  /*15b50*/  LEA.HI.X.SX32 R5, R5, R8, 0x1, P1 ;  /* 0x0000000805057211 */ /* 0x000fe400008f0eff */
[C---:B------:R-:W-:Y:S02]  /*15b60*/  LEA R4, P1, R7.reuse, R28, 0x1 ;  /* 0x0000001c07047211 */ /* 0x040fe400078208ff */
[----:B-1----:R-:W-:Y:S01]  /*15b70*/  MOV R15, RZ ;  /* 0x000000ff000f7202 */ /* 0x002fe20000000f00 */
        /* <DEDUP_REMOVED lines=9> */
[--C-:B--2---:R-:W-:Y:S02]  /*15c10*/  HADD2.F32 R35, -RZ, R40.reuse.H0_H0 ;  /* 0x20000028ff237230 */ /* 0x104fe40000004100 */
[----:B------:R-:W-:Y:S02]  /*15c20*/  HADD2.F32 R40, -RZ, R40.H1_H1 ;  /* 0x30000028ff287230 */ /* 0x000fe40000004100 */
[--C-:B---3--:R-:W-:Y:S02]  /*15c30*/  HADD2.F32 R14, -RZ, R4.reuse.H0_H0 ;  /* 0x20000004ff0e7230 */ /* 0x108fe40000004100 */
        /* <DEDUP_REMOVED lines=9> */
[----:B------:R-:W-:Y:S01]  /*15cd0*/  @!P0 FADD.FTZ R33, -R33, -RZ ;  /* 0x800000ff21218221 */ /* 0x000fe20000010100 */
[----:B------:R-:W-:-:S02]  /*15ce0*/  HADD2.F32 R44, -RZ, R41.H1_H1 ;  /* 0x30000029ff2c7230 */ /* 0x000fc40000004100 */
[--C-:B------:R-:W-:Y:S02]  /*15cf0*/  HADD2.F32 R6, -RZ, R7.reuse.H0_H0 ;  /* 0x20000007ff067230 */ /* 0x100fe40000004100 */
        /* <DEDUP_REMOVED lines=17> */
[----:B-----5:R-:W-:-:S02]  /*15e10*/  HADD2.F32 R4, -RZ, R36.H0_H0 ;  /* 0x20000024ff047230 */ /* 0x020fc40000004100 */
[----:B------:R-:W-:Y:S02]  /*15e20*/  HADD2.F32 R15, -RZ, R36.H1_H1 ;  /* 0x30000024ff0f7230 */ /* 0x000fe40000004100 */
[--C-:B----4-:R-:W-:Y:S02]  /*15e30*/  HADD2.F32 R14, -RZ, R20.reuse.H0_H0 ;  /* 0x20000014ff0e7230 */ /* 0x110fe40000004100 */
        /* <DEDUP_REMOVED lines=25> */
.L_x_1897:
[----:B------:R-:W-:Y:S05]  /*15fd0*/  BSYNC B0 ;  /* 0x0000000000007941 */ /* 0x000fea0003800000 */
.L_x_1896:
[----:B-----5:R3:W-:Y:S02]  /*15fe0*/  STS.128 [R242+0x7000], R36 ;  /* 0x00700024f2007388 */ /* 0x0207e40000000c00 */
.L_x_1883:
[----:B------:R-:W-:Y:S05]  /*15ff0*/  BSYNC B2 ;  /* 0x0000000000027941 */ /* 0x000fea0003800000 */
.L_x_1882:
        /* <DEDUP_REMOVED lines=43> */
[----:B------:R-:W-:Y:S02]  /*162b0*/  HADD2.F32 R6, -RZ, R7.H0_H0 ;  /* 0x20000007ff067230 */ /* 0x000fe40000004100 */
[----:B------:R-:W-:Y:S01]  /*162c0*/  @!P0 FADD.FTZ R15, -R15, -RZ ;  /* 0x800000ff0f0f8221 */ /* 0x000fe20000010100 */
[----:B------:R-:W-:-:S02]  /*162d0*/  HADD2.F32 R40, -RZ, R41.H1_H1 ;  /* 0x30000029ff287230 */ /* 0x000fc40000004100 */
[----:B------:R-:W-:Y:S02]  /*162e0*/  HADD2.F32 R7, -RZ, R7.H1_H1 ;  /* 0x30000007ff077230 */ /* 0x000fe40000004100 */
[----:B------:R-:W-:Y:S01]  /*162f0*/  FMUL.FTZ R44, R44, R13 ;  /* 0x0000000d2c2c7220 */ /* 0x000fe20000410000 */
[----:B------:R-:W-:Y:S01]  /*16300*/  FMUL.FTZ R17, R17, R4 ;  /* 0x0000000411117220 */ /* 0x000fe20000410000 */
[----:B------:R-:W-:Y:S01]  /*16310*/  FMUL.FTZ R33, R33, R14 ;  /* 0x0000000e21217220 */ /* 0x000fe20000410000 */
[----:B------:R-:W-:Y:S01]  /*16320*/  FMUL.FTZ R40, R40, R15 ;  /* 0x0000000f28287220 */ /* 0x000fe20000410000 */
        /* <DEDUP_REMOVED lines=8> */
[----:B------:R-:W-:Y:S01]  /*163b0*/  FMUL.FTZ R6, R13, R6 ;  /* 0x000000060d067220 */ /* 0x000fe20000410000 */
[----:B------:R-:W-:Y:S01]  /*163c0*/  FMUL.FTZ R7, R4, R7 ;  /* 0x0000000704077220 */ /* 0x000fe20000410000 */
[----:B------:R-:W-:Y:S01]  /*163d0*/  FMUL.FTZ R5, R14, R5 ;  /* 0x000000050e057220 */ /* 0x000fe20000410000 */
[----:B------:R-:W-:Y:S01]  /*163e0*/  FMUL.FTZ R16, R15, R16 ;  /* 0x000000100f107220 */ /* 0x000fe20000410000 */
[----:B-----5:R-:W-:Y:S02]  /*163f0*/  HADD2.F32 R13, -RZ, R36.H0_H0 ;  /* 0x20000024ff0d7230 */ /* 0x020fe40000004100 */
[----:B----4-:R-:W-:-:S02]  /*16400*/  HADD2.F32 R4, -RZ, R20.H0_H0 ;  /* 0x20000014ff047230 */ /* 0x010fc40000004100 */
[----:B------:R-:W-:Y:S02]  /*16410*/  HADD2.F32 R36, -RZ, R36.H1_H1 ;  /* 0x30000024ff247230 */ /* 0x000fe40000004100 */
[----:B------:R-:W-:Y:S02]  /*16420*/  HADD2.F32 R14, -RZ, R37.H0_H0 ;  /* 0x20000025ff0e7230 */ /* 0x000fe40000004100 */
[----:B------:R-:W-:Y:S02]  /*16430*/  HADD2.F32 R20, -RZ, R20.H1_H1 ;  /* 0x30000014ff147230 */ /* 0x000fe40000004100 */
[----:B------:R-:W-:Y:S02]  /*16440*/  HADD2.F32 R15, -RZ, R21.H0_H0 ;  /* 0x20000015ff0f7230 */ /* 0x000fe40000004100 */
[----:B------:R-:W-:Y:S01]  /*16450*/  FFMA.FTZ R4, R13, R4, R44 ;  /* 0x000000040d047223 */ /* 0x000fe2000001002c */
[--C-:B------:R-:W-:Y:S02]  /*16460*/  HADD2.F32 R42, -RZ, R22.reuse.H0_H0 ;  /* 0x20000016ff2a7230 */ /* 0x100fe40000004100 */
[----:B------:R-:W-:Y:S01]  /*16470*/  FFMA.FTZ R33, R36, R20, R33 ;  /* 0x0000001424217223 */ /* 0x000fe20000010021 */
[----:B------:R-:W-:-:S02]  /*16480*/  HADD2.F32 R41, -RZ, R22.H1_H1 ;  /* 0x30000016ff297230 */ /* 0x000fc40000004100 */
[----:B------:R-:W-:Y:S01]  /*16490*/  FFMA.FTZ R14, R14, R15, R17 ;  /* 0x0000000f0e0e7223 */ /* 0x000fe20000010011 */
[----:B------:R-:W-:Y:S02]  /*164a0*/  HADD2.F32 R21, -RZ, R21.H1_H1 ;  /* 0x30000015ff157230 */ /* 0x000fe40000004100 */
[--C-:B------:R-:W-:Y:S02]  /*164b0*/  HADD2.F32 R35, -RZ, R23.reuse.H0_H0 ;  /* 0x20000017ff237230 */ /* 0x100fe40000004100 */
[----:B------:R-:W-:Y:S02]  /*164c0*/  HADD2.F32 R22, -RZ, R23.H1_H1 ;  /* 0x30000017ff167230 */ /* 0x000fe40000004100 */
[----:B------:R-:W-:Y:S02]  /*164d0*/  HADD2.F32 R37, -RZ, R37.H1_H1 ;  /* 0x30000025ff257230 */ /* 0x000fe40000004100 */
[----:B------:R-:W-:Y:S02]  /*164e0*/  HADD2.F32 R20, -RZ, R38.H0_H0 ;  /* 0x20000026ff147230 */ /* 0x000fe40000004100 */
        /* <DEDUP_REMOVED lines=12> */
.L_x_1901:
[----:B------:R-:W-:Y:S05]  /*165b0*/  BSYNC B0 ;  /* 0x0000000000007941 */ /* 0x000fea0003800000 */
.L_x_1900:
[----:B-----5:R3:W-:Y:S02]  /*165c0*/  STS.128 [R242+0x1800], R36 ;  /* 0x00180024f2007388 */ /* 0x0207e40000000c00 */
.L_x_1899:
[----:B------:R-:W-:Y:S05]  /*165d0*/  BSYNC B1 ;  /* 0x0000000000017941 */ /* 0x000fea0003800000 */
.L_x_1898:
        /* <DEDUP_REMOVED lines=87> */
.L_x_1905:
[----:B------:R-:W-:Y:S05]  /*16b50*/  BSYNC B0 ;  /* 0x0000000000007941 */ /* 0x000fea0003800000 */
.L_x_1904:
[----:B-----5:R1:W-:Y:S02]  /*16b60*/  STS.128 [R242+0x3800], R20 ;  /* 0x00380014f2007388 */ /* 0x0203e40000000c00 */
.L_x_1903:
[----:B------:R-:W-:Y:S05]  /*16b70*/  BSYNC B1 ;  /* 0x0000000000017941 */ /* 0x000fea0003800000 */
.L_x_1902:
        /* <DEDUP_REMOVED lines=14> */
[----:B---3--:R-:W-:Y:S01]  /*16c60*/  IMAD.WIDE R36, R11, 0x2, R30 ;  /* 0x000000020b247825 */ /* 0x008fe200078e021e */
        /* <DEDUP_REMOVED lines=23> */
[--C-:B------:R-:W-:Y:S02]  /*16de0*/  HADD2.F32 R40, -RZ, R36.reuse.H0_H0 ;  /* 0x20000024ff287230 */ /* 0x100fe40000004100 */
[----:B------:R-:W-:Y:S02]  /*16df0*/  HADD2.F32 R41, -RZ, R36.H1_H1 ;  /* 0x30000024ff297230 */ /* 0x000fe40000004100 */
[----:B------:R-:W-:-:S02]  /*16e00*/  HADD2.F32 R7, -RZ, R7.H1_H1 ;  /* 0x30000007ff077230 */ /* 0x000fc40000004100 */
[----:B------:R-:W-:Y:S01]  /*16e10*/  FMUL.FTZ R35, R35, R4 ;  /* 0x0000000423237220 */ /* 0x000fe20000410000 */
[----:B------:R-:W-:Y:S02]  /*16e20*/  HADD2.F32 R36, -RZ, R37.H1_H1 ;  /* 0x30000025ff247230 */ /* 0x000fe40000004100 */
[----:B------:R-:W-:Y:S01]  /*16e30*/  FMUL.FTZ R40, R40, R11 ;  /* 0x0000000b28287220 */ /* 0x000fe20000410000 */
[----:B------:R-:W-:Y:S01]  /*16e40*/  FMUL.FTZ R41, R41, R16 ;  /* 0x0000001029297220 */ /* 0x000fe20000410000 */
[--C-:B------:R-:W-:Y:S02]  /*16e50*/  HADD2.F32 R4, -RZ, R39.reuse.H1_H1 ;  /* 0x30000027ff047230 */ /* 0x100fe40000004100 */
[----:B------:R-:W-:Y:S01]  /*16e60*/  @!P0 FADD.FTZ R17, -R17, -RZ ;  /* 0x800000ff11118221 */ /* 0x000fe20000010100 */
[----:B------:R-:W-:Y:S02]  /*16e70*/  HADD2.F32 R16, -RZ, R38.H0_H0 ;  /* 0x20000026ff107230 */ /* 0x000fe40000004100 */
        /* <DEDUP_REMOVED lines=8> */
[--C-:B----4-:R-:W-:Y:S02]  /*16f00*/  HADD2.F32 R4, -RZ, R12.reuse.H0_H0 ;  /* 0x2000000cff047230 */ /* 0x110fe40000004100 */
[----:B------:R-:W-:Y:S02]  /*16f10*/  HADD2.F32 R17, -RZ, R12.H1_H1 ;  /* 0x3000000cff117230 */ /* 0x000fe40000004100 */
[----:B------:R-:W-:Y:S01]  /*16f20*/  @!P0 FADD.FTZ R33, -R33, -RZ ;  /* 0x800000ff21218221 */ /* 0x000fe20000010100 */
[----:B------:R-:W-:-:S02]  /*16f30*/  HADD2.F32 R38, -RZ, R38.H1_H1 ;  /* 0x30000026ff267230 */ /* 0x000fc40000004100 */
[--C-:B-----5:R-:W-:Y:S02]  /*16f40*/  HADD2.F32 R11, -RZ, R20.reuse.H0_H0 ;  /* 0x20000014ff0b7230 */ /* 0x120fe40000004100 */
[----:B------:R-:W-:Y:S02]  /*16f50*/  HADD2.F32 R16, -RZ, R21.H0_H0 ;  /* 0x20000015ff107230 */ /* 0x000fe40000004100 */
[----:B------:R-:W-:Y:S02]  /*16f60*/  HADD2.F32 R12, -RZ, R13.H0_H0 ;  /* 0x2000000dff0c7230 */ /* 0x000fe40000004100 */
[----:B------:R-:W-:Y:S02]  /*16f70*/  HADD2.F32 R20, -RZ, R20.H1_H1 ;  /* 0x30000014ff147230 */ /* 0x000fe40000004100 */
[----:B------:R-:W-:Y:S01]  /*16f80*/  FMUL.FTZ R33, R38, R33 ;  /* 0x0000002126217220 */ /* 0x000fe20000410000 */
[----:B------:R-:W-:Y:S02]  /*16f90*/  HADD2.F32 R38, -RZ, R14.H0_H0 ;  /* 0x2000000eff267230 */ /* 0x000fe40000004100 */
[----:B------:R-:W-:Y:S01]  /*16fa0*/  FFMA.FTZ R12, R16, R12, R35 ;  /* 0x0000000c100c7223 */ /* 0x000fe20000010023 */
[----:B------:R-:W-:Y:S01]  /*16fb0*/  FFMA.FTZ R4, R11, R4, R40 ;  /* 0x000000040b047223 */ /* 0x000fe20000010028 */
        /* <DEDUP_REMOVED lines=19> */
.L_x_1909:
[----:B------:R-:W-:Y:S05]  /*170f0*/  BSYNC B0 ;  /* 0x0000000000007941 */ /* 0x000fea0003800000 */
.L_x_1908:
[----:B-----5:R1:W-:Y:S02]  /*17100*/  STS.128 [R242+0x5800], R20 ;  /* 0x00580014f2007388 */ /* 0x0203e40000000c00 */
.L_x_1907:
[----:B------:R-:W-:Y:S05]  /*17110*/  BSYNC B1 ;  /* 0x0000000000017941 */ /* 0x000fea0003800000 */
.L_x_1906:
[----:B------:R-:W-:-:S13]  /*17120*/  ISETP.GE.AND P0, PT, R10, R9, PT ;  /* 0x000000090a00720c */ /* 0x000fda0003f06270 */
[----:B------:R1:W-:Y:S01]  /*17130*/  @P0 STS.128 [R242+0x7800], RZ ;  /* 0x007800fff2000388 */ /* 0x0003e20000000c00 */
[----:B------:R-:W-:Y:S05]  /*17140*/  @P0 BRA `(.L_x_1835) ;  /* 0x0000000c00b80947 */ /* 0x000fea0003800000 */
[----:B-1----:R1:W5:Y:S01]  /*17150*/  LD.E.128 R12, desc[UR6][R30.64+0x180] ;  /* 0x000180061e0c7980 */ /* 0x002362000c101d00 */
        /* <DEDUP_REMOVED lines=14> */
[----:B------:R-:W-:-:S03]  /*17240*/  LEA R4, P1, R5, R28, 0x1 ;  /* 0x0000001c05047211 */ /* 0x000fc600078208ff */
[----:B------:R-:W2:Y:S01]  /*17250*/  LD.E.128 R20, desc[UR6][R20.64] ;  /* 0x0000000614147980 */ /* 0x000ea2000c101d00 */
[----:B------:R-:W-:Y:S02]  /*17260*/  LEA.HI.X R5, R5, R29, R3, 0x1, P1 ;  /* 0x0000001d05057211 */ /* 0x000fe400008f0c03 */
[----:B------:R-:W-:Y:S02]  /*17270*/  MOV R3, RZ ;  /* 0x000000ff00037202 */ /* 0x000fe40000000f00 */
[----:B------:R-:W-:Y:S02]  /*17280*/  @P0 IADD3 R3, -R0, RZ, RZ ;  /* 0x000000ff00030210 */ /* 0x000fe40007ffe1ff */
[----:B------:R-:W3:Y:S02]  /*17290*/  LD.E.128 R4, desc[UR6][R4.64] ;  /* 0x0000000604047980 */ /* 0x000ee4000c101d00 */
[----:B------:R-:W-:-:S04]  /*172a0*/  IADD3 R9, P1, R3, R2, RZ ;  /* 0x0000000203097210 */ /* 0x000fc80007f3e0ff */
[----:B------:R-:W-:Y:S02]  /*172b0*/  LEA.HI.X.SX32 R3, R3, R8, 0x1, P1 ;  /* 0x0000000803037211 */ /* 0x000fe400008f0eff */
[----:B------:R-:W-:-:S04]  /*172c0*/  LEA R8, P1, R9, R26, 0x1 ;  /* 0x0000001a09087211 */ /* 0x000fc800078208ff */
[----:B------:R-:W-:-:S06]  /*172d0*/  LEA.HI.X R9, R9, R27, R3, 0x1, P1 ;  /* 0x0000001b09097211 */ /* 0x000fcc00008f0c03 */
[----:B------:R-:W4:Y:S01]  /*172e0*/  LD.E.128 R8, desc[UR6][R8.64] ;  /* 0x0000000608087980 */ /* 0x000f22000c101d00 */
[--C-:B--2---:R-:W-:Y:S02]  /*172f0*/  HADD2.F32 R17, -RZ, R20.reuse.H0_H0 ;  /* 0x20000014ff117230 */ /* 0x104fe40000004100 */
[----:B------:R-:W-:Y:S02]  /*17300*/  HADD2.F32 R27, -RZ, R20.H1_H1 ;  /* 0x30000014ff1b7230 */ /* 0x000fe40000004100 */
[----:B---3--:R-:W-:Y:S02]  /*17310*/  HADD2.F32 R0, -RZ, R4.H0_H0 ;  /* 0x20000004ff007230 */ /* 0x008fe40000004100 */
        /* <DEDUP_REMOVED lines=57> */
.L_x_1911:
[----:B------:R-:W-:Y:S05]  /*176b0*/  BSYNC B0 ;  /* 0x0000000000007941 */ /* 0x000fea0003800000 */
.L_x_1910:
[----:B-----5:R1:W-:Y:S01]  /*176c0*/  STS.128 [R242+0x7800], R12 ;  /* 0x0078000cf2007388 */ /* 0x0203e20000000c00 */
[----:B------:R-:W-:Y:S05]  /*176d0*/  BRA `(.L_x_1835) ;  /* 0x0000000800547947 */ /* 0x000fea0003800000 */
.L_x_1785:
[----:B------:R-:W-:Y:S01]  /*176e0*/  IMAD.IADD R169, R240, 0x1, -R169 ;  /* 0x00000001f0a97824 */ /* 0x000fe200078e0aa9 */
[----:B------:R-:W-:Y:S01]  /*176f0*/  BSSY B0, `(.L_x_1912) ;  /* 0x0000029000007945 */ /* 0x000fe20003800000 */
[C---:B------:R-:W-:Y:S01]  /*17700*/  VIADD R24, R180.reuse, 0x10 ;  /* 0x00000010b4187836 */ /* 0x040fe20000000000 */
        /* <DEDUP_REMOVED lines=39> */
.L_x_1913:
[----:B------:R-:W-:Y:S05]  /*17980*/  BSYNC B0 ;  /* 0x0000000000007941 */ /* 0x000fea0003800000 */
.L_x_1912:
        /* <DEDUP_REMOVED lines=35> */
.L_x_1915:
[----:B------:R-:W-:Y:S05]  /*17bc0*/  BSYNC B0 ;  /* 0x0000000000007941 */ /* 0x000fea0003800000 */
.L_x_1914:
        /* <DEDUP_REMOVED lines=34> */
.L_x_1917:
[----:B------:R-:W-:Y:S05]  /*17df0*/  BSYNC B0 ;  /* 0x0000000000007941 */ /* 0x000fea0003800000 */
.L_x_1916:
        /* <DEDUP_REMOVED lines=35> */
.L_x_1835:
[----:B------:R-:W-:Y:S05]  /*18030*/  BSYNC B3 ;  /* 0x0000000000037941 */ /* 0x000fea0003800000 */
.L_x_1784:
[----:B-1234-:R-:W-:Y:S01]  /*18040*/  VIADD R2, R166, 0xffffffff ;  /* 0xffffffffa6027836 */ /* 0x01efe20000000000 */
[----:B------:R-:W-:Y:S01]  /*18050*/  BSSY B0, `(.L_x_1918) ;  /* 0x0000024000007945 */ /* 0x000fe20003800000 */
[----:B------:R-:W-:Y:S02]  /*18060*/  LOP3.LUT R246, R164, 0xff, RZ, 0xc0, !PT ;  /* 0x000000ffa4f67812 */ /* 0x000fe400078ec0ff */
[----:B------:R-:W-:-:S04]  /*18070*/  IMAD.SHL.U32 R3, R2, 0x40, RZ ;  /* 0x0000004002037824 */ /* 0x000fc800078e00ff */
        /* <DEDUP_REMOVED lines=33> */
.L_x_1919:
[----:B------:R-:W-:Y:S05]  /*18290*/  BSYNC B0 ;  /* 0x0000000000007941 */ /* 0x000fea0003800000 */
.L_x_1918:
[----:B------:R-:W-:Y:S04]  /*182a0*/  BSSY B0, `(.L_x_1920) ;  /* 0x0000025000007945 */ /* 0x000fe80003800000 */
[----:B------:R-:W-:Y:S05]  /*182b0*/  @P5 BRA `(.L_x_1921) ;  /* 0x00000000008c5947 */ /* 0x000fea0003800000 */
[C---:B------:R-:W-:Y:S02]  /*182c0*/  LOP3.LUT R0, R246.reuse, 0x1, RZ, 0xc0, !PT ;  /* 0x00000001f6007812 */ /* 0x040fe400078ec0ff */
[----:B------:R-:W-:Y:S02]  /*182d0*/  LOP3.LUT P5, RZ, R246, 0x2, RZ, 0xc0, !PT ;  /* 0x00000002f6ff7812 */ /* 0x000fe400078ac0ff */
[----:B------:R-:W-:Y:S02]  /*182e0*/  ISETP.NE.U32.AND P6, PT, R0, 0x1, PT ;  /* 0x000000010000780c */ /* 0x000fe40003fc5070 */
[----:B------:R-:W-:Y:S02]  /*182f0*/  LOP3.LUT P3, RZ, R246, 0x4, RZ, 0xc0, !PT ;  /* 0x00000004f6ff7812 */ /* 0x000fe4000786c0ff */
[----:B-1----:R-:W-:-:S05]  /*18300*/  IADD3 R9, P1, R233, R170, RZ ;  /* 0x000000aae9097210 */ /* 0x002fca0007f3e0ff */
[----:B------:R-:W-:Y:S02]  /*18310*/  IMAD.X R7, R234, 0x1, R173, P1 ;  /* 0x00000001ea077824 */ /* 0x000fe400008e06ad */
[----:B------:R-:W-:Y:S02]  /*18320*/  @P5 LEA R12, P1, R9, R174, 0x1 ;  /* 0x000000ae090c5211 */ /* 0x000fe400078208ff */
[----:B------:R-:W-:Y:S02]  /*18330*/  @!P6 LEA R14, P2, R233, R236, 0x1 ;  /* 0x000000ece90ee211 */ /* 0x000fe400078408ff */
        /* <DEDUP_REMOVED lines=27> */
.L_x_1921:
[----:B------:R-:W-:Y:S05]  /*184f0*/  BSYNC B0 ;  /* 0x0000000000007941 */ /* 0x000fea0003800000 */
.L_x_1920:
        /* <DEDUP_REMOVED lines=39> */
.L_x_1923:
[----:B------:R-:W-:Y:S05]  /*18770*/  BSYNC B0 ;  /* 0x0000000000007941 */ /* 0x000fea0003800000 */
.L_x_1922:
        /* <DEDUP_REMOVED lines=41> */
.L_x_1926:
[----:B------:R2:W-:Y:S02]  /*18a10*/  STS.128 [R242+0xf800], RZ ;  /* 0x00f800fff2007388 */ /* 0x0005e40000000c00 */
.L_x_1925:
[----:B------:R-:W-:Y:S05]  /*18a20*/  BSYNC B0 ;  /* 0x0000000000007941 */ /* 0x000fea0003800000 */
.L_x_1924:
        /* <DEDUP_REMOVED lines=16> */
[----:B-1234-:R-:W-:Y:S01]  /*18b30*/  @P1 IMAD.MOV.U32 R6, RZ, RZ, R188 ;  /* 0x000000ffff061224 */ /* 0x01efe200078e00bc */
        /* <DEDUP_REMOVED lines=23> */
.L_x_1928:
[----:B------:R-:W-:Y:S05]  /*18cb0*/  BSYNC B0 ;  /* 0x0000000000007941 */ /* 0x000fea0003800000 */
.L_x_1927:
        /* <DEDUP_REMOVED lines=10> */
[----:B-1234-:R-:W-:-:S05]  /*18d60*/  IADD3 R7, P1, R231, R176, RZ ;  /* 0x000000b0e7077210 */ /* 0x01efca0007f3e0ff */
        /* <DEDUP_REMOVED lines=30> */
.L_x_1930:
[----:B------:R-:W-:Y:S05]  /*18f50*/  BSYNC B0 ;  /* 0x0000000000007941 */ /* 0x000fea0003800000 */
.L_x_1929:
        /* <DEDUP_REMOVED lines=12> */
[----:B-1----:R-:W-:-:S02]  /*19020*/  SHF.L.U64.HI R4, R62, 0x5, R63 ;  /* 0x000000053e047819 */ /* 0x002fc4000001023f */
[----:B------:R-:W-:-:S05]  /*19030*/  LEA R5, P1, R62, R176, 0x5 ;  /* 0x000000b03e057211 */ /* 0x000fca00078228ff */
[----:B--234-:R-:W-:-:S04]  /*19040*/  @!P6 LEA R6, P3, R0, R188, 0x1 ;  /* 0x000000bc0006e211 */ /* 0x01cfc800078608ff */
        /* <DEDUP_REMOVED lines=28> */
.L_x_1932:
[----:B------:R-:W-:Y:S05]  /*19210*/  BSYNC B0 ;  /* 0x0000000000007941 */ /* 0x000fea0003800000 */
.L_x_1931:
[----:B------:R2:W-:Y:S01]  /*19220*/  @P0 STS.128 [R242+0x11800], RZ ;  /* 0x011800fff2000388 */ /* 0x0005e20000000c00 */
[----:B-1----:R-:W-:Y:S01]  /*19230*/  SHF.R.S32.HI R5, RZ, 0x1f, R58 ;  /* 0x0000001fff057819 */ /* 0x002fe2000001143a */
        /* <DEDUP_REMOVED lines=14> */
[----:B--234-:R-:W-:-:S04]  /*19320*/  IMAD.IADD R7, R179, 0x1, R0 ;  /* 0x00000001b3077824 */ /* 0x01cfc800078e0200 */
        /* <DEDUP_REMOVED lines=31> */
.L_x_1935:
[----:B------:R2:W-:Y:S02]  /*19520*/  STS.128 [R242+0x17800], RZ ;  /* 0x017800fff2007388 */ /* 0x0005e40000000c00 */
.L_x_1934:
[----:B------:R-:W-:Y:S05]  /*19530*/  BSYNC B0 ;  /* 0x0000000000007941 */ /* 0x000fea0003800000 */
.L_x_1933:
[C---:B------:R-:W-:Y:S01]  /*19540*/  IMAD.SHL.U32 R0, R65.reuse, 0x40, RZ ;  /* 0x0000004041007824 */ /* 0x040fe200078e00ff */
[----:B------:R-:W-:Y:S01]  /*19550*/  R2P PR, R65, 0x6 ;  /* 0x0000000641007804 */ /* 0x000fe20000000000 */
[----:B------:R-:W-:Y:S01]  /*19560*/  IMAD.SHL.U32 R180, R180, 0x8, RZ ;  /* 0x00000008b4b47824 */ /* 0x000fe200078e00ff */
[----:B------:R-:W0:Y:S01]  /*19570*/  LDGDEPBAR ;  /* 0x00000000000079af */ /* 0x000e220000000000 */
[----:B------:R-:W-:Y:S01]  /*19580*/  IMAD R226, R5, 0x400, R48 ;  /* 0x0000040005e27824 */ /* 0x000fe200078e0230 */
[----:B--234-:R-:W-:Y:S01]  /*19590*/  LOP3.LUT R7, R0, 0x1c0, RZ, 0xc0, !PT ;  /* 0x000001c000077812 */ /* 0x01cfe200078ec0ff */
[----:B------:R-:W-:Y:S01]  /*195a0*/  IMAD.SHL.U32 R58, R58, 0x2, RZ ;  /* 0x000000023a3a7824 */ /* 0x000fe200078e00ff */
[----:B------:R-:W-:Y:S01]  /*195b0*/  ISETP.GT.AND P5, PT, R2, R235, PT ;  /* 0x000000eb0200720c */ /* 0x000fe20003fa4270 */
[----:B------:R-:W-:Y:S01]  /*195c0*/  BSSY B1, `(.L_x_1936) ;  /* 0x00001f7000017945 */ /* 0x000fe20003800000 */
[----:B------:R-:W-:Y:S02]  /*195d0*/  LOP3.LUT R180, R7, 0x8, R180, 0xf8, !PT ;  /* 0x0000000807b47812 */ /* 0x000fe400078ef8b4 */
[----:B------:R-:W-:-:S02]  /*195e0*/  SHF.R.U32.HI R225, RZ, 0x3, R7 ;  /* 0x00000003ffe17819 */ /* 0x000fc40000011607 */
[----:B------:R-:W-:Y:S02]  /*195f0*/  LEA R226, R226, UR4, 0x1 ;  /* 0x00000004e2e27c11 */ /* 0x000fe4000f8e08ff */
[----:B------:R-:W-:Y:S02]  /*19600*/  LOP3.LUT R225, R180, R225, RZ, 0x3c, !PT ;  /* 0x000000e1b4e17212 */ /* 0x000fe400078e3cff */
[----:B------:R-:W-:Y:S01]  /*19610*/  LOP3.LUT R58, R58, 0x6, RZ, 0xc0, !PT ;  /* 0x000000063a3a7812 */ /* 0x000fe200078ec0ff */
[----:B-1----:R-:W-:Y:S01]  /*19620*/  LDSM.16.M88.4 R8, [R226] ;  /* 0x00000000e208783b */ /* 0x002fe20000000200 */
[--C-:B------:R-:W-:Y:S02]  /*19630*/  IMAD R224, R49, 0x2, R226.reuse ;  /* 0x0000000231e07824 */ /* 0x100fe400078e02e2 */
[----:B------:R-:W-:Y:S02]  /*19640*/  IMAD R225, R66, 0x200, R225 ;  /* 0x0000020042e17824 */ /* 0x000fe400078e02e1 */
[C---:B------:R-:W-:Y:S01]  /*19650*/  IMAD R222, R47.reuse, 0x2, R226 ;  /* 0x000000022fde7824 */ /* 0x040fe200078e02e2 */
[----:B------:R-:W-:Y:S01]  /*19660*/  LDSM.16.M88.4 R32, [R224] ;  /* 0x00000000e020783b */ /* 0x000fe20000000200 */
[----:B------:R-:W-:Y:S01]  /*19670*/  IMAD R221, R47, 0x2, R224 ;  /* 0x000000022fdd7824 */ /* 0x000fe200078e02e0 */
[----:B------:R-:W-:-:S02]  /*19680*/  LEA R225, R225, UR4, 0x1 ;  /* 0x00000004e1e17c11 */ /* 0x000fc4000f8e08ff */
[----:B------:R-:W-:Y:S03]  /*19690*/  LDSM.16.M88.4 R68, [R222] ;  /* 0x00000000de44783b */ /* 0x000fe60000000200 */
[C---:B------:R-:W-:Y:S01]  /*196a0*/  VIADD R0, R225.reuse, 0x8000 ;  /* 0x00008000e1007836 */ /* 0x040fe20000000000 */
[----:B------:R-:W1:Y:S01]  /*196b0*/  LDSM.16.M88.4 R24, [R225+0x8000] ;  /* 0x00800000e118783b */ /* 0x000e620000000200 */
[----:B------:R-:W-:Y:S02]  /*196c0*/  VIADD R223, R225, 0x8020 ;  /* 0x00008020e1df7836 */ /* 0x000fe40000000000 */
[----:B------:R-:W-:Y:S01]  /*196d0*/  @P1 VIADD R223, R0, 0xffffffe0 ;  /* 0xffffffe000df1836 */ /* 0x000fe20000000000 */
[----:B------:R-:W2:Y:S01]  /*196e0*/  LDSM.16.M88.4 R12, [R225+0x8800] ;  /* 0x00880000e10c783b */ /* 0x000ea20000000200 */
[----:B------:R-:W-:Y:S02]  /*196f0*/  IMAD.MOV.U32 R0, RZ, RZ, 0x40 ;  /* 0x00000040ff007424 */ /* 0x000fe400078e00ff */
[C---:B------:R-:W-:Y:S01]  /*19700*/  VIADD R219, R223.reuse, 0x800 ;  /* 0x00000800dfdb7836 */ /* 0x040fe20000000000 */
[----:B------:R-:W3:Y:S01]  /*19710*/  LDSM.16.M88.4 R76, [R225+0x9000] ;  /* 0x00900000e14c783b */ /* 0x000ee20000000200 */
[C---:B------:R-:W-:Y:S01]  /*19720*/  VIADD R218, R223.reuse, 0x1000 ;  /* 0x00001000dfda7836 */ /* 0x040fe20000000000 */
[----:B------:R-:W-:Y:S01]  /*19730*/  SEL R0, R0, 0xffffffc0, !P2 ;  /* 0xffffffc000007807 */ /* 0x000fe20005000000 */
[C---:B------:R-:W-:Y:S01]  /*19740*/  VIADD R217, R223.reuse, 0x1800 ;  /* 0x00001800dfd97836 */ /* 0x040fe20000000000 */
[----:B------:R-:W4:Y:S01]  /*19750*/  LDSM.16.M88.4 R52, [R225+0x9800] ;  /* 0x00980000e134783b */ /* 0x000f220000000200 */
[----:B------:R-:W-:-:S02]  /*19760*/  VIADD R215, R223, 0x2000 ;  /* 0x00002000dfd77836 */ /* 0x000fc40000000000 */
[----:B------:R-:W-:Y:S01]  /*19770*/  IMAD.IADD R220, R225, 0x1, R0 ;  /* 0x00000001e1dc7824 */ /* 0x000fe200078e0200 */
[----:B------:R-:W4:Y:S01]  /*19780*/  LDSM.16.M88.4 R40, [R223] ;  /* 0x00000000df28783b */ /* 0x000f220000000200 */
        /* <DEDUP_REMOVED lines=8> */
[----:B------:R-:W4:Y:S01]  /*19810*/  LDSM.16.M88.4 R84, [R223+0x1800] ;  /* 0x00180000df54783b */ /* 0x000f220000000200 */
[C---:B------:R-:W-:Y:S02]  /*19820*/  VIADD R209, R223.reuse, 0x5000 ;  /* 0x00005000dfd17836 */ /* 0x040fe40000000000 */
[C---:B------:R-:W-:Y:S01]  /*19830*/  VIADD R208, R223.reuse, 0x5800 ;  /* 0x00005800dfd07836 */ /* 0x040fe20000000000 */
[----:B------:R-:W4:Y:S01]  /*19840*/  LDSM.16.M88.4 R60, [R220+0x8000] ;  /* 0x00800000dc3c783b */ /* 0x000f220000000200 */
[C---:B------:R-:W-:Y:S02]  /*19850*/  VIADD R207, R223.reuse, 0x6000 ;  /* 0x00006000dfcf7836 */ /* 0x040fe40000000000 */
[C---:B------:R-:W-:Y:S01]  /*19860*/  VIADD R206, R223.reuse, 0x6800 ;  /* 0x00006800dfce7836 */ /* 0x040fe20000000000 */
[----:B------:R-:W-:Y:S01]  /*19870*/  LDSM.16.M88.4 R88, [R220+0x9800] ;  /* 0x00980000dc58783b */ /* 0x000fe20000000200 */
[----:B------:R-:W-:-:S02]  /*19880*/  VIADD R205, R223, 0x7000 ;  /* 0x00007000dfcd7836 */ /* 0x000fc40000000000 */
[----:B------:R-:W-:Y:S01]  /*19890*/  VIADD R204, R223, 0x7800 ;  /* 0x00007800dfcc7836 */ /* 0x000fe20000000000 */
[C---:B-1----:R-:W-:Y:S01]  /*198a0*/  HMMA.16816.F32 R28, R8.reuse, R24, RZ ;  /* 0x00000018081c723c */ /* 0x042fe200000018ff */
[----:B------:R-:W-:Y:S05]  /*198b0*/  LDSM.16.M88.4 R92, [R225+0xb800] ;  /* 0x00b80000e15c783b */ /* 0x000fea0000000200 */
[C---:B------:R-:W-:Y:S06]  /*198c0*/  HMMA.16816.F32 R24, R8.reuse, R26, RZ ;  /* 0x0000001a0818723c */ /* 0x040fec00000018ff */
[C---:B--2--5:R-:W-:Y:S06]  /*198d0*/  HMMA.16816.F32 R20, R8.reuse, R12, RZ ;  /* 0x0000000c0814723c */ /* 0x064fec00000018ff */
[C---:B---3--:R-:W-:Y:S06]  /*198e0*/  HMMA.16816.F32 R80, R8.reuse, R76, RZ ;  /* 0x0000004c0850723c */ /* 0x048fec00000018ff */
[C---:B------:R-:W-:Y:S06]  /*198f0*/  HMMA.16816.F32 R12, R8.reuse, R14, RZ ;  /* 0x0000000e080c723c */ /* 0x040fec00000018ff */
[C---:B------:R-:W-:Y:S06]  /*19900*/  HMMA.16816.F32 R76, R8.reuse, R78, RZ ;  /* 0x0000004e084c723c */ /* 0x040fec00000018ff */
[C---:B----4-:R-:W-:Y:S06]  /*19910*/  HMMA.16816.F32 R72, R8.reuse, R52, RZ ;  /* 0x000000340848723c */ /* 0x050fec00000018ff */
[----:B------:R-:W-:Y:S01]  /*19920*/  HMMA.16816.F32 R8, R8, R54, RZ ;  /* 0x000000360808723c */ /* 0x000fe200000018ff */
[----:B------:R-:W1:Y:S05]  /*19930*/  LDSM.16.M88.4 R52, [R220+0x8800] ;  /* 0x00880000dc34783b */ /* 0x000e6a0000000200 */
[C---:B------:R-:W-:Y:S06]  /*19940*/  HMMA.16816.F32 R28, R32.reuse, R40, R28 ;  /* 0x00000028201c723c */ /* 0x040fec000000181c */
        /* <DEDUP_REMOVED lines=24> */
[----:B------:R-:W-:Y:S01]  /*19ad0*/  LDSM.16.M88.4 R88, [R223+0x2000] ;  /* 0x00200000df58783b */ /* 0x000fe20000000200 */
[C---:B---3--:R-:W-:Y:S06]  /*19ae0*/  HMMA.16816.F32 R28, R36.reuse, R4, R28 ;  /* 0x00000004241c723c */ /* 0x048fec000000181c */
[C---:B------:R-:W-:Y:S01]  /*19af0*/  HMMA.16816.F32 R24, R36.reuse, R6, R24 ;  /* 0x000000062418723c */ /* 0x040fe20000001818 */
[----:B------:R-:W3:Y:S05]  /*19b00*/  LDSM.16.M88.4 R4, [R225+0xb000] ;  /* 0x00b00000e104783b */ /* 0x000eea0000000200 */
[C---:B----4-:R-:W-:Y:S06]  /*19b10*/  HMMA.16816.F32 R20, R36.reuse, R32, R20 ;  /* 0x000000202414723c */ /* 0x050fec0000001814 */
[C---:B------:R-:W-:Y:S01]  /*19b20*/  HMMA.16816.F32 R12, R36.reuse, R34, R12 ;  /* 0x00000022240c723c */ /* 0x040fe2000000180c */
[----:B------:R-:W4:Y:S05]  /*19b30*/  LDSM.16.M88.4 R32, [R224+0x2000] ;  /* 0x00200000e020783b */ /* 0x000f2a0000000200 */
[C---:B------:R-:W-:Y:S06]  /*19b40*/  HMMA.16816.F32 R80, R36.reuse, R84, R80 ;  /* 0x000000542450723c */ /* 0x040fec0000001850 */
[C---:B------:R-:W-:Y:S01]  /*19b50*/  HMMA.16816.F32 R76, R36.reuse, R86, R76 ;  /* 0x00000056244c723c */ /* 0x040fe2000000184c */
[----:B------:R-:W4:Y:S05]  /*19b60*/  LDSM.16.M88.4 R84, [R223+0x2800] ;  /* 0x00280000df54783b */ /* 0x000f2a0000000200 */
[C---:B-1----:R-:W-:Y:S06]  /*19b70*/  HMMA.16816.F32 R72, R36.reuse, R52, R72 ;  /* 0x000000342448723c */ /* 0x042fec0000001848 */
[----:B------:R-:W-:Y:S01]  /*19b80*/  HMMA.16816.F32 R68, R36, R54, R68 ;  /* 0x000000362444723c */ /* 0x000fe20000001844 */
[----:B------:R-:W1:Y:S04]  /*19b90*/  LDSM.16.M88.4 R52, [R223+0x3000] ;  /* 0x00300000df34783b */ /* 0x000e680000000200 */
[----:B------:R-:W1:Y:S01]  /*19ba0*/  LDSM.16.M88.4 R36, [R223+0x3800] ;  /* 0x00380000df24783b */ /* 0x000e620000000200 */
        /* <DEDUP_REMOVED lines=25> */
[----:B------:R-:W1:Y:S01]  /*19d40*/  LDSM.16.M88.4 R32, [R216+0x2800] ;  /* 0x00280000d820783b */ /* 0x000e620000000200 */
        /* <DEDUP_REMOVED lines=25> */
[----:B------:R-:W2:Y:S01]  /*19ee0*/  LDSM.16.M88.4 R88, [R223+0x5800] ;  /* 0x00580000df58783b */ /* 0x000ea20000000200 */
        /* <DEDUP_REMOVED lines=42> */
[C---:B------:R-:W-:Y:S06]  /*1a190*/  HMMA.16816.F32 R20, R84.reuse, R8, R20 ;  /* 0x000000085414723c */ /* 0x040fec0000001814 */
[C---:B------:R-:W-:Y:S01]  /*1a1a0*/  HMMA.16816.F32 R12, R84.reuse, R10, R12 ;  /* 0x0000000a540c723c */ /* 0x040fe2000000180c */
[----:B------:R-:W2:Y:S05]  /*1a1b0*/  LDSM.16.M88.4 R8, [R223+0x6000] ;  /* 0x00600000df08783b */ /* 0x000eaa0000000200 */
        /* <DEDUP_REMOVED lines=20> */
[C---:B------:R-:W-:Y:S06]  /*1a300*/  HMMA.16816.F32 R28, R92.reuse, R8, R28 ;  /* 0x000000085c1c723c */ /* 0x040fec000000181c */
        /* <DEDUP_REMOVED lines=9> */
[----:B------:R-:W3:Y:S05]  /*1a3a0*/  LDSM.16.M88.4 R88, [R216+0x6800] ;  /* 0x00680000d858783b */ /* 0x000eea0000000200 */
[C---:B-1----:R-:W-:Y:S06]  /*1a3b0*/  HMMA.16816.F32 R28, R60.reuse, R52, R28 ;  /* 0x000000343c1c723c */ /* 0x042fec000000181c */
[C---:B------:R-:W-:Y:S06]  /*1a3c0*/  HMMA.16816.F32 R24, R60.reuse, R54, R24 ;  /* 0x000000363c18723c */ /* 0x040fec0000001818 */
[----:B--2---:R-:W-:Y:S01]  /*1a3d0*/  HMMA.16816.F32 R20, R60, R40, R20 ;  /* 0x000000283c14723c */ /* 0x004fe20000001814 */
[----:B------:R-:W-:-:S04]  /*1a3e0*/  IMAD.IADD R55, R3, 0x1, R58 ;  /* 0x0000000103377824 */ /* 0x000fc800078e023a */
[C---:B------:R-:W-:Y:S01]  /*1a3f0*/  VIADD R17, R55.reuse, 0x8 ;  /* 0x0000000837117836 */ /* 0x040fe20000000000 */
[C---:B------:R-:W-:Y:S01]  /*1a400*/  HMMA.16816.F32 R12, R60.reuse, R42, R12 ;  /* 0x0000002a3c0c723c */ /* 0x040fe2000000180c */
[----:B------:R-:W1:Y:S01]  /*1a410*/  LDSM.16.M88.4 R40, [R216+0x7000] ;  /* 0x00700000d828783b */ /* 0x000e620000000200 */
[-C--:B------:R-:W-:Y:S02]  /*1a420*/  ISETP.GE.AND P3, PT, R55, R64.reuse, PT ;  /* 0x000000403700720c */ /* 0x080fe40003f66270 */
[----:B------:R-:W-:Y:S02]  /*1a430*/  ISETP.GE.AND P1, PT, R17, R64, PT ;  /* 0x000000401100720c */ /* 0x000fe40003f26270 */
[C---:B----4-:R-:W-:Y:S06]  /*1a440*/  HMMA.16816.F32 R72, R60.reuse, R32, R72 ;  /* 0x000000203c48723c */ /* 0x050fec0000001848 */
[----:B------:R-:W-:Y:S01]  /*1a450*/  HMMA.16816.F32 R68, R60, R34, R68 ;  /* 0x000000223c44723c */ /* 0x000fe20000001844 */
[----:B------:R-:W2:Y:S01]  /*1a460*/  LDSM.16.M88.4 R32, [R216+0x7800] ;  /* 0x00780000d820783b */ /* 0x000ea20000000200 */
[----:B------:R-:W-:-:S04]  /*1a470*/  DEPBAR.LE SB0, 0x0 ;  /* 0x000080000000791a */ /* 0x000fc80000000000 */
[----:B---3--:R-:W-:Y:S06]  /*1a480*/  HMMA.16816.F32 R28, R8, R4, R28 ;  /* 0x00000004081c723c */ /* 0x008fec000000181c */
[----:B------:R-:W-:Y:S01]  /*1a490*/  HMMA.16816.F32 R80, R60, R36, R80 ;  /* 0x000000243c50723c */ /* 0x000fe20000001850 */
[----:B------:R-:W-:-:S05]  /*1a4a0*/  VIADD R5, R55, 0x1 ;  /* 0x0000000137057836 */ /* 0x000fca0000000000 */
[----:B------:R-:W-:Y:S01]  /*1a4b0*/  HMMA.16816.F32 R24, R8, R6, R24 ;  /* 0x000000060818723c */ /* 0x000fe20000001818 */
[----:B------:R-:W-:Y:S01]  /*1a4c0*/  ISETP.GE.AND P2, PT, R5, R64, PT ;  /* 0x000000400500720c */ /* 0x000fe20003f46270 */
[----:B------:R-:W-:-:S04]  /*1a4d0*/  VIADD R5, R55, 0x10 ;  /* 0x0000001037057836 */ /* 0x000fc80000000000 */
[----:B------:R-:W-:Y:S01]  /*1a4e0*/  HMMA.16816.F32 R76, R60, R38, R76 ;  /* 0x000000263c4c723c */ /* 0x000fe2000000184c */
[----:B------:R-:W-:Y:S01]  /*1a4f0*/  VIADD R7, R55, 0x9 ;  /* 0x0000000937077836 */ /* 0x000fe20000000000 */
[----:B------:R-:W-:Y:S01]  /*1a500*/  ISETP.GE.AND P6, PT, R5, R64, PT ;  /* 0x000000400500720c */ /* 0x000fe20003fc6270 */
[----:B------:R-:W-:-:S03]  /*1a510*/  VIADD R5, R55, 0x11 ;  /* 0x0000001137057836 */ /* 0x000fc60000000000 */
[C---:B------:R-:W-:Y:S01]  /*1a520*/  HMMA.16816.F32 R20, R8.reuse, R88, R20 ;  /* 0x000000580814723c */ /* 0x040fe20000001814 */
[-C--:B------:R-:W-:Y:S01]  /*1a530*/  ISETP.GE.AND P0, PT, R7, R64.reuse, PT ;  /* 0x000000400700720c */ /* 0x080fe20003f06270 */
[----:B------:R-:W-:Y:S01]  /*1a540*/  VIADD R7, R55, 0x18 ;  /* 0x0000001837077836 */ /* 0x000fe20000000000 */
[----:B------:R-:W-:Y:S02]  /*1a550*/  FSEL R39, R30, -INF , !P3 ;  /* 0xff8000001e277808 */ /* 0x000fe40005800000 */
[----:B------:R-:W-:Y:S01]  /*1a560*/  FSEL R45, R28, -INF , !P3 ;  /* 0xff8000001c2d7808 */ /* 0x000fe20005800000 */
[C---:B------:R-:W-:Y:S01]  /*1a570*/  HMMA.16816.F32 R12, R8.reuse, R90, R12 ;  /* 0x0000005a080c723c */ /* 0x040fe2000000180c */
[-C--:B------:R-:W-:Y:S01]  /*1a580*/  ISETP.GE.AND P3, PT, R7, R64.reuse, PT ;  /* 0x000000400700720c */ /* 0x080fe20003f66270 */
[----:B------:R-:W-:Y:S01]  /*1a590*/  VIADD R7, R55, 0x19 ;  /* 0x0000001937077836 */ /* 0x000fe20000000000 */
[----:B------:R-:W-:Y:S01]  /*1a5a0*/  ISETP.GE.AND P4, PT, R5, R64, PT ;  /* 0x000000400500720c */ /* 0x000fe20003f86270 */
[----:B------:R-:W-:Y:S01]  /*1a5b0*/  VIADD R5, R55, 0x20 ;  /* 0x0000002037057836 */ /* 0x000fe20000000000 */
[----:B------:R-:W-:Y:S01]  /*1a5c0*/  FSEL R51, R29, -INF , !P2 ;  /* 0xff8000001d337808 */ /* 0x000fe20005000000 */
[----:B-1----:R-:W-:Y:S01]  /*1a5d0*/  HMMA.16816.F32 R80, R8, R40, R80 ;  /* 0x000000280850723c */ /* 0x002fe20000001850 */
[----:B------:R-:W-:Y:S01]  /*1a5e0*/  FSEL R37, R26, -INF , !P1 ;  /* 0xff8000001a257808 */ /* 0x000fe20004800000 */
[----:B------:R-:W-:Y:S01]  /*1a5f0*/  VIADD R29, R55, 0x30 ;  /* 0x00000030371d7836 */ /* 0x000fe20000000000 */
[----:B------:R-:W-:-:S02]  /*1a600*/  FSEL R53, R24, -INF , !P1 ;  /* 0xff80000018357808 */ /* 0x000fc40004800000 */
[-C--:B------:R-:W-:Y:S01]  /*1a610*/  ISETP.GE.AND P1, PT, R5, R64.reuse, PT ;  /* 0x000000400500720c */ /* 0x080fe20003f26270 */
[C---:B------:R-:W-:Y:S01]  /*1a620*/  HMMA.16816.F32 R76, R8.reuse, R42, R76 ;  /* 0x0000002a084c723c */ /* 0x040fe2000000184c */
[----:B------:R-:W-:Y:S01]  /*1a630*/  FSEL R41, R31, -INF , !P2 ;  /* 0xff8000001f297808 */ /* 0x000fe20005000000 */
[----:B------:R-:W-:Y:S01]  /*1a640*/  VIADD R5, R55, 0x28 ;  /* 0x0000002837057836 */ /* 0x000fe20000000000 */
[-C--:B------:R-:W-:Y:S01]  /*1a650*/  ISETP.GE.AND P2, PT, R7, R64.reuse, PT ;  /* 0x000000400700720c */ /* 0x080fe20003f46270 */
[----:B------:R-:W-:Y:S01]  /*1a660*/  VIADD R7, R55, 0x21 ;  /* 0x0000002137077836 */ /* 0x000fe20000000000 */
[----:B------:R-:W-:Y:S01]  /*1a670*/  FSEL R27, R27, -INF , !P0 ;  /* 0xff8000001b1b7808 */ /* 0x000fe20004000000 */
[----:B--2---:R-:W-:Y:S01]  /*1a680*/  HMMA.16816.F32 R72, R8, R32, R72 ;  /* 0x000000200848723c */ /* 0x004fe20000001848 */
[----:B------:R-:W-:Y:S02]  /*1a690*/  FSEL R43, R25, -INF , !P0 ;  /* 0xff800000192b7808 */ /* 0x000fe40004000000 */
[----:B------:R-:W-:-:S02]  /*1a6a0*/  ISETP.GE.AND P0, PT, R7, R64, PT ;  /* 0x000000400700720c */ /* 0x000fc40003f06270 */
[----:B------:R-:W-:Y:S01]  /*1a6b0*/  FSEL R17, R22, -INF , !P6 ;  /* 0xff80000016117808 */ /* 0x000fe20007000000 */
[----:B------:R-:W-:Y:S01]  /*1a6c0*/  HMMA.16816.F32 R68, R8, R34, R68 ;  /* 0x000000220844723c */ /* 0x000fe20000001844 */
[----:B------:R-:W-:Y:S02]  /*1a6d0*/  FSEL R7, R20, -INF , !P6 ;  /* 0xff80000014077808 */ /* 0x000fe40007000000 */
[-C--:B------:R-:W-:Y:S01]  /*1a6e0*/  ISETP.GE.AND P6, PT, R5, R64.reuse, PT ;  /* 0x000000400500720c */ /* 0x080fe20003fc6270 */
[----:B------:R-:W-:Y:S01]  /*1a6f0*/  VIADD R5, R55, 0x29 ;  /* 0x0000002937057836 */ /* 0x000fe20000000000 */
[----:B------:R-:W-:Y:S02]  /*1a700*/  FSEL R23, R23, -INF , !P4 ;  /* 0xff80000017177808 */ /* 0x000fe40006000000 */
[----:B------:R-:W-:Y:S01]  /*1a710*/  FSEL R25, R21, -INF , !P4 ;  /* 0xff80000015197808 */ /* 0x000fe20006000000 */
[----:B------:R-:W-:Y:S01]  /*1a720*/  VIADD R9, R55, 0x38 ;  /* 0x0000003837097836 */ /* 0x000fe20000000000 */
[----:B------:R-:W-:-:S02]  /*1a730*/  ISETP.GE.AND P4, PT, R5, R64, PT ;  /* 0x000000400500720c */ /* 0x000fc40003f86270 */
[----:B------:R-:W-:Y:S02]  /*1a740*/  FSEL R21, R14, -INF , !P3 ;  /* 0xff8000000e157808 */ /* 0x000fe40005800000 */
[----:B------:R-:W-:Y:S02]  /*1a750*/  FSEL R5, R12, -INF , !P3 ;  /* 0xff8000000c057808 */ /* 0x000fe40005800000 */
[----:B------:R-:W-:Y:S01]  /*1a760*/  ISETP.GE.AND P3, PT, R29, R64, PT ;  /* 0x000000401d00720c */ /* 0x000fe20003f66270 */
[----:B------:R-:W-:Y:S01]  /*1a770*/  VIADD R29, R55, 0x31 ;  /* 0x00000031371d7836 */ /* 0x000fe20000000000 */
[----:B------:R-:W-:Y:S01]  /*1a780*/  FSEL R15, R15, -INF , !P2 ;  /* 0xff8000000f0f7808 */ /* 0x000fe20005000000 */
[----:B------:R-:W-:Y:S01]  /*1a790*/  VIADD R55, R55, 0x39 ;  /* 0x0000003937377836 */ /* 0x000fe20000000000 */
[----:B------:R-:W-:Y:S02]  /*1a7a0*/  FSEL R13, R13, -INF , !P2 ;  /* 0xff8000000d0d7808 */ /* 0x000fe40005000000 */
[----:B------:R-:W-:-:S02]  /*1a7b0*/  FSEL R187, R82, -INF , !P1 ;  /* 0xff80000052bb7808 */ /* 0x000fc40004800000 */
[----:B------:R-:W-:Y:S02]  /*1a7c0*/  FSEL R197, R80, -INF , !P1 ;  /* 0xff80000050c57808 */ /* 0x000fe40004800000 */
[----:B------:R-:W-:Y:S02]  /*1a7d0*/  FSEL R185, R83, -INF , !P0 ;  /* 0xff80000053b97808 */ /* 0x000fe40004000000 */
[----:B------:R-:W-:Y:S02]  /*1a7e0*/  FSEL R181, R81, -INF , !P0 ;  /* 0xff80000051b57808 */ /* 0x000fe40004000000 */
[-C--:B------:R-:W-:Y:S02]  /*1a7f0*/  ISETP.GE.AND P2, PT, R29, R64.reuse, PT ;  /* 0x000000401d00720c */ /* 0x080fe40003f46270 */
[-C--:B------:R-:W-:Y:S02]  /*1a800*/  ISETP.GE.AND P1, PT, R9, R64.reuse, PT ;  /* 0x000000400900720c */ /* 0x080fe40003f26270 */
[----:B------:R-:W-:-:S02]  /*1a810*/  ISETP.GE.AND P0, PT, R55, R64, PT ;  /* 0x000000403700720c */ /* 0x000fc40003f06270 */
        /* <DEDUP_REMOVED lines=52> */
[----:B------:R-:W-:-:S09]  /*1ab60*/  ISETP.NE.AND P1, PT, R11, RZ, PT ;  /* 0x000000ff0b00720c */ /* 0x000fd20003f25270 */
        /* <DEDUP_REMOVED lines=19> */
[----:B--2---:R-:W-:Y:S02]  /*1aca0*/  IMAD R3, R57, R0, RZ ;  /* 0x0000000039037224 */ /* 0x004fe400078e02ff */
[----:B------:R-:W-:-:S04]  /*1acb0*/  IMAD.WIDE.U32 R10, R0, R56, R10 ;  /* 0x00000038000a7225 */ /* 0x000fc800078e000a */
[----:B------:R-:W-:Y:S02]  /*1acc0*/  IMAD R3, R56, R4, R3 ;  /* 0x0000000438037224 */ /* 0x000fe400078e0203 */
[----:B------:R-:W-:-:S03]  /*1acd0*/  IMAD.MOV.U32 R0, RZ, RZ, R10 ;  /* 0x000000ffff007224 */ /* 0x000fc600078e000a */
[----:B------:R-:W-:Y:S01]  /*1ace0*/  IADD3 R3, R11, R3, RZ ;  /* 0x000000030b037210 */ /* 0x000fe20007ffe0ff */
[----:B------:R-:W-:Y:S05]  /*1acf0*/  BRA `(.L_x_1940) ;  /* 0x00000000000c7947 */ /* 0x000fea0003800000 */
.L_x_1939:
[----:B------:R-:W2:Y:S02]  /*1ad00*/  LD.E R0, desc[UR6][R18.64+0x38] ;  /* 0x0000380612007980 */ /* 0x000ea4000c101900 */
[----:B--2---:R-:W-:-:S04]  /*1ad10*/  LEA R0, -R0, RZ, 0x6 ;  /* 0x000000ff00007211 */ /* 0x004fc800078e31ff */
[----:B------:R-:W-:Y:S02]  /*1ad20*/  SHF.R.S32.HI R3, RZ, 0x1f, R0 ;  /* 0x0000001fff037819 */ /* 0x000fe40000011400 */
.L_x_1940:
[----:B------:R-:W-:Y:S05]  /*1ad30*/  BSYNC B0 ;  /* 0x0000000000007941 */ /* 0x000fea0003800000 */
.L_x_1938:
[C---:B------:R-:W-:Y:S02]  /*1ad40*/  LOP3.LUT P3, RZ, R246.reuse, 0x4, RZ, 0xc0, !PT ;  /* 0x00000004f6ff7812 */ /* 0x040fe4000786c0ff */
[----:B------:R-:W-:Y:S02]  /*1ad50*/  LOP3.LUT P4, RZ, R246, 0x2, RZ, 0xc0, !PT ;  /* 0x00000002f6ff7812 */ /* 0x000fe4000788c0ff */
[----:B------:R-:W-:Y:S02]  /*1ad60*/  IADD3 R171, P1, R0, R170, RZ ;  /* 0x000000aa00ab7210 */ /* 0x000fe40007f3e0ff */
        /* <DEDUP_REMOVED lines=124> */
.L_x_1937:
[----:B------:R-:W-:Y:S05]  /*1b530*/  BSYNC B1 ;  /* 0x0000000000017941 */ /* 0x000fea0003800000 */
.L_x_1936:
[----:B------:R-:W2:Y:S01]  /*1b540*/  LD.E R191, desc[UR6][R18.64+0xdc] ;  /* 0x0000dc0612bf7980 */ /* 0x000ea2000c101900 */
        /* <DEDUP_REMOVED lines=25> */
[-C--:B------:R-:W-:Y:S01]  /*1b6e0*/  LEA R229, R49, R230.reuse, 0x1 ;  /* 0x000000e631e57211 */ /* 0x080fe200078e08ff */
        /* <DEDUP_REMOVED lines=9> */
[----:B------:R-:W1:Y:S03]  /*1b780*/  SHFL.BFLY PT, R9, R2, 0x2, 0x1f ;  /* 0x0c401f0002097f89 */ /* 0x000e6600000e0000 */
[----:B------:R-:W-:Y:S01]  /*1b790*/  FMNMX.FTZ R11, R33, R0, !PT ;  /* 0x00000000210b7209 */ /* 0x000fe20007810000 */
[----:B------:R-:W-:Y:S03]  /*1b7a0*/  LDSM.16.MT88.4 R56, [R227+0x10000] ;  /* 0x01000000e338783b */ /* 0x000fe60000004200 */
[----:B------:R-:W-:Y:S01]  /*1b7b0*/  FMNMX.FTZ R11, R32, R11, !PT ;  /* 0x0000000b200b7209 */ /* 0x000fe20007810000 */
[----:B------:R-:W-:Y:S04]  /*1b7c0*/  LDSM.16.MT88.4 R80, [R228+0x12000] ;  /* 0x01200000e450783b */ /* 0x000fe80000004200 */
[----:B------:R-:W3:Y:S04]  /*1b7d0*/  SHFL.BFLY PT, R0, R11, 0x2, 0x1f ;  /* 0x0c401f000b007f89 */ /* 0x000ee800000e0000 */
[----:B------:R-:W-:Y:S04]  /*1b7e0*/  LDSM.16.MT88.4 R96, [R230+0x14000] ;  /* 0x01400000e660783b */ /* 0x000fe80000004200 */
[----:B------:R-:W-:Y:S01]  /*1b7f0*/  LDSM.16.MT88.4 R88, [R227+0x12000] ;  /* 0x01200000e358783b */ /* 0x000fe20000004200 */
[----:B-1----:R-:W-:-:S03]  /*1b800*/  FMNMX.FTZ R9, R2, R9, !PT ;  /* 0x0000000902097209 */ /* 0x002fc60007810000 */
[----:B------:R-:W-:Y:S04]  /*1b810*/  LDSM.16.MT88.4 R104, [R229+0x14000] ;  /* 0x01400000e568783b */ /* 0x000fe80000004200 */
[----:B------:R-:W1:Y:S04]  /*1b820*/  SHFL.BFLY PT, R164, R9, 0x1, 0x1f ;  /* 0x0c201f0009a47f89 */ /* 0x000e6800000e0000 */
[----:B------:R-:W-:Y:S01]  /*1b830*/  LDSM.16.MT88.4 R112, [R228+0x14000] ;  /* 0x01400000e470783b */ /* 0x000fe20000004200 */
[----:B---3--:R-:W-:-:S03]  /*1b840*/  FMNMX.FTZ R0, R11, R0, !PT ;  /* 0x000000000b007209 */ /* 0x008fc60007810000 */
[----:B------:R-:W-:Y:S04]  /*1b850*/  LDSM.16.MT88.4 R120, [R227+0x14000] ;  /* 0x01400000e378783b */ /* 0x000fe80000004200 */
[----:B------:R-:W3:Y:S04]  /*1b860*/  SHFL.BFLY PT, R3, R0, 0x1, 0x1f ;  /* 0x0c201f0000037f89 */ /* 0x000ee800000e0000 */
[----:B------:R-:W-:Y:S04]  /*1b870*/  LDSM.16.MT88.4 R128, [R230+0x16000] ;  /* 0x01600000e680783b */ /* 0x000fe80000004200 */
[----:B------:R-:W-:Y:S01]  /*1b880*/  LDSM.16.MT88.4 R152, [R229+0x16000] ;  /* 0x01600000e598783b */ /* 0x000fe20000004200 */
[----:B-1----:R-:W-:-:S03]  /*1b890*/  FMNMX.FTZ R164, R9, R164, !PT ;  /* 0x000000a409a47209 */ /* 0x002fc60007810000 */
[----:B------:R-:W-:Y:S01]  /*1b8a0*/  LDSM.16.MT88.4 R148, [R228+0x16000] ;  /* 0x01600000e494783b */ /* 0x000fe20000004200 */
[----:B------:R-:W-:-:S03]  /*1b8b0*/  FSETP.NEU.FTZ.AND P0, PT, R164, -INF , PT ;  /* 0xff800000a400780b */ /* 0x000fc60003f1d000 */
[----:B------:R-:W-:Y:S01]  /*1b8c0*/  LDSM.16.MT88.4 R8, [R229+0x10800] ;  /* 0x01080000e508783b */ /* 0x000fe20000004200 */
[----:B---3--:R-:W-:Y:S01]  /*1b8d0*/  FMNMX.FTZ R3, R0, R3, !PT ;  /* 0x0000000300037209 */ /* 0x008fe20007810000 */
[----:B--2---:R-:W-:-:S04]  /*1b8e0*/  FMUL.FTZ R198, R191, R164 ;  /* 0x000000a4bfc67220 */ /* 0x004fc80000410000 */
[----:B------:R-:W-:Y:S01]  /*1b8f0*/  FMUL.FTZ R190, R191, R3 ;  /* 0x00000003bfbe7220 */ /* 0x000fe20000410000 */
[----:B------:R-:W-:Y:S02]  /*1b900*/  FSEL R198, R198, RZ, P0 ;  /* 0x000000ffc6c67208 */ /* 0x000fe40000000000 */
[----:B------:R-:W-:-:S03]  /*1b910*/  FSETP.NEU.FTZ.AND P0, PT, R3, -INF , PT ;  /* 0xff8000000300780b */ /* 0x000fc60003f1d000 */
[-CC-:B------:R-:W-:Y:S01]  /*1b920*/  FFMA.FTZ R172, R43, R191.reuse, -R198.reuse ;  /* 0x000000bf2bac7223 */ /* 0x180fe200000108c6 */
[----:B------:R-:W-:Y:S01]  /*1b930*/  FSEL R190, R190, RZ, P0 ;  /* 0x000000ffbebe7208 */ /* 0x000fe20000000000 */
[-CC-:B------:R-:W-:Y:S01]  /*1b940*/  FFMA.FTZ R177, R45, R191.reuse, -R198.reuse ;  /* 0x000000bf2db17223 */ /* 0x180fe200000108c6 */
[-CC-:B------:R-:W-:Y:S01]  /*1b950*/  FFMA.FTZ R176, R51, R191.reuse, -R198.reuse ;  /* 0x000000bf33b07223 */ /* 0x180fe200000108c6 */
[-C--:B------:R-:W-:Y:S01]  /*1b960*/  FFMA.FTZ R175, R53, R191.reuse, -R198 ;  /* 0x000000bf35af7223 */ /* 0x080fe200000108c6 */
[----:B------:R-:W-:Y:S01]  /*1b970*/  LDSM.16.MT88.4 R48, [R228+0x10000] ;  /* 0x01000000e430783b */ /* 0x000fe20000004200 */
[-CC-:B------:R-:W-:Y:S01]  /*1b980*/  FFMA.FTZ R179, R41, R191.reuse, -R190.reuse ;  /* 0x000000bf29b37223 */ /* 0x180fe200000108be */
[-CC-:B------:R-:W-:Y:S01]  /*1b990*/  FFMA.FTZ R178, R39, R191.reuse, -R190.reuse ;  /* 0x000000bf27b27223 */ /* 0x180fe200000108be */
[-CC-:B------:R-:W-:Y:S01]  /*1b9a0*/  FFMA.FTZ R174, R37, R191.reuse, -R190.reuse ;  /* 0x000000bf25ae7223 */ /* 0x180fe200000108be */
[----:B------:R-:W1:Y:S01]  /*1b9b0*/  LDSM.16.MT88.4 R40, [R229+0x10000] ;  /* 0x01000000e528783b */ /* 0x000e620000004200 */
[-C--:B------:R-:W-:Y:S01]  /*1b9c0*/  FFMA.FTZ R173, R27, R191.reuse, -R190 ;  /* 0x000000bf1bad7223 */ /* 0x080fe200000108be */
[-CC-:B------:R-:W-:Y:S01]  /*1b9d0*/  FFMA.FTZ R171, R7, R191.reuse, -R198.reuse ;  /* 0x000000bf07ab7223 */ /* 0x180fe200000108c6 */
[-C--:B------:R-:W-:Y:S01]  /*1b9e0*/  FFMA.FTZ R169, R5, R191.reuse, -R198 ;  /* 0x000000bf05a97223 */ /* 0x080fe200000108c6 */
[----:B------:R-:W-:Y:S01]  /*1b9f0*/  MUFU.EX2 R177, R177 ;  /* 0x000000b100b17308 */ /* 0x000fe20000000800 */
[----:B------:R-:W2:Y:S01]  /*1ba00*/  LDSM.16.MT88.4 R4, [R227+0x16000] ;  /* 0x01600000e304783b */ /* 0x000ea20000004200 */
[-C--:B------:R-:W-:Y:S01]  /*1ba10*/  FFMA.FTZ R170, R17, R191.reuse, -R190 ;  /* 0x000000bf11aa7223 */ /* 0x080fe200000108be */
[-CC-:B------:R-:W-:Y:S01]  /*1ba20*/  FFMA.FTZ R168, R25, R191.reuse, -R198.reuse ;  /* 0x000000bf19a87223 */ /* 0x180fe200000108c6 */
[-C--:B------:R-:W-:Y:S01]  /*1ba30*/  FFMA.FTZ R2, R13, R191.reuse, -R198 ;  /* 0x000000bf0d027223 */ /* 0x080fe200000108c6 */
[----:B------:R-:W3:Y:S01]  /*1ba40*/  LDSM.16.MT88.4 R16, [R230+0x10800] ;  /* 0x01080000e610783b */ /* 0x000ee20000004200 */
[-CC-:B------:R-:W-:Y:S01]  /*1ba50*/  FFMA.FTZ R167, R23, R191.reuse, -R190.reuse ;  /* 0x000000bf17a77223 */ /* 0x180fe200000108be */
[-CC-:B------:R-:W-:Y:S01]  /*1ba60*/  FFMA.FTZ R165, R21, R191.reuse, -R190.reuse ;  /* 0x000000bf15a57223 */ /* 0x180fe200000108be */
[----:B------:R-:W4:Y:S01]  /*1ba70*/  MUFU.EX2 R176, R176 ;  /* 0x000000b000b07308 */ /* 0x000f220000000800 */
[-CC-:B------:R-:W-:Y:S01]  /*1ba80*/  FFMA.FTZ R0, R15, R191.reuse, -R190.reuse ;  /* 0x000000bf0f007223 */ /* 0x180fe200000108be */
[----:B------:R-:W5:Y:S01]  /*1ba90*/  LDSM.16.MT88.4 R20, [R228+0x10800] ;  /* 0x01080000e414783b */ /* 0x000f620000004200 */
[-C--:B------:R-:W-:Y:S01]  /*1baa0*/  FFMA.FTZ R184, R187, R191.reuse, -R190 ;  /* 0x000000bfbbb87223 */ /* 0x080fe200000108be */
[-CC-:B------:R-:W-:Y:S01]  /*1bab0*/  FFMA.FTZ R180, R197, R191.reuse, -R198.reuse ;  /* 0x000000bfc5b47223 */ /* 0x180fe200000108c6 */
[-CC-:B------:R-:W-:Y:S01]  /*1bac0*/  FFMA.FTZ R181, R181, R191.reuse, -R198.reuse ;  /* 0x000000bfb5b57223 */ /* 0x180fe200000108c6 */
[----:B------:R-:W5:Y:S01]  /*1bad0*/  LDSM.16.MT88.4 R12, [R227+0x10800] ;  /* 0x01080000e30c783b */ /* 0x000f620000004200 */
[-CC-:B------:R-:W-:Y:S01]  /*1bae0*/  FFMA.FTZ R182, R195, R191.reuse, -R198.reuse ;  /* 0x000000bfc3b67223 */ /* 0x180fe200000108c6 */
[----:B------:R-:W-:Y:S01]  /*1baf0*/  MUFU.EX2 R175, R175 ;  /* 0x000000af00af7308 */ /* 0x000fe20000000800 */
[-C--:B------:R-:W-:Y:S01]  /*1bb00*/  FFMA.FTZ R183, R183, R191.reuse, -R198 ;  /* 0x000000bfb7b77223 */ /* 0x080fe200000108c6 */
[----:B------:R-:W-:Y:S01]  /*1bb10*/  LDSM.16.MT88.4 R24, [R230+0x12800] ;  /* 0x01280000e618783b */ /* 0x000fe20000004200 */
[-CC-:B------:R-:W-:Y:S01]  /*1bb20*/  FFMA.FTZ R185, R185, R191.reuse, -R190.reuse ;  /* 0x000000bfb9b97223 */ /* 0x180fe200000108be */
[-CC-:B------:R-:W-:Y:S01]  /*1bb30*/  FFMA.FTZ R186, R31, R191.reuse, -R190.reuse ;  /* 0x000000bf1fba7223 */ /* 0x180fe200000108be */
[-C--:B------:R-:W-:Y:S01]  /*1bb40*/  FFMA.FTZ R187, R29, R191.reuse, -R190 ;  /* 0x000000bf1dbb7223 */ /* 0x080fe200000108be */
[--C-:B------:R-:W-:Y:S01]  /*1bb50*/  FFMA.FTZ R249, R192, R191, -R198.reuse ;  /* 0x000000bfc0f97223 */ /* 0x100fe200000108c6 */
[----:B------:R-:W-:Y:S01]  /*1bb60*/  LDSM.16.MT88.4 R28, [R229+0x13000] ;  /* 0x01300000e51c783b */ /* 0x000fe20000004200 */
[----:B------:R-:W1:Y:S01]  /*1bb70*/  MUFU.EX2 R172, R172 ;  /* 0x000000ac00ac7308 */ /* 0x000e620000000800 */
[----:B----4-:R-:W-:Y:S01]  /*1bb80*/  F2FP.F16.F32.PACK_AB R144, R176, R177 ;  /* 0x000000b1b090723e */ /* 0x010fe200000000ff */
        /* <DEDUP_REMOVED lines=9> */
[----:B------:R-:W-:Y:S05]  /*1bc20*/  LDSM.16.MT88.4 R32, [R228+0x11800] ;  /* 0x01180000e420783b */ /* 0x000fea0000004200 */
[----:B------:R-:W4:Y:S01]  /*1bc30*/  MUFU.EX2 R179, R179 ;  /* 0x000000b300b37308 */ /* 0x000f220000000800 */
[----:B-1----:R-:W-:Y:S01]  /*1bc40*/  F2FP.F16.F32.PACK_AB R146, R172, R175 ;  /* 0x000000afac92723e */ /* 0x002fe200000000ff */
[----:B------:R-:W-:-:S04]  /*1bc50*/  FADD.FTZ R175, R175, R176 ;  /* 0x000000b0afaf7221 */ /* 0x000fc80000010000 */
[----:B------:R-:W-:Y:S02]  /*1bc60*/  FADD.FTZ R172, R172, R175 ;  /* 0x000000afacac7221 */ /* 0x000fe40000010000 */
[----:B------:R-:W-:Y:S08]  /*1bc70*/  MUFU.EX2 R174, R174 ;  /* 0x000000ae00ae7308 */ /* 0x000ff00000000800 */
[----:B------:R-:W1:Y:S01]  /*1bc80*/  MUFU.EX2 R173, R173 ;  /* 0x000000ad00ad7308 */ /* 0x000e620000000800 */
[----:B----4-:R-:W-:Y:S01]  /*1bc90*/  F2FP.F16.F32.PACK_AB R145, R179, R178 ;  /* 0x000000b2b391723e */ /* 0x010fe200000000ff */
[----:B------:R-:W-:-:S06]  /*1bca0*/  FADD.FTZ R179, R178, R179 ;  /* 0x000000b3b2b37221 */ /* 0x000fcc0000010000 */
[----:B------:R-:W-:Y:S08]  /*1bcb0*/  MUFU.EX2 R171, R171 ;  /* 0x000000ab00ab7308 */ /* 0x000ff00000000800 */
[----:B------:R-:W4:Y:S01]  /*1bcc0*/  MUFU.EX2 R168, R168 ;  /* 0x000000a800a87308 */ /* 0x000f220000000800 */
        /* <DEDUP_REMOVED lines=15> */
[----:B------:R-:W3:Y:S01]  /*1bdc0*/  MUFU.EX2 R0, R0 ;  /* 0x0000000000007308 */ /* 0x000ee20000000800 */
        /* <DEDUP_REMOVED lines=39> */
[C---:B--2---:R-:W-:Y:S06]  /*1c040*/  HMMA.16816.F32 R140, R144.reuse, R4, RZ ;  /* 0x00000004908c723c */ /* 0x044fec00000018ff */
[----:B------:R-:W-:Y:S01]  /*1c050*/  HMMA.16816.F32 R144, R144, R6, RZ ;  /* 0x000000069090723c */ /* 0x000fe200000018ff */
[----:B----4-:R-:W-:Y:S01]  /*1c060*/  F2FP.F16.F32.PACK_AB R4, R168, R171 ;  /* 0x000000aba804723e */ /* 0x010fe200000000ff */
[----:B------:R-:W-:Y:S01]  /*1c070*/  FADD.FTZ R171, R171, R172 ;  /* 0x000000acabab7221 */ /* 0x000fe20000010000 */
[----:B-1----:R-:W-:Y:S01]  /*1c080*/  F2FP.F16.F32.PACK_AB R5, R167, R170 ;  /* 0x000000aaa705723e */ /* 0x002fe200000000ff */
[----:B------:R-:W-:-:S02]  /*1c090*/  FADD.FTZ R170, R170, R173 ;  /* 0x000000adaaaa7221 */ /* 0x000fc40000010000 */
[----:B------:R-:W-:Y:S01]  /*1c0a0*/  FADD.FTZ R168, R168, R171 ;  /* 0x000000aba8a87221 */ /* 0x000fe20000010000 */
[----:B------:R-:W-:Y:S01]  /*1c0b0*/  F2FP.F16.F32.PACK_AB R6, R2, R169 ;  /* 0x000000a90206723e */ /* 0x000fe200000000ff */
[----:B------:R-:W-:Y:S01]  /*1c0c0*/  FADD.FTZ R170, R167, R170 ;  /* 0x000000aaa7aa7221 */ /* 0x000fe20000010000 */
[----:B---3--:R-:W-:Y:S01]  /*1c0d0*/  F2FP.F16.F32.PACK_AB R7, R0, R165 ;  /* 0x000000a50007723e */ /* 0x008fe200000000ff */
        /* <DEDUP_REMOVED lines=9> */
[----:B------:R-:W2:Y:S05]  /*1c170*/  LDSM.16.MT88.4 R8, [R228+0x12800] ;  /* 0x01280000e408783b */ /* 0x000eaa0000004200 */
[C---:B-----5:R-:W-:Y:S06]  /*1c180*/  HMMA.16816.F32 R44, R4.reuse, R20, R44 ;  /* 0x00000014042c723c */ /* 0x060fec000000182c */
        /* <DEDUP_REMOVED lines=53> */
[----:B------:R-:W-:-:S04]  /*1c4e0*/  FADD.FTZ R187, R187, R186 ;  /* 0x000000babbbb7221 */ /* 0x000fc80000010000 */
[C---:B------:R-:W-:Y:S01]  /*1c4f0*/  HMMA.16816.F32 R156, R8.reuse, R26, R156 ;  /* 0x0000001a089c723c */ /* 0x040fe2000000189c */
[----:B------:R-:W-:Y:S05]  /*1c500*/  LDSM.16.MT88.4 R24, [R227+0x13000] ;  /* 0x01300000e318783b */ /* 0x000fea0000004200 */
[C---:B---3--:R-:W-:Y:S06]  /*1c510*/  HMMA.16816.F32 R36, R8.reuse, R12, R36 ;  /* 0x0000000c0824723c */ /* 0x048fec0000001824 */
        /* <DEDUP_REMOVED lines=102> */
.L_x_1950:
        /* <DEDUP_REMOVED lines=10> */
[C---:B--2---:R-:W-:Y:S02]  /*1cc20*/  R2UR UR4, R164.reuse ;  /* 0x00000000a40472ca */ /* 0x044fe400000e0000 */
[C---:B------:R-:W-:Y:S02]  /*1cc30*/  R2UR UR5, R165.reuse ;  /* 0x00000000a50572ca */ /* 0x040fe400000e0000 */
[C---:B------:R-:W-:Y:S02]  /*1cc40*/  R2UR UR12, R164.reuse ;  /* 0x00000000a40c72ca */ /* 0x040fe400000e0000 */
[C---:B------:R-:W-:Y:S02]  /*1cc50*/  R2UR UR13, R165.reuse ;  /* 0x00000000a50d72ca */ /* 0x040fe400000e0000 */
[C---:B------:R-:W-:Y:S02]  /*1cc60*/  R2UR UR14, R164.reuse ;  /* 0x00000000a40e72ca */ /* 0x040fe400000e0000 */
[C---:B------:R-:W-:Y:S02]  /*1cc70*/  R2UR UR15, R165.reuse ;  /* 0x00000000a50f72ca */ /* 0x040fe400000e0000 */
[----:B------:R-:W-:Y:S02]  /*1cc80*/  R2UR UR10, R164 ;  /* 0x00000000a40a72ca */ /* 0x000fe400000e0000 */
[----:B------:R-:W-:Y:S01]  /*1cc90*/  R2UR UR11, R165 ;  /* 0x00000000a50b72ca */ /* 0x000fe200000e0000 */
[----:B-1----:R-:W2:Y:S02]  /*1cca0*/  LD.E R11, desc[UR4][R2.64+0x170] ;  /* 0x00017004020b7980 */ /* 0x002ea4000c101900 */
        /* <DEDUP_REMOVED lines=61> */
.L_x_1943:
[----:B--2---:R-:W-:Y:S02]  /*1d080*/  R2UR UR4, R164 ;  /* 0x00000000a40472ca */ /* 0x004fe400000e0000 */
[----:B------:R-:W-:Y:S11]  /*1d090*/  R2UR UR5, R165 ;  /* 0x00000000a50572ca */ /* 0x000ff600000e0000 */
[----:B------:R-:W-:Y:S02]  /*1d0a0*/  @!UPT UIADD3 URZ, URZ, URZ, URZ ;  /* 0x0000003f3f3ff290 */ /* 0x000fe4000fffe03f */
[----:B-1----:R-:W2:Y:S02]  /*1d0b0*/  LD.E R8, desc[UR4][R2.64+0x40] ;  /* 0x0000400402087980 */ /* 0x002ea4000c101900 */
[----:B--2---:R-:W-:Y:S05]  /*1d0c0*/  IMAD.U32 R8, R8, -0x40, RZ ;  /* 0xffffffc008087824 */ /* 0x004fea00078e00ff */
[----:B------:R-:W-:Y:S02]  /*1d0d0*/  SHF.R.S32.HI R5, RZ, 0x1f, R8 ;  /* 0x0000001fff057819 */ /* 0x000fe40000011408 */
.L_x_1944:
[----:B------:R-:W-:Y:S05]  /*1d0e0*/  BSYNC B0 ;  /* 0x0000000000007941 */ /* 0x000fea0003800000 */
.L_x_1942:
[C---:B------:R-:W-:Y:S01]  /*1d0f0*/  LOP3.LUT P6, RZ, R246.reuse, 0x1, RZ, 0xc0, !PT ;  /* 0x00000001f6ff7812 */ /* 0x040fe200078cc0ff */
[----:B------:R-:W-:Y:S01]  /*1d100*/  BSSY B1, `(.L_x_1945) ;  /* 0x000023b000017945 */ /* 0x000fe20003800000 */
[C---:B------:R-:W-:Y:S02]  /*1d110*/  LOP3.LUT P5, RZ, R246.reuse, 0x2, RZ, 0xc0, !PT ;  /* 0x00000002f6ff7812 */ /* 0x040fe400078ac0ff */
[----:B------:R-:W-:Y:S02]  /*1d120*/  LOP3.LUT P4, RZ, R246, 0x4, RZ, 0xc0, !PT ;  /* 0x00000004f6ff7812 */ /* 0x000fe4000788c0ff */
[-C--:B------:R-:W-:Y:S02]  /*1d130*/  LEA R250, P1, R8, R188.reuse, 0x1 ;  /* 0x000000bc08fa7211 */ /* 0x080fe400078208ff */
[----:B------:R-:W-:Y:S02]  /*1d140*/  LOP3.LUT P3, RZ, R246, 0x8, RZ, 0xc0, !PT ;  /* 0x00000008f6ff7812 */ /* 0x000fe4000786c0ff */
[C---:B------:R-:W-:Y:S02]  /*1d150*/  LEA.HI.X R251, R8.reuse, R189, R5, 0x1, P1 ;  /* 0x000000bd08fb7211 */ /* 0x040fe400008f0c05 */
[----:B------:R-:W-:Y:S02]  /*1d160*/  IADD3 R7, P0, R8, R231, RZ ;  /* 0x000000e708077210 */ /* 0x000fe40007f1e0ff */
[C---:B------:R-:W-:Y:S02]  /*1d170*/  @P6 R2UR UR4, R164.reuse ;  /* 0x00000000a40462ca */ /* 0x040fe400000e0000 */
[----:B------:R-:W-:Y:S01]  /*1d180*/  @P6 R2UR UR5, R165 ;  /* 0x00000000a50562ca */ /* 0x000fe200000e0000 */
        /* <DEDUP_REMOVED lines=24> */
[CC--:B------:R-:W-:Y:S01]  /*1d310*/  @P3 LEA R8, P0, R7.reuse, R188.reuse, 0x1 ;  /* 0x000000bc07083211 */ /* 0x0c0fe200078008ff */
[----:B------:R-:W-:Y:S01]  /*1d320*/  @!PT LDS RZ, [RZ] ;  /* 0x00000000fffff984 */ /* 0x000fe20000000800 */
[----:B------:R-:W-:Y:S01]  /*1d330*/  @!PT LDS RZ, [RZ] ;  /* 0x00000000fffff984 */ /* 0x000fe20000000800 */
[----:B------:R-:W-:Y:S01]  /*1d340*/  @!PT LDS RZ, [RZ] ;  /* 0x00000000fffff984 */ /* 0x000fe20000000800 */
[----:B------:R-:W-:Y:S01]  /*1d350*/  @P4 LDGSTS.E.BYPASS.LTC128B.128 [R242+0x14000], desc[UR4][R250.64+0x100] ;  /* 0x14000100faf24fae */ /* 0x000fe2000b901d44 */
[C-C-:B------:R-:W-:Y:S02]  /*1d360*/  @P4 LEA.HI.X R11, R7.reuse, R189, R6.reuse, 0x1, P1 ;  /* 0x000000bd070b4211 */ /* 0x140fe400008f0c06 */
        /* <DEDUP_REMOVED lines=18> */
[--C-:B------:R-:W-:Y:S01]  /*1d490*/  @P4 LEA.HI.X R19, R5, R189, R6.reuse, 0x1, P1 ;  /* 0x000000bd05134211 */ /* 0x100fe200008f0c06 */
[----:B------:R-:W-:Y:S01]  /*1d4a0*/  @!P6 STS.128 [R242+0x10800], RZ ;  /* 0x010800fff200e388 */ /* 0x000fe20000000c00 */
[----:B------:R-:W-:Y:S02]  /*1d4b0*/  @P3 R2UR UR16, R164 ;  /* 0x00000000a41032ca */ /* 0x000fe400000e0000 */
[----:B------:R-:W-:Y:S01]  /*1d4c0*/  @P3 R2UR UR17, R165 ;  /* 0x00000000a51132ca */ /* 0x000fe200000e0000 */
[----:B------:R-:W-:Y:S01]  /*1d4d0*/  @!PT LDS RZ, [RZ] ;  /* 0x00000000fffff984 */ /* 0x000fe20000000800 */
[----:B------:R-:W-:Y:S01]  /*1d4e0*/  @!PT LDS RZ, [RZ] ;  /* 0x00000000fffff984 */ /* 0x000fe20000000800 */
[----:B------:R-:W-:Y:S01]  /*1d4f0*/  @!PT LDS RZ, [RZ] ;  /* 0x00000000fffff984 */ /* 0x000fe20000000800 */
[----:B------:R-:W-:Y:S01]  /*1d500*/  @P5 LDGSTS.E.BYPASS.LTC128B.128 [R242+0x12800], desc[UR10][R12.64+0x80] ;  /* 0x128000800cf25fae */ /* 0x000fe2000b901d4a */
[CC--:B------:R-:W-:Y:S02]  /*1d510*/  @P3 LEA R16, P0, R5.reuse, R188.reuse, 0x1 ;  /* 0x000000bc05103211 */ /* 0x0c0fe400078008ff */
        /* <DEDUP_REMOVED lines=38> */
[----:B------:R-:W-:Y:S01]  /*1d780*/  ISETP.GT.AND P0, PT, R248, R235, PT ;  /* 0x000000ebf800720c */ /* 0x000fe20003f04270 */
[----:B------:R-:W-:Y:S01]  /*1d790*/  @!PT LDS RZ, [RZ] ;  /* 0x00000000fffff984 */ /* 0x000fe20000000800 */
[----:B------:R-:W-:Y:S01]  /*1d7a0*/  @!PT LDS RZ, [RZ] ;  /* 0x00000000fffff984 */ /* 0x000fe20000000800 */
[----:B------:R-:W-:Y:S01]  /*1d7b0*/  @!PT LDS RZ, [RZ] ;  /* 0x00000000fffff984 */ /* 0x000fe20000000800 */
[----:B------:R-:W-:Y:S01]  /*1d7c0*/  @P4 LDGSTS.E.BYPASS.LTC128B.128 [R242+0x15000], desc[UR4][R18.64+0x100] ;  /* 0x1500010012f24fae */ /* 0x000fe2000b901d44 */
[----:B------:R-:W-:Y:S02]  /*1d7d0*/  @P3 R2UR UR4, R164 ;  /* 0x00000000a40432ca */ /* 0x000fe400000e0000 */
[----:B------:R-:W-:Y:S01]  /*1d7e0*/  @P3 R2UR UR5, R165 ;  /* 0x00000000a50532ca */ /* 0x000fe200000e0000 */
        /* <DEDUP_REMOVED lines=41> */
[----:B------:R-:W1:Y:S03]  /*1da80*/  LDSM.16.M88.4 R200, [R220+0x8800] ;  /* 0x00880000dcc8783b */ /* 0x000e660000000200 */
[C---:B--2---:R-:W-:Y:S06]  /*1da90*/  HMMA.16816.F32 R12, R32.reuse, R16, RZ ;  /* 0x00000010200c723c */ /* 0x044fec00000018ff */
[C---:B------:R-:W-:Y:S06]  /*1daa0*/  HMMA.16816.F32 R16, R32.reuse, R18, RZ ;  /* 0x000000122010723c */ /* 0x040fec00000018ff */
[C---:B---3--:R-:W-:Y:S06]  /*1dab0*/  HMMA.16816.F32 R20, R32.reuse, R24, RZ ;  /* 0x000000182014723c */ /* 0x048fec00000018ff */
[C---:B------:R-:W-:Y:S06]  /*1dac0*/  HMMA.16816.F32 R24, R32.reuse, R26, RZ ;  /* 0x0000001a2018723c */ /* 0x040fec00000018ff */
[C---:B-----5:R-:W-:Y:S06]  /*1dad0*/  HMMA.16816.F32 R28, R32.reuse, R168, RZ ;  /* 0x000000a8201c723c */ /* 0x060fec00000018ff */
[----:B------:R-:W-:Y:S01]  /*1dae0*/  HMMA.16816.F32 R32, R32, R170, RZ ;  /* 0x000000aa2020723c */ /* 0x000fe200000018ff */
[----:B------:R-:W2:Y:S05]  /*1daf0*/  LDSM.16.M88.4 R168, [R220+0x9000] ;  /* 0x00900000dca8783b */ /* 0x000eaa0000000200 */
[C---:B------:R-:W-:Y:S06]  /*1db00*/  HMMA.16816.F32 R4, R172.reuse, R176, R4 ;  /* 0x000000b0ac04723c */ /* 0x040fec0000001804 */
[C---:B------:R-:W-:Y:S01]  /*1db10*/  HMMA.16816.F32 R8, R172.reuse, R178, R8 ;  /* 0x000000b2ac08723c */ /* 0x040fe20000001808 */
[----:B------:R-:W3:Y:S05]  /*1db20*/  LDSM.16.M88.4 R176, [R220+0x9800] ;  /* 0x00980000dcb0783b */ /* 0x000eea0000000200 */
[C---:B------:R-:W-:Y:S06]  /*1db30*/  HMMA.16816.F32 R12, R172.reuse, R180, R12 ;  /* 0x000000b4ac0c723c */ /* 0x040fec000000180c */
[C---:B------:R-:W-:Y:S01]  /*1db40*/  HMMA.16816.F32 R16, R172.reuse, R182, R16 ;  /* 0x000000b6ac10723c */ /* 0x040fe20000001810 */
[----:B------:R-:W-:Y:S05]  /*1db50*/  LDSM.16.M88.4 R180, [R221] ;  /* 0x00000000ddb4783b */ /* 0x000fea0000000200 */
        /* <DEDUP_REMOVED lines=20> */
[C---:B-----5:R-:W-:Y:S06]  /*1dca0*/  HMMA.16816.F32 R4, R180.reuse, R184, R4 ;  /* 0x000000b8b404723c */ /* 0x060fec0000001804 */
[C---:B------:R-:W-:Y:S01]  /*1dcb0*/  HMMA.16816.F32 R8, R180.reuse, R186, R8 ;  /* 0x000000bab408723c */ /* 0x040fe20000001808 */
[----:B------:R-:W5:Y:S05]  /*1dcc0*/  LDSM.16.M88.4 R184, [R225+0xb800] ;  /* 0x00b80000e1b8783b */ /* 0x000f6a0000000200 */
[C---:B----4-:R-:W-:Y:S06]  /*1dcd0*/  HMMA.16816.F32 R12, R180.reuse, R172, R12 ;  /* 0x000000acb40c723c */ /* 0x050fec000000180c */
        /* <DEDUP_REMOVED lines=8> */
[----:B------:R-:W4:Y:S01]  /*1dd60*/  LDSM.16.M88.4 R180, [R214] ;  /* 0x00000000d6b4783b */ /* 0x000f220000000200 */
[C---:B------:R-:W-:Y:S06]  /*1dd70*/  HMMA.16816.F32 R4, R196.reuse, R200, R4 ;  /* 0x000000c8c404723c */ /* 0x040fec0000001804 */
[C---:B------:R-:W-:Y:S01]  /*1dd80*/  HMMA.16816.F32 R8, R196.reuse, R202, R8 ;  /* 0x000000cac408723c */ /* 0x040fe20000001808 */
[----:B------:R-:W4:Y:S05]  /*1dd90*/  LDSM.16.M88.4 R200, [R212] ;  /* 0x00000000d4c8783b */ /* 0x000f2a0000000200 */
[C---:B--2---:R-:W-:Y:S06]  /*1dda0*/  HMMA.16816.F32 R12, R196.reuse, R176, R12 ;  /* 0x000000b0c40c723c */ /* 0x044fec000000180c */
[C---:B------:R-:W-:Y:S01]  /*1ddb0*/  HMMA.16816.F32 R16, R196.reuse, R178, R16 ;  /* 0x000000b2c410723c */ /* 0x040fe20000001810 */
[----:B------:R-:W-:Y:S05]  /*1ddc0*/  LDSM.16.M88.4 R176, [R222+0x2000] ;  /* 0x00200000deb0783b */ /* 0x000fea0000000200 */
[C---:B---3--:R-:W-:Y:S06]  /*1ddd0*/  HMMA.16816.F32 R20, R196.reuse, R192, R20 ;  /* 0x000000c0c414723c */ /* 0x048fec0000001814 */
[C---:B------:R-:W-:Y:S01]  /*1dde0*/  HMMA.16816.F32 R24, R196.reuse, R194, R24 ;  /* 0x000000c2c418723c */ /* 0x040fe20000001818 */
[----:B------:R-:W2:Y:S05]  /*1ddf0*/  LDSM.16.M88.4 R192, [R220+0xa000] ;  /* 0x00a00000dcc0783b */ /* 0x000eaa0000000200 */
[C---:B-----5:R-:W-:Y:S06]  /*1de00*/  HMMA.16816.F32 R28, R196.reuse, R184, R28 ;  /* 0x000000b8c41c723c */ /* 0x060fec000000181c */
[----:B------:R-:W-:Y:S01]  /*1de10*/  HMMA.16816.F32 R32, R196, R186, R32 ;  /* 0x000000bac420723c */ /* 0x000fe20000001820 */
[----:B------:R-:W3:Y:S04]  /*1de20*/  LDSM.16.M88.4 R184, [R220+0xa800] ;  /* 0x00a80000dcb8783b */ /* 0x000ee80000000200 */
[----:B------:R-:W5:Y:S01]  /*1de30*/  LDSM.16.M88.4 R196, [R220+0xb000] ;  /* 0x00b00000dcc4783b */ /* 0x000f620000000200 */
        /* <DEDUP_REMOVED lines=8> */
[----:B------:R-:W4:Y:S05]  /*1dec0*/  LDSM.16.M88.4 R188, [R216+0x2000] ;  /* 0x00200000d8bc783b */ /* 0x000f2a0000000200 */
[C---:B------:R-:W-:Y:S06]  /*1ded0*/  HMMA.16816.F32 R28, R168.reuse, R200, R28 ;  /* 0x000000c8a81c723c */ /* 0x040fec000000181c */
[----:B------:R-:W-:Y:S01]  /*1dee0*/  HMMA.16816.F32 R32, R168, R202, R32 ;  /* 0x000000caa820723c */ /* 0x000fe20000001820 */
[----:B------:R-:W4:Y:S04]  /*1def0*/  LDSM.16.M88.4 R168, [R216+0x2800] ;  /* 0x00280000d8a8783b */ /* 0x000f280000000200 */
[----:B------:R-:W4:Y:S01]  /*1df00*/  LDSM.16.M88.4 R200, [R216+0x3000] ;  /* 0x00300000d8c8783b */ /* 0x000f220000000200 */
[C---:B--2---:R-:W-:Y:S06]  /*1df10*/  HMMA.16816.F32 R4, R176.reuse, R192, R4 ;  /* 0x000000c0b004723c */ /* 0x044fec0000001804 */
[C---:B------:R-:W-:Y:S01]  /*1df20*/  HMMA.16816.F32 R8, R176.reuse, R194, R8 ;  /* 0x000000c2b008723c */ /* 0x040fe20000001808 */
[----:B------:R-:W-:Y:S05]  /*1df30*/  LDSM.16.M88.4 R192, [R226+0x4000] ;  /* 0x00400000e2c0783b */ /* 0x000fea0000000200 */
[C---:B---3--:R-:W-:Y:S06]  /*1df40*/  HMMA.16816.F32 R12, R176.reuse, R184, R12 ;  /* 0x000000b8b00c723c */ /* 0x048fec000000180c */
[C---:B------:R-:W-:Y:S01]  /*1df50*/  HMMA.16816.F32 R16, R176.reuse, R186, R16 ;  /* 0x000000bab010723c */ /* 0x040fe20000001810 */
[----:B------:R-:W2:Y:S05]  /*1df60*/  LDSM.16.M88.4 R184, [R216+0x3800] ;  /* 0x00380000d8b8783b */ /* 0x000eaa0000000200 */
[C---:B-----5:R-:W-:Y:S06]  /*1df70*/  HMMA.16816.F32 R20, R176.reuse, R196, R20 ;  /* 0x000000c4b014723c */ /* 0x060fec0000001814 */
[C---:B------:R-:W-:Y:S01]  /*1df80*/  HMMA.16816.F32 R24, R176.reuse, R198, R24 ;  /* 0x000000c6b018723c */ /* 0x040fe20000001818 */
[----:B------:R-:W3:Y:S05]  /*1df90*/  LDSM.16.M88.4 R196, [R225+0xc000] ;  /* 0x00c00000e1c4783b */ /* 0x000eea0000000200 */
[C---:B-1----:R-:W-:Y:S06]  /*1dfa0*/  HMMA.16816.F32 R28, R176.reuse, R172, R28 ;  /* 0x000000acb01c723c */ /* 0x042fec000000181c */
[----:B------:R-:W-:Y:S01]  /*1dfb0*/  HMMA.16816.F32 R32, R176, R174, R32 ;  /* 0x000000aeb020723c */ /* 0x000fe20000001820 */
[----:B------:R-:W-:Y:S04]  /*1dfc0*/  LDSM.16.M88.4 R172, [R225+0xd000] ;  /* 0x00d00000e1ac783b */ /* 0x000fe80000000200 */
[----:B------:R-:W-:Y:S01]  /*1dfd0*/  LDSM.16.M88.4 R176, [R225+0xd800] ;  /* 0x00d80000e1b0783b */ /* 0x000fe20000000200 */
[C---:B----4-:R-:W-:Y:S06]  /*1dfe0*/  HMMA.16816.F32 R4, R180.reuse, R188, R4 ;  /* 0x000000bcb404723c */ /* 0x050fec0000001804 */
        /* <DEDUP_REMOVED lines=123> */
[C---:B------:R-:W-:Y:S02]  /*1e7a0*/  R2UR UR12, R164.reuse ;  /* 0x00000000a40c72ca */ /* 0x040fe400000e0000 */
[C---:B------:R-:W-:Y:S02]  /*1e7b0*/  R2UR UR13, R165.reuse ;  /* 0x00000000a50d72ca */ /* 0x040fe400000e0000 */
[----:B------:R-:W-:Y:S02]  /*1e7c0*/  IABS R169, R173 ;  /* 0x000000ad00a97213 */ /* 0x000fe40000000000 */
[C---:B------:R-:W-:Y:S02]  /*1e7d0*/  R2UR UR14, R164.reuse ;  /* 0x00000000a40e72ca */ /* 0x040fe400000e0000 */
[C---:B------:R-:W-:Y:S02]  /*1e7e0*/  R2UR UR15, R165.reuse ;  /* 0x00000000a50f72ca */ /* 0x040fe400000e0000 */
[----:B------:R-:W-:Y:S01]  /*1e7f0*/  R2UR UR10, R164 ;  /* 0x00000000a40a72ca */ /* 0x000fe200000e0000 */
[----:B------:R-:W2:Y:S01]  /*1e800*/  LD.E R175, desc[UR4][R2.64+0x170] ;  /* 0x0001700402af7980 */ /* 0x000ea2000c101900 */
[----:B------:R-:W-:Y:S11]  /*1e810*/  R2UR UR11, R165 ;  /* 0x00000000a50b72ca */ /* 0x000ff600000e0000 */
[----:B------:R-:W-:Y:S02]  /*1e820*/  @!UPT UIADD3 URZ, URZ, URZ, URZ ;  /* 0x0000003f3f3ff290 */ /* 0x000fe4000fffe03f */
[----:B------:R-:W3:Y:S01]  /*1e830*/  LD.E.64 R178, desc[UR10][R2.64+0x20] ;  /* 0x0000200a02b27980 */ /* 0x000ee2000c101b00 */
[-C--:B--2---:R-:W-:Y:S02]  /*1e840*/  IABS R171, R175.reuse ;  /* 0x000000af00ab7213 */ /* 0x084fe40000000000 */
[-C--:B------:R-:W-:Y:S02]  /*1e850*/  IABS R170, R175.reuse ;  /* 0x000000af00aa7213 */ /* 0x080fe40000000000 */
[----:B------:R-:W1:Y:S01]  /*1e860*/  I2F.RP R166, R171 ;  /* 0x000000ab00a67306 */ /* 0x000e620000209400 */
[-C--:B------:R-:W-:Y:S02]  /*1e870*/  LOP3.LUT R173, R173, R175.reuse, RZ, 0x3c, !PT ;  /* 0x000000afadad7212 */ /* 0x080fe400078e3cff */
[----:B------:R-:W-:Y:S07]  /*1e880*/  IMAD.MOV R170, RZ, RZ, -R170 ;  /* 0x000000ffffaa7224 */ /* 0x000fee00078e0aaa */
[----:B-1----:R-:W1:Y:S02]  /*1e890*/  MUFU.RCP R166, R166 ;  /* 0x000000a600a67308 */ /* 0x002e640000001000 */
[----:B-1----:R-:W-:Y:S01]  /*1e8a0*/  VIADD R176, R166, 0xffffffe ;  /* 0x0ffffffea6b07836 */ /* 0x002fe20000000000 */
[----:B------:R-:W-:Y:S02]  /*1e8b0*/  IABS R166, R168 ;  /* 0x000000a800a67213 */ /* 0x000fe40000000000 */
[----:B------:R-:W-:Y:S05]  /*1e8c0*/  LOP3.LUT R168, R168, R175, RZ, 0x3c, !PT ;  /* 0x000000afa8a87212 */ /* 0x000fea00078e3cff */
[----:B------:R-:W1:Y:S02]  /*1e8d0*/  F2I.FTZ.U32.TRUNC.NTZ R177, R176 ;  /* 0x000000b000b17305 */ /* 0x000e64000021f000 */
[--C-:B-1----:R-:W-:Y:S02]  /*1e8e0*/  IMAD.MOV R174, RZ, RZ, -R177.reuse ;  /* 0x000000ffffae7224 */ /* 0x102fe400078e0ab1 */
[----:B------:R-:W-:Y:S02]  /*1e8f0*/  IMAD.MOV.U32 R176, RZ, RZ, RZ ;  /* 0x000000ffffb07224 */ /* 0x000fe400078e00ff */
[----:B------:R-:W-:Y:S04]  /*1e900*/  IMAD R174, R174, R171, RZ ;  /* 0x000000abaeae7224 */ /* 0x000fe800078e02ff */
[----:B------:R-:W-:Y:S06]  /*1e910*/  IMAD.HI.U32 R174, R177, R174, R176 ;  /* 0x000000aeb1ae7227 */ /* 0x000fec00078e00b0 */
[----:B------:R-:W-:Y:S04]  /*1e920*/  IMAD.HI.U32 R172, R174, R169, RZ ;  /* 0x000000a9aeac7227 */ /* 0x000fe800078e00ff */
[----:B------:R-:W-:Y:S02]  /*1e930*/  IMAD R169, R172, R170, R169 ;  /* 0x000000aaaca97224 */ /* 0x000fe400078e02a9 */
        /* <DEDUP_REMOVED lines=18> */
[----:B------:R-:W2:Y:S01]  /*1ea60*/  LD.E.64 R172, desc[UR4][R2.64+0x38] ;  /* 0x0000380402ac7980 */ /* 0x000ea2000c101b00 */
        /* <DEDUP_REMOVED lines=22> */
.L_x_1948:
[----:B------:R-:W-:Y:S02]  /*1ebd0*/  R2UR UR4, R164 ;  /* 0x00000000a40472ca */ /* 0x000fe400000e0000 */
[----:B------:R-:W-:Y:S11]  /*1ebe0*/  R2UR UR5, R165 ;  /* 0x00000000a50572ca */ /* 0x000ff600000e0000 */
[----:B------:R-:W-:Y:S02]  /*1ebf0*/  @!UPT UIADD3 URZ, URZ, URZ, URZ ;  /* 0x0000003f3f3ff290 */ /* 0x000fe4000fffe03f */
[----:B------:R-:W2:Y:S02]  /*1ec00*/  LD.E R174, desc[UR4][R2.64+0x38] ;  /* 0x0000380402ae7980 */ /* 0x000ea4000c101900 */
[----:B--2---:R-:W-:Y:S05]  /*1ec10*/  IMAD.U32 R174, R174, -0x40, RZ ;  /* 0xffffffc0aeae7824 */ /* 0x004fea00078e00ff */
[----:B------:R-:W-:Y:S02]  /*1ec20*/  SHF.R.S32.HI R169, RZ, 0x1f, R174 ;  /* 0x0000001fffa97819 */ /* 0x000fe400000114ae */
.L_x_1949:
[----:B------:R-:W-:Y:S05]  /*1ec30*/  BSYNC B0 ;  /* 0x0000000000007941 */ /* 0x000fea0003800000 */
.L_x_1947:
        /* <DEDUP_REMOVED lines=29> */
[-C--:B------:R-:W-:Y:S01]  /*1ee10*/  @P5 LEA R174, P2, R171, R236.reuse, 0x1 ;  /* 0x000000ecabae5211 */ /* 0x080fe200078408ff */
        /* <DEDUP_REMOVED lines=105> */
.L_x_1946:
[----:B------:R-:W-:Y:S05]  /*1f4b0*/  BSYNC B1 ;  /* 0x0000000000017941 */ /* 0x000fea0003800000 */
.L_x_1945:
[----:B------:R-:W-:Y:S01]  /*1f4c0*/  R2UR UR4, R164 ;  /* 0x00000000a40472ca */ /* 0x000fe200000e0000 */
[----:B-1----:R-:W-:Y:S01]  /*1f4d0*/  LDSM.16.MT88.4 R172, [R229+0x10000] ;  /* 0x01000000e5ac783b */ /* 0x002fe20000004200 */
[----:B------:R-:W-:Y:S02]  /*1f4e0*/  R2UR UR5, R165 ;  /* 0x00000000a50572ca */ /* 0x000fe400000e0000 */
        /* <DEDUP_REMOVED lines=8> */
[----:B------:R1:W2:Y:S01]  /*1f570*/  LD.E R165, desc[UR4][R2.64+0xdc] ;  /* 0x0000dc0402a57980 */ /* 0x0002a2000c101900 */
[----:B------:R-:W-:Y:S02]  /*1f580*/  FMNMX.FTZ R171, R11, R168, !PT ;  /* 0x000000a80bab7209 */ /* 0x000fe40007810000 */
[----:B------:R-:W-:Y:S01]  /*1f590*/  FMNMX.FTZ R166, R12, R169, !PT ;  /* 0x000000a90ca67209 */ /* 0x000fe20007810000 */
[----:B------:R-:W-:Y:S03]  /*1f5a0*/  LDSM.16.MT88.4 R180, [R230+0x12800] ;  /* 0x01280000e6b4783b */ /* 0x000fe60000004200 */
[----:B------:R-:W-:Y:S02]  /*1f5b0*/  FMNMX.FTZ R169, R13, R166, !PT ;  /* 0x000000a60da97209 */ /* 0x000fe40007810000 */
[----:B------:R-:W-:Y:S03]  /*1f5c0*/  FMNMX.FTZ R166, R14, R171, !PT ;  /* 0x000000ab0ea67209 */ /* 0x000fe60007810000 */
[----:B------:R-:W-:Y:S01]  /*1f5d0*/  LDSM.16.MT88.4 R184, [R227+0x12800] ;  /* 0x01280000e3b8783b */ /* 0x000fe20000004200 */
        /* <DEDUP_REMOVED lines=21> */
[----:B------:R-:W-:Y:S07]  /*1f730*/  FMNMX.FTZ R169, R35, R2, !PT ;  /* 0x0000000223a97209 */ /* 0x000fee0007810000 */
        /* <DEDUP_REMOVED lines=8> */
[----:B---3--:R-:W-:Y:S05]  /*1f7c0*/  FMNMX.FTZ R3, R166, R3, !PT ;  /* 0x00000003a6037209 */ /* 0x008fea0007810000 */
[----:B------:R-:W-:Y:S04]  /*1f7d0*/  FADD.FTZ R0, -R3, R0 ;  /* 0x0000000003007221 */ /* 0x000fe80000010100 */
[C---:B--2---:R-:W-:Y:S01]  /*1f7e0*/  FMUL.FTZ R168, R165.reuse, R0 ;  /* 0x00000000a5a87220 */ /* 0x044fe20000410000 */
[C---:B------:R-:W-:Y:S01]  /*1f7f0*/  FMUL.FTZ R167, R165.reuse, R2 ;  /* 0x00000002a5a77220 */ /* 0x040fe20000410000 */
[C---:B------:R-:W-:Y:S01]  /*1f800*/  FMUL.FTZ R196, R165.reuse, R164 ;  /* 0x000000a4a5c47220 */ /* 0x040fe20000410000 */
[----:B------:R-:W-:Y:S01]  /*1f810*/  FMUL.FTZ R194, R165, R3 ;  /* 0x00000003a5c27220 */ /* 0x000fe20000410000 */
[----:B------:R1:W2:Y:S03]  /*1f820*/  MUFU.EX2 R0, R168 ;  /* 0x000000a800007308 */ /* 0x0002a60000000800 */
[----:B------:R-:W-:Y:S02]  /*1f830*/  FSEL R196, R196, RZ, P0 ;  /* 0x000000ffc4c47208 */ /* 0x000fe40000000000 */
[----:B------:R-:W-:Y:S05]  /*1f840*/  FSETP.NEU.FTZ.AND P0, PT, R3, -INF , PT ;  /* 0xff8000000300780b */ /* 0x000fea0003f1d000 */
[----:B------:R3:W4:Y:S01]  /*1f850*/  MUFU.EX2 R2, R167 ;  /* 0x000000a700027308 */ /* 0x0007220000000800 */
[----:B------:R-:W-:Y:S01]  /*1f860*/  FSEL R194, R194, RZ, P0 ;  /* 0x000000ffc2c27208 */ /* 0x000fe20000000000 */
[-CC-:B------:R-:W-:Y:S01]  /*1f870*/  FFMA.FTZ R191, R4, R165.reuse, -R196.reuse ;  /* 0x000000a504bf7223 */ /* 0x180fe200000108c4 */
[-CC-:B------:R-:W-:Y:S01]  /*1f880*/  FFMA.FTZ R166, R5, R165.reuse, -R196.reuse ;  /* 0x000000a505a67223 */ /* 0x180fe200000108c4 */
[-CC-:B------:R-:W-:Y:S01]  /*1f890*/  FFMA.FTZ R190, R8, R165.reuse, -R196.reuse ;  /* 0x000000a508be7223 */ /* 0x180fe200000108c4 */
[-C--:B------:R-:W-:Y:S01]  /*1f8a0*/  FFMA.FTZ R193, R9, R165.reuse, -R196 ;  /* 0x000000a509c17223 */ /* 0x080fe200000108c4 */
[-CC-:B------:R-:W-:Y:S01]  /*1f8b0*/  FFMA.FTZ R195, R6, R165.reuse, -R194.reuse ;  /* 0x000000a506c37223 */ /* 0x180fe200000108c2 */
[-CC-:B------:R-:W-:Y:S01]  /*1f8c0*/  FFMA.FTZ R192, R10, R165.reuse, -R194.reuse ;  /* 0x000000a50ac07223 */ /* 0x180fe200000108c2 */
[--C-:B------:R-:W-:Y:S01]  /*1f8d0*/  FFMA.FTZ R197, R11, R165, -R194.reuse ;  /* 0x000000a50bc57223 */ /* 0x100fe200000108c2 */
[----:B-1----:R-:W1:Y:S01]  /*1f8e0*/  LDSM.16.MT88.4 R168, [R230+0x10000] ;  /* 0x01000000e6a8783b */ /* 0x002e620000004200 */
[----:B------:R-:W-:Y:S01]  /*1f8f0*/  MUFU.EX2 R191, R191 ;  /* 0x000000bf00bf7308 */ /* 0x000fe20000000800 */
[C---:B--2---:R-:W-:Y:S01]  /*1f900*/  FMUL.FTZ R6, R0.reuse, R162 ;  /* 0x000000a200067220 */ /* 0x044fe20000410000 */
[C---:B------:R-:W-:Y:S01]  /*1f910*/  FMUL.FTZ R10, R0.reuse, R158 ;  /* 0x0000009e000a7220 */ /* 0x040fe20000410000 */
[C---:B------:R-:W-:Y:S01]  /*1f920*/  FMUL.FTZ R11, R0.reuse, R159 ;  /* 0x0000009f000b7220 */ /* 0x040fe20000410000 */
[C---:B------:R-:W-:Y:S01]  /*1f930*/  FMUL.FTZ R38, R0.reuse, R38 ;  /* 0x0000002600267220 */ /* 0x040fe20000410000 */
[C---:B------:R-:W-:Y:S01]  /*1f940*/  FMUL.FTZ R39, R0.reuse, R39 ;  /* 0x0000002700277220 */ /* 0x040fe20000410000 */
[----:B------:R-:W-:Y:S01]  /*1f950*/  FMUL.FTZ R42, R0, R42 ;  /* 0x0000002a002a7220 */ /* 0x000fe20000410000 */
[----:B---3--:R-:W-:Y:S03]  /*1f960*/  FFMA.FTZ R167, R7, R165, -R194 ;  /* 0x000000a507a77223 */ /* 0x008fe600000108c2 */
[----:B------:R-:W2:Y:S01]  /*1f970*/  MUFU.EX2 R166, R166 ;  /* 0x000000a600a67308 */ /* 0x000ea20000000800 */
[C---:B----4-:R-:W-:Y:S01]  /*1f980*/  FMUL.FTZ R4, R2.reuse, R160 ;  /* 0x000000a002047220 */ /* 0x050fe20000410000 */
[----:B------:R-:W-:Y:S01]  /*1f990*/  FMUL.FTZ R5, R2, R161 ;  /* 0x000000a102057220 */ /* 0x000fe20000410000 */
[----:B------:R-:W-:Y:S01]  /*1f9a0*/  FMUL.FTZ R7, R0, R163 ;  /* 0x000000a300077220 */ /* 0x000fe20000410000 */
[C---:B------:R-:W-:Y:S01]  /*1f9b0*/  FMUL.FTZ R8, R2.reuse, R156 ;  /* 0x0000009c02087220 */ /* 0x040fe20000410000 */
[C---:B------:R-:W-:Y:S01]  /*1f9c0*/  FMUL.FTZ R9, R2.reuse, R157 ;  /* 0x0000009d02097220 */ /* 0x040fe20000410000 */
[C---:B------:R-:W-:Y:S01]  /*1f9d0*/  FMUL.FTZ R36, R2.reuse, R36 ;  /* 0x0000002402247220 */ /* 0x040fe20000410000 */
[----:B------:R-:W3:Y:S03]  /*1f9e0*/  LDSM.16.MT88.4 R156, [R227+0x10000] ;  /* 0x01000000e39c783b */ /* 0x000ee60000004200 */
[----:B------:R-:W-:Y:S01]  /*1f9f0*/  MUFU.EX2 R195, R195 ;  /* 0x000000c300c37308 */ /* 0x000fe20000000800 */
[C---:B------:R-:W-:Y:S01]  /*1fa00*/  FMUL.FTZ R37, R2.reuse, R37 ;  /* 0x0000002502257220 */ /* 0x040fe20000410000 */
[C---:B------:R-:W-:Y:S01]  /*1fa10*/  FMUL.FTZ R40, R2.reuse, R40 ;  /* 0x0000002802287220 */ /* 0x040fe20000410000 */
[----:B------:R-:W-:Y:S01]  /*1fa20*/  FMUL.FTZ R41, R2, R41 ;  /* 0x0000002902297220 */ /* 0x000fe20000410000 */
        /* <DEDUP_REMOVED lines=31> */
[--C-:B------:R-:W-:Y:S01]  /*1fc20*/  FFMA.FTZ R252, R32, R165, -R196.reuse ;  /* 0x000000a520fc7223 */ /* 0x100fe200000108c4 */
[C---:B------:R-:W-:Y:S01]  /*1fc30*/  FMUL.FTZ R68, R2.reuse, R68 ;  /* 0x0000004402447220 */ /* 0x040fe20000410000 */
[----:B------:R-:W-:Y:S01]  /*1fc40*/  FMUL.FTZ R69, R2, R69 ;  /* 0x0000004502457220 */ /* 0x000fe20000410000 */
[C---:B------:R-:W-:Y:S01]  /*1fc50*/  FMUL.FTZ R70, R0.reuse, R70 ;  /* 0x0000004600467220 */ /* 0x040fe20000410000 */
[----:B------:R-:W-:Y:S03]  /*1fc60*/  FMUL.FTZ R71, R0, R71 ;  /* 0x0000004700477220 */ /* 0x000fe60000410000 */
[----:B------:R-:W4:Y:S01]  /*1fc70*/  MUFU.EX2 R197, R197 ;  /* 0x000000c500c57308 */ /* 0x000f220000000800 */
        /* <DEDUP_REMOVED lines=16> */
[----:B----4-:R-:W-:Y:S01]  /*1fd80*/  F2FP.F16.F32.PACK_AB R163, R197, R192 ;  /* 0x000000c0c5a3723e */ /* 0x010fe200000000ff */
[----:B------:R-:W-:Y:S01]  /*1fd90*/  FMUL.FTZ R87, R0, R87 ;  /* 0x0000005700577220 */ /* 0x000fe20000410000 */
[C---:B------:R-:W-:Y:S01]  /*1fda0*/  FMUL.FTZ R88, R2.reuse, R88 ;  /* 0x0000005802587220 */ /* 0x040fe20000410000 */
[----:B------:R-:W-:Y:S01]  /*1fdb0*/  FMUL.FTZ R89, R2, R89 ;  /* 0x0000005902597220 */ /* 0x000fe20000410000 */
[C---:B------:R-:W-:Y:S01]  /*1fdc0*/  FMUL.FTZ R90, R0.reuse, R90 ;  /* 0x0000005a005a7220 */ /* 0x040fe20000410000 */
[----:B------:R-:W-:Y:S01]  /*1fdd0*/  FMUL.FTZ R91, R0, R91 ;  /* 0x0000005b005b7220 */ /* 0x000fe20000410000 */
[C---:B------:R-:W-:Y:S01]  /*1fde0*/  FMUL.FTZ R92, R2.reuse, R92 ;  /* 0x0000005c025c7220 */ /* 0x040fe20000410000 */
[C---:B-1----:R-:W-:Y:S01]  /*1fdf0*/  HMMA.16816.F32 R4, R160.reuse, R168, R4 ;  /* 0x000000a8a004723c */ /* 0x042fe20000001804 */
[----:B------:R-:W-:Y:S04]  /*1fe00*/  MUFU.EX2 R252, R252 ;  /* 0x000000fc00fc7308 */ /* 0x000fe80000000800 */
[----:B------:R-:W-:Y:S01]  /*1fe10*/  FMUL.FTZ R93, R2, R93 ;  /* 0x0000005d025d7220 */ /* 0x000fe20000410000 */
[C---:B------:R-:W-:Y:S01]  /*1fe20*/  HMMA.16816.F32 R8, R160.reuse, R170, R8 ;  /* 0x000000aaa008723c */ /* 0x040fe20000001808 */
[----:B------:R-:W1:Y:S02]  /*1fe30*/  LDSM.16.MT88.4 R168, [R230+0x12000] ;  /* 0x01200000e6a8783b */ /* 0x000e640000004200 */
[----:B------:R-:W-:Y:S02]  /*1fe40*/  ISETP.GT.AND P0, PT, R248, R235, PT ;  /* 0x000000ebf800720c */ /* 0x000fe40003f04270 */
[C---:B------:R-:W-:Y:S01]  /*1fe50*/  FMUL.FTZ R94, R0.reuse, R94 ;  /* 0x0000005e005e7220 */ /* 0x040fe20000410000 */
[C---:B------:R-:W-:Y:S05]  /*1fe60*/  HMMA.16816.F32 R36, R160.reuse, R172, R36 ;  /* 0x000000aca024723c */ /* 0x040fea0000001824 */
[----:B------:R-:W-:Y:S01]  /*1fe70*/  FMUL.FTZ R95, R0, R95 ;  /* 0x0000005f005f7220 */ /* 0x000fe20000410000 */
[C---:B------:R-:W-:Y:S01]  /*1fe80*/  HMMA.16816.F32 R40, R160.reuse, R174, R40 ;  /* 0x000000aea028723c */ /* 0x040fe20000001828 */
[----:B------:R-:W2:Y:S04]  /*1fe90*/  LDSM.16.MT88.4 R172, [R229+0x12000] ;  /* 0x01200000e5ac783b */ /* 0x000ea80000004200 */
[C---:B------:R-:W-:Y:S01]  /*1fea0*/  FMUL.FTZ R96, R2.reuse, R96 ;  /* 0x0000006002607220 */ /* 0x040fe20000410000 */
[C---:B------:R-:W-:Y:S05]  /*1feb0*/  HMMA.16816.F32 R44, R160.reuse, R176, R44 ;  /* 0x000000b0a02c723c */ /* 0x040fea000000182c */
[----:B------:R-:W-:Y:S01]  /*1fec0*/  FMUL.FTZ R97, R2, R97 ;  /* 0x0000006102617220 */ /* 0x000fe20000410000 */
[C---:B------:R-:W-:Y:S01]  /*1fed0*/  HMMA.16816.F32 R48, R160.reuse, R178, R48 ;  /* 0x000000b2a030723c */ /* 0x040fe20000001830 */
[----:B------:R-:W-:Y:S04]  /*1fee0*/  LDSM.16.MT88.4 R176, [R228+0x10800] ;  /* 0x01080000e4b0783b */ /* 0x000fe80000004200 */
[C---:B------:R-:W-:Y:S01]  /*1fef0*/  FMUL.FTZ R98, R0.reuse, R98 ;  /* 0x0000006200627220 */ /* 0x040fe20000410000 */
[C---:B---3--:R-:W-:Y:S05]  /*1ff00*/  HMMA.16816.F32 R52, R160.reuse, R156, R52 ;  /* 0x0000009ca034723c */ /* 0x048fea0000001834 */
        /* <DEDUP_REMOVED lines=28> */
[----:B------:R-:W3:Y:S04]  /*200d0*/  LDSM.16.MT88.4 R156, [R229+0x14000] ;  /* 0x01400000e59c783b */ /* 0x000ee80000004200 */
[----:B------:R-:W-:Y:S01]  /*200e0*/  FMUL.FTZ R117, R2, R117 ;  /* 0x0000007502757220 */ /* 0x000fe20000410000 */
[C---:B-1----:R-:W-:Y:S05]  /*200f0*/  HMMA.16816.F32 R84, R160.reuse, R168, R84 ;  /* 0x000000a8a054723c */ /* 0x042fea0000001854 */
        /* <DEDUP_REMOVED lines=18> */
[C---:B---3--:R-:W-:Y:S03]  /*20220*/  HMMA.16816.F32 R100, R160.reuse, R156, R100 ;  /* 0x0000009ca064723c */ /* 0x048fe60000001864 */
[----:B------:R-:W-:Y:S01]  /*20230*/  FMUL.FTZ R131, R0, R131 ;  /* 0x0000008300837220 */ /* 0x000fe20000410000 */
[-CC-:B------:R-:W-:Y:S01]  /*20240*/  FFMA.FTZ R198, R12, R165.reuse, -R196.reuse ;  /* 0x000000a50cc67223 */ /* 0x180fe200000108c4 */
[C---:B------:R-:W-:Y:S01]  /*20250*/  FMUL.FTZ R12, R2.reuse, R152 ;  /* 0x00000098020c7220 */ /* 0x040fe20000410000 */
[C---:B------:R-:W-:Y:S01]  /*20260*/  HMMA.16816.F32 R104, R160.reuse, R158, R104 ;  /* 0x0000009ea068723c */ /* 0x040fe20000001868 */
[----:B------:R-:W3:Y:S03]  /*20270*/  LDSM.16.MT88.4 R156, [R230+0x16000] ;  /* 0x01600000e69c783b */ /* 0x000ee60000004200 */
[----:B------:R-:W-:Y:S01]  /*20280*/  MUFU.EX2 R198, R198 ;  /* 0x000000c600c67308 */ /* 0x000fe20000000800 */
[----:B------:R-:W-:Y:S01]  /*20290*/  FFMA.FTZ R199, R13, R165, -R196 ;  /* 0x000000a50dc77223 */ /* 0x000fe200000108c4 */
[C---:B-1----:R-:W-:Y:S05]  /*202a0*/  HMMA.16816.F32 R108, R160.reuse, R168, R108 ;  /* 0x000000a8a06c723c */ /* 0x042fea000000186c */
[----:B------:R-:W-:Y:S01]  /*202b0*/  FMUL.FTZ R13, R2, R153 ;  /* 0x00000099020d7220 */ /* 0x000fe20000410000 */
[C---:B------:R-:W-:Y:S01]  /*202c0*/  HMMA.16816.F32 R112, R160.reuse, R170, R112 ;  /* 0x000000aaa070723c */ /* 0x040fe20000001870 */
[----:B------:R-:W1:Y:S01]  /*202d0*/  LDSM.16.MT88.4 R168, [R229+0x16000] ;  /* 0x01600000e5a8783b */ /* 0x000e620000004200 */
[----:B------:R-:W4:Y:S03]  /*202e0*/  MUFU.EX2 R199, R199 ;  /* 0x000000c700c77308 */ /* 0x000f260000000800 */
[--C-:B------:R-:W-:Y:S01]  /*202f0*/  FFMA.FTZ R200, R14, R165, -R194.reuse ;  /* 0x000000a50ec87223 */ /* 0x100fe200000108c2 */
[C---:B--2---:R-:W-:Y:S05]  /*20300*/  HMMA.16816.F32 R116, R160.reuse, R172, R116 ;  /* 0x000000aca074723c */ /* 0x044fea0000001874 */
[----:B------:R-:W-:Y:S01]  /*20310*/  FMUL.FTZ R14, R0, R154 ;  /* 0x0000009a000e7220 */ /* 0x000fe20000410000 */
[C---:B------:R-:W-:Y:S01]  /*20320*/  HMMA.16816.F32 R120, R160.reuse, R174, R120 ;  /* 0x000000aea078723c */ /* 0x040fe20000001878 */
[----:B------:R-:W2:Y:S01]  /*20330*/  LDSM.16.MT88.4 R172, [R228+0x16000] ;  /* 0x01600000e4ac783b */ /* 0x000ea20000004200 */
[----:B------:R-:W-:Y:S03]  /*20340*/  MUFU.EX2 R200, R200 ;  /* 0x000000c800c87308 */ /* 0x000fe60000000800 */
[C---:B------:R-:W-:Y:S01]  /*20350*/  FMUL.FTZ R132, R2.reuse, R132 ;  /* 0x0000008402847220 */ /* 0x040fe20000410000 */
[----:B------:R-:W-:Y:S01]  /*20360*/  FMUL.FTZ R133, R2, R133 ;  /* 0x0000008502857220 */ /* 0x000fe20000410000 */
[C---:B------:R-:W-:Y:S01]  /*20370*/  FMUL.FTZ R134, R0.reuse, R134 ;  /* 0x0000008600867220 */ /* 0x040fe20000410000 */
[C---:B------:R-:W-:Y:S03]  /*20380*/  FMUL.FTZ R135, R0.reuse, R135 ;  /* 0x0000008700877220 */ /* 0x040fe60000410000 */
[----:B------:R-:W-:Y:S01]  /*20390*/  FFMA.FTZ R201, R15, R165, -R194 ;  /* 0x000000a50fc97223 */ /* 0x000fe200000108c2 */
[----:B------:R-:W-:Y:S01]  /*203a0*/  FMUL.FTZ R15, R0, R155 ;  /* 0x0000009b000f7220 */ /* 0x000fe20000410000 */
[C---:B------:R-:W-:Y:S01]  /*203b0*/  FMUL.FTZ R136, R2.reuse, R136 ;  /* 0x0000008802887220 */ /* 0x040fe20000410000 */
[----:B------:R-:W-:Y:S01]  /*203c0*/  LDSM.16.MT88.4 R152, [R230+0x10800] ;  /* 0x01080000e698783b */ /* 0x000fe20000004200 */
[----:B------:R-:W-:Y:S01]  /*203d0*/  FMUL.FTZ R137, R2, R137 ;  /* 0x0000008902897220 */ /* 0x000fe20000410000 */
[C---:B------:R-:W-:Y:S01]  /*203e0*/  FMUL.FTZ R138, R0.reuse, R138 ;  /* 0x0000008a008a7220 */ /* 0x040fe20000410000 */
[C---:B---3--:R-:W-:Y:S01]  /*203f0*/  HMMA.16816.F32 R124, R160.reuse, R156, R124 ;  /* 0x0000009ca07c723c */ /* 0x048fe2000000187c */
[----:B------:R-:W3:Y:S02]  /*20400*/  MUFU.EX2 R201, R201 ;  /* 0x000000c900c97308 */ /* 0x000ee40000000800 */
[----:B------:R-:W-:Y:S01]  /*20410*/  FMUL.FTZ R139, R0, R139 ;  /* 0x0000008b008b7220 */ /* 0x000fe20000410000 */
[-CC-:B------:R-:W-:Y:S01]  /*20420*/  FFMA.FTZ R202, R16, R165.reuse, -R196.reuse ;  /* 0x000000a510ca7223 */ /* 0x180fe200000108c4 */
[-C--:B------:R-:W-:Y:S01]  /*20430*/  FFMA.FTZ R203, R17, R165.reuse, -R196 ;  /* 0x000000a511cb7223 */ /* 0x080fe200000108c4 */
[C---:B------:R-:W-:Y:S01]  /*20440*/  HMMA.16816.F32 R128, R160.reuse, R158, R128 ;  /* 0x0000009ea080723c */ /* 0x040fe20000001880 */
[----:B------:R-:W5:Y:S04]  /*20450*/  LDSM.16.MT88.4 R156, [R227+0x16000] ;  /* 0x01600000e39c783b */ /* 0x000f680000004200 */
[----:B------:R-:W-:Y:S01]  /*20460*/  MUFU.EX2 R202, R202 ;  /* 0x000000ca00ca7308 */ /* 0x000fe20000000800 */
[-CC-:B------:R-:W-:Y:S01]  /*20470*/  FFMA.FTZ R250, R18, R165.reuse, -R194.reuse ;  /* 0x000000a512fa7223 */ /* 0x180fe200000108c2 */
[C---:B-1----:R-:W-:Y:S04]  /*20480*/  HMMA.16816.F32 R132, R160.reuse, R168, R132 ;  /* 0x000000a8a084723c */ /* 0x042fe80000001884 */
[----:B------:R-:W-:Y:S02]  /*20490*/  FFMA.FTZ R251, R19, R165, -R194 ;  /* 0x000000a513fb7223 */ /* 0x000fe400000108c2 */
[C---:B------:R-:W-:Y:S01]  /*204a0*/  HMMA.16816.F32 R12, R160.reuse, R170, R12 ;  /* 0x000000aaa00c723c */ /* 0x040fe2000000180c */
[----:B------:R-:W1:Y:S01]  /*204b0*/  LDSM.16.MT88.4 R168, [R229+0x10800] ;  /* 0x01080000e5a8783b */ /* 0x000e620000004200 */
[----:B------:R-:W3:Y:S03]  /*204c0*/  MUFU.EX2 R203, R203 ;  /* 0x000000cb00cb7308 */ /* 0x000ee60000000800 */
[C---:B------:R-:W-:Y:S01]  /*204d0*/  FMUL.FTZ R16, R2.reuse, R148 ;  /* 0x0000009402107220 */ /* 0x040fe20000410000 */
[C---:B--2---:R-:W-:Y:S06]  /*204e0*/  HMMA.16816.F32 R136, R160.reuse, R172, R136 ;  /* 0x000000aca088723c */ /* 0x044fec0000001888 */
[----:B------:R-:W-:Y:S01]  /*204f0*/  MUFU.EX2 R250, R250 ;  /* 0x000000fa00fa7308 */ /* 0x000fe20000000800 */
[----:B------:R-:W-:Y:S01]  /*20500*/  FMUL.FTZ R17, R2, R149 ;  /* 0x0000009502117220 */ /* 0x000fe20000410000 */
[C---:B------:R-:W-:Y:S03]  /*20510*/  FMUL.FTZ R18, R0.reuse, R150 ;  /* 0x0000009600127220 */ /* 0x040fe60000410000 */
[----:B------:R-:W-:Y:S01]  /*20520*/  FMUL.FTZ R19, R0, R151 ;  /* 0x0000009700137220 */ /* 0x000fe20000410000 */
[C---:B------:R-:W-:Y:S01]  /*20530*/  FMUL.FTZ R140, R2.reuse, R140 ;  /* 0x0000008c028c7220 */ /* 0x040fe20000410000 */
[----:B------:R-:W-:Y:S03]  /*20540*/  FMUL.FTZ R141, R2, R141 ;  /* 0x0000008d028d7220 */ /* 0x000fe60000410000 */
[----:B------:R-:W2:Y:S01]  /*20550*/  MUFU.EX2 R251, R251 ;  /* 0x000000fb00fb7308 */ /* 0x000ea20000000800 */
[C---:B------:R-:W-:Y:S01]  /*20560*/  FMUL.FTZ R142, R0.reuse, R142 ;  /* 0x0000008e008e7220 */ /* 0x040fe20000410000 */
[C---:B------:R-:W-:Y:S01]  /*20570*/  HMMA.16816.F32 R16, R160.reuse, R174, R16 ;  /* 0x000000aea010723c */ /* 0x040fe20000001810 */
[----:B------:R-:W1:Y:S02]  /*20580*/  LDSM.16.MT88.4 R172, [R227+0x10800] ;  /* 0x01080000e3ac783b */ /* 0x000e640000004200 */
[----:B------:R-:W-:Y:S01]  /*20590*/  FMUL.FTZ R143, R0, R143 ;  /* 0x0000008f008f7220 */ /* 0x000fe20000410000 */
[C---:B------:R-:W-:Y:S01]  /*205a0*/  FMUL.FTZ R144, R2.reuse, R144 ;  /* 0x0000009002907220 */ /* 0x040fe20000410000 */
[----:B------:R-:W-:Y:S01]  /*205b0*/  FMUL.FTZ R145, R2, R145 ;  /* 0x0000009102917220 */ /* 0x000fe20000410000 */
[C---:B------:R-:W-:Y:S01]  /*205c0*/  FMUL.FTZ R146, R0.reuse, R146 ;  /* 0x0000009200927220 */ /* 0x040fe20000410000 */
[----:B------:R-:W-:Y:S01]  /*205d0*/  FMUL.FTZ R147, R0, R147 ;  /* 0x0000009300937220 */ /* 0x000fe20000410000 */
[----:B----4-:R-:W-:Y:S02]  /*205e0*/  F2FP.F16.F32.PACK_AB R148, R199, R198 ;  /* 0x000000c6c794723e */ /* 0x010fe400000000ff */
[C---:B-----5:R-:W-:Y:S03]  /*205f0*/  HMMA.16816.F32 R140, R160.reuse, R156, R140 ;  /* 0x0000009ca08c723c */ /* 0x060fe6000000188c */
[----:B---3--:R-:W-:Y:S01]  /*20600*/  F2FP.F16.F32.PACK_AB R149, R201, R200 ;  /* 0x000000c8c995723e */ /* 0x008fe200000000ff */
[----:B------:R-:W-:Y:S01]  /*20610*/  FFMA.FTZ R191, R2, R249, R191 ;  /* 0x000000f902bf7223 */ /* 0x000fe200000100bf */
[----:B------:R-:W-:Y:S01]  /*20620*/  F2FP.F16.F32.PACK_AB R150, R203, R202 ;  /* 0x000000cacb96723e */ /* 0x000fe200000000ff */
[----:B------:R-:W-:Y:S01]  /*20630*/  HMMA.16816.F32 R144, R160, R158, R144 ;  /* 0x0000009ea090723c */ /* 0x000fe20000001890 */
[----:B------:R-:W3:Y:S04]  /*20640*/  LDSM.16.MT88.4 R156, [R229+0x12800] ;  /* 0x01280000e59c783b */ /* 0x000ee80000004200 */
[----:B--2---:R-:W-:Y:S01]  /*20650*/  F2FP.F16.F32.PACK_AB R151, R251, R250 ;  /* 0x000000fafb97723e */ /* 0x004fe200000000ff */
[----:B------:R-:W-:Y:S01]  /*20660*/  FFMA.FTZ R195, R0, R247, R195 ;  /* 0x000000f700c37223 */ /* 0x000fe200000100c3 */
[----:B------:R-:W-:Y:S01]  /*20670*/  IADD3 R0, R248, -0x1, RZ ;  /* 0xfffffffff8007810 */ /* 0x000fe20007ffe0ff */
[----:B------:R-:W-:Y:S01]  /*20680*/  FADD.FTZ R191, R166, R191 ;  /* 0x000000bfa6bf7221 */ /* 0x000fe20000010000 */
[----:B------:R-:W2:Y:S02]  /*20690*/  LDSM.16.MT88.4 R160, [R228+0x12800] ;  /* 0x01280000e4a0783b */ /* 0x000ea40000004200 */
[----:B------:R-:W-:Y:S01]  /*206a0*/  FADD.FTZ R195, R167, R195 ;  /* 0x000000c3a7c37221 */ /* 0x000fe20000010000 */
[C---:B------:R-:W-:Y:S05]  /*206b0*/  HMMA.16816.F32 R4, R148.reuse, R152, R4 ;  /* 0x000000989404723c */ /* 0x040fea0000001804 */
[----:B------:R-:W-:Y:S01]  /*206c0*/  FADD.FTZ R190, R190, R191 ;  /* 0x000000bfbebe7221 */ /* 0x000fe20000010000 */
[C---:B------:R-:W-:Y:S01]  /*206d0*/  HMMA.16816.F32 R8, R148.reuse, R154, R8 ;  /* 0x0000009a9408723c */ /* 0x040fe20000001808 */
[----:B------:R-:W4:Y:S04]  /*206e0*/  LDSM.16.MT88.4 R152, [R230+0x14800] ;  /* 0x01480000e698783b */ /* 0x000f280000004200 */
[----:B------:R-:W-:Y:S01]  /*206f0*/  FADD.FTZ R192, R192, R195 ;  /* 0x000000c3c0c07221 */ /* 0x000fe20000010000 */
        /* <DEDUP_REMOVED lines=17> */
[C---:B------:R-:W-:Y:S05]  /*20810*/  HMMA.16816.F32 R64, R148.reuse, R182, R64 ;  /* 0x000000b69440723c */ /* 0x040fea0000001840 */
[-CC-:B------:R-:W-:Y:S01]  /*20820*/  FFMA.FTZ R180, R20, R165.reuse, -R196.reuse ;  /* 0x000000a514b47223 */ /* 0x180fe200000108c4 */
[C---:B---3--:R-:W-:Y:S05]  /*20830*/  HMMA.16816.F32 R68, R148.reuse, R156, R68 ;  /* 0x0000009c9444723c */ /* 0x048fea0000001844 */
[-C--:B------:R-:W-:Y:S01]  /*20840*/  FFMA.FTZ R181, R21, R165.reuse, -R196 ;  /* 0x000000a515b57223 */ /* 0x080fe200000108c4 */
[C---:B------:R-:W-:Y:S01]  /*20850*/  HMMA.16816.F32 R72, R148.reuse, R158, R72 ;  /* 0x0000009e9448723c */ /* 0x040fe20000001848 */
[----:B------:R-:W3:Y:S01]  /*20860*/  LDSM.16.MT88.4 R156, [R227+0x14800] ;  /* 0x01480000e39c783b */ /* 0x000ee20000004200 */
[----:B------:R-:W-:Y:S03]  /*20870*/  MUFU.EX2 R180, R180 ;  /* 0x000000b400b47308 */ /* 0x000fe60000000800 */
[-CC-:B------:R-:W-:Y:S01]  /*20880*/  FFMA.FTZ R182, R22, R165.reuse, -R194.reuse ;  /* 0x000000a516b67223 */ /* 0x180fe200000108c2 */
[C---:B--2---:R-:W-:Y:S06]  /*20890*/  HMMA.16816.F32 R76, R148.reuse, R160, R76 ;  /* 0x000000a0944c723c */ /* 0x044fec000000184c */
[----:B------:R-:W2:Y:S01]  /*208a0*/  MUFU.EX2 R181, R181 ;  /* 0x000000b500b57308 */ /* 0x000ea20000000800 */
[-C--:B------:R-:W-:Y:S01]  /*208b0*/  FFMA.FTZ R183, R23, R165.reuse, -R194 ;  /* 0x000000a517b77223 */ /* 0x080fe200000108c2 */
[C---:B------:R-:W-:Y:S01]  /*208c0*/  HMMA.16816.F32 R80, R148.reuse, R162, R80 ;  /* 0x000000a29450723c */ /* 0x040fe20000001850 */
[----:B------:R-:W-:Y:S02]  /*208d0*/  LDSM.16.MT88.4 R160, [R229+0x16800] ;  /* 0x01680000e5a0783b */ /* 0x000fe40000004200 */
[----:B------:R-:W-:Y:S03]  /*208e0*/  FADD.FTZ R250, R250, R201 ;  /* 0x000000c9fafa7221 */ /* 0x000fe60000010000 */
[C---:B------:R-:W-:Y:S02]  /*208f0*/  HMMA.16816.F32 R84, R148.reuse, R184, R84 ;  /* 0x000000b89454723c */ /* 0x040fe40000001854 */
[----:B------:R-:W-:Y:S01]  /*20900*/  MUFU.EX2 R182, R182 ;  /* 0x000000b600b67308 */ /* 0x000fe20000000800 */
[----:B------:R-:W-:Y:S02]  /*20910*/  LDSM.16.MT88.4 R20, [R228+0x16800] ;  /* 0x01680000e414783b */ /* 0x000fe40000004200 */
[----:B------:R-:W-:Y:S01]  /*20920*/  FADD.FTZ R203, R203, R202 ;  /* 0x000000cacbcb7221 */ /* 0x000fe20000010000 */
[C---:B------:R-:W-:Y:S06]  /*20930*/  HMMA.16816.F32 R88, R148.reuse, R186, R88 ;  /* 0x000000ba9458723c */ /* 0x040fec0000001858 */
[----:B------:R-:W2:Y:S01]  /*20940*/  MUFU.EX2 R183, R183 ;  /* 0x000000b700b77308 */ /* 0x000ea20000000800 */
[-CC-:B------:R-:W-:Y:S01]  /*20950*/  FFMA.FTZ R184, R24, R165.reuse, -R196.reuse ;  /* 0x000000a518b87223 */ /* 0x180fe200000108c4 */
[C---:B----4-:R-:W-:Y:S03]  /*20960*/  HMMA.16816.F32 R92, R148.reuse, R152, R92 ;  /* 0x00000098945c723c */ /* 0x050fe6000000185c */
[-C--:B------:R-:W-:Y:S03]  /*20970*/  FFMA.FTZ R185, R25, R165.reuse, -R196 ;  /* 0x000000a519b97223 */ /* 0x080fe600000108c4 */
[C---:B------:R-:W-:Y:S01]  /*20980*/  HMMA.16816.F32 R96, R148.reuse, R154, R96 ;  /* 0x0000009a9460723c */ /* 0x040fe20000001860 */
[----:B------:R-:W4:Y:S01]  /*20990*/  LDSM.16.MT88.4 R152, [R230+0x16800] ;  /* 0x01680000e698783b */ /* 0x000f220000004200 */
        /* <DEDUP_REMOVED lines=8> */
[C---:B-----5:R-:W-:Y:S02]  /*20a20*/  HMMA.16816.F32 R108, R148.reuse, R172, R108 ;  /* 0x000000ac946c723c */ /* 0x060fe4000000186c */
[----:B------:R-:W-:Y:S01]  /*20a30*/  MUFU.EX2 R186, R186 ;  /* 0x000000ba00ba7308 */ /* 0x000fe20000000800 */
[----:B------:R-:W-:Y:S02]  /*20a40*/  LDSM.16.MT88.4 R24, [R227+0x11000] ;  /* 0x01100000e318783b */ /* 0x000fe40000004200 */
[----:B------:R-:W-:Y:S01]  /*20a50*/  MOV R248, R0 ;  /* 0x0000000000f87202 */ /* 0x000fe20000000f00 */
[C---:B------:R-:W-:Y:S06]  /*20a60*/  HMMA.16816.F32 R112, R148.reuse, R174, R112 ;  /* 0x000000ae9470723c */ /* 0x040fec0000001870 */
[----:B------:R-:W5:Y:S01]  /*20a70*/  MUFU.EX2 R187, R187 ;  /* 0x000000bb00bb7308 */ /* 0x000f620000000800 */
[----:B------:R-:W5:Y:S01]  /*20a80*/  LDSM.16.MT88.4 R172, [R230+0x11000] ;  /* 0x01100000e6ac783b */ /* 0x000f620000004200 */
[C---:B---3--:R-:W-:Y:S03]  /*20a90*/  HMMA.16816.F32 R116, R148.reuse, R156, R116 ;  /* 0x0000009c9474723c */ /* 0x048fe60000001874 */
[----:B------:R-:W-:Y:S03]  /*20aa0*/  MOV R0, R3 ;  /* 0x0000000300007202 */ /* 0x000fe60000000f00 */
[C---:B------:R-:W-:Y:S01]  /*20ab0*/  HMMA.16816.F32 R120, R148.reuse, R158, R120 ;  /* 0x0000009e9478723c */ /* 0x040fe20000001878 */
[----:B------:R-:W3:Y:S04]  /*20ac0*/  LDSM.16.MT88.4 R156, [R228+0x11000] ;  /* 0x01100000e49c783b */ /* 0x000ee80000004200 */
[----:B------:R-:W-:Y:S01]  /*20ad0*/  MOV R167, R164 ;  /* 0x000000a400a77202 */ /* 0x000fe20000000f00 */
[C---:B----4-:R-:W-:Y:S06]  /*20ae0*/  HMMA.16816.F32 R124, R148.reuse, R152, R124 ;  /* 0x00000098947c723c */ /* 0x050fec000000187c */
[C---:B------:R-:W-:Y:S01]  /*20af0*/  HMMA.16816.F32 R128, R148.reuse, R154, R128 ;  /* 0x0000009a9480723c */ /* 0x040fe20000001880 */
[----:B------:R-:W4:Y:S05]  /*20b00*/  LDSM.16.MT88.4 R152, [R230+0x13000] ;  /* 0x01300000e698783b */ /* 0x000f2a0000004200 */
[C---:B------:R-:W-:Y:S06]  /*20b10*/  HMMA.16816.F32 R132, R148.reuse, R160, R132 ;  /* 0x000000a09484723c */ /* 0x040fec0000001884 */
[C---:B------:R-:W-:Y:S01]  /*20b20*/  HMMA.16816.F32 R12, R148.reuse, R162, R12 ;  /* 0x000000a2940c723c */ /* 0x040fe2000000180c */
[----:B------:R-:W-:Y:S05]  /*20b30*/  LDSM.16.MT88.4 R160, [R228+0x13000] ;  /* 0x01300000e4a0783b */ /* 0x000fea0000004200 */
[C---:B------:R-:W-:Y:S06]  /*20b40*/  HMMA.16816.F32 R136, R148.reuse, R20, R136 ;  /* 0x000000149488723c */ /* 0x040fec0000001888 */
[C---:B------:R-:W-:Y:S05]  /*20b50*/  HMMA.16816.F32 R16, R148.reuse, R22, R16 ;  /* 0x000000169410723c */ /* 0x040fea0000001810 */
[----:B--2---:R-:W-:Y:S01]  /*20b60*/  F2FP.F16.F32.PACK_AB R20, R181, R180 ;  /* 0x000000b4b514723e */ /* 0x004fe200000000ff */
[C---:B-1----:R-:W-:Y:S05]  /*20b70*/  HMMA.16816.F32 R140, R148.reuse, R168, R140 ;  /* 0x000000a8948c723c */ /* 0x042fea000000188c */
[----:B------:R-:W-:Y:S01]  /*20b80*/  F2FP.F16.F32.PACK_AB R21, R183, R182 ;  /* 0x000000b6b715723e */ /* 0x000fe200000000ff */
[----:B------:R-:W-:Y:S01]  /*20b90*/  HMMA.16816.F32 R144, R148, R170, R144 ;  /* 0x000000aa9490723c */ /* 0x000fe20000001890 */
[----:B------:R-:W1:Y:S04]  /*20ba0*/  LDSM.16.MT88.4 R148, [R229+0x13000] ;  /* 0x01300000e594783b */ /* 0x000e680000004200 */
[----:B------:R-:W-:Y:S01]  /*20bb0*/  F2FP.F16.F32.PACK_AB R22, R185, R184 ;  /* 0x000000b8b916723e */ /* 0x000fe200000000ff */
[----:B------:R-:W-:Y:S01]  /*20bc0*/  FADD.FTZ R180, R180, R203 ;  /* 0x000000cbb4b47221 */ /* 0x000fe20000010000 */
[----:B-----5:R-:W-:Y:S01]  /*20bd0*/  F2FP.F16.F32.PACK_AB R23, R187, R186 ;  /* 0x000000babb17723e */ /* 0x020fe200000000ff */
[----:B------:R-:W-:Y:S01]  /*20be0*/  FADD.FTZ R182, R182, R251 ;  /* 0x000000fbb6b67221 */ /* 0x000fe20000010000 */
[----:B------:R-:W2:Y:S02]  /*20bf0*/  LDSM.16.MT88.4 R168, [R227+0x13000] ;  /* 0x01300000e3a8783b */ /* 0x000ea40000004200 */
[----:B------:R-:W-:Y:S01]  /*20c00*/  FADD.FTZ R181, R181, R180 ;  /* 0x000000b4b5b57221 */ /* 0x000fe20000010000 */
[----:B------:R-:W-:Y:S02]  /*20c10*/  FADD.FTZ R183, R183, R182 ;  /* 0x000000b6b7b77221 */ /* 0x000fe40000010000 */
        /* <DEDUP_REMOVED lines=10> */
[C---:B---3--:R-:W-:Y:S06]  /*20cc0*/  HMMA.16816.F32 R44, R20.reuse, R156, R44 ;  /* 0x0000009c142c723c */ /* 0x048fec000000182c */
[C---:B------:R-:W-:Y:S01]  /*20cd0*/  HMMA.16816.F32 R48, R20.reuse, R158, R48 ;  /* 0x0000009e1430723c */ /* 0x040fe20000001830 */
[----:B------:R-:W3:Y:S05]  /*20ce0*/  LDSM.16.MT88.4 R156, [R230+0x15000] ;  /* 0x01500000e69c783b */ /* 0x000eea0000004200 */
        /* <DEDUP_REMOVED lines=10> */
[C---:B------:R-:W-:Y:S06]  /*20d90*/  HMMA.16816.F32 R80, R20.reuse, R162, R80 ;  /* 0x000000a21450723c */ /* 0x040fec0000001850 */
[C---:B--2---:R-:W-:Y:S06]  /*20da0*/  HMMA.16816.F32 R84, R20.reuse, R168, R84 ;  /* 0x000000a81454723c */ /* 0x044fec0000001854 */
[C---:B------:R-:W-:Y:S01]  /*20db0*/  HMMA.16816.F32 R88, R20.reuse, R170, R88 ;  /* 0x000000aa1458723c */ /* 0x040fe20000001858 */
[----:B------:R-:W-:Y:S05]  /*20dc0*/  LDSM.16.MT88.4 R168, [R229+0x11800] ;  /* 0x01180000e5a8783b */ /* 0x000fea0000004200 */
[C---:B---3--:R-:W-:Y:S06]  /*20dd0*/  HMMA.16816.F32 R92, R20.reuse, R156, R92 ;  /* 0x0000009c145c723c */ /* 0x048fec000000185c */
[C---:B------:R-:W-:Y:S01]  /*20de0*/  HMMA.16816.F32 R96, R20.reuse, R158, R96 ;  /* 0x0000009e1460723c */ /* 0x040fe20000001860 */
[----:B------:R-:W2:Y:S05]  /*20df0*/  LDSM.16.MT88.4 R156, [R228+0x17000] ;  /* 0x01700000e49c783b */ /* 0x000eaa0000004200 */
[C---:B------:R-:W-:Y:S06]  /*20e00*/  HMMA.16816.F32 R100, R20.reuse, R172, R100 ;  /* 0x000000ac1464723c */ /* 0x040fec0000001864 */
[C---:B------:R-:W-:Y:S01]  /*20e10*/  HMMA.16816.F32 R104, R20.reuse, R174, R104 ;  /* 0x000000ae1468723c */ /* 0x040fe20000001868 */
[----:B------:R-:W-:Y:S05]  /*20e20*/  LDSM.16.MT88.4 R172, [R230+0x13800] ;  /* 0x01380000e6ac783b */ /* 0x000fea0000004200 */
[C---:B------:R-:W-:Y:S06]  /*20e30*/  HMMA.16816.F32 R108, R20.reuse, R176, R108 ;  /* 0x000000b0146c723c */ /* 0x040fec000000186c */
[C---:B------:R-:W-:Y:S05]  /*20e40*/  HMMA.16816.F32 R112, R20.reuse, R178, R112 ;  /* 0x000000b21470723c */ /* 0x040fea0000001870 */
[-C--:B------:R-:W-:Y:S01]  /*20e50*/  FFMA.FTZ R177, R29, R165.reuse, -R196 ;  /* 0x000000a51db17223 */ /* 0x080fe200000108c4 */
[C---:B-----5:R-:W-:Y:S05]  /*20e60*/  HMMA.16816.F32 R116, R20.reuse, R24, R116 ;  /* 0x000000181474723c */ /* 0x060fea0000001874 */
[-C--:B------:R-:W-:Y:S01]  /*20e70*/  FFMA.FTZ R29, R34, R165.reuse, -R194 ;  /* 0x000000a5221d7223 */ /* 0x080fe200000108c2 */
[C---:B------:R-:W-:Y:S01]  /*20e80*/  HMMA.16816.F32 R120, R20.reuse, R26, R120 ;  /* 0x0000001a1478723c */ /* 0x040fe20000001878 */
[----:B------:R-:W3:Y:S01]  /*20e90*/  LDSM.16.MT88.4 R24, [R227+0x17000] ;  /* 0x01700000e318783b */ /* 0x000ee20000004200 */
[----:B------:R-:W-:Y:S03]  /*20ea0*/  MUFU.EX2 R177, R177 ;  /* 0x000000b100b17308 */ /* 0x000fe60000000800 */
[-CC-:B------:R-:W-:Y:S01]  /*20eb0*/  FFMA.FTZ R176, R28, R165.reuse, -R196.reuse ;  /* 0x000000a51cb07223 */ /* 0x180fe200000108c4 */
[C---:B-1----:R-:W-:Y:S06]  /*20ec0*/  HMMA.16816.F32 R124, R20.reuse, R148, R124 ;  /* 0x00000094147c723c */ /* 0x042fec000000187c */
[----:B------:R-:W1:Y:S01]  /*20ed0*/  MUFU.EX2 R161, R29 ;  /* 0x0000001d00a17308 */ /* 0x000e620000000800 */
[-C--:B------:R-:W-:Y:S01]  /*20ee0*/  FFMA.FTZ R196, R33, R165.reuse, -R196 ;  /* 0x000000a521c47223 */ /* 0x080fe200000108c4 */
[C---:B------:R-:W-:Y:S01]  /*20ef0*/  HMMA.16816.F32 R128, R20.reuse, R150, R128 ;  /* 0x000000961480723c */ /* 0x040fe20000001880 */
[----:B------:R-:W4:Y:S02]  /*20f00*/  LDSM.16.MT88.4 R148, [R230+0x11800] ;  /* 0x01180000e694783b */ /* 0x000f240000004200 */
[-CC-:B------:R-:W-:Y:S03]  /*20f10*/  FFMA.FTZ R178, R30, R165.reuse, -R194.reuse ;  /* 0x000000a51eb27223 */ /* 0x180fe600000108c2 */
[C---:B------:R-:W-:Y:S02]  /*20f20*/  HMMA.16816.F32 R132, R20.reuse, R152, R132 ;  /* 0x000000981484723c */ /* 0x040fe40000001884 */
[----:B------:R-:W5:Y:S03]  /*20f30*/  MUFU.EX2 R176, R176 ;  /* 0x000000b000b07308 */ /* 0x000f660000000800 */
[-CC-:B------:R-:W-:Y:S01]  /*20f40*/  FFMA.FTZ R179, R31, R165.reuse, -R194.reuse ;  /* 0x000000a51fb37223 */ /* 0x180fe200000108c2 */
[C---:B------:R-:W-:Y:S01]  /*20f50*/  HMMA.16816.F32 R12, R20.reuse, R154, R12 ;  /* 0x0000009a140c723c */ /* 0x040fe2000000180c */
[----:B------:R-:W-:Y:S05]  /*20f60*/  LDSM.16.MT88.4 R152, [R227+0x11800] ;  /* 0x01180000e398783b */ /* 0x000fea0000004200 */
[----:B------:R-:W-:Y:S01]  /*20f70*/  MUFU.EX2 R178, R178 ;  /* 0x000000b200b27308 */ /* 0x000fe20000000800 */
[----:B------:R-:W-:Y:S01]  /*20f80*/  FFMA.FTZ R194, R35, R165, -R194 ;  /* 0x000000a523c27223 */ /* 0x000fe200000108c2 */
[C---:B--2---:R-:W-:Y:S01]  /*20f90*/  HMMA.16816.F32 R136, R20.reuse, R156, R136 ;  /* 0x0000009c1488723c */ /* 0x044fe20000001888 */
[----:B------:R-:W2:Y:S07]  /*20fa0*/  LDSM.16.MT88.4 R32, [R228+0x11800] ;  /* 0x01180000e420783b */ /* 0x000eae0000004200 */
[----:B------:R-:W4:Y:S01]  /*20fb0*/  MUFU.EX2 R179, R179 ;  /* 0x000000b300b37308 */ /* 0x000f220000000800 */
[C---:B------:R-:W-:Y:S03]  /*20fc0*/  HMMA.16816.F32 R16, R20.reuse, R158, R16 ;  /* 0x0000009e1410723c */ /* 0x040fe60000001810 */
[----:B-1----:R-:W-:Y:S03]  /*20fd0*/  MOV R165, R161 ;  /* 0x000000a100a57202 */ /* 0x002fe60000000f00 */
[C---:B---3--:R-:W-:Y:S03]  /*20fe0*/  HMMA.16816.F32 R140, R20.reuse, R24, R140 ;  /* 0x00000018148c723c */ /* 0x048fe6000000188c */
[----:B------:R-:W1:Y:S02]  /*20ff0*/  MUFU.EX2 R196, R196 ;  /* 0x000000c400c47308 */ /* 0x000e640000000800 */
[----:B-----5:R-:W-:Y:S01]  /*21000*/  F2FP.F16.F32.PACK_AB R28, R177, R176 ;  /* 0x000000b0b11c723e */ /* 0x020fe200000000ff */
[----:B------:R-:W-:Y:S01]  /*21010*/  HMMA.16816.F32 R144, R20, R26, R144 ;  /* 0x0000001a1490723c */ /* 0x000fe20000001890 */
[----:B------:R-:W3:Y:S06]  /*21020*/  LDSM.16.MT88.4 R20, [R229+0x13800] ;  /* 0x01380000e514783b */ /* 0x000eec0000004200 */
[----:B------:R-:W5:Y:S01]  /*21030*/  MUFU.EX2 R194, R194 ;  /* 0x000000c200c27308 */ /* 0x000f620000000800 */
[----:B----4-:R-:W-:Y:S03]  /*21040*/  F2FP.F16.F32.PACK_AB R29, R179, R178 ;  /* 0x000000b2b31d723e */ /* 0x010fe600000000ff */
[----:B------:R-:W-:Y:S01]  /*21050*/  FADD.FTZ R176, R176, R185 ;  /* 0x000000b9b0b07221 */ /* 0x000fe20000010000 */
[----:B------:R-:W-:Y:S01]  /*21060*/  FADD.FTZ R178, R178, R187 ;  /* 0x000000bbb2b27221 */ /* 0x000fe20000010000 */
[----:B------:R-:W-:Y:S02]  /*21070*/  LDSM.16.MT88.4 R24, [R230+0x15800] ;  /* 0x01580000e618783b */ /* 0x000fe40000004200 */
[----:B------:R-:W-:Y:S01]  /*21080*/  FADD.FTZ R177, R177, R176 ;  /* 0x000000b0b1b17221 */ /* 0x000fe20000010000 */
[----:B-1----:R-:W-:Y:S01]  /*21090*/  F2FP.F16.F32.PACK_AB R30, R196, R252 ;  /* 0x000000fcc41e723e */ /* 0x002fe200000000ff */
[----:B------:R-:W-:Y:S02]  /*210a0*/  FADD.FTZ R178, R179, R178 ;  /* 0x000000b2b3b27221 */ /* 0x000fe40000010000 */
[----:B------:R-:W-:Y:S02]  /*210b0*/  FADD.FTZ R177, R252, R177 ;  /* 0x000000b1fcb17221 */ /* 0x000fe40000010000 */
[----:B------:R-:W-:Y:S02]  /*210c0*/  FADD.FTZ R247, R165, R178 ;  /* 0x000000b2a5f77221 */ /* 0x000fe40000010000 */
[----:B------:R-:W-:Y:S01]  /*210d0*/  FADD.FTZ R249, R196, R177 ;  /* 0x000000b1c4f97221 */ /* 0x000fe20000010000 */
[C---:B-----5:R-:W-:Y:S01]  /*210e0*/  F2FP.F16.F32.PACK_AB R31, R194.reuse, R165 ;  /* 0x000000a5c21f723e */ /* 0x060fe200000000ff */
[----:B------:R-:W-:Y:S06]  /*210f0*/  FADD.FTZ R247, R194, R247 ;  /* 0x000000f7c2f77221 */ /* 0x000fec0000010000 */
[C---:B------:R-:W-:Y:S01]  /*21100*/  HMMA.16816.F32 R160, R28.reuse, R148, R4 ;  /* 0x000000941ca0723c */ /* 0x040fe20000001804 */
[----:B------:R-:W1:Y:S05]  /*21110*/  LDSM.16.MT88.4 R4, [R228+0x13800] ;  /* 0x01380000e404783b */ /* 0x000e6a0000004200 */
[C---:B------:R-:W-:Y:S03]  /*21120*/  HMMA.16816.F32 R156, R28.reuse, R150, R8 ;  /* 0x000000961c9c723c */ /* 0x040fe60000001808 */
[----:B------:R-:W4:Y:S03]  /*21130*/  LDSM.16.MT88.4 R8, [R227+0x13800] ;  /* 0x01380000e308783b */ /* 0x000f260000004200 */
[C---:B------:R-:W-:Y:S05]  /*21140*/  HMMA.16816.F32 R36, R28.reuse, R168, R36 ;  /* 0x000000a81c24723c */ /* 0x040fea0000001824 */
[----:B------:R-:W5:Y:S01]  /*21150*/  LDSM.16.MT88.4 R148, [R229+0x15800] ;  /* 0x01580000e594783b */ /* 0x000f620000004200 */
[C---:B------:R-:W-:Y:S06]  /*21160*/  HMMA.16816.F32 R40, R28.reuse, R170, R40 ;  /* 0x000000aa1c28723c */ /* 0x040fec0000001828 */
[C---:B--2---:R-:W-:Y:S01]  /*21170*/  HMMA.16816.F32 R44, R28.reuse, R32, R44 ;  /* 0x000000201c2c723c */ /* 0x044fe2000000182c */
[----:B------:R-:W-:Y:S05]  /*21180*/  LDSM.16.MT88.4 R168, [R227+0x15800] ;  /* 0x01580000e3a8783b */ /* 0x000fea0000004200 */
[C---:B------:R-:W-:Y:S03]  /*21190*/  HMMA.16816.F32 R48, R28.reuse, R34, R48 ;  /* 0x000000221c30723c */ /* 0x040fe60000001830 */
[----:B------:R-:W2:Y:S03]  /*211a0*/  LDSM.16.MT88.4 R32, [R228+0x15800] ;  /* 0x01580000e420783b */ /* 0x000ea60000004200 */
[C---:B------:R-:W-:Y:S06]  /*211b0*/  HMMA.16816.F32 R52, R28.reuse, R152, R52 ;  /* 0x000000981c34723c */ /* 0x040fec0000001834 */
        /* <DEDUP_REMOVED lines=9> */
[C---:B----4-:R-:W-:Y:S06]  /*21250*/  HMMA.16816.F32 R84, R28.reuse, R8, R84 ;  /* 0x000000081c54723c */ /* 0x050fec0000001854 */
[C---:B------:R-:W-:Y:S01]  /*21260*/  HMMA.16816.F32 R88, R28.reuse, R10, R88 ;  /* 0x0000000a1c58723c */ /* 0x040fe20000001858 */
[----:B------:R-:W-:Y:S05]  /*21270*/  LDSM.16.MT88.4 R8, [R227+0x17800] ;  /* 0x01780000e308783b */ /* 0x000fea0000004200 */
[C---:B------:R-:W-:Y:S06]  /*21280*/  HMMA.16816.F32 R92, R28.reuse, R24, R92 ;  /* 0x000000181c5c723c */ /* 0x040fec000000185c */
[C---:B------:R-:W-:Y:S06]  /*21290*/  HMMA.16816.F32 R96, R28.reuse, R26, R96 ;  /* 0x0000001a1c60723c */ /* 0x040fec0000001860 */
[C---:B-----5:R-:W-:Y:S06]  /*212a0*/  HMMA.16816.F32 R100, R28.reuse, R148, R100 ;  /* 0x000000941c64723c */ /* 0x060fec0000001864 */
[C---:B------:R-:W-:Y:S01]  /*212b0*/  HMMA.16816.F32 R104, R28.reuse, R150, R104 ;  /* 0x000000961c68723c */ /* 0x040fe20000001868 */
[----:B------:R-:W3:Y:S05]  /*212c0*/  LDSM.16.MT88.4 R148, [R228+0x17800] ;  /* 0x01780000e494783b */ /* 0x000eea0000004200 */
[C---:B--2---:R-:W-:Y:S06]  /*212d0*/  HMMA.16816.F32 R108, R28.reuse, R32, R108 ;  /* 0x000000201c6c723c */ /* 0x044fec000000186c */
[C---:B------:R-:W-:Y:S06]  /*212e0*/  HMMA.16816.F32 R112, R28.reuse, R34, R112 ;  /* 0x000000221c70723c */ /* 0x040fec0000001870 */
        /* <DEDUP_REMOVED lines=13> */
.L_x_1941:
[----:B------:R-:W1:Y:S01]  /*213c0*/  LDC.64 R6, c[0x0][0x208] ;  /* 0x00008200ff067b82 */ /* 0x000e620000000a00 */
[----:B------:R-:W2:Y:S07]  /*213d0*/  S2R R9, SR_TID.X ;  /* 0x0000000000097919 */ /* 0x000eae0000002100 */
[----:B------:R-:W3:Y:S01]  /*213e0*/  LDC.64 R4, c[0x0][0x198] ;  /* 0x00006600ff047b82 */ /* 0x000ee20000000a00 */
[----:B-1----:R-:W-:Y:S02]  /*213f0*/  R2UR UR4, R6 ;  /* 0x00000000060472ca */ /* 0x002fe400000e0000 */
[----:B------:R-:W-:-:S02]  /*21400*/  R2UR UR5, R7 ;  /* 0x00000000070572ca */ /* 0x000fc400000e0000 */
[----:B--2---:R-:W-:-:S04]  /*21410*/  SHF.R.S32.HI R0, RZ, 0x1f, R9 ;  /* 0x0000001fff007819 */ /* 0x004fc80000011409 */
[----:B------:R-:W-:-:S07]  /*21420*/  LEA.HI R0, R0, R9, RZ, 0x4 ;  /* 0x0000000900007211 */ /* 0x000fce00078f20ff */
[----:B---3--:R1:W5:Y:S01]  /*21430*/  LD.E R2, desc[UR4][R4.64+0xd8] ;  /* 0x0000d80404027980 */ /* 0x008362000c101900 */
[----:B------:R-:W-:Y:S01]  /*21440*/  UMOV UR4, 0xffffffff ;  /* 0xffffffff00047882 */ /* 0x000fe20000000000 */
[----:B------:R-:W-:Y:S02]  /*21450*/  SHF.R.S32.HI R0, RZ, 0x4, R0 ;  /* 0x00000004ff007819 */ /* 0x000fe40000011400 */
        /* <DEDUP_REMOVED lines=8> */
.L_x_1972:
[----:B------:R-:W3:Y:S01]  /*214e0*/  S2R R12, SR_TID.X ;  /* 0x00000000000c7919 */ /* 0x000ee20000002100 */
[----:B----4-:R-:W-:Y:S01]  /*214f0*/  FADD.FTZ R8, R13, R14 ;  /* 0x0000000e0d087221 */ /* 0x010fe20000010000 */
[----:B------:R-:W-:Y:S01]  /*21500*/  FSETP.NE.FTZ.AND P4, PT, R9, RZ, PT ;  /* 0x000000ff0900720b */ /* 0x000fe20003f95000 */
[----:B------:R-:W2:Y:S01]  /*21510*/  S2UR UR4, SR_CgaCtaId ;  /* 0x00000000000479c3 */ /* 0x000ea20000008800 */
[----:B------:R-:W-:-:S07]  /*21520*/  MOV R11, 0x3f800000 ;  /* 0x3f800000000b7802 */ /* 0x000fce0000000f00 */
[----:B------:R-:W-:Y:S01]  /*21530*/  BAR.SYNC.DEFER_BLOCKING 0x0 ;  /* 0x0000000000007b1d */ /* 0x000fe20000010000 */
[----:B------:R-:W-:Y:S02]  /*21540*/  FSETP.NE.FTZ.AND P3, PT, R8, RZ, PT ;  /* 0x000000ff0800720b */ /* 0x000fe40003f75000 */
[----:B------:R-:W-:Y:S02]  /*21550*/  MOV R10, 0x3f800000 ;  /* 0x3f800000000a7802 */ /* 0x000fe40000000f00 */
[C---:B------:R-:W-:Y:S01]  /*21560*/  R2UR UR12, R6.reuse ;  /* 0x00000000060c72ca */ /* 0x040fe200000e0000 */
[----:B------:R-:W-:Y:S01]  /*21570*/  UMOV UR5, 0x400 ;  /* 0x0000040000057882 */ /* 0x000fe20000000000 */
[C---:B------:R-:W-:Y:S02]  /*21580*/  R2UR UR13, R7.reuse ;  /* 0x00000000070d72ca */ /* 0x040fe400000e0000 */
[----:B------:R-:W-:Y:S01]  /*21590*/  R2UR UR10, R6 ;  /* 0x00000000060a72ca */ /* 0x000fe200000e0000 */
[----:B------:R-:W4:Y:S01]  /*215a0*/  @P4 MUFU.RCP R11, R9 ;  /* 0x00000009000b4308 */ /* 0x000f220000001000 */
[----:B------:R-:W-:-:S07]  /*215b0*/  R2UR UR11, R7 ;  /* 0x00000000070b72ca */ /* 0x000fce00000e0000 */
[----:B------:R-:W1:Y:S01]  /*215c0*/  @P3 MUFU.RCP R10, R8 ;  /* 0x00000008000a3308 */ /* 0x000e620000001000 */
[----:B--2---:R-:W-:Y:S01]  /*215d0*/  ULEA UR4, UR4, UR5, 0x18 ;  /* 0x0000000504047291 */ /* 0x004fe2000f8ec03f */
[----:B---3--:R-:W-:Y:S01]  /*215e0*/  SHF.R.S32.HI R13, RZ, 0x1f, R12 ;  /* 0x0000001fff0d7819 */ /* 0x008fe2000001140c */
[C---:B----4-:R-:W-:Y:S01]  /*215f0*/  FMUL.FTZ R160, R11.reuse, R160 ;  /* 0x000000a00ba07220 */ /* 0x050fe20000410000 */
        /* <DEDUP_REMOVED lines=10> */
[----:B------:R-:W-:Y:S01]  /*216a0*/  LOP3.LUT R17, R14, 0x1ffffffc, RZ, 0xc0, !PT ;  /* 0x1ffffffc0e117812 */ /* 0x000fe200078ec0ff */
[----:B------:R-:W-:Y:S01]  /*216b0*/  FMUL.FTZ R44, R11, R44 ;  /* 0x0000002c0b2c7220 */ /* 0x000fe20000410000 */
[----:B------:R-:W-:Y:S01]  /*216c0*/  LEA.HI R15, R15, R16, RZ, 0x3 ;  /* 0x000000100f0f7211 */ /* 0x000fe200078f18ff */
[----:B------:R-:W-:Y:S01]  /*216d0*/  FMUL.FTZ R45, R11, R45 ;  /* 0x0000002d0b2d7220 */ /* 0x000fe20000410000 */
[----:B------:R-:W-:Y:S01]  /*216e0*/  IADD3 R17, -R17, R12, RZ ;  /* 0x0000000c11117210 */ /* 0x000fe20007ffe1ff */
[----:B------:R-:W-:Y:S01]  /*216f0*/  FMUL.FTZ R48, R11, R48 ;  /* 0x000000300b307220 */ /* 0x000fe20000410000 */
[----:B------:R-:W-:Y:S01]  /*21700*/  LOP3.LUT R15, R15, 0xfffffff8, RZ, 0xc0, !PT ;  /* 0xfffffff80f0f7812 */ /* 0x000fe200078ec0ff */
[C---:B------:R-:W-:Y:S01]  /*21710*/  FMUL.FTZ R49, R11.reuse, R49 ;  /* 0x000000310b317220 */ /* 0x040fe20000410000 */
[C---:B------:R-:W-:Y:S01]  /*21720*/  FMUL.FTZ R52, R11.reuse, R52 ;  /* 0x000000340b347220 */ /* 0x040fe20000410000 */
[C---:B------:R-:W-:Y:S01]  /*21730*/  FMUL.FTZ R53, R11.reuse, R53 ;  /* 0x000000350b357220 */ /* 0x040fe20000410000 */
[----:B------:R-:W-:Y:S01]  /*21740*/  IADD3 R16, R16, -R15, RZ ;  /* 0x8000000f10107210 */ /* 0x000fe20007ffe0ff */
[----:B------:R-:W-:Y:S01]  /*21750*/  FMUL.FTZ R56, R11, R56 ;  /* 0x000000380b387220 */ /* 0x000fe20000410000 */
[----:B------:R-:W-:Y:S01]  /*21760*/  LEA.HI R15, R13, R12, RZ, 0x5 ;  /* 0x0000000c0d0f7211 */ /* 0x000fe200078f28ff */
[C---:B------:R-:W-:Y:S01]  /*21770*/  FMUL.FTZ R57, R11.reuse, R57 ;  /* 0x000000390b397220 */ /* 0x040fe20000410000 */
[----:B------:R-:W-:Y:S01]  /*21780*/  SHF.L.U32 R18, R16, 0x6, RZ ;  /* 0x0000000610127819 */ /* 0x000fe200000006ff */
[C---:B------:R-:W-:Y:S01]  /*21790*/  FMUL.FTZ R60, R11.reuse, R60 ;  /* 0x0000003c0b3c7220 */ /* 0x040fe20000410000 */
[----:B------:R-:W-:Y:S01]  /*217a0*/  SHF.R.S32.HI R14, RZ, 0x5, R15 ;  /* 0x00000005ff0e7819 */ /* 0x000fe2000001140f */
[C---:B------:R-:W-:Y:S01]  /*217b0*/  FMUL.FTZ R61, R11.reuse, R61 ;  /* 0x0000003d0b3d7220 */ /* 0x040fe20000410000 */
[----:B------:R-:W-:Y:S01]  /*217c0*/  LOP3.LUT R18, R18, 0x1c0, RZ, 0xc0, !PT ;  /* 0x000001c012127812 */ /* 0x000fe200078ec0ff */
[C---:B------:R-:W-:Y:S01]  /*217d0*/  FMUL.FTZ R64, R11.reuse, R64 ;  /* 0x000000400b407220 */ /* 0x040fe20000410000 */
[----:B------:R-:W-:Y:S01]  /*217e0*/  LOP3.LUT R19, R16, 0x1, RZ, 0xc0, !PT ;  /* 0x0000000110137812 */ /* 0x000fe200078ec0ff */
[C---:B------:R-:W-:Y:S01]  /*217f0*/  FMUL.FTZ R65, R11.reuse, R65 ;  /* 0x000000410b417220 */ /* 0x040fe20000410000 */
[----:B------:R-:W-:Y:S01]  /*21800*/  LEA R17, R14, R17, 0x9 ;  /* 0x000000110e117211 */ /* 0x000fe200078e48ff */
[C---:B------:R-:W-:Y:S01]  /*21810*/  FMUL.FTZ R68, R11.reuse, R68 ;  /* 0x000000440b447220 */ /* 0x040fe20000410000 */
[----:B------:R-:W-:Y:S01]  /*21820*/  LEA.HI R18, R18, R18, RZ, 0x1d ;  /* 0x0000001212127211 */ /* 0x000fe200078fe8ff */
[----:B------:R-:W-:Y:S01]  /*21830*/  FMUL.FTZ R69, R11, R69 ;  /* 0x000000450b457220 */ /* 0x000fe20000410000 */
[----:B------:R-:W-:Y:S01]  /*21840*/  ISETP.NE.U32.AND P0, PT, R19, 0x1, PT ;  /* 0x000000011300780c */ /* 0x000fe20003f05070 */
[----:B------:R-:W-:Y:S01]  /*21850*/  FMUL.FTZ R72, R11, R72 ;  /* 0x000000480b487220 */ /* 0x000fe20000410000 */
[----:B------:R-:W-:Y:S01]  /*21860*/  LEA R17, R17, R18, 0x1 ;  /* 0x0000001211117211 */ /* 0x000fe200078e08ff */
        /* <DEDUP_REMOVED lines=39> */
[----:B------:R-:W-:Y:S01]  /*21ae0*/  R2P PR, R16, 0x6 ;  /* 0x0000000610007804 */ /* 0x000fe20000000000 */
[C---:B------:R-:W-:Y:S01]  /*21af0*/  FMUL.FTZ R144, R11.reuse, R144 ;  /* 0x000000900b907220 */ /* 0x040fe20000410000 */
[----:B------:R-:W-:Y:S01]  /*21b00*/  FMUL.FTZ R145, R11, R145 ;  /* 0x000000910b917220 */ /* 0x000fe20000410000 */
[----:B------:R-:W-:Y:S01]  /*21b10*/  LEA R17, R17, UR4, 0x2 ;  /* 0x0000000411117c11 */ /* 0x000fe2000f8e10ff */
[C---:B-1----:R-:W-:Y:S01]  /*21b20*/  FMUL.FTZ R163, R10.reuse, R163 ;  /* 0x000000a30aa37220 */ /* 0x042fe20000410000 */
        /* <DEDUP_REMOVED lines=65> */
[----:B------:R-:W-:Y:S01]  /*21f40*/  STS.64 [R17], R160 ;  /* 0x000000a011007388 */ /* 0x000fe20000000a00 */
[----:B------:R-:W-:-:S02]  /*21f50*/  IADD3 R16, R17, -0x20, RZ ;  /* 0xffffffe011107810 */ /* 0x000fc40007ffe0ff */
[----:B------:R-:W-:Y:S01]  /*21f60*/  SEL R11, R11, 0xffffffc0, !P1 ;  /* 0xffffffc00b0b7807 */ /* 0x000fe20004800000 */
[----:B------:R-:W-:Y:S01]  /*21f70*/  STS.64 [R17+0x800], R162 ;  /* 0x000800a211007388 */ /* 0x000fe20000000a00 */
[C---:B------:R-:W-:Y:S02]  /*21f80*/  @P0 IADD3 R16, R17.reuse, 0x20, RZ ;  /* 0x0000002011100810 */ /* 0x040fe40007ffe0ff */
[----:B------:R-:W-:Y:S02]  /*21f90*/  SEL R19, R10, 0xffffff80, !P2 ;  /* 0xffffff800a137807 */ /* 0x000fe40005000000 */
[----:B------:R-:W-:Y:S01]  /*21fa0*/  IADD3 R18, R17, R11, RZ ;  /* 0x0000000b11127210 */ /* 0x000fe20007ffe0ff */
[----:B------:R-:W-:Y:S01]  /*21fb0*/  STS.64 [R16], R156 ;  /* 0x0000009c10007388 */ /* 0x000fe20000000a00 */
[-C--:B------:R-:W-:Y:S02]  /*21fc0*/  IADD3 R10, R11, R16.reuse, RZ ;  /* 0x000000100b0a7210 */ /* 0x080fe40007ffe0ff */
[----:B------:R-:W-:Y:S01]  /*21fd0*/  IADD3 R11, R17, R19, RZ ;  /* 0x00000013110b7210 */ /* 0x000fe20007ffe0ff */
[----:B------:R-:W-:Y:S01]  /*21fe0*/  STS.64 [R16+0x800], R158 ;  /* 0x0008009e10007388 */ /* 0x000fe20000000a00 */
[----:B------:R-:W-:-:S02]  /*21ff0*/  IADD3 R20, R19, R16, RZ ;  /* 0x0000001013147210 */ /* 0x000fc40007ffe0ff */
[-C--:B------:R-:W-:Y:S01]  /*22000*/  IADD3 R21, R18, R19.reuse, RZ ;  /* 0x0000001312157210 */ /* 0x080fe20007ffe0ff */
[----:B------:R-:W-:Y:S01]  /*22010*/  STS.64 [R18], R36 ;  /* 0x0000002412007388 */ /* 0x000fe20000000a00 */
[----:B------:R-:W-:-:S03]  /*22020*/  IADD3 R19, R10, R19, RZ ;  /* 0x000000130a137210 */ /* 0x000fc60007ffe0ff */
[----:B------:R-:W-:Y:S04]  /*22030*/  STS.64 [R18+0x800], R38 ;  /* 0x0008002612007388 */ /* 0x000fe80000000a00 */
[----:B------:R-:W-:Y:S04]  /*22040*/  STS.64 [R10], R40 ;  /* 0x000000280a007388 */ /* 0x000fe80000000a00 */
        /* <DEDUP_REMOVED lines=46> */
[----:B------:R2:W-:Y:S04]  /*22330*/  STS.64 [R18+0xc800], R134 ;  /* 0x00c8008612007388 */ /* 0x0005e80000000a00 */
        /* <DEDUP_REMOVED lines=8> */
[----:B------:R4:W-:Y:S04]  /*223c0*/  STS.64 [R19+0xc000], R144 ;  /* 0x00c0009013007388 */ /* 0x0009e80000000a00 */
[----:B------:R4:W-:Y:S04]  /*223d0*/  STS.64 [R19+0xc800], R146 ;  /* 0x00c8009213007388 */ /* 0x0009e80000000a00 */
[----:B-1----:R-:W4:Y:S04]  /*223e0*/  LD.E.64 R16, desc[UR12][R4.64+0xb0] ;  /* 0x0000b00c04107980 */ /* 0x002f28000c101b00 */
[----:B--2---:R-:W2:Y:S01]  /*223f0*/  LD.E R18, desc[UR10][R4.64+0x60] ;  /* 0x0000600a04127980 */ /* 0x004ea2000c101900 */
[----:B------:R-:W1:Y:S01]  /*22400*/  @P3 MUFU.LG2 R8, R8 ;  /* 0x0000000800083308 */ /* 0x000e620000000c00 */
[----:B---3--:R-:W-:-:S07]  /*22410*/  LEA.HI R11, R13, R12, RZ, 0x4 ;  /* 0x0000000c0d0b7211 */ /* 0x008fce00078f20ff */
[----:B------:R-:W3:Y:S01]  /*22420*/  @P4 MUFU.LG2 R9, R9 ;  /* 0x0000000900094308 */ /* 0x000ee20000000c00 */
[----:B------:R-:W-:Y:S02]  /*22430*/  LOP3.LUT R15, R15, 0xffffffe0, RZ, 0xc0, !PT ;  /* 0xffffffe00f0f7812 */ /* 0x000fe400078ec0ff */
[----:B------:R-:W-:Y:S02]  /*22440*/  LOP3.LUT R11, R11, 0xfffffff0, RZ, 0xc0, !PT ;  /* 0xfffffff00b0b7812 */ /* 0x000fe400078ec0ff */
[----:B----4-:R-:W-:Y:S01]  /*22450*/  MOV R144, 0xff800000 ;  /* 0xff80000000907802 */ /* 0x010fe20000000f00 */
[----:B-1----:R-:W-:Y:S01]  /*22460*/  @P3 FMUL.FTZ R8, R8, 0.69314718246459960938 ;  /* 0x3f31721808083820 */ /* 0x002fe20000410000 */
[----:B------:R-:W-:Y:S01]  /*22470*/  IADD3 R15, -R15, R12, RZ ;  /* 0x0000000c0f0f7210 */ /* 0x000fe20007ffe1ff */
[----:B------:R1:W5:Y:S01]  /*22480*/  LD.E.64 R146, desc[UR10][R4.64+0x78] ;  /* 0x0000780a04927980 */ /* 0x000362000c101b00 */
[----:B------:R-:W-:Y:S01]  /*22490*/  MOV R13, 0xff800000 ;  /* 0xff800000000d7802 */ /* 0x000fe20000000f00 */
[----:B-----5:R-:W-:Y:S01]  /*224a0*/  @P3 FFMA.FTZ R144, R2, R3, R8 ;  /* 0x0000000302903223 */ /* 0x020fe20000010008 */
[----:B------:R-:W-:-:S02]  /*224b0*/  SHF.R.S32.HI R3, RZ, 0x1f, R14 ;  /* 0x0000001fff037819 */ /* 0x000fc4000001140e */
[----:B------:R-:W-:Y:S01]  /*224c0*/  IADD3 R10, -R11, R12, RZ ;  /* 0x0000000c0b0a7210 */ /* 0x000fe20007ffe1ff */
[----:B---3--:R-:W-:Y:S01]  /*224d0*/  @P4 FMUL.FTZ R21, R9, 0.69314718246459960938 ;  /* 0x3f31721809154820 */ /* 0x008fe20000410000 */
[----:B------:R-:W-:Y:S01]  /*224e0*/  LEA.HI R3, R3, R14, RZ, 0x2 ;  /* 0x0000000e03037211 */ /* 0x000fe200078f10ff */
[----:B------:R1:W5:Y:S01]  /*224f0*/  LD.E R11, desc[UR12][R4.64+0xcc] ;  /* 0x0000cc0c040b7980 */ /* 0x000362000c101900 */
[----:B------:R-:W-:Y:S01]  /*22500*/  SHF.L.U32 R19, R0, 0x6, RZ ;  /* 0x0000000600137819 */ /* 0x000fe200000006ff */
[----:B------:R-:W-:Y:S01]  /*22510*/  @P4 FFMA.FTZ R13, R2, R164, R21 ;  /* 0x000000a4020d4223 */ /* 0x000fe20000010015 */
[----:B------:R-:W-:Y:S02]  /*22520*/  LOP3.LUT R3, R3, 0xffffffc, RZ, 0xc0, !PT ;  /* 0x0ffffffc03037812 */ /* 0x000fe400078ec0ff */
[----:B------:R-:W-:Y:S02]  /*22530*/  SHF.R.S32.HI R2, RZ, 0x1f, R15 ;  /* 0x0000001fff027819 */ /* 0x000fe4000001140f */
[----:B------:R-:W-:-:S02]  /*22540*/  LEA.HI R9, R10, R10, RZ, 0x1 ;  /* 0x0000000a0a097211 */ /* 0x000fc400078f08ff */
[----:B------:R-:W-:Y:S02]  /*22550*/  IADD3 R3, -R3, R14, RZ ;  /* 0x0000000e03037210 */ /* 0x000fe40007ffe1ff */
[----:B------:R-:W-:Y:S02]  /*22560*/  LEA.HI R2, R2, R15, RZ, 0x2 ;  /* 0x0000000f02027211 */ /* 0x000fe400078f10ff */
[----:B------:R-:W-:Y:S02]  /*22570*/  LOP3.LUT P0, RZ, R15, 0x3, RZ, 0xc0, !PT ;  /* 0x000000030fff7812 */ /* 0x000fe4000780c0ff */
[----:B------:R1:W5:Y:S01]  /*22580*/  LD.E.64 R14, desc[UR10][R4.64+0xa8] ;  /* 0x0000a80a040e7980 */ /* 0x000362000c101b00 */
[----:B------:R-:W-:Y:S02]  /*22590*/  LOP3.LUT R19, R19, 0x1c0, RZ, 0xc0, !PT ;  /* 0x000001c013137812 */ /* 0x000fe400078ec0ff */
[C---:B------:R-:W-:Y:S02]  /*225a0*/  SHF.L.U32 R20, R9.reuse, 0x2, RZ ;  /* 0x0000000209147819 */ /* 0x040fe400000006ff */
[----:B------:R-:W-:-:S02]  /*225b0*/  LOP3.LUT R9, R9, 0xffffffe, RZ, 0xc0, !PT ;  /* 0x0ffffffe09097812 */ /* 0x000fc400078ec0ff */
[----:B------:R-:W-:Y:S02]  /*225c0*/  LOP3.LUT R20, R19, 0x38, R20, 0xf8, !PT ;  /* 0x0000003813147812 */ /* 0x000fe400078ef814 */
[----:B------:R-:W-:Y:S02]  /*225d0*/  SHF.R.U32.HI R19, RZ, 0x3, R19 ;  /* 0x00000003ff137819 */ /* 0x000fe40000011613 */
[----:B------:R-:W-:Y:S02]  /*225e0*/  IADD3 R8, R10, -R9, RZ ;  /* 0x800000090a087210 */ /* 0x000fe40007ffe0ff */
[----:B------:R-:W-:-:S04]  /*225f0*/  LOP3.LUT R19, R20, R19, RZ, 0x3c, !PT ;  /* 0x0000001314137212 */ /* 0x000fc800078e3cff */
[----:B------:R-:W-:Y:S02]  /*22600*/  LEA R19, R8, R19, 0x2 ;  /* 0x0000001308137211 */ /* 0x000fe400078e10ff */
[----:B------:R-:W-:Y:S02]  /*22610*/  SHF.L.U32 R12, R239, 0x6, RZ ;  /* 0x00000006ef0c7819 */ /* 0x000fe400000006ff */
[----:B------:R-:W-:Y:S02]  /*22620*/  SHF.R.S32.HI R8, RZ, 0x2, R2 ;  /* 0x00000002ff087819 */ /* 0x000fe40000011402 */
[----:B------:R-:W-:Y:S01]  /*22630*/  LEA R2, R19, UR4, 0x2 ;  /* 0x0000000413027c11 */ /* 0x000fe2000f8e10ff */
[----:B------:R-:W-:Y:S06]  /*22640*/  BAR.SYNC.DEFER_BLOCKING 0x0 ;  /* 0x0000000000007b1d */ /* 0x000fec0000010000 */
[----:B------:R1:W3:Y:S04]  /*22650*/  LDS.128 R140, [R2] ;  /* 0x00000000028c7984 */ /* 0x0002e80000000c00 */
        /* <DEDUP_REMOVED lines=30> */
[----:B------:R-:W-:Y:S01]  /*22840*/  BSSY B0, `(.L_x_1952) ;  /* 0x0000016000007945 */ /* 0x000fe20003800000 */
[----:B------:R-:W-:Y:S01]  /*22850*/  LEA R8, R3, R8, 0x4 ;  /* 0x0000000803087211 */ /* 0x000fe200078e20ff */
[----:B------:R-:W-:-:S04]  /*22860*/  IMAD R16, R16, UR8, R243 ;  /* 0x0000000810107c24 */ /* 0x000fc8000f8e02f3 */
[----:B--2---:R-:W-:-:S04]  /*22870*/  IMAD R9, R16, R18, R241 ;  /* 0x0000001210097224 */ /* 0x004fc800078e02f1 */
[----:B------:R-:W-:Y:S02]  /*22880*/  IMAD R9, R17, R9, R12 ;  /* 0x0000000911097224 */ /* 0x000fe400078e020c */
[----:B------:R2:W1:Y:S01]  /*22890*/  LDS.128 R16, [R2+0xf800] ;  /* 0x00f8000002107984 */ /* 0x0004620000000c00 */
[----:B---34-:R-:W-:Y:S05]  /*228a0*/  @P0 BRA `(.L_x_1953) ;  /* 0x00000000003c0947 */ /* 0x018fea0003800000 */
[----:B------:R-:W-:Y:S02]  /*228b0*/  IMAD R3, R239, -0x40, R240 ;  /* 0xffffffc0ef037824 */ /* 0x000fe400078e02f0 */
[----:B-12---:R-:W-:-:S03]  /*228c0*/  VIADD R2, R8, 0x8 ;  /* 0x0000000808027836 */ /* 0x006fc60000000000 */
        /* <DEDUP_REMOVED lines=13> */
.L_x_1953:
[----:B------:R-:W-:Y:S05]  /*229a0*/  BSYNC B0 ;  /* 0x0000000000007941 */ /* 0x000fea0003800000 */
.L_x_1952:
[----:B------:R-:W-:Y:S01]  /*229b0*/  IMAD.SHL.U32 R12, R10, 0x4, RZ ;  /* 0x000000040a0c7824 */ /* 0x000fe200078e00ff */
[----:B------:R-:W-:Y:S02]  /*229c0*/  R2UR UR4, R6 ;  /* 0x00000000060472ca */ /* 0x000fe400000e0000 */
[----:B------:R-:W-:Y:S02]  /*229d0*/  R2UR UR5, R7 ;  /* 0x00000000070572ca */ /* 0x000fe400000e0000 */
[----:B---3--:R-:W-:Y:S01]  /*229e0*/  SHF.R.S32.HI R13, RZ, 0x1f, R12 ;  /* 0x0000001fff0d7819 */ /* 0x008fe2000001140c */
[----:B------:R-:W-:Y:S02]  /*229f0*/  IMAD R239, R239, -0x40, R240 ;  /* 0xffffffc0efef7824 */ /* 0x000fe400078e02f0 */
[----:B------:R-:W-:Y:S02]  /*22a00*/  VIADD R10, R0, 0x8 ;  /* 0x00000008000a7836 */ /* 0x000fe40000000000 */
[----:B-----5:R-:W-:-:S02]  /*22a10*/  IMAD R11, R9, R11, RZ ;  /* 0x0000000b090b7224 */ /* 0x020fc400078e02ff */
[----:B------:R-:W-:Y:S01]  /*22a20*/  IMAD.WIDE R14, R0, 0x100, R12 ;  /* 0x00000100000e7825 */ /* 0x000fe200078e020c */
[----:B------:R-:W-:-:S03]  /*22a30*/  ISETP.GE.AND P0, PT, R10, R239, PT ;  /* 0x000000ef0a00720c */ /* 0x000fc60003f06270 */
[----:B-12---:R-:W-:Y:S01]  /*22a40*/  VIADD R2, R0, 0x18 ;  /* 0x0000001800027836 */ /* 0x006fe20000000000 */
[----:B------:R-:W-:Y:S01]  /*22a50*/  IADD3 R10, P3, R14, R11, RZ ;  /* 0x0000000b0e0a7210 */ /* 0x000fe20007f7e0ff */
[----:B------:R-:W-:Y:S01]  /*22a60*/  VIADD R8, R0, 0x10 ;  /* 0x0000001000087836 */ /* 0x000fe20000000000 */
[----:B------:R1:W5:Y:S01]  /*22a70*/  LD.E R4, desc[UR4][R4.64+0xc0] ;  /* 0x0000c00404047980 */ /* 0x000362000c101900 */
[----:B------:R-:W-:Y:S01]  /*22a80*/  BSSY B0, `(.L_x_1954) ;  /* 0x0000025000007945 */ /* 0x000fe20003800000 */
[----:B------:R-:W-:Y:S02]  /*22a90*/  LEA.HI.X.SX32 R3, R11, R15, 0x1, P3 ;  /* 0x0000000f0b037211 */ /* 0x000fe400018f0eff */
[----:B------:R-:W-:Y:S02]  /*22aa0*/  LEA R14, P4, R10, R146, 0x2 ;  /* 0x000000920a0e7211 */ /* 0x000fe400078810ff */
[----:B------:R-:W-:Y:S01]  /*22ab0*/  ISETP.GE.AND P2, PT, R2, R239, PT ;  /* 0x000000ef0200720c */ /* 0x000fe20003f46270 */
[----:B------:R-:W-:Y:S01]  /*22ac0*/  VIADD R2, R0, 0x20 ;  /* 0x0000002000027836 */ /* 0x000fe20000000000 */
[----:B------:R-:W-:Y:S01]  /*22ad0*/  LEA.HI.X R15, R10, R147, R3, 0x2, P4 ;  /* 0x000000930a0f7211 */ /* 0x000fe200020f1403 */
[----:B------:R-:W-:Y:S01]  /*22ae0*/  VIADD R3, R12, 0x40 ;  /* 0x000000400c037836 */ /* 0x000fe20000000000 */
[----:B------:R-:W-:-:S02]  /*22af0*/  ISETP.GE.AND P4, PT, R0, R239, PT ;  /* 0x000000ef0000720c */ /* 0x000fc40003f86270 */
[-C--:B------:R-:W-:Y:S01]  /*22b00*/  ISETP.GE.AND P1, PT, R8, R239.reuse, PT ;  /* 0x000000ef0800720c */ /* 0x080fe20003f26270 */
[----:B------:R-:W-:Y:S01]  /*22b10*/  VIADD R8, R0, 0x28 ;  /* 0x0000002800087836 */ /* 0x000fe20000000000 */
[-C--:B------:R-:W-:Y:S01]  /*22b20*/  ISETP.GE.AND P3, PT, R2, R239.reuse, PT ;  /* 0x000000ef0200720c */ /* 0x080fe20003f66270 */
[C---:B------:R-:W-:Y:S02]  /*22b30*/  VIADD R2, R0.reuse, 0x30 ;  /* 0x0000003000027836 */ /* 0x040fe40000000000 */
[----:B------:R-:W-:Y:S01]  /*22b40*/  VIADD R0, R0, 0x38 ;  /* 0x0000003800007836 */ /* 0x000fe20000000000 */
[-C--:B------:R-:W-:Y:S02]  /*22b50*/  ISETP.GE.AND P6, PT, R8, R239.reuse, PT ;  /* 0x000000ef0800720c */ /* 0x080fe40003fc6270 */
[----:B------:R-:W-:-:S03]  /*22b60*/  ISETP.GE.AND P5, PT, R2, R239, PT ;  /* 0x000000ef0200720c */ /* 0x000fc60003fa6270 */
[----:B------:R-:W-:Y:S10]  /*22b70*/  @P4 BRA `(.L_x_1955) ;  /* 0x0000000000544947 */ /* 0x000ff40003800000 */
[----:B-----5:R-:W-:Y:S01]  /*22b80*/  ISETP.GE.AND P4, PT, R12, R4, PT ;  /* 0x000000040c00720c */ /* 0x020fe20003f86270 */
[----:B-1----:R-:W-:-:S12]  /*22b90*/  VIADD R5, R3, 0x40 ;  /* 0x0000004003057836 */ /* 0x002fd80000000000 */
[C---:B------:R-:W-:Y:S02]  /*22ba0*/  @!P4 R2UR UR10, R6.reuse ;  /* 0x00000000060ac2ca */ /* 0x040fe400000e0000 */
[C---:B------:R-:W-:Y:S02]  /*22bb0*/  @!P4 R2UR UR11, R7.reuse ;  /* 0x00000000070bc2ca */ /* 0x040fe400000e0000 */
[----:B------:R-:W-:Y:S02]  /*22bc0*/  @!P4 R2UR UR4, R6 ;  /* 0x000000000604c2ca */ /* 0x000fe400000e0000 */
[----:B------:R-:W-:-:S09]  /*22bd0*/  @!P4 R2UR UR5, R7 ;  /* 0x000000000705c2ca */ /* 0x000fd200000e0000 */
[----:B------:R2:W-:Y:S04]  /*22be0*/  @!P4 ST.E.64 desc[UR10][R14.64], R140 ;  /* 0x0000008c0e00c985 */ /* 0x0005e8000c101b0a */
[----:B------:R2:W-:Y:S01]  /*22bf0*/  @!P4 ST.E.64 desc[UR4][R14.64+0x8], R142 ;  /* 0x0000088e0e00c985 */ /* 0x0005e2000c101b04 */
[----:B------:R-:W-:-:S13]  /*22c00*/  ISETP.GE.AND P4, PT, R3, R4, PT ;  /* 0x000000040300720c */ /* 0x000fda0003f86270 */
[----:B------:R-:W-:Y:S02]  /*22c10*/  @!P4 R2UR UR4, R6 ;  /* 0x000000000604c2ca */ /* 0x000fe400000e0000 */
[----:B------:R-:W-:-:S13]  /*22c20*/  @!P4 R2UR UR5, R7 ;  /* 0x000000000705c2ca */ /* 0x000fda00000e0000 */
[----:B------:R2:W-:Y:S01]  /*22c30*/  @!P4 ST.E.128 desc[UR4][R14.64+0x100], R108 ;  /* 0x0001006c0e00c985 */ /* 0x0005e2000c101d04 */
[----:B------:R-:W-:Y:S01]  /*22c40*/  ISETP.GE.AND P4, PT, R5, R4, PT ;  /* 0x000000040500720c */ /* 0x000fe20003f86270 */
[----:B------:R-:W-:-:S12]  /*22c50*/  VIADD R5, R3, 0x80 ;  /* 0x0000008003057836 */ /* 0x000fd80000000000 */
[----:B------:R-:W-:Y:S02]  /*22c60*/  @!P4 R2UR UR4, R6 ;  /* 0x000000000604c2ca */ /* 0x000fe400000e0000 */
[----:B------:R-:W-:-:S13]  /*22c70*/  @!P4 R2UR UR5, R7 ;  /* 0x000000000705c2ca */ /* 0x000fda00000e0000 */
[----:B------:R2:W-:Y:S01]  /*22c80*/  @!P4 ST.E.128 desc[UR4][R14.64+0x200], R76 ;  /* 0x0002004c0e00c985 */ /* 0x0005e2000c101d04 */
[----:B------:R-:W-:-:S13]  /*22c90*/  ISETP.GE.AND P4, PT, R5, R4, PT ;  /* 0x000000040500720c */ /* 0x000fda0003f86270 */
[----:B------:R-:W-:Y:S02]  /*22ca0*/  @!P4 R2UR UR4, R6 ;  /* 0x000000000604c2ca */ /* 0x000fe400000e0000 */
[----:B------:R-:W-:-:S13]  /*22cb0*/  @!P4 R2UR UR5, R7 ;  /* 0x000000000705c2ca */ /* 0x000fda00000e0000 */
[----:B------:R2:W-:Y:S02]  /*22cc0*/  @!P4 ST.E.128 desc[UR4][R14.64+0x300], R44 ;  /* 0x0003002c0e00c985 */ /* 0x0005e4000c101d04 */
.L_x_1955:
[----:B------:R-:W-:Y:S05]  /*22cd0*/  BSYNC B0 ;  /* 0x0000000000007941 */ /* 0x000fea0003800000 */
.L_x_1954:
[----:B------:R-:W-:Y:S01]  /*22ce0*/  BSSY B0, `(.L_x_1956) ;  /* 0x0000015000007945 */ /* 0x000fe20003800000 */
[----:B------:R-:W-:-:S03]  /*22cf0*/  ISETP.GE.AND P4, PT, R0, R239, PT ;  /* 0x000000ef0000720c */ /* 0x000fc60003f86270 */
[----:B------:R-:W-:Y:S10]  /*22d00*/  @P0 BRA `(.L_x_1957) ;  /* 0x0000000000480947 */ /* 0x000ff40003800000 */
[----:B-----5:R-:W-:Y:S01]  /*22d10*/  ISETP.GE.AND P0, PT, R12, R4, PT ;  /* 0x000000040c00720c */ /* 0x020fe20003f06270 */
[----:B-1----:R-:W-:-:S12]  /*22d20*/  VIADD R5, R3, 0x40 ;  /* 0x0000004003057836 */ /* 0x002fd80000000000 */
[----:B------:R-:W-:Y:S02]  /*22d30*/  @!P0 R2UR UR4, R6 ;  /* 0x00000000060482ca */ /* 0x000fe400000e0000 */
[----:B------:R-:W-:-:S13]  /*22d40*/  @!P0 R2UR UR5, R7 ;  /* 0x00000000070582ca */ /* 0x000fda00000e0000 */
[----:B------:R3:W-:Y:S01]  /*22d50*/  @!P0 ST.E.128 desc[UR4][R14.64+0x2000], R136 ;  /* 0x002000880e008985 */ /* 0x0007e2000c101d04 */
        /* <DEDUP_REMOVED lines=13> */
.L_x_1957:
[----:B------:R-:W-:Y:S05]  /*22e30*/  BSYNC B0 ;  /* 0x0000000000007941 */ /* 0x000fea0003800000 */
.L_x_1956:
[----:B------:R-:W-:Y:S04]  /*22e40*/  BSSY B0, `(.L_x_1958) ;  /* 0x0000014000007945 */ /* 0x000fe80003800000 */
[----:B------:R-:W-:Y:S05]  /*22e50*/  @P1 BRA `(.L_x_1959) ;  /* 0x0000000000481947 */ /* 0x000fea0003800000 */
[-C--:B-----5:R-:W-:Y:S01]  /*22e60*/  ISETP.GE.AND P1, PT, R12, R4.reuse, PT ;  /* 0x000000040c00720c */ /* 0x0a0fe20003f26270 */
[C---:B------:R-:W-:Y:S01]  /*22e70*/  VIADD R9, R3.reuse, 0x40 ;  /* 0x0000004003097836 */ /* 0x040fe20000000000 */
[C---:B------:R-:W-:Y:S01]  /*22e80*/  ISETP.GE.AND P0, PT, R3.reuse, R4, PT ;  /* 0x000000040300720c */ /* 0x040fe20003f06270 */
[----:B-1----:R-:W-:-:S10]  /*22e90*/  VIADD R5, R3, 0x80 ;  /* 0x0000008003057836 */ /* 0x002fd40000000000 */
[C---:B------:R-:W-:Y:S02]  /*22ea0*/  @!P1 R2UR UR10, R6.reuse ;  /* 0x00000000060a92ca */ /* 0x040fe400000e0000 */
[C---:B------:R-:W-:Y:S02]  /*22eb0*/  @!P1 R2UR UR11, R7.reuse ;  /* 0x00000000070b92ca */ /* 0x040fe400000e0000 */
[----:B------:R-:W-:Y:S02]  /*22ec0*/  @!P0 R2UR UR4, R6 ;  /* 0x00000000060482ca */ /* 0x000fe400000e0000 */
[----:B------:R-:W-:-:S09]  /*22ed0*/  @!P0 R2UR UR5, R7 ;  /* 0x00000000070582ca */ /* 0x000fd200000e0000 */
[----:B------:R4:W-:Y:S01]  /*22ee0*/  @!P1 ST.E.128 desc[UR10][R14.64+0x4000], R132 ;  /* 0x004000840e009985 */ /* 0x0009e2000c101d0a */
[----:B------:R-:W-:-:S03]  /*22ef0*/  ISETP.GE.AND P1, PT, R9, R4, PT ;  /* 0x000000040900720c */ /* 0x000fc60003f26270 */
[----:B------:R4:W-:Y:S01]  /*22f00*/  @!P0 ST.E.128 desc[UR4][R14.64+0x4100], R100 ;  /* 0x004100640e008985 */ /* 0x0009e2000c101d04 */
[----:B------:R-:W-:-:S09]  /*22f10*/  ISETP.GE.AND P0, PT, R5, R4, PT ;  /* 0x000000040500720c */ /* 0x000fd20003f06270 */
[C---:B------:R-:W-:Y:S02]  /*22f20*/  @!P1 R2UR UR10, R6.reuse ;  /* 0x00000000060a92ca */ /* 0x040fe400000e0000 */
[C---:B------:R-:W-:Y:S02]  /*22f30*/  @!P1 R2UR UR11, R7.reuse ;  /* 0x00000000070b92ca */ /* 0x040fe400000e0000 */
[----:B------:R-:W-:Y:S02]  /*22f40*/  @!P0 R2UR UR4, R6 ;  /* 0x00000000060482ca */ /* 0x000fe400000e0000 */
[----:B------:R-:W-:-:S09]  /*22f50*/  @!P0 R2UR UR5, R7 ;  /* 0x00000000070582ca */ /* 0x000fd200000e0000 */
[----:B------:R4:W-:Y:S04]  /*22f60*/  @!P1 ST.E.128 desc[UR10][R14.64+0x4200], R68 ;  /* 0x004200440e009985 */ /* 0x0009e8000c101d0a */
[----:B------:R4:W-:Y:S02]  /*22f70*/  @!P0 ST.E.128 desc[UR4][R14.64+0x4300], R36 ;  /* 0x004300240e008985 */ /* 0x0009e4000c101d04 */
.L_x_1959:
[----:B------:R-:W-:Y:S05]  /*22f80*/  BSYNC B0 ;  /* 0x0000000000007941 */ /* 0x000fea0003800000 */
.L_x_1958:
[----:B------:R-:W-:Y:S04]  /*22f90*/  BSSY B0, `(.L_x_1960) ;  /* 0x0000014000007945 */ /* 0x000fe80003800000 */
[----:B------:R-:W-:Y:S05]  /*22fa0*/  @P2 BRA `(.L_x_1961) ;  /* 0x0000000000482947 */ /* 0x000fea0003800000 */
[-C--:B-----5:R-:W-:Y:S01]  /*22fb0*/  ISETP.GE.AND P0, PT, R12, R4.reuse, PT ;  /* 0x000000040c00720c */ /* 0x0a0fe20003f06270 */
[C---:B------:R-:W-:Y:S01]  /*22fc0*/  VIADD R9, R3.reuse, 0x40 ;  /* 0x0000004003097836 */ /* 0x040fe20000000000 */
[C---:B------:R-:W-:Y:S01]  /*22fd0*/  ISETP.GE.AND P2, PT, R3.reuse, R4, PT ;  /* 0x000000040300720c */ /* 0x040fe20003f46270 */
[----:B-1----:R-:W-:-:S03]  /*22fe0*/  VIADD R5, R3, 0x80 ;  /* 0x0000008003057836 */ /* 0x002fc60000000000 */
[----:B------:R-:W-:-:S07]  /*22ff0*/  ISETP.GE.AND P1, PT, R9, R4, PT ;  /* 0x000000040900720c */ /* 0x000fce0003f26270 */
[C---:B------:R-:W-:Y:S02]  /*23000*/  @!P0 R2UR UR4, R6.reuse ;  /* 0x00000000060482ca */ /* 0x040fe400000e0000 */
[C---:B------:R-:W-:Y:S02]  /*23010*/  @!P0 R2UR UR5, R7.reuse ;  /* 0x00000000070582ca */ /* 0x040fe400000e0000 */
[C---:B------:R-:W-:Y:S02]  /*23020*/  @!P2 R2UR UR12, R6.reuse ;  /* 0x00000000060ca2ca */ /* 0x040fe400000e0000 */
[C---:B------:R-:W-:Y:S02]  /*23030*/  @!P2 R2UR UR13, R7.reuse ;  /* 0x00000000070da2ca */ /* 0x040fe400000e0000 */
[----:B------:R-:W-:Y:S02]  /*23040*/  @!P1 R2UR UR10, R6 ;  /* 0x00000000060a92ca */ /* 0x000fe400000e0000 */
[----:B------:R-:W-:-:S05]  /*23050*/  @!P1 R2UR UR11, R7 ;  /* 0x00000000070b92ca */ /* 0x000fca00000e0000 */
[----:B------:R1:W-:Y:S01]  /*23060*/  @!P0 ST.E.128 desc[UR4][R14.64+0x6000], R128 ;  /* 0x006000800e008985 */ /* 0x0003e2000c101d04 */
[----:B------:R-:W-:-:S03]  /*23070*/  ISETP.GE.AND P0, PT, R5, R4, PT ;  /* 0x000000040500720c */ /* 0x000fc60003f06270 */
[----:B------:R1:W-:Y:S04]  /*23080*/  @!P2 ST.E.128 desc[UR12][R14.64+0x6100], R96 ;  /* 0x006100600e00a985 */ /* 0x0003e8000c101d0c */
[----:B------:R1:W-:Y:S06]  /*23090*/  @!P1 ST.E.128 desc[UR10][R14.64+0x6200], R64 ;  /* 0x006200400e009985 */ /* 0x0003ec000c101d0a */
[----:B------:R-:W-:-:S02]  /*230a0*/  @!P0 R2UR UR4, R6 ;  /* 0x00000000060482ca */ /* 0x000fc400000e0000 */
[----:B------:R-:W-:-:S13]  /*230b0*/  @!P0 R2UR UR5, R7 ;  /* 0x00000000070582ca */ /* 0x000fda00000e0000 */
[----:B------:R1:W-:Y:S02]  /*230c0*/  @!P0 ST.E.128 desc[UR4][R14.64+0x6300], R32 ;  /* 0x006300200e008985 */ /* 0x0003e4000c101d04 */
.L_x_1961:
[----:B------:R-:W-:Y:S05]  /*230d0*/  BSYNC B0 ;  /* 0x0000000000007941 */ /* 0x000fea0003800000 */
.L_x_1960:
[----:B------:R-:W-:Y:S04]  /*230e0*/  BSSY B0, `(.L_x_1962) ;  /* 0x0000014000007945 */ /* 0x000fe80003800000 */
[----:B------:R-:W-:Y:S05]  /*230f0*/  @P3 BRA `(.L_x_1963) ;  /* 0x0000000000483947 */ /* 0x000fea0003800000 */
[C---:B------:R-:W-:Y:S01]  /*23100*/  VIADD R9, R3.reuse, 0x40 ;  /* 0x0000004003097836 */ /* 0x040fe20000000000 */
[-C--:B-----5:R-:W-:Y:S01]  /*23110*/  ISETP.GE.AND P3, PT, R12, R4.reuse, PT ;  /* 0x000000040c00720c */ /* 0x0a0fe20003f66270 */
[C---:B-1----:R-:W-:Y:S01]  /*23120*/  VIADD R5, R3.reuse, 0x80 ;  /* 0x0000008003057836 */ /* 0x042fe20000000000 */
[-C--:B------:R-:W-:Y:S02]  /*23130*/  ISETP.GE.AND P2, PT, R3, R4.reuse, PT ;  /* 0x000000040300720c */ /* 0x080fe40003f46270 */
[-C--:B------:R-:W-:Y:S02]  /*23140*/  ISETP.GE.AND P1, PT, R9, R4.reuse, PT ;  /* 0x000000040900720c */ /* 0x080fe40003f26270 */
[----:B------:R-:W-:-:S07]  /*23150*/  ISETP.GE.AND P0, PT, R5, R4, PT ;  /* 0x000000040500720c */ /* 0x000fce0003f06270 */
[C---:B------:R-:W-:Y:S02]  /*23160*/  @!P3 R2UR UR14, R6.reuse ;  /* 0x00000000060eb2ca */ /* 0x040fe400000e0000 */
[C---:B------:R-:W-:Y:S02]  /*23170*/  @!P3 R2UR UR15, R7.reuse ;  /* 0x00000000070fb2ca */ /* 0x040fe400000e0000 */
[C---:B------:R-:W-:Y:S02]  /*23180*/  @!P2 R2UR UR12, R6.reuse ;  /* 0x00000000060ca2ca */ /* 0x040fe400000e0000 */
[C---:B------:R-:W-:Y:S02]  /*23190*/  @!P2 R2UR UR13, R7.reuse ;  /* 0x00000000070da2ca */ /* 0x040fe400000e0000 */
[----:B------:R-:W-:Y:S02]  /*231a0*/  @!P1 R2UR UR10, R6 ;  /* 0x00000000060a92ca */ /* 0x000fe400000e0000 */
[----:B------:R-:W-:-:S02]  /*231b0*/  @!P1 R2UR UR11, R7 ;  /* 0x00000000070b92ca */ /* 0x000fc400000e0000 */
[----:B------:R-:W-:Y:S02]  /*231c0*/  @!P0 R2UR UR4, R6 ;  /* 0x00000000060482ca */ /* 0x000fe400000e0000 */
[----:B------:R-:W-:Y:S01]  /*231d0*/  @!P0 R2UR UR5, R7 ;  /* 0x00000000070582ca */ /* 0x000fe200000e0000 */
[----:B------:R1:W-:Y:S04]  /*231e0*/  @!P3 ST.E.128 desc[UR14][R14.64+0x8000], R124 ;  /* 0x0080007c0e00b985 */ /* 0x0003e8000c101d0e */
[----:B------:R1:W-:Y:S04]  /*231f0*/  @!P2 ST.E.128 desc[UR12][R14.64+0x8100], R92 ;  /* 0x0081005c0e00a985 */ /* 0x0003e8000c101d0c */
[----:B------:R1:W-:Y:S04]  /*23200*/  @!P1 ST.E.128 desc[UR10][R14.64+0x8200], R60 ;  /* 0x0082003c0e009985 */ /* 0x0003e8000c101d0a */
[----:B------:R1:W-:Y:S02]  /*23210*/  @!P0 ST.E.128 desc[UR4][R14.64+0x8300], R28 ;  /* 0x0083001c0e008985 */ /* 0x0003e4000c101d04 */
.L_x_1963:
[----:B------:R-:W-:Y:S05]  /*23220*/  BSYNC B0 ;  /* 0x0000000000007941 */ /* 0x000fea0003800000 */
.L_x_1962:
        /* <DEDUP_REMOVED lines=20> */
.L_x_1965:
[----:B------:R-:W-:Y:S05]  /*23370*/  BSYNC B0 ;  /* 0x0000000000007941 */ /* 0x000fea0003800000 */
.L_x_1964:
        /* <DEDUP_REMOVED lines=20> */
.L_x_1967:
[----:B------:R-:W-:Y:S05]  /*234c0*/  BSYNC B0 ;  /* 0x0000000000007941 */ /* 0x000fea0003800000 */
.L_x_1966:
[----:B------:R-:W-:-:S04]  /*234d0*/  MOV R239, 0x0 ;  /* 0x0000000000ef7802 */ /* 0x000fc80000000f00 */
[----:B-12345:R-:W-:Y:S05]  /*234e0*/  @P4 RET.REL.NODEC R238 `(_ZN5flash24flash_fwd_splitkv_kernelI23Flash_fwd_kernel_traitsILi256ELi64ELi64ELi4ELb0ELb0EN7cutlass6half_tE19Flash_kernel_traitsILi256ELi64ELi64ELi4ES3_EELb0ELb0ELb0ELb0ELb0ELb0ELb1ELb1EEEvNS_16Flash_fwd_paramsE) ;  /* 0xfffffdc8eec44950 */ /* 0x03efea0003c3ffff */
[C---:B------:R-:W-:Y:S01]  /*234f0*/  VIADD R5, R3.reuse, 0x40 ;  /* 0x0000004003057836 */ /* 0x040fe20000000000 */
[-C--:B------:R-:W-:Y:S01]  /*23500*/  ISETP.GE.AND P3, PT, R12, R4.reuse, PT ;  /* 0x000000040c00720c */ /* 0x080fe20003f66270 */
[----:B------:R-:W-:Y:S01]  /*23510*/  IMAD.MOV.U32 R239, RZ, RZ, 0x0 ;  /* 0x00000000ffef7424 */ /* 0x000fe200078e00ff */
[CC--:B------:R-:W-:Y:S01]  /*23520*/  ISETP.GE.AND P2, PT, R3.reuse, R4.reuse, PT ;  /* 0x000000040300720c */ /* 0x0c0fe20003f46270 */
[----:B------:R-:W-:Y:S01]  /*23530*/  VIADD R3, R3, 0x80 ;  /* 0x0000008003037836 */ /* 0x000fe20000000000 */
[----:B------:R-:W-:-:S04]  /*23540*/  ISETP.GE.AND P1, PT, R5, R4, PT ;  /* 0x000000040500720c */ /* 0x000fc80003f26270 */
[----:B------:R-:W-:-:S05]  /*23550*/  ISETP.GE.AND P0, PT, R3, R4, PT ;  /* 0x000000040300720c */ /* 0x000fca0003f06270 */
[C---:B------:R-:W-:Y:S02]  /*23560*/  @!P3 R2UR UR12, R6.reuse ;  /* 0x00000000060cb2ca */ /* 0x040fe400000e0000 */
[C---:B------:R-:W-:Y:S02]  /*23570*/  @!P3 R2UR UR13, R7.reuse ;  /* 0x00000000070db2ca */ /* 0x040fe400000e0000 */
[C---:B------:R-:W-:Y:S02]  /*23580*/  @!P2 R2UR UR10, R6.reuse ;  /* 0x00000000060aa2ca */ /* 0x040fe400000e0000 */
[C---:B------:R-:W-:Y:S02]  /*23590*/  @!P2 R2UR UR11, R7.reuse ;  /* 0x00000000070ba2ca */ /* 0x040fe400000e0000 */
[----:B------:R-:W-:Y:S02]  /*235a0*/  @!P1 R2UR UR4, R6 ;  /* 0x00000000060492ca */ /* 0x000fe400000e0000 */
[----:B------:R-:W-:-:S05]  /*235b0*/  @!P1 R2UR UR5, R7 ;  /* 0x00000000070592ca */ /* 0x000fca00000e0000 */
[----:B------:R-:W-:Y:S04]  /*235c0*/  @!P3 ST.E.128 desc[UR12][R14.64+0xe000], R112 ;  /* 0x00e000700e00b985 */ /* 0x000fe8000c101d0c */
[----:B------:R-:W-:Y:S04]  /*235d0*/  @!P2 ST.E.128 desc[UR10][R14.64+0xe100], R80 ;  /* 0x00e100500e00a985 */ /* 0x000fe8000c101d0a */
[----:B------:R1:W-:Y:S02]  /*235e0*/  @!P1 ST.E.128 desc[UR4][R14.64+0xe200], R48 ;  /* 0x00e200300e009985 */ /* 0x0003e4000c101d04 */
[----:B-1----:R-:W-:Y:S05]  /*235f0*/  @P0 RET.REL.NODEC R238 `(_ZN5flash24flash_fwd_splitkv_kernelI23Flash_fwd_kernel_traitsILi256ELi64ELi64ELi4ELb0ELb0EN7cutlass6half_tE19Flash_kernel_traitsILi256ELi64ELi64ELi4ES3_EELb0ELb0ELb0ELb0ELb0ELb0ELb1ELb1EEEvNS_16Flash_fwd_paramsE) ;  /* 0xfffffdc8ee800950 */ /* 0x002fea0003c3ffff */
[----:B------:R-:W-:Y:S01]  /*23600*/  R2UR UR4, R6 ;  /* 0x00000000060472ca */ /* 0x000fe200000e0000 */
[----:B------:R-:W-:Y:S01]  /*23610*/  IMAD.MOV.U32 R239, RZ, RZ, 0x0 ;  /* 0x00000000ffef7424 */ /* 0x000fe200078e00ff */
[----:B------:R-:W-:-:S13]  /*23620*/  R2UR UR5, R7 ;  /* 0x00000000070572ca */ /* 0x000fda00000e0000 */
[----:B------:R1:W-:Y:S02]  /*23630*/  ST.E.128 desc[UR4][R14.64+0xe300], R16 ;  /* 0x00e300100e007985 */ /* 0x0003e4000c101d04 */
[----:B-1----:R-:W-:Y:S05]  /*23640*/  RET.REL.NODEC R238 `(_ZN5flash24flash_fwd_splitkv_kernelI23Flash_fwd_kernel_traitsILi256ELi64ELi64ELi4ELb0ELb0EN7cutlass6half_tE19Flash_kernel_traitsILi256ELi64ELi64ELi4ES3_EELb0ELb0ELb0ELb0ELb0ELb0ELb1ELb1EEEvNS_16Flash_fwd_paramsE) ;  /* 0xfffffdc8ee6c7950 */ /* 0x002fea0003c3ffff */
.L_x_1951:
[----:B------:R-:W-:Y:S01]  /*23650*/  MOV R11, 0x2 ;  /* 0x00000002000b7802 */ /* 0x000fe20000000f00 */
[----:B------:R-:W-:Y:S01]  /*23660*/  IMAD.MOV.U32 R8, RZ, RZ, 0x1f ;  /* 0x0000001fff087424 */ /* 0x000fe200078e00ff */
[----:B------:R-:W-:-:S07]  /*23670*/  MOV R10, 0xffffffff ;  /* 0xffffffff000a7802 */ /* 0x000fce0000000f00 */
[----:B-1---5:R-:W-:Y:S05]  /*23680*/  WARPSYNC.COLLECTIVE R10, `(.L_x_1968) ;  /* 0x000000000a087348 */ /* 0x022fea0003c00000 */
[----:B------:R2:W3:Y:S02]  /*23690*/  SHFL.BFLY P0, R14, R249, R11, R8 ;  /* 0x0c00000bf90e7389 */ /* 0x0004e40000000008 */
[----:B-123-5:R-:W-:Y:S01]  /*236a0*/  ENDCOLLECTIVE ;  /* 0x000000000000791b */ /* 0x02efe20003800000 */
.L_x_1968:
[----:B------:R-:W-:Y:S02]  /*236b0*/  IMAD.MOV.U32 R12, RZ, RZ, R14 ;  /* 0x000000ffff0c7224 */ /* 0x000fe400078e000e */
[----:B------:R-:W-:Y:S02]  /*236c0*/  IMAD.MOV.U32 R11, RZ, RZ, 0x1 ;  /* 0x00000001ff0b7424 */ /* 0x000fe400078e00ff */
[----:B------:R-:W-:-:S05]  /*236d0*/  FADD.FTZ R12, R12, R249 ;  /* 0x000000f90c0c7221 */ /* 0x000fca0000010000 */
[----:B------:R-:W-:-:S07]  /*236e0*/  MOV R249, R12 ;  /* 0x0000000c00f97202 */ /* 0x000fce0000000f00 */
[----:B------:R-:W-:Y:S05]  /*236f0*/  WARPSYNC.COLLECTIVE R10, `(.L_x_1969) ;  /* 0x000000000a087348 */ /* 0x000fea0003c00000 */
[----:B------:R1:W2:Y:S02]  /*23700*/  SHFL.BFLY P0, R14, R249, R11, R8 ;  /* 0x0c00000bf90e7389 */ /* 0x0002a40000000008 */
[----:B-12---:R-:W-:Y:S01]  /*23710*/  ENDCOLLECTIVE ;  /* 0x000000000000791b */ /* 0x006fe20003800000 */
.L_x_1969:
[----:B------:R-:W-:Y:S01]  /*23720*/  MOV R249, R247 ;  /* 0x000000f700f97202 */ /* 0x000fe20000000f00 */
[----:B------:R-:W-:Y:S01]  /*23730*/  IMAD.MOV.U32 R11, RZ, RZ, 0x2 ;  /* 0x00000002ff0b7424 */ /* 0x000fe200078e00ff */
[----:B------:R-:W-:-:S07]  /*23740*/  MOV R9, R14 ;  /* 0x0000000e00097202 */ /* 0x000fce0000000f00 */
[----:B------:R-:W-:Y:S05]  /*23750*/  WARPSYNC.COLLECTIVE R10, `(.L_x_1970) ;  /* 0x000000000a087348 */ /* 0x000fea0003c00000 */
[----:B------:R1:W2:Y:S02]  /*23760*/  SHFL.BFLY P0, R14, R249, R11, R8 ;  /* 0x0c00000bf90e7389 */ /* 0x0002a40000000008 */
[----:B-12---:R-:W-:Y:S01]  /*23770*/  ENDCOLLECTIVE ;  /* 0x000000000000791b */ /* 0x006fe20003800000 */
.L_x_1970:
[----:B------:R-:W-:Y:S01]  /*23780*/  FADD.FTZ R9, R12, R9 ;  /* 0x000000090c097221 */ /* 0x000fe20000010000 */
[----:B------:R-:W-:Y:S01]  /*23790*/  FADD.FTZ R13, R14, R247 ;  /* 0x000000f70e0d7221 */ /* 0x000fe20000010000 */
[----:B------:R-:W-:-:S04]  /*237a0*/  MOV R11, 0x1 ;  /* 0x00000001000b7802 */ /* 0x000fc80000000f00 */
[----:B------:R-:W-:-:S07]  /*237b0*/  MOV R249, R13 ;  /* 0x0000000d00f97202 */ /* 0x000fce0000000f00 */
[----:B------:R-:W-:Y:S05]  /*237c0*/  WARPSYNC.COLLECTIVE R10, `(.L_x_1971) ;  /* 0x000000000a087348 */ /* 0x000fea0003c00000 */
[----:B------:R1:W2:Y:S02]  /*237d0*/  SHFL.BFLY P0, R14, R249, R11, R8 ;  /* 0x0c00000bf90e7389 */ /* 0x0002a40000000008 */
[----:B-12---:R-:W-:Y:S01]  /*237e0*/  ENDCOLLECTIVE ;  /* 0x000000000000791b */ /* 0x006fe20003800000 */
.L_x_1971:
[----:B------:R-:W-:Y:S05]  /*237f0*/  BRA `(.L_x_1972) ;  /* 0xffffffdc00387947 */ /* 0x000fea000383ffff */
.L_x_1973:
        /* <DEDUP_REMOVED lines=16> */
.L_x_8854:


//--------------------- .text._ZN5flash24flash_fwd_splitkv_kernelI23Flash_fwd_kernel_traitsILi256ELi64ELi64ELi4ELb0ELb0EN7cutlass6half_tE19Flash_kernel_traitsILi256ELi64ELi64ELi4ES3_EELb0ELb0ELb0ELb0ELb0ELb1ELb1ELb1EEEvNS_16Flash_fwd_paramsE --------------------------
	.section	.text._ZN5flash24flash_fwd_splitkv_kernelI23Flash_fwd_kernel_traitsILi256ELi64ELi64ELi4ELb0ELb0EN7cutlass6half_tE19Flash_kernel_traitsILi256ELi64ELi64ELi4ES3_EELb0ELb0ELb0ELb0ELb0ELb1ELb1ELb1EEEvNS_16Flash_fwd_paramsE,"ax",@progbits
	.align	128
        .global         _ZN5flash24flash_fwd_splitkv_kernelI23Flash_fwd_kernel_traitsILi256ELi64ELi64ELi4ELb0ELb0EN7cutlass6half_tE19Flash_kernel_traitsILi256ELi64ELi64ELi4ES3_EELb0ELb0ELb0ELb0ELb0ELb1ELb1ELb1EEEvNS_16Flash_fwd_paramsE
        .type           _ZN5flash24flash_fwd_splitkv_kernelI23Flash_fwd_kernel_traitsILi256ELi64ELi64ELi4ELb0ELb0EN7cutlass6half_tE19Flash_kernel_traitsILi256ELi64ELi64ELi4ES3_EELb0ELb0ELb0ELb0ELb0ELb1ELb1ELb1EEEvNS_16Flash_fwd_paramsE,@function
        .size           _ZN5flash24flash_fwd_splitkv_kernelI23Flash_fwd_kernel_traitsILi256ELi64ELi64ELi4ELb0ELb0EN7cutlass6half_tE19Flash_kernel_traitsILi256ELi64ELi64ELi4ES3_EELb0ELb0ELb0ELb0ELb0ELb1ELb1ELb1EEEvNS_16Flash_fwd_paramsE,(.L_x_8855 - _ZN5flash24flash_fwd_splitkv_kernelI23Flash_fwd_kernel_traitsILi256ELi64ELi64ELi4ELb0ELb0EN7cutlass6half_tE19Flash_kernel_traitsILi256ELi64ELi64ELi4ES3_EELb0ELb0ELb0ELb0ELb0ELb1ELb1ELb1EEEvNS_16Flash_fwd_paramsE)
        .other          _ZN5flash24flash_fwd_splitkv_kernelI23Flash_fwd_kernel_traitsILi256ELi64ELi64ELi4ELb0ELb0EN7cutlass6half_tE19Flash_kernel_traitsILi256ELi64ELi64ELi4ES3_EELb0ELb0ELb0ELb0ELb0ELb1ELb1ELb1EEEvNS_16Flash_fwd_paramsE,@"STO_CUDA_ENTRY STV_DEFAULT"
_ZN5flash24flash_fwd_splitkv_kernelI23Flash_fwd_kernel_traitsILi256ELi64ELi64ELi4ELb0ELb0EN7cutlass6half_tE19Flash_kernel_traitsILi256ELi64ELi64ELi4ES3_EELb0ELb0ELb0ELb0ELb0ELb1ELb1ELb1EEEvNS_16Flash_fwd_paramsE:
.text._ZN5flash24flash_fwd_splitkv_kernelI23Flash_fwd_kernel_traitsILi256ELi64ELi64ELi4ELb0ELb0EN7cutlass6half_tE19Flash_kernel_traitsILi256ELi64ELi64ELi4ES3_EELb0ELb0ELb0ELb0ELb0ELb1ELb1ELb1EEEvNS_16Flash_fwd_paramsE:
[----:B------:R-:W1:Y:S08]  /*0000*/  LDC R1, c[0x0][0x28] ;  /* 0x00000a00ff017b82 */ /* 0x000e700000000800 */
[----:B------:R-:W2:Y:S01]  /*0010*/  LDC R0, c[0x0][0x270] ;  /* 0x00009c00ff007b82 */ /* 0x000ea20000000800 */
[----:B------:R-:W3:Y:S01]  /*0020*/  S2R R237, SR_CTAID.X ;  /* 0x0000000000ed7919 */ /* 0x000ee20000002500 */
[----:B------:R-:W-:Y:S01]  /*0030*/  BSSY B4, `(.L_x_1974) ;  /* 0x000001c000047945 */ /* 0x000fe20003800000 */
[----:B-1----:R-:W-:-:S02]  /*0040*/  IADD3 R1, R1, -0x8, RZ ;  /* 0xfffffff801017810 */ /* 0x002fc40007ffe0ff */
[----:B------:R-:W-:-:S03]  /*0050*/  MOV R238, 0x1f0 ;  /* 0x000001f000ee7802 */ /* 0x000fc60000000f00 */
[----:B------:R-:W1:Y:S08]  /*0060*/  S2UR UR4, SR_CTAID.Z ;  /* 0x00000000000479c3 */ /* 0x000e700000002700 */
[----:B------:R-:W4:Y:S01]  /*0070*/  S2UR UR8, SR_CTAID.Y ;  /* 0x00000000000879c3 */ /* 0x000f220000002600 */
[----:B--2---:R-:W2:Y:S01]  /*0080*/  I2F.U32.RP R6, R0 ;  /* 0x0000000000067306 */ /* 0x004ea20000209000 */
[----:B------:R-:W-:-:S06]  /*0090*/  ISETP.NE.U32.AND P0, PT, R0, RZ, PT ;  /* 0x000000ff0000720c */ /* 0x000fcc0003f05070 */
[----:B------:R-:W1:Y:S01]  /*00a0*/  LDC.64 R18, c[0x0][0x198] ;  /* 0x00006600ff127b82 */ /* 0x000e620000000a00 */
[----:B--2---:R-:W2:Y:S02]  /*00b0*/  MUFU.RCP R4, R6 ;  /* 0x0000000600047308 */ /* 0x004ea40000001000 */
[----:B--2---:R-:W-:-:S05]  /*00c0*/  IADD3 R4, R4, 0xffffffe, RZ ;  /* 0x0ffffffe04047810 */ /* 0x004fca0007ffe0ff */
[----:B------:R-:W2:Y:S01]  /*00d0*/  LDC R6, c[0x0][0x10] ;  /* 0x00000400ff067b82 */ /* 0x000ea20000000800 */
[----:B------:R-:W5:Y:S02]  /*00e0*/  F2I.FTZ.U32.TRUNC.NTZ R3, R4 ;  /* 0x0000000400037305 */ /* 0x000f64000021f000 */
[----:B-----5:R-:W-:-:S04]  /*00f0*/  IMAD.MOV R2, RZ, RZ, -R3 ;  /* 0x000000ffff027224 */ /* 0x020fc800078e0a03 */
[----:B------:R-:W-:Y:S01]  /*0100*/  IMAD R5, R2, R0, RZ ;  /* 0x0000000002057224 */ /* 0x000fe200078e02ff */
[----:B------:R-:W-:-:S05]  /*0110*/  MOV R2, RZ ;  /* 0x000000ff00027202 */ /* 0x000fca0000000f00 */
[----:B------:R-:W-:-:S06]  /*0120*/  IMAD.HI.U32 R5, R3, R5, R2 ;  /* 0x0000000503057227 */ /* 0x000fcc00078e0002 */
[----:B-1----:R-:W-:-:S04]  /*0130*/  IMAD.HI.U32 R241, R5, UR4, RZ ;  /* 0x0000000405f17c27 */ /* 0x002fc8000f8e00ff */
[----:B------:R-:W-:-:S04]  /*0140*/  IMAD.MOV R3, RZ, RZ, -R241 ;  /* 0x000000ffff037224 */ /* 0x000fc800078e0af1 */
[----:B------:R-:W-:-:S05]  /*0150*/  IMAD R3, R0, R3, UR4 ;  /* 0x0000000400037e24 */ /* 0x000fca000f8e0203 */
[----:B------:R-:W-:-:S13]  /*0160*/  ISETP.GE.U32.AND P2, PT, R3, R0, PT ;  /* 0x000000000300720c */ /* 0x000fda0003f46070 */
[----:B------:R-:W-:Y:S01]  /*0170*/  @P2 IADD3 R3, R3, -R0, RZ ;  /* 0x8000000003032210 */ /* 0x000fe20007ffe0ff */
[----:B------:R-:W-:-:S03]  /*0180*/  @P2 VIADD R241, R241, 0x1 ;  /* 0x00000001f1f12836 */ /* 0x000fc60000000000 */
[----:B------:R-:W-:-:S13]  /*0190*/  ISETP.GE.U32.AND P1, PT, R3, R0, PT ;  /* 0x000000000300720c */ /* 0x000fda0003f26070 */
[----:B------:R-:W-:Y:S02]  /*01a0*/  @P1 IADD3 R241, R241, 0x1, RZ ;  /* 0x00000001f1f11810 */ /* 0x000fe40007ffe0ff */
[----:B------:R-:W-:-:S05]  /*01b0*/  @!P0 LOP3.LUT R241, RZ, R0, RZ, 0x33, !PT ;  /* 0x00000000fff18212 */ /* 0x000fca00078e33ff */
[----:B------:R-:W-:-:S04]  /*01c0*/  IMAD.MOV R239, RZ, RZ, -R241 ;  /* 0x000000ffffef7224 */ /* 0x000fc800078e0af1 */
[----:B--234-:R-:W-:Y:S02]  /*01d0*/  IMAD R239, R0, R239, UR4 ;  /* 0x0000000400ef7e24 */ /* 0x01cfe4000f8e02ef */
[----:B------:R-:W-:Y:S05]  /*01e0*/  CALL.REL.NOINC `($_ZN5flash24flash_fwd_splitkv_kernelI23Flash_fwd_kernel_traitsILi256ELi64ELi64ELi4ELb0ELb0EN7cutlass6half_tE19Flash_kernel_traitsILi256ELi64ELi64ELi4ES3_EELb0ELb0ELb0ELb0ELb0ELb1ELb1ELb1EEEvNS_16Flash_fwd_paramsE$_ZN5flash30compute_attn_1rowblock_splitkvI23Flash_fwd_kernel_traitsILi256ELi64ELi64ELi4ELb0ELb0EN7cutlass6half_tE19Flash_kernel_traitsILi256ELi64ELi64ELi4ES3_EELb0ELb0ELb0ELb0ELb0ELb1ELb1ELb1ENS_16Flash_fwd_paramsEEEvRKT8_iiiii) ;  /* 0x0000000000087944 */ /* 0x000fea0003c00000 */
[----:B------:R-:W-:Y:S05]  /*01f0*/  BSYNC B4 ;  /* 0x0000000000047941 */ /* 0x000fea0003800000 */
.L_x_1974:
[----:B------:R-:W-:Y:S05]  /*0200*/  EXIT ;  /* 0x000000000000794d */ /* 0x000fea0003800000 */
        .type           $_ZN5flash24flash_fwd_splitkv_kernelI23Flash_fwd_kernel_traitsILi256ELi64ELi64ELi4ELb0ELb0EN7cutlass6half_tE19Flash_kernel_traitsILi256ELi64ELi64ELi4ES3_EELb0ELb0ELb0ELb0ELb0ELb1ELb1ELb1EEEvNS_16Flash_fwd_paramsE$_ZN5flash30compute_attn_1rowblock_splitkvI23Flash_fwd_kernel_traitsILi256ELi64ELi64ELi4ELb0ELb0EN7cutlass6half_tE19Flash_kernel_traitsILi256ELi64ELi64ELi4ES3_EELb0ELb0ELb0ELb0ELb0ELb1ELb1ELb1ENS_16Flash_fwd_paramsEEEvRKT8_iiiii,@function
        .size           $_ZN5flash24flash_fwd_splitkv_kernelI23Flash_fwd_kernel_traitsILi256ELi64ELi64ELi4ELb0ELb0EN7cutlass6half_tE19Flash_kernel_traitsILi256ELi64ELi64ELi4ES3_EELb0ELb0ELb0ELb0ELb0ELb1ELb1ELb1EEEvNS_16Flash_fwd_paramsE$_ZN5flash30compute_attn_1rowblock_splitkvI23Flash_fwd_kernel_traitsILi256ELi64ELi64ELi4ELb0ELb0EN7cutlass6half_tE19Flash_kernel_traitsILi256ELi64ELi64ELi4ES3_EELb0ELb0ELb0ELb0ELb0ELb1ELb1ELb1ENS_16Flash_fwd_paramsEEEvRKT8_iiiii,(.L_x_8855 - $_ZN5flash24flash_fwd_splitkv_kernelI23Flash_fwd_kernel_traitsILi256ELi64ELi64ELi4ELb0ELb0EN7cutlass6half_tE19Flash_kernel_traitsILi256ELi64ELi64ELi4ES3_EELb0ELb0ELb0ELb0ELb0ELb1ELb1ELb1EEEvNS_16Flash_fwd_paramsE$_ZN5flash30compute_attn_1rowblock_splitkvI23Flash_fwd_kernel_traitsILi256ELi64ELi64ELi4ELb0ELb0EN7cutlass6half_tE19Flash_kernel_traitsILi256ELi64ELi64ELi4ES3_EELb0ELb0ELb0ELb0ELb0ELb1ELb1ELb1ENS_16Flash_fwd_paramsEEEvRKT8_iiiii)
$_ZN5flash24flash_fwd_splitkv_kernelI23Flash_fwd_kernel_traitsILi256ELi64ELi64ELi4ELb0ELb0EN7cutlass6half_tE19Flash_kernel_traitsILi256ELi64ELi64ELi4ES3_EELb0ELb0ELb0ELb0ELb0ELb1ELb1ELb1EEEvNS_16Flash_fwd_paramsE$_ZN5flash30compute_attn_1rowblock_splitkvI23Flash_fwd_kernel_traitsILi256ELi64ELi64ELi4ELb0ELb0EN7cutlass6half_tE19Flash_kernel_traitsILi256ELi64ELi64ELi4ES3_EELb0ELb0ELb0ELb0ELb0ELb1ELb1ELb1ENS_16Flash_fwd_paramsEEEvRKT8_iiiii:
        /* <DEDUP_REMOVED lines=28> */
.L_x_1976:
[----:B------:R-:W-:Y:S05]  /*03d0*/  BSYNC B0 ;  /* 0x0000000000007941 */ /* 0x000fea0003800000 */
.L_x_1975:
        /* <DEDUP_REMOVED lines=8> */
.L_x_1978:
[----:B------:R3:W5:Y:S02]  /*0460*/  LD.E R3, desc[UR6][R18.64+0xb8] ;  /* 0x0000b80612037980 */ /* 0x000764000c101900 */
.L_x_1979:
[----:B------:R-:W-:Y:S05]  /*0470*/  BSYNC B0 ;  /* 0x0000000000007941 */ /* 0x000fea0003800000 */
.L_x_1977:
        /* <DEDUP_REMOVED lines=10> */
.L_x_1981:
[----:B------:R-:W2:Y:S01]  /*0520*/  LD.E.64 R2, desc[UR6][R18.64+0x108] ;  /* 0x0001080612027980 */ /* 0x000ea2000c101b00 */
[----:B------:R-:W-:Y:S01]  /*0530*/  BSSY B0, `(.L_x_1983) ;  /* 0x0000006000007945 */ /* 0x000fe20003800000 */
[----:B--2---:R-:W-:-:S04]  /*0540*/  ISETP.NE.U32.AND P0, PT, R2, RZ, PT ;  /* 0x000000ff0200720c */ /* 0x004fc80003f05070 */
[----:B------:R-:W-:Y:S01]  /*0550*/  ISETP.NE.AND.EX P0, PT, R3, RZ, PT, P0 ;  /* 0x000000ff0300720c */ /* 0x000fe20003f05300 */
[----:B------:R-:W-:-:S12]  /*0560*/  IMAD.MOV.U32 R3, RZ, RZ, RZ ;  /* 0x000000ffff037224 */ /* 0x000fd800078e00ff */
[----:B------:R-:W-:Y:S05]  /*0570*/  @!P0 BRA `(.L_x_1984) ;  /* 0x0000000000048947 */ /* 0x000fea0003800000 */
[----:B------:R2:W5:Y:S02]  /*0580*/  LD.E R3, desc[UR6][R18.64+0xbc] ;  /* 0x0000bc0612037980 */ /* 0x000564000c101900 */
.L_x_1984:
[----:B------:R-:W-:Y:S05]  /*0590*/  BSYNC B0 ;  /* 0x0000000000007941 */ /* 0x000fea0003800000 */
.L_x_1983:
[----:B-----5:R-:W-:Y:S02]  /*05a0*/  IADD3 R64, R94, R3, RZ ;  /* 0x000000035e407210 */ /* 0x020fe40007ffe0ff */
.L_x_1982:
[----:B------:R-:W-:Y:S05]  /*05b0*/  BSYNC B1 ;  /* 0x0000000000017941 */ /* 0x000fea0003800000 */
.L_x_1980:
[----:B------:R-:W-:Y:S01]  /*05c0*/  IMAD.SHL.U32 R169, R237, 0x40, RZ ;  /* 0x00000040eda97824 */ /* 0x000fe200078e00ff */
[----:B------:R-:W-:Y:S01]  /*05d0*/  MOV R2, R238 ;  /* 0x000000ee00027202 */ /* 0x000fe20000000f00 */
[----:B------:R-:W-:-:S03]  /*05e0*/  IMAD.MOV.U32 R3, RZ, RZ, 0x0 ;  /* 0x00000000ff037424 */ /* 0x000fc600078e00ff */
[----:B------:R-:W-:-:S13]  /*05f0*/  ISETP.GT.AND P0, PT, R240, R169, PT ;  /* 0x000000a9f000720c */ /* 0x000fda0003f04270 */
[----:B-123--:R-:W-:Y:S05]  /*0600*/  @!P0 RET.REL.NODEC R2 `(_ZN5flash24flash_fwd_splitkv_kernelI23Flash_fwd_kernel_traitsILi256ELi64ELi64ELi4ELb0ELb0EN7cutlass6half_tE19Flash_kernel_traitsILi256ELi64ELi64ELi4ES3_EELb0ELb0ELb0ELb0ELb0ELb1ELb1ELb1EEEvNS_16Flash_fwd_paramsE) ;  /* 0xfffffff8027c8950 */ /* 0x00efea0003c3ffff */
        /* <DEDUP_REMOVED lines=47> */
[----:B------:R-:W-:-:S05]  /*0900*/  LOP3.LUT R8, R5, 0xfffffff0, RZ, 0xc0, !PT ;  /* 0xfffffff005087812 */ /* 0x000fca00078ec0ff */
[----:B------:R-:W-:-:S04]  /*0910*/  IMAD.IADD R8, R55, 0x1, -R8 ;  /* 0x0000000137087824 */ /* 0x000fc800078e0a08 */
[C---:B------:R-:W-:Y:S01]  /*0920*/  IMAD.SHL.U32 R12, R8.reuse, 0x4, RZ ;  /* 0x00000004080c7824 */ /* 0x040fe200078e00ff */
[----:B------:R-:W-:-:S03]  /*0930*/  ISETP.NE.AND P6, PT, R8, RZ, PT ;  /* 0x000000ff0800720c */ /* 0x000fc60003fc5270 */
[----:B------:R-:W-:Y:S01]  /*0940*/  VIADD R8, R12, 0x80 ;  /* 0x000000800c087836 */ /* 0x000fe20000000000 */
[----:B------:R-:W-:Y:S01]  /*0950*/  SHF.R.S32.HI R13, RZ, 0x1f, R12 ;  /* 0x0000001fff0d7819 */ /* 0x000fe2000001140c */
[----:B--2---:R-:W-:-:S04]  /*0960*/  IMAD R2, R2, UR8, R241 ;  /* 0x0000000802027c24 */ /* 0x004fc8000f8e02f1 */
[----:B---3--:R-:W-:-:S04]  /*0970*/  IMAD R2, R2, R4, R239 ;  /* 0x0000000402027224 */ /* 0x008fc800078e02ef */
[----:B------:R-:W-:Y:S01]  /*0980*/  IMAD R3, R3, R2, R169 ;  /* 0x0000000203037224 */ /* 0x000fe200078e02a9 */
[----:B------:R-:W-:Y:S01]  /*0990*/  SHF.R.S32.HI R2, RZ, 0x4, R5 ;  /* 0x00000004ff027819 */ /* 0x000fe20000011405 */
[----:B------:R-:W-:Y:S02]  /*09a0*/  IMAD.IADD R169, R240, 0x1, -R169 ;  /* 0x00000001f0a97824 */ /* 0x000fe400078e0aa9 */
[----:B----4-:R-:W-:Y:S02]  /*09b0*/  IMAD R0, R3, R0, RZ ;  /* 0x0000000003007224 */ /* 0x010fe400078e02ff */
[C---:B------:R-:W-:Y:S01]  /*09c0*/  IMAD.WIDE R14, R2.reuse, 0x100, R12 ;  /* 0x00000100020e7825 */ /* 0x040fe200078e020c */
[----:B------:R-:W-:-:S03]  /*09d0*/  ISETP.GE.AND P2, PT, R2, R169, PT ;  /* 0x000000a90200720c */ /* 0x000fc60003f46270 */
[----:B------:R-:W-:Y:S01]  /*09e0*/  VIADD R4, R2, 0x8 ;  /* 0x0000000802047836 */ /* 0x000fe20000000000 */
[----:B------:R-:W-:-:S04]  /*09f0*/  IADD3 R5, P0, R0, R14, RZ ;  /* 0x0000000e00057210 */ /* 0x000fc80007f1e0ff */
[----:B------:R-:W-:Y:S02]  /*0a00*/  LEA.HI.X.SX32 R0, R0, R15, 0x1, P0 ;  /* 0x0000000f00007211 */ /* 0x000fe400000f0eff */
[----:B------:R-:W-:Y:S02]  /*0a10*/  LEA R6, P1, R5, R6, 0x2 ;  /* 0x0000000605067211 */ /* 0x000fe400078210ff */
[----:B------:R-:W-:Y:S02]  /*0a20*/  SHF.R.S32.HI R15, RZ, 0x1f, R3 ;  /* 0x0000001fff0f7819 */ /* 0x000fe40000011403 */
[----:B------:R-:W-:Y:S02]  /*0a30*/  IADD3 R3, P0, R3, R2, RZ ;  /* 0x0000000203037210 */ /* 0x000fe40007f1e0ff */
[CC--:B------:R-:W-:Y:S02]  /*0a40*/  ISETP.GE.AND P5, PT, R4.reuse, R169.reuse, PT ;  /* 0x000000a90400720c */ /* 0x0c0fe40003fa6270 */
        /* <DEDUP_REMOVED lines=21> */
.L_x_1987:
[----:B------:R-:W-:Y:S05]  /*0ba0*/  BSYNC B0 ;  /* 0x0000000000007941 */ /* 0x000fea0003800000 */
.L_x_1986:
        /* <DEDUP_REMOVED lines=12> */
.L_x_1989:
[----:B------:R-:W-:Y:S05]  /*0c70*/  BSYNC B0 ;  /* 0x0000000000007941 */ /* 0x000fea0003800000 */
.L_x_1988:
        /* <DEDUP_REMOVED lines=12> */
.L_x_1991:
[----:B------:R-:W-:Y:S05]  /*0d40*/  BSYNC B0 ;  /* 0x0000000000007941 */ /* 0x000fea0003800000 */
.L_x_1990:
        /* <DEDUP_REMOVED lines=12> */
.L_x_1993:
[----:B------:R-:W-:Y:S05]  /*0e10*/  BSYNC B0 ;  /* 0x0000000000007941 */ /* 0x000fea0003800000 */
.L_x_1992:
        /* <DEDUP_REMOVED lines=11> */
.L_x_1995:
[----:B------:R-:W-:Y:S05]  /*0ed0*/  BSYNC B0 ;  /* 0x0000000000007941 */ /* 0x000fea0003800000 */
.L_x_1994:
        /* <DEDUP_REMOVED lines=12> */
.L_x_1997:
[----:B------:R-:W-:Y:S05]  /*0fa0*/  BSYNC B0 ;  /* 0x0000000000007941 */ /* 0x000fea0003800000 */
.L_x_1996:
        /* <DEDUP_REMOVED lines=11> */
.L_x_1999:
[----:B------:R-:W-:Y:S05]  /*1060*/  BSYNC B0 ;  /* 0x0000000000007941 */ /* 0x000fea0003800000 */
.L_x_1998:
        /* <DEDUP_REMOVED lines=12> */
.L_x_2001:
[----:B------:R-:W-:Y:S05]  /*1130*/  BSYNC B0 ;  /* 0x0000000000007941 */ /* 0x000fea0003800000 */
.L_x_2000:
        /* <DEDUP_REMOVED lines=17> */
[----:B-1----:R-:W-:Y:S05]  /*1250*/  @P6 RET.REL.NODEC R238 `(_ZN5flash24flash_fwd_splitkv_kernelI23Flash_fwd_kernel_traitsILi256ELi64ELi64ELi4ELb0ELb0EN7cutlass6half_tE19Flash_kernel_traitsILi256ELi64ELi64ELi4ES3_EELb0ELb0ELb0ELb0ELb0ELb1ELb1ELb1EEEvNS_16Flash_fwd_paramsE) ;  /* 0xffffffecee686950 */ /* 0x002fea0003c3ffff */
[----:B------:R-:W-:Y:S02]  /*1260*/  MOV R3, 0xff800000 ;  /* 0xff80000000037802 */ /* 0x000fe40000000f00 */
[----:B------:R-:W-:-:S03]  /*1270*/  MOV R239, 0x0 ;  /* 0x0000000000ef7802 */ /* 0x000fc60000000f00 */
[----:B------:R1:W-:Y:S02]  /*1280*/  ST.E desc[UR6][R18.64+0xe0], R3 ;  /* 0x0000e00312007985 */ /* 0x0003e4000c101906 */
[----:B-1----:R-:W-:Y:S05]  /*1290*/  RET.REL.NODEC R238 `(_ZN5flash24flash_fwd_splitkv_kernelI23Flash_fwd_kernel_traitsILi256ELi64ELi64ELi4ELb0ELb0EN7cutlass6half_tE19Flash_kernel_traitsILi256ELi64ELi64ELi4ES3_EELb0ELb0ELb0ELb0ELb0ELb1ELb1ELb1EEEvNS_16Flash_fwd_paramsE) ;  /* 0xffffffecee587950 */ /* 0x002fea0003c3ffff */
.L_x_1985:
        /* <DEDUP_REMOVED lines=92> */
[----:B------:R-:W-:Y:S02]  /*1860*/  IMAD R3, R11, R2, RZ ;  /* 0x000000020b037224 */ /* 0x000fe400078e02ff */
[----:B------:R-:W-:-:S04]  /*1870*/  IMAD.WIDE.U32 R12, R7, R60, R12 ;  /* 0x0000003c070c7225 */ /* 0x000fc800078e000c */
[C---:B------:R-:W-:Y:S01]  /*1880*/  IMAD R3, R10.reuse, R0, R3 ;  /* 0x000000000a037224 */ /* 0x040fe200078e0203 */
[----:B------:R-:W-:Y:S01]  /*1890*/  IADD3 R11, R13, R8, RZ ;  /* 0x000000080d0b7210 */ /* 0x000fe20007ffe0ff */
[----:B------:R-:W-:Y:S01]  /*18a0*/  IMAD.WIDE.U32 R8, R10, R2, RZ ;  /* 0x000000020a087225 */ /* 0x000fe200078e00ff */
[----:B------:R-:W-:-:S03]  /*18b0*/  SHF.R.S32.HI R13, RZ, 0x1f, R14 ;  /* 0x0000001fff0d7819 */ /* 0x000fc6000001140e */
        /* <DEDUP_REMOVED lines=8> */
.L_x_2003:
        /* <DEDUP_REMOVED lines=28> */
[----:B------:R-:W-:-:S04]  /*1b00*/  @!P0 IADD3 R0, R0, -R3, RZ ;  /* 0x8000000300008210 */ /* 0x000fc80007ffe0ff */
[----:B------:R-:W-:Y:S01]  /*1b10*/  ISETP.GE.U32.AND P2, PT, R0, R3, PT ;  /* 0x000000030000720c */ /* 0x000fe20003f46070 */
[----:B------:R-:W-:Y:S01]  /*1b20*/  @P3 IMAD.IADD R7, R12, 0x1, R13 ;  /* 0x000000010c073824 */ /* 0x000fe200078e020d */
[----:B------:R-:W-:Y:S01]  /*1b30*/  @!P3 IADD3 R17, R17, R5, RZ ;  /* 0x000000051111b210 */ /* 0x000fe20007ffe0ff */
[----:B----4-:R-:W-:Y:S01]  /*1b40*/  @!P3 IMAD R5, R15, R11, RZ ;  /* 0x0000000b0f05b224 */ /* 0x010fe200078e02ff */
[----:B------:R-:W-:Y:S01]  /*1b50*/  LOP3.LUT R0, R239, R6, RZ, 0x3c, !PT ;  /* 0x00000006ef007212 */ /* 0x000fe200078e3cff */
[-C--:B------:R-:W-:Y:S01]  /*1b60*/  @P3 IMAD R9, R61, R7.reuse, RZ ;  /* 0x000000073d093224 */ /* 0x080fe200078e02ff */
[----:B------:R-:W-:Y:S01]  /*1b70*/  @!P0 IADD3 R2, R2, 0x1, RZ ;  /* 0x0000000102028810 */ /* 0x000fe20007ffe0ff */
[----:B------:R-:W-:Y:S01]  /*1b80*/  @P3 IMAD.WIDE.U32 R28, R60, R7, RZ ;  /* 0x000000073c1c3225 */ /* 0x000fe200078e00ff */
[----:B------:R-:W-:Y:S02]  /*1b90*/  ISETP.GE.AND P1, PT, R0, RZ, PT ;  /* 0x000000ff0000720c */ /* 0x000fe40003f26270 */
[----:B------:R-:W-:Y:S01]  /*1ba0*/  ISETP.NE.AND P0, PT, R6, RZ, PT ;  /* 0x000000ff0600720c */ /* 0x000fe20003f05270 */
[C---:B------:R-:W-:Y:S01]  /*1bb0*/  @!P3 IMAD R5, R14.reuse, R8, R5 ;  /* 0x000000080e05b224 */ /* 0x040fe200078e0205 */
[----:B------:R-:W-:Y:S01]  /*1bc0*/  @!P3 SHF.R.S32.HI R3, RZ, 0x1f, R12 ;  /* 0x0000001fff03b819 */ /* 0x000fe2000001140c */
[----:B------:R-:W-:Y:S01]  /*1bd0*/  @!P3 IMAD.WIDE.U32 R14, R14, R11, R16 ;  /* 0x0000000b0e0eb225 */ /* 0x000fe200078e0010 */
[----:B------:R-:W-:-:S03]  /*1be0*/  @P3 MOV R10, R28 ;  /* 0x0000001c000a3202 */ /* 0x000fc60000000f00 */
[----:B------:R-:W-:Y:S01]  /*1bf0*/  @!P3 IMAD R7, R63, R12, RZ ;  /* 0x0000000c3f07b224 */ /* 0x000fe200078e02ff */
[----:B------:R-:W-:Y:S01]  /*1c00*/  @P2 IADD3 R2, R2, 0x1, RZ ;  /* 0x0000000102022810 */ /* 0x000fe20007ffe0ff */
[----:B------:R-:W-:Y:S01]  /*1c10*/  @P3 IMAD.IADD R9, R29, 0x1, R9 ;  /* 0x000000011d093824 */ /* 0x000fe200078e0209 */
[----:B------:R-:W-:Y:S01]  /*1c20*/  @!P3 MOV R10, R14 ;  /* 0x0000000e000ab202 */ /* 0x000fe20000000f00 */
[----:B------:R-:W-:Y:S01]  /*1c30*/  @!P3 IMAD.IADD R9, R15, 0x1, R5 ;  /* 0x000000010f09b824 */ /* 0x000fe200078e0205 */
[----:B------:R-:W-:Y:S01]  /*1c40*/  LEA R5, R165, 0xffffffc0, 0x6 ;  /* 0xffffffc0a5057811 */ /* 0x000fe200078e30ff */
[----:B------:R-:W-:Y:S02]  /*1c50*/  @!P3 IMAD R3, R3, R62, R7 ;  /* 0x0000003e0303b224 */ /* 0x000fe400078e0207 */
[----:B------:R-:W-:Y:S01]  /*1c60*/  @!P3 IMAD.WIDE.U32 R30, R62, R12, RZ ;  /* 0x0000000c3e1eb225 */ /* 0x000fe200078e00ff */
[----:B------:R-:W-:Y:S02]  /*1c70*/  MOV R14, R2 ;  /* 0x00000002000e7202 */ /* 0x000fe40000000f00 */
[----:B------:R-:W-:Y:S01]  /*1c80*/  SHF.R.S32.HI R17, RZ, 0x1f, R5 ;  /* 0x0000001fff117819 */ /* 0x000fe20000011405 */
[----:B------:R-:W-:Y:S01]  /*1c90*/  IMAD R8, R61, R5, RZ ;  /* 0x000000053d087224 */ /* 0x000fe200078e02ff */
[----:B------:R-:W-:Y:S01]  /*1ca0*/  MOV R28, R10 ;  /* 0x0000000a001c7202 */ /* 0x000fe20000000f00 */
[----:B------:R-:W-:Y:S01]  /*1cb0*/  IMAD.MOV.U32 R29, RZ, RZ, R9 ;  /* 0x000000ffff1d7224 */ /* 0x000fe200078e0009 */
[----:B------:R-:W-:Y:S01]  /*1cc0*/  @!P3 IADD3 R31, R31, R3, RZ ;  /* 0x000000031f1fb210 */ /* 0x000fe20007ffe0ff */
[----:B------:R-:W-:Y:S01]  /*1cd0*/  @!P3 IMAD R0, R25, R11, RZ ;  /* 0x0000000b1900b224 */ /* 0x000fe200078e02ff */
[----:B------:R-:W-:-:S02]  /*1ce0*/  @!P1 IADD3 R14, -R14, RZ, RZ ;  /* 0x000000ff0e0e9210 */ /* 0x000fc40007ffe1ff */
[----:B------:R-:W-:Y:S01]  /*1cf0*/  @!P3 SHF.R.S32.HI R3, RZ, 0x1f, R11 ;  /* 0x0000001fff03b819 */ /* 0x000fe2000001140b */
[----:B------:R-:W-:Y:S01]  /*1d00*/  IMAD R8, R17, R60, R8 ;  /* 0x0000003c11087224 */ /* 0x000fe200078e0208 */
[----:B------:R-:W-:Y:S01]  /*1d10*/  @!P0 LOP3.LUT R14, RZ, R6, RZ, 0x33, !PT ;  /* 0x00000006ff0e8212 */ /* 0x000fe200078e33ff */
[----:B------:R-:W-:-:S04]  /*1d20*/  IMAD.WIDE.U32 R28, R60, R5, R28 ;  /* 0x000000053c1c7225 */ /* 0x000fc800078e001c */
[----:B------:R-:W-:Y:S01]  /*1d30*/  @P3 IMAD.IADD R12, R12, 0x1, R13 ;  /* 0x000000010c0c3824 */ /* 0x000fe200078e020d */
[----:B------:R-:W-:Y:S01]  /*1d40*/  SHF.R.S32.HI R13, RZ, 0x1f, R14 ;  /* 0x0000001fff0d7819 */ /* 0x000fe2000001140e */
[----:B------:R-:W-:Y:S02]  /*1d50*/  @!P3 IMAD R0, R24, R3, R0 ;  /* 0x000000031800b224 */ /* 0x000fe400078e0200 */
[----:B------:R-:W-:Y:S02]  /*1d60*/  IMAD.IADD R29, R29, 0x1, R8 ;  /* 0x000000011d1d7824 */ /* 0x000fe400078e0208 */
        /* <DEDUP_REMOVED lines=13> */
.L_x_2004:
[----:B------:R-:W-:Y:S05]  /*1e40*/  BSYNC B0 ;  /* 0x0000000000007941 */ /* 0x000fea0003800000 */
.L_x_2002:
        /* <DEDUP_REMOVED lines=25> */
[----:B------:R-:W-:Y:S02]  /*1fe0*/  IADD3 R28, P0, R16, R2, RZ ;  /* 0x00000002101c7210 */ /* 0x000fe40007f1e0ff */
[----:B------:R-:W-:Y:S02]  /*1ff0*/  LEA.HI R2, R15, R6, RZ, 0x3 ;  /* 0x000000060f027211 */ /* 0x000fe400078f18ff */
[--C-:B------:R-:W-:Y:S02]  /*2000*/  LOP3.LUT R15, R11, 0x38, R16.reuse, 0xf8, !PT ;  /* 0x000000380b0f7812 */ /* 0x100fe400078ef810 */
[----:B------:R-:W-:Y:S02]  /*2010*/  SHF.R.U32.HI R12, RZ, 0x3, R11 ;  /* 0x00000003ff0c7819 */ /* 0x000fe4000001160b */
[----:B------:R-:W-:Y:S01]  /*2020*/  LOP3.LUT R11, R2, 0xfffffff8, RZ, 0xc0, !PT ;  /* 0xfffffff8020b7812 */ /* 0x000fe200078ec0ff */
[----:B------:R-:W-:Y:S01]  /*2030*/  IMAD R10, R17, R62, RZ ;  /* 0x0000003e110a7224 */ /* 0x000fe200078e02ff */
[----:B------:R-:W-:-:S03]  /*2040*/  SHF.R.S32.HI R17, RZ, 0x1f, R16 ;  /* 0x0000001fff117819 */ /* 0x000fc60000011410 */
[----:B------:R-:W-:Y:S02]  /*2050*/  IMAD.IADD R11, R6, 0x1, -R11 ;  /* 0x00000001060b7824 */ /* 0x000fe400078e0a0b */
[----:B------:R-:W-:Y:S02]  /*2060*/  IMAD.X R29, R17, 0x1, R9, P0 ;  /* 0x00000001111d7824 */ /* 0x000fe400000e0609 */
[----:B------:R-:W-:Y:S01]  /*2070*/  IMAD.SHL.U32 R6, R11, 0x40, RZ ;  /* 0x000000400b067824 */ /* 0x000fe200078e00ff */
[----:B------:R-:W-:Y:S01]  /*2080*/  LEA.HI R8, R8, R55, RZ, 0x6 ;  /* 0x0000003708087211 */ /* 0x000fe200078f30ff */
[C---:B------:R-:W-:Y:S02]  /*2090*/  IMAD R10, R7.reuse, R63, R10 ;  /* 0x0000003f070a7224 */ /* 0x040fe400078e020a */
[----:B------:R-:W-:Y:S01]  /*20a0*/  IMAD.WIDE.U32 R28, R7, R62, R28 ;  /* 0x0000003e071c7225 */ /* 0x000fe200078e001c */
[----:B------:R-:W-:-:S03]  /*20b0*/  LOP3.LUT R6, R6, 0x1c0, RZ, 0xc0, !PT ;  /* 0x000001c006067812 */ /* 0x000fc600078ec0ff */
[----:B------:R-:W-:Y:S01]  /*20c0*/  IMAD.SHL.U32 R7, R66, 0x8, RZ ;  /* 0x0000000842077824 */ /* 0x000fe200078e00ff */
[----:B------:R-:W-:Y:S01]  /*20d0*/  LOP3.LUT R12, R15, R12, RZ, 0x3c, !PT ;  /* 0x0000000c0f0c7212 */ /* 0x000fe200078e3cff */
[----:B------:R-:W-:-:S03]  /*20e0*/  IMAD.SHL.U32 R9, R8, 0x8, RZ ;  /* 0x0000000808097824 */ /* 0x000fc600078e00ff */
[----:B------:R-:W-:Y:S02]  /*20f0*/  LOP3.LUT R7, R6, 0x8, R7, 0xf8, !PT ;  /* 0x0000000806077812 */ /* 0x000fe400078ef807 */
[----:B------:R-:W-:Y:S01]  /*2100*/  SHF.R.U32.HI R6, RZ, 0x3, R6 ;  /* 0x00000003ff067819 */ /* 0x000fe20000011606 */
[----:B------:R-:W-:Y:S01]  /*2110*/  IMAD.IADD R29, R29, 0x1, R10 ;  /* 0x000000011d1d7824 */ /* 0x000fe200078e020a */
[C---:B------:R-:W-:Y:S02]  /*2120*/  LOP3.LUT P1, RZ, R11.reuse, 0x4, RZ, 0xc0, !PT ;  /* 0x000000040bff7812 */ /* 0x040fe4000782c0ff */
[----:B------:R-:W-:Y:S02]  /*2130*/  LOP3.LUT P0, RZ, R11, 0x2, RZ, 0xc0, !PT ;  /* 0x000000020bff7812 */ /* 0x000fe4000780c0ff */
[----:B------:R-:W-:Y:S02]  /*2140*/  LOP3.LUT R166, R12, 0xfffffe00, R9, 0xf8, !PT ;  /* 0xfffffe000ca67812 */ /* 0x000fe400078ef809 */
[----:B------:R-:W-:-:S02]  /*2150*/  LOP3.LUT R47, R7, R6, RZ, 0x3c, !PT ;  /* 0x00000006072f7212 */ /* 0x000fc400078e3cff */
[----:B------:R-:W-:Y:S01]  /*2160*/  SHF.R.S32.HI R68, RZ, 0x1f, R241 ;  /* 0x0000001fff447819 */ /* 0x000fe200000114f1 */
[----:B------:R-:W-:Y:S02]  /*2170*/  VIADD R12, R16, 0x40 ;  /* 0x00000040100c7836 */ /* 0x000fe40000000000 */
[----:B------:R-:W-:-:S05]  /*2180*/  IMAD.SHL.U32 R2, R2, 0x40, RZ ;  /* 0x0000004002027824 */ /* 0x000fca00078e00ff */
[----:B------:R-:W-:Y:S02]  /*2190*/  LOP3.LUT R47, R47, 0xfffffe00, R2, 0xf8, !PT ;  /* 0xfffffe002f2f7812 */ /* 0x000fe400078ef802 */
        /* <DEDUP_REMOVED lines=16> */
[----:B------:R-:W-:Y:S01]  /*22a0*/  SHF.L.U64.HI R233, R60, 0x4, R61 ;  /* 0x000000043ce97819 */ /* 0x000fe2000001023d */
[----:B------:R-:W-:Y:S01]  /*22b0*/  IMAD.SHL.U32 R230, R62, 0x10, RZ ;  /* 0x000000103ee67824 */ /* 0x000fe200078e00ff */
[----:B------:R-:W-:Y:S01]  /*22c0*/  SHF.L.U32 R232, R60, 0x4, RZ ;  /* 0x000000043ce87819 */ /* 0x000fe200000006ff */
[----:B------:R-:W-:Y:S01]  /*22d0*/  IMAD.SHL.U32 R162, R65, 0x4, RZ ;  /* 0x0000000441a27824 */ /* 0x000fe200078e00ff */
[----:B------:R-:W-:Y:S02]  /*22e0*/  SHF.L.U64.HI R231, R62, 0x4, R63 ;  /* 0x000000043ee77819 */ /* 0x000fe4000001023f */
[----:B------:R-:W-:-:S02]  /*22f0*/  SEL R50, R50, 0xfffffff0, !P0 ;  /* 0xfffffff032327807 */ /* 0x000fc40004000000 */
        /* <DEDUP_REMOVED lines=47> */
[----:B-1----:R-:W-:Y:S06]  /*25f0*/  @!P4 BRA `(.L_x_2005) ;  /* 0x000000bc00e4c947 */ /* 0x002fec0003800000 */
        /* <DEDUP_REMOVED lines=116> */
[----:B------:R-:W-:Y:S01]  /*2d40*/  IMAD.IADD R150, R163, 0x1, R152 ;  /* 0x00000001a3967824 */ /* 0x000fe200078e0298 */
[----:B------:R-:W-:Y:S01]  /*2d50*/  IADD3 R74, P3, R81, R232, RZ ;  /* 0x000000e8514a7210 */ /* 0x000fe20007f7e0ff */
[----:B------:R-:W-:Y:S01]  /*2d60*/  IMAD.IADD R146, R163, 0x1, R149 ;  /* 0x00000001a3927824 */ /* 0x000fe200078e0295 */
[----:B------:R-:W-:-:S02]  /*2d70*/  IADD3 R97, P1, R96, 0x80, RZ ;  /* 0x0000008060617810 */ /* 0x000fc40007f3e0ff */
[----:B------:R-:W-:Y:S02]  /*2d80*/  IADD3 R105, P0, R96, 0xc0, RZ ;  /* 0x000000c060697810 */ /* 0x000fe40007f1e0ff */
[----:B------:R-:W-:Y:S02]  /*2d90*/  SHF.L.U32 R106, R198, 0x5, RZ ;  /* 0x00000005c66a7819 */ /* 0x000fe400000006ff */
[----:B------:R-:W-:Y:S01]  /*2da0*/  IADD3 R148, R163, R151, RZ ;  /* 0x00000097a3947210 */ /* 0x000fe20007ffe0ff */
[----:B------:R-:W-:Y:S01]  /*2db0*/  IMAD.SHL.U32 R115, R196, 0x10, RZ ;  /* 0x00000010c4737824 */ /* 0x000fe200078e00ff */
[----:B------:R-:W-:Y:S01]  /*2dc0*/  IADD3.X R73, R82, R233, RZ, P3, !PT ;  /* 0x000000e952497210 */ /* 0x000fe20001ffe4ff */
[----:B------:R-:W-:Y:S01]  /*2dd0*/  IMAD.SHL.U32 R118, R196, 0x20, RZ ;  /* 0x00000020c4767824 */ /* 0x000fe200078e00ff */
[----:B------:R-:W-:Y:S01]  /*2de0*/  IADD3.X R110, RZ, R91, RZ, P0, !PT ;  /* 0x0000005bff6e7210 */ /* 0x000fe200007fe4ff */
[----:B------:R-:W-:Y:S01]  /*2df0*/  IMAD.X R71, R76, 0x1, R233, P2 ;  /* 0x000000014c477824 */ /* 0x000fe200010e06e9 */
        /* <DEDUP_REMOVED lines=19> */
[C---:B------:R-:W-:Y:S01]  /*2f30*/  SHF.L.U64.HI R113, R115.reuse, 0x1, R0 ;  /* 0x0000000173717819 */ /* 0x040fe20000010200 */
        /* <DEDUP_REMOVED lines=23> */
.L_x_2123:
        /* <DEDUP_REMOVED lines=23> */
.L_x_2007:
[----:B------:R-:W-:Y:S05]  /*3220*/  BSYNC B0 ;  /* 0x0000000000007941 */ /* 0x000fea0003800000 */
.L_x_2006:
        /* <DEDUP_REMOVED lines=18> */
.L_x_2009:
[----:B------:R-:W-:Y:S05]  /*3350*/  BSYNC B0 ;  /* 0x0000000000007941 */ /* 0x000fea0003800000 */
.L_x_2008:
        /* <DEDUP_REMOVED lines=21> */
.L_x_2011:
[----:B------:R-:W-:Y:S05]  /*34b0*/  BSYNC B0 ;  /* 0x0000000000007941 */ /* 0x000fea0003800000 */
.L_x_2010:
        /* <DEDUP_REMOVED lines=18> */
.L_x_2013:
[----:B------:R-:W-:Y:S05]  /*35e0*/  BSYNC B0 ;  /* 0x0000000000007941 */ /* 0x000fea0003800000 */
.L_x_2012:
        /* <DEDUP_REMOVED lines=71> */
.L_x_2020:
[----:B------:R-:W-:Y:S05]  /*3a60*/  BSYNC B0 ;  /* 0x0000000000007941 */ /* 0x000fea0003800000 */
.L_x_2019:
        /* <DEDUP_REMOVED lines=52> */
.L_x_2022:
[----:B------:R-:W-:Y:S05]  /*3db0*/  BSYNC B0 ;  /* 0x0000000000007941 */ /* 0x000fea0003800000 */
.L_x_2021:
        /* <DEDUP_REMOVED lines=52> */
.L_x_2024:
[----:B------:R-:W-:Y:S05]  /*4100*/  BSYNC B0 ;  /* 0x0000000000007941 */ /* 0x000fea0003800000 */
.L_x_2023:
        /* <DEDUP_REMOVED lines=51> */
.L_x_2018:
[----:B------:R-:W-:Y:S05]  /*4440*/  BSYNC B1 ;  /* 0x0000000000017941 */ /* 0x000fea0003800000 */
.L_x_2017:
        /* <DEDUP_REMOVED lines=70> */
.L_x_2028:
[----:B------:R-:W-:Y:S05]  /*48b0*/  BSYNC B0 ;  /* 0x0000000000007941 */ /* 0x000fea0003800000 */
.L_x_2027:
        /* <DEDUP_REMOVED lines=55> */
.L_x_2030:
[----:B------:R-:W-:Y:S05]  /*4c30*/  BSYNC B0 ;  /* 0x0000000000007941 */ /* 0x000fea0003800000 */
.L_x_2029:
        /* <DEDUP_REMOVED lines=55> */
.L_x_2032:
[----:B------:R-:W-:Y:S05]  /*4fb0*/  BSYNC B0 ;  /* 0x0000000000007941 */ /* 0x000fea0003800000 */
.L_x_2031:
        /* <DEDUP_REMOVED lines=54> */
.L_x_2026:
[----:B------:R-:W-:Y:S05]  /*5320*/  BSYNC B1 ;  /* 0x0000000000017941 */ /* 0x000fea0003800000 */
.L_x_2025:
        /* <DEDUP_REMOVED lines=70> */
.L_x_2036:
[----:B------:R-:W-:Y:S05]  /*5790*/  BSYNC B0 ;  /* 0x0000000000007941 */ /* 0x000fea0003800000 */
.L_x_2035:
        /* <DEDUP_REMOVED lines=55> */
.L_x_2038:
[----:B------:R-:W-:Y:S05]  /*5b10*/  BSYNC B0 ;  /* 0x0000000000007941 */ /* 0x000fea0003800000 */
.L_x_2037:
        /* <DEDUP_REMOVED lines=55> */
.L_x_2040:
[----:B------:R-:W-:Y:S05]  /*5e90*/  BSYNC B0 ;  /* 0x0000000000007941 */ /* 0x000fea0003800000 */
.L_x_2039:
        /* <DEDUP_REMOVED lines=54> */
.L_x_2034:
[----:B------:R-:W-:Y:S05]  /*6200*/  BSYNC B1 ;  /* 0x0000000000017941 */ /* 0x000fea0003800000 */
.L_x_2033:
        /* <DEDUP_REMOVED lines=72> */
.L_x_2044:
[----:B------:R-:W-:Y:S05]  /*6690*/  BSYNC B0 ;  /* 0x0000000000007941 */ /* 0x000fea0003800000 */
.L_x_2043:
        /* <DEDUP_REMOVED lines=55> */
.L_x_2046:
[----:B------:R-:W-:Y:S05]  /*6a10*/  BSYNC B0 ;  /* 0x0000000000007941 */ /* 0x000fea0003800000 */
.L_x_2045:
        /* <DEDUP_REMOVED lines=55> */
.L_x_2048:
[----:B------:R-:W-:Y:S05]  /*6d90*/  BSYNC B0 ;  /* 0x0000000000007941 */ /* 0x000fea0003800000 */
.L_x_2047:
        /* <DEDUP_REMOVED lines=54> */
.L_x_2042:
[----:B------:R-:W-:Y:S05]  /*7100*/  BSYNC B1 ;  /* 0x0000000000017941 */ /* 0x000fea0003800000 */
.L_x_2041:
[----:B------:R-:W2:Y:S02]  /*7110*/  LD.E R3, desc[UR6][R18.64+0xd0] ;  /* 0x0000d00612037980 */ /* 0x000ea4000c101900 */
[----:B--2---:R-:W-:Y:S05]  /*7120*/  IMAD.U32 R3, R3, -0x20, RZ ;  /* 0xffffffe003037824 */ /* 0x004fea00078e00ff */
[C---:B------:R-:W-:Y:S02]  /*7130*/  LEA R20, P1, R3.reuse, R20, 0x1 ;  /* 0x0000001403147211 */ /* 0x040fe400078208ff */
[C---:B------:R-:W-:Y:S02]  /*7140*/  LEA R52, P0, R3.reuse, R52, 0x1 ;  /* 0x0000003403347211 */ /* 0x040fe400078008ff */
[C---:B------:R-:W-:Y:S02]  /*7150*/  LEA.HI.X.SX32 R21, R3.reuse, R21, 0x1, P1 ;  /* 0x0000001503157211 */ /* 0x040fe400008f0eff */
[----:B------:R-:W-:Y:S01]  /*7160*/  LEA.HI.X.SX32 R53, R3, R53, 0x1, P0 ;  /* 0x0000003503357211 */ /* 0x000fe200000f0eff */
[----:B------:R-:W-:Y:S05]  /*7170*/  BRA `(.L_x_2049) ;  /* 0x0000006c00687947 */ /* 0x000fea0003800000 */
.L_x_2016:
        /* <DEDUP_REMOVED lines=95> */
.L_x_2055:
[----:B------:R-:W-:Y:S05]  /*7770*/  BSYNC B0 ;  /* 0x0000000000007941 */ /* 0x000fea0003800000 */
.L_x_2054:
[----:B-----5:R3:W-:Y:S02]  /*7780*/  ST.E.128 desc[UR6][R128.64], R36 ;  /* 0x0000002480007985 */ /* 0x0207e4000c101d06 */
.L_x_2053:
[----:B------:R-:W-:Y:S05]  /*7790*/  BSYNC B1 ;  /* 0x0000000000017941 */ /* 0x000fea0003800000 */
.L_x_2052:
        /* <DEDUP_REMOVED lines=93> */
.L_x_2059:
[----:B------:R-:W-:Y:S05]  /*7d70*/  BSYNC B0 ;  /* 0x0000000000007941 */ /* 0x000fea0003800000 */
.L_x_2058:
[----:B-----5:R4:W-:Y:S02]  /*7d80*/  ST.E.128 desc[UR6][R128.64+0x80], R36 ;  /* 0x0000802480007985 */ /* 0x0209e4000c101d06 */
.L_x_2057:
[----:B------:R-:W-:Y:S05]  /*7d90*/  BSYNC B1 ;  /* 0x0000000000017941 */ /* 0x000fea0003800000 */
.L_x_2056:
        /* <DEDUP_REMOVED lines=93> */
.L_x_2063:
[----:B------:R-:W-:Y:S05]  /*8370*/  BSYNC B0 ;  /* 0x0000000000007941 */ /* 0x000fea0003800000 */
.L_x_2062:
[----:B-----5:R4:W-:Y:S02]  /*8380*/  ST.E.128 desc[UR6][R128.64+0x100], R36 ;  /* 0x0001002480007985 */ /* 0x0209e4000c101d06 */
.L_x_2061:
[----:B------:R-:W-:Y:S05]  /*8390*/  BSYNC B1 ;  /* 0x0000000000017941 */ /* 0x000fea0003800000 */
.L_x_2060:
        /* <DEDUP_REMOVED lines=92> */
.L_x_2065:
[----:B------:R-:W-:Y:S05]  /*8960*/  BSYNC B0 ;  /* 0x0000000000007941 */ /* 0x000fea0003800000 */
.L_x_2064:
[----:B-----5:R4:W-:Y:S02]  /*8970*/  ST.E.128 desc[UR6][R128.64+0x180], R36 ;  /* 0x0001802480007985 */ /* 0x0209e4000c101d06 */
.L_x_2051:
[----:B------:R-:W-:Y:S05]  /*8980*/  BSYNC B2 ;  /* 0x0000000000027941 */ /* 0x000fea0003800000 */
.L_x_2050:
        /* <DEDUP_REMOVED lines=105> */
.L_x_2071:
[----:B------:R-:W-:Y:S05]  /*9020*/  BSYNC B0 ;  /* 0x0000000000007941 */ /* 0x000fea0003800000 */
.L_x_2070:
[----:B-----5:R4:W-:Y:S02]  /*9030*/  ST.E.128 desc[UR6][R206.64], R36 ;  /* 0x00000024ce007985 */ /* 0x0209e4000c101d06 */
.L_x_2069:
[----:B------:R-:W-:Y:S05]  /*9040*/  BSYNC B1 ;  /* 0x0000000000017941 */ /* 0x000fea0003800000 */
.L_x_2068:
        /* <DEDUP_REMOVED lines=100> */
.L_x_2075:
[----:B------:R-:W-:Y:S05]  /*9690*/  BSYNC B0 ;  /* 0x0000000000007941 */ /* 0x000fea0003800000 */
.L_x_2074:
[----:B-----5:R4:W-:Y:S02]  /*96a0*/  ST.E.128 desc[UR6][R206.64], R36 ;  /* 0x00000024ce007985 */ /* 0x0209e4000c101d06 */
.L_x_2073:
[----:B------:R-:W-:Y:S05]  /*96b0*/  BSYNC B1 ;  /* 0x0000000000017941 */ /* 0x000fea0003800000 */
.L_x_2072:
        /* <DEDUP_REMOVED lines=100> */
.L_x_2079:
[----:B------:R-:W-:Y:S05]  /*9d00*/  BSYNC B0 ;  /* 0x0000000000007941 */ /* 0x000fea0003800000 */
.L_x_2078:
[----:B-----5:R4:W-:Y:S02]  /*9d10*/  ST.E.128 desc[UR6][R206.64], R36 ;  /* 0x00000024ce007985 */ /* 0x0209e4000c101d06 */
.L_x_2077:
[----:B------:R-:W-:Y:S05]  /*9d20*/  BSYNC B1 ;  /* 0x0000000000017941 */ /* 0x000fea0003800000 */
.L_x_2076:
        /* <DEDUP_REMOVED lines=99> */
.L_x_2081:
[----:B------:R-:W-:Y:S05]  /*a360*/  BSYNC B0 ;  /* 0x0000000000007941 */ /* 0x000fea0003800000 */
.L_x_2080:
[----:B-----5:R4:W-:Y:S02]  /*a370*/  ST.E.128 desc[UR6][R206.64], R36 ;  /* 0x00000024ce007985 */ /* 0x0209e4000c101d06 */
.L_x_2067:
[----:B------:R-:W-:Y:S05]  /*a380*/  BSYNC B2 ;  /* 0x0000000000027941 */ /* 0x000fea0003800000 */
.L_x_2066:
        /* <DEDUP_REMOVED lines=105> */
.L_x_2087:
[----:B------:R-:W-:Y:S05]  /*aa20*/  BSYNC B0 ;  /* 0x0000000000007941 */ /* 0x000fea0003800000 */
.L_x_2086:
[----:B-----5:R4:W-:Y:S02]  /*aa30*/  ST.E.128 desc[UR6][R206.64], R36 ;  /* 0x00000024ce007985 */ /* 0x0209e4000c101d06 */
.L_x_2085:
[----:B------:R-:W-:Y:S05]  /*aa40*/  BSYNC B1 ;  /* 0x0000000000017941 */ /* 0x000fea0003800000 */
.L_x_2084:
        /* <DEDUP_REMOVED lines=100> */
.L_x_2091:
[----:B------:R-:W-:Y:S05]  /*b090*/  BSYNC B0 ;  /* 0x0000000000007941 */ /* 0x000fea0003800000 */
.L_x_2090:
[----:B-----5:R4:W-:Y:S02]  /*b0a0*/  ST.E.128 desc[UR6][R206.64], R36 ;  /* 0x00000024ce007985 */ /* 0x0209e4000c101d06 */
.L_x_2089:
[----:B------:R-:W-:Y:S05]  /*b0b0*/  BSYNC B1 ;  /* 0x0000000000017941 */ /* 0x000fea0003800000 */
.L_x_2088:
        /* <DEDUP_REMOVED lines=100> */
.L_x_2095:
[----:B------:R-:W-:Y:S05]  /*b700*/  BSYNC B0 ;  /* 0x0000000000007941 */ /* 0x000fea0003800000 */
.L_x_2094:
[----:B-----5:R4:W-:Y:S02]  /*b710*/  ST.E.128 desc[UR6][R206.64], R36 ;  /* 0x00000024ce007985 */ /* 0x0209e4000c101d06 */
.L_x_2093:
[----:B------:R-:W-:Y:S05]  /*b720*/  BSYNC B1 ;  /* 0x0000000000017941 */ /* 0x000fea0003800000 */
.L_x_2092:
        /* <DEDUP_REMOVED lines=98> */
.L_x_2097:
[----:B------:R-:W-:Y:S05]  /*bd50*/  BSYNC B0 ;  /* 0x0000000000007941 */ /* 0x000fea0003800000 */
.L_x_2096:
[----:B-----5:R1:W-:Y:S02]  /*bd60*/  ST.E.128 desc[UR6][R44.64], R28 ;  /* 0x0000001c2c007985 */ /* 0x0203e4000c101d06 */
.L_x_2083:
[----:B------:R-:W-:Y:S05]  /*bd70*/  BSYNC B2 ;  /* 0x0000000000027941 */ /* 0x000fea0003800000 */
.L_x_2082:
        /* <DEDUP_REMOVED lines=106> */
.L_x_2103:
[----:B------:R-:W-:Y:S05]  /*c420*/  BSYNC B0 ;  /* 0x0000000000007941 */ /* 0x000fea0003800000 */
.L_x_2102:
[----:B-----5:R1:W-:Y:S02]  /*c430*/  ST.E.128 desc[UR6][R44.64], R28 ;  /* 0x0000001c2c007985 */ /* 0x0203e4000c101d06 */
.L_x_2101:
[----:B------:R-:W-:Y:S05]  /*c440*/  BSYNC B1 ;  /* 0x0000000000017941 */ /* 0x000fea0003800000 */
.L_x_2100:
        /* <DEDUP_REMOVED lines=99> */
.L_x_2107:
[----:B------:R-:W-:Y:S05]  /*ca80*/  BSYNC B0 ;  /* 0x0000000000007941 */ /* 0x000fea0003800000 */
.L_x_2106:
[----:B-----5:R1:W-:Y:S02]  /*ca90*/  ST.E.128 desc[UR6][R44.64], R28 ;  /* 0x0000001c2c007985 */ /* 0x0203e4000c101d06 */
.L_x_2105:
[----:B------:R-:W-:Y:S05]  /*caa0*/  BSYNC B1 ;  /* 0x0000000000017941 */ /* 0x000fea0003800000 */
.L_x_2104:
        /* <DEDUP_REMOVED lines=99> */
.L_x_2111:
[----:B------:R-:W-:Y:S05]  /*d0e0*/  BSYNC B0 ;  /* 0x0000000000007941 */ /* 0x000fea0003800000 */
.L_x_2110:
[----:B-----5:R1:W-:Y:S02]  /*d0f0*/  ST.E.128 desc[UR6][R44.64], R28 ;  /* 0x0000001c2c007985 */ /* 0x0203e4000c101d06 */
.L_x_2109:
[----:B------:R-:W-:Y:S05]  /*d100*/  BSYNC B1 ;  /* 0x0000000000017941 */ /* 0x000fea0003800000 */
.L_x_2108:
        /* <DEDUP_REMOVED lines=99> */
.L_x_2113:
[----:B------:R-:W-:Y:S05]  /*d740*/  BSYNC B0 ;  /* 0x0000000000007941 */ /* 0x000fea0003800000 */
.L_x_2112:
[----:B-----5:R1:W-:Y:S02]  /*d750*/  ST.E.128 desc[UR6][R44.64], R28 ;  /* 0x0000001c2c007985 */ /* 0x0203e4000c101d06 */
.L_x_2099:
[----:B------:R-:W-:Y:S05]  /*d760*/  BSYNC B2 ;  /* 0x0000000000027941 */ /* 0x000fea0003800000 */
.L_x_2098:
[----:B-1----:R-:W2:Y:S02]  /*d770*/  LD.E R3, desc[UR6][R18.64+0xd0] ;  /* 0x0000d00612037980 */ /* 0x002ea4000c101900 */
[----:B--2---:R-:W-:Y:S05]  /*d780*/  IMAD.U32 R3, R3, -0x20, RZ ;  /* 0xffffffe003037824 */ /* 0x004fea00078e00ff */
[C---:B------:R-:W-:Y:S02]  /*d790*/  LEA R126, P1, R3.reuse, R126, 0x1 ;  /* 0x0000007e037e7211 */ /* 0x040fe400078208ff */
[C---:B------:R-:W-:Y:S02]  /*d7a0*/  LEA R124, P0, R3.reuse, R124, 0x1 ;  /* 0x0000007c037c7211 */ /* 0x040fe400078008ff */
[C---:B------:R-:W-:Y:S02]  /*d7b0*/  LEA.HI.X.SX32 R127, R3.reuse, R127, 0x1, P1 ;  /* 0x0000007f037f7211 */ /* 0x040fe400008f0eff */
[----:B------:R-:W-:Y:S01]  /*d7c0*/  LEA.HI.X.SX32 R125, R3, R125, 0x1, P0 ;  /* 0x0000007d037d7211 */ /* 0x000fe200000f0eff */
[----:B------:R-:W-:Y:S05]  /*d7d0*/  BRA `(.L_x_2049) ;  /* 0x0000000400d07947 */ /* 0x000fea0003800000 */
.L_x_2015:
        /* <DEDUP_REMOVED lines=21> */
.L_x_2115:
[----:B------:R-:W-:Y:S05]  /*d930*/  BSYNC B0 ;  /* 0x0000000000007941 */ /* 0x000fea0003800000 */
.L_x_2114:
[----:B------:R-:W-:Y:S04]  /*d940*/  BSSY B0, `(.L_x_2116) ;  /* 0x000001e000007945 */ /* 0x000fe80003800000 */
[----:B------:R-:W-:Y:S05]  /*d950*/  @!P2 BRA `(.L_x_2117) ;  /* 0x000000000070a947 */ /* 0x000fea0003800000 */
[----:B------:R-:W-:Y:S02]  /*d960*/  ISETP.NE.AND P5, PT, R161, RZ, PT ;  /* 0x000000ffa100720c */ /* 0x000fe40003fa5270 */
[----:B------:R-:W-:Y:S11]  /*d970*/  ISETP.NE.AND P4, PT, R159, RZ, PT ;  /* 0x000000ff9f00720c */ /* 0x000ff60003f85270 */
[----:B------:R-:W-:Y:S02]  /*d980*/  @P5 LEA R22, P2, R96, R122, 0x1 ;  /* 0x0000007a60165211 */ /* 0x000fe400078408ff */
[----:B------:R-:W-:Y:S02]  /*d990*/  @P5 LEA R2, P3, R232, R128, 0x1 ;  /* 0x00000080e8025211 */ /* 0x000fe400078608ff */
        /* <DEDUP_REMOVED lines=24> */
.L_x_2117:
[----:B------:R-:W-:Y:S05]  /*db20*/  BSYNC B0 ;  /* 0x0000000000007941 */ /* 0x000fea0003800000 */
.L_x_2116:
        /* <DEDUP_REMOVED lines=30> */
.L_x_2119:
[----:B------:R-:W-:Y:S05]  /*dd10*/  BSYNC B0 ;  /* 0x0000000000007941 */ /* 0x000fea0003800000 */
.L_x_2118:
        /* <DEDUP_REMOVED lines=32> */
.L_x_2049:
[----:B------:R-:W-:Y:S05]  /*df20*/  BSYNC B3 ;  /* 0x0000000000037941 */ /* 0x000fea0003800000 */
.L_x_2014:
        /* <DEDUP_REMOVED lines=89> */
.L_x_2121:
        /* <DEDUP_REMOVED lines=8> */
.L_x_2122:
[----:B------:R-:W-:Y:S05]  /*e540*/  BSYNC B0 ;  /* 0x0000000000007941 */ /* 0x000fea0003800000 */
.L_x_2120:
[----:B------:R-:W-:Y:S04]  /*e550*/  IADD3 R9, R9, -0x1, RZ ;  /* 0xffffffff09097810 */ /* 0x000fe80007ffe0ff */
[----:B------:R-:W-:Y:S11]  /*e560*/  ISETP.GT.AND P0, PT, R9, R92, PT ;  /* 0x0000005c0900720c */ /* 0x000ff60003f04270 */
[----:B------:R-:W-:Y:S02]  /*e570*/  @!UPT UIADD3 URZ, URZ, URZ, URZ ;  /* 0x0000003f3f3ff290 */ /* 0x000fe4000fffe03f */
[----:B------:R-:W-:Y:S05]  /*e580*/  @P0 BRA `(.L_x_2123) ;  /* 0xffffff4800c80947 */ /* 0x000fea000383ffff */
.L_x_2005:
        /* <DEDUP_REMOVED lines=109> */
.L_x_2132:
[----:B------:R-:W-:Y:S05]  /*ec60*/  BSYNC B0 ;  /* 0x0000000000007941 */ /* 0x000fea0003800000 */
.L_x_2131:
[----:B-----5:R3:W-:Y:S02]  /*ec70*/  STS.128 [R244], R24 ;  /* 0x00000018f4007388 */ /* 0x0207e40000000c00 */
.L_x_2130:
[----:B------:R-:W-:Y:S05]  /*ec80*/  BSYNC B1 ;  /* 0x0000000000017941 */ /* 0x000fea0003800000 */
.L_x_2129:
        /* <DEDUP_REMOVED lines=47> */
.L_x_2136:
[----:B------:R-:W-:Y:S05]  /*ef80*/  BSYNC B0 ;  /* 0x0000000000007941 */ /* 0x000fea0003800000 */
.L_x_2135:
[----:B-----5:R1:W-:Y:S02]  /*ef90*/  STS.128 [R244+0x2000], R24 ;  /* 0x00200018f4007388 */ /* 0x0203e40000000c00 */
.L_x_2134:
[----:B------:R-:W-:Y:S05]  /*efa0*/  BSYNC B1 ;  /* 0x0000000000017941 */ /* 0x000fea0003800000 */
.L_x_2133:
        /* <DEDUP_REMOVED lines=47> */
.L_x_2140:
[----:B------:R-:W-:Y:S05]  /*f2a0*/  BSYNC B0 ;  /* 0x0000000000007941 */ /* 0x000fea0003800000 */
.L_x_2139:
[----:B-----5:R3:W-:Y:S02]  /*f2b0*/  STS.128 [R244+0x4000], R24 ;  /* 0x00400018f4007388 */ /* 0x0207e40000000c00 */
.L_x_2138:
[----:B------:R-:W-:Y:S05]  /*f2c0*/  BSYNC B1 ;  /* 0x0000000000017941 */ /* 0x000fea0003800000 */
.L_x_2137:
        /* <DEDUP_REMOVED lines=46> */
.L_x_2142:
[----:B------:R-:W-:Y:S05]  /*f5b0*/  BSYNC B0 ;  /* 0x0000000000007941 */ /* 0x000fea0003800000 */
.L_x_2141:
[----:B-----5:R3:W-:Y:S02]  /*f5c0*/  STS.128 [R244+0x6000], R24 ;  /* 0x00600018f4007388 */ /* 0x0207e40000000c00 */
.L_x_2128:
[----:B------:R-:W-:Y:S05]  /*f5d0*/  BSYNC B2 ;  /* 0x0000000000027941 */ /* 0x000fea0003800000 */
.L_x_2127:
        /* <DEDUP_REMOVED lines=52> */
.L_x_2148:
[----:B------:R-:W-:Y:S05]  /*f920*/  BSYNC B0 ;  /* 0x0000000000007941 */ /* 0x000fea0003800000 */
.L_x_2147:
[----:B-----5:R1:W-:Y:S02]  /*f930*/  STS.128 [R244+0x800], R32 ;  /* 0x00080020f4007388 */ /* 0x0203e40000000c00 */
.L_x_2146:
[----:B------:R-:W-:Y:S05]  /*f940*/  BSYNC B1 ;  /* 0x0000000000017941 */ /* 0x000fea0003800000 */
.L_x_2145:
        /* <DEDUP_REMOVED lines=47> */
.L_x_2152:
[----:B------:R-:W-:Y:S05]  /*fc40*/  BSYNC B0 ;  /* 0x0000000000007941 */ /* 0x000fea0003800000 */
.L_x_2151:
[----:B-----5:R1:W-:Y:S02]  /*fc50*/  STS.128 [R244+0x2800], R32 ;  /* 0x00280020f4007388 */ /* 0x0203e40000000c00 */
.L_x_2150:
[----:B------:R-:W-:Y:S05]  /*fc60*/  BSYNC B1 ;  /* 0x0000000000017941 */ /* 0x000fea0003800000 */
.L_x_2149:
        /* <DEDUP_REMOVED lines=47> */
.L_x_2156:
[----:B------:R-:W-:Y:S05]  /*ff60*/  BSYNC B0 ;  /* 0x0000000000007941 */ /* 0x000fea0003800000 */
.L_x_2155:
[----:B-----5:R1:W-:Y:S02]  /*ff70*/  STS.128 [R244+0x4800], R32 ;  /* 0x00480020f4007388 */ /* 0x0203e40000000c00 */
.L_x_2154:
[----:B------:R-:W-:Y:S05]  /*ff80*/  BSYNC B1 ;  /* 0x0000000000017941 */ /* 0x000fea0003800000 */
.L_x_2153:
        /* <DEDUP_REMOVED lines=45> */
.L_x_2158:
[----:B------:R-:W-:Y:S05]  /*10260*/  BSYNC B0 ;  /* 0x0000000000007941 */ /* 0x000fea0003800000 */
.L_x_2157:
[----:B-----5:R1:W-:Y:S02]  /*10270*/  STS.128 [R244+0x6800], R40 ;  /* 0x00680028f4007388 */ /* 0x0203e40000000c00 */
.L_x_2144:
[----:B------:R-:W-:Y:S05]  /*10280*/  BSYNC B2 ;  /* 0x0000000000027941 */ /* 0x000fea0003800000 */
.L_x_2143:
        /* <DEDUP_REMOVED lines=51> */
.L_x_2164:
[----:B------:R-:W-:Y:S05]  /*105c0*/  BSYNC B0 ;  /* 0x0000000000007941 */ /* 0x000fea0003800000 */
.L_x_2163:
[----:B-----5:R1:W-:Y:S02]  /*105d0*/  STS.128 [R244+0x1000], R36 ;  /* 0x00100024f4007388 */ /* 0x0203e40000000c00 */
.L_x_2162:
[----:B------:R-:W-:Y:S05]  /*105e0*/  BSYNC B1 ;  /* 0x0000000000017941 */ /* 0x000fea0003800000 */
.L_x_2161:
        /* <DEDUP_REMOVED lines=46> */
.L_x_2168:
[----:B------:R-:W-:Y:S05]  /*108d0*/  BSYNC B0 ;  /* 0x0000000000007941 */ /* 0x000fea0003800000 */
.L_x_2167:
[----:B-----5:R1:W-:Y:S02]  /*108e0*/  STS.128 [R244+0x3000], R36 ;  /* 0x00300024f4007388 */ /* 0x0203e40000000c00 */
.L_x_2166:
[----:B------:R-:W-:Y:S05]  /*108f0*/  BSYNC B1 ;  /* 0x0000000000017941 */ /* 0x000fea0003800000 */
.L_x_2165:
        /* <DEDUP_REMOVED lines=46> */
.L_x_2172:
[----:B------:R-:W-:Y:S05]  /*10be0*/  BSYNC B0 ;  /* 0x0000000000007941 */ /* 0x000fea0003800000 */
.L_x_2171:
[----:B-----5:R1:W-:Y:S02]  /*10bf0*/  STS.128 [R244+0x5000], R36 ;  /* 0x00500024f4007388 */ /* 0x0203e40000000c00 */
.L_x_2170:
[----:B------:R-:W-:Y:S05]  /*10c00*/  BSYNC B1 ;  /* 0x0000000000017941 */ /* 0x000fea0003800000 */
.L_x_2169:
        /* <DEDUP_REMOVED lines=45> */
.L_x_2174:
[----:B------:R-:W-:Y:S05]  /*10ee0*/  BSYNC B0 ;  /* 0x0000000000007941 */ /* 0x000fea0003800000 */
.L_x_2173:
[----:B-----5:R1:W-:Y:S02]  /*10ef0*/  STS.128 [R244+0x7000], R36 ;  /* 0x00700024f4007388 */ /* 0x0203e40000000c00 */
.L_x_2160:
[----:B------:R-:W-:Y:S05]  /*10f00*/  BSYNC B2 ;  /* 0x0000000000027941 */ /* 0x000fea0003800000 */
.L_x_2159:
        /* <DEDUP_REMOVED lines=50> */
.L_x_2179:
[----:B------:R-:W-:Y:S05]  /*11230*/  BSYNC B0 ;  /* 0x0000000000007941 */ /* 0x000fea0003800000 */
.L_x_2178:
[----:B-----5:R1:W-:Y:S02]  /*11240*/  STS.128 [R244+0x1800], R36 ;  /* 0x00180024f4007388 */ /* 0x0203e40000000c00 */
.L_x_2177:
[----:B------:R-:W-:Y:S05]  /*11250*/  BSYNC B1 ;  /* 0x0000000000017941 */ /* 0x000fea0003800000 */
.L_x_2176:
        /* <DEDUP_REMOVED lines=46> */
.L_x_2183:
[----:B------:R-:W-:Y:S05]  /*11540*/  BSYNC B0 ;  /* 0x0000000000007941 */ /* 0x000fea0003800000 */
.L_x_2182:
[----:B-----5:R1:W-:Y:S02]  /*11550*/  STS.128 [R244+0x3800], R36 ;  /* 0x00380024f4007388 */ /* 0x0203e40000000c00 */
.L_x_2181:
[----:B------:R-:W-:Y:S05]  /*11560*/  BSYNC B1 ;  /* 0x0000000000017941 */ /* 0x000fea0003800000 */
.L_x_2180:
        /* <DEDUP_REMOVED lines=46> */
.L_x_2187:
[----:B------:R-:W-:Y:S05]  /*11850*/  BSYNC B0 ;  /* 0x0000000000007941 */ /* 0x000fea0003800000 */
.L_x_2186:
[----:B-----5:R1:W-:Y:S02]  /*11860*/  STS.128 [R244+0x5800], R12 ;  /* 0x0058000cf4007388 */ /* 0x0203e40000000c00 */
.L_x_2185:
[----:B------:R-:W-:Y:S05]  /*11870*/  BSYNC B1 ;  /* 0x0000000000017941 */ /* 0x000fea0003800000 */
.L_x_2184:
        /* <DEDUP_REMOVED lines=45> */
.L_x_2189:
[----:B------:R-:W-:Y:S05]  /*11b50*/  BSYNC B0 ;  /* 0x0000000000007941 */ /* 0x000fea0003800000 */
.L_x_2188:
[----:B-----5:R1:W-:Y:S01]  /*11b60*/  STS.128 [R244+0x7800], R28 ;  /* 0x0078001cf4007388 */ /* 0x0203e20000000c00 */
[----:B------:R-:W-:Y:S05]  /*11b70*/  BRA `(.L_x_2175) ;  /* 0x00000064002c7947 */ /* 0x000fea0003800000 */
.L_x_2126:
        /* <DEDUP_REMOVED lines=89> */
.L_x_2195:
[----:B------:R-:W-:Y:S05]  /*12110*/  BSYNC B0 ;  /* 0x0000000000007941 */ /* 0x000fea0003800000 */
.L_x_2194:
[----:B-----5:R3:W-:Y:S02]  /*12120*/  STS.128 [R244], R36 ;  /* 0x00000024f4007388 */ /* 0x0207e40000000c00 */
.L_x_2193:
[----:B------:R-:W-:Y:S05]  /*12130*/  BSYNC B1 ;  /* 0x0000000000017941 */ /* 0x000fea0003800000 */
.L_x_2192:
        /* <DEDUP_REMOVED lines=87> */
.L_x_2199:
[----:B------:R-:W-:Y:S05]  /*126b0*/  BSYNC B0 ;  /* 0x0000000000007941 */ /* 0x000fea0003800000 */
.L_x_2198:
[----:B-----5:R1:W-:Y:S02]  /*126c0*/  STS.128 [R244+0x2000], R36 ;  /* 0x00200024f4007388 */ /* 0x0203e40000000c00 */
.L_x_2197:
[----:B------:R-:W-:Y:S05]  /*126d0*/  BSYNC B1 ;  /* 0x0000000000017941 */ /* 0x000fea0003800000 */
.L_x_2196:
        /* <DEDUP_REMOVED lines=87> */
.L_x_2203:
[----:B------:R-:W-:Y:S05]  /*12c50*/  BSYNC B0 ;  /* 0x0000000000007941 */ /* 0x000fea0003800000 */
.L_x_2202:
[----:B-----5:R3:W-:Y:S02]  /*12c60*/  STS.128 [R244+0x4000], R36 ;  /* 0x00400024f4007388 */ /* 0x0207e40000000c00 */
.L_x_2201:
[----:B------:R-:W-:Y:S05]  /*12c70*/  BSYNC B1 ;  /* 0x0000000000017941 */ /* 0x000fea0003800000 */
.L_x_2200:
        /* <DEDUP_REMOVED lines=86> */
.L_x_2205:
[----:B------:R-:W-:Y:S05]  /*131e0*/  BSYNC B0 ;  /* 0x0000000000007941 */ /* 0x000fea0003800000 */
.L_x_2204:
[----:B-----5:R3:W-:Y:S02]  /*131f0*/  STS.128 [R244+0x6000], R36 ;  /* 0x00600024f4007388 */ /* 0x0207e40000000c00 */
.L_x_2191:
[----:B------:R-:W-:Y:S05]  /*13200*/  BSYNC B2 ;  /* 0x0000000000027941 */ /* 0x000fea0003800000 */
.L_x_2190:
        /* <DEDUP_REMOVED lines=94> */
.L_x_2211:
[----:B------:R-:W-:Y:S05]  /*137f0*/  BSYNC B0 ;  /* 0x0000000000007941 */ /* 0x000fea0003800000 */
.L_x_2210:
[----:B-----5:R3:W-:Y:S02]  /*13800*/  STS.128 [R244+0x800], R36 ;  /* 0x00080024f4007388 */ /* 0x0207e40000000c00 */
.L_x_2209:
[----:B------:R-:W-:Y:S05]  /*13810*/  BSYNC B1 ;  /* 0x0000000000017941 */ /* 0x000fea0003800000 */
.L_x_2208:
        /* <DEDUP_REMOVED lines=89> */
.L_x_2215:
[----:B------:R-:W-:Y:S05]  /*13db0*/  BSYNC B0 ;  /* 0x0000000000007941 */ /* 0x000fea0003800000 */
.L_x_2214:
[----:B-----5:R3:W-:Y:S02]  /*13dc0*/  STS.128 [R244+0x2800], R36 ;  /* 0x00280024f4007388 */ /* 0x0207e40000000c00 */
.L_x_2213:
[----:B------:R-:W-:Y:S05]  /*13dd0*/  BSYNC B1 ;  /* 0x0000000000017941 */ /* 0x000fea0003800000 */
.L_x_2212:
        /* <DEDUP_REMOVED lines=89> */
.L_x_2219:
[----:B------:R-:W-:Y:S05]  /*14370*/  BSYNC B0 ;  /* 0x0000000000007941 */ /* 0x000fea0003800000 */
.L_x_2218:
[----:B-----5:R3:W-:Y:S02]  /*14380*/  STS.128 [R244+0x4800], R36 ;  /* 0x00480024f4007388 */ /* 0x0207e40000000c00 */
.L_x_2217:
[----:B------:R-:W-:Y:S05]  /*14390*/  BSYNC B1 ;  /* 0x0000000000017941 */ /* 0x000fea0003800000 */
.L_x_2216:
        /* <DEDUP_REMOVED lines=87> */
.L_x_2221:
[----:B------:R-:W-:Y:S05]  /*14910*/  BSYNC B0 ;  /* 0x0000000000007941 */ /* 0x000fea0003800000 */
.L_x_2220:
[----:B-----5:R3:W-:Y:S02]  /*14920*/  STS.128 [R244+0x6800], R36 ;  /* 0x00680024f4007388 */ /* 0x0207e40000000c00 */
.L_x_2207:
[----:B------:R-:W-:Y:S05]  /*14930*/  BSYNC B2 ;  /* 0x0000000000027941 */ /* 0x000fea0003800000 */
.L_x_2206:
        /* <DEDUP_REMOVED lines=92> */
.L_x_2227:
[----:B------:R-:W-:Y:S05]  /*14f00*/  BSYNC B0 ;  /* 0x0000000000007941 */ /* 0x000fea0003800000 */
.L_x_2226:
[----:B-----5:R2:W-:Y:S02]  /*14f10*/  STS.128 [R244+0x1000], R40 ;  /* 0x00100028f4007388 */ /* 0x0205e40000000c00 */
.L_x_2225:
[----:B------:R-:W-:Y:S05]  /*14f20*/  BSYNC B1 ;  /* 0x0000000000017941 */ /* 0x000fea0003800000 */
.L_x_2224:
        /* <DEDUP_REMOVED lines=87> */
.L_x_2231:
[----:B------:R-:W-:Y:S05]  /*154a0*/  BSYNC B0 ;  /* 0x0000000000007941 */ /* 0x000fea0003800000 */
.L_x_2230:
[----:B-----5:R2:W-:Y:S02]  /*154b0*/  STS.128 [R244+0x3000], R40 ;  /* 0x00300028f4007388 */ /* 0x0205e40000000c00 */
.L_x_2229:
[----:B------:R-:W-:Y:S05]  /*154c0*/  BSYNC B1 ;  /* 0x0000000000017941 */ /* 0x000fea0003800000 */
.L_x_2228:
        /* <DEDUP_REMOVED lines=87> */
.L_x_2235:
[----:B------:R-:W-:Y:S05]  /*15a40*/  BSYNC B0 ;  /* 0x0000000000007941 */ /* 0x000fea0003800000 */
.L_x_2234:
[----:B-----5:R2:W-:Y:S02]  /*15a50*/  STS.128 [R244+0x5000], R40 ;  /* 0x00500028f4007388 */ /* 0x0205e40000000c00 */
.L_x_2233:
[----:B------:R-:W-:Y:S05]  /*15a60*/  BSYNC B1 ;  /* 0x0000000000017941 */ /* 0x000fea0003800000 */
.L_x_2232:
        /* <DEDUP_REMOVED lines=86> */
.L_x_2237:
[----:B------:R-:W-:Y:S05]  /*15fd0*/  BSYNC B0 ;  /* 0x0000000000007941 */ /* 0x000fea0003800000 */
.L_x_2236:
[----:B-----5:R3:W-:Y:S02]  /*15fe0*/  STS.128 [R244+0x7000], R36 ;  /* 0x00700024f4007388 */ /* 0x0207e40000000c00 */
.L_x_2223:
[----:B------:R-:W-:Y:S05]  /*15ff0*/  BSYNC B2 ;  /* 0x0000000000027941 */ /* 0x000fea0003800000 */
.L_x_2222:
        /* <DEDUP_REMOVED lines=91> */
.L_x_2241:
[----:B------:R-:W-:Y:S05]  /*165b0*/  BSYNC B0 ;  /* 0x0000000000007941 */ /* 0x000fea0003800000 */
.L_x_2240:
[----:B-----5:R3:W-:Y:S02]  /*165c0*/  STS.128 [R244+0x1800], R36 ;  /* 0x00180024f4007388 */ /* 0x0207e40000000c00 */
.L_x_2239:
[----:B------:R-:W-:Y:S05]  /*165d0*/  BSYNC B1 ;  /* 0x0000000000017941 */ /* 0x000fea0003800000 */
.L_x_2238:
        /* <DEDUP_REMOVED lines=87> */
.L_x_2245:
[----:B------:R-:W-:Y:S05]  /*16b50*/  BSYNC B0 ;  /* 0x0000000000007941 */ /* 0x000fea0003800000 */
.L_x_2244:
[----:B-----5:R1:W-:Y:S02]  /*16b60*/  STS.128 [R244+0x3800], R20 ;  /* 0x00380014f4007388 */ /* 0x0203e40000000c00 */
.L_x_2243:
[----:B------:R-:W-:Y:S05]  /*16b70*/  BSYNC B1 ;  /* 0x0000000000017941 */ /* 0x000fea0003800000 */
.L_x_2242:
        /* <DEDUP_REMOVED lines=87> */
.L_x_2249:
[----:B------:R-:W-:Y:S05]  /*170f0*/  BSYNC B0 ;  /* 0x0000000000007941 */ /* 0x000fea0003800000 */
.L_x_2248:
[----:B-----5:R1:W-:Y:S02]  /*17100*/  STS.128 [R244+0x5800], R20 ;  /* 0x00580014f4007388 */ /* 0x0203e40000000c00 */
.L_x_2247:
[----:B------:R-:W-:Y:S05]  /*17110*/  BSYNC B1 ;  /* 0x0000000000017941 */ /* 0x000fea0003800000 */
.L_x_2246:
        /* <DEDUP_REMOVED lines=89> */
.L_x_2251:
[----:B------:R-:W-:Y:S05]  /*176b0*/  BSYNC B0 ;  /* 0x0000000000007941 */ /* 0x000fea0003800000 */
.L_x_2250:
[----:B-----5:R1:W-:Y:S01]  /*176c0*/  STS.128 [R244+0x7800], R12 ;  /* 0x0078000cf4007388 */ /* 0x0203e20000000c00 */
[----:B------:R-:W-:Y:S05]  /*176d0*/  BRA `(.L_x_2175) ;  /* 0x0000000800547947 */ /* 0x000fea0003800000 */
.L_x_2125:
        /* <DEDUP_REMOVED lines=42> */
.L_x_2253:
[----:B------:R-:W-:Y:S05]  /*17980*/  BSYNC B0 ;  /* 0x0000000000007941 */ /* 0x000fea0003800000 */
.L_x_2252:
        /* <DEDUP_REMOVED lines=35> */
.L_x_2255:
[----:B------:R-:W-:Y:S05]  /*17bc0*/  BSYNC B0 ;  /* 0x0000000000007941 */ /* 0x000fea0003800000 */
.L_x_2254:
        /* <DEDUP_REMOVED lines=34> */
.L_x_2257:
[----:B------:R-:W-:Y:S05]  /*17df0*/  BSYNC B0 ;  /* 0x0000000000007941 */ /* 0x000fea0003800000 */
.L_x_2256:
        /* <DEDUP_REMOVED lines=35> */
.L_x_2175:
[----:B------:R-:W-:Y:S05]  /*18030*/  BSYNC B3 ;  /* 0x0000000000037941 */ /* 0x000fea0003800000 */
.L_x_2124:
[----:B------:R-:W-:Y:S01]  /*18040*/  VIADD R45, R165, 0xffffffff ;  /* 0xffffffffa52d7836 */ /* 0x000fe20000000000 */
[----:B------:R-:W-:Y:S01]  /*18050*/  BSSY B0, `(.L_x_2258) ;  /* 0x0000028000007945 */ /* 0x000fe20003800000 */
[----:B------:R-:W-:Y:S02]  /*18060*/  LOP3.LUT R245, R164, 0xff, RZ, 0xc0, !PT ;  /* 0x000000ffa4f57812 */ /* 0x000fe400078ec0ff */
[----:B------:R-:W-:-:S04]  /*18070*/  IMAD.SHL.U32 R17, R45, 0x40, RZ ;  /* 0x000000402d117824 */ /* 0x000fc800078e00ff */
        /* <DEDUP_REMOVED lines=10> */
[-C--:B------:R-:W-:Y:S01]  /*18120*/  @P2 MOV R6, R236.reuse ;  /* 0x000000ec00062202 */ /* 0x080fe20000000f00 */
        /* <DEDUP_REMOVED lines=26> */
.L_x_2259:
[----:B------:R-:W-:Y:S05]  /*182d0*/  BSYNC B0 ;  /* 0x0000000000007941 */ /* 0x000fea0003800000 */
.L_x_2258:
        /* <DEDUP_REMOVED lines=37> */
.L_x_2261:
[----:B------:R-:W-:Y:S05]  /*18530*/  BSYNC B0 ;  /* 0x0000000000007941 */ /* 0x000fea0003800000 */
.L_x_2260:
        /* <DEDUP_REMOVED lines=39> */
.L_x_2263:
[----:B------:R-:W-:Y:S05]  /*187b0*/  BSYNC B0 ;  /* 0x0000000000007941 */ /* 0x000fea0003800000 */
.L_x_2262:
        /* <DEDUP_REMOVED lines=8> */
[----:B--23--:R-:W-:-:S08]  /*18840*/  IMAD.WIDE.U32 R6, R60, 0x30, R172 ;  /* 0x000000303c067825 */ /* 0x00cfd000078e00ac */
[CC--:B-1----:R-:W-:Y:S02]  /*18850*/  @P2 LEA R12, P4, R6.reuse, R174.reuse, 0x1 ;  /* 0x000000ae060c2211 */ /* 0x0c2fe400078808ff */
[----:B------:R-:W-:Y:S02]  /*18860*/  @!P3 IMAD.MOV.U32 R4, RZ, RZ, R236 ;  /* 0x000000ffff04b224 */ /* 0x000fe400078e00ec */
[----:B------:R-:W-:Y:S01]  /*18870*/  @!P3 IMAD.MOV.U32 R5, RZ, RZ, R235 ;  /* 0x000000ffff05b224 */ /* 0x000fe200078e00eb */
[----:B------:R-:W-:Y:S01]  /*18880*/  @P1 LEA R10, P0, R6, R174, 0x1 ;  /* 0x000000ae060a1211 */ /* 0x000fe200078008ff */
[----:B------:R-:W-:Y:S02]  /*18890*/  @!P3 IMAD R61, R61, 0x60, RZ ;  /* 0x000000603d3db824 */ /* 0x000fe400078e02ff */
[----:B------:R-:W-:-:S04]  /*188a0*/  @!P3 IMAD.WIDE.U32 R8, R60, 0x60, R4 ;  /* 0x000000603c08b825 */ /* 0x000fc800078e0004 */
[----:B------:R-:W-:Y:S02]  /*188b0*/  IMAD.IADD R5, R7, 0x1, R0 ;  /* 0x0000000107057824 */ /* 0x000fe400078e0200 */
[----:B------:R-:W-:-:S03]  /*188c0*/  @!P3 IMAD.IADD R9, R61, 0x1, R9 ;  /* 0x000000013d09b824 */ /* 0x000fc600078e0209 */
[CCC-:B------:R-:W-:Y:S02]  /*188d0*/  @P2 LEA.HI.X R13, R6.reuse, R175.reuse, R5.reuse, 0x1, P4 ;  /* 0x000000af060d2211 */ /* 0x1c0fe400020f0c05 */
[----:B------:R-:W-:Y:S01]  /*188e0*/  @P1 LEA.HI.X R11, R6, R175, R5, 0x1, P0 ;  /* 0x000000af060b1211 */ /* 0x000fe200000f0c05 */
[----:B------:R-:W-:Y:S01]  /*188f0*/  @!PT LDS RZ, [RZ] ;  /* 0x00000000fffff984 */ /* 0x000fe20000000800 */
[----:B------:R-:W-:Y:S01]  /*18900*/  @!PT LDS RZ, [RZ] ;  /* 0x00000000fffff984 */ /* 0x000fe20000000800 */
[----:B------:R-:W-:Y:S01]  /*18910*/  @!PT LDS RZ, [RZ] ;  /* 0x00000000fffff984 */ /* 0x000fe20000000800 */
[----:B------:R1:W-:Y:S01]  /*18920*/  @!P3 LDGSTS.E.BYPASS.LTC128B.128 [R244+0x9800], desc[UR6][R8.64] ;  /* 0x0980000008f4bfae */ /* 0x0003e2000b901d46 */
[----:B------:R-:W-:-:S03]  /*18930*/  LOP3.LUT P0, RZ, R245, 0x8, RZ, 0xc0, !PT ;  /* 0x00000008f5ff7812 */ /* 0x000fc6000780c0ff */
        /* <DEDUP_REMOVED lines=19> */
.L_x_2266:
[----:B------:R2:W-:Y:S02]  /*18a70*/  STS.128 [R244+0xf800], RZ ;  /* 0x00f800fff4007388 */ /* 0x0005e40000000c00 */
.L_x_2265:
[----:B------:R-:W-:Y:S05]  /*18a80*/  BSYNC B0 ;  /* 0x0000000000007941 */ /* 0x000fea0003800000 */
.L_x_2264:
        /* <DEDUP_REMOVED lines=40> */
.L_x_2268:
[----:B------:R-:W-:Y:S05]  /*18d10*/  BSYNC B0 ;  /* 0x0000000000007941 */ /* 0x000fea0003800000 */
.L_x_2267:
        /* <DEDUP_REMOVED lines=10> */
[----:B-1234-:R-:W-:-:S05]  /*18dc0*/  IADD3 R5, P1, R230, R176, RZ ;  /* 0x000000b0e6057210 */ /* 0x01efca0007f3e0ff */
        /* <DEDUP_REMOVED lines=30> */
.L_x_2270:
[----:B------:R-:W-:Y:S05]  /*18fb0*/  BSYNC B0 ;  /* 0x0000000000007941 */ /* 0x000fea0003800000 */
.L_x_2269:
        /* <DEDUP_REMOVED lines=43> */
.L_x_2272:
[----:B------:R-:W-:Y:S05]  /*19270*/  BSYNC B0 ;  /* 0x0000000000007941 */ /* 0x000fea0003800000 */
.L_x_2271:
        /* <DEDUP_REMOVED lines=18> */
[----:B----4-:R-:W-:Y:S02]  /*193a0*/  @!P3 IMAD.WIDE.U32 R4, R62, 0x60, R188 ;  /* 0x000000603e04b825 */ /* 0x010fe400078e00bc */
        /* <DEDUP_REMOVED lines=29> */
.L_x_2275:
[----:B------:R2:W-:Y:S02]  /*19580*/  STS.128 [R244+0x17800], RZ ;  /* 0x017800fff4007388 */ /* 0x0005e40000000c00 */
.L_x_2274:
[----:B------:R-:W-:Y:S05]  /*19590*/  BSYNC B0 ;  /* 0x0000000000007941 */ /* 0x000fea0003800000 */
.L_x_2273:
        /* <DEDUP_REMOVED lines=15> */
[----:B------:R-:W-:Y:S01]  /*19690*/  LDSM.16.M88.4 R12, [R223] ;  /* 0x00000000df0c783b */ /* 0x000fe20000000200 */
[----:B------:R-:W-:Y:S01]  /*196a0*/  IMAD R220, R48, 0x2, R223 ;  /* 0x0000000230dc7824 */ /* 0x000fe200078e02df */
[----:B------:R-:W-:Y:S02]  /*196b0*/  LEA R224, R224, UR4, 0x1 ;  /* 0x00000004e0e07c11 */ /* 0x000fe4000f8e08ff */
[----:B------:R-:W-:Y:S01]  /*196c0*/  SEL R3, R3, 0xffffffc0, !P2 ;  /* 0xffffffc003037807 */ /* 0x000fe20005000000 */
[----:B------:R-:W-:Y:S01]  /*196d0*/  LDSM.16.M88.4 R100, [R221] ;  /* 0x00000000dd64783b */ /* 0x000fe20000000200 */
[C---:B------:R-:W-:Y:S01]  /*196e0*/  IADD3 R0, R224.reuse, 0x8000, RZ ;  /* 0x00008000e0007810 */ /* 0x040fe20007ffe0ff */
[----:B------:R-:W-:-:S02]  /*196f0*/  VIADD R222, R224, 0x8020 ;  /* 0x00008020e0de7836 */ /* 0x000fc40000000000 */
[----:B-----5:R-:W4:Y:S01]  /*19700*/  LDSM.16.M88.4 R20, [R224+0x8000] ;  /* 0x00800000e014783b */ /* 0x020f220000000200 */
        /* <DEDUP_REMOVED lines=9> */
[----:B-123--:R-:W-:Y:S04]  /*197a0*/  LDSM.16.M88.4 R8, [R220] ;  /* 0x00000000dc08783b */ /* 0x00efe80000000200 */
[----:B------:R-:W1:Y:S04]  /*197b0*/  LDSM.16.M88.4 R108, [R215] ;  /* 0x00000000d76c783b */ /* 0x000e680000000200 */
[----:B------:R-:W2:Y:S01]  /*197c0*/  LDSM.16.M88.4 R68, [R222+0x1000] ;  /* 0x00100000de44783b */ /* 0x000ea20000000200 */
[C---:B----4-:R-:W-:Y:S03]  /*197d0*/  HMMA.16816.F32 R4, R36.reuse, R20, RZ ;  /* 0x000000142404723c */ /* 0x050fe600000018ff */
[----:B------:R-:W3:Y:S04]  /*197e0*/  LDSM.16.M88.4 R60, [R222+0x1800] ;  /* 0x00180000de3c783b */ /* 0x000ee80000000200 */
[----:B------:R-:W4:Y:S01]  /*197f0*/  LDSM.16.M88.4 R104, [R219+0x8800] ;  /* 0x00880000db68783b */ /* 0x000f220000000200 */
[C---:B------:R-:W-:Y:S03]  /*19800*/  HMMA.16816.F32 R20, R36.reuse, R22, RZ ;  /* 0x000000162414723c */ /* 0x040fe600000018ff */
[----:B------:R-:W-:Y:S03]  /*19810*/  LDSM.16.M88.4 R92, [R224+0xa000] ;  /* 0x00a00000e05c783b */ /* 0x000fe60000000200 */
[C---:B------:R-:W-:Y:S01]  /*19820*/  HMMA.16816.F32 R32, R36.reuse, R56, RZ ;  /* 0x000000382420723c */ /* 0x040fe200000018ff */
        /* <DEDUP_REMOVED lines=17> */
[----:B------:R-:W4:Y:S05]  /*19940*/  LDSM.16.M88.4 R24, [R225+0x2000] ;  /* 0x00200000e118783b */ /* 0x000f2a0000000200 */
[C---:B------:R-:W-:Y:S06]  /*19950*/  HMMA.16816.F32 R32, R12.reuse, R80, R32 ;  /* 0x000000500c20723c */ /* 0x040fec0000001820 */
[----:B------:R-:W-:Y:S01]  /*19960*/  HMMA.16816.F32 R56, R12, R82, R56 ;  /* 0x000000520c38723c */ /* 0x000fe20000001838 */
[----:B------:R-:W-:Y:S05]  /*19970*/  LDSM.16.M88.4 R80, [R224+0xa800] ;  /* 0x00a80000e050783b */ /* 0x000fea0000000200 */
[----:B-1----:R-:W-:Y:S06]  /*19980*/  HMMA.16816.F32 R4, R8, R108, R4 ;  /* 0x0000006c0804723c */ /* 0x002fec0000001804 */
[C---:B--2---:R-:W-:Y:S06]  /*19990*/  HMMA.16816.F32 R72, R12.reuse, R68, R72 ;  /* 0x000000440c48723c */ /* 0x044fec0000001848 */
[C---:B------:R-:W-:Y:S01]  /*199a0*/  HMMA.16816.F32 R88, R12.reuse, R70, R88 ;  /* 0x000000460c58723c */ /* 0x040fe20000001858 */
[----:B------:R-:W-:Y:S05]  /*199b0*/  LDSM.16.M88.4 R68, [R215+0x1800] ;  /* 0x00180000d744783b */ /* 0x000fea0000000200 */
[----:B---3--:R-:W-:Y:S06]  /*199c0*/  HMMA.16816.F32 R84, R12, R60, R84 ;  /* 0x0000003c0c54723c */ /* 0x008fec0000001854 */
[----:B------:R-:W-:Y:S01]  /*199d0*/  HMMA.16816.F32 R20, R8, R110, R20 ;  /* 0x0000006e0814723c */ /* 0x000fe20000001814 */
[----:B------:R-:W-:Y:S05]  /*199e0*/  LDSM.16.M88.4 R108, [R222+0x2800] ;  /* 0x00280000de6c783b */ /* 0x000fea0000000200 */
[----:B------:R-:W-:Y:S01]  /*199f0*/  HMMA.16816.F32 R12, R12, R62, R36 ;  /* 0x0000003e0c0c723c */ /* 0x000fe20000001824 */
[----:B------:R-:W-:Y:S04]  /*19a00*/  LDSM.16.M88.4 R36, [R223+0x2000] ;  /* 0x00200000df24783b */ /* 0x000fe80000000200 */
[----:B------:R-:W1:Y:S01]  /*19a10*/  LDSM.16.M88.4 R60, [R222+0x2000] ;  /* 0x00200000de3c783b */ /* 0x000e620000000200 */
[C---:B----4-:R-:W-:Y:S06]  /*19a20*/  HMMA.16816.F32 R32, R100.reuse, R104, R32 ;  /* 0x000000686420723c */ /* 0x050fec0000001820 */
        /* <DEDUP_REMOVED lines=120> */
[----:B-1----:R-:W-:Y:S06]  /*1a1b0*/  HMMA.16816.F32 R72, R68, R60, R72 ;  /* 0x0000003c4448723c */ /* 0x002fec0000001848 */
[----:B------:R-:W-:Y:S06]  /*1a1c0*/  HMMA.16816.F32 R32, R40, R36, R32 ;  /* 0x000000242820723c */ /* 0x000fec0000001820 */
[----:B---3--:R-:W-:Y:S06]  /*1a1d0*/  HMMA.16816.F32 R4, R12, R8, R4 ;  /* 0x000000080c04723c */ /* 0x008fec0000001804 */
[----:B------:R-:W-:Y:S01]  /*1a1e0*/  HMMA.16816.F32 R56, R40, R38, R56 ;  /* 0x000000262838723c */ /* 0x000fe20000001838 */
[----:B------:R-:W1:Y:S05]  /*1a1f0*/  LDSM.16.M88.4 R36, [R215+0x5800] ;  /* 0x00580000d724783b */ /* 0x000e6a0000000200 */
[----:B------:R-:W-:Y:S06]  /*1a200*/  HMMA.16816.F32 R88, R96, R118, R88 ;  /* 0x000000766058723c */ /* 0x000fec0000001858 */
[----:B------:R-:W-:Y:S01]  /*1a210*/  HMMA.16816.F32 R20, R12, R10, R20 ;  /* 0x0000000a0c14723c */ /* 0x000fe20000001814 */
[----:B------:R-:W3:Y:S05]  /*1a220*/  LDSM.16.M88.4 R8, [R219+0xf000] ;  /* 0x00f00000db08783b */ /* 0x000eea0000000200 */
[C---:B------:R-:W-:Y:S06]  /*1a230*/  HMMA.16816.F32 R84, R96.reuse, R92, R84 ;  /* 0x0000005c6054723c */ /* 0x040fec0000001854 */
[----:B------:R-:W-:Y:S01]  /*1a240*/  HMMA.16816.F32 R100, R96, R94, R100 ;  /* 0x0000005e6064723c */ /* 0x000fe20000001864 */
[----:B------:R-:W4:Y:S01]  /*1a250*/  LDSM.16.M88.4 R92, [R215+0x6800] ;  /* 0x00680000d75c783b */ /* 0x000f220000000200 */
[-C--:B------:R-:W-:Y:S01]  /*1a260*/  FMUL.FTZ R2, R4, R0.reuse ;  /* 0x0000000004027220 */ /* 0x080fe20000410000 */
[-C--:B------:R-:W-:Y:S01]  /*1a270*/  FMUL.FTZ R3, R5, R0.reuse ;  /* 0x0000000005037220 */ /* 0x080fe20000410000 */
[-C--:B------:R-:W-:Y:S01]  /*1a280*/  FMUL.FTZ R16, R6, R0.reuse ;  /* 0x0000000006107220 */ /* 0x080fe20000410000 */
[-C--:B------:R-:W-:Y:S01]  /*1a290*/  FMUL.FTZ R44, R7, R0.reuse ;  /* 0x00000000072c7220 */ /* 0x080fe20000410000 */
[----:B--2---:R-:W-:Y:S01]  /*1a2a0*/  HMMA.16816.F32 R72, R40, R104, R72 ;  /* 0x000000682848723c */ /* 0x004fe20000001848 */
[----:B------:R-:W2:Y:S05]  /*1a2b0*/  LDSM.16.M88.4 R4, [R224+0xf800] ;  /* 0x00f80000e004783b */ /* 0x000eaa0000000200 */
[----:B------:R-:W-:Y:S06]  /*1a2c0*/  HMMA.16816.F32 R32, R28, R24, R32 ;  /* 0x000000181c20723c */ /* 0x000fec0000001820 */
[C---:B------:R-:W-:Y:S06]  /*1a2d0*/  HMMA.16816.F32 R88, R80.reuse, R78, R88 ;  /* 0x0000004e5058723c */ /* 0x040fec0000001858 */
[----:B-1----:R-:W-:Y:S01]  /*1a2e0*/  HMMA.16816.F32 R84, R80, R36, R84 ;  /* 0x000000245054723c */ /* 0x002fe20000001854 */
[-C--:B------:R-:W-:Y:S01]  /*1a2f0*/  FMUL.FTZ R46, R20, R0.reuse ;  /* 0x00000000142e7220 */ /* 0x080fe20000410000 */
[----:B------:R-:W-:-:S04]  /*1a300*/  FMUL.FTZ R49, R21, R0 ;  /* 0x0000000015317220 */ /* 0x000fc80000410000 */
[----:B---3--:R-:W-:Y:S01]  /*1a310*/  HMMA.16816.F32 R72, R28, R8, R72 ;  /* 0x000000081c48723c */ /* 0x008fe20000001848 */
[----:B------:R-:W-:-:S06]  /*1a320*/  FMUL.FTZ R36, R22, R0 ;  /* 0x0000000016247220 */ /* 0x000fcc0000410000 */
[-C--:B------:R-:W-:Y:S02]  /*1a330*/  FMUL.FTZ R8, R23, R0.reuse ;  /* 0x0000000017087220 */ /* 0x080fe40000410000 */
[----:B------:R-:W1:Y:S01]  /*1a340*/  LDSM.16.M88.4 R20, [R222+0x7800] ;  /* 0x00780000de14783b */ /* 0x000e620000000200 */
[----:B----4-:R-:W-:Y:S06]  /*1a350*/  HMMA.16816.F32 R32, R12, R92, R32 ;  /* 0x0000005c0c20723c */ /* 0x010fec0000001820 */
[----:B------:R-:W-:Y:S06]  /*1a360*/  HMMA.16816.F32 R88, R68, R62, R88 ;  /* 0x0000003e4458723c */ /* 0x000fec0000001858 */
[----:B------:R-:W-:Y:S06]  /*1a370*/  HMMA.16816.F32 R100, R80, R38, R100 ;  /* 0x000000265064723c */ /* 0x000fec0000001864 */
[----:B--2---:R-:W-:Y:S06]  /*1a380*/  HMMA.16816.F32 R84, R68, R4, R84 ;  /* 0x000000044454723c */ /* 0x004fec0000001854 */
[-C--:B------:R-:W-:Y:S01]  /*1a390*/  FMUL.FTZ R9, R32, R0.reuse ;  /* 0x0000000020097220 */ /* 0x080fe20000410000 */
[-C--:B------:R-:W-:Y:S01]  /*1a3a0*/  FMUL.FTZ R37, R33, R0.reuse ;  /* 0x0000000021257220 */ /* 0x080fe20000410000 */
[-C--:B------:R-:W-:Y:S01]  /*1a3b0*/  FMUL.FTZ R51, R34, R0.reuse ;  /* 0x0000000022337220 */ /* 0x080fe20000410000 */
[----:B------:R-:W-:-:S02]  /*1a3c0*/  FMUL.FTZ R38, R35, R0 ;  /* 0x0000000023267220 */ /* 0x000fc40000410000 */
[----:B------:R-:W2:Y:S01]  /*1a3d0*/  LDSM.16.M88.4 R32, [R219+0xf800] ;  /* 0x00f80000db20783b */ /* 0x000ea20000000200 */
[----:B------:R-:W-:Y:S06]  /*1a3e0*/  HMMA.16816.F32 R88, R40, R106, R88 ;  /* 0x0000006a2858723c */ /* 0x000fec0000001858 */
[----:B------:R-:W-:Y:S01]  /*1a3f0*/  HMMA.16816.F32 R100, R68, R6, R100 ;  /* 0x000000064464723c */ /* 0x000fe20000001864 */
[----:B------:R-:W-:Y:S05]  /*1a400*/  LDSM.16.M88.4 R4, [R215+0x7800] ;  /* 0x00780000d704783b */ /* 0x000fea0000000200 */
[----:B------:R-:W-:Y:S01]  /*1a410*/  HMMA.16816.F32 R56, R28, R26, R56 ;  /* 0x0000001a1c38723c */ /* 0x000fe20000001838 */
[----:B------:R-:W3:Y:S05]  /*1a420*/  LDSM.16.M88.4 R24, [R215+0x7000] ;  /* 0x00700000d718783b */ /* 0x000eea0000000200 */
[----:B-1----:R-:W-:Y:S01]  /*1a430*/  HMMA.16816.F32 R84, R40, R20, R84 ;  /* 0x000000142854723c */ /* 0x002fe20000001854 */
[----:B------:R-:W1:Y:S01]  /*1a440*/  MUFU.TANH R3, R3 ;  /* 0x0000000300037308 */ /* 0x000e620000002400 */
[----:B------:R-:W-:Y:S01]  /*1a450*/  ISETP.GT.AND P5, PT, R45, R234, PT ;  /* 0x000000ea2d00720c */ /* 0x000fe20003fa4270 */
[----:B------:R-:W-:-:S04]  /*1a460*/  DEPBAR.LE SB0, 0x0 ;  /* 0x000080000000791a */ /* 0x000fc80000000000 */
[----:B------:R-:W-:Y:S06]  /*1a470*/  HMMA.16816.F32 R88, R28, R10, R88 ;  /* 0x0000000a1c58723c */ /* 0x000fec0000001858 */
[----:B------:R-:W-:Y:S07]  /*1a480*/  HMMA.16816.F32 R100, R40, R22, R100 ;  /* 0x000000162864723c */ /* 0x000fee0000001864 */
[----:B------:R-:W-:Y:S01]  /*1a490*/  IMAD.SHL.U32 R22, R55, 0x2, RZ ;  /* 0x0000000237167824 */ /* 0x000fe200078e00ff */
[----:B------:R-:W-:Y:S06]  /*1a4a0*/  HMMA.16816.F32 R56, R12, R94, R56 ;  /* 0x0000005e0c38723c */ /* 0x000fec0000001838 */
[----:B--2---:R-:W-:Y:S01]  /*1a4b0*/  HMMA.16816.F32 R84, R28, R32, R84 ;  /* 0x000000201c54723c */ /* 0x004fe20000001854 */
[----:B------:R-:W-:Y:S01]  /*1a4c0*/  LOP3.LUT R22, R22, 0x6, RZ, 0xc0, !PT ;  /* 0x0000000616167812 */ /* 0x000fe200078ec0ff */
[----:B------:R-:W-:Y:S05]  /*1a4d0*/  MUFU.TANH R46, R46 ;  /* 0x0000002e002e7308 */ /* 0x000fea0000002400 */
[----:B------:R-:W-:Y:S01]  /*1a4e0*/  IMAD.IADD R33, R17, 0x1, R22 ;  /* 0x0000000111217824 */ /* 0x000fe200078e0216 */
[----:B---3--:R-:W-:Y:S02]  /*1a4f0*/  HMMA.16816.F32 R72, R12, R24, R72 ;  /* 0x000000180c48723c */ /* 0x008fe40000001848 */
[----:B------:R-:W2:Y:S01]  /*1a500*/  MUFU.TANH R36, R36 ;  /* 0x0000002400247308 */ /* 0x000ea20000002400 */
[----:B------:R-:W-:-:S03]  /*1a510*/  VIADD R23, R33, 0x1 ;  /* 0x0000000121177836 */ /* 0x000fc60000000000 */
[----:B------:R-:W-:Y:S06]  /*1a520*/  HMMA.16816.F32 R88, R12, R26, R88 ;  /* 0x0000001a0c58723c */ /* 0x000fec0000001858 */
[----:B------:R-:W-:Y:S01]  /*1a530*/  HMMA.16816.F32 R24, R28, R34, R100 ;  /* 0x000000221c18723c */ /* 0x000fe20000001864 */
[----:B------:R-:W-:Y:S01]  /*1a540*/  MUFU.TANH R49, R49 ;  /* 0x0000003100317308 */ /* 0x000fe20000002400 */
[----:B------:R-:W-:Y:S02]  /*1a550*/  ISETP.GE.AND P2, PT, R23, R64, PT ;  /* 0x000000401700720c */ /* 0x000fe40003f46270 */
[----:B------:R-:W-:-:S05]  /*1a560*/  IADD3 R11, R33, 0x8, RZ ;  /* 0x00000008210b7810 */ /* 0x000fca0007ffe0ff */
[----:B------:R-:W3:Y:S01]  /*1a570*/  MUFU.TANH R8, R8 ;  /* 0x0000000800087308 */ /* 0x000ee20000002400 */
[----:B-1----:R-:W-:Y:S01]  /*1a580*/  FSEL R55, R3, -INF , !P2 ;  /* 0xff80000003377808 */ /* 0x002fe20005000000 */
[----:B------:R-:W-:Y:S01]  /*1a590*/  HMMA.16816.F32 R84, R12, R4, R84 ;  /* 0x000000040c54723c */ /* 0x000fe20000001854 */
[----:B------:R-:W-:Y:S01]  /*1a5a0*/  ISETP.GE.AND P1, PT, R11, R64, PT ;  /* 0x000000400b00720c */ /* 0x000fe20003f26270 */
[----:B------:R-:W-:-:S04]  /*1a5b0*/  VIADD R3, R33, 0x20 ;  /* 0x0000002021037836 */ /* 0x000fc80000000000 */
[----:B------:R-:W-:Y:S01]  /*1a5c0*/  MUFU.TANH R9, R9 ;  /* 0x0000000900097308 */ /* 0x000fe20000002400 */
[----:B------:R-:W-:Y:S02]  /*1a5d0*/  VIADD R5, R33, 0x9 ;  /* 0x0000000921057836 */ /* 0x000fe40000000000 */
[----:B------:R-:W-:-:S05]  /*1a5e0*/  FMUL.FTZ R21, R59, R0 ;  /* 0x000000003b157220 */ /* 0x000fca0000410000 */
[----:B------:R-:W1:Y:S01]  /*1a5f0*/  MUFU.TANH R51, R51 ;  /* 0x0000003300337308 */ /* 0x000e620000002400 */
[-C--:B------:R-:W-:Y:S01]  /*1a600*/  FMUL.FTZ R39, R56, R0.reuse ;  /* 0x0000000038277220 */ /* 0x080fe20000410000 */
[----:B------:R-:W-:Y:S01]  /*1a610*/  FMUL.FTZ R20, R58, R0 ;  /* 0x000000003a147220 */ /* 0x000fe20000410000 */
[----:B--2---:R-:W-:Y:S02]  /*1a620*/  FSEL R41, R36, -INF , !P1 ;  /* 0xff80000024297808 */ /* 0x004fe40004800000 */
[----:B------:R-:W-:-:S03]  /*1a630*/  FSEL R59, R46, -INF , !P1 ;  /* 0xff8000002e3b7808 */ /* 0x000fc60004800000 */
[----:B------:R-:W-:Y:S01]  /*1a640*/  MUFU.TANH R2, R2 ;  /* 0x0000000200027308 */ /* 0x000fe20000002400 */
[-C--:B------:R-:W-:Y:S01]  /*1a650*/  ISETP.GE.AND P1, PT, R3, R64.reuse, PT ;  /* 0x000000400300720c */ /* 0x080fe20003f26270 */
[----:B------:R-:W-:Y:S01]  /*1a660*/  VIADD R11, R33, 0x10 ;  /* 0x00000010210b7836 */ /* 0x000fe20000000000 */
[----:B------:R-:W-:Y:S01]  /*1a670*/  ISETP.GE.AND P0, PT, R5, R64, PT ;  /* 0x000000400500720c */ /* 0x000fe20003f06270 */
[----:B------:R-:W-:-:S04]  /*1a680*/  VIADD R3, R33, 0x21 ;  /* 0x0000002121037836 */ /* 0x000fc80000000000 */
[----:B------:R-:W2:Y:S01]  /*1a690*/  MUFU.TANH R16, R16 ;  /* 0x0000001000107308 */ /* 0x000ea20000002400 */
[----:B------:R-:W-:Y:S01]  /*1a6a0*/  FMUL.FTZ R10, R57, R0 ;  /* 0x00000000390a7220 */ /* 0x000fe20000410000 */
[----:B------:R-:W-:-:S06]  /*1a6b0*/  VIADD R5, R33, 0x11 ;  /* 0x0000001121057836 */ /* 0x000fcc0000000000 */
[----:B------:R-:W-:Y:S01]  /*1a6c0*/  MUFU.TANH R37, R37 ;  /* 0x0000002500257308 */ /* 0x000fe20000002400 */
[----:B---3--:R-:W-:-:S07]  /*1a6d0*/  FSEL R43, R8, -INF , !P0 ;  /* 0xff800000082b7808 */ /* 0x008fce0004000000 */
[----:B------:R-:W3:Y:S01]  /*1a6e0*/  MUFU.TANH R38, R38 ;  /* 0x0000002600267308 */ /* 0x000ee20000002400 */
[----:B------:R-:W-:Y:S02]  /*1a6f0*/  FSEL R49, R49, -INF , !P0 ;  /* 0xff80000031317808 */ /* 0x000fe40004000000 */
[-C--:B------:R-:W-:Y:S02]  /*1a700*/  ISETP.GE.AND P6, PT, R11, R64.reuse, PT ;  /* 0x000000400b00720c */ /* 0x080fe40003fc6270 */
[----:B------:R-:W-:-:S03]  /*1a710*/  ISETP.GE.AND P0, PT, R3, R64, PT ;  /* 0x000000400300720c */ /* 0x000fc60003f06270 */
[----:B------:R-:W4:Y:S01]  /*1a720*/  MUFU.TANH R44, R44 ;  /* 0x0000002c002c7308 */ /* 0x000f220000002400 */
[C---:B------:R-:W-:Y:S01]  /*1a730*/  IADD3 R3, R33.reuse, 0x28, RZ ;  /* 0x0000002821037810 */ /* 0x040fe20007ffe0ff */
[----:B------:R-:W-:Y:S01]  /*1a740*/  HMMA.16816.F32 R24, R12, R6, R24 ;  /* 0x000000060c18723c */ /* 0x000fe20000001818 */
[----:B------:R-:W-:-:S05]  /*1a750*/  ISETP.GE.AND P3, PT, R33, R64, PT ;  /* 0x000000402100720c */ /* 0x000fca0003f66270 */
[----:B------:R-:W-:Y:S01]  /*1a760*/  MUFU.TANH R39, R39 ;  /* 0x0000002700277308 */ /* 0x000fe20000002400 */
[----:B------:R-:W-:Y:S02]  /*1a770*/  ISETP.GE.AND P4, PT, R5, R64, PT ;  /* 0x000000400500720c */ /* 0x000fe40003f86270 */
[----:B-1----:R-:W-:-:S05]  /*1a780*/  FSEL R15, R51, -INF , !P6 ;  /* 0xff800000330f7808 */ /* 0x002fca0007000000 */
[----:B------:R-:W1:Y:S01]  /*1a790*/  MUFU.TANH R20, R20 ;  /* 0x0000001400147308 */ /* 0x000e620000002400 */
[----:B------:R-:W-:Y:S02]  /*1a7a0*/  FSEL R23, R9, -INF , !P6 ;  /* 0xff80000009177808 */ /* 0x000fe40007000000 */
[----:B------:R-:W-:Y:S02]  /*1a7b0*/  IADD3 R5, R33, 0x18, RZ ;  /* 0x0000001821057810 */ /* 0x000fe40007ffe0ff */
[----:B------:R-:W-:Y:S01]  /*1a7c0*/  ISETP.GE.AND P6, PT, R3, R64, PT ;  /* 0x000000400300720c */ /* 0x000fe20003fc6270 */
[----:B------:R-:W-:Y:S02]  /*1a7d0*/  VIADD R3, R33, 0x29 ;  /* 0x0000002921037836 */ /* 0x000fe40000000000 */
[----:B------:R-:W1:Y:S01]  /*1a7e0*/  MUFU.TANH R21, R21 ;  /* 0x0000001500157308 */ /* 0x000e620000002400 */
[-C--:B------:R-:W-:Y:S01]  /*1a7f0*/  FMUL.FTZ R73, R73, R0.reuse ;  /* 0x0000000049497220 */ /* 0x080fe20000410000 */
[----:B------:R-:W-:Y:S01]  /*1a800*/  FMUL.FTZ R75, R75, R0 ;  /* 0x000000004b4b7220 */ /* 0x000fe20000410000 */
[----:B--2---:R-:W-:-:S02]  /*1a810*/  FSEL R53, R16, -INF , !P3 ;  /* 0xff80000010357808 */ /* 0x004fc40005800000 */
[----:B------:R-:W-:-:S03]  /*1a820*/  FSEL R57, R2, -INF , !P3 ;  /* 0xff80000002397808 */ /* 0x000fc60005800000 */
[----:B------:R-:W2:Y:S01]  /*1a830*/  MUFU.TANH R10, R10 ;  /* 0x0000000a000a7308 */ /* 0x000ea20000002400 */
[-C--:B------:R-:W-:Y:S01]  /*1a840*/  ISETP.GE.AND P3, PT, R5, R64.reuse, PT ;  /* 0x000000400500720c */ /* 0x080fe20003f66270 */
[----:B------:R-:W-:Y:S01]  /*1a850*/  VIADD R5, R33, 0x19 ;  /* 0x0000001921057836 */ /* 0x000fe20000000000 */
[----:B---3--:R-:W-:Y:S02]  /*1a860*/  FSEL R11, R38, -INF , !P4 ;  /* 0xff800000260b7808 */ /* 0x008fe40006000000 */
[----:B------:R-:W-:Y:S02]  /*1a870*/  FSEL R7, R37, -INF , !P4 ;  /* 0xff80000025077808 */ /* 0x000fe40006000000 */
[----:B------:R-:W-:Y:S01]  /*1a880*/  ISETP.GE.AND P4, PT, R3, R64, PT ;  /* 0x000000400300720c */ /* 0x000fe20003f86270 */
[----:B------:R-:W-:Y:S01]  /*1a890*/  MUFU.TANH R183, R73 ;  /* 0x0000004900b77308 */ /* 0x000fe20000002400 */
[----:B------:R-:W-:Y:S01]  /*1a8a0*/  VIADD R3, R33, 0x30 ;  /* 0x0000003021037836 */ /* 0x000fe20000000000 */
[----:B----4-:R-:W-:-:S02]  /*1a8b0*/  FSEL R45, R44, -INF , !P2 ;  /* 0xff8000002c2d7808 */ /* 0x010fc40005000000 */
[----:B------:R-:W-:-:S04]  /*1a8c0*/  ISETP.GE.AND P2, PT, R5, R64, PT ;  /* 0x000000400500720c */ /* 0x000fc80003f46270 */
[----:B------:R-:W3:Y:S01]  /*1a8d0*/  MUFU.TANH R187, R75 ;  /* 0x0000004b00bb7308 */ /* 0x000ee20000002400 */
[----:B-1----:R-:W-:Y:S02]  /*1a8e0*/  FSEL R9, R20, -INF , !P3 ;  /* 0xff80000014097808 */ /* 0x002fe40005800000 */
[----:B------:R-:W-:Y:S02]  /*1a8f0*/  FSEL R5, R39, -INF , !P3 ;  /* 0xff80000027057808 */ /* 0x000fe40005800000 */
[----:B------:R-:W-:Y:S01]  /*1a900*/  ISETP.GE.AND P3, PT, R3, R64, PT ;  /* 0x000000400300720c */ /* 0x000fe20003f66270 */
[----:B------:R-:W-:Y:S01]  /*1a910*/  VIADD R3, R33, 0x31 ;  /* 0x0000003121037836 */ /* 0x000fe20000000000 */
[----:B------:R-:W-:Y:S01]  /*1a920*/  FSEL R13, R21, -INF , !P2 ;  /* 0xff800000150d7808 */ /* 0x000fe20005000000 */
[-C--:B------:R-:W-:Y:S01]  /*1a930*/  FMUL.FTZ R72, R72, R0.reuse ;  /* 0x0000000048487220 */ /* 0x080fe20000410000 */
[----:B------:R-:W-:Y:S01]  /*1a940*/  FMUL.FTZ R74, R74, R0 ;  /* 0x000000004a4a7220 */ /* 0x000fe20000410000 */
[----:B--2---:R-:W-:-:S02]  /*1a950*/  FSEL R21, R10, -INF , !P2 ;  /* 0xff8000000a157808 */ /* 0x004fc40005000000 */
[----:B------:R-:W-:Y:S01]  /*1a960*/  ISETP.GE.AND P2, PT, R3, R64, PT ;  /* 0x000000400300720c */ /* 0x000fe20003f46270 */
[-C--:B------:R-:W-:Y:S01]  /*1a970*/  FMUL.FTZ R31, R90, R0.reuse ;  /* 0x000000005a1f7220 */ /* 0x080fe20000410000 */
[----:B------:R-:W-:Y:S01]  /*1a980*/  IADD3 R3, R33, 0x38, RZ ;  /* 0x0000003821037810 */ /* 0x000fe20007ffe0ff */
[-C--:B------:R-:W-:Y:S01]  /*1a990*/  FMUL.FTZ R29, R91, R0.reuse ;  /* 0x000000005b1d7220 */ /* 0x080fe20000410000 */
[-C--:B------:R-:W-:Y:S01]  /*1a9a0*/  FMUL.FTZ R35, R86, R0.reuse ;  /* 0x0000000056237220 */ /* 0x080fe20000410000 */
[-C--:B------:R-:W-:Y:S01]  /*1a9b0*/  FMUL.FTZ R34, R87, R0.reuse ;  /* 0x0000000057227220 */ /* 0x080fe20000410000 */
[----:B------:R-:W-:Y:S01]  /*1a9c0*/  VIADD R33, R33, 0x39 ;  /* 0x0000003921217836 */ /* 0x000fe20000000000 */
[----:B------:R-:W-:Y:S01]  /*1a9d0*/  MUFU.TANH R199, R72 ;  /* 0x0000004800c77308 */ /* 0x000fe20000002400 */
[-C--:B------:R-:W-:Y:S01]  /*1a9e0*/  FMUL.FTZ R88, R88, R0.reuse ;  /* 0x0000000058587220 */ /* 0x080fe20000410000 */
[-C--:B------:R-:W-:Y:S01]  /*1a9f0*/  FMUL.FTZ R89, R89, R0.reuse ;  /* 0x0000000059597220 */ /* 0x080fe20000410000 */
[-C--:B------:R-:W-:Y:S01]  /*1aa00*/  FMUL.FTZ R84, R84, R0.reuse ;  /* 0x0000000054547220 */ /* 0x080fe20000410000 */
[-C--:B------:R-:W-:Y:S01]  /*1aa10*/  FMUL.FTZ R85, R85, R0.reuse ;  /* 0x0000000055557220 */ /* 0x080fe20000410000 */
[-C--:B------:R-:W-:Y:S01]  /*1aa20*/  FMUL.FTZ R24, R24, R0.reuse ;  /* 0x0000000018187220 */ /* 0x080fe20000410000 */
[-C--:B------:R-:W-:Y:S01]  /*1aa30*/  FMUL.FTZ R26, R26, R0.reuse ;  /* 0x000000001a1a7220 */ /* 0x080fe20000410000 */
[-C--:B------:R-:W-:Y:S01]  /*1aa40*/  FMUL.FTZ R25, R25, R0.reuse ;  /* 0x0000000019197220 */ /* 0x080fe20000410000 */
[----:B------:R-:W1:Y:S01]  /*1aa50*/  MUFU.TANH R191, R74 ;  /* 0x0000004a00bf7308 */ /* 0x000e620000002400 */
[----:B------:R-:W-:Y:S01]  /*1aa60*/  FMUL.FTZ R27, R27, R0 ;  /* 0x000000001b1b7220 */ /* 0x000fe20000410000 */
[----:B---3--:R-:W-:-:S02]  /*1aa70*/  FSEL R187, R187, -INF , !P0 ;  /* 0xff800000bbbb7808 */ /* 0x008fc40004000000 */
[----:B------:R-:W-:Y:S02]  /*1aa80*/  FSEL R183, R183, -INF , !P0 ;  /* 0xff800000b7b77808 */ /* 0x000fe40004000000 */
[----:B------:R-:W-:Y:S02]  /*1aa90*/  ISETP.GE.AND P0, PT, R33, R64, PT ;  /* 0x000000402100720c */ /* 0x000fe40003f06270 */
[----:B------:R-:W-:Y:S08]  /*1aaa0*/  MUFU.TANH R197, R88 ;  /* 0x0000005800c57308 */ /* 0x000ff00000002400 */
[----:B------:R-:W-:Y:S08]  /*1aab0*/  MUFU.TANH R185, R89 ;  /* 0x0000005900b97308 */ /* 0x000ff00000002400 */
[----:B------:R-:W2:Y:S08]  /*1aac0*/  MUFU.TANH R31, R31 ;  /* 0x0000001f001f7308 */ /* 0x000eb00000002400 */
[----:B------:R-:W3:Y:S08]  /*1aad0*/  MUFU.TANH R29, R29 ;  /* 0x0000001d001d7308 */ /* 0x000ef00000002400 */
[----:B------:R-:W-:Y:S08]  /*1aae0*/  MUFU.TANH R195, R84 ;  /* 0x0000005400c37308 */ /* 0x000ff00000002400 */
[----:B------:R-:W-:Y:S08]  /*1aaf0*/  MUFU.TANH R196, R85 ;  /* 0x0000005500c47308 */ /* 0x000ff00000002400 */
[----:B------:R-:W4:Y:S08]  /*1ab00*/  MUFU.TANH R35, R35 ;  /* 0x0000002300237308 */ /* 0x000f300000002400 */
[----:B------:R-:W4:Y:S08]  /*1ab10*/  MUFU.TANH R34, R34 ;  /* 0x0000002200227308 */ /* 0x000f300000002400 */
[----:B------:R-:W-:Y:S08]  /*1ab20*/  MUFU.TANH R194, R24 ;  /* 0x0000001800c27308 */ /* 0x000ff00000002400 */
[----:B------:R-:W4:Y:S08]  /*1ab30*/  MUFU.TANH R33, R26 ;  /* 0x0000001a00217308 */ /* 0x000f300000002400 */
[----:B------:R-:W4:Y:S08]  /*1ab40*/  MUFU.TANH R32, R27 ;  /* 0x0000001b00207308 */ /* 0x000f300000002400 */
[----:B------:R-:W4:Y:S01]  /*1ab50*/  MUFU.TANH R192, R25 ;  /* 0x0000001900c07308 */ /* 0x000f220000002400 */
[----:B-1----:R-:W-:-:S02]  /*1ab60*/  FSEL R191, R191, -INF , !P1 ;  /* 0xff800000bfbf7808 */ /* 0x002fc40004800000 */
        /* <DEDUP_REMOVED lines=12> */
[----:B--2---:R-:W-:Y:S01]  /*1ac30*/  FSEL R31, R31, -INF , !P6 ;  /* 0xff8000001f1f7808 */ /* 0x004fe20007000000 */
[C---:B------:R-:W-:Y:S01]  /*1ac40*/  VIADD R210, R222.reuse, 0x4000 ;  /* 0x00004000ded27836 */ /* 0x040fe20000000000 */
[----:B------:R-:W-:Y:S01]  /*1ac50*/  FSEL R197, R197, -INF , !P6 ;  /* 0xff800000c5c57808 */ /* 0x000fe20007000000 */
[C---:B------:R-:W-:Y:S01]  /*1ac60*/  VIADD R209, R222.reuse, 0x4800 ;  /* 0x00004800ded17836 */ /* 0x040fe20000000000 */
[----:B---3--:R-:W-:Y:S01]  /*1ac70*/  FSEL R29, R29, -INF , !P4 ;  /* 0xff8000001d1d7808 */ /* 0x008fe20006000000 */
        /* <DEDUP_REMOVED lines=79> */
.L_x_2279:
[----:B------:R-:W2:Y:S02]  /*1b170*/  LD.E R3, desc[UR6][R18.64+0x38] ;  /* 0x0000380612037980 */ /* 0x000ea4000c101900 */
[----:B--2---:R-:W-:-:S04]  /*1b180*/  LEA R3, -R3, RZ, 0x6 ;  /* 0x000000ff03037211 */ /* 0x004fc800078e31ff */
[----:B------:R-:W-:Y:S02]  /*1b190*/  SHF.R.S32.HI R0, RZ, 0x1f, R3 ;  /* 0x0000001fff007819 */ /* 0x000fe40000011403 */
.L_x_2280:
[----:B------:R-:W-:Y:S05]  /*1b1a0*/  BSYNC B0 ;  /* 0x0000000000007941 */ /* 0x000fea0003800000 */
.L_x_2278:
        /* <DEDUP_REMOVED lines=127> */
.L_x_2277:
[----:B------:R-:W-:Y:S05]  /*1b9a0*/  BSYNC B1 ;  /* 0x0000000000017941 */ /* 0x000fea0003800000 */
.L_x_2276:
        /* <DEDUP_REMOVED lines=71> */
[-C--:B------:R-:W-:Y:S01]  /*1be20*/  FFMA.FTZ R174, R43, R193.reuse, -R190 ;  /* 0x000000c12bae7223 */ /* 0x080fe200000108be */
[----:B------:R-:W-:Y:S01]  /*1be30*/  LDSM.16.MT88.4 R48, [R228+0x12000] ;  /* 0x01200000e430783b */ /* 0x000fe20000004200 */
[-CC-:B------:R-:W-:Y:S01]  /*1be40*/  FFMA.FTZ R170, R7, R193.reuse, -R198.reuse ;  /* 0x000000c107aa7223 */ /* 0x180fe200000108c6 */
[-C--:B------:R-:W-:Y:S01]  /*1be50*/  FFMA.FTZ R169, R5, R193.reuse, -R198 ;  /* 0x000000c105a97223 */ /* 0x080fe200000108c6 */
[----:B------:R-:W-:Y:S01]  /*1be60*/  MUFU.EX2 R179, R179 ;  /* 0x000000b300b37308 */ /* 0x000fe20000000800 */
[----:B------:R-:W1:Y:S01]  /*1be70*/  LDSM.16.MT88.4 R40, [R229+0x12000] ;  /* 0x01200000e528783b */ /* 0x000e620000004200 */
[-CC-:B------:R-:W-:Y:S01]  /*1be80*/  FFMA.FTZ R166, R11, R193.reuse, -R190.reuse ;  /* 0x000000c10ba67223 */ /* 0x180fe200000108be */
[-C--:B------:R-:W-:Y:S01]  /*1be90*/  FFMA.FTZ R167, R9, R193.reuse, -R190 ;  /* 0x000000c109a77223 */ /* 0x080fe200000108be */
[-CC-:B------:R-:W-:Y:S01]  /*1bea0*/  FFMA.FTZ R173, R23, R193.reuse, -R198.reuse ;  /* 0x000000c117ad7223 */ /* 0x180fe200000108c6 */
[----:B------:R-:W2:Y:S01]  /*1beb0*/  LDSM.16.MT88.4 R4, [R226+0x16000] ;  /* 0x01600000e204783b */ /* 0x000ea20000004200 */
[-C--:B------:R-:W-:Y:S01]  /*1bec0*/  FFMA.FTZ R2, R21, R193.reuse, -R198 ;  /* 0x000000c115027223 */ /* 0x080fe200000108c6 */
[-CC-:B------:R-:W-:Y:S01]  /*1bed0*/  FFMA.FTZ R171, R15, R193.reuse, -R190.reuse ;  /* 0x000000c10fab7223 */ /* 0x180fe200000108be */
[----:B------:R-:W3:Y:S01]  /*1bee0*/  MUFU.EX2 R176, R176 ;  /* 0x000000b000b07308 */ /* 0x000ee20000000800 */
[----:B------:R-:W4:Y:S01]  /*1bef0*/  LDSM.16.MT88.4 R8, [R228+0x10800] ;  /* 0x01080000e408783b */ /* 0x000f220000004200 */
[-CC-:B------:R-:W-:Y:S01]  /*1bf00*/  FFMA.FTZ R0, R13, R193.reuse, -R190.reuse ;  /* 0x000000c10d007223 */ /* 0x180fe200000108be */
[-C--:B------:R-:W-:Y:S01]  /*1bf10*/  FFMA.FTZ R184, R191, R193.reuse, -R190 ;  /* 0x000000c1bfb87223 */ /* 0x080fe200000108be */
[-CC-:B------:R-:W-:Y:S01]  /*1bf20*/  FFMA.FTZ R180, R199, R193.reuse, -R198.reuse ;  /* 0x000000c1c7b47223 */ /* 0x180fe200000108c6 */
[----:B------:R-:W5:Y:S01]  /*1bf30*/  LDSM.16.MT88.4 R20, [R227+0x10800] ;  /* 0x01080000e314783b */ /* 0x000f620000004200 */
[-CC-:B------:R-:W-:Y:S01]  /*1bf40*/  FFMA.FTZ R183, R183, R193.reuse, -R198.reuse ;  /* 0x000000c1b7b77223 */ /* 0x180fe200000108c6 */
[-CC-:B------:R-:W-:Y:S01]  /*1bf50*/  FFMA.FTZ R182, R197, R193.reuse, -R198.reuse ;  /* 0x000000c1c5b67223 */ /* 0x180fe200000108c6 */
[----:B------:R-:W-:Y:S01]  /*1bf60*/  MUFU.EX2 R175, R175 ;  /* 0x000000af00af7308 */ /* 0x000fe20000000800 */
[----:B------:R-:W5:Y:S01]  /*1bf70*/  LDSM.16.MT88.4 R12, [R226+0x10800] ;  /* 0x01080000e20c783b */ /* 0x000f620000004200 */
[-C--:B------:R-:W-:Y:S01]  /*1bf80*/  FFMA.FTZ R185, R185, R193.reuse, -R198 ;  /* 0x000000c1b9b97223 */ /* 0x080fe200000108c6 */
[-CC-:B------:R-:W-:Y:S01]  /*1bf90*/  FFMA.FTZ R187, R187, R193.reuse, -R190.reuse ;  /* 0x000000c1bbbb7223 */ /* 0x180fe200000108be */
[-CC-:B------:R-:W-:Y:S01]  /*1bfa0*/  FFMA.FTZ R186, R31, R193.reuse, -R190.reuse ;  /* 0x000000c11fba7223 */ /* 0x180fe200000108be */
[-C--:B------:R-:W-:Y:S01]  /*1bfb0*/  FFMA.FTZ R191, R29, R193.reuse, -R190 ;  /* 0x000000c11dbf7223 */ /* 0x080fe200000108be */
[--C-:B------:R-:W-:Y:S01]  /*1bfc0*/  FFMA.FTZ R251, R192, R193, -R198.reuse ;  /* 0x000000c1c0fb7223 */ /* 0x100fe200000108c6 */
[----:B------:R-:W-:Y:S01]  /*1bfd0*/  LDSM.16.MT88.4 R28, [R228+0x13000] ;  /* 0x01300000e41c783b */ /* 0x000fe20000004200 */
[----:B------:R-:W1:Y:S01]  /*1bfe0*/  MUFU.EX2 R172, R172 ;  /* 0x000000ac00ac7308 */ /* 0x000e620000000800 */
[----:B---3--:R-:W-:Y:S01]  /*1bff0*/  F2FP.F16.F32.PACK_AB R128, R176, R179 ;  /* 0x000000b3b080723e */ /* 0x008fe200000000ff */
        /* <DEDUP_REMOVED lines=35> */
[----:B------:R-:W4:Y:S01]  /*1c230*/  MUFU.EX2 R0, R0 ;  /* 0x0000000000007308 */ /* 0x000f220000000800 */
        /* <DEDUP_REMOVED lines=48> */
[----:B----4-:R-:W-:Y:S01]  /*1c540*/  F2FP.F16.F32.PACK_AB R7, R0, R167 ;  /* 0x000000a70007723e */ /* 0x010fe200000000ff */
        /* <DEDUP_REMOVED lines=170> */
.L_x_2290:
        /* <DEDUP_REMOVED lines=80> */
.L_x_2283:
[----:B--2---:R-:W-:Y:S02]  /*1d4f0*/  R2UR UR4, R170 ;  /* 0x00000000aa0472ca */ /* 0x004fe400000e0000 */
[----:B------:R-:W-:Y:S11]  /*1d500*/  R2UR UR5, R171 ;  /* 0x00000000ab0572ca */ /* 0x000ff600000e0000 */
[----:B------:R-:W-:Y:S02]  /*1d510*/  @!UPT UIADD3 URZ, URZ, URZ, URZ ;  /* 0x0000003f3f3ff290 */ /* 0x000fe4000fffe03f */
[----:B-1----:R-:W2:Y:S02]  /*1d520*/  LD.E R8, desc[UR4][R2.64+0x40] ;  /* 0x0000400402087980 */ /* 0x002ea4000c101900 */
[----:B--2---:R-:W-:Y:S05]  /*1d530*/  IMAD.U32 R8, R8, -0x40, RZ ;  /* 0xffffffc008087824 */ /* 0x004fea00078e00ff */
[----:B------:R-:W-:Y:S02]  /*1d540*/  SHF.R.S32.HI R6, RZ, 0x1f, R8 ;  /* 0x0000001fff067819 */ /* 0x000fe40000011408 */
.L_x_2284:
[----:B------:R-:W-:Y:S05]  /*1d550*/  BSYNC B0 ;  /* 0x0000000000007941 */ /* 0x000fea0003800000 */
.L_x_2282:
[----:B------:R1:W-:Y:S01]  /*1d560*/  STL.64 [R1], R36 ;  /* 0x0000002401007387 */ /* 0x0003e20000100a00 */
[C---:B------:R-:W-:Y:S01]  /*1d570*/  LOP3.LUT P6, RZ, R245.reuse, 0x1, RZ, 0xc0, !PT ;  /* 0x00000001f5ff7812 */ /* 0x040fe200078cc0ff */
[----:B------:R-:W-:Y:S01]  /*1d580*/  BSSY B1, `(.L_x_2285) ;  /* 0x0000282000017945 */ /* 0x000fe20003800000 */
[C---:B------:R-:W-:Y:S02]  /*1d590*/  LOP3.LUT P5, RZ, R245.reuse, 0x2, RZ, 0xc0, !PT ;  /* 0x00000002f5ff7812 */ /* 0x040fe400078ac0ff */
[C---:B------:R-:W-:Y:S02]  /*1d5a0*/  LOP3.LUT P4, RZ, R245.reuse, 0x4, RZ, 0xc0, !PT ;  /* 0x00000004f5ff7812 */ /* 0x040fe4000788c0ff */
[----:B------:R-:W-:Y:S02]  /*1d5b0*/  LOP3.LUT P3, RZ, R245, 0x8, RZ, 0xc0, !PT ;  /* 0x00000008f5ff7812 */ /* 0x000fe4000786c0ff */
[----:B------:R-:W-:Y:S05]  /*1d5c0*/  IADD3 R7, P0, R8, R230, RZ ;  /* 0x000000e608077210 */ /* 0x000fea0007f1e0ff */
[C---:B------:R-:W-:Y:S02]  /*1d5d0*/  @P6 R2UR UR4, R170.reuse ;  /* 0x00000000aa0462ca */ /* 0x040fe400000e0000 */
[-C--:B------:R-:W-:Y:S02]  /*1d5e0*/  @P5 LEA R12, P2, R7, R188.reuse, 0x1 ;  /* 0x000000bc070c5211 */ /* 0x080fe400078408ff */
[C---:B------:R-:W-:Y:S02]  /*1d5f0*/  @P6 R2UR UR5, R171.reuse ;  /* 0x00000000ab0562ca */ /* 0x040fe400000e0000 */
[C---:B------:R-:W-:Y:S02]  /*1d600*/  @P5 R2UR UR10, R170.reuse ;  /* 0x00000000aa0a52ca */ /* 0x040fe400000e0000 */
[C---:B------:R-:W-:Y:S02]  /*1d610*/  @P5 R2UR UR11, R171.reuse ;  /* 0x00000000ab0b52ca */ /* 0x040fe400000e0000 */
[----:B------:R-:W-:Y:S02]  /*1d620*/  @P3 R2UR UR14, R170 ;  /* 0x00000000aa0e32ca */ /* 0x000fe400000e0000 */
[----:B------:R-:W-:Y:S02]  /*1d630*/  @P3 R2UR UR15, R171 ;  /* 0x00000000ab0f32ca */ /* 0x000fe400000e0000 */
[-C--:B-1----:R-:W-:Y:S02]  /*1d640*/  LEA R36, P1, R8, R188.reuse, 0x1 ;  /* 0x000000bc08247211 */ /* 0x082fe400078208ff */
[----:B------:R-:W-:Y:S02]  /*1d650*/  @P6 R2UR UR12, R170 ;  /* 0x00000000aa0c62ca */ /* 0x000fe400000e0000 */
[-C--:B------:R-:W-:Y:S01]  /*1d660*/  LEA.HI.X R37, R8, R189.reuse, R6, 0x1, P1 ;  /* 0x000000bd08257211 */ /* 0x080fe200008f0c06 */
[--C-:B------:R-:W-:Y:S01]  /*1d670*/  IMAD.X R6, R6, 0x1, R231.reuse, P0 ;  /* 0x0000000106067824 */ /* 0x100fe200000e06e7 */
        /* <DEDUP_REMOVED lines=9> */
[C---:B------:R-:W-:Y:S02]  /*1d710*/  @P3 LEA R8, P0, R7.reuse, R188, 0x1 ;  /* 0x000000bc07083211 */ /* 0x040fe400078008ff */
[C---:B------:R-:W-:Y:S02]  /*1d720*/  IADD3 R5, P2, R7.reuse, R230, RZ ;  /* 0x000000e607057210 */ /* 0x040fe40007f5e0ff */
[CCC-:B------:R-:W-:Y:S02]  /*1d730*/  @P4 LEA.HI.X R11, R7.reuse, R189.reuse, R6.reuse, 0x1, P1 ;  /* 0x000000bd070b4211 */ /* 0x1c0fe400008f0c06 */
[-C--:B------:R-:W-:Y:S01]  /*1d740*/  @P3 LEA.HI.X R9, R7, R189.reuse, R6, 0x1, P0 ;  /* 0x000000bd07093211 */ /* 0x080fe200000f0c06 */
[--C-:B------:R-:W-:Y:S01]  /*1d750*/  IMAD.X R6, R6, 0x1, R231.reuse, P2 ;  /* 0x0000000106067824 */ /* 0x100fe200010e06e7 */
[CC--:B------:R-:W-:Y:S02]  /*1d760*/  @P6 LEA R22, P0, R5.reuse, R188.reuse, 0x1 ;  /* 0x000000bc05166211 */ /* 0x0c0fe400078008ff */
[CC--:B------:R-:W-:Y:S02]  /*1d770*/  @P5 LEA R20, P2, R5.reuse, R188.reuse, 0x1 ;  /* 0x000000bc05145211 */ /* 0x0c0fe400078408ff */
[CCC-:B------:R-:W-:Y:S02]  /*1d780*/  @P6 LEA.HI.X R23, R5.reuse, R189.reuse, R6.reuse, 0x1, P0 ;  /* 0x000000bd05176211 */ /* 0x1c0fe400000f0c06 */
[CCC-:B------:R-:W-:Y:S02]  /*1d790*/  @P5 LEA.HI.X R21, R5.reuse, R189.reuse, R6.reuse, 0x1, P2 ;  /* 0x000000bd05155211 */ /* 0x1c0fe400010f0c06 */
[CC--:B------:R-:W-:Y:S02]  /*1d7a0*/  @P4 LEA R18, P1, R5.reuse, R188.reuse, 0x1 ;  /* 0x000000bc05124211 */ /* 0x0c0fe400078208ff */
[C---:B------:R-:W-:Y:S02]  /*1d7b0*/  @P3 LEA R16, P0, R5.reuse, R188, 0x1 ;  /* 0x000000bc05103211 */ /* 0x040fe400078008ff */
[C---:B------:R-:W-:Y:S02]  /*1d7c0*/  IADD3 R4, P2, R5.reuse, R230, RZ ;  /* 0x000000e605047210 */ /* 0x040fe40007f5e0ff */
[CCC-:B------:R-:W-:Y:S02]  /*1d7d0*/  @P4 LEA.HI.X R19, R5.reuse, R189.reuse, R6.reuse, 0x1, P1 ;  /* 0x000000bd05134211 */ /* 0x1c0fe400008f0c06 */
[-C--:B------:R-:W-:Y:S01]  /*1d7e0*/  @P3 LEA.HI.X R17, R5, R189.reuse, R6, 0x1, P0 ;  /* 0x000000bd05113211 */ /* 0x080fe200000f0c06 */
[----:B------:R-:W-:Y:S01]  /*1d7f0*/  IMAD.X R6, R6, 0x1, R231, P2 ;  /* 0x0000000106067824 */ /* 0x000fe200010e06e7 */
[CC--:B------:R-:W-:Y:S01]  /*1d800*/  @P6 LEA R24, P0, R4.reuse, R188.reuse, 0x1 ;  /* 0x000000bc04186211 */ /* 0x0c0fe200078008ff */
[--C-:B------:R-:W-:Y:S01]  /*1d810*/  @P5 IMAD.MOV.U32 R5, RZ, RZ, R37.reuse ;  /* 0x000000ffff055224 */ /* 0x100fe200078e0025 */
[CC--:B------:R-:W-:Y:S02]  /*1d820*/  @P5 LEA R30, P2, R4.reuse, R188.reuse, 0x1 ;  /* 0x000000bc041e5211 */ /* 0x0c0fe400078408ff */
[CC--:B------:R-:W-:Y:S02]  /*1d830*/  @P4 LEA R28, P1, R4.reuse, R188.reuse, 0x1 ;  /* 0x000000bc041c4211 */ /* 0x0c0fe400078208ff */
[CCC-:B------:R-:W-:Y:S02]  /*1d840*/  @P6 LEA.HI.X R25, R4.reuse, R189.reuse, R6.reuse, 0x1, P0 ;  /* 0x000000bd04196211 */ /* 0x1c0fe400000f0c06 */
[C---:B------:R-:W-:Y:S02]  /*1d850*/  @P3 LEA R188, P0, R4.reuse, R188, 0x1 ;  /* 0x000000bc04bc3211 */ /* 0x040fe400078008ff */
[CCC-:B------:R-:W-:Y:S02]  /*1d860*/  @P5 LEA.HI.X R31, R4.reuse, R189.reuse, R6.reuse, 0x1, P2 ;  /* 0x000000bd041f5211 */ /* 0x1c0fe400010f0c06 */
[CCC-:B------:R-:W-:Y:S02]  /*1d870*/  @P4 LEA.HI.X R29, R4.reuse, R189.reuse, R6.reuse, 0x1, P1 ;  /* 0x000000bd041d4211 */ /* 0x1c0fe400008f0c06 */
[----:B------:R-:W-:Y:S01]  /*1d880*/  @P3 LEA.HI.X R189, R4, R189, R6, 0x1, P0 ;  /* 0x000000bd04bd3211 */ /* 0x000fe200000f0c06 */
[--C-:B------:R-:W-:Y:S01]  /*1d890*/  @P5 IMAD.MOV.U32 R4, RZ, RZ, R36.reuse ;  /* 0x000000ffff045224 */ /* 0x100fe200078e0024 */
[C---:B------:R-:W-:Y:S02]  /*1d8a0*/  @P4 R2UR UR4, R170.reuse ;  /* 0x00000000aa0442ca */ /* 0x040fe400000e0000 */
[C---:B------:R-:W-:Y:S02]  /*1d8b0*/  @P4 R2UR UR5, R171.reuse ;  /* 0x00000000ab0542ca */ /* 0x040fe400000e0000 */
[----:B------:R-:W-:Y:S01]  /*1d8c0*/  @!PT LDS RZ, [RZ] ;  /* 0x00000000fffff984 */ /* 0x000fe20000000800 */
[----:B------:R-:W-:Y:S01]  /*1d8d0*/  @!PT LDS RZ, [RZ] ;  /* 0x00000000fffff984 */ /* 0x000fe20000000800 */
[----:B------:R-:W-:Y:S01]  /*1d8e0*/  @!PT LDS RZ, [RZ] ;  /* 0x00000000fffff984 */ /* 0x000fe20000000800 */
[----:B------:R1:W-:Y:S01]  /*1d8f0*/  @P5 LDGSTS.E.BYPASS.LTC128B.128 [R244+0x12000], desc[UR10][R4.64+0x80] ;  /* 0x1200008004f45fae */ /* 0x0003e2000b901d4a */
[C---:B------:R-:W-:Y:S02]  /*1d900*/  @P6 R2UR UR13, R171.reuse ;  /* 0x00000000ab0d62ca */ /* 0x040fe400000e0000 */
[C---:B------:R-:W-:Y:S01]  /*1d910*/  @P3 R2UR UR16, R170.reuse ;  /* 0x00000000aa1032ca */ /* 0x040fe200000e0000 */
[----:B------:R-:W-:Y:S01]  /*1d920*/  @!P5 STS.128 [R244+0x12000], RZ ;  /* 0x012000fff400d388 */ /* 0x000fe20000000c00 */
[----:B------:R-:W-:Y:S02]  /*1d930*/  @P3 R2UR UR17, R171 ;  /* 0x00000000ab1132ca */ /* 0x000fe400000e0000 */
[----:B------:R-:W-:Y:S01]  /*1d940*/  ISETP.GT.AND P0, PT, R247, R234, PT ;  /* 0x000000eaf700720c */ /* 0x000fe20003f04270 */
[--C-:B-1----:R-:W-:Y:S02]  /*1d950*/  @P4 IMAD.MOV.U32 R4, RZ, RZ, R36.reuse ;  /* 0x000000ffff044224 */ /* 0x102fe400078e0024 */
[--C-:B------:R-:W-:Y:S05]  /*1d960*/  @P4 IMAD.MOV.U32 R5, RZ, RZ, R37.reuse ;  /* 0x000000ffff054224 */ /* 0x100fea00078e0025 */
[----:B------:R-:W-:Y:S01]  /*1d970*/  @!PT LDS RZ, [RZ] ;  /* 0x00000000fffff984 */ /* 0x000fe20000000800 */
[----:B------:R-:W-:Y:S01]  /*1d980*/  @!PT LDS RZ, [RZ] ;  /* 0x00000000fffff984 */ /* 0x000fe20000000800 */
[----:B------:R-:W-:Y:S01]  /*1d990*/  @!PT LDS RZ, [RZ] ;  /* 0x00000000fffff984 */ /* 0x000fe20000000800 */
[----:B------:R1:W-:Y:S04]  /*1d9a0*/  @P4 LDGSTS.E.BYPASS.LTC128B.128 [R244+0x14000], desc[UR4][R4.64+0x100] ;  /* 0x1400010004f44fae */ /* 0x0003e8000b901d44 */
[----:B------:R-:W-:Y:S01]  /*1d9b0*/  @!P4 STS.128 [R244+0x14000], RZ ;  /* 0x014000fff400c388 */ /* 0x000fe20000000c00 */
[--C-:B-1----:R-:W-:Y:S02]  /*1d9c0*/  @P3 IMAD.MOV.U32 R4, RZ, RZ, R36.reuse ;  /* 0x000000ffff043224 */ /* 0x102fe400078e0024 */
[--C-:B------:R-:W-:Y:S05]  /*1d9d0*/  @P3 IMAD.MOV.U32 R5, RZ, RZ, R37.reuse ;  /* 0x000000ffff053224 */ /* 0x100fea00078e0025 */
        /* <DEDUP_REMOVED lines=24> */
[C---:B------:R-:W-:Y:S02]  /*1db60*/  @P6 R2UR UR14, R170.reuse ;  /* 0x00000000aa0e62ca */ /* 0x040fe400000e0000 */
[C---:B------:R-:W-:Y:S01]  /*1db70*/  @P6 R2UR UR15, R171.reuse ;  /* 0x00000000ab0f62ca */ /* 0x040fe200000e0000 */
[----:B------:R-:W-:Y:S04]  /*1db80*/  @!P3 STS.128 [R244+0x16800], RZ ;  /* 0x016800fff400b388 */ /* 0x000fe80000000c00 */
        /* <DEDUP_REMOVED lines=52> */
[----:B------:R-:W3:Y:S04]  /*1ded0*/  LDSM.16.M88.4 R164, [R224+0x9800] ;  /* 0x00980000e0a4783b */ /* 0x000ee80000000200 */
[----:B------:R-:W0:Y:S04]  /*1dee0*/  LDGDEPBAR ;  /* 0x00000000000079af */ /* 0x000e280000000000 */
[----:B------:R-:W-:Y:S04]  /*1def0*/  LDSM.16.M88.4 R172, [R223] ;  /* 0x00000000dfac783b */ /* 0x000fe80000000200 */
[----:B------:R-:W3:Y:S04]  /*1df00*/  LDSM.16.M88.4 R176, [R222] ;  /* 0x00000000deb0783b */ /* 0x000ee80000000200 */
[----:B------:R-:W3:Y:S04]  /*1df10*/  LDSM.16.M88.4 R180, [R218] ;  /* 0x00000000dab4783b */ /* 0x000ee80000000200 */
[----:B------:R-:W3:Y:S04]  /*1df20*/  LDSM.16.M88.4 R184, [R217] ;  /* 0x00000000d9b8783b */ /* 0x000ee80000000200 */
        /* <DEDUP_REMOVED lines=11> */
[C---:B------:R-:W-:Y:S06]  /*1dfe0*/  HMMA.16816.F32 R28, R32.reuse, R164, RZ ;  /* 0x000000a4201c723c */ /* 0x040fec00000018ff */
[----:B------:R-:W-:Y:S01]  /*1dff0*/  HMMA.16816.F32 R32, R32, R166, RZ ;  /* 0x000000a62020723c */ /* 0x000fe200000018ff */
        /* <DEDUP_REMOVED lines=8> */
[C---:B------:R-:W-:Y:S01]  /*1e080*/  HMMA.16816.F32 R24, R172.reuse, R186, R24 ;  /* 0x000000baac18723c */ /* 0x040fe20000001818 */
[----:B------:R-:W3:Y:S05]  /*1e090*/  LDSM.16.M88.4 R184, [R220] ;  /* 0x00000000dcb8783b */ /* 0x000eea0000000200 */
        /* <DEDUP_REMOVED lines=10> */
[C---:B------:R-:W-:Y:S06]  /*1e140*/  HMMA.16816.F32 R20, R192.reuse, R176, R20 ;  /* 0x000000b0c014723c */ /* 0x040fec0000001814 */
[C---:B------:R-:W-:Y:S01]  /*1e150*/  HMMA.16816.F32 R24, R192.reuse, R178, R24 ;  /* 0x000000b2c018723c */ /* 0x040fe20000001818 */
[----:B------:R-:W3:Y:S05]  /*1e160*/  LDSM.16.M88.4 R176, [R224+0xa000] ;  /* 0x00a00000e0b0783b */ /* 0x000eea0000000200 */
[C---:B------:R-:W-:Y:S06]  /*1e170*/  HMMA.16816.F32 R28, R192.reuse, R180, R28 ;  /* 0x000000b4c01c723c */ /* 0x040fec000000181c */
[----:B------:R-:W-:Y:S01]  /*1e180*/  HMMA.16816.F32 R32, R192, R182, R32 ;  /* 0x000000b6c020723c */ /* 0x000fe20000001820 */
[----:B------:R-:W3:Y:S04]  /*1e190*/  LDSM.16.M88.4 R180, [R224+0xa800] ;  /* 0x00a80000e0b4783b */ /* 0x000ee80000000200 */
[----:B------:R-:W3:Y:S01]  /*1e1a0*/  LDSM.16.M88.4 R192, [R224+0xb000] ;  /* 0x00b00000e0c0783b */ /* 0x000ee20000000200 */
[C---:B------:R-:W-:Y:S06]  /*1e1b0*/  HMMA.16816.F32 R4, R184.reuse, R200, R4 ;  /* 0x000000c8b804723c */ /* 0x040fec0000001804 */
[C---:B------:R-:W-:Y:S01]  /*1e1c0*/  HMMA.16816.F32 R8, R184.reuse, R202, R8 ;  /* 0x000000cab808723c */ /* 0x040fe20000001808 */
[----:B------:R-:W3:Y:S05]  /*1e1d0*/  LDSM.16.M88.4 R200, [R224+0xb800] ;  /* 0x00b80000e0c8783b */ /* 0x000eea0000000200 */
        /* <DEDUP_REMOVED lines=13> */
[C---:B------:R-:W-:Y:S06]  /*1e2b0*/  HMMA.16816.F32 R12, R164.reuse, R180, R12 ;  /* 0x000000b4a40c723c */ /* 0x040fec000000180c */
        /* <DEDUP_REMOVED lines=22> */
[C---:B------:R-:W-:Y:S06]  /*1e420*/  HMMA.16816.F32 R4, R180.reuse, R192, R4 ;  /* 0x000000c0b404723c */ /* 0x040fec0000001804 */
[C---:B------:R-:W-:Y:S01]  /*1e430*/  HMMA.16816.F32 R8, R180.reuse, R194, R8 ;  /* 0x000000c2b408723c */ /* 0x040fe20000001808 */
[----:B------:R-:W2:Y:S05]  /*1e440*/  LDSM.16.M88.4 R192, [R215+0x3800] ;  /* 0x00380000d7c0783b */ /* 0x000eaa0000000200 */
        /* <DEDUP_REMOVED lines=19> */
[C---:B------:R-:W-:Y:S06]  /*1e580*/  HMMA.16816.F32 R28, R196.reuse, R192, R28 ;  /* 0x000000c0c41c723c */ /* 0x040fec000000181c */
        /* <DEDUP_REMOVED lines=11> */
[----:B------:R-:W1:Y:S05]  /*1e640*/  LDSM.16.M88.4 R188, [R219+0xc000] ;  /* 0x00c00000dbbc783b */ /* 0x000e6a0000000200 */
        /* <DEDUP_REMOVED lines=17> */
[C---:B------:R-:W-:Y:S06]  /*1e760*/  HMMA.16816.F32 R4, R184.reuse, R188, R4 ;  /* 0x000000bcb804723c */ /* 0x040fec0000001804 */
        /* <DEDUP_REMOVED lines=24> */
[----:B------:R-:W4:Y:S01]  /*1e8f0*/  LDSM.16.M88.4 R180, [R204] ;  /* 0x00000000ccb4783b */ /* 0x000f220000000200 */
[C---:B------:R-:W-:Y:S06]  /*1e900*/  HMMA.16816.F32 R4, R188.reuse, R196, R4 ;  /* 0x000000c4bc04723c */ /* 0x040fec0000001804 */
[C---:B------:R-:W-:Y:S01]  /*1e910*/  HMMA.16816.F32 R8, R188.reuse, R198, R8 ;  /* 0x000000c6bc08723c */ /* 0x040fe20000001808 */
[----:B------:R-:W4:Y:S05]  /*1e920*/  LDSM.16.M88.4 R196, [R168] ;  /* 0x00000000a8c4783b */ /* 0x000f2a0000000200 */
        /* <DEDUP_REMOVED lines=21> */
[----:B------:R-:W4:Y:S05]  /*1ea80*/  LDSM.16.M88.4 R164, [R215+0x6800] ;  /* 0x00680000d7a4783b */ /* 0x000f2a0000000200 */
        /* <DEDUP_REMOVED lines=10> */
[C---:B------:R-:W-:Y:S06]  /*1eb30*/  HMMA.16816.F32 R12, R188.reuse, R164, R12 ;  /* 0x000000a4bc0c723c */ /* 0x040fec000000180c */
[C---:B------:R-:W-:Y:S06]  /*1eb40*/  HMMA.16816.F32 R16, R188.reuse, R166, R16 ;  /* 0x000000a6bc10723c */ /* 0x040fec0000001810 */
[-C--:B------:R-:W-:Y:S01]  /*1eb50*/  FMUL.FTZ R181, R4, R246.reuse ;  /* 0x000000f604b57220 */ /* 0x080fe20000410000 */
[-C--:B------:R-:W-:Y:S01]  /*1eb60*/  FMUL.FTZ R194, R5, R246.reuse ;  /* 0x000000f605c27220 */ /* 0x080fe20000410000 */
[-C--:B------:R-:W-:Y:S03]  /*1eb70*/  FMUL.FTZ R192, R6, R246.reuse ;  /* 0x000000f606c07220 */ /* 0x080fe60000410000 */
[-C--:B------:R-:W-:Y:S01]  /*1eb80*/  FMUL.FTZ R203, R7, R246.reuse ;  /* 0x000000f607cb7220 */ /* 0x080fe20000410000 */
[----:B------:R-:W1:Y:S01]  /*1eb90*/  MUFU.TANH R181, R181 ;  /* 0x000000b500b57308 */ /* 0x000e620000002400 */
[-C--:B------:R-:W-:Y:S01]  /*1eba0*/  FMUL.FTZ R8, R8, R246.reuse ;  /* 0x000000f608087220 */ /* 0x080fe20000410000 */
[-C--:B------:R-:W-:Y:S01]  /*1ebb0*/  FMUL.FTZ R9, R9, R246.reuse ;  /* 0x000000f609097220 */ /* 0x080fe20000410000 */
[-C--:B------:R-:W-:Y:S01]  /*1ebc0*/  FMUL.FTZ R10, R10, R246.reuse ;  /* 0x000000f60a0a7220 */ /* 0x080fe20000410000 */
[-C--:B------:R-:W-:Y:S01]  /*1ebd0*/  FMUL.FTZ R11, R11, R246.reuse ;  /* 0x000000f60b0b7220 */ /* 0x080fe20000410000 */
[----:B------:R-:W2:Y:S01]  /*1ebe0*/  LDSM.16.M88.4 R4, [R215+0x7000] ;  /* 0x00700000d704783b */ /* 0x000ea20000000200 */
        /* <DEDUP_REMOVED lines=13> */
[C---:B--2---:R-:W-:Y:S09]  /*1ecc0*/  HMMA.16816.F32 R20, R188.reuse, R4, R20 ;  /* 0x00000004bc14723c */ /* 0x044ff20000001814 */
[----:B------:R-:W2:Y:S01]  /*1ecd0*/  MUFU.TANH R192, R192 ;  /* 0x000000c000c07308 */ /* 0x000ea20000002400 */
[----:B---3--:R-:W3:Y:S01]  /*1ece0*/  LDSM.16.M88.4 R8, [R215+0x7800] ;  /* 0x00780000d708783b */ /* 0x008ee20000000200 */
[C---:B------:R-:W-:Y:S01]  /*1ecf0*/  HMMA.16816.F32 R24, R188.reuse, R6, R24 ;  /* 0x00000006bc18723c */ /* 0x040fe20000001818 */
[----:B------:R-:W-:Y:S07]  /*1ed00*/  DEPBAR.LE SB0, 0x0 ;  /* 0x000080000000791a */ /* 0x000fee0000000000 */
[----:B------:R-:W1:Y:S01]  /*1ed10*/  MUFU.TANH R203, R203 ;  /* 0x000000cb00cb7308 */ /* 0x000e620000002400 */
[----:B------:R-:W-:Y:S09]  /*1ed20*/  BAR.SYNC.DEFER_BLOCKING 0x0 ;  /* 0x0000000000007b1d */ /* 0x000ff20000010000 */
[----:B------:R1:W1:Y:S01]  /*1ed30*/  MUFU.TANH R196, R12 ;  /* 0x0000000c00c47308 */ /* 0x0002620000002400 */
[-C--:B------:R-:W-:Y:S01]  /*1ed40*/  FMUL.FTZ R20, R20, R246.reuse ;  /* 0x000000f614147220 */ /* 0x080fe20000410000 */
[-C--:B------:R-:W-:Y:S01]  /*1ed50*/  FMUL.FTZ R21, R21, R246.reuse ;  /* 0x000000f615157220 */ /* 0x080fe20000410000 */
[-C--:B------:R-:W-:Y:S07]  /*1ed60*/  FMUL.FTZ R22, R22, R246.reuse ;  /* 0x000000f616167220 */ /* 0x080fee0000410000 */
[----:B------:R1:W1:Y:S01]  /*1ed70*/  MUFU.TANH R175, R13 ;  /* 0x0000000d00af7308 */ /* 0x0002620000002400 */
[-C--:B------:R-:W-:Y:S01]  /*1ed80*/  FMUL.FTZ R23, R23, R246.reuse ;  /* 0x000000f617177220 */ /* 0x080fe20000410000 */
[-C--:B------:R-:W-:Y:S01]  /*1ed90*/  FMUL.FTZ R24, R24, R246.reuse ;  /* 0x000000f618187220 */ /* 0x080fe20000410000 */
[-C--:B------:R-:W-:Y:S01]  /*1eda0*/  FMUL.FTZ R25, R25, R246.reuse ;  /* 0x000000f619197220 */ /* 0x080fe20000410000 */
[-C--:B------:R-:W-:Y:S01]  /*1edb0*/  FMUL.FTZ R26, R26, R246.reuse ;  /* 0x000000f61a1a7220 */ /* 0x080fe20000410000 */
[-C--:B------:R-:W-:Y:S05]  /*1edc0*/  FMUL.FTZ R27, R27, R246.reuse ;  /* 0x000000f61b1b7220 */ /* 0x080fea0000410000 */
[----:B------:R1:W1:Y:S10]  /*1edd0*/  MUFU.TANH R173, R14 ;  /* 0x0000000e00ad7308 */ /* 0x0002740000002400 */
[----:B------:R1:W1:Y:S01]  /*1ede0*/  MUFU.TANH R198, R15 ;  /* 0x0000000f00c67308 */ /* 0x0002620000002400 */
[C---:B---3--:R-:W-:Y:S06]  /*1edf0*/  HMMA.16816.F32 R28, R188.reuse, R8, R28 ;  /* 0x00000008bc1c723c */ /* 0x048fec000000181c */
[----:B------:R-:W-:Y:S03]  /*1ee00*/  HMMA.16816.F32 R32, R188, R10, R32 ;  /* 0x0000000abc20723c */ /* 0x000fe60000001820 */
[----:B------:R3:W1:Y:S04]  /*1ee10*/  MUFU.TANH R200, R16 ;  /* 0x0000001000c87308 */ /* 0x0006680000002400 */
[----:B------:R-:W-:Y:S06]  /*1ee20*/  IMAD.MOV.U32 R188, RZ, RZ, R36 ;  /* 0x000000ffffbc7224 */ /* 0x000fec00078e0024 */
[----:B------:R3:W1:Y:S01]  /*1ee30*/  MUFU.TANH R202, R17 ;  /* 0x0000001100ca7308 */ /* 0x0006620000002400 */
[----:B------:R-:W-:Y:S02]  /*1ee40*/  IMAD.MOV.U32 R189, RZ, RZ, R37 ;  /* 0x000000ffffbd7224 */ /* 0x000fe400078e0025 */
[----:B------:R3:W5:Y:S07]  /*1ee50*/  LDL.LU.64 R36, [R1] ;  /* 0x0000000001247983 */ /* 0x00076e0000300a00 */
        /* <DEDUP_REMOVED lines=26> */
[----:B--2-4-:R-:W-:Y:S05]  /*1f000*/  @!P0 BRA `(.L_x_2286) ;  /* 0x0000000c00648947 */ /* 0x014fea0003800000 */
        /* <DEDUP_REMOVED lines=52> */
[----:B------:R-:W4:Y:S01]  /*1f350*/  LD.E.64 R8, desc[UR4][R2.64+0x38] ;  /* 0x0000380402087980 */ /* 0x000f22000c101b00 */
[----:B------:R-:W-:Y:S01]  /*1f360*/  @!P1 IMAD.MOV R11, RZ, RZ, -R11 ;  /* 0x000000ffff0b9224 */ /* 0x000fe200078e0a0b */
[CC--:B---3--:R-:W-:Y:S04]  /*1f370*/  LEA R18, P1, R7.reuse, R242.reuse, 0x2 ;  /* 0x000000f207127211 */ /* 0x0c8fe800078210ff */
[----:B------:R-:W-:Y:S02]  /*1f380*/  SEL R11, R4, R11, !P2 ;  /* 0x0000000b040b7207 */ /* 0x000fe40005000000 */
[----:B------:R-:W-:Y:S02]  /*1f390*/  LEA.HI.X.SX32 R19, R7, R243, 0x2, P1 ;  /* 0x000000f307137211 */ /* 0x000fe400008f16ff */
[C---:B------:R-:W-:Y:S02]  /*1f3a0*/  LEA R16, P0, R11.reuse, R242, 0x2 ;  /* 0x000000f20b107211 */ /* 0x040fe400078010ff */
[C---:B------:R-:W-:Y:S01]  /*1f3b0*/  IADD3 R7, R11.reuse, -R7, RZ ;  /* 0x800000070b077210 */ /* 0x040fe20007ffe0ff */
[----:B------:R-:W3:Y:S01]  /*1f3c0*/  LD.E R4, desc[UR12][R18.64] ;  /* 0x0000000c12047980 */ /* 0x000ee2000c101900 */
[----:B------:R-:W-:Y:S03]  /*1f3d0*/  LEA.HI.X.SX32 R17, R11, R243, 0x2, P0 ;  /* 0x000000f30b117211 */ /* 0x000fe600000f16ff */
[----:B------:R-:W-:Y:S02]  /*1f3e0*/  IMAD R12, R12, R7, -0x40 ;  /* 0xffffffc00c0c7424 */ /* 0x000fe400078e0207 */
[----:B------:R-:W3:Y:S03]  /*1f3f0*/  LD.E R5, desc[UR14][R16.64] ;  /* 0x0000000e10057980 */ /* 0x000ee6000c101900 */
[----:B------:R-:W-:Y:S01]  /*1f400*/  SHF.R.S32.HI R7, RZ, 0x1f, R12 ;  /* 0x0000001fff077819 */ /* 0x000fe2000001140c */
[-C--:B----4-:R-:W-:Y:S02]  /*1f410*/  IMAD R6, R9, R12.reuse, RZ ;  /* 0x0000000c09067224 */ /* 0x090fe400078e02ff */
[C---:B------:R-:W-:Y:S04]  /*1f420*/  IMAD.WIDE.U32 R12, R8.reuse, R12, RZ ;  /* 0x0000000c080c7225 */ /* 0x040fe800078e00ff */
[----:B------:R-:W-:Y:S04]  /*1f430*/  IMAD R6, R8, R7, R6 ;  /* 0x0000000708067224 */ /* 0x000fe800078e0206 */
[----:B------:R-:W-:Y:S02]  /*1f440*/  IMAD.IADD R13, R13, 0x1, R6 ;  /* 0x000000010d0d7824 */ /* 0x000fe400078e0206 */
[----:B---3--:R-:W-:Y:S04]  /*1f450*/  IMAD.IADD R5, R4, 0x1, -R5 ;  /* 0x0000000104057824 */ /* 0x008fe800078e0a05 */
[----:B--2---:R-:W-:Y:S01]  /*1f460*/  IMAD R7, R15, R5, RZ ;  /* 0x000000050f077224 */ /* 0x004fe200078e02ff */
[----:B------:R-:W-:Y:S01]  /*1f470*/  SHF.R.S32.HI R4, RZ, 0x1f, R5 ;  /* 0x0000001fff047819 */ /* 0x000fe20000011405 */
[----:B------:R-:W-:Y:S04]  /*1f480*/  IMAD.WIDE.U32 R12, R5, R14, R12 ;  /* 0x0000000e050c7225 */ /* 0x000fe800078e000c */
[----:B------:R-:W-:Y:S04]  /*1f490*/  IMAD R7, R14, R4, R7 ;  /* 0x000000040e077224 */ /* 0x000fe800078e0207 */
[----:B------:R-:W-:Y:S01]  /*1f4a0*/  IMAD.IADD R6, R13, 0x1, R7 ;  /* 0x000000010d067824 */ /* 0x000fe200078e0207 */
[----:B------:R-:W-:Y:S05]  /*1f4b0*/  BRA `(.L_x_2289) ;  /* 0x0000000000187947 */ /* 0x000fea0003800000 */
.L_x_2288:
[----:B------:R-:W-:Y:S02]  /*1f4c0*/  R2UR UR4, R170 ;  /* 0x00000000aa0472ca */ /* 0x000fe400000e0000 */
[----:B------:R-:W-:Y:S11]  /*1f4d0*/  R2UR UR5, R171 ;  /* 0x00000000ab0572ca */ /* 0x000ff600000e0000 */
[----:B------:R-:W-:Y:S02]  /*1f4e0*/  @!UPT UIADD3 URZ, URZ, URZ, URZ ;  /* 0x0000003f3f3ff290 */ /* 0x000fe4000fffe03f */
[----:B-1----:R-:W2:Y:S02]  /*1f4f0*/  LD.E R12, desc[UR4][R2.64+0x38] ;  /* 0x00003804020c7980 */ /* 0x002ea4000c101900 */
[----:B--2---:R-:W-:Y:S05]  /*1f500*/  IMAD.U32 R12, R12, -0x40, RZ ;  /* 0xffffffc00c0c7824 */ /* 0x004fea00078e00ff */
[----:B------:R-:W-:Y:S02]  /*1f510*/  SHF.R.S32.HI R6, RZ, 0x1f, R12 ;  /* 0x0000001fff067819 */ /* 0x000fe4000001140c */
.L_x_2289:
[----:B------:R-:W-:Y:S05]  /*1f520*/  BSYNC B0 ;  /* 0x0000000000007941 */ /* 0x000fea0003800000 */
.L_x_2287:
[----:B------:R-:W-:Y:S02]  /*1f530*/  @P6 R2UR UR4, R170 ;  /* 0x00000000aa0462ca */ /* 0x000fe400000e0000 */
[C---:B------:R-:W-:Y:S02]  /*1f540*/  @P6 R2UR UR5, R171.reuse ;  /* 0x00000000ab0562ca */ /* 0x040fe400000e0000 */
[----:B---3--:R-:W-:Y:S02]  /*1f550*/  LEA R16, P1, R12, R236, 0x1 ;  /* 0x000000ec0c107211 */ /* 0x008fe400078208ff */
        /* <DEDUP_REMOVED lines=132> */
.L_x_2286:
[----:B------:R-:W-:Y:S05]  /*1fda0*/  BSYNC B1 ;  /* 0x0000000000017941 */ /* 0x000fea0003800000 */
.L_x_2285:
[----:B------:R-:W-:Y:S01]  /*1fdb0*/  R2UR UR4, R170 ;  /* 0x00000000aa0472ca */ /* 0x000fe200000e0000 */
[----:B-12---:R-:W-:Y:S01]  /*1fdc0*/  LDSM.16.MT88.4 R12, [R229+0x10000] ;  /* 0x01000000e50c783b */ /* 0x006fe20000004200 */
[----:B------:R-:W-:Y:S02]  /*1fdd0*/  R2UR UR5, R171 ;  /* 0x00000000ab0572ca */ /* 0x000fe400000e0000 */
[----:B------:R-:W-:Y:S02]  /*1fde0*/  FMNMX.FTZ R5, R181, R169, !PT ;  /* 0x000000a9b5057209 */ /* 0x000fe40007810000 */
[----:B------:R-:W-:Y:S02]  /*1fdf0*/  FMNMX.FTZ R4, R192, R0, !PT ;  /* 0x00000000c0047209 */ /* 0x000fe40007810000 */
[----:B------:R-:W-:Y:S01]  /*1fe00*/  FMNMX.FTZ R6, R194, R5, !PT ;  /* 0x00000005c2067209 */ /* 0x000fe20007810000 */
[----:B---3--:R-:W-:Y:S01]  /*1fe10*/  LDSM.16.MT88.4 R20, [R228+0x10000] ;  /* 0x01000000e414783b */ /* 0x008fe20000004200 */
        /* <DEDUP_REMOVED lines=11> */
[----:B------:R-:W-:Y:S04]  /*1fed0*/  FMNMX.FTZ R5, R200, R5, !PT ;  /* 0x00000005c8057209 */ /* 0x000fe80007810000 */
[----:B------:R-:W-:Y:S04]  /*1fee0*/  FMNMX.FTZ R5, R202, R5, !PT ;  /* 0x00000005ca057209 */ /* 0x000fe80007810000 */
        /* <DEDUP_REMOVED lines=78> */
[C---:B-----5:R-:W-:Y:S01]  /*203d0*/  FMUL.FTZ R36, R2.reuse, R36 ;  /* 0x0000002402247220 */ /* 0x060fe20000410000 */
        /* <DEDUP_REMOVED lines=17> */
[----:B------:R-:W1:Y:S03]  /*204f0*/  LDSM.16.MT88.4 R132, [R227+0x12000] ;  /* 0x01200000e384783b */ /* 0x000e660000004200 */
        /* <DEDUP_REMOVED lines=45> */
[----:B------:R-:W-:Y:S01]  /*207d0*/  ISETP.GT.AND P0, PT, R247, R234, PT ;  /* 0x000000eaf700720c */ /* 0x000fe20003f04270 */
        /* <DEDUP_REMOVED lines=54> */
[C---:B------:R-:W-:Y:S05]  /*20b40*/  HMMA.16816.F32 R52, R160.reuse, R132, R52 ;  /* 0x00000084a034723c */ /* 0x040fea0000001834 */
        /* <DEDUP_REMOVED lines=32> */
[----:B------:R-:W4:Y:S02]  /*20d50*/  LDSM.16.MT88.4 R132, [R229+0x16000] ;  /* 0x01600000e584783b */ /* 0x000f240000004200 */
        /* <DEDUP_REMOVED lines=18> */
[-C--:B------:R-:W-:Y:S01]  /*20e80*/  FFMA.FTZ R252, R252, R166.reuse, -R187 ;  /* 0x000000a6fcfc7223 */ /* 0x080fe200000108bb */
[C---:B------:R-:W-:Y:S01]  /*20e90*/  HMMA.16816.F32 R96, R160.reuse, R142, R96 ;  /* 0x0000008ea060723c */ /* 0x040fe20000001860 */
[----:B------:R-:W1:Y:S04]  /*20ea0*/  LDSM.16.MT88.4 R140, [R227+0x16000] ;  /* 0x01600000e38c783b */ /* 0x000e680000004200 */
[-CC-:B------:R-:W-:Y:S01]  /*20eb0*/  FFMA.FTZ R250, R250, R166.reuse, -R181.reuse ;  /* 0x000000a6fafa7223 */ /* 0x180fe200000108b5 */
[-CC-:B------:R-:W-:Y:S01]  /*20ec0*/  FFMA.FTZ R248, R248, R166.reuse, -R181.reuse ;  /* 0x000000a6f8f87223 */ /* 0x180fe200000108b5 */
[-C--:B------:R-:W-:Y:S01]  /*20ed0*/  FFMA.FTZ R182, R182, R166.reuse, -R181 ;  /* 0x000000a6b6b67223 */ /* 0x080fe200000108b5 */
[-CC-:B------:R-:W-:Y:S01]  /*20ee0*/  FFMA.FTZ R186, R186, R166.reuse, -R187.reuse ;  /* 0x000000a6baba7223 */ /* 0x180fe200000108bb */
[----:B------:R-:W-:Y:S01]  /*20ef0*/  MUFU.EX2 R252, R252 ;  /* 0x000000fc00fc7308 */ /* 0x000fe20000000800 */
[C---:B----4-:R-:W-:Y:S03]  /*20f00*/  HMMA.16816.F32 R100, R160.reuse, R132, R100 ;  /* 0x00000084a064723c */ /* 0x050fe60000001864 */
[-C--:B------:R-:W-:Y:S01]  /*20f10*/  FFMA.FTZ R184, R184, R166.reuse, -R187 ;  /* 0x000000a6b8b87223 */ /* 0x080fe200000108bb */
[-CC-:B------:R-:W-:Y:S01]  /*20f20*/  FFMA.FTZ R180, R180, R166.reuse, -R181.reuse ;  /* 0x000000a6b4b47223 */ /* 0x180fe200000108b5 */
[-CC-:B------:R-:W-:Y:S01]  /*20f30*/  FFMA.FTZ R167, R167, R166.reuse, -R181.reuse ;  /* 0x000000a6a7a77223 */ /* 0x180fe200000108b5 */
[C---:B------:R-:W-:Y:S01]  /*20f40*/  HMMA.16816.F32 R104, R160.reuse, R134, R104 ;  /* 0x00000086a068723c */ /* 0x040fe20000001868 */
[----:B------:R-:W4:Y:S02]  /*20f50*/  LDSM.16.MT88.4 R132, [R226+0x16000] ;  /* 0x01600000e284783b */ /* 0x000f240000004200 */
[----:B------:R-:W-:Y:S02]  /*20f60*/  MUFU.EX2 R238, R182 ;  /* 0x000000b600ee7308 */ /* 0x000fe40000000800 */
[----:B------:R-:W-:Y:S01]  /*20f70*/  FFMA.FTZ R181, R165, R166, -R181 ;  /* 0x000000a6a5b57223 */ /* 0x000fe200000108b5 */
[C---:B--2---:R-:W-:Y:S07]  /*20f80*/  HMMA.16816.F32 R108, R160.reuse, R136, R108 ;  /* 0x00000088a06c723c */ /* 0x044fee000000186c */
[----:B------:R-:W-:Y:S01]  /*20f90*/  MUFU.EX2 R182, R180 ;  /* 0x000000b400b67308 */ /* 0x000fe20000000800 */
[----:B------:R-:W-:Y:S01]  /*20fa0*/  FFMA.FTZ R195, R0, R249, R195 ;  /* 0x000000f900c37223 */ /* 0x000fe200000100c3 */
[C---:B------:R-:W-:Y:S03]  /*20fb0*/  HMMA.16816.F32 R112, R160.reuse, R138, R112 ;  /* 0x0000008aa070723c */ /* 0x040fe60000001870 */
[----:B------:R-:W-:Y:S05]  /*20fc0*/  F2FP.F16.F32.PACK_AB R136, R196, R199 ;  /* 0x000000c7c488723e */ /* 0x000fea00000000ff */
        /* <DEDUP_REMOVED lines=16> */
[C---:B----4-:R-:W-:Y:S04]  /*210d0*/  HMMA.16816.F32 R124, R160.reuse, R132, R124 ;  /* 0x00000084a07c723c */ /* 0x050fe8000000187c */
        /* <DEDUP_REMOVED lines=8> */
[----:B------:R-:W-:Y:S07]  /*21160*/  LDSM.16.MT88.4 R160, [R229+0x14800] ;  /* 0x01480000e5a0783b */ /* 0x000fee0000004200 */
[----:B------:R-:W-:Y:S01]  /*21170*/  MUFU.EX2 R167, R167 ;  /* 0x000000a700a77308 */ /* 0x000fe20000000800 */
[C---:B------:R-:W-:Y:S01]  /*21180*/  HMMA.16816.F32 R8, R136.reuse, R146, R8 ;  /* 0x000000928808723c */ /* 0x040fe20000001808 */
[----:B------:R-:W3:Y:S05]  /*21190*/  LDSM.16.MT88.4 R144, [R228+0x12800] ;  /* 0x01280000e490783b */ /* 0x000eea0000004200 */
        /* <DEDUP_REMOVED lines=8> */
[----:B------:R-:W4:Y:S04]  /*21220*/  LDSM.16.MT88.4 R152, [R227+0x14800] ;  /* 0x01480000e398783b */ /* 0x000f280000004200 */
[----:B------:R-:W-:Y:S01]  /*21230*/  FADD.FTZ R203, R203, R200 ;  /* 0x000000c8cbcb7221 */ /* 0x000fe20000010000 */
[C---:B-1----:R-:W-:Y:S06]  /*21240*/  HMMA.16816.F32 R28, R136.reuse, R140, R28 ;  /* 0x0000008c881c723c */ /* 0x042fec000000181c */
[C---:B------:R-:W-:Y:S01]  /*21250*/  HMMA.16816.F32 R32, R136.reuse, R142, R32 ;  /* 0x0000008e8820723c */ /* 0x040fe20000001820 */
[----:B------:R-:W-:Y:S05]  /*21260*/  LDSM.16.MT88.4 R140, [R229+0x16800] ;  /* 0x01680000e58c783b */ /* 0x000fea0000004200 */
        /* <DEDUP_REMOVED lines=19> */
[----:B------:R-:W-:Y:S01]  /*213a0*/  MUFU.EX2 R184, R177 ;  /* 0x000000b100b87308 */ /* 0x000fe20000000800 */
[C---:B------:R-:W-:Y:S01]  /*213b0*/  HMMA.16816.F32 R80, R136.reuse, R174, R80 ;  /* 0x000000ae8850723c */ /* 0x040fe20000001850 */
[----:B------:R-:W-:Y:S05]  /*213c0*/  LDSM.16.MT88.4 R172, [R226+0x11000] ;  /* 0x01100000e2ac783b */ /* 0x000fea0000004200 */
[C---:B------:R-:W-:Y:S03]  /*213d0*/  HMMA.16816.F32 R84, R136.reuse, R152, R84 ;  /* 0x000000988854723c */ /* 0x040fe60000001854 */
[----:B------:R-:W-:Y:S01]  /*213e0*/  MUFU.EX2 R166, R181 ;  /* 0x000000b500a67308 */ /* 0x000fe20000000800 */
[----:B----4-:R-:W-:Y:S01]  /*213f0*/  LDSM.16.MT88.4 R156, [R229+0x11000] ;  /* 0x01100000e59c783b */ /* 0x010fe20000004200 */
[----:B-1----:R-:W-:Y:S01]  /*21400*/  FADD.FTZ R203, R170, R203 ;  /* 0x000000cbaacb7221 */ /* 0x002fe20000010000 */
[C---:B------:R-:W-:Y:S06]  /*21410*/  HMMA.16816.F32 R88, R136.reuse, R154, R88 ;  /* 0x0000009a8858723c */ /* 0x040fec0000001858 */
[----:B------:R-:W1:Y:S01]  /*21420*/  LDSM.16.MT88.4 R152, [R226+0x16800] ;  /* 0x01680000e298783b */ /* 0x000e620000004200 */
[C---:B------:R-:W-:Y:S06]  /*21430*/  HMMA.16816.F32 R92, R136.reuse, R132, R92 ;  /* 0x00000084885c723c */ /* 0x040fec000000185c */
[C---:B------:R-:W-:Y:S05]  /*21440*/  HMMA.16816.F32 R96, R136.reuse, R134, R96 ;  /* 0x000000868860723c */ /* 0x040fea0000001860 */
[----:B------:R-:W-:Y:S01]  /*21450*/  F2FP.F16.F32.PACK_AB R132, R252, R170 ;  /* 0x000000aafc84723e */ /* 0x000fe200000000ff */
[C---:B------:R-:W-:Y:S05]  /*21460*/  HMMA.16816.F32 R100, R136.reuse, R140, R100 ;  /* 0x0000008c8864723c */ /* 0x040fea0000001864 */
[----:B------:R-:W-:Y:S01]  /*21470*/  F2FP.F16.F32.PACK_AB R135, R182, R238 ;  /* 0x000000eeb687723e */ /* 0x000fe200000000ff */
[C---:B------:R-:W-:Y:S01]  /*21480*/  HMMA.16816.F32 R104, R136.reuse, R142, R104 ;  /* 0x0000008e8868723c */ /* 0x040fe20000001868 */
[----:B------:R-:W4:Y:S04]  /*21490*/  LDSM.16.MT88.4 R140, [R227+0x11000] ;  /* 0x01100000e38c783b */ /* 0x000f280000004200 */
[----:B------:R-:W-:Y:S01]  /*214a0*/  F2FP.F16.F32.PACK_AB R133, R248, R250 ;  /* 0x000000faf885723e */ /* 0x000fe200000000ff */
[C---:B--2---:R-:W-:Y:S05]  /*214b0*/  HMMA.16816.F32 R108, R136.reuse, R144, R108 ;  /* 0x00000090886c723c */ /* 0x044fea000000186c */
[----:B------:R-:W-:Y:S01]  /*214c0*/  F2FP.F16.F32.PACK_AB R134, R237, R171 ;  /* 0x000000abed86723e */ /* 0x000fe200000000ff */
[C---:B------:R-:W-:Y:S01]  /*214d0*/  HMMA.16816.F32 R112, R136.reuse, R146, R112 ;  /* 0x000000928870723c */ /* 0x040fe20000001870 */
[----:B------:R-:W2:Y:S04]  /*214e0*/  LDSM.16.MT88.4 R144, [R229+0x13000] ;  /* 0x01300000e590783b */ /* 0x000ea80000004200 */
        /* <DEDUP_REMOVED lines=20> */
[----:B------:R-:W4:Y:S05]  /*21630*/  LDSM.16.MT88.4 R172, [R226+0x15000] ;  /* 0x01500000e2ac783b */ /* 0x000f2a0000004200 */
[C---:B--2---:R-:W-:Y:S06]  /*21640*/  HMMA.16816.F32 R36, R132.reuse, R144, R36 ;  /* 0x000000908424723c */ /* 0x044fec0000001824 */
        /* <DEDUP_REMOVED lines=10> */
[----:B------:R-:W2:Y:S04]  /*216f0*/  MUFU.EX2 R155, R187 ;  /* 0x000000bb009b7308 */ /* 0x000ea80000000800 */
[----:B------:R-:W-:Y:S01]  /*21700*/  MOV R153, R238 ;  /* 0x000000ee00997202 */ /* 0x000fe20000000f00 */
[C---:B----4-:R-:W-:Y:S05]  /*21710*/  HMMA.16816.F32 R68, R132.reuse, R140, R68 ;  /* 0x0000008c8444723c */ /* 0x050fea0000001844 */
[----:B------:R-:W-:Y:S01]  /*21720*/  MUFU.EX2 R238, R183 ;  /* 0x000000b700ee7308 */ /* 0x000fe20000000800 */
[----:B------:R-:W-:Y:S01]  /*21730*/  MOV R152, R237 ;  /* 0x000000ed00987202 */ /* 0x000fe20000000f00 */
[C---:B------:R-:W-:Y:S01]  /*21740*/  HMMA.16816.F32 R72, R132.reuse, R142, R72 ;  /* 0x0000008e8448723c */ /* 0x040fe20000001848 */
[----:B------:R-:W3:Y:S07]  /*21750*/  LDSM.16.MT88.4 R140, [R228+0x17000] ;  /* 0x01700000e48c783b */ /* 0x000eee0000004200 */
[----:B------:R4:W1:Y:S01]  /*21760*/  MUFU.EX2 R237, R178 ;  /* 0x000000b200ed7308 */ /* 0x0008620000000800 */
[C---:B------:R-:W-:Y:S03]  /*21770*/  HMMA.16816.F32 R76, R132.reuse, R156, R76 ;  /* 0x0000009c844c723c */ /* 0x040fe6000000184c */
[----:B--2---:R-:W-:Y:S03]  /*21780*/  MOV R165, R155 ;  /* 0x0000009b00a57202 */ /* 0x004fe60000000f00 */
[C---:B------:R-:W-:Y:S01]  /*21790*/  HMMA.16816.F32 R80, R132.reuse, R158, R80 ;  /* 0x0000009e8450723c */ /* 0x040fe20000001850 */
[----:B------:R-:W2:Y:S05]  /*217a0*/  LDSM.16.MT88.4 R156, [R229+0x11800] ;  /* 0x01180000e59c783b */ /* 0x000eaa0000004200 */
[C---:B------:R-:W-:Y:S03]  /*217b0*/  HMMA.16816.F32 R84, R132.reuse, R160, R84 ;  /* 0x000000a08454723c */ /* 0x040fe60000001854 */
[----:B----4-:R-:W-:Y:S03]  /*217c0*/  LDSM.16.MT88.4 R176, [R226+0x11800] ;  /* 0x01180000e2b0783b */ /* 0x010fe60000004200 */
[C---:B------:R-:W-:Y:S06]  /*217d0*/  HMMA.16816.F32 R88, R132.reuse, R162, R88 ;  /* 0x000000a28458723c */ /* 0x040fec0000001858 */
[C---:B------:R-:W-:Y:S06]  /*217e0*/  HMMA.16816.F32 R92, R132.reuse, R172, R92 ;  /* 0x000000ac845c723c */ /* 0x040fec000000185c */
[C---:B------:R-:W-:Y:S05]  /*217f0*/  HMMA.16816.F32 R96, R132.reuse, R174, R96 ;  /* 0x000000ae8460723c */ /* 0x040fea0000001860 */
[----:B-1----:R-:W-:Y:S01]  /*21800*/  F2FP.F16.F32.PACK_AB R173, R186, R237 ;  /* 0x000000edbaad723e */ /* 0x002fe200000000ff */
[C---:B------:R-:W-:Y:S05]  /*21810*/  HMMA.16816.F32 R100, R132.reuse, R136, R100 ;  /* 0x000000888464723c */ /* 0x040fea0000001864 */
[----:B------:R-:W-:Y:S01]  /*21820*/  F2FP.F16.F32.PACK_AB R174, R165, R184 ;  /* 0x000000b8a5ae723e */ /* 0x000fe200000000ff */
[C---:B------:R-:W-:Y:S01]  /*21830*/  HMMA.16816.F32 R104, R132.reuse, R138, R104 ;  /* 0x0000008a8468723c */ /* 0x040fe20000001868 */
[----:B------:R-:W1:Y:S04]  /*21840*/  LDSM.16.MT88.4 R136, [R228+0x11800] ;  /* 0x01180000e488783b */ /* 0x000e680000004200 */
[----:B------:R-:W-:Y:S01]  /*21850*/  F2FP.F16.F32.PACK_AB R175, R166, R167 ;  /* 0x000000a7a6af723e */ /* 0x000fe200000000ff */
[C---:B---3--:R-:W-:Y:S06]  /*21860*/  HMMA.16816.F32 R108, R132.reuse, R140, R108 ;  /* 0x0000008c846c723c */ /* 0x048fec000000186c */
[C---:B------:R-:W-:Y:S01]  /*21870*/  HMMA.16816.F32 R112, R132.reuse, R142, R112 ;  /* 0x0000008e8470723c */ /* 0x040fe20000001870 */
[----:B------:R-:W3:Y:S05]  /*21880*/  LDSM.16.MT88.4 R140, [R227+0x11800] ;  /* 0x01180000e38c783b */ /* 0x000eea0000004200 */
[C---:B------:R-:W-:Y:S06]  /*21890*/  HMMA.16816.F32 R116, R132.reuse, R144, R116 ;  /* 0x000000908474723c */ /* 0x040fec0000001874 */
[C---:B------:R-:W-:Y:S05]  /*218a0*/  HMMA.16816.F32 R120, R132.reuse, R146, R120 ;  /* 0x000000928478723c */ /* 0x040fea0000001878 */
[----:B------:R-:W-:Y:S01]  /*218b0*/  MOV R144, R180 ;  /* 0x000000b400907202 */ /* 0x000fe20000000f00 */
[C---:B------:R-:W-:Y:S05]  /*218c0*/  HMMA.16816.F32 R124, R132.reuse, R148, R124 ;  /* 0x00000094847c723c */ /* 0x040fea000000187c */
[----:B------:R-:W-:Y:S01]  /*218d0*/  F2FP.F16.F32.PACK_AB R172, R238, R144 ;  /* 0x00000090eeac723e */ /* 0x000fe200000000ff */
[----:B------:R-:W-:Y:S05]  /*218e0*/  HMMA.16816.F32 R128, R132, R150, R128 ;  /* 0x000000968480723c */ /* 0x000fea0000001880 */
[----:B------:R-:W-:Y:S01]  /*218f0*/  MOV R145, R182 ;  /* 0x000000b600917202 */ /* 0x000fe20000000f00 */
[C---:B--2---:R-:W-:Y:S01]  /*21900*/  HMMA.16816.F32 R160, R172.reuse, R156, R4 ;  /* 0x0000009caca0723c */ /* 0x044fe20000001804 */
[----:B------:R-:W2:Y:S04]  /*21910*/  LDSM.16.MT88.4 R180, [R229+0x13800] ;  /* 0x01380000e5b4783b */ /* 0x000ea80000004200 */
        /* <DEDUP_REMOVED lines=12> */
[C---:B---3--:R-:W-:Y:S03]  /*219e0*/  HMMA.16816.F32 R144, R172.reuse, R140, R20 ;  /* 0x0000008cac90723c */ /* 0x048fe60000001814 */
[----:B------:R-:W3:Y:S03]  /*219f0*/  LDSM.16.MT88.4 R12, [R229+0x15800] ;  /* 0x01580000e50c783b */ /* 0x000ee60000004200 */
[C---:B------:R-:W-:Y:S05]  /*21a00*/  HMMA.16816.F32 R140, R172.reuse, R142, R24 ;  /* 0x0000008eac8c723c */ /* 0x040fea0000001818 */
[----:B------:R-:W4:Y:S02]  /*21a10*/  LDSM.16.MT88.4 R16, [R228+0x15800] ;  /* 0x01580000e410783b */ /* 0x000f240000004200 */
[----:B------:R-:W-:Y:S04]  /*21a20*/  MOV R26, R136 ;  /* 0x00000088001a7202 */ /* 0x000fe80000000f00 */
[----:B------:R-:W-:Y:S02]  /*21a30*/  MOV R27, R137 ;  /* 0x00000089001b7202 */ /* 0x000fe40000000f00 */
[C---:B------:R-:W-:Y:S01]  /*21a40*/  HMMA.16816.F32 R136, R172.reuse, R176, R28 ;  /* 0x000000b0ac88723c */ /* 0x040fe2000000181c */
[----:B------:R-:W4:Y:S06]  /*21a50*/  LDSM.16.MT88.4 R20, [R227+0x15800] ;  /* 0x01580000e314783b */ /* 0x000f2c0000004200 */
[----:B------:R-:W-:Y:S04]  /*21a60*/  MOV R30, R132 ;  /* 0x00000084001e7202 */ /* 0x000fe80000000f00 */
[----:B------:R-:W-:Y:S02]  /*21a70*/  MOV R31, R133 ;  /* 0x00000085001f7202 */ /* 0x000fe40000000f00 */
[----:B------:R-:W-:Y:S02]  /*21a80*/  MOV R177, R134 ;  /* 0x0000008600b17202 */ /* 0x000fe40000000f00 */
[----:B------:R-:W-:Y:S02]  /*21a90*/  MOV R176, R135 ;  /* 0x0000008700b07202 */ /* 0x000fe40000000f00 */
[C---:B------:R-:W-:Y:S03]  /*21aa0*/  HMMA.16816.F32 R132, R172.reuse, R178, R32 ;  /* 0x000000b2ac84723c */ /* 0x040fe60000001820 */
[----:B------:R-:W-:Y:S02]  /*21ab0*/  MOV R28, R26 ;  /* 0x0000001a001c7202 */ /* 0x000fe40000000f00 */
[----:B------:R-:W-:Y:S01]  /*21ac0*/  MOV R29, R27 ;  /* 0x0000001b001d7202 */ /* 0x000fe20000000f00 */
[C---:B--2---:R-:W-:Y:S01]  /*21ad0*/  HMMA.16816.F32 R36, R172.reuse, R180, R36 ;  /* 0x000000b4ac24723c */ /* 0x044fe20000001824 */
[----:B------:R-:W2:Y:S04]  /*21ae0*/  LDSM.16.MT88.4 R24, [R226+0x15800] ;  /* 0x01580000e218783b */ /* 0x000ea80000004200 */
        /* <DEDUP_REMOVED lines=14> */
[----:B------:R-:W1:Y:S05]  /*21bd0*/  S2R R237, SR_CTAID.X ;  /* 0x0000000000ed7919 */ /* 0x000e6a0000002500 */
[C---:B------:R-:W-:Y:S01]  /*21be0*/  HMMA.16816.F32 R64, R172.reuse, R10, R64 ;  /* 0x0000000aac40723c */ /* 0x040fe20000001840 */
[----:B------:R-:W1:Y:S04]  /*21bf0*/  LDSM.16.MT88.4 R8, [R227+0x17800] ;  /* 0x01780000e308783b */ /* 0x000e680000004200 */
[----:B------:R-:W-:Y:S01]  /*21c00*/  MOV R35, R238 ;  /* 0x000000ee00237202 */ /* 0x000fe20000000f00 */
[C---:B---3--:R-:W-:Y:S01]  /*21c10*/  HMMA.16816.F32 R68, R172.reuse, R12, R68 ;  /* 0x0000000cac44723c */ /* 0x048fe20000001844 */
[----:B------:R-:W-:Y:S04]  /*21c20*/  MOV R238, 0x1f0 ;  /* 0x000001f000ee7802 */ /* 0x000fe80000000f00 */
[----:B------:R-:W-:Y:S01]  /*21c30*/  FADD.FTZ R2, R33, R2 ;  /* 0x0000000221027221 */ /* 0x000fe20000010000 */
[C---:B------:R-:W-:Y:S01]  /*21c40*/  HMMA.16816.F32 R72, R172.reuse, R14, R72 ;  /* 0x0000000eac48723c */ /* 0x040fe20000001848 */
[----:B------:R-:W3:Y:S04]  /*21c50*/  LDSM.16.MT88.4 R12, [R226+0x17800] ;  /* 0x01780000e20c783b */ /* 0x000ee80000004200 */
[----:B------:R-:W-:Y:S01]  /*21c60*/  FADD.FTZ R2, R35, R2 ;  /* 0x0000000223027221 */ /* 0x000fe20000010000 */
[C---:B----4-:R-:W-:Y:S05]  /*21c70*/  HMMA.16816.F32 R76, R172.reuse, R16, R76 ;  /* 0x00000010ac4c723c */ /* 0x050fea000000184c */
[----:B------:R-:W-:Y:S01]  /*21c80*/  FADD.FTZ R2, R177, R2 ;  /* 0x00000002b1027221 */ /* 0x000fe20000010000 */
[C---:B------:R-:W-:Y:S05]  /*21c90*/  HMMA.16816.F32 R80, R172.reuse, R18, R80 ;  /* 0x00000012ac50723c */ /* 0x040fea0000001850 */
[----:B------:R-:W-:Y:S01]  /*21ca0*/  FADD.FTZ R251, R165, R2 ;  /* 0x00000002a5fb7221 */ /* 0x000fe20000010000 */
[C---:B------:R-:W-:Y:S06]  /*21cb0*/  HMMA.16816.F32 R84, R172.reuse, R20, R84 ;  /* 0x00000014ac54723c */ /* 0x040fec0000001854 */
[C---:B------:R-:W-:Y:S06]  /*21cc0*/  HMMA.16816.F32 R88, R172.reuse, R22, R88 ;  /* 0x00000016ac58723c */ /* 0x040fec0000001858 */
[C---:B--2---:R-:W-:Y:S06]  /*21cd0*/  HMMA.16816.F32 R92, R172.reuse, R24, R92 ;  /* 0x00000018ac5c723c */ /* 0x044fec000000185c */
[C---:B------:R-:W-:Y:S06]  /*21ce0*/  HMMA.16816.F32 R96, R172.reuse, R26, R96 ;  /* 0x0000001aac60723c */ /* 0x040fec0000001860 */
[C---:B-1----:R-:W-:Y:S06]  /*21cf0*/  HMMA.16816.F32 R100, R172.reuse, R28, R100 ;  /* 0x0000001cac64723c */ /* 0x042fec0000001864 */
[C---:B------:R-:W-:Y:S06]  /*21d00*/  HMMA.16816.F32 R104, R172.reuse, R30, R104 ;  /* 0x0000001eac68723c */ /* 0x040fec0000001868 */
[C---:B------:R-:W-:Y:S06]  /*21d10*/  HMMA.16816.F32 R108, R172.reuse, R4, R108 ;  /* 0x00000004ac6c723c */ /* 0x040fec000000186c */
[C---:B------:R-:W-:Y:S05]  /*21d20*/  HMMA.16816.F32 R112, R172.reuse, R6, R112 ;  /* 0x00000006ac70723c */ /* 0x040fea0000001870 */
[----:B------:R-:W-:Y:S01]  /*21d30*/  FADD.FTZ R5, R202, R201 ;  /* 0x000000c9ca057221 */ /* 0x000fe20000010000 */
[C---:B------:R-:W-:Y:S05]  /*21d40*/  HMMA.16816.F32 R116, R172.reuse, R8, R116 ;  /* 0x00000008ac74723c */ /* 0x040fea0000001874 */
[----:B------:R-:W-:Y:S01]  /*21d50*/  FADD.FTZ R5, R246, R5 ;  /* 0x00000005f6057221 */ /* 0x000fe20000010000 */
[C---:B------:R-:W-:Y:S05]  /*21d60*/  HMMA.16816.F32 R120, R172.reuse, R10, R120 ;  /* 0x0000000aac78723c */ /* 0x040fea0000001878 */
[----:B------:R-:W-:Y:S01]  /*21d70*/  FADD.FTZ R5, R250, R5 ;  /* 0x00000005fa057221 */ /* 0x000fe20000010000 */
[C---:B---3--:R-:W-:Y:S05]  /*21d80*/  HMMA.16816.F32 R124, R172.reuse, R12, R124 ;  /* 0x0000000cac7c723c */ /* 0x048fea000000187c */
[----:B------:R-:W-:Y:S01]  /*21d90*/  FADD.FTZ R0, R248, R5 ;  /* 0x00000005f8007221 */ /* 0x000fe20000010000 */
[----:B------:R-:W-:Y:S05]  /*21da0*/  HMMA.16816.F32 R128, R172, R14, R128 ;  /* 0x0000000eac80723c */ /* 0x000fea0000001880 */
[----:B------:R-:W-:Y:S06]  /*21db0*/  FADD.FTZ R0, R178, R0 ;  /* 0x00000000b2007221 */ /* 0x000fec0000010000 */
[----:B------:R-:W-:Y:S04]  /*21dc0*/  FADD.FTZ R0, R32, R0 ;  /* 0x0000000020007221 */ /* 0x000fe80000010000 */
[----:B------:R-:W-:Y:S04]  /*21dd0*/  FADD.FTZ R0, R34, R0 ;  /* 0x0000000022007221 */ /* 0x000fe80000010000 */
[----:B------:R-:W-:Y:S04]  /*21de0*/  FADD.FTZ R0, R176, R0 ;  /* 0x00000000b0007221 */ /* 0x000fe80000010000 */
[----:B------:R-:W-:Y:S01]  /*21df0*/  FADD.FTZ R167, R167, R0 ;  /* 0x00000000a7a77221 */ /* 0x000fe20000010000 */
[----:B------:R-:W-:Y:S03]  /*21e00*/  IADD3 R0, R247, -0x1, RZ ;  /* 0xfffffffff7007810 */ /* 0x000fe60007ffe0ff */
[----:B------:R-:W-:Y:S01]  /*21e10*/  FADD.FTZ R249, R166, R167 ;  /* 0x000000a7a6f97221 */ /* 0x000fe20000010000 */
[----:B------:R-:W-:Y:S02]  /*21e20*/  MOV R247, R0 ;  /* 0x0000000000f77202 */ /* 0x000fe40000000f00 */
[----:B------:R-:W-:Y:S01]  /*21e30*/  MOV R0, R3 ;  /* 0x0000000300007202 */ /* 0x000fe20000000f00 */
[----:B------:R-:W-:Y:S06]  /*21e40*/  @P0 BRA `(.L_x_2290) ;  /* 0xffffffb000680947 */ /* 0x000fec000383ffff */
.L_x_2281:
        /* <DEDUP_REMOVED lines=18> */
.L_x_2312:
        /* <DEDUP_REMOVED lines=237> */
[----:B------:R4:W-:Y:S04]  /*22e40*/  STS.64 [R21+0xc800], R126 ;  /* 0x00c8007e15007388 */ /* 0x0009e80000000a00 */
[----:B------:R-:W-:Y:S04]  /*22e50*/  STS.64 [R19+0xc000], R128 ;  /* 0x00c0008013007388 */ /* 0x000fe80000000a00 */
[----:B------:R4:W-:Y:S04]  /*22e60*/  STS.64 [R19+0xc800], R130 ;  /* 0x00c8008213007388 */ /* 0x0009e80000000a00 */
[----:B-1----:R-:W4:Y:S04]  /*22e70*/  LD.E.64 R16, desc[UR12][R6.64+0xb0] ;  /* 0x0000b00c06107980 */ /* 0x002f28000c101b00 */
[----:B--2---:R-:W2:Y:S01]  /*22e80*/  LD.E R18, desc[UR10][R6.64+0x60] ;  /* 0x0000600a06127980 */ /* 0x004ea2000c101900 */
[----:B------:R-:W1:Y:S08]  /*22e90*/  @P3 MUFU.LG2 R8, R8 ;  /* 0x0000000800083308 */ /* 0x000e700000000c00 */
[----:B------:R-:W4:Y:S01]  /*22ea0*/  @P4 MUFU.LG2 R9, R9 ;  /* 0x0000000900094308 */ /* 0x000f220000000c00 */
[----:B------:R-:W-:Y:S01]  /*22eb0*/  MOV R144, 0xff800000 ;  /* 0xff80000000907802 */ /* 0x000fe20000000f00 */
[----:B------:R2:W5:Y:S01]  /*22ec0*/  LD.E.64 R146, desc[UR10][R6.64+0x78] ;  /* 0x0000780a06927980 */ /* 0x000562000c101b00 */
[----:B---3--:R-:W-:-:S02]  /*22ed0*/  LEA.HI R11, R13, R12, RZ, 0x4 ;  /* 0x0000000c0d0b7211 */ /* 0x008fc400078f20ff */
[----:B------:R-:W-:Y:S02]  /*22ee0*/  LOP3.LUT R15, R15, 0xffffffe0, RZ, 0xc0, !PT ;  /* 0xffffffe00f0f7812 */ /* 0x000fe400078ec0ff */
[----:B------:R-:W-:Y:S01]  /*22ef0*/  LOP3.LUT R11, R11, 0xfffffff0, RZ, 0xc0, !PT ;  /* 0xfffffff00b0b7812 */ /* 0x000fe200078ec0ff */
[----:B-1----:R-:W-:Y:S01]  /*22f00*/  @P3 FMUL.FTZ R8, R8, 0.69314718246459960938 ;  /* 0x3f31721808083820 */ /* 0x002fe20000410000 */
[-C--:B------:R-:W-:Y:S02]  /*22f10*/  IADD3 R15, -R15, R12.reuse, RZ ;  /* 0x0000000c0f0f7210 */ /* 0x080fe40007ffe1ff */
[----:B------:R-:W-:Y:S01]  /*22f20*/  MOV R13, 0xff800000 ;  /* 0xff800000000d7802 */ /* 0x000fe20000000f00 */
[----:B-----5:R-:W-:Y:S01]  /*22f30*/  @P3 FFMA.FTZ R144, R2, R3, R8 ;  /* 0x0000000302903223 */ /* 0x020fe20000010008 */
[----:B------:R-:W-:Y:S02]  /*22f40*/  SHF.R.S32.HI R3, RZ, 0x1f, R14 ;  /* 0x0000001fff037819 */ /* 0x000fe4000001140e */
[----:B------:R-:W-:Y:S01]  /*22f50*/  IADD3 R10, -R11, R12, RZ ;  /* 0x0000000c0b0a7210 */ /* 0x000fe20007ffe1ff */
[----:B----4-:R-:W-:Y:S01]  /*22f60*/  @P4 FMUL.FTZ R21, R9, 0.69314718246459960938 ;  /* 0x3f31721809154820 */ /* 0x010fe20000410000 */
[----:B------:R-:W-:Y:S01]  /*22f70*/  LEA.HI R3, R3, R14, RZ, 0x2 ;  /* 0x0000000e03037211 */ /* 0x000fe200078f10ff */
[----:B------:R1:W5:Y:S01]  /*22f80*/  LD.E R11, desc[UR12][R6.64+0xcc] ;  /* 0x0000cc0c060b7980 */ /* 0x000362000c101900 */
[----:B------:R-:W-:Y:S01]  /*22f90*/  SHF.L.U32 R19, R0, 0x6, RZ ;  /* 0x0000000600137819 */ /* 0x000fe200000006ff */
[----:B------:R-:W-:Y:S01]  /*22fa0*/  @P4 FFMA.FTZ R13, R2, R164, R21 ;  /* 0x000000a4020d4223 */ /* 0x000fe20000010015 */
[----:B------:R-:W-:-:S02]  /*22fb0*/  LOP3.LUT R3, R3, 0xffffffc, RZ, 0xc0, !PT ;  /* 0x0ffffffc03037812 */ /* 0x000fc400078ec0ff */
[----:B------:R-:W-:Y:S02]  /*22fc0*/  SHF.R.S32.HI R2, RZ, 0x1f, R15 ;  /* 0x0000001fff027819 */ /* 0x000fe4000001140f */
[----:B------:R-:W-:Y:S02]  /*22fd0*/  LEA.HI R9, R10, R10, RZ, 0x1 ;  /* 0x0000000a0a097211 */ /* 0x000fe400078f08ff */
[----:B------:R-:W-:Y:S02]  /*22fe0*/  IADD3 R3, -R3, R14, RZ ;  /* 0x0000000e03037210 */ /* 0x000fe40007ffe1ff */
[----:B------:R-:W-:Y:S02]  /*22ff0*/  LEA.HI R2, R2, R15, RZ, 0x2 ;  /* 0x0000000f02027211 */ /* 0x000fe400078f10ff */
[----:B------:R-:W-:Y:S02]  /*23000*/  LOP3.LUT P0, RZ, R15, 0x3, RZ, 0xc0, !PT ;  /* 0x000000030fff7812 */ /* 0x000fe4000780c0ff */
[----:B------:R1:W5:Y:S01]  /*23010*/  LD.E.64 R14, desc[UR10][R6.64+0xa8] ;  /* 0x0000a80a060e7980 */ /* 0x000362000c101b00 */
[----:B------:R-:W-:-:S02]  /*23020*/  LOP3.LUT R19, R19, 0x1c0, RZ, 0xc0, !PT ;  /* 0x000001c013137812 */ /* 0x000fc400078ec0ff */
[C---:B------:R-:W-:Y:S02]  /*23030*/  SHF.L.U32 R20, R9.reuse, 0x2, RZ ;  /* 0x0000000209147819 */ /* 0x040fe400000006ff */
[----:B------:R-:W-:Y:S02]  /*23040*/  LOP3.LUT R9, R9, 0xffffffe, RZ, 0xc0, !PT ;  /* 0x0ffffffe09097812 */ /* 0x000fe400078ec0ff */
        /* <DEDUP_REMOVED lines=62> */
.L_x_2293:
[----:B------:R-:W-:Y:S05]  /*23430*/  BSYNC B0 ;  /* 0x0000000000007941 */ /* 0x000fea0003800000 */
.L_x_2292:
        /* <DEDUP_REMOVED lines=50> */
.L_x_2295:
[----:B------:R-:W-:Y:S05]  /*23760*/  BSYNC B0 ;  /* 0x0000000000007941 */ /* 0x000fea0003800000 */
.L_x_2294:
        /* <DEDUP_REMOVED lines=21> */
.L_x_2297:
[----:B------:R-:W-:Y:S05]  /*238c0*/  BSYNC B0 ;  /* 0x0000000000007941 */ /* 0x000fea0003800000 */
.L_x_2296:
        /* <DEDUP_REMOVED lines=20> */
.L_x_2299:
[----:B------:R-:W-:Y:S05]  /*23a10*/  BSYNC B0 ;  /* 0x0000000000007941 */ /* 0x000fea0003800000 */
.L_x_2298:
        /* <DEDUP_REMOVED lines=20> */
.L_x_2301:
[----:B------:R-:W-:Y:S05]  /*23b60*/  BSYNC B0 ;  /* 0x0000000000007941 */ /* 0x000fea0003800000 */
.L_x_2300:
        /* <DEDUP_REMOVED lines=20> */
.L_x_2303:
[----:B------:R-:W-:Y:S05]  /*23cb0*/  BSYNC B0 ;  /* 0x0000000000007941 */ /* 0x000fea0003800000 */
.L_x_2302:
        /* <DEDUP_REMOVED lines=20> */
.L_x_2305:
[----:B------:R-:W-:Y:S05]  /*23e00*/  BSYNC B0 ;  /* 0x0000000000007941 */ /* 0x000fea0003800000 */
.L_x_2304:
        /* <DEDUP_REMOVED lines=20> */
.L_x_2307:
[----:B------:R-:W-:Y:S05]  /*23f50*/  BSYNC B0 ;  /* 0x0000000000007941 */ /* 0x000fea0003800000 */
.L_x_2306:
[----:B------:R-:W-:-:S04]  /*23f60*/  MOV R239, 0x0 ;  /* 0x0000000000ef7802 */ /* 0x000fc80000000f00 */
[----:B-12345:R-:W-:Y:S05]  /*23f70*/  @P4 RET.REL.NODEC R238 `(_ZN5flash24flash_fwd_splitkv_kernelI23Flash_fwd_kernel_traitsILi256ELi64ELi64ELi4ELb0ELb0EN7cutlass6half_tE19Flash_kernel_traitsILi256ELi64ELi64ELi4ES3_EELb0ELb0ELb0ELb0ELb0ELb1ELb1ELb1EEEvNS_16Flash_fwd_paramsE) ;  /* 0xfffffdc0ee204950 */ /* 0x03efea0003c3ffff */
        /* <DEDUP_REMOVED lines=16> */
[----:B-1----:R-:W-:Y:S05]  /*24080*/  @P0 RET.REL.NODEC R238 `(_ZN5flash24flash_fwd_splitkv_kernelI23Flash_fwd_kernel_traitsILi256ELi64ELi64ELi4ELb0ELb0EN7cutlass6half_tE19Flash_kernel_traitsILi256ELi64ELi64ELi4ES3_EELb0ELb0ELb0ELb0ELb0ELb1ELb1ELb1EEEvNS_16Flash_fwd_paramsE) ;  /* 0xfffffdbceedc0950 */ /* 0x002fea0003c3ffff */
[----:B------:R-:W-:Y:S01]  /*24090*/  R2UR UR4, R4 ;  /* 0x00000000040472ca */ /* 0x000fe200000e0000 */
[----:B------:R-:W-:Y:S01]  /*240a0*/  IMAD.MOV.U32 R239, RZ, RZ, 0x0 ;  /* 0x00000000ffef7424 */ /* 0x000fe200078e00ff */
[----:B------:R-:W-:-:S13]  /*240b0*/  R2UR UR5, R5 ;  /* 0x00000000050572ca */ /* 0x000fda00000e0000 */
[----:B------:R1:W-:Y:S02]  /*240c0*/  ST.E.128 desc[UR4][R14.64+0xe300], R16 ;  /* 0x00e300100e007985 */ /* 0x0003e4000c101d04 */
[----:B-1----:R-:W-:Y:S05]  /*240d0*/  RET.REL.NODEC R238 `(_ZN5flash24flash_fwd_splitkv_kernelI23Flash_fwd_kernel_traitsILi256ELi64ELi64ELi4ELb0ELb0EN7cutlass6half_tE19Flash_kernel_traitsILi256ELi64ELi64ELi4ES3_EELb0ELb0ELb0ELb0ELb0ELb1ELb1ELb1EEEvNS_16Flash_fwd_paramsE) ;  /* 0xfffffdbceec87950 */ /* 0x002fea0003c3ffff */
.L_x_2291:
[----:B------:R-:W-:Y:S01]  /*240e0*/  MOV R11, 0x2 ;  /* 0x00000002000b7802 */ /* 0x000fe20000000f00 */
[----:B------:R-:W-:Y:S01]  /*240f0*/  IMAD.MOV.U32 R8, RZ, RZ, 0x1f ;  /* 0x0000001fff087424 */ /* 0x000fe200078e00ff */
[----:B------:R-:W-:-:S07]  /*24100*/  MOV R10, 0xffffffff ;  /* 0xffffffff000a7802 */ /* 0x000fce0000000f00 */
[----:B-1---5:R-:W-:Y:S05]  /*24110*/  WARPSYNC.COLLECTIVE R10, `(.L_x_2308) ;  /* 0x000000000a087348 */ /* 0x022fea0003c00000 */
[----:B------:R2:W3:Y:S02]  /*24120*/  SHFL.BFLY P0, R14, R251, R11, R8 ;  /* 0x0c00000bfb0e7389 */ /* 0x0004e40000000008 */
[----:B-123-5:R-:W-:Y:S01]  /*24130*/  ENDCOLLECTIVE ;  /* 0x000000000000791b */ /* 0x02efe20003800000 */
.L_x_2308:
[----:B------:R-:W-:Y:S02]  /*24140*/  IMAD.MOV.U32 R12, RZ, RZ, R14 ;  /* 0x000000ffff0c7224 */ /* 0x000fe400078e000e */
[----:B------:R-:W-:Y:S02]  /*24150*/  IMAD.MOV.U32 R11, RZ, RZ, 0x1 ;  /* 0x00000001ff0b7424 */ /* 0x000fe400078e00ff */
[----:B------:R-:W-:-:S05]  /*24160*/  FADD.FTZ R12, R12, R251 ;  /* 0x000000fb0c0c7221 */ /* 0x000fca0000010000 */
[----:B------:R-:W-:-:S07]  /*24170*/  MOV R251, R12 ;  /* 0x0000000c00fb7202 */ /* 0x000fce0000000f00 */
[----:B------:R-:W-:Y:S05]  /*24180*/  WARPSYNC.COLLECTIVE R10, `(.L_x_2309) ;  /* 0x000000000a087348 */ /* 0x000fea0003c00000 */
[----:B------:R1:W2:Y:S02]  /*24190*/  SHFL.BFLY P0, R14, R251, R11, R8 ;  /* 0x0c00000bfb0e7389 */ /* 0x0002a40000000008 */
[----:B-12---:R-:W-:Y:S01]  /*241a0*/  ENDCOLLECTIVE ;  /* 0x000000000000791b */ /* 0x006fe20003800000 */
.L_x_2309:
[----:B------:R-:W-:Y:S01]  /*241b0*/  MOV R251, R249 ;  /* 0x000000f900fb7202 */ /* 0x000fe20000000f00 */
[----:B------:R-:W-:Y:S01]  /*241c0*/  IMAD.MOV.U32 R11, RZ, RZ, 0x2 ;  /* 0x00000002ff0b7424 */ /* 0x000fe200078e00ff */
[----:B------:R-:W-:-:S07]  /*241d0*/  MOV R9, R14 ;  /* 0x0000000e00097202 */ /* 0x000fce0000000f00 */
[----:B------:R-:W-:Y:S05]  /*241e0*/  WARPSYNC.COLLECTIVE R10, `(.L_x_2310) ;  /* 0x000000000a087348 */ /* 0x000fea0003c00000 */
[----:B------:R1:W2:Y:S02]  /*241f0*/  SHFL.BFLY P0, R14, R251, R11, R8 ;  /* 0x0c00000bfb0e7389 */ /* 0x0002a40000000008 */
[----:B-12---:R-:W-:Y:S01]  /*24200*/  ENDCOLLECTIVE ;  /* 0x000000000000791b */ /* 0x006fe20003800000 */
.L_x_2310:
[----:B------:R-:W-:Y:S01]  /*24210*/  FADD.FTZ R9, R12, R9 ;  /* 0x000000090c097221 */ /* 0x000fe20000010000 */
[----:B------:R-:W-:Y:S01]  /*24220*/  FADD.FTZ R13, R14, R249 ;  /* 0x000000f90e0d7221 */ /* 0x000fe20000010000 */
[----:B------:R-:W-:-:S04]  /*24230*/  MOV R11, 0x1 ;  /* 0x00000001000b7802 */ /* 0x000fc80000000f00 */
[----:B------:R-:W-:-:S07]  /*24240*/  MOV R251, R13 ;  /* 0x0000000d00fb7202 */ /* 0x000fce0000000f00 */
[----:B------:R-:W-:Y:S05]  /*24250*/  WARPSYNC.COLLECTIVE R10, `(.L_x_2311) ;  /* 0x000000000a087348 */ /* 0x000fea0003c00000 */
[----:B------:R1:W2:Y:S02]  /*24260*/  SHFL.BFLY P0, R14, R251, R11, R8 ;  /* 0x0c00000bfb0e7389 */ /* 0x0002a40000000008 */
[----:B-12---:R-:W-:Y:S01]  /*24270*/  ENDCOLLECTIVE ;  /* 0x000000000000791b */ /* 0x006fe20003800000 */
.L_x_2311:
[----:B------:R-:W-:Y:S05]  /*24280*/  BRA `(.L_x_2312) ;  /* 0xffffffdc00387947 */ /* 0x000fea000383ffff */
.L_x_2313:
        /* <DEDUP_REMOVED lines=15> */
.L_x_8855:


//--------------------- .text._ZN5flash24flash_fwd_splitkv_kernelI23Flash_fwd_kernel_traitsILi256ELi64ELi64ELi4ELb0ELb0EN7cutlass6half_tE19Flash_kernel_traitsILi256ELi64ELi64ELi4ES3_EELb0ELb1ELb0ELb0ELb0ELb0ELb0ELb0EEEvNS_16Flash_fwd_paramsE --------------------------
	.section	.text._ZN5flash24flash_fwd_splitkv_kernelI23Flash_fwd_kernel_traitsILi256ELi64ELi64ELi4ELb0ELb0EN7cutlass6half_tE19Flash_kernel_traitsILi256ELi64ELi64ELi4ES3_EELb0ELb1ELb0ELb0ELb0ELb0ELb0ELb0EEEvNS_16Flash_fwd_paramsE,"ax",@progbits
	.align	128
        .global         _ZN5flash24flash_fwd_splitkv_kernelI23Flash_fwd_kernel_traitsILi256ELi64ELi64ELi4ELb0ELb0EN7cutlass6half_tE19Flash_kernel_traitsILi256ELi64ELi64ELi4ES3_EELb0ELb1ELb0ELb0ELb0ELb0ELb0ELb0EEEvNS_16Flash_fwd_paramsE
        .type           _ZN5flash24flash_fwd_splitkv_kernelI23Flash_fwd_kernel_traitsILi256ELi64ELi64ELi4ELb0ELb0EN7cutlass6half_tE19Flash_kernel_traitsILi256ELi64ELi64ELi4ES3_EELb0ELb1ELb0ELb0ELb0ELb0ELb0ELb0EEEvNS_16Flash_fwd_paramsE,@function
        .size           _ZN5flash24flash_fwd_splitkv_kernelI23Flash_fwd_kernel_traitsILi256ELi64ELi64ELi4ELb0ELb0EN7cutlass6half_tE19Flash_kernel_traitsILi256ELi64ELi64ELi4ES3_EELb0ELb1ELb0ELb0ELb0ELb0ELb0ELb0EEEvNS_16Flash_fwd_paramsE,(.L_x_8892 - _ZN5flash24flash_fwd_splitkv_kernelI23Flash_fwd_kernel_traitsILi256ELi64ELi64ELi4ELb0ELb0EN7cutlass6half_tE19Flash_kernel_traitsILi256ELi64ELi64ELi4ES3_EELb0ELb1ELb0ELb0ELb0ELb0ELb0ELb0EEEvNS_16Flash_fwd_paramsE)
        .other          _ZN5flash24flash_fwd_splitkv_kernelI23Flash_fwd_kernel_traitsILi256ELi64ELi64ELi4ELb0ELb0EN7cutlass6half_tE19Flash_kernel_traitsILi256ELi64ELi64ELi4ES3_EELb0ELb1ELb0ELb0ELb0ELb0ELb0ELb0EEEvNS_16Flash_fwd_paramsE,@"STO_CUDA_ENTRY STV_DEFAULT"
_ZN5flash24flash_fwd_splitkv_kernelI23Flash_fwd_kernel_traitsILi256ELi64ELi64ELi4ELb0ELb0EN7cutlass6half_tE19Flash_kernel_traitsILi256ELi64ELi64ELi4ES3_EELb0ELb1ELb0ELb0ELb0ELb0ELb0ELb0EEEvNS_16Flash_fwd_paramsE:
.text._ZN5flash24flash_fwd_splitkv_kernelI23Flash_fwd_kernel_traitsILi256ELi64ELi64ELi4ELb0ELb0EN7cutlass6half_tE19Flash_kernel_traitsILi256ELi64ELi64ELi4ES3_EELb0ELb1ELb0ELb0ELb0ELb0ELb0ELb0EEEvNS_16Flash_fwd_paramsE:
[----:B------:R-:W1:Y:S08]  /*0000*/  LDC R1, c[0x0][0x28] ;  /* 0x00000a00ff017b82 */ /* 0x000e700000000800 */
[----:B------:R-:W2:Y:S01]  /*0010*/  S2UR UR14, SR_CTAID.Y ;  /* 0x00000000000e79c3 */ /* 0x000ea20000002600 */
[----:B------:R-:W-:Y:S01]  /*0020*/  ULDC.64 UR6, c[0x0][0x2f0] ;  /* 0x0000bc0000067ab9 */ /* 0x000fe20000000a00 */
[----:B------:R-:W-:Y:S01]  /*0030*/  ULDC.64 UR4, c[0x0][0x300] ;  /* 0x0000c00000047ab9 */ /* 0x000fe20000000a00 */
[----:B------:R-:W-:Y:S01]  /*0040*/  UISETP.NE.U32.AND UP2, UPT, UR6, URZ, UPT ;  /* 0x0000003f0600728c */ /* 0x000fe2000bf45070 */
[----:B-1----:R-:W-:Y:S01]  /*0050*/  VIADD R1, R1, 0xfffffff8 ;  /* 0xfffffff801017836 */ /* 0x002fe20000000000 */
[----:B------:R-:W-:-:S02]  /*0060*/  UISETP.NE.U32.AND UP1, UPT, UR4, URZ, UPT ;  /* 0x0000003f0400728c */ /* 0x000fc4000bf25070 */
[----:B------:R-:W-:Y:S02]  /*0070*/  UISETP.NE.AND.EX UP2, UPT, UR7, URZ, UPT, UP2 ;  /* 0x0000003f0700728c */ /* 0x000fe4000bf45320 */
[----:B------:R-:W-:Y:S01]  /*0080*/  UISETP.NE.AND.EX UP1, UPT, UR5, URZ, UPT, UP1 ;  /* 0x0000003f0500728c */ /* 0x000fe2000bf25310 */
[----:B------:R-:W-:Y:S01]  /*0090*/  ULDC.64 UR8, c[0x0][0x2f0] ;  /* 0x0000bc0000087ab9 */ /* 0x000fe20000000a00 */
[----:B------:R-:W-:Y:S02]  /*00a0*/  ULDC.64 UR26, c[0x0][0x208] ;  /* 0x00008200001a7ab9 */ /* 0x000fe40000000a00 */
[----:B------:R-:W-:Y:S01]  /*00b0*/  PLOP3.LUT P2, PT, PT, PT, UP2, 0x80, 0x0 ;  /* 0x000000000000781c */ /* 0x000fe20003f4f028 */
[----:B------:R-:W-:Y:S01]  /*00c0*/  ULDC.U8 UR6, c[0x0][0x3c2] ;  /* 0x0000f08000067ab9 */ /* 0x000fe20000000000 */
[----:B------:R-:W-:Y:S01]  /*00d0*/  PLOP3.LUT P0, PT, PT, PT, UP1, 0x80, 0x0 ;  /* 0x000000000000781c */ /* 0x000fe20003f0f018 */
[----:B------:R-:W-:Y:S01]  /*00e0*/  ULDC.64 UR4, c[0x0][0x2f8] ;  /* 0x0000be0000047ab9 */ /* 0x000fe20000000a00 */
[----:B------:R-:W-:-:S02]  /*00f0*/  UISETP.NE.AND UP3, UPT, UR6, URZ, UPT ;  /* 0x0000003f0600728c */ /* 0x000fc4000bf65270 */
[----:B------:R-:W-:Y:S01]  /*0100*/  UISETP.EQ.U32.AND UP0, UPT, UR4, URZ, UPT ;  /* 0x0000003f0400728c */ /* 0x000fe2000bf02070 */
[----:B------:R-:W-:-:S03]  /*0110*/  ULDC.64 UR6, c[0x0][0x2f8] ;  /* 0x0000be0000067ab9 */ /* 0x000fc60000000a00 */
[----:B------:R-:W-:Y:S02]  /*0120*/  UISETP.EQ.OR.EX UP0, UPT, UR5, URZ, !UP3, UP0 ;  /* 0x0000003f0500728c */ /* 0x000fe4000df02700 */
[----:B--2---:R-:W-:-:S06]  /*0130*/  UIMAD.WIDE UR8, UR14, 0x4, UR8 ;  /* 0x000000040e0878a5 */ /* 0x004fcc000f8e0208 */
[----:B------:R-:W-:Y:S02]  /*0140*/  IMAD.U32 R2, RZ, RZ, UR8 ;  /* 0x00000008ff027e24 */ /* 0x000fe4000f8e00ff */
[----:B------:R-:W-:Y:S01]  /*0150*/  IMAD.U32 R3, RZ, RZ, UR9 ;  /* 0x00000009ff037e24 */ /* 0x000fe2000f8e00ff */
[----:B------:R-:W-:Y:S02]  /*0160*/  @UP1 ULDC.64 UR8, c[0x0][0x300] ;  /* 0x0000c00000081ab9 */ /* 0x000fe40000000a00 */
[----:B------:R-:W-:Y:S02]  /*0170*/  @UP1 UIMAD.WIDE UR8, UR14, 0x4, UR8 ;  /* 0x000000040e0818a5 */ /* 0x000fe4000f8e0208 */
[----:B------:R-:W2:Y:S04]  /*0180*/  @P2 LDG.E R4, desc[UR26][R2.64] ;  /* 0x0000001a02042981 */ /* 0x000ea8000c1e1900 */
[----:B------:R1:W3:Y:S01]  /*0190*/  @P2 LDG.E R0, desc[UR26][R2.64+0x4] ;  /* 0x0000041a02002981 */ /* 0x0002e2000c1e1900 */
[----:B------:R-:W-:Y:S01]  /*01a0*/  PLOP3.LUT P1, PT, PT, PT, UP0, 0x80, 0x0 ;  /* 0x000000000000781c */ /* 0x000fe20003f2f008 */
[----:B------:R-:W-:-:S06]  /*01b0*/  UIMAD.WIDE UR6, UR14, 0x4, UR6 ;  /* 0x000000040e0678a5 */ /* 0x000fcc000f8e0206 */
[----:B------:R-:W-:Y:S02]  /*01c0*/  IMAD.U32 R6, RZ, RZ, UR6 ;  /* 0x00000006ff067e24 */ /* 0x000fe4000f8e00ff */
[----:B------:R-:W-:Y:S02]  /*01d0*/  IMAD.U32 R7, RZ, RZ, UR7 ;  /* 0x00000007ff077e24 */ /* 0x000fe4000f8e00ff */
[----:B-1----:R-:W-:Y:S02]  /*01e0*/  IMAD.U32 R2, RZ, RZ, UR8 ;  /* 0x00000008ff027e24 */ /* 0x002fe4000f8e00ff */
[----:B------:R-:W-:-:S05]  /*01f0*/  IMAD.U32 R3, RZ, RZ, UR9 ;  /* 0x00000009ff037e24 */ /* 0x000fca000f8e00ff */
[----:B------:R-:W4:Y:S04]  /*0200*/  @P0 LDG.E R2, desc[UR26][R2.64] ;  /* 0x0000001a02020981 */ /* 0x000f28000c1e1900 */
[----:B------:R-:W5:Y:S01]  /*0210*/  @!P1 LDG.E R3, desc[UR26][R6.64] ;  /* 0x0000001a06039981 */ /* 0x000f62000c1e1900 */
[----:B------:R-:W-:Y:S01]  /*0220*/  UMOV UR13, 0xffffffff ;  /* 0xffffffff000d7882 */ /* 0x000fe20000000000 */
[----:B------:R-:W-:Y:S01]  /*0230*/  UMOV UR25, URZ ;  /* 0x0000003f00197c82 */ /* 0x000fe20008000000 */
[----:B------:R-:W-:Y:S01]  /*0240*/  UMOV UR28, 0xffffffff ;  /* 0xffffffff001c7882 */ /* 0x000fe20000000000 */
[----:B------:R-:W1:Y:S08]  /*0250*/  S2UR UR21, SR_CTAID.X ;  /* 0x00000000001579c3 */ /* 0x000e700000002500 */
[----:B------:R-:W1:Y:S01]  /*0260*/  S2UR UR16, SR_CTAID.Z ;  /* 0x00000000001079c3 */ /* 0x000e620000002700 */
[----:B--2---:R-:W-:-:S02]  /*0270*/  @P2 R2UR UR13, R4 ;  /* 0x00000000040d22ca */ /* 0x004fc400000e0000 */
[----:B---3--:R-:W-:-:S13]  /*0280*/  @P2 R2UR UR15, R0 ;  /* 0x00000000000f22ca */ /* 0x008fda00000e0000 */
[----:B------:R-:W-:-:S07]  /*0290*/  @UP2 UIADD3 UR15, UR15, -UR13, URZ ;  /* 0x8000000d0f0f2290 */ /* 0x000fce000fffe03f */
[----:B------:R-:W-:Y:S01]  /*02a0*/  @!UP2 ULDC UR15, c[0x0][0x2c4] ;  /* 0x0000b100000faab9 */ /* 0x000fe20000000800 */
[----:B----4-:R-:W-:Y:S02]  /*02b0*/  @P0 R2UR UR25, R2 ;  /* 0x00000000021902ca */ /* 0x010fe400000e0000 */
[----:B------:R-:W-:-:S04]  /*02c0*/  ISETP.NE.U32.AND P0, PT, RZ, UR4, PT ;  /* 0x00000004ff007c0c */ /* 0x000fc8000bf05070 */
[----:B------:R-:W-:Y:S02]  /*02d0*/  ISETP.NE.AND.EX P0, PT, RZ, UR5, PT, P0 ;  /* 0x00000005ff007c0c */ /* 0x000fe4000bf05300 */
[----:B-----5:R-:W-:-:S11]  /*02e0*/  @!P1 R2UR UR28, R3 ;  /* 0x00000000031c92ca */ /* 0x020fd600000e0000 */
[----:B-1----:R-:W-:Y:S05]  /*02f0*/  @!P0 BRA `(.L_x_2314) ;  /* 0x00000000001c8947 */ /* 0x002fea0003800000 */
[----:B------:R-:W-:-:S13]  /*0300*/  PLOP3.LUT P0, PT, PT, PT, UP3, 0x80, 0x0 ;  /* 0x000000000000781c */ /* 0x000fda0003f0f038 */
[----:B------:R-:W2:Y:S04]  /*0310*/  @P0 LDG.E R0, desc[UR26][R6.64+0x4] ;  /* 0x0000041a06000981 */ /* 0x000ea8000c1e1900 */
[----:B------:R-:W3:Y:S01]  /*0320*/  @!P0 LDG.E R6, desc[UR26][R6.64] ;  /* 0x0000001a06068981 */ /* 0x000ee2000c1e1900 */
[----:B--2---:R-:W-:-:S13]  /*0330*/  @P0 R2UR UR6, R0 ;  /* 0x00000000000602ca */ /* 0x004fda00000e0000 */
[----:B------:R-:W-:-:S07]  /*0340*/  @UP3 UIADD3 UR6, UR6, -UR28, URZ ;  /* 0x8000001c06063290 */ /* 0x000fce000fffe03f */
[----:B---3--:R-:W-:Y:S01]  /*0350*/  @!P0 R2UR UR6, R6 ;  /* 0x00000000060682ca */ /* 0x008fe200000e0000 */
[----:B------:R-:W-:-:S14]  /*0360*/  BRA `(.L_x_2315) ;  /* 0x0000000000047947 */ /* 0x000fdc0003800000 */
.L_x_2314:
[----:B------:R-:W-:Y:S01]  /*0370*/  ULDC UR6, c[0x0][0x2c8] ;  /* 0x0000b20000067ab9 */ /* 0x000fe20000000800 */
.L_x_2315:
        /* <DEDUP_REMOVED lines=12> */
[----:B------:R-:W-:-:S04]  /*0440*/  @!UP2 UISETP.NE.U32.AND UP0, UPT, UR4, URZ, UPT ;  /* 0x0000003f0400a28c */ /* 0x000fc8000bf05070 */
[----:B------:R-:W-:-:S03]  /*0450*/  @!UP2 UISETP.NE.AND.EX UP0, UPT, UR5, URZ, UPT, UP0 ;  /* 0x0000003f0500a28c */ /* 0x000fc6000bf05300 */
[----:B------:R-:W-:Y:S02]  /*0460*/  @!UP2 ULDC UR5, c[0x0][0x2cc] ;  /* 0x0000b3000005aab9 */ /* 0x000fe40000000800 */
[----:B------:R-:W-:Y:S01]  /*0470*/  @!UP2 USEL UR5, UR5, URZ, UP0 ;  /* 0x0000003f0505a287 */ /* 0x000fe20008000000 */
[----:B--2---:R-:W-:Y:S02]  /*0480*/  @P0 R2UR UR24, R0 ;  /* 0x00000000001802ca */ /* 0x004fe400000e0000 */
[----:B------:R-:W-:-:S11]  /*0490*/  PLOP3.LUT P0, PT, PT, PT, UP1, 0x80, 0x0 ;  /* 0x000000000000781c */ /* 0x000fd60003f0f018 */
[----:B------:R-:W-:Y:S02]  /*04a0*/  @UP2 UIADD3 UR24, UR24, -UR25, URZ ;  /* 0x8000001918182290 */ /* 0x000fe4000fffe03f */
[----:B------:R-:W-:Y:S10]  /*04b0*/  @!P0 EXIT ;  /* 0x000000000000894d */ /* 0x000ff40003800000 */
[----:B------:R-:W-:Y:S01]  /*04c0*/  UIADD3 UR4, -UR15, 0x7f, UR21 ;  /* 0x0000007f0f047890 */ /* 0x000fe2000fffe115 */
[----:B------:R-:W1:Y:S01]  /*04d0*/  S2R R5, SR_TID.X ;  /* 0x0000000000057919 */ /* 0x000e620000002100 */
[----:B------:R-:W-:Y:S01]  /*04e0*/  @!UP2 UIADD3 UR24, UR5, UR6, -UR25 ;  /* 0x000000060518a290 */ /* 0x000fe2000fffe819 */
[----:B------:R-:W-:Y:S01]  /*04f0*/  ULDC UR19, c[0x0][0x398] ;  /* 0x0000e60000137ab9 */ /* 0x000fe20000000800 */
[----:B------:R-:W-:Y:S02]  /*0500*/  ULDC UR9, c[0x0][0x2c8] ;  /* 0x0000b20000097ab9 */ /* 0x000fe40000000800 */
[----:B------:R-:W-:Y:S02]  /*0510*/  UIADD3 UR6, UR4, UR19, UR24 ;  /* 0x0000001304067290 */ /* 0x000fe4000fffe018 */
[----:B------:R-:W-:Y:S02]  /*0520*/  UIADD3 UR8, UR24, 0x3f, URZ ;  /* 0x0000003f18087890 */ /* 0x000fe4000fffe03f */
[----:B------:R-:W-:-:S02]  /*0530*/  USHF.R.S32.HI UR5, URZ, 0x1f, UR6 ;  /* 0x0000001f3f057899 */ /* 0x000fc40008011406 */
[----:B------:R-:W-:Y:S02]  /*0540*/  USHF.R.S32.HI UR7, URZ, 0x1f, UR8 ;  /* 0x0000001f3f077899 */ /* 0x000fe40008011408 */
[----:B------:R-:W-:Y:S02]  /*0550*/  UIADD3 UR9, UR9, 0x3f, URZ ;  /* 0x0000003f09097890 */ /* 0x000fe4000fffe03f */
[----:B------:R-:W-:Y:S02]  /*0560*/  ULEA.HI UR5, UR5, UR6, URZ, 0x6 ;  /* 0x0000000605057291 */ /* 0x000fe4000f8f303f */
[----:B------:R-:W-:Y:S02]  /*0570*/  ULEA.HI UR7, UR7, UR8, URZ, 0x6 ;  /* 0x0000000807077291 */ /* 0x000fe4000f8f303f */
[----:B------:R-:W-:Y:S02]  /*0580*/  USHF.R.S32.HI UR4, URZ, 0x1f, UR9 ;  /* 0x0000001f3f047899 */ /* 0x000fe40008011409 */
[----:B------:R-:W-:-:S02]  /*0590*/  UIADD3 UR6, UR24, UR21, -UR15 ;  /* 0x0000001518067290 */ /* 0x000fc4000fffe80f */
[----:B------:R-:W-:Y:S02]  /*05a0*/  USHF.R.S32.HI UR5, URZ, 0x6, UR5 ;  /* 0x000000063f057899 */ /* 0x000fe40008011405 */
[----:B------:R-:W-:Y:S02]  /*05b0*/  USHF.R.S32.HI UR7, URZ, 0x6, UR7 ;  /* 0x000000063f077899 */ /* 0x000fe40008011407 */
[----:B------:R-:W-:Y:S01]  /*05c0*/  ULEA.HI UR4, UR4, UR9, URZ, 0x6 ;  /* 0x0000000904047291 */ /* 0x000fe2000f8f303f */
[----:B------:R-:W-:Y:S01]  /*05d0*/  ULDC UR20, c[0x0][0x394] ;  /* 0x0000e50000147ab9 */ /* 0x000fe20000000800 */
[----:B------:R-:W-:Y:S01]  /*05e0*/  IMAD.U32 R2, RZ, RZ, UR5 ;  /* 0x00000005ff027e24 */ /* 0x000fe2000f8e00ff */
[----:B------:R-:W-:Y:S01]  /*05f0*/  UIADD3 UR6, UR6, -UR20, URZ ;  /* 0x8000001406067290 */ /* 0x000fe2000fffe03f */
[----:B------:R-:W-:Y:S01]  /*0600*/  IMAD.U32 R0, RZ, RZ, UR7 ;  /* 0x00000007ff007e24 */ /* 0x000fe2000f8e00ff */
[----:B------:R-:W-:Y:S02]  /*0610*/  USHF.R.S32.HI UR4, URZ, 0x6, UR4 ;  /* 0x000000063f047899 */ /* 0x000fe40008011404 */
[----:B------:R-:W-:-:S04]  /*0620*/  USHF.R.S32.HI UR5, URZ, 0x1f, UR6 ;  /* 0x0000001f3f057899 */ /* 0x000fc80008011406 */
[----:B------:R-:W-:Y:S01]  /*0630*/  VIMNMX3 R0, R0, UR4, R2, PT ;  /* 0x0000000400007c0f */ /* 0x000fe2000b800102 */
[----:B------:R-:W-:-:S03]  /*0640*/  ULEA.HI UR5, UR5, UR6, URZ, 0x6 ;  /* 0x0000000605057291 */ /* 0x000fc6000f8f303f */
[----:B------:R-:W-:Y:S01]  /*0650*/  R2UR UR18, R0 ;  /* 0x00000000001272ca */ /* 0x000fe200000e0000 */
[----:B------:R-:W-:-:S04]  /*0660*/  USHF.R.S32.HI UR12, URZ, 0x6, UR5 ;  /* 0x000000063f0c7899 */ /* 0x000fc80008011405 */
[----:B------:R-:W-:-:S04]  /*0670*/  UISETP.LT.AND UP0, UPT, URZ, UR12, UPT ;  /* 0x0000000c3f00728c */ /* 0x000fc8000bf01270 */
[----:B------:R-:W-:-:S04]  /*0680*/  USEL UR12, URZ, UR12, !UP0 ;  /* 0x0000000c3f0c7287 */ /* 0x000fc8000c000000 */
[----:B------:R-:W-:-:S06]  /*0690*/  UISETP.GE.AND UP0, UPT, UR12, UR18, UPT ;  /* 0x000000120c00728c */ /* 0x000fcc000bf06270 */
[----:B------:R-:W-:-:S13]  /*06a0*/  PLOP3.LUT P0, PT, PT, PT, UP0, 0x80, 0x0 ;  /* 0x000000000000781c */ /* 0x000fda0003f0f008 */
[----:B-1----:R-:W-:Y:S05]  /*06b0*/  @!P0 BRA `(.L_x_2316) ;  /* 0x0000000800788947 */ /* 0x002fea0003800000 */
[----:B------:R-:W-:Y:S01]  /*06c0*/  SHF.R.S32.HI R10, RZ, 0x1f, R5 ;  /* 0x0000001fff0a7819 */ /* 0x000fe20000011405 */
[----:B------:R-:W-:Y:S01]  /*06d0*/  UISETP.NE.AND UP0, UPT, UR13, -0x1, UPT ;  /* 0xffffffff0d00788c */ /* 0x000fe2000bf05270 */
[----:B------:R-:W-:Y:S01]  /*06e0*/  BSSY B0, `(.L_x_2317) ;  /* 0x0000040000007945 */ /* 0x000fe20003800000 */
[----:B------:R-:W-:Y:S01]  /*06f0*/  USHF.R.S32.HI UR8, URZ, 0x1f, UR21 ;  /* 0x0000001f3f087899 */ /* 0x000fe20008011415 */
[----:B------:R-:W-:Y:S01]  /*0700*/  LEA.HI R10, R10, R5, RZ, 0x3 ;  /* 0x000000050a0a7211 */ /* 0x000fe200078f18ff */
[----:B------:R-:W-:Y:S01]  /*0710*/  ULDC.64 UR6, c[0x0][0x298] ;  /* 0x0000a60000067ab9 */ /* 0x000fe20000000a00 */
[----:B------:R-:W-:Y:S02]  /*0720*/  UIADD3 UR15, -UR21, UR15, URZ ;  /* 0x0000000f150f7290 */ /* 0x000fe4000fffe13f */
[----:B------:R-:W-:Y:S01]  /*0730*/  LOP3.LUT R0, R10, 0xfffffff8, RZ, 0xc0, !PT ;  /* 0xfffffff80a007812 */ /* 0x000fe200078ec0ff */
[----:B------:R-:W-:Y:S01]  /*0740*/  UIMAD UR8, UR8, UR6, URZ ;  /* 0x00000006080872a4 */ /* 0x000fe2000f8e023f */
[----:B------:R-:W-:-:S02]  /*0750*/  SHF.R.S32.HI R10, RZ, 0x3, R10 ;  /* 0x00000003ff0a7819 */ /* 0x000fc4000001140a */
[----:B------:R-:W-:Y:S01]  /*0760*/  @!UP0 USHF.R.S32.HI UR9, URZ, 0x1f, UR14 ;  /* 0x0000001f3f098899 */ /* 0x000fe2000801140e */
[----:B------:R-:W-:Y:S01]  /*0770*/  IMAD.IADD R5, R5, 0x1, -R0 ;  /* 0x0000000105057824 */ /* 0x000fe200078e0a00 */
[----:B------:R-:W-:Y:S01]  /*0780*/  @!UP0 ULDC.64 UR4, c[0x0][0x290] ;  /* 0x0000a40000048ab9 */ /* 0x000fe20000000a00 */
[----:B------:R-:W-:Y:S01]  /*0790*/  @UP0 UIMAD.WIDE.U32 UR10, UR13, UR6, URZ ;  /* 0x000000060d0a02a5 */ /* 0x000fe2000f8e003f */
[----:B------:R-:W-:Y:S01]  /*07a0*/  IMAD.U32 R0, RZ, RZ, UR6 ;  /* 0x00000006ff007e24 */ /* 0x000fe2000f8e00ff */
[----:B------:R-:W-:Y:S01]  /*07b0*/  @!UP0 UIMAD UR9, UR9, UR4, URZ ;  /* 0x00000004090982a4 */ /* 0x000fe2000f8e023f */
[C---:B------:R-:W-:Y:S01]  /*07c0*/  IMAD.SHL.U32 R18, R5.reuse, 0x8, RZ ;  /* 0x0000000805127824 */ /* 0x040fe200078e00ff */
[----:B------:R-:W-:Y:S01]  /*07d0*/  @!UP0 UIMAD.WIDE.U32 UR18, UR14, UR4, URZ ;  /* 0x000000040e1282a5 */ /* 0x000fe2000f8e003f */
[C---:B------:R-:W-:Y:S01]  /*07e0*/  ISETP.GE.AND P1, PT, R10.reuse, UR15, PT ;  /* 0x0000000f0a007c0c */ /* 0x040fe2000bf26270 */
[----:B------:R-:W-:Y:S01]  /*07f0*/  UIMAD UR8, UR21, UR7, UR8 ;  /* 0x00000007150872a4 */ /* 0x000fe2000f8e0208 */
[----:B------:R-:W-:Y:S01]  /*0800*/  IADD3 R6, R10, 0x10, RZ ;  /* 0x000000100a067810 */ /* 0x000fe20007ffe0ff */
[----:B------:R-:W-:Y:S01]  /*0810*/  @!UP0 UIMAD UR5, UR14, UR5, UR9 ;  /* 0x000000050e0582a4 */ /* 0x000fe2000f8e0209 */
[--C-:B------:R-:W-:Y:S01]  /*0820*/  SHF.R.S32.HI R19, RZ, 0x1f, R18.reuse ;  /* 0x0000001fff137819 */ /* 0x100fe20000011412 */
[----:B------:R-:W-:Y:S01]  /*0830*/  @UP0 UIMAD UR13, UR13, UR7, UR11 ;  /* 0x000000070d0d02a4 */ /* 0x000fe2000f8e020b */
[----:B------:R-:W-:Y:S01]  /*0840*/  ISETP.NE.AND P6, PT, R5, RZ, PT ;  /* 0x000000ff0500720c */ /* 0x000fe20003fc5270 */
[----:B------:R-:W-:Y:S01]  /*0850*/  @!UP0 UMOV UR10, UR18 ;  /* 0x00000012000a8c82 */ /* 0x000fe20008000000 */
[----:B------:R-:W-:Y:S01]  /*0860*/  @!UP0 UIADD3 UR13, UR19, UR5, URZ ;  /* 0x00000005130d8290 */ /* 0x000fe2000fffe03f */
[----:B------:R-:W-:Y:S01]  /*0870*/  IMAD.WIDE.U32 R2, R0, UR21, R18 ;  /* 0x0000001500027c25 */ /* 0x000fe2000f8e0012 */
[----:B------:R-:W-:Y:S01]  /*0880*/  IADD3 R7, R18, 0xc0, RZ ;  /* 0x000000c012077810 */ /* 0x000fe20007ffe0ff */
[----:B------:R-:W-:-:S02]  /*0890*/  ULDC.64 UR4, c[0x0][0x2a0] ;  /* 0x0000a80000047ab9 */ /* 0x000fc40000000a00 */
[----:B------:R-:W-:Y:S01]  /*08a0*/  IMAD.U32 R0, RZ, RZ, UR8 ;  /* 0x00000008ff007e24 */ /* 0x000fe2000f8e00ff */
[----:B------:R-:W-:Y:S01]  /*08b0*/  USHF.R.S32.HI UR8, URZ, 0x1f, UR16 ;  /* 0x0000001f3f087899 */ /* 0x000fe20008011410 */
[----:B------:R-:W-:Y:S01]  /*08c0*/  IADD3 R2, P0, R2, UR10, RZ ;  /* 0x0000000a02027c10 */ /* 0x000fe2000ff1e0ff */
[----:B------:R-:W-:Y:S02]  /*08d0*/  IMAD.U32 R12, RZ, RZ, UR4 ;  /* 0x00000004ff0c7e24 */ /* 0x000fe4000f8e00ff */
[----:B------:R-:W-:Y:S01]  /*08e0*/  UIMAD UR8, UR8, UR4, URZ ;  /* 0x00000004080872a4 */ /* 0x000fe2000f8e023f */
[----:B------:R-:W-:Y:S01]  /*08f0*/  IADD3.X R3, R3, UR13, R0, P0, !PT ;  /* 0x0000000d03037c10 */ /* 0x000fe200087fe400 */
[----:B------:R-:W-:Y:S01]  /*0900*/  VIADD R5, R10, 0x20 ;  /* 0x000000200a057836 */ /* 0x000fe20000000000 */
[----:B------:R-:W-:Y:S01]  /*0910*/  ULDC UR4, c[0x0][0x270] ;  /* 0x00009c0000047ab9 */ /* 0x000fe20000000800 */
[----:B------:R-:W-:Y:S01]  /*0920*/  UIMAD UR5, UR16, UR5, UR8 ;  /* 0x00000005100572a4 */ /* 0x000fe2000f8e0208 */
[----:B------:R-:W-:Y:S01]  /*0930*/  ISETP.GE.AND P0, PT, R6, UR15, PT ;  /* 0x0000000f06007c0c */ /* 0x000fe2000bf06270 */
[----:B------:R-:W-:Y:S01]  /*0940*/  IMAD.WIDE.U32 R12, R12, UR16, R2 ;  /* 0x000000100c0c7c25 */ /* 0x000fe2000f8e0002 */
[----:B------:R-:W-:Y:S01]  /*0950*/  UIMAD UR14, UR14, UR4, UR16 ;  /* 0x000000040e0e72a4 */ /* 0x000fe2000f8e0210 */
[----:B------:R-:W-:-:S02]  /*0960*/  SHF.R.S32.HI R3, RZ, 0x1f, R10 ;  /* 0x0000001fff037819 */ /* 0x000fc4000001140a */
[----:B------:R-:W-:Y:S01]  /*0970*/  ULDC UR4, c[0x0][0x2c4] ;  /* 0x0000b10000047ab9 */ /* 0x000fe20000000800 */
[----:B------:R-:W-:Y:S01]  /*0980*/  VIADD R17, R13, UR5 ;  /* 0x000000050d117c36 */ /* 0x000fe20008000000 */
[----:B------:R-:W-:Y:S01]  /*0990*/  UIMAD UR21, UR14, UR4, UR21 ;  /* 0x000000040e1572a4 */ /* 0x000fe2000f8e0215 */
[C---:B------:R-:W-:Y:S02]  /*09a0*/  VIADD R9, R18.reuse, 0x40 ;  /* 0x0000004012097836 */ /* 0x040fe40000000000 */
[----:B------:R-:W-:Y:S01]  /*09b0*/  VIADD R8, R18, 0x80 ;  /* 0x0000008012087836 */ /* 0x000fe20000000000 */
[----:B------:R-:W-:Y:S08]  /*09c0*/  @P1 BRA `(.L_x_2318) ;  /* 0x0000000000441947 */ /* 0x000ff00003800000 */
        /* <DEDUP_REMOVED lines=17> */
.L_x_2318:
[----:B------:R-:W-:Y:S05]  /*0ae0*/  BSYNC B0 ;  /* 0x0000000000007941 */ /* 0x000fea0003800000 */
.L_x_2317:
        /* <DEDUP_REMOVED lines=24> */
.L_x_2320:
[----:B------:R-:W-:Y:S05]  /*0c70*/  BSYNC B0 ;  /* 0x0000000000007941 */ /* 0x000fea0003800000 */
.L_x_2319:
        /* <DEDUP_REMOVED lines=23> */
.L_x_2322:
[----:B------:R-:W-:Y:S05]  /*0df0*/  BSYNC B0 ;  /* 0x0000000000007941 */ /* 0x000fea0003800000 */
.L_x_2321:
        /* <DEDUP_REMOVED lines=22> */
.L_x_2324:
[----:B------:R-:W-:Y:S05]  /*0f60*/  BSYNC B0 ;  /* 0x0000000000007941 */ /* 0x000fea0003800000 */
.L_x_2323:
[C---:B------:R-:W-:Y:S01]  /*0f70*/  ISETP.GE.OR P2, PT, R10.reuse, UR15, P6 ;  /* 0x0000000f0a007c0c */ /* 0x040fe2000b746670 */
[----:B------:R-:W-:Y:S01]  /*0f80*/  IMAD.U32 R0, RZ, RZ, UR21 ;  /* 0x00000015ff007e24 */ /* 0x000fe2000f8e00ff */
[----:B------:R-:W-:Y:S01]  /*0f90*/  ISETP.GE.OR P1, PT, R5, UR15, P6 ;  /* 0x0000000f05007c0c */ /* 0x000fe2000b726670 */
[----:B------:R-:W-:Y:S01]  /*0fa0*/  ULDC.64 UR4, c[0x0][0x2b0] ;  /* 0x0000ac0000047ab9 */ /* 0x000fe20000000a00 */
[----:B------:R-:W-:Y:S01]  /*0fb0*/  IADD3 R10, P0, R10, UR21, RZ ;  /* 0x000000150a0a7c10 */ /* 0x000fe2000ff1e0ff */
[----:B------:R-:W-:Y:S01]  /*0fc0*/  @!P5 IMAD.MOV.U32 R2, RZ, RZ, 0x7f800000 ;  /* 0x7f800000ff02d424 */ /* 0x000fe200078e00ff */
[----:B------:R-:W-:Y:S02]  /*0fd0*/  ISETP.GE.OR P6, PT, R4, UR15, P6 ;  /* 0x0000000f04007c0c */ /* 0x000fe4000b7c6670 */
[----:B------:R-:W-:Y:S02]  /*0fe0*/  LEA.HI.X.SX32 R3, R0, R3, 0x1, P0 ;  /* 0x0000000300037211 */ /* 0x000fe400000f0eff */
        /* <DEDUP_REMOVED lines=11> */
.L_x_2316:
[----:B------:R-:W-:Y:S01]  /*10a0*/  ULDC.64 UR4, c[0x0][0x368] ;  /* 0x0000da0000047ab9 */ /* 0x000fe20000000a00 */
[----:B------:R-:W-:Y:S01]  /*10b0*/  ULDC.64 UR6, c[0x0][0x370] ;  /* 0x0000dc0000067ab9 */ /* 0x000fe20000000a00 */
[----:B------:R-:W-:-:S04]  /*10c0*/  UISETP.NE.U32.AND UP0, UPT, UR4, URZ, UPT ;  /* 0x0000003f0400728c */ /* 0x000fc8000bf05070 */
[----:B------:R-:W-:-:S06]  /*10d0*/  UISETP.NE.AND.EX UP0, UPT, UR5, URZ, UPT, UP0 ;  /* 0x0000003f0500728c */ /* 0x000fcc000bf05300 */
[----:B------:R-:W-:-:S05]  /*10e0*/  PLOP3.LUT P0, PT, PT, PT, UP0, 0x80, 0x0 ;  /* 0x000000000000781c */ /* 0x000fca0003f0f008 */
[----:B------:R-:W-:Y:S02]  /*10f0*/  @UP0 ULDC.64 UR4, c[0x0][0x368] ;  /* 0x0000da0000040ab9 */ /* 0x000fe40000000a00 */
[----:B------:R-:W-:-:S06]  /*1100*/  @UP0 UIMAD.WIDE UR4, UR14, 0x4, UR4 ;  /* 0x000000040e0408a5 */ /* 0x000fcc000f8e0204 */
[----:B------:R-:W-:Y:S02]  /*1110*/  IMAD.U32 R2, RZ, RZ, UR4 ;  /* 0x00000004ff027e24 */ /* 0x000fe4000f8e00ff */
[----:B------:R-:W-:-:S05]  /*1120*/  IMAD.U32 R3, RZ, RZ, UR5 ;  /* 0x00000005ff037e24 */ /* 0x000fca000f8e00ff */
[----:B------:R-:W2:Y:S01]  /*1130*/  @P0 LDG.E R2, desc[UR26][R2.64] ;  /* 0x0000001a02020981 */ /* 0x000ea2000c1e1900 */
[----:B------:R-:W-:Y:S01]  /*1140*/  ISETP.NE.U32.AND P1, PT, RZ, UR6, PT ;  /* 0x00000006ff007c0c */ /* 0x000fe2000bf25070 */
[----:B------:R-:W-:Y:S01]  /*1150*/  UMOV UR17, UR14 ;  /* 0x0000000e00117c82 */ /* 0x000fe20008000000 */
[----:B------:R-:W-:Y:S01]  /*1160*/  UMOV UR22, URZ ;  /* 0x0000003f00167c82 */ /* 0x000fe20008000000 */
[----:B------:R-:W-:Y:S01]  /*1170*/  UMOV UR23, URZ ;  /* 0x0000003f00177c82 */ /* 0x000fe20008000000 */
[----:B------:R-:W-:Y:S01]  /*1180*/  ISETP.NE.AND.EX P1, PT, RZ, UR7, PT, P1 ;  /* 0x00000007ff007c0c */ /* 0x000fe2000bf25310 */
[----:B------:R-:W-:Y:S01]  /*1190*/  UPLOP3.LUT UP6, UPT, UPT, UPT, UPT, 0x40, 0x0 ;  /* 0x000000000000789c */ /* 0x000fe20003fce870 */
[----:B--2---:R-:W-:-:S11]  /*11a0*/  @P0 R2UR UR17, R2 ;  /* 0x00000000021102ca */ /* 0x004fd600000e0000 */
[----:B------:R-:W-:Y:S05]  /*11b0*/  @!P1 BRA `(.L_x_2325) ;  /* 0x00000000002c9947 */ /* 0x000fea0003800000 */
[----:B------:R-:W-:Y:S01]  /*11c0*/  USHF.R.S32.HI UR8, URZ, 0x1f, UR14 ;  /* 0x0000001f3f087899 */ /* 0x000fe2000801140e */
[----:B------:R-:W-:-:S03]  /*11d0*/  ULDC.64 UR4, c[0x0][0x378] ;  /* 0x0000de0000047ab9 */ /* 0x000fc60000000a00 */
[----:B------:R-:W-:Y:S02]  /*11e0*/  UIMAD UR8, UR8, UR4, URZ ;  /* 0x00000004080872a4 */ /* 0x000fe4000f8e023f */
[----:B------:R-:W-:Y:S02]  /*11f0*/  UIMAD.WIDE.U32 UR10, UR14, UR4, URZ ;  /* 0x000000040e0a72a5 */ /* 0x000fe4000f8e003f */
[----:B------:R-:W-:Y:S02]  /*1200*/  UIMAD UR4, UR14, UR5, UR8 ;  /* 0x000000050e0472a4 */ /* 0x000fe4000f8e0208 */
[----:B------:R-:W-:Y:S02]  /*1210*/  ULEA UR22, UP0, UR10, UR6, 0x2 ;  /* 0x000000060a167291 */ /* 0x000fe4000f80103f */
[----:B------:R-:W-:Y:S02]  /*1220*/  UIADD3 UR4, UR11, UR4, URZ ;  /* 0x000000040b047290 */ /* 0x000fe4000fffe03f */
[----:B------:R-:W-:-:S02]  /*1230*/  UISETP.NE.U32.AND UP6, UPT, UR22, URZ, UPT ;  /* 0x0000003f1600728c */ /* 0x000fc4000bfc5070 */
[----:B------:R-:W-:-:S04]  /*1240*/  USHF.L.U64.HI UR4, UR10, 0x2, UR4 ;  /* 0x000000020a047899 */ /* 0x000fc80008010204 */
[----:B------:R-:W-:-:S04]  /*1250*/  UIADD3.X UR23, UR4, UR7, URZ, UP0, !UPT ;  /* 0x0000000704177290 */ /* 0x000fc800087fe43f */
[----:B------:R-:W-:-:S11]  /*1260*/  UISETP.NE.AND.EX UP6, UPT, UR23, URZ, UPT, UP6 ;  /* 0x0000003f1700728c */ /* 0x000fd6000bfc5360 */
.L_x_2325:
[----:B------:R-:W-:-:S13]  /*1270*/  PLOP3.LUT P0, PT, PT, PT, UP6, 0x40, 0x0 ;  /* 0x000000000000781c */ /* 0x000fda0003f0e868 */
[----:B------:R-:W-:Y:S05]  /*1280*/  @P0 BRA `(.L_x_2326) ;  /* 0x0000000400780947 */ /* 0x000fea0003800000 */
[----:B------:R-:W-:Y:S01]  /*1290*/  ULDC UR10, c[0x0][0x380] ;  /* 0x0000e000000a7ab9 */ /* 0x000fe20000000800 */
[----:B------:R-:W-:Y:S01]  /*12a0*/  ULEA UR9, UR18, 0xffffffc0, 0x6 ;  /* 0xffffffc012097891 */ /* 0x000fe2000f8e303f */
[----:B------:R-:W-:Y:S01]  /*12b0*/  IMAD.U32 R0, RZ, RZ, UR10 ;  /* 0x0000000aff007e24 */ /* 0x000fe2000f8e00ff */
[----:B------:R-:W-:Y:S01]  /*12c0*/  UMOV UR28, URZ ;  /* 0x0000003f001c7c82 */ /* 0x000fe20008000000 */
[----:B------:R-:W1:Y:S03]  /*12d0*/  LDC R4, c[0x0][0x278] ;  /* 0x00009e00ff047b82 */ /* 0x000e660000000800 */
[----:B------:R-:W-:-:S04]  /*12e0*/  IABS R0, R0 ;  /* 0x0000000000007213 */ /* 0x000fc80000000000 */
[----:B------:R-:W-:-:S13]  /*12f0*/  R2UR UR6, R0 ;  /* 0x00000000000672ca */ /* 0x000fda00000e0000 */
[----:B------:R-:W2:Y:S08]  /*1300*/  I2F.RP R0, UR6 ;  /* 0x0000000600007d06 */ /* 0x000eb00008209400 */
[----:B--2---:R-:W2:Y:S02]  /*1310*/  MUFU.RCP R0, R0 ;  /* 0x0000000000007308 */ /* 0x004ea40000001000 */
[----:B--2---:R-:W-:-:S06]  /*1320*/  VIADD R0, R0, 0xffffffe ;  /* 0x0ffffffe00007836 */ /* 0x004fcc0000000000 */
[----:B------:R-:W2:Y:S02]  /*1330*/  F2I.FTZ.U32.TRUNC.NTZ R0, R0 ;  /* 0x0000000000007305 */ /* 0x000ea4000021f000 */
[----:B--2---:R-:W-:Y:S02]  /*1340*/  R2UR UR29, R0 ;  /* 0x00000000001d72ca */ /* 0x004fe400000e0000 */
[----:B------:R-:W-:-:S04]  /*1350*/  MOV R0, UR9 ;  /* 0x0000000900007c02 */ /* 0x000fc80008000f00 */
[----:B------:R-:W-:-:S04]  /*1360*/  IABS R0, R0 ;  /* 0x0000000000007213 */ /* 0x000fc80000000000 */
[----:B------:R-:W-:-:S03]  /*1370*/  R2UR UR5, R0 ;  /* 0x00000000000572ca */ /* 0x000fc600000e0000 */
[----:B------:R-:W-:-:S04]  /*1380*/  UIADD3 UR4, URZ, -UR29, URZ ;  /* 0x8000001d3f047290 */ /* 0x000fc8000fffe03f */
[----:B------:R-:W-:-:S04]  /*1390*/  UIMAD UR4, UR4, UR6, URZ ;  /* 0x00000006040472a4 */ /* 0x000fc8000f8e023f */
[----:B------:R-:W-:-:S07]  /*13a0*/  UIMAD.WIDE.U32 UR28, UR29, UR4, UR28 ;  /* 0x000000041d1c72a5 */ /* 0x000fce000f8e001c */
[----:B------:R-:W-:Y:S02]  /*13b0*/  UMOV UR7, UR29 ;  /* 0x0000001d00077c82 */ /* 0x000fe40008000000 */
[----:B------:R-:W-:-:S07]  /*13c0*/  UIMAD.WIDE.U32 UR28, UR7, UR5, URZ ;  /* 0x00000005071c72a5 */ /* 0x000fce000f8e003f */
[----:B------:R-:W-:Y:S02]  /*13d0*/  UMOV UR8, UR29 ;  /* 0x0000001d00087c82 */ /* 0x000fe40008000000 */
[----:B------:R-:W-:-:S04]  /*13e0*/  UIADD3 UR4, -UR8, URZ, URZ ;  /* 0x0000003f08047290 */ /* 0x000fc8000fffe13f */
[----:B------:R-:W-:-:S04]  /*13f0*/  UIMAD UR4, UR6, UR4, UR5 ;  /* 0x00000004060472a4 */ /* 0x000fc8000f8e0205 */
[----:B------:R-:W-:-:S11]  /*1400*/  UISETP.GT.U32.AND UP0, UPT, UR6, UR4, UPT ;  /* 0x000000040600728c */ /* 0x000fd6000bf04070 */
[----:B------:R-:W-:Y:S02]  /*1410*/  @!UP0 UIADD3 UR4, UR4, -UR6, URZ ;  /* 0x8000000604048290 */ /* 0x000fe4000fffe03f */
[----:B------:R-:W-:Y:S02]  /*1420*/  @!UP0 UIADD3 UR8, UR8, 0x1, URZ ;  /* 0x0000000108088890 */ /* 0x000fe4000fffe03f */
[----:B------:R-:W-:Y:S02]  /*1430*/  UISETP.GE.U32.AND UP1, UPT, UR4, UR6, UPT ;  /* 0x000000060400728c */ /* 0x000fe4000bf26070 */
[----:B------:R-:W-:-:S04]  /*1440*/  ULOP3.LUT UR4, UR9, UR10, URZ, 0x3c, !UPT ;  /* 0x0000000a09047292 */ /* 0x000fc8000f8e3c3f */
[----:B------:R-:W-:-:S05]  /*1450*/  UISETP.GE.AND UP0, UPT, UR4, URZ, UPT ;  /* 0x0000003f0400728c */ /* 0x000fca000bf06270 */
[----:B------:R-:W-:Y:S02]  /*1460*/  @UP1 UIADD3 UR8, UR8, 0x1, URZ ;  /* 0x0000000108081890 */ /* 0x000fe4000fffe03f */
[----:B------:R-:W-:-:S04]  /*1470*/  UISETP.NE.AND UP1, UPT, UR10, URZ, UPT ;  /* 0x0000003f0a00728c */ /* 0x000fc8000bf25270 */
[----:B------:R-:W-:-:S07]  /*1480*/  @!UP0 UIADD3 UR8, -UR8, URZ, URZ ;  /* 0x0000003f08088290 */ /* 0x000fce000fffe13f */
[----:B------:R-:W-:-:S04]  /*1490*/  @!UP1 ULOP3.LUT UR8, URZ, UR10, URZ, 0x33, !UPT ;  /* 0x0000000a3f089292 */ /* 0x000fc8000f8e333f */
[----:B------:R-:W-:-:S06]  /*14a0*/  UIMAD.WIDE UR4, UR8, 0x4, UR22 ;  /* 0x00000004080478a5 */ /* 0x000fcc000f8e0216 */
[----:B------:R-:W-:Y:S02]  /*14b0*/  IMAD.U32 R2, RZ, RZ, UR4 ;  /* 0x00000004ff027e24 */ /* 0x000fe4000f8e00ff */
[----:B------:R-:W-:Y:S01]  /*14c0*/  IMAD.U32 R3, RZ, RZ, UR5 ;  /* 0x00000005ff037e24 */ /* 0x000fe2000f8e00ff */
[----:B-1----:R-:W-:Y:S01]  /*14d0*/  IABS R6, R4 ;  /* 0x0000000400067213 */ /* 0x002fe20000000000 */
[----:B------:R-:W1:Y:S01]  /*14e0*/  S2R R0, SR_CTAID.Z ;  /* 0x0000000000007919 */ /* 0x000e620000002700 */
[----:B------:R-:W-:Y:S01]  /*14f0*/  UIADD3 UR8, -UR8, URZ, URZ ;  /* 0x0000003f08087290 */ /* 0x000fe2000fffe13f */
[----:B------:R-:W-:Y:S01]  /*1500*/  ULDC.64 UR4, c[0x0][0x230] ;  /* 0x00008c0000047ab9 */ /* 0x000fe20000000a00 */
[----:B------:R2:W3:Y:S01]  /*1510*/  LDG.E R2, desc[UR26][R2.64] ;  /* 0x0000001a02027981 */ /* 0x0004e2000c1e1900 */
[----:B------:R-:W4:Y:S01]  /*1520*/  I2F.RP R8, R6 ;  /* 0x0000000600087306 */ /* 0x000f220000209400 */
[----:B------:R-:W-:-:S04]  /*1530*/  UIMAD UR9, UR10, UR8, UR9 ;  /* 0x000000080a0972a4 */ /* 0x000fc8000f8e0209 */
[----:B------:R-:W-:-:S03]  /*1540*/  USHF.R.S32.HI UR8, URZ, 0x1f, UR9 ;  /* 0x0000001f3f087899 */ /* 0x000fc60008011409 */
[----:B----4-:R-:W4:Y:S01]  /*1550*/  MUFU.RCP R8, R8 ;  /* 0x0000000800087308 */ /* 0x010f220000001000 */
[----:B-1----:R-:W-:Y:S02]  /*1560*/  IABS R0, R0 ;  /* 0x0000000000007213 */ /* 0x002fe40000000000 */
[----:B----4-:R-:W-:-:S05]  /*1570*/  IADD3 R8, R8, 0xffffffe, RZ ;  /* 0x0ffffffe08087810 */ /* 0x010fca0007ffe0ff */
[----:B------:R-:W2:Y:S02]  /*1580*/  F2I.FTZ.U32.TRUNC.NTZ R9, R8 ;  /* 0x0000000800097305 */ /* 0x000ea4000021f000 */
[----:B--2---:R-:W-:Y:S02]  /*1590*/  IMAD.MOV R3, RZ, RZ, -R9 ;  /* 0x000000ffff037224 */ /* 0x004fe400078e0a09 */
        /* <DEDUP_REMOVED lines=12> */
[----:B------:R-:W-:-:S04]  /*1660*/  LOP3.LUT R0, R4, UR16, RZ, 0x3c, !PT ;  /* 0x0000001004007c12 */ /* 0x000fc8000f8e3cff */
[----:B------:R-:W-:-:S07]  /*1670*/  ISETP.GE.AND P0, PT, R0, RZ, PT ;  /* 0x000000ff0000720c */ /* 0x000fce0003f06270 */
[----:B------:R-:W-:-:S06]  /*1680*/  @P2 VIADD R7, R7, 0x1 ;  /* 0x0000000107072836 */ /* 0x000fcc0000000000 */
[----:B------:R-:W-:Y:S01]  /*1690*/  @!P0 IMAD.MOV R7, RZ, RZ, -R7 ;  /* 0x000000ffff078224 */ /* 0x000fe200078e0a07 */
[----:B------:R-:W-:-:S04]  /*16a0*/  @!P1 LOP3.LUT R7, RZ, R4, RZ, 0x33, !PT ;  /* 0x00000004ff079212 */ /* 0x000fc800078e33ff */
[----:B------:R-:W-:Y:S02]  /*16b0*/  SHF.R.S32.HI R12, RZ, 0x1f, R7 ;  /* 0x0000001fff0c7819 */ /* 0x000fe40000011407 */
[----:B------:R-:W-:Y:S02]  /*16c0*/  MOV R18, R7 ;  /* 0x0000000700127202 */ /* 0x000fe40000000f00 */
[----:B---3--:R-:W-:-:S13]  /*16d0*/  R2UR UR25, R2 ;  /* 0x00000000021972ca */ /* 0x008fda00000e0000 */
[----:B------:R-:W-:Y:S02]  /*16e0*/  USHF.R.S32.HI UR17, URZ, 0x1f, UR25 ;  /* 0x0000001f3f117899 */ /* 0x000fe40008011419 */
[----:B------:R-:W-:Y:S02]  /*16f0*/  UIMAD.WIDE.U32 UR6, UR25, UR4, URZ ;  /* 0x00000004190672a5 */ /* 0x000fe4000f8e003f */
[----:B------:R-:W-:-:S04]  /*1700*/  UIMAD UR11, UR17, UR4, URZ ;  /* 0x00000004110b72a4 */ /* 0x000fc8000f8e023f */
[----:B------:R-:W-:-:S03]  /*1710*/  UIMAD UR5, UR25, UR5, UR11 ;  /* 0x00000005190572a4 */ /* 0x000fc6000f8e020b */
[----:B------:R-:W-:Y:S01]  /*1720*/  ULDC.64 UR10, c[0x0][0x248] ;  /* 0x00009200000a7ab9 */ /* 0x000fe20000000a00 */
[----:B------:R-:W-:Y:S02]  /*1730*/  UIADD3 UR7, UR7, UR5, URZ ;  /* 0x0000000507077290 */ /* 0x000fe4000fffe03f */
[----:B------:R-:W-:Y:S02]  /*1740*/  UIMAD UR28, UR8, UR10, URZ ;  /* 0x0000000a081c72a4 */ /* 0x000fe4000f8e023f */
[----:B------:R-:W-:Y:S02]  /*1750*/  UIMAD.WIDE.U32 UR30, UR9, UR10, UR6 ;  /* 0x0000000a091e72a5 */ /* 0x000fe4000f8e0006 */
[----:B------:R-:W-:Y:S01]  /*1760*/  UIMAD UR28, UR9, UR11, UR28 ;  /* 0x0000000b091c72a4 */ /* 0x000fe2000f8e021c */
[----:B------:R-:W-:Y:S01]  /*1770*/  ULDC.64 UR6, c[0x0][0x260] ;  /* 0x0000980000067ab9 */ /* 0x000fe20000000a00 */
[----:B------:R-:W-:Y:S02]  /*1780*/  ULDC.64 UR4, c[0x0][0x238] ;  /* 0x00008e0000047ab9 */ /* 0x000fe40000000a00 */
[----:B------:R-:W-:Y:S01]  /*1790*/  UIADD3 UR28, UR31, UR28, URZ ;  /* 0x0000001c1f1c7290 */ /* 0x000fe2000fffe03f */
[----:B------:R-:W-:Y:S01]  /*17a0*/  MOV R2, UR30 ;  /* 0x0000001e00027c02 */ /* 0x000fe20008000f00 */
[----:B------:R-:W-:Y:S01]  /*17b0*/  IMAD.U32 R3, RZ, RZ, UR31 ;  /* 0x0000001fff037e24 */ /* 0x000fe2000f8e00ff */
[----:B------:R-:W-:Y:S01]  /*17c0*/  UIMAD UR17, UR17, UR4, URZ ;  /* 0x00000004111172a4 */ /* 0x000fe2000f8e023f */
[----:B------:R-:W-:Y:S01]  /*17d0*/  IMAD R30, R12, UR6, RZ ;  /* 0x000000060c1e7c24 */ /* 0x000fe2000f8e02ff */
[----:B------:R-:W-:Y:S01]  /*17e0*/  UIMAD.WIDE.U32 UR30, UR25, UR4, URZ ;  /* 0x00000004191e72a5 */ /* 0x000fe2000f8e003f */
[----:B------:R-:W-:Y:S01]  /*17f0*/  IMAD.U32 R3, RZ, RZ, UR28 ;  /* 0x0000001cff037e24 */ /* 0x000fe2000f8e00ff */
[----:B------:R-:W-:Y:S01]  /*1800*/  UIMAD UR5, UR25, UR5, UR17 ;  /* 0x00000005190572a4 */ /* 0x000fe2000f8e0211 */
[----:B------:R-:W-:-:S02]  /*1810*/  IMAD R30, R7, UR7, R30 ;  /* 0x00000007071e7c24 */ /* 0x000fc4000f8e021e */
[----:B------:R-:W-:Y:S01]  /*1820*/  IMAD.WIDE.U32 R2, R7, UR6, R2 ;  /* 0x0000000607027c25 */ /* 0x000fe2000f8e0002 */
[----:B------:R-:W-:-:S03]  /*1830*/  UIADD3 UR28, UR31, UR5, URZ ;  /* 0x000000051f1c7290 */ /* 0x000fc6000fffe03f */
[----:B------:R-:W-:Y:S01]  /*1840*/  IMAD.MOV.U32 R32, RZ, RZ, R2 ;  /* 0x000000ffff207224 */ /* 0x000fe200078e0002 */
[----:B------:R-:W-:Y:S01]  /*1850*/  IADD3 R30, R3, R30, RZ ;  /* 0x0000001e031e7210 */ /* 0x000fe20007ffe0ff */
[----:B------:R-:W-:Y:S07]  /*1860*/  BRA `(.L_x_2327) ;  /* 0x0000000400407947 */ /* 0x000fee0003800000 */
.L_x_2326:
        /* <DEDUP_REMOVED lines=21> */
[----:B------:R-:W-:-:S06]  /*19c0*/  IMAD.HI.U32 R2, R11, R2, R10 ;  /* 0x000000020b027227 */ /* 0x000fcc00078e000a */
[----:B------:R-:W-:Y:S02]  /*19d0*/  IMAD.HI.U32 R6, R2, R0, RZ ;  /* 0x0000000002067227 */ /* 0x000fe400078e00ff */
[----:B------:R-:W1:Y:S02]  /*19e0*/  LDC.64 R2, c[0x0][0x260] ;  /* 0x00009800ff027b82 */ /* 0x000e640000000a00 */
        /* <DEDUP_REMOVED lines=22> */
.L_x_2328:
[----:B------:R-:W-:Y:S01]  /*1b50*/  UIMAD UR4, UR8, UR10, URZ ;  /* 0x0000000a080472a4 */ /* 0x000fe2000f8e023f */
[----:B------:R-:W-:Y:S01]  /*1b60*/  @!P2 IADD3 R6, -R6, RZ, RZ ;  /* 0x000000ff0606a210 */ /* 0x000fe20007ffe1ff */
[----:B------:R-:W-:Y:S01]  /*1b70*/  UMOV UR7, UR5 ;  /* 0x0000000500077c82 */ /* 0x000fe20008000000 */
[----:B------:R-:W-:Y:S01]  /*1b80*/  @!P1 LOP3.LUT R6, RZ, R8, RZ, 0x33, !PT ;  /* 0x00000008ff069212 */ /* 0x000fe200078e33ff */
[----:B------:R-:W-:Y:S02]  /*1b90*/  UIMAD.WIDE.U32 UR6, UR10, UR9, UR6 ;  /* 0x000000090a0672a5 */ /* 0x000fe4000f8e0006 */
[----:B------:R-:W-:Y:S01]  /*1ba0*/  UIMAD UR4, UR11, UR9, UR4 ;  /* 0x000000090b0472a4 */ /* 0x000fe2000f8e0204 */
[--C-:B------:R-:W-:Y:S01]  /*1bb0*/  SHF.R.S32.HI R12, RZ, 0x1f, R6.reuse ;  /* 0x0000001fff0c7819 */ /* 0x100fe20000011406 */
[----:B------:R-:W-:Y:S01]  /*1bc0*/  @UP0 UIADD3 UR28, UR25, UR28, URZ ;  /* 0x0000001c191c0290 */ /* 0x000fe2000fffe03f */
[----:B------:R-:W-:Y:S01]  /*1bd0*/  IMAD.MOV.U32 R18, RZ, RZ, R6 ;  /* 0x000000ffff127224 */ /* 0x000fe200078e0006 */
        /* <DEDUP_REMOVED lines=8> */
[----:B------:R-:W-:-:S03]  /*1c60*/  IMAD.WIDE.U32 R8, R6, R2, R8 ;  /* 0x0000000206087225 */ /* 0x000fc600078e0008 */
[----:B------:R-:W-:Y:S01]  /*1c70*/  @UP0 UIMAD UR28, UR28, UR5, UR31 ;  /* 0x000000051c1c02a4 */ /* 0x000fe2000f8e021f */
[----:B------:R-:W-:Y:S01]  /*1c80*/  IMAD.MOV.U32 R32, RZ, RZ, R8 ;  /* 0x000000ffff207224 */ /* 0x000fe200078e0008 */
[----:B------:R-:W-:Y:S01]  /*1c90*/  IADD3 R30, R9, R0, RZ ;  /* 0x00000000091e7210 */ /* 0x000fe20007ffe0ff */
[----:B------:R-:W-:Y:S09]  /*1ca0*/  @P0 BRA `(.L_x_2327) ;  /* 0x0000000000300947 */ /* 0x000ff20003800000 */
        /* <DEDUP_REMOVED lines=12> */
.L_x_2327:
[----:B------:R-:W-:Y:S01]  /*1d70*/  UISETP.NE.AND UP0, UPT, UR13, -0x1, UPT ;  /* 0xffffffff0d00788c */ /* 0x000fe2000bf05270 */
[----:B------:R-:W-:Y:S01]  /*1d80*/  SHF.R.S32.HI R4, RZ, 0x1f, R5 ;  /* 0x0000001fff047819 */ /* 0x000fe20000011405 */
[----:B------:R-:W1:Y:S01]  /*1d90*/  S2R R28, SR_CTAID.X ;  /* 0x00000000001c7919 */ /* 0x000e620000002500 */
[----:B------:R-:W2:Y:S01]  /*1da0*/  S2UR UR25, SR_CgaCtaId ;  /* 0x00000000001979c3 */ /* 0x000ea20000008800 */
[----:B------:R-:W-:Y:S01]  /*1db0*/  ULDC.64 UR6, c[0x0][0x268] ;  /* 0x00009a0000067ab9 */ /* 0x000fe20000000a00 */
[-C--:B------:R-:W-:Y:S01]  /*1dc0*/  LEA.HI R3, R4, R5.reuse, RZ, 0x3 ;  /* 0x0000000504037211 */ /* 0x080fe200078f18ff */
[----:B------:R-:W-:Y:S01]  /*1dd0*/  IMAD R12, R12, UR6, RZ ;  /* 0x000000060c0c7c24 */ /* 0x000fe2000f8e02ff */
[-C--:B------:R-:W-:Y:S01]  /*1de0*/  LEA.HI R22, R4, R5.reuse, RZ, 0x4 ;  /* 0x0000000504167211 */ /* 0x080fe200078f20ff */
[----:B------:R-:W-:Y:S01]  /*1df0*/  BSSY B0, `(.L_x_2329) ;  /* 0x000006f000007945 */ /* 0x000fe20003800000 */
[----:B------:R-:W-:Y:S01]  /*1e00*/  SHF.R.S32.HI R20, RZ, 0x3, R3 ;  /* 0x00000003ff147819 */ /* 0x000fe20000011403 */
[----:B------:R-:W-:Y:S01]  /*1e10*/  IMAD R12, R18, UR7, R12 ;  /* 0x00000007120c7c24 */ /* 0x000fe2000f8e020c */
[----:B------:R-:W-:Y:S01]  /*1e20*/  @UP0 ULDC.64 UR4, c[0x0][0x240] ;  /* 0x0000900000040ab9 */ /* 0x000fe20000000a00 */
[----:B------:R-:W-:Y:S01]  /*1e30*/  LOP3.LUT R3, R3, 0xfffffff8, RZ, 0xc0, !PT ;  /* 0xfffffff803037812 */ /* 0x000fe200078ec0ff */
[----:B------:R-:W-:Y:S01]  /*1e40*/  @UP0 UIMAD.WIDE.U32 UR32, UR13, UR4, URZ ;  /* 0x000000040d2002a5 */ /* 0x000fe2000f8e003f */
[----:B------:R-:W-:Y:S01]  /*1e50*/  LOP3.LUT R2, R22, 0xfffffff0, RZ, 0xc0, !PT ;  /* 0xfffffff016027812 */ /* 0x000fe200078ec0ff */
[----:B------:R-:W-:Y:S01]  /*1e60*/  @!UP0 USHF.R.S32.HI UR29, URZ, 0x1f, UR14 ;  /* 0x0000001f3f1d8899 */ /* 0x000fe2000801140e */
[----:B------:R-:W-:Y:S01]  /*1e70*/  IMAD.SHL.U32 R234, R20, 0x40, RZ ;  /* 0x0000004014ea7824 */ /* 0x000fe200078e00ff */
[----:B------:R-:W-:Y:S01]  /*1e80*/  @UP0 UIMAD UR17, UR13, UR5, UR33 ;  /* 0x000000050d1102a4 */ /* 0x000fe2000f8e0221 */
[C---:B------:R-:W-:Y:S01]  /*1e90*/  IMAD.IADD R3, R5.reuse, 0x1, -R3 ;  /* 0x0000000105037824 */ /* 0x040fe200078e0a03 */
[----:B------:R-:W-:Y:S01]  /*1ea0*/  SHF.R.S32.HI R21, RZ, 0x1f, R20 ;  /* 0x0000001fff157819 */ /* 0x000fe20000011414 */
[----:B------:R-:W-:Y:S01]  /*1eb0*/  @!UP0 ULDC.64 UR4, c[0x0][0x228] ;  /* 0x00008a0000048ab9 */ /* 0x000fe20000000a00 */
[----:B------:R-:W-:Y:S01]  /*1ec0*/  IMAD.IADD R2, R5, 0x1, -R2 ;  /* 0x0000000105027824 */ /* 0x000fe200078e0a02 */
[----:B------:R-:W-:Y:S01]  /*1ed0*/  @!UP0 UIMAD UR29, UR29, UR4, URZ ;  /* 0x000000041d1d82a4 */ /* 0x000fe2000f8e023f */
[----:B------:R-:W-:Y:S01]  /*1ee0*/  IMAD.SHL.U32 R236, R3, 0x8, RZ ;  /* 0x0000000803ec7824 */ /* 0x000fe200078e00ff */
[----:B------:R-:W-:Y:S01]  /*1ef0*/  @!UP0 UIMAD.WIDE.U32 UR34, UR14, UR4, URZ ;  /* 0x000000040e2282a5 */ /* 0x000fe2000f8e003f */
[----:B------:R-:W-:Y:S01]  /*1f00*/  LOP3.LUT R234, R234, 0x1c0, RZ, 0xc0, !PT ;  /* 0x000001c0eaea7812 */ /* 0x000fe200078ec0ff */
[----:B------:R-:W-:Y:S01]  /*1f10*/  @!UP0 UIMAD UR29, UR14, UR5, UR29 ;  /* 0x000000050e1d82a4 */ /* 0x000fe2000f8e021d */
[----:B------:R-:W-:Y:S01]  /*1f20*/  SHF.R.S32.HI R14, RZ, 0x1f, R2 ;  /* 0x0000001fff0e7819 */ /* 0x000fe20000011402 */
[----:B------:R-:W-:Y:S01]  /*1f30*/  USHF.R.S32.HI UR14, URZ, 0x1f, UR16 ;  /* 0x0000001f3f0e7899 */ /* 0x000fe20008011410 */
[--C-:B------:R-:W-:Y:S01]  /*1f40*/  SHF.R.S32.HI R16, RZ, 0x1f, R236.reuse ;  /* 0x0000001fff107819 */ /* 0x100fe200000114ec */
[----:B------:R-:W-:Y:S01]  /*1f50*/  ULDC.64 UR4, c[0x0][0x258] ;  /* 0x0000960000047ab9 */ /* 0x000fe20000000a00 */
[----:B------:R-:W-:Y:S01]  /*1f60*/  IADD3 R8, P1, R236, UR30, RZ ;  /* 0x0000001eec087c10 */ /* 0x000fe2000ff3e0ff */
[----:B------:R-:W-:Y:S01]  /*1f70*/  UIMAD UR14, UR14, UR4, URZ ;  /* 0x000000040e0e72a4 */ /* 0x000fe2000f8e023f */
[----:B------:R-:W-:Y:S01]  /*1f80*/  LOP3.LUT R0, R234, 0x38, R236, 0xf8, !PT ;  /* 0x00000038ea007812 */ /* 0x000fe200078ef8ec */
[----:B------:R-:W-:Y:S01]  /*1f90*/  @!UP0 UIADD3 UR17, UR35, UR29, URZ ;  /* 0x0000001d23118290 */ /* 0x000fe2000fffe03f */
[----:B------:R-:W-:Y:S01]  /*1fa0*/  IADD3.X R9, R16, UR28, RZ, P1, !PT ;  /* 0x0000001c10097c10 */ /* 0x000fe20008ffe4ff */
[----:B------:R-:W-:Y:S01]  /*1fb0*/  UIMAD UR28, UR16, UR5, UR14 ;  /* 0x00000005101c72a4 */ /* 0x000fe2000f8e020e */
[----:B------:R-:W-:Y:S01]  /*1fc0*/  SHF.R.U32.HI R234, RZ, 0x3, R234 ;  /* 0x00000003ffea7819 */ /* 0x000fe200000116ea */
[----:B------:R-:W-:Y:S01]  /*1fd0*/  UIADD3 UR5, -UR21, UR15, URZ ;  /* 0x0000000f15057290 */ /* 0x000fe2000fffe13f */
[----:B------:R-:W-:Y:S01]  /*1fe0*/  LEA.HI R14, R14, R2, RZ, 0x3 ;  /* 0x000000020e0e7211 */ /* 0x000fe200078f18ff */
[----:B------:R-:W-:Y:S01]  /*1ff0*/  @!UP0 UMOV UR32, UR34 ;  /* 0x0000002200208c82 */ /* 0x000fe20008000000 */
[----:B------:R-:W-:Y:S01]  /*2000*/  LOP3.LUT R234, R0, R234, RZ, 0x3c, !PT ;  /* 0x000000ea00ea7212 */ /* 0x000fe200078e3cff */
[----:B------:R-:W-:Y:S01]  /*2010*/  VIADD R15, R20, 0x10 ;  /* 0x00000010140f7836 */ /* 0x000fe20000000000 */
[----:B------:R-:W-:Y:S01]  /*2020*/  LEA.HI R0, R4, R5, RZ, 0x6 ;  /* 0x0000000504007211 */ /* 0x000fe200078f30ff */
[----:B------:R-:W-:Y:S01]  /*2030*/  IMAD.U32 R24, RZ, RZ, UR4 ;  /* 0x00000004ff187e24 */ /* 0x000fe2000f8e00ff */
[----:B------:R-:W-:Y:S01]  /*2040*/  IADD3 R6, P0, R236, UR32, RZ ;  /* 0x00000020ec067c10 */ /* 0x000fe2000ff1e0ff */
[----:B------:R-:W-:Y:S01]  /*2050*/  UIADD3 UR14, UR18, -0x1, URZ ;  /* 0xffffffff120e7890 */ /* 0x000fe2000fffe03f */
[----:B------:R-:W-:Y:S01]  /*2060*/  LOP3.LUT R17, R14, 0xfffffff8, RZ, 0xc0, !PT ;  /* 0xfffffff80e117812 */ /* 0x000fe200078ec0ff */
[----:B------:R-:W-:Y:S01]  /*2070*/  IMAD.SHL.U32 R0, R0, 0x8, RZ ;  /* 0x0000000800007824 */ /* 0x000fe200078e00ff */
[----:B------:R-:W-:Y:S01]  /*2080*/  ISETP.GE.AND P4, PT, R20, UR5, PT ;  /* 0x0000000514007c0c */ /* 0x000fe2000bf86270 */
[----:B------:R-:W-:Y:S01]  /*2090*/  UMOV UR4, 0x400 ;  /* 0x0000040000047882 */ /* 0x000fe20000000000 */
[----:B------:R-:W-:Y:S01]  /*20a0*/  IADD3.X R7, R16, UR17, RZ, P0, !PT ;  /* 0x0000001110077c10 */ /* 0x000fe200087fe4ff */
[----:B------:R-:W-:Y:S01]  /*20b0*/  IMAD.IADD R17, R2, 0x1, -R17 ;  /* 0x0000000102117824 */ /* 0x000fe200078e0a11 */
[----:B------:R-:W-:Y:S01]  /*20c0*/  IADD3 R170, P1, R20, UR9, RZ ;  /* 0x0000000914aa7c10 */ /* 0x000fe2000ff3e0ff */
[----:B------:R-:W-:Y:S01]  /*20d0*/  USHF.L.U32 UR17, UR14, 0x6, URZ ;  /* 0x000000060e117899 */ /* 0x000fe2000800063f */
[----:B------:R-:W-:Y:S01]  /*20e0*/  ISETP.GE.AND P0, PT, R15, UR5, PT ;  /* 0x000000050f007c0c */ /* 0x000fe2000bf06270 */
[----:B------:R-:W-:Y:S01]  /*20f0*/  IMAD.WIDE.U32 R24, R24, UR16, R6 ;  /* 0x0000001018187c25 */ /* 0x000fe2000f8e0006 */
[----:B------:R-:W-:Y:S01]  /*2100*/  IADD3 R32, P3, R236, R32, RZ ;  /* 0x00000020ec207210 */ /* 0x000fe20007f7e0ff */
[----:B--2---:R-:W-:Y:S01]  /*2110*/  ULEA UR4, UR25, UR4, 0x18 ;  /* 0x0000000419047291 */ /* 0x004fe2000f8ec03f */
[----:B------:R-:W-:Y:S01]  /*2120*/  LOP3.LUT R234, R234, 0xfffffe00, R0, 0xf8, !PT ;  /* 0xfffffe00eaea7812 */ /* 0x000fe200078ef800 */
[----:B------:R-:W-:Y:S01]  /*2130*/  IMAD.MOV.U32 R2, RZ, RZ, 0x10 ;  /* 0x00000010ff027424 */ /* 0x000fe200078e00ff */
[----:B------:R-:W-:Y:S01]  /*2140*/  IADD3.X R13, R21, UR8, RZ, P1, !PT ;  /* 0x00000008150d7c10 */ /* 0x000fe20008ffe4ff */
[----:B------:R-:W-:Y:S01]  /*2150*/  IMAD.MOV.U32 R0, RZ, RZ, 0x20 ;  /* 0x00000020ff007424 */ /* 0x000fe200078e00ff */
[----:B------:R-:W-:Y:S01]  /*2160*/  R2P PR, R17, 0x6 ;  /* 0x0000000611007804 */ /* 0x000fe20000000000 */
[----:B------:R-:W-:Y:S01]  /*2170*/  IMAD.WIDE.U32 R18, R18, UR6, R8 ;  /* 0x0000000612127c25 */ /* 0x000fe2000f8e0008 */
[----:B------:R-:W-:Y:S01]  /*2180*/  UIADD3 UR16, -UR17, UR24, URZ ;  /* 0x0000001811107290 */ /* 0x000fe2000fffe13f */
[----:B------:R-:W-:-:S02]  /*2190*/  LEA R234, R234, UR4, 0x1 ;  /* 0x00000004eaea7c11 */ /* 0x000fc4000f8e08ff */
        /* <DEDUP_REMOVED lines=52> */
.L_x_2330:
[----:B------:R-:W-:Y:S05]  /*24e0*/  BSYNC B0 ;  /* 0x0000000000007941 */ /* 0x000fea0003800000 */
.L_x_2329:
[----:B------:R-:W-:Y:S01]  /*24f0*/  IMAD.X R33, R16, 0x1, R30, P3 ;  /* 0x0000000110217824 */ /* 0x000fe200018e061e */
[----:B------:R-:W-:Y:S01]  /*2500*/  ISETP.GE.AND P1, PT, R15, UR16, PT ;  /* 0x000000100f007c0c */ /* 0x000fe2000bf26270 */
[----:B------:R-:W-:Y:S01]  /*2510*/  IMAD R165, R21, UR10, RZ ;  /* 0x0000000a15a57c24 */ /* 0x000fe2000f8e02ff */
[----:B------:R-:W-:Y:S01]  /*2520*/  ISETP.GE.AND P4, PT, R15, UR16, PT ;  /* 0x000000100f007c0c */ /* 0x000fe2000bf86270 */
[C---:B------:R-:W-:Y:S01]  /*2530*/  VIADD R16, R20.reuse, 0x20 ;  /* 0x0000002014107836 */ /* 0x040fe20000000000 */
[C---:B------:R-:W-:Y:S01]  /*2540*/  IADD3 R15, R20.reuse, 0x30, RZ ;  /* 0x00000030140f7810 */ /* 0x040fe20007ffe0ff */
[C---:B------:R-:W-:Y:S01]  /*2550*/  IMAD.WIDE.U32 R32, R20.reuse, UR10, R32 ;  /* 0x0000000a14207c25 */ /* 0x040fe2000f8e0020 */
[----:B------:R-:W-:Y:S01]  /*2560*/  SHF.R.S32.HI R23, RZ, 0x4, R22 ;  /* 0x00000004ff177819 */ /* 0x000fe20000011416 */
[----:B------:R-:W-:Y:S01]  /*2570*/  BSSY B0, `(.L_x_2331) ;  /* 0x0000038000007945 */ /* 0x000fe20003800000 */
[C---:B------:R-:W-:Y:S01]  /*2580*/  ISETP.GE.AND P6, PT, R20.reuse, UR16, PT ;  /* 0x0000001014007c0c */ /* 0x040fe2000bfc6270 */
[----:B------:R-:W-:Y:S01]  /*2590*/  IMAD R165, R20, UR11, R165 ;  /* 0x0000000b14a57c24 */ /* 0x000fe2000f8e02a5 */
[----:B------:R-:W-:-:S02]  /*25a0*/  ISETP.GE.AND P2, PT, R16, UR5, PT ;  /* 0x0000000510007c0c */ /* 0x000fc4000bf46270 */
[----:B------:R-:W-:Y:S01]  /*25b0*/  ISETP.GE.AND P5, PT, R15, UR5, PT ;  /* 0x000000050f007c0c */ /* 0x000fe2000bfa6270 */
[----:B------:R-:W-:Y:S01]  /*25c0*/  IMAD.IADD R165, R33, 0x1, R165 ;  /* 0x0000000121a57824 */ /* 0x000fe200078e02a5 */
[----:B------:R-:W-:Y:S02]  /*25d0*/  MOV R200, R32 ;  /* 0x0000002000c87202 */ /* 0x000fe40000000f00 */
[----:B------:R-:W-:Y:S01]  /*25e0*/  LEA.HI R22, R22, R23, RZ, 0x1 ;  /* 0x0000001716167211 */ /* 0x000fe200078f08ff */
[----:B------:R-:W-:Y:S08]  /*25f0*/  @P0 BRA `(.L_x_2332) ;  /* 0x0000000000bc0947 */ /* 0x000ff00003800000 */
[----:B------:R-:W-:Y:S01]  /*2600*/  ULDC UR8, c[0x0][0x2d0] ;  /* 0x0000b40000087ab9 */ /* 0x000fe20000000800 */
[----:B--2---:R-:W-:Y:S01]  /*2610*/  IADD3 R9, P0, R28, 0x10, RZ ;  /* 0x000000101c097810 */ /* 0x004fe20007f1e0ff */
[----:B------:R-:W-:Y:S01]  /*2620*/  ULDC.64 UR6, c[0x0][0x240] ;  /* 0x0000900000067ab9 */ /* 0x000fe20000000a00 */
[----:B------:R-:W-:Y:S01]  /*2630*/  ISETP.GE.AND P3, PT, R236, UR8, PT ;  /* 0x00000008ec007c0c */ /* 0x000fe2000bf66270 */
[----:B------:R-:W-:Y:S02]  /*2640*/  IMAD.MOV.U32 R10, RZ, RZ, R24 ;  /* 0x000000ffff0a7224 */ /* 0x000fe400078e0018 */
[----:B------:R-:W-:Y:S02]  /*2650*/  IMAD.X R8, RZ, RZ, R29, P0 ;  /* 0x000000ffff087224 */ /* 0x000fe400000e061d */
[----:B------:R-:W-:Y:S02]  /*2660*/  IMAD.MOV.U32 R11, RZ, RZ, R27 ;  /* 0x000000ffff0b7224 */ /* 0x000fe400078e001b */
[----:B------:R-:W-:-:S02]  /*2670*/  IMAD R8, R8, UR6, RZ ;  /* 0x0000000608087c24 */ /* 0x000fc4000f8e02ff */
[----:B------:R-:W-:-:S04]  /*2680*/  IMAD.WIDE.U32 R10, R9, UR6, R10 ;  /* 0x00000006090a7c25 */ /* 0x000fc8000f8e000a */
[----:B-1----:R-:W1:Y:S01]  /*2690*/  @!P3 LDC.64 R6, c[0x0][0x210] ;  /* 0x00008400ff06bb82 */ /* 0x002e620000000a00 */
        /* <DEDUP_REMOVED lines=37> */
.L_x_2332:
[----:B------:R-:W-:Y:S05]  /*28f0*/  BSYNC B0 ;  /* 0x0000000000007941 */ /* 0x000fea0003800000 */
.L_x_2331:
[----:B------:R-:W-:Y:S04]  /*2900*/  BSSY B0, `(.L_x_2333) ;  /* 0x0000031000007945 */ /* 0x000fe80003800000 */
[----:B------:R-:W-:Y:S05]  /*2910*/  @P2 BRA `(.L_x_2334) ;  /* 0x0000000000bc2947 */ /* 0x000fea0003800000 */
[----:B------:R-:W-:Y:S01]  /*2920*/  ULDC UR8, c[0x0][0x2d0] ;  /* 0x0000b40000087ab9 */ /* 0x000fe20000000800 */
[----:B--2---:R-:W-:Y:S01]  /*2930*/  IADD3 R9, P2, R28, 0x20, RZ ;  /* 0x000000201c097810 */ /* 0x004fe20007f5e0ff */
[----:B------:R-:W-:Y:S01]  /*2940*/  ULDC.64 UR6, c[0x0][0x240] ;  /* 0x0000900000067ab9 */ /* 0x000fe20000000a00 */
[----:B------:R-:W-:Y:S01]  /*2950*/  ISETP.GE.AND P0, PT, R236, UR8, PT ;  /* 0x00000008ec007c0c */ /* 0x000fe2000bf06270 */
[----:B---3--:R-:W-:Y:S01]  /*2960*/  IMAD.MOV.U32 R30, RZ, RZ, R24 ;  /* 0x000000ffff1e7224 */ /* 0x008fe200078e0018 */
[----:B------:R-:W-:Y:S01]  /*2970*/  ISETP.GE.AND P3, PT, R233, UR8, PT ;  /* 0x00000008e9007c0c */ /* 0x000fe2000bf66270 */
[----:B------:R-:W-:Y:S02]  /*2980*/  IMAD.X R8, RZ, RZ, R29, P2 ;  /* 0x000000ffff087224 */ /* 0x000fe400010e061d */
[----:B------:R-:W-:Y:S02]  /*2990*/  IMAD.MOV.U32 R31, RZ, RZ, R27 ;  /* 0x000000ffff1f7224 */ /* 0x000fe400078e001b */
[----:B------:R-:W-:-:S02]  /*29a0*/  IMAD R8, R8, UR6, RZ ;  /* 0x0000000608087c24 */ /* 0x000fc4000f8e02ff */
[----:B------:R-:W-:-:S04]  /*29b0*/  IMAD.WIDE.U32 R30, R9, UR6, R30 ;  /* 0x00000006091e7c25 */ /* 0x000fc8000f8e001e */
[----:B-1--4-:R-:W1:Y:S01]  /*29c0*/  @!P0 LDC.64 R6, c[0x0][0x210] ;  /* 0x00008400ff068b82 */ /* 0x012e620000000a00 */
[----:B------:R-:W-:Y:S01]  /*29d0*/  IMAD R8, R9, UR7, R8 ;  /* 0x0000000709087c24 */ /* 0x000fe2000f8e0208 */
[----:B------:R2:W-:Y:S03]  /*29e0*/  @P0 STS.128 [R234+0x1000], RZ ;  /* 0x001000ffea000388 */ /* 0x0005e60000000c00 */
[----:B------:R-:W-:-:S03]  /*29f0*/  IMAD.IADD R10, R31, 0x1, R8 ;  /* 0x000000011f0a7824 */ /* 0x000fc600078e0208 */
        /* <DEDUP_REMOVED lines=33> */
.L_x_2334:
[----:B------:R-:W-:Y:S05]  /*2c10*/  BSYNC B0 ;  /* 0x0000000000007941 */ /* 0x000fea0003800000 */
.L_x_2333:
        /* <DEDUP_REMOVED lines=13> */
[----:B--2---:R-:W2:Y:S01]  /*2cf0*/  @!P2 LDC.64 R10, c[0x0][0x210] ;  /* 0x00008400ff0aab82 */ /* 0x004ea20000000a00 */
[----:B------:R-:W-:Y:S01]  /*2d00*/  IMAD R26, R25, UR7, R26 ;  /* 0x00000007191a7c24 */ /* 0x000fe2000f8e021a */
[----:B------:R2:W-:Y:S03]  /*2d10*/  @P2 STS.128 [R234+0x1800], RZ ;  /* 0x001800ffea002388 */ /* 0x0005e60000000c00 */
[----:B------:R-:W-:-:S03]  /*2d20*/  IMAD.IADD R26, R29, 0x1, R26 ;  /* 0x000000011d1a7824 */ /* 0x000fc600078e021a */
[----:B------:R-:W5:Y:S08]  /*2d30*/  @!P5 LDC.64 R8, c[0x0][0x210] ;  /* 0x00008400ff08db82 */ /* 0x000f700000000a00 */
[----:B-1-34-:R-:W1:Y:S01]  /*2d40*/  @!P3 LDC.64 R6, c[0x0][0x210] ;  /* 0x00008400ff06bb82 */ /* 0x01ae620000000a00 */
[----:B--2---:R-:W-:-:S04]  /*2d50*/  @!P2 LEA R10, P0, R28, R10, 0x1 ;  /* 0x0000000a1c0aa211 */ /* 0x004fc800078008ff */
[C---:B------:R-:W-:Y:S02]  /*2d60*/  @!P2 LEA.HI.X R11, R28.reuse, R11, R26, 0x1, P0 ;  /* 0x0000000b1c0ba211 */ /* 0x040fe400000f0c1a */
[----:B-----5:R-:W-:-:S03]  /*2d70*/  @!P5 LEA R8, P0, R28, R8, 0x1 ;  /* 0x000000081c08d211 */ /* 0x020fc600078008ff */
        /* <DEDUP_REMOVED lines=27> */
.L_x_2336:
[----:B------:R-:W-:Y:S05]  /*2f30*/  BSYNC B0 ;  /* 0x0000000000007941 */ /* 0x000fea0003800000 */
.L_x_2335:
[----:B------:R-:W-:Y:S04]  /*2f40*/  BSSY B0, `(.L_x_2337) ;  /* 0x0000028000007945 */ /* 0x000fe80003800000 */
[----:B------:R-:W-:Y:S05]  /*2f50*/  @P6 BRA `(.L_x_2338) ;  /* 0x0000000000986947 */ /* 0x000fea0003800000 */
[----:B------:R-:W-:Y:S02]  /*2f60*/  ULDC UR6, c[0x0][0x2d0] ;  /* 0x0000b40000067ab9 */ /* 0x000fe40000000800 */
[----:B------:R-:W-:Y:S02]  /*2f70*/  ISETP.GE.AND P5, PT, R233, UR6, PT ;  /* 0x00000006e9007c0c */ /* 0x000fe4000bfa6270 */
[----:B------:R-:W-:Y:S02]  /*2f80*/  ISETP.GE.AND P6, PT, R236, UR6, PT ;  /* 0x00000006ec007c0c */ /* 0x000fe4000bfc6270 */
[----:B------:R-:W-:-:S09]  /*2f90*/  ISETP.GE.AND P3, PT, R232, UR6, PT ;  /* 0x00000006e8007c0c */ /* 0x000fd2000bf66270 */
[----:B--2---:R-:W2:Y:S02]  /*2fa0*/  @!P5 LDC.64 R8, c[0x0][0x218] ;  /* 0x00008600ff08db82 */ /* 0x004ea40000000a00 */
[----:B------:R2:W-:Y:S06]  /*2fb0*/  @P6 STS.128 [R234+0x8000], RZ ;  /* 0x008000ffea006388 */ /* 0x0005ec0000000c00 */
[----:B------:R-:W5:Y:S08]  /*2fc0*/  @!P6 LDC.64 R10, c[0x0][0x218] ;  /* 0x00008600ff0aeb82 */ /* 0x000f700000000a00 */
[----:B-1-34-:R-:W1:Y:S01]  /*2fd0*/  @!P3 LDC.64 R6, c[0x0][0x218] ;  /* 0x00008600ff06bb82 */ /* 0x01ae620000000a00 */
        /* <DEDUP_REMOVED lines=24> */
[----:B-1----:R-:W-:-:S04]  /*3160*/  LEA R6, P0, R200, UR6, 0x1 ;  /* 0x00000006c8067c11 */ /* 0x002fc8000f8008ff */
[----:B------:R-:W-:-:S05]  /*3170*/  LEA.HI.X R7, R200, UR7, R165, 0x1, P0 ;  /* 0x00000007c8077c11 */ /* 0x000fca00080f0ca5 */
[----:B------:R-:W-:Y:S01]  /*3180*/  @!PT LDS RZ, [RZ] ;  /* 0x00000000fffff984 */ /* 0x000fe20000000800 */
[----:B------:R-:W-:Y:S01]  /*3190*/  @!PT LDS RZ, [RZ] ;  /* 0x00000000fffff984 */ /* 0x000fe20000000800 */
[----:B------:R-:W-:Y:S01]  /*31a0*/  @!PT LDS RZ, [RZ] ;  /* 0x00000000fffff984 */ /* 0x000fe20000000800 */
[----:B------:R1:W-:Y:S04]  /*31b0*/  LDGSTS.E.BYPASS.LTC128B.128 [R234+0xe000], desc[UR26][R6.64+0x180] ;  /* 0x0e00018006ea7fae */ /* 0x0003e8000b901d5a */
.L_x_2338:
[----:B------:R-:W-:Y:S05]  /*31c0*/  BSYNC B0 ;  /* 0x0000000000007941 */ /* 0x000fea0003800000 */
.L_x_2337:
[C---:B------:R-:W-:Y:S01]  /*31d0*/  ISETP.GE.AND P0, PT, R20.reuse, UR16, PT ;  /* 0x0000001014007c0c */ /* 0x040fe2000bf06270 */
[----:B------:R-:W-:Y:S01]  /*31e0*/  IMAD.SHL.U32 R21, R20, 0x8, RZ ;  /* 0x0000000814157824 */ /* 0x000fe200078e00ff */
[----:B------:R-:W-:Y:S01]  /*31f0*/  LOP3.LUT R22, R22, 0xfffffffe, RZ, 0xc0, !PT ;  /* 0xfffffffe16167812 */ /* 0x000fe200078ec0ff */
[----:B------:R-:W-:Y:S01]  /*3200*/  IMAD.SHL.U32 R20, R3, 0x40, RZ ;  /* 0x0000004003147824 */ /* 0x000fe200078e00ff */
[----:B------:R-:W-:Y:S01]  /*3210*/  USHF.L.U64.HI UR25, UR10, 0x4, UR11 ;  /* 0x000000040a197899 */ /* 0x000fe2000801020b */
[----:B------:R-:W-:Y:S01]  /*3220*/  BSSY B0, `(.L_x_2339) ;  /* 0x0000032000007945 */ /* 0x000fe20003800000 */
[----:B------:R-:W-:Y:S01]  /*3230*/  USHF.L.U32 UR28, UR10, 0x4, URZ ;  /* 0x000000040a1c7899 */ /* 0x000fe2000800063f */
[----:B------:R-:W-:Y:S01]  /*3240*/  ISETP.GE.AND P5, PT, R16, UR16, PT ;  /* 0x0000001010007c0c */ /* 0x000fe2000bfa6270 */
[----:B------:R-:W-:Y:S01]  /*3250*/  IMAD.IADD R23, R23, 0x1, -R22 ;  /* 0x0000000117177824 */ /* 0x000fe200078e0a16 */
[----:B------:R-:W-:Y:S01]  /*3260*/  LOP3.LUT R20, R20, 0x1c0, RZ, 0xc0, !PT ;  /* 0x000001c014147812 */ /* 0x000fe200078ec0ff */
[----:B------:R-:W-:Y:S01]  /*3270*/  IMAD.SHL.U32 R17, R17, 0x40, RZ ;  /* 0x0000004011117824 */ /* 0x000fe200078e00ff */
[----:B------:R-:W-:-:S02]  /*3280*/  ISETP.GE.AND P6, PT, R15, UR16, PT ;  /* 0x000000100f007c0c */ /* 0x000fc4000bfc6270 */
[----:B------:R-:W-:Y:S02]  /*3290*/  LOP3.LUT R21, R20, 0x8, R21, 0xf8, !PT ;  /* 0x0000000814157812 */ /* 0x000fe400078ef815 */
[----:B------:R-:W-:Y:S01]  /*32a0*/  SHF.R.U32.HI R20, RZ, 0x3, R20 ;  /* 0x00000003ff147819 */ /* 0x000fe20000011614 */
[----:B------:R-:W-:Y:S08]  /*32b0*/  @P1 BRA `(.L_x_2340) ;  /* 0x0000000000a01947 */ /* 0x000ff00003800000 */
[----:B------:R-:W-:Y:S01]  /*32c0*/  ULDC UR6, c[0x0][0x2d0] ;  /* 0x0000b40000067ab9 */ /* 0x000fe20000000800 */
[----:B-12---:R-:W-:Y:S02]  /*32d0*/  IADD3 R11, P2, R200, UR28, RZ ;  /* 0x0000001cc80b7c10 */ /* 0x006fe4000ff5e0ff */
[----:B------:R-:W-:Y:S02]  /*32e0*/  ISETP.GE.AND P1, PT, R236, UR6, PT ;  /* 0x00000006ec007c0c */ /* 0x000fe4000bf26270 */
[----:B------:R-:W-:Y:S02]  /*32f0*/  IADD3.X R10, R165, UR25, RZ, P2, !PT ;  /* 0x00000019a50a7c10 */ /* 0x000fe400097fe4ff */
[----:B------:R-:W-:-:S09]  /*3300*/  ISETP.GE.AND P3, PT, R233, UR6, PT ;  /* 0x00000006e9007c0c */ /* 0x000fd2000bf66270 */
[----:B---34-:R-:W1:Y:S01]  /*3310*/  @!P1 LDC.64 R6, c[0x0][0x218] ;  /* 0x00008600ff069b82 */ /* 0x018e620000000a00 */
        /* <DEDUP_REMOVED lines=34> */
.L_x_2340:
[----:B------:R-:W-:Y:S05]  /*3540*/  BSYNC B0 ;  /* 0x0000000000007941 */ /* 0x000fea0003800000 */
.L_x_2339:
[----:B------:R-:W-:Y:S04]  /*3550*/  BSSY B0, `(.L_x_2341) ;  /* 0x000002d000007945 */ /* 0x000fe80003800000 */
[----:B------:R-:W-:Y:S05]  /*3560*/  @P5 BRA `(.L_x_2342) ;  /* 0x0000000000ac5947 */ /* 0x000fea0003800000 */
[----:B------:R-:W-:Y:S01]  /*3570*/  ULDC UR6, c[0x0][0x2d0] ;  /* 0x0000b40000067ab9 */ /* 0x000fe20000000800 */
[----:B--2---:R-:W-:Y:S01]  /*3580*/  IMAD.U32 R25, RZ, RZ, UR10 ;  /* 0x0000000aff197e24 */ /* 0x004fe2000f8e00ff */
[----:B------:R-:W-:Y:S01]  /*3590*/  ISETP.GE.AND P2, PT, R236, UR6, PT ;  /* 0x00000006ec007c0c */ /* 0x000fe2000bf46270 */
[----:B------:R-:W-:Y:S01]  /*35a0*/  IMAD.U32 R24, RZ, RZ, UR10 ;  /* 0x0000000aff187e24 */ /* 0x000fe2000f8e00ff */
[----:B------:R-:W-:Y:S01]  /*35b0*/  ISETP.GE.AND P5, PT, R233, UR6, PT ;  /* 0x00000006e9007c0c */ /* 0x000fe2000bfa6270 */
[----:B------:R-:W-:Y:S01]  /*35c0*/  IMAD.U32 R22, RZ, RZ, UR11 ;  /* 0x0000000bff167e24 */ /* 0x000fe2000f8e00ff */
[----:B------:R-:W-:Y:S02]  /*35d0*/  ISETP.GE.AND P3, PT, R232, UR6, PT ;  /* 0x00000006e8007c0c */ /* 0x000fe4000bf66270 */
[----:B------:R-:W-:-:S04]  /*35e0*/  LEA R25, P1, R25, R200, 0x5 ;  /* 0x000000c819197211 */ /* 0x000fc800078228ff */
[----:B------:R-:W-:-:S03]  /*35f0*/  LEA.HI.X R22, R24, R165, R22, 0x5, P1 ;  /* 0x000000a518167211 */ /* 0x000fc600008f2c16 */
[----:B-1----:R-:W1:Y:S01]  /*3600*/  @!P2 LDC.64 R10, c[0x0][0x218] ;  /* 0x00008600ff0aab82 */ /* 0x002e620000000a00 */
[----:B------:R2:W-:Y:S07]  /*3610*/  @P2 STS.128 [R234+0x9000], RZ ;  /* 0x009000ffea002388 */ /* 0x0005ee0000000c00 */
[----:B------:R-:W5:Y:S08]  /*3620*/  @!P5 LDC.64 R8, c[0x0][0x218] ;  /* 0x00008600ff08db82 */ /* 0x000f700000000a00 */
[----:B---34-:R-:W3:Y:S01]  /*3630*/  @!P3 LDC.64 R6, c[0x0][0x218] ;  /* 0x00008600ff06bb82 */ /* 0x018ee20000000a00 */
[----:B-1----:R-:W-:-:S04]  /*3640*/  @!P2 LEA R10, P1, R25, R10, 0x1 ;  /* 0x0000000a190aa211 */ /* 0x002fc800078208ff */
        /* <DEDUP_REMOVED lines=9> */
[C---:B---3--:R-:W-:Y:S01]  /*36e0*/  @!P3 LEA R6, P2, R25.reuse, R6, 0x1 ;  /* 0x000000061906b211 */ /* 0x048fe200078408ff */
        /* <DEDUP_REMOVED lines=19> */
.L_x_2342:
[----:B------:R-:W-:Y:S05]  /*3820*/  BSYNC B0 ;  /* 0x0000000000007941 */ /* 0x000fea0003800000 */
.L_x_2341:
[----:B------:R-:W-:Y:S04]  /*3830*/  BSSY B0, `(.L_x_2343) ;  /* 0x000002e000007945 */ /* 0x000fe80003800000 */
[----:B------:R-:W-:Y:S05]  /*3840*/  @P6 BRA `(.L_x_2344) ;  /* 0x0000000000b06947 */ /* 0x000fea0003800000 */
[----:B------:R-:W-:Y:S01]  /*3850*/  ULDC UR6, c[0x0][0x2d0] ;  /* 0x0000b40000067ab9 */ /* 0x000fe20000000800 */
[----:B------:R-:W-:Y:S01]  /*3860*/  IMAD.U32 R22, RZ, RZ, UR10 ;  /* 0x0000000aff167e24 */ /* 0x000fe2000f8e00ff */
[----:B------:R-:W-:Y:S01]  /*3870*/  ISETP.GE.AND P5, PT, R233, UR6, PT ;  /* 0x00000006e9007c0c */ /* 0x000fe2000bfa6270 */
[----:B--2---:R-:W-:Y:S01]  /*3880*/  IMAD.MOV.U32 R24, RZ, RZ, R200 ;  /* 0x000000ffff187224 */ /* 0x004fe200078e00c8 */
[----:B------:R-:W-:Y:S01]  /*3890*/  ISETP.GE.AND P6, PT, R236, UR6, PT ;  /* 0x00000006ec007c0c */ /* 0x000fe2000bfc6270 */
[----:B------:R-:W-:Y:S01]  /*38a0*/  IMAD.MOV.U32 R25, RZ, RZ, R165 ;  /* 0x000000ffff197224 */ /* 0x000fe200078e00a5 */
[----:B------:R-:W-:Y:S01]  /*38b0*/  ISETP.GE.AND P3, PT, R232, UR6, PT ;  /* 0x00000006e8007c0c */ /* 0x000fe2000bf66270 */
[----:B------:R-:W-:Y:S01]  /*38c0*/  UIMAD UR7, UR11, 0x30, URZ ;  /* 0x000000300b0778a4 */ /* 0x000fe2000f8e023f */
[----:B------:R-:W-:-:S05]  /*38d0*/  IMAD.WIDE.U32 R24, R22, 0x30, R24 ;  /* 0x0000003016187825 */ /* 0x000fca00078e0018 */
[----:B------:R-:W-:Y:S02]  /*38e0*/  VIADD R22, R25, UR7 ;  /* 0x0000000719167c36 */ /* 0x000fe40008000000 */
[----:B-1----:R-:W1:Y:S02]  /*38f0*/  @!P5 LDC.64 R8, c[0x0][0x218] ;  /* 0x00008600ff08db82 */ /* 0x002e640000000a00 */
[----:B------:R2:W-:Y:S06]  /*3900*/  @P6 STS.128 [R234+0x9800], RZ ;  /* 0x009800ffea006388 */ /* 0x0005ec0000000c00 */
[----:B------:R-:W5:Y:S08]  /*3910*/  @!P6 LDC.64 R10, c[0x0][0x218] ;  /* 0x00008600ff0aeb82 */ /* 0x000f700000000a00 */
[----:B---34-:R-:W3:Y:S01]  /*3920*/  @!P3 LDC.64 R6, c[0x0][0x218] ;  /* 0x00008600ff06bb82 */ /* 0x018ee20000000a00 */
[----:B-1----:R-:W-:-:S04]  /*3930*/  @!P5 LEA R8, P1, R24, R8, 0x1 ;  /* 0x000000081808d211 */ /* 0x002fc800078208ff */
[C---:B------:R-:W-:Y:S02]  /*3940*/  @!P5 LEA.HI.X R9, R24.reuse, R9, R22, 0x1, P1 ;  /* 0x000000091809d211 */ /* 0x040fe400008f0c16 */
[----:B------:R-:W-:Y:S02]  /*3950*/  ISETP.GE.AND P1, PT, R231, UR6, PT ;  /* 0x00000006e7007c0c */ /* 0x000fe4000bf26270 */
        /* <DEDUP_REMOVED lines=27> */
.L_x_2344:
[----:B------:R-:W-:Y:S05]  /*3b10*/  BSYNC B0 ;  /* 0x0000000000007941 */ /* 0x000fea0003800000 */
.L_x_2343:
[----:B------:R-:W0:Y:S01]  /*3b20*/  LDGDEPBAR ;  /* 0x00000000000079af */ /* 0x000e220000000000 */
[----:B-1234-:R-:W-:Y:S01]  /*3b30*/  IMAD.SHL.U32 R6, R23, 0x8, RZ ;  /* 0x0000000817067824 */ /* 0x01efe200078e00ff */
[----:B------:R-:W-:Y:S01]  /*3b40*/  LOP3.LUT R17, R17, 0x1c0, RZ, 0xc0, !PT ;  /* 0x000001c011117812 */ /* 0x000fe200078ec0ff */
[----:B------:R-:W-:Y:S01]  /*3b50*/  ULDC.64 UR6, c[0x0][0x250] ;  /* 0x0000940000067ab9 */ /* 0x000fe20000000a00 */
[----:B------:R-:W-:Y:S01]  /*3b60*/  IMAD.SHL.U32 R14, R14, 0x40, RZ ;  /* 0x000000400e0e7824 */ /* 0x000fe200078e00ff */
[----:B------:R-:W-:Y:S01]  /*3b70*/  LEA.HI R7, R4, R5, RZ, 0x5 ;  /* 0x0000000504077211 */ /* 0x000fe200078f28ff */
[----:B------:R-:W-:Y:S01]  /*3b80*/  IMAD R13, R13, UR6, RZ ;  /* 0x000000060d0d7c24 */ /* 0x000fe2000f8e02ff */
[----:B------:R-:W-:Y:S01]  /*3b90*/  LOP3.LUT R6, R17, 0x8, R6, 0xf8, !PT ;  /* 0x0000000811067812 */ /* 0x000fe200078ef806 */
[----:B------:R-:W-:Y:S01]  /*3ba0*/  IMAD.IADD R19, R19, 0x1, R12 ;  /* 0x0000000113137824 */ /* 0x000fe200078e020c */
[----:B------:R-:W-:Y:S01]  /*3bb0*/  SHF.R.U32.HI R17, RZ, 0x3, R17 ;  /* 0x00000003ff117819 */ /* 0x000fe20000011611 */
[C---:B------:R-:W-:Y:S01]  /*3bc0*/  IMAD R168, R170.reuse, UR7, R13 ;  /* 0x00000007aaa87c24 */ /* 0x040fe2000f8e020d */
[----:B------:R-:W-:Y:S01]  /*3bd0*/  LOP3.LUT R20, R21, R20, RZ, 0x3c, !PT ;  /* 0x0000001415147212 */ /* 0x000fe200078e3cff */
[----:B------:R-:W-:Y:S01]  /*3be0*/  IMAD.WIDE.U32 R170, R170, UR6, R18 ;  /* 0x00000006aaaa7c25 */ /* 0x000fe2000f8e0012 */
[----:B------:R-:W-:Y:S01]  /*3bf0*/  LOP3.LUT R6, R6, R17, RZ, 0x3c, !PT ;  /* 0x0000001106067212 */ /* 0x000fe200078e3cff */
[----:B------:R-:W-:Y:S01]  /*3c00*/  ULDC.64 UR8, c[0x0][0x220] ;  /* 0x0000880000087ab9 */ /* 0x000fe20000000a00 */
[----:B------:R-:W-:Y:S01]  /*3c10*/  USHF.L.U64.HI UR29, UR6, 0x4, UR7 ;  /* 0x00000004061d7899 */ /* 0x000fe20008010207 */
[----:B------:R-:W-:Y:S01]  /*3c20*/  IMAD R229, R23, 0x200, R20 ;  /* 0x0000020017e57824 */ /* 0x000fe200078e0214 */
[----:B------:R-:W-:Y:S01]  /*3c30*/  LOP3.LUT R4, R6, 0xfffffe00, R14, 0xf8, !PT ;  /* 0xfffffe0006047812 */ /* 0x000fe200078ef80e */
[----:B------:R-:W-:Y:S01]  /*3c40*/  IMAD.IADD R168, R171, 0x1, R168 ;  /* 0x00000001aba87824 */ /* 0x000fe200078e02a8 */
[----:B------:R-:W-:Y:S01]  /*3c50*/  SHF.R.S32.HI R6, RZ, 0x5, R7 ;  /* 0x00000005ff067819 */ /* 0x000fe20000011407 */
[----:B------:R-:W-:Y:S01]  /*3c60*/  USHF.L.U32 UR30, UR6, 0x4, URZ ;  /* 0x00000004061e7899 */ /* 0x000fe2000800063f */
[----:B------:R-:W-:Y:S01]  /*3c70*/  LEA R166, P1, R170, UR8, 0x1 ;  /* 0x00000008aaa67c11 */ /* 0x000fe2000f8208ff */
[----:B------:R-:W-:Y:S01]  /*3c80*/  BSSY B0, `(.L_x_2345) ;  /* 0x0000030000007945 */ /* 0x000fe20003800000 */
[----:B------:R-:W-:Y:S01]  /*3c90*/  ISETP.GE.AND P5, PT, R16, UR16, PT ;  /* 0x0000001010007c0c */ /* 0x000fe2000bfa6270 */
[----:B------:R-:W-:-:S04]  /*3ca0*/  DEPBAR.LE SB0, 0x0 ;  /* 0x000080000000791a */ /* 0x000fc80000000000 */
[----:B------:R-:W-:Y:S01]  /*3cb0*/  BAR.SYNC.DEFER_BLOCKING 0x0 ;  /* 0x0000000000007b1d */ /* 0x000fe20000010000 */
[----:B------:R-:W-:Y:S01]  /*3cc0*/  IMAD R230, R6, 0x400, R4 ;  /* 0x0000040006e67824 */ /* 0x000fe200078e0204 */
[----:B------:R-:W-:Y:S02]  /*3cd0*/  ISETP.GE.AND P6, PT, R15, UR16, PT ;  /* 0x000000100f007c0c */ /* 0x000fe4000bfc6270 */
[----:B------:R-:W-:Y:S02]  /*3ce0*/  LEA R229, R229, UR4, 0x1 ;  /* 0x00000004e5e57c11 */ /* 0x000fe4000f8e08ff */
[----:B------:R-:W-:Y:S02]  /*3cf0*/  LEA.HI.X R167, R170, UR9, R168, 0x1, P1 ;  /* 0x00000009aaa77c11 */ /* 0x000fe400088f0ca8 */
[----:B------:R-:W-:Y:S01]  /*3d00*/  LEA R230, R230, UR4, 0x1 ;  /* 0x00000004e6e67c11 */ /* 0x000fe2000f8e08ff */
        /* <DEDUP_REMOVED lines=10> */
[--C-:B------:R-:W-:Y:S01]  /*3db0*/  @!P3 IMAD.MOV.U32 R8, RZ, RZ, R166.reuse ;  /* 0x000000ffff08b224 */ /* 0x100fe200078e00a6 */
[----:B------:R2:W-:Y:S01]  /*3dc0*/  @P3 STS.128 [R234+0x10000], RZ ;  /* 0x010000ffea003388 */ /* 0x0005e20000000c00 */
[----:B------:R-:W-:Y:S01]  /*3dd0*/  @!P3 IMAD.MOV.U32 R9, RZ, RZ, R167 ;  /* 0x000000ffff09b224 */ /* 0x000fe200078e00a7 */
[----:B------:R-:W-:Y:S01]  /*3de0*/  @!P2 MOV R11, R167 ;  /* 0x000000a7000ba202 */ /* 0x000fe20000000f00 */
[----:B------:R-:W-:-:S03]  /*3df0*/  @!P2 IMAD.MOV.U32 R10, RZ, RZ, R166 ;  /* 0x000000ffff0aa224 */ /* 0x000fc600078e00a6 */
        /* <DEDUP_REMOVED lines=10> */
[----:B---3--:R-:W-:Y:S01]  /*3ea0*/  @!P1 IMAD.MOV.U32 R8, RZ, RZ, R166 ;  /* 0x000000ffff089224 */ /* 0x008fe200078e00a6 */
[----:B------:R-:W-:-:S05]  /*3eb0*/  @!P1 MOV R9, R167 ;  /* 0x000000a700099202 */ /* 0x000fca0000000f00 */
[----:B------:R-:W-:Y:S01]  /*3ec0*/  @!PT LDS RZ, [RZ] ;  /* 0x00000000fffff984 */ /* 0x000fe20000000800 */
[----:B------:R-:W-:Y:S01]  /*3ed0*/  @!PT LDS RZ, [RZ] ;  /* 0x00000000fffff984 */ /* 0x000fe20000000800 */
[----:B------:R-:W-:Y:S01]  /*3ee0*/  @!PT LDS RZ, [RZ] ;  /* 0x00000000fffff984 */ /* 0x000fe20000000800 */
[----:B------:R2:W-:Y:S04]  /*3ef0*/  @!P1 LDGSTS.E.BYPASS.LTC128B.128 [R234+0x14000], desc[UR26][R8.64+0x100] ;  /* 0x1400010008ea9fae */ /* 0x0005e8000b901d5a */
[----:B------:R2:W-:Y:S01]  /*3f00*/  @P0 STS.128 [R234+0x16000], RZ ;  /* 0x016000ffea000388 */ /* 0x0005e20000000c00 */
[----:B------:R-:W-:Y:S05]  /*3f10*/  @P0 BRA `(.L_x_2346) ;  /* 0x0000000000180947 */ /* 0x000fea0003800000 */
[----:B--2---:R-:W-:Y:S02]  /*3f20*/  MOV R8, R166 ;  /* 0x000000a600087202 */ /* 0x004fe40000000f00 */
[----:B------:R-:W-:-:S05]  /*3f30*/  MOV R9, R167 ;  /* 0x000000a700097202 */ /* 0x000fca0000000f00 */
[----:B------:R-:W-:Y:S01]  /*3f40*/  @!PT LDS RZ, [RZ] ;  /* 0x00000000fffff984 */ /* 0x000fe20000000800 */
[----:B------:R-:W-:Y:S01]  /*3f50*/  @!PT LDS RZ, [RZ] ;  /* 0x00000000fffff984 */ /* 0x000fe20000000800 */
[----:B------:R-:W-:Y:S01]  /*3f60*/  @!PT LDS RZ, [RZ] ;  /* 0x00000000fffff984 */ /* 0x000fe20000000800 */
[----:B------:R3:W-:Y:S02]  /*3f70*/  LDGSTS.E.BYPASS.LTC128B.128 [R234+0x16000], desc[UR26][R8.64+0x180] ;  /* 0x1600018008ea7fae */ /* 0x0007e4000b901d5a */
.L_x_2346:
[----:B------:R-:W-:Y:S05]  /*3f80*/  BSYNC B0 ;  /* 0x0000000000007941 */ /* 0x000fea0003800000 */
.L_x_2345:
[----:B------:R4:W-:Y:S01]  /*3f90*/  @P4 STS.128 [R234+0x10800], RZ ;  /* 0x010800ffea004388 */ /* 0x0009e20000000c00 */
[----:B------:R-:W-:Y:S03]  /*3fa0*/  BSSY B0, `(.L_x_2347) ;  /* 0x0000030000007945 */ /* 0x000fe60003800000 */
[----:B------:R4:W-:Y:S04]  /*3fb0*/  @P4 STS.128 [R234+0x12800], RZ ;  /* 0x012800ffea004388 */ /* 0x0009e80000000c00 */
        /* <DEDUP_REMOVED lines=8> */
[----:B---3--:R-:W-:Y:S01]  /*4040*/  IMAD.U32 R9, RZ, RZ, UR30 ;  /* 0x0000001eff097e24 */ /* 0x008fe2000f8e00ff */
[----:B------:R-:W-:Y:S01]  /*4050*/  ISETP.GE.AND P2, PT, R232, UR31, PT ;  /* 0x0000001fe8007c0c */ /* 0x000fe2000bf46270 */
[----:B------:R-:W-:Y:S02]  /*4060*/  IMAD.U32 R8, RZ, RZ, UR29 ;  /* 0x0000001dff087e24 */ /* 0x000fe4000f8e00ff */
[----:B------:R-:W-:Y:S02]  /*4070*/  IMAD.U32 R12, RZ, RZ, UR30 ;  /* 0x0000001eff0c7e24 */ /* 0x000fe4000f8e00ff */
[----:B------:R-:W-:-:S04]  /*4080*/  IMAD.U32 R11, RZ, RZ, UR29 ;  /* 0x0000001dff0b7e24 */ /* 0x000fc8000f8e00ff */
[-C--:B------:R-:W-:Y:S02]  /*4090*/  @!P3 LEA R16, P0, R10, R166.reuse, 0x1 ;  /* 0x000000a60a10b211 */ /* 0x080fe400078008ff */
[-C--:B------:R-:W-:Y:S01]  /*40a0*/  @!P4 LEA R14, P1, R14, R166.reuse, 0x1 ;  /* 0x000000a60e0ec211 */ /* 0x080fe200078208ff */
[----:B------:R2:W-:Y:S01]  /*40b0*/  @P4 STS.128 [R234+0x10800], RZ ;  /* 0x010800ffea004388 */ /* 0x0005e20000000c00 */
[-C--:B------:R-:W-:Y:S02]  /*40c0*/  @!P3 LEA.HI.X R17, R9, R167.reuse, R8, 0x1, P0 ;  /* 0x000000a70911b211 */ /* 0x080fe400000f0c08 */
[----:B------:R-:W-:Y:S02]  /*40d0*/  ISETP.GE.AND P0, PT, R231, UR31, PT ;  /* 0x0000001fe7007c0c */ /* 0x000fe4000bf06270 */
[----:B------:R-:W-:Y:S02]  /*40e0*/  @!P4 LEA.HI.X R15, R12, R167, R11, 0x1, P1 ;  /* 0x000000a70c0fc211 */ /* 0x000fe400008f0c0b */
        /* <DEDUP_REMOVED lines=18> */
[----:B--2---:R-:W-:Y:S01]  /*4210*/  IMAD.U32 R10, RZ, RZ, UR30 ;  /* 0x0000001eff0a7e24 */ /* 0x004fe2000f8e00ff */
[----:B------:R-:W-:Y:S01]  /*4220*/  MOV R9, UR30 ;  /* 0x0000001e00097c02 */ /* 0x000fe20008000f00 */
[----:B------:R-:W-:-:S03]  /*4230*/  IMAD.U32 R8, RZ, RZ, UR29 ;  /* 0x0000001dff087e24 */ /* 0x000fc6000f8e00ff */
[----:B------:R-:W-:-:S04]  /*4240*/  LEA R10, P0, R10, R166, 0x1 ;  /* 0x000000a60a0a7211 */ /* 0x000fc800078008ff */
[----:B------:R-:W-:-:S05]  /*4250*/  LEA.HI.X R11, R9, R167, R8, 0x1, P0 ;  /* 0x000000a7090b7211 */ /* 0x000fca00000f0c08 */
[----:B------:R-:W-:Y:S01]  /*4260*/  @!PT LDS RZ, [RZ] ;  /* 0x00000000fffff984 */ /* 0x000fe20000000800 */
[----:B------:R-:W-:Y:S01]  /*4270*/  @!PT LDS RZ, [RZ] ;  /* 0x00000000fffff984 */ /* 0x000fe20000000800 */
[----:B------:R-:W-:Y:S01]  /*4280*/  @!PT LDS RZ, [RZ] ;  /* 0x00000000fffff984 */ /* 0x000fe20000000800 */
[----:B------:R2:W-:Y:S04]  /*4290*/  LDGSTS.E.BYPASS.LTC128B.128 [R234+0x16800], desc[UR26][R10.64+0x180] ;  /* 0x168001800aea7fae */ /* 0x0005e8000b901d5a */
.L_x_2348:
[----:B------:R-:W-:Y:S05]  /*42a0*/  BSYNC B0 ;  /* 0x0000000000007941 */ /* 0x000fea0003800000 */
.L_x_2347:
[----:B------:R1:W-:Y:S01]  /*42b0*/  @P5 STS.128 [R234+0x11000], RZ ;  /* 0x011000ffea005388 */ /* 0x0003e20000000c00 */
[----:B------:R-:W-:Y:S03]  /*42c0*/  BSSY B0, `(.L_x_2349) ;  /* 0x000002c000007945 */ /* 0x000fe60003800000 */
[----:B------:R1:W-:Y:S04]  /*42d0*/  @P5 STS.128 [R234+0x13000], RZ ;  /* 0x013000ffea005388 */ /* 0x0003e80000000c00 */
[----:B------:R1:W-:Y:S04]  /*42e0*/  @P5 STS.128 [R234+0x15000], RZ ;  /* 0x015000ffea005388 */ /* 0x0003e80000000c00 */
[----:B------:R1:W-:Y:S01]  /*42f0*/  @P5 STS.128 [R234+0x17000], RZ ;  /* 0x017000ffea005388 */ /* 0x0003e20000000c00 */
[----:B------:R-:W-:Y:S05]  /*4300*/  @P5 BRA `(.L_x_2350) ;  /* 0x00000000009c5947 */ /* 0x000fea0003800000 */
[----:B------:R-:W-:Y:S01]  /*4310*/  ULDC UR31, c[0x0][0x2d0] ;  /* 0x0000b400001f7ab9 */ /* 0x000fe20000000800 */
[----:B--23--:R-:W-:Y:S01]  /*4320*/  IMAD.U32 R8, RZ, RZ, UR6 ;  /* 0x00000006ff087e24 */ /* 0x00cfe2000f8e00ff */
[----:B------:R-:W-:Y:S01]  /*4330*/  ISETP.GE.AND P5, PT, R236, UR31, PT ;  /* 0x0000001fec007c0c */ /* 0x000fe2000bfa6270 */
[----:B------:R-:W-:Y:S01]  /*4340*/  IMAD.U32 R10, RZ, RZ, UR6 ;  /* 0x00000006ff0a7e24 */ /* 0x000fe2000f8e00ff */
[----:B------:R-:W-:Y:S01]  /*4350*/  ISETP.GE.AND P4, PT, R233, UR31, PT ;  /* 0x0000001fe9007c0c */ /* 0x000fe2000bf86270 */
[----:B------:R-:W-:Y:S01]  /*4360*/  IMAD.U32 R9, RZ, RZ, UR7 ;  /* 0x00000007ff097e24 */ /* 0x000fe2000f8e00ff */
[----:B------:R-:W-:Y:S01]  /*4370*/  ISETP.GE.AND P2, PT, R232, UR31, PT ;  /* 0x0000001fe8007c0c */ /* 0x000fe2000bf46270 */
[----:B------:R-:W-:-:S03]  /*4380*/  IMAD.SHL.U32 R8, R8, 0x20, RZ ;  /* 0x0000002008087824 */ /* 0x000fc600078e00ff */
[----:B------:R-:W-:-:S05]  /*4390*/  SHF.L.U64.HI R9, R10, 0x5, R9 ;  /* 0x000000050a097819 */ /* 0x000fca0000010209 */
[CC--:B------:R-:W-:Y:S01]  /*43a0*/  @!P5 LEA R14, P0, R8.reuse, R166.reuse, 0x1 ;  /* 0x000000a6080ed211 */ /* 0x0c0fe200078008ff */
[----:B------:R2:W-:Y:S01]  /*43b0*/  @P5 STS.128 [R234+0x11000], RZ ;  /* 0x011000ffea005388 */ /* 0x0005e20000000c00 */
[CC--:B------:R-:W-:Y:S02]  /*43c0*/  @!P4 LEA R12, P3, R8.reuse, R166.reuse, 0x1 ;  /* 0x000000a6080cc211 */ /* 0x0c0fe400078608ff */
[CCC-:B------:R-:W-:Y:S02]  /*43d0*/  @!P5 LEA.HI.X R15, R8.reuse, R167.reuse, R9.reuse, 0x1, P0 ;  /* 0x000000a7080fd211 */ /* 0x1c0fe400000f0c09 */
[----:B------:R-:W-:Y:S02]  /*43e0*/  ISETP.GE.AND P0, PT, R231, UR31, PT ;  /* 0x0000001fe7007c0c */ /* 0x000fe4000bf06270 */
[C---:B------:R-:W-:Y:S01]  /*43f0*/  @!P2 LEA R10, P1, R8.reuse, R166, 0x1 ;  /* 0x000000a6080aa211 */ /* 0x040fe200078208ff */
[----:B------:R-:W-:Y:S01]  /*4400*/  @!PT LDS RZ, [RZ] ;  /* 0x00000000fffff984 */ /* 0x000fe20000000800 */
[----:B------:R-:W-:Y:S01]  /*4410*/  @!PT LDS RZ, [RZ] ;  /* 0x00000000fffff984 */ /* 0x000fe20000000800 */
[----:B------:R-:W-:Y:S01]  /*4420*/  @!PT LDS RZ, [RZ] ;  /* 0x00000000fffff984 */ /* 0x000fe20000000800 */
[----:B------:R2:W-:Y:S01]  /*4430*/  @!P5 LDGSTS.E.BYPASS.LTC128B.128 [R234+0x11000], desc[UR26][R14.64] ;  /* 0x110000000eeadfae */ /* 0x0005e2000b901d5a */
[----:B------:R-:W-:-:S02]  /*4440*/  @!P4 LEA.HI.X R13, R8, R167, R9, 0x1, P3 ;  /* 0x000000a7080dc211 */ /* 0x000fc400018f0c09 */
[----:B------:R-:W-:Y:S01]  /*4450*/  @!P2 LEA.HI.X R11, R8, R167, R9, 0x1, P1 ;  /* 0x000000a7080ba211 */ /* 0x000fe200008f0c09 */
        /* <DEDUP_REMOVED lines=12> */
[----:B--2---:R-:W-:-:S04]  /*4520*/  LEA R10, P0, R8, R166, 0x1 ;  /* 0x000000a6080a7211 */ /* 0x004fc800078008ff */
[----:B------:R-:W-:-:S05]  /*4530*/  LEA.HI.X R11, R8, R167, R9, 0x1, P0 ;  /* 0x000000a7080b7211 */ /* 0x000fca00000f0c09 */
[----:B------:R-:W-:Y:S01]  /*4540*/  @!PT LDS RZ, [RZ] ;  /* 0x00000000fffff984 */ /* 0x000fe20000000800 */
[----:B------:R-:W-:Y:S01]  /*4550*/  @!PT LDS RZ, [RZ] ;  /* 0x00000000fffff984 */ /* 0x000fe20000000800 */
[----:B------:R-:W-:Y:S01]  /*4560*/  @!PT LDS RZ, [RZ] ;  /* 0x00000000fffff984 */ /* 0x000fe20000000800 */
[----:B------:R2:W-:Y:S04]  /*4570*/  LDGSTS.E.BYPASS.LTC128B.128 [R234+0x17000], desc[UR26][R10.64+0x180] ;  /* 0x170001800aea7fae */ /* 0x0005e8000b901d5a */
.L_x_2350:
[----:B------:R-:W-:Y:S05]  /*4580*/  BSYNC B0 ;  /* 0x0000000000007941 */ /* 0x000fea0003800000 */
.L_x_2349:
        /* <DEDUP_REMOVED lines=8> */
[----:B------:R-:W-:Y:S02]  /*4610*/  ISETP.GE.AND P3, PT, R236, UR32, PT ;  /* 0x00000020ec007c0c */ /* 0x000fe4000bf66270 */
[----:B------:R-:W-:Y:S02]  /*4620*/  ISETP.GE.AND P2, PT, R233, UR32, PT ;  /* 0x00000020e9007c0c */ /* 0x000fe4000bf46270 */
[----:B------:R-:W-:Y:S02]  /*4630*/  ISETP.GE.AND P1, PT, R232, UR32, PT ;  /* 0x00000020e8007c0c */ /* 0x000fe4000bf26270 */
[----:B------:R-:W-:-:S07]  /*4640*/  ISETP.GE.AND P0, PT, R231, UR32, PT ;  /* 0x00000020e7007c0c */ /* 0x000fce000bf06270 */
[-C--:B---3--:R-:W-:Y:S01]  /*4650*/  @!P3 MOV R9, R167.reuse ;  /* 0x000000a70009b202 */ /* 0x088fe20000000f00 */
[--C-:B------:R-:W-:Y:S01]  /*4660*/  @!P3 IMAD.MOV.U32 R8, RZ, RZ, R166.reuse ;  /* 0x000000ffff08b224 */ /* 0x100fe200078e00a6 */
[-C--:B------:R-:W-:Y:S01]  /*4670*/  @!P2 MOV R13, R167.reuse ;  /* 0x000000a7000da202 */ /* 0x080fe20000000f00 */
[----:B------:R-:W-:Y:S01]  /*4680*/  VOTEU.ALL UP2, P3 ;  /* 0x00000000003f7886 */ /* 0x000fe20001840000 */
[----:B------:R-:W-:Y:S01]  /*4690*/  @!P2 IMAD.MOV.U32 R12, RZ, RZ, R166 ;  /* 0x000000ffff0ca224 */ /* 0x000fe200078e00a6 */
[----:B------:R-:W-:Y:S01]  /*46a0*/  VOTEU.ALL UP1, P2 ;  /* 0x00000000003f7886 */ /* 0x000fe20001020000 */
[----:B------:R-:W-:Y:S01]  /*46b0*/  @!P3 IMAD.WIDE.U32 R10, R10, 0x60, R8 ;  /* 0x000000600a0ab825 */ /* 0x000fe200078e0008 */
[----:B------:R-:W-:Y:S01]  /*46c0*/  VOTEU.ALL UP0, P1 ;  /* 0x00000000003f7886 */ /* 0x000fe20000800000 */
[----:B------:R-:W-:Y:S01]  /*46d0*/  MOV R8, UR6 ;  /* 0x0000000600087c02 */ /* 0x000fe20008000f00 */
[----:B------:R-:W-:Y:S01]  /*46e0*/  @!UP2 UIMAD UR33, UR7, 0x60, URZ ;  /* 0x000000600721a8a4 */ /* 0x000fe2000f8e023f */
[----:B------:R-:W-:Y:S01]  /*46f0*/  IMAD.U32 R9, RZ, RZ, UR6 ;  /* 0x00000006ff097e24 */ /* 0x000fe2000f8e00ff */
[----:B------:R-:W-:Y:S01]  /*4700*/  @!UP1 UIMAD UR31, UR7, 0x60, URZ ;  /* 0x00000060071f98a4 */ /* 0x000fe2000f8e023f */
[----:B------:R2:W-:Y:S01]  /*4710*/  @P3 STS.128 [R234+0x11800], RZ ;  /* 0x011800ffea003388 */ /* 0x0005e20000000c00 */
[----:B------:R-:W-:Y:S01]  /*4720*/  @!UP0 UIMAD UR16, UR7, 0x60, URZ ;  /* 0x00000060071088a4 */ /* 0x000fe2000f8e023f */
[----:B------:R-:W-:Y:S01]  /*4730*/  @!P2 IMAD.WIDE.U32 R14, R9, 0x60, R12 ;  /* 0x00000060090ea825 */ /* 0x000fe200078e000c */
[----:B------:R-:W-:-:S03]  /*4740*/  @!P1 MOV R13, R167 ;  /* 0x000000a7000d9202 */ /* 0x000fc60000000f00 */
[----:B------:R-:W-:Y:S01]  /*4750*/  @!P1 IMAD.MOV.U32 R12, RZ, RZ, R166 ;  /* 0x000000ffff0c9224 */ /* 0x000fe200078e00a6 */
[----:B------:R-:W-:Y:S01]  /*4760*/  @!P2 IADD3 R15, R15, UR31, RZ ;  /* 0x0000001f0f0fac10 */ /* 0x000fe2000fffe0ff */
[----:B------:R-:W-:Y:S02]  /*4770*/  @!P3 VIADD R11, R11, UR33 ;  /* 0x000000210b0bbc36 */ /* 0x000fe40008000000 */
[----:B------:R-:W-:-:S03]  /*4780*/  @!P1 IMAD.WIDE.U32 R8, R8, 0x60, R12 ;  /* 0x0000006008089825 */ /* 0x000fc600078e000c */
[----:B------:R-:W-:Y:S01]  /*4790*/  @!PT LDS RZ, [RZ] ;  /* 0x00000000fffff984 */ /* 0x000fe20000000800 */
[----:B------:R-:W-:Y:S01]  /*47a0*/  @!PT LDS RZ, [RZ] ;  /* 0x00000000fffff984 */ /* 0x000fe20000000800 */
[----:B------:R-:W-:Y:S01]  /*47b0*/  @!PT LDS RZ, [RZ] ;  /* 0x00000000fffff984 */ /* 0x000fe20000000800 */
[----:B------:R2:W-:Y:S02]  /*47c0*/  @!P3 LDGSTS.E.BYPASS.LTC128B.128 [R234+0x11800], desc[UR26][R10.64] ;  /* 0x118000000aeabfae */ /* 0x0005e4000b901d5a */
[----:B------:R-:W-:Y:S02]  /*47d0*/  @!P1 IADD3 R9, R9, UR16, RZ ;  /* 0x0000001009099c10 */ /* 0x000fe4000fffe0ff */
        /* <DEDUP_REMOVED lines=12> */
[----:B--2---:R-:W-:Y:S01]  /*48a0*/  MOV R8, UR6 ;  /* 0x0000000600087c02 */ /* 0x004fe20008000f00 */
[----:B------:R-:W-:Y:S01]  /*48b0*/  UIMAD UR16, UR7, 0x60, URZ ;  /* 0x00000060071078a4 */ /* 0x000fe2000f8e023f */
[----:B------:R-:W-:Y:S02]  /*48c0*/  MOV R10, R166 ;  /* 0x000000a6000a7202 */ /* 0x000fe40000000f00 */
[----:B------:R-:W-:-:S03]  /*48d0*/  MOV R11, R167 ;  /* 0x000000a7000b7202 */ /* 0x000fc60000000f00 */
[----:B------:R-:W-:-:S05]  /*48e0*/  IMAD.WIDE.U32 R8, R8, 0x60, R10 ;  /* 0x0000006008087825 */ /* 0x000fca00078e000a */
[----:B------:R-:W-:-:S05]  /*48f0*/  IADD3 R9, R9, UR16, RZ ;  /* 0x0000001009097c10 */ /* 0x000fca000fffe0ff */
[----:B------:R-:W-:Y:S01]  /*4900*/  @!PT LDS RZ, [RZ] ;  /* 0x00000000fffff984 */ /* 0x000fe20000000800 */
[----:B------:R-:W-:Y:S01]  /*4910*/  @!PT LDS RZ, [RZ] ;  /* 0x00000000fffff984 */ /* 0x000fe20000000800 */
[----:B------:R-:W-:Y:S01]  /*4920*/  @!PT LDS RZ, [RZ] ;  /* 0x00000000fffff984 */ /* 0x000fe20000000800 */
[----:B------:R2:W-:Y:S02]  /*4930*/  LDGSTS.E.BYPASS.LTC128B.128 [R234+0x17800], desc[UR26][R8.64+0x180] ;  /* 0x1780018008ea7fae */ /* 0x0005e4000b901d5a */
.L_x_2352:
[----:B------:R-:W-:Y:S05]  /*4940*/  BSYNC B0 ;  /* 0x0000000000007941 */ /* 0x000fea0003800000 */
.L_x_2351:
[----:B--2---:R-:W-:Y:S01]  /*4950*/  LDSM.16.M88.4 R12, [R230] ;  /* 0x00000000e60c783b */ /* 0x004fe20000000200 */
[----:B------:R-:W-:Y:S01]  /*4960*/  R2P PR, R3, 0x6 ;  /* 0x0000000603007804 */ /* 0x000fe20000000000 */
[----:B------:R-:W-:Y:S01]  /*4970*/  VIADD R3, R229, 0x8000 ;  /* 0x00008000e5037836 */ /* 0x000fe20000000000 */
[----:B------:R-:W-:Y:S01]  /*4980*/  LOP3.LUT R7, R7, 0xffffffe0, RZ, 0xc0, !PT ;  /* 0xffffffe007077812 */ /* 0x000fe200078ec0ff */
[----:B------:R-:W2:Y:S01]  /*4990*/  LDSM.16.M88.4 R40, [R229+0x8000] ;  /* 0x00800000e528783b */ /* 0x000ea20000000200 */
[----:B------:R-:W-:Y:S01]  /*49a0*/  VIADD R227, R229, 0x8020 ;  /* 0x00008020e5e37836 */ /* 0x000fe20000000000 */
[----:B------:R-:W-:Y:S01]  /*49b0*/  UISETP.GT.AND UP0, UPT, UR14, UR12, UPT ;  /* 0x0000000c0e00728c */ /* 0x000fe2000bf04270 */
[--C-:B------:R-:W-:Y:S01]  /*49c0*/  IMAD R228, R2, 0x2, R230.reuse ;  /* 0x0000000202e47824 */ /* 0x100fe200078e02e6 */
[----:B------:R-:W5:Y:S01]  /*49d0*/  LDSM.16.M88.4 R24, [R229+0x9000] ;  /* 0x00900000e518783b */ /* 0x000f620000000200 */
[----:B------:R-:W-:Y:S01]  /*49e0*/  IMAD R226, R0, 0x2, R230 ;  /* 0x0000000200e27824 */ /* 0x000fe200078e02e6 */
[----:B------:R-:W-:Y:S01]  /*49f0*/  LEA R240, R6, UR21, 0x4 ;  /* 0x0000001506f07c11 */ /* 0x000fe2000f8e20ff */
[----:B------:R-:W-:Y:S01]  /*4a00*/  IMAD.IADD R7, R5, 0x1, -R7 ;  /* 0x0000000105077824 */ /* 0x000fe200078e0a07 */
[----:B------:R-:W4:Y:S01]  /*4a10*/  LDSM.16.M88.4 R32, [R229+0x8800] ;  /* 0x00880000e520783b */ /* 0x000f220000000200 */
[----:B------:R-:W-:Y:S01]  /*4a20*/  LEA R225, R0, R228, 0x1 ;  /* 0x000000e400e17211 */ /* 0x000fe200078e08ff */
[----:B------:R-:W-:Y:S01]  /*4a30*/  UIADD3 UR21, UR24, 0x1, -UR15 ;  /* 0x0000000118157890 */ /* 0x000fe2000fffe80f */
[----:B------:R-:W-:Y:S01]  /*4a40*/  @P1 IADD3 R227, R3, -0x20, RZ ;  /* 0xffffffe003e31810 */ /* 0x000fe20007ffe0ff */
[----:B------:R-:W1:Y:S01]  /*4a50*/  LDSM.16.M88.4 R52, [R229+0x9800] ;  /* 0x00980000e534783b */ /* 0x000e620000000200 */
[----:B------:R-:W-:Y:S01]  /*4a60*/  IMAD.MOV.U32 R3, RZ, RZ, 0x40 ;  /* 0x00000040ff037424 */ /* 0x000fe200078e00ff */
[----:B------:R-:W-:Y:S01]  /*4a70*/  PLOP3.LUT P6, PT, PT, PT, UP0, 0x80, 0x0 ;  /* 0x000000000000781c */ /* 0x000fe20003fcf008 */
[----:B------:R-:W-:Y:S01]  /*4a80*/  UIADD3 UR16, UR21, UR19, URZ ;  /* 0x0000001315107290 */ /* 0x000fe2000fffe03f */
[----:B------:R-:W-:Y:S01]  /*4a90*/  LDSM.16.M88.4 R48, [R228] ;  /* 0x00000000e430783b */ /* 0x000fe20000000200 */
[----:B------:R-:W-:Y:S01]  /*4aa0*/  IMAD.U32 R239, RZ, RZ, UR24 ;  /* 0x00000018ffef7e24 */ /* 0x000fe2000f8e00ff */
[----:B------:R-:W-:Y:S01]  /*4ab0*/  SEL R3, R3, 0xffffffc0, !P2 ;  /* 0xffffffc003037807 */ /* 0x000fe20005000000 */
[----:B------:R-:W-:Y:S01]  /*4ac0*/  UIADD3 UR20, UR24, -UR20, -UR15 ;  /* 0x8000001418147290 */ /* 0x000fe2000fffe80f */
[----:B------:R-:W1:Y:S01]  /*4ad0*/  LDSM.16.M88.4 R16, [R227] ;  /* 0x00000000e310783b */ /* 0x000e620000000200 */
[----:B------:R-:W-:Y:S01]  /*4ae0*/  IMAD.U32 R235, RZ, RZ, UR21 ;  /* 0x00000015ffeb7e24 */ /* 0x000fe2000f8e00ff */
[----:B------:R-:W-:Y:S01]  /*4af0*/  IADD3 R218, R227, 0x1000, RZ ;  /* 0x00001000e3da7810 */ /* 0x000fe20007ffe0ff */
[----:B------:R-:W-:Y:S01]  /*4b00*/  IMAD.IADD R223, R229, 0x1, R3 ;  /* 0x00000001e5df7824 */ /* 0x000fe200078e0203 */
[----:B------:R-:W1:Y:S01]  /*4b10*/  LDSM.16.M88.4 R60, [R227+0x1000] ;  /* 0x00100000e33c783b */ /* 0x000e620000000200 */
[----:B------:R-:W-:Y:S01]  /*4b20*/  IMAD.IADD R216, R3, 0x1, R227 ;  /* 0x0000000103d87824 */ /* 0x000fe200078e02e3 */
[----:B------:R-:W-:Y:S01]  /*4b30*/  SHF.R.S32.HI R3, RZ, 0x1f, R7 ;  /* 0x0000001fff037819 */ /* 0x000fe20000011407 */
[----:B------:R-:W-:Y:S01]  /*4b40*/  IMAD.SHL.U32 R241, R5, 0x2, RZ ;  /* 0x0000000205f17824 */ /* 0x000fe200078e00ff */
[----:B------:R-:W1:Y:S01]  /*4b50*/  LDSM.16.M88.4 R64, [R227+0x800] ;  /* 0x00080000e340783b */ /* 0x000e620000000200 */
[----:B------:R-:W-:Y:S01]  /*4b60*/  VIADD R219, R227, 0x800 ;  /* 0x00000800e3db7836 */ /* 0x000fe20000000000 */
[----:B------:R-:W-:Y:S01]  /*4b70*/  LEA.HI R7, R3, R7, RZ, 0x2 ;  /* 0x0000000703077211 */ /* 0x000fe200078f10ff */
[----:B------:R-:W-:Y:S01]  /*4b80*/  VIADD R217, R227, 0x1800 ;  /* 0x00001800e3d97836 */ /* 0x000fe20000000000 */
[----:B------:R-:W1:Y:S01]  /*4b90*/  LDSM.16.M88.4 R56, [R227+0x1800] ;  /* 0x00180000e338783b */ /* 0x000e620000000200 */
[----:B------:R-:W-:Y:S01]  /*4ba0*/  LOP3.LUT R241, R241, 0x6, RZ, 0xc0, !PT ;  /* 0x00000006f1f17812 */ /* 0x000fe200078ec0ff */
[C---:B------:R-:W-:Y:S01]  /*4bb0*/  VIADD R215, R227.reuse, 0x2000 ;  /* 0x00002000e3d77836 */ /* 0x040fe20000000000 */
[----:B------:R-:W-:Y:S01]  /*4bc0*/  SHF.R.S32.HI R7, RZ, 0x2, R7 ;  /* 0x00000002ff077819 */ /* 0x000fe20000011407 */
[----:B------:R-:W-:Y:S01]  /*4bd0*/  LDSM.16.M88.4 R68, [R226] ;  /* 0x00000000e244783b */ /* 0x000fe20000000200 */
[C---:B------:R-:W-:Y:S01]  /*4be0*/  IADD3 R214, R227.reuse, 0x2800, RZ ;  /* 0x00002800e3d67810 */ /* 0x040fe20007ffe0ff */
[C---:B------:R-:W-:Y:S01]  /*4bf0*/  VIADD R213, R227.reuse, 0x3000 ;  /* 0x00003000e3d57836 */ /* 0x040fe20000000000 */
[----:B------:R-:W-:Y:S01]  /*4c00*/  IADD3 R240, R240, R7, RZ ;  /* 0x00000007f0f07210 */ /* 0x000fe20007ffe0ff */
[C---:B--2---:R-:W-:Y:S01]  /*4c10*/  HMMA.16816.F32 R44, R12.reuse, R40, RZ ;  /* 0x000000280c2c723c */ /* 0x044fe200000018ff */
[----:B---3--:R-:W2:Y:S01]  /*4c20*/  LDSM.16.M88.4 R8, [R223+0x8000] ;  /* 0x00800000df08783b */ /* 0x008ea20000000200 */
[C---:B------:R-:W-:Y:S01]  /*4c30*/  VIADD R212, R227.reuse, 0x3800 ;  /* 0x00003800e3d47836 */ /* 0x040fe20000000000 */
[C---:B------:R-:W-:Y:S01]  /*4c40*/  IADD3 R238, R240.reuse, 0x8, RZ ;  /* 0x00000008f0ee7810 */ /* 0x040fe20007ffe0ff */
[C---:B------:R-:W-:Y:S01]  /*4c50*/  VIADD R210, R227.reuse, 0x4800 ;  /* 0x00004800e3d27836 */ /* 0x040fe20000000000 */
[----:B------:R-:W-:Y:S01]  /*4c60*/  LDSM.16.M88.4 R76, [R223+0x9800] ;  /* 0x00980000df4c783b */ /* 0x000fe20000000200 */
[C---:B------:R-:W-:Y:S01]  /*4c70*/  HMMA.16816.F32 R40, R12.reuse, R42, RZ ;  /* 0x0000002a0c28723c */ /* 0x040fe200000018ff */
[----:B------:R-:W-:Y:S01]  /*4c80*/  VIADDMNMX R239, R240, UR16, R239, PT ;  /* 0x00000010f0ef7c46 */ /* 0x000fe2000b8001ef */
[C---:B------:R-:W-:Y:S01]  /*4c90*/  VIADD R209, R227.reuse, 0x5000 ;  /* 0x00005000e3d17836 */ /* 0x040fe20000000000 */
[----:B------:R-:W-:Y:S01]  /*4ca0*/  LDSM.16.M88.4 R72, [R216] ;  /* 0x00000000d848783b */ /* 0x000fe20000000200 */
[----:B------:R-:W-:Y:S01]  /*4cb0*/  IADD3 R235, R238, UR19, R235 ;  /* 0x00000013eeeb7c10 */ /* 0x000fe2000fffe0eb */
[C---:B------:R-:W-:Y:S01]  /*4cc0*/  VIADD R207, R227.reuse, 0x6000 ;  /* 0x00006000e3cf7836 */ /* 0x040fe20000000000 */
[C---:B-----5:R-:W-:Y:S01]  /*4cd0*/  HMMA.16816.F32 R28, R12.reuse, R24, RZ ;  /* 0x000000180c1c723c */ /* 0x060fe200000018ff */
[----:B------:R-:W0:Y:S01]  /*4ce0*/  LDGDEPBAR ;  /* 0x00000000000079af */ /* 0x000e220000000000 */
[----:B------:R-:W-:Y:S01]  /*4cf0*/  VIADDMNMX R240, R240, UR20, RZ, !PT ;  /* 0x00000014f0f07c46 */ /* 0x000fe2000f8001ff */
[C---:B------:R-:W-:Y:S01]  /*4d00*/  VIADD R206, R227.reuse, 0x6800 ;  /* 0x00006800e3ce7836 */ /* 0x040fe20000000000 */
[----:B------:R-:W-:Y:S01]  /*4d10*/  VIADDMNMX R238, R238, UR20, RZ, !PT ;  /* 0x00000014eeee7c46 */ /* 0x000fe2000f8001ff */
[C---:B------:R-:W-:Y:S01]  /*4d20*/  VIADD R204, R227.reuse, 0x7800 ;  /* 0x00007800e3cc7836 */ /* 0x040fe20000000000 */
[----:B------:R-:W-:Y:S01]  /*4d30*/  HMMA.16816.F32 R24, R12, R26, RZ ;  /* 0x0000001a0c18723c */ /* 0x000fe200000018ff */
[----:B------:R-:W-:-:S02]  /*4d40*/  IADD3 R211, R227, 0x4000, RZ ;  /* 0x00004000e3d37810 */ /* 0x000fc40007ffe0ff */
[C---:B------:R-:W-:Y:S02]  /*4d50*/  IADD3 R208, R227.reuse, 0x5800, RZ ;  /* 0x00005800e3d07810 */ /* 0x040fe40007ffe0ff */
[----:B------:R-:W-:Y:S01]  /*4d60*/  IADD3 R205, R227, 0x7000, RZ ;  /* 0x00007000e3cd7810 */ /* 0x000fe20007ffe0ff */
[----:B----4-:R-:W-:Y:S01]  /*4d70*/  HMMA.16816.F32 R36, R12, R32, RZ ;  /* 0x000000200c24723c */ /* 0x010fe200000018ff */
[----:B------:R-:W-:-:S05]  /*4d80*/  VIMNMX R235, R235, UR24, PT ;  /* 0x00000018ebeb7c48 */ /* 0x000fca000bfe0100 */
[C---:B------:R-:W-:Y:S06]  /*4d90*/  HMMA.16816.F32 R32, R12.reuse, R34, RZ ;  /* 0x000000220c20723c */ /* 0x040fec00000018ff */
[C---:B-1----:R-:W-:Y:S06]  /*4da0*/  HMMA.16816.F32 R20, R12.reuse, R52, RZ ;  /* 0x000000340c14723c */ /* 0x042fec00000018ff */
[----:B------:R-:W-:Y:S01]  /*4db0*/  HMMA.16816.F32 R12, R12, R54, RZ ;  /* 0x000000360c0c723c */ /* 0x000fe200000018ff */
[----:B------:R-:W1:Y:S05]  /*4dc0*/  LDSM.16.M88.4 R52, [R223+0x8800] ;  /* 0x00880000df34783b */ /* 0x000e6a0000000200 */
[C---:B------:R-:W-:Y:S06]  /*4dd0*/  HMMA.16816.F32 R44, R48.reuse, R16, R44 ;  /* 0x00000010302c723c */ /* 0x040fec000000182c */
[C---:B------:R-:W-:Y:S01]  /*4de0*/  HMMA.16816.F32 R40, R48.reuse, R18, R40 ;  /* 0x000000123028723c */ /* 0x040fe20000001828 */
[----:B------:R-:W3:Y:S05]  /*4df0*/  LDSM.16.M88.4 R16, [R223+0x9000] ;  /* 0x00900000df10783b */ /* 0x000eea0000000200 */
[C---:B------:R-:W-:Y:S06]  /*4e00*/  HMMA.16816.F32 R28, R48.reuse, R60, R28 ;  /* 0x0000003c301c723c */ /* 0x040fec000000181c */
[C---:B------:R-:W-:Y:S01]  /*4e10*/  HMMA.16816.F32 R24, R48.reuse, R62, R24 ;  /* 0x0000003e3018723c */ /* 0x040fe20000001818 */
[----:B------:R-:W4:Y:S05]  /*4e20*/  LDSM.16.M88.4 R60, [R225] ;  /* 0x00000000e13c783b */ /* 0x000f2a0000000200 */
[C---:B------:R-:W-:Y:S06]  /*4e30*/  HMMA.16816.F32 R36, R48.reuse, R64, R36 ;  /* 0x000000403024723c */ /* 0x040fec0000001824 */
[C---:B------:R-:W-:Y:S01]  /*4e40*/  HMMA.16816.F32 R32, R48.reuse, R66, R32 ;  /* 0x000000423020723c */ /* 0x040fe20000001820 */
[----:B------:R-:W-:Y:S05]  /*4e50*/  LDSM.16.M88.4 R64, [R216+0x1800] ;  /* 0x00180000d840783b */ /* 0x000fea0000000200 */
[C---:B------:R-:W-:Y:S06]  /*4e60*/  HMMA.16816.F32 R20, R48.reuse, R56, R20 ;  /* 0x000000383014723c */ /* 0x040fec0000001814 */
[----:B------:R-:W-:Y:S01]  /*4e70*/  HMMA.16816.F32 R12, R48, R58, R12 ;  /* 0x0000003a300c723c */ /* 0x000fe2000000180c */
[----:B------:R-:W5:Y:S04]  /*4e80*/  LDSM.16.M88.4 R48, [R216+0x800] ;  /* 0x00080000d830783b */ /* 0x000f680000000200 */
[----:B------:R-:W-:Y:S01]  /*4e90*/  LDSM.16.M88.4 R56, [R229+0xa000] ;  /* 0x00a00000e538783b */ /* 0x000fe20000000200 */
[C---:B--2---:R-:W-:Y:S06]  /*4ea0*/  HMMA.16816.F32 R44, R68.reuse, R8, R44 ;  /* 0x00000008442c723c */ /* 0x044fec000000182c */
[C---:B------:R-:W-:Y:S01]  /*4eb0*/  HMMA.16816.F32 R40, R68.reuse, R10, R40 ;  /* 0x0000000a4428723c */ /* 0x040fe20000001828 */
[----:B------:R-:W2:Y:S05]  /*4ec0*/  LDSM.16.M88.4 R8, [R216+0x1000] ;  /* 0x00100000d808783b */ /* 0x000eaa0000000200 */
[C---:B-1----:R-:W-:Y:S06]  /*4ed0*/  HMMA.16816.F32 R36, R68.reuse, R52, R36 ;  /* 0x000000344424723c */ /* 0x042fec0000001824 */
[C---:B------:R-:W-:Y:S01]  /*4ee0*/  HMMA.16816.F32 R32, R68.reuse, R54, R32 ;  /* 0x000000364420723c */ /* 0x040fe20000001820 */
[----:B------:R-:W-:Y:S05]  /*4ef0*/  LDSM.16.M88.4 R52, [R229+0xa800] ;  /* 0x00a80000e534783b */ /* 0x000fea0000000200 */
[C---:B---3--:R-:W-:Y:S06]  /*4f00*/  HMMA.16816.F32 R28, R68.reuse, R16, R28 ;  /* 0x00000010441c723c */ /* 0x048fec000000181c */
[C---:B------:R-:W-:Y:S01]  /*4f10*/  HMMA.16816.F32 R24, R68.reuse, R18, R24 ;  /* 0x000000124418723c */ /* 0x040fe20000001818 */
[----:B------:R-:W1:Y:S05]  /*4f20*/  LDSM.16.M88.4 R16, [R230+0x2000] ;  /* 0x00200000e610783b */ /* 0x000e6a0000000200 */
        /* <DEDUP_REMOVED lines=9> */
[----:B------:R-:W-:Y:S05]  /*4fc0*/  LDSM.16.M88.4 R48, [R227+0x2000] ;  /* 0x00200000e330783b */ /* 0x000fea0000000200 */
[C---:B--2---:R-:W-:Y:S06]  /*4fd0*/  HMMA.16816.F32 R28, R60.reuse, R8, R28 ;  /* 0x000000083c1c723c */ /* 0x044fec000000181c */
[C---:B------:R-:W-:Y:S01]  /*4fe0*/  HMMA.16816.F32 R24, R60.reuse, R10, R24 ;  /* 0x0000000a3c18723c */ /* 0x040fe20000001818 */
[----:B------:R-:W2:Y:S05]  /*4ff0*/  LDSM.16.M88.4 R8, [R228+0x2000] ;  /* 0x00200000e408783b */ /* 0x000eaa0000000200 */
[C---:B------:R-:W-:Y:S06]  /*5000*/  HMMA.16816.F32 R20, R60.reuse, R64, R20 ;  /* 0x000000403c14723c */ /* 0x040fec0000001814 */
[----:B------:R-:W-:Y:S01]  /*5010*/  HMMA.16816.F32 R68, R60, R66, R68 ;  /* 0x000000423c44723c */ /* 0x000fe20000001844 */
[----:B------:R-:W5:Y:S04]  /*5020*/  LDSM.16.M88.4 R64, [R227+0x2800] ;  /* 0x00280000e340783b */ /* 0x000f680000000200 */
[----:B------:R-:W5:Y:S01]  /*5030*/  LDSM.16.M88.4 R60, [R227+0x3000] ;  /* 0x00300000e33c783b */ /* 0x000f620000000200 */
[C---:B-1----:R-:W-:Y:S06]  /*5040*/  HMMA.16816.F32 R44, R16.reuse, R56, R44 ;  /* 0x00000038102c723c */ /* 0x042fec000000182c */
[C---:B------:R-:W-:Y:S01]  /*5050*/  HMMA.16816.F32 R40, R16.reuse, R58, R40 ;  /* 0x0000003a1028723c */ /* 0x040fe20000001828 */
[----:B------:R-:W1:Y:S05]  /*5060*/  LDSM.16.M88.4 R56, [R227+0x3800] ;  /* 0x00380000e338783b */ /* 0x000e6a0000000200 */
        /* <DEDUP_REMOVED lines=15> */
[----:B------:R-:W-:Y:S05]  /*5160*/  LDSM.16.M88.4 R64, [R216+0x2000] ;  /* 0x00200000d840783b */ /* 0x000fea0000000200 */
[C---:B------:R-:W-:Y:S06]  /*5170*/  HMMA.16816.F32 R28, R8.reuse, R60, R28 ;  /* 0x0000003c081c723c */ /* 0x040fec000000181c */
[C---:B------:R-:W-:Y:S01]  /*5180*/  HMMA.16816.F32 R24, R8.reuse, R62, R24 ;  /* 0x0000003e0818723c */ /* 0x040fe20000001818 */
[----:B------:R-:W-:Y:S05]  /*5190*/  LDSM.16.M88.4 R60, [R216+0x2800] ;  /* 0x00280000d83c783b */ /* 0x000fea0000000200 */
[C---:B-1----:R-:W-:Y:S06]  /*51a0*/  HMMA.16816.F32 R20, R8.reuse, R56, R20 ;  /* 0x000000380814723c */ /* 0x042fec0000001814 */
[----:B------:R-:W-:Y:S01]  /*51b0*/  HMMA.16816.F32 R68, R8, R58, R68 ;  /* 0x0000003a0844723c */ /* 0x000fe20000001844 */
[----:B------:R-:W1:Y:S04]  /*51c0*/  LDSM.16.M88.4 R8, [R225+0x2000] ;  /* 0x00200000e108783b */ /* 0x000e680000000200 */
[----:B------:R-:W-:Y:S01]  /*51d0*/  LDSM.16.M88.4 R56, [R229+0xc000] ;  /* 0x00c00000e538783b */ /* 0x000fe20000000200 */
[C---:B---3--:R-:W-:Y:S06]  /*51e0*/  HMMA.16816.F32 R44, R12.reuse, R52, R44 ;  /* 0x000000340c2c723c */ /* 0x048fec000000182c */
[C---:B------:R-:W-:Y:S01]  /*51f0*/  HMMA.16816.F32 R40, R12.reuse, R54, R40 ;  /* 0x000000360c28723c */ /* 0x040fe20000001828 */
[----:B------:R-:W3:Y:S05]  /*5200*/  LDSM.16.M88.4 R52, [R216+0x3000] ;  /* 0x00300000d834783b */ /* 0x000eea0000000200 */
[C---:B----4-:R-:W-:Y:S06]  /*5210*/  HMMA.16816.F32 R36, R12.reuse, R16, R36 ;  /* 0x000000100c24723c */ /* 0x050fec0000001824 */
[C---:B------:R-:W-:Y:S01]  /*5220*/  HMMA.16816.F32 R32, R12.reuse, R18, R32 ;  /* 0x000000120c20723c */ /* 0x040fe20000001820 */
[----:B------:R-:W4:Y:S05]  /*5230*/  LDSM.16.M88.4 R16, [R216+0x3800] ;  /* 0x00380000d810783b */ /* 0x000f2a0000000200 */
        /* <DEDUP_REMOVED lines=13> */
[C---:B---3--:R-:W-:Y:S06]  /*5310*/  HMMA.16816.F32 R28, R8.reuse, R52, R28 ;  /* 0x00000034081c723c */ /* 0x048fec000000181c */
[C---:B------:R-:W-:Y:S01]  /*5320*/  HMMA.16816.F32 R24, R8.reuse, R54, R24 ;  /* 0x000000360818723c */ /* 0x040fe20000001818 */
[----:B------:R-:W-:Y:S05]  /*5330*/  LDSM.16.M88.4 R52, [R227+0x4800] ;  /* 0x00480000e334783b */ /* 0x000fea0000000200 */
[C---:B----4-:R-:W-:Y:S06]  /*5340*/  HMMA.16816.F32 R20, R8.reuse, R16, R20 ;  /* 0x000000100814723c */ /* 0x050fec0000001814 */
[----:B------:R-:W-:Y:S01]  /*5350*/  HMMA.16816.F32 R68, R8, R18, R68 ;  /* 0x000000120844723c */ /* 0x000fe20000001844 */
[----:B------:R-:W1:Y:S04]  /*5360*/  LDSM.16.M88.4 R16, [R228+0x4000] ;  /* 0x00400000e410783b */ /* 0x000e680000000200 */
[----:B------:R-:W3:Y:S01]  /*5370*/  LDSM.16.M88.4 R8, [R227+0x5000] ;  /* 0x00500000e308783b */ /* 0x000ee20000000200 */
[C---:B------:R-:W-:Y:S06]  /*5380*/  HMMA.16816.F32 R44, R72.reuse, R56, R44 ;  /* 0x00000038482c723c */ /* 0x040fec000000182c */
[C---:B------:R-:W-:Y:S01]  /*5390*/  HMMA.16816.F32 R40, R72.reuse, R58, R40 ;  /* 0x0000003a4828723c */ /* 0x040fe20000001828 */
[----:B------:R-:W-:Y:S05]  /*53a0*/  LDSM.16.M88.4 R56, [R226+0x4000] ;  /* 0x00400000e238783b */ /* 0x000fea0000000200 */
[C---:B--2---:R-:W-:Y:S06]  /*53b0*/  HMMA.16816.F32 R36, R72.reuse, R48, R36 ;  /* 0x000000304824723c */ /* 0x044fec0000001824 */
[C---:B------:R-:W-:Y:S01]  /*53c0*/  HMMA.16816.F32 R32, R72.reuse, R50, R32 ;  /* 0x000000324820723c */ /* 0x040fe20000001820 */
[----:B------:R-:W-:Y:S05]  /*53d0*/  LDSM.16.M88.4 R48, [R223+0xc000] ;  /* 0x00c00000df30783b */ /* 0x000fea0000000200 */
[C---:B-----5:R-:W-:Y:S06]  /*53e0*/  HMMA.16816.F32 R28, R72.reuse, R12, R28 ;  /* 0x0000000c481c723c */ /* 0x060fec000000181c */
[C---:B------:R-:W-:Y:S01]  /*53f0*/  HMMA.16816.F32 R24, R72.reuse, R14, R24 ;  /* 0x0000000e4818723c */ /* 0x040fe20000001818 */
[----:B------:R-:W2:Y:S05]  /*5400*/  LDSM.16.M88.4 R12, [R223+0xc800] ;  /* 0x00c80000df0c783b */ /* 0x000eaa0000000200 */
        /* <DEDUP_REMOVED lines=13> */
[C---:B------:R-:W-:Y:S06]  /*54e0*/  HMMA.16816.F32 R20, R16.reuse, R64, R20 ;  /* 0x000000401014723c */ /* 0x040fec0000001814 */
[----:B------:R-:W-:Y:S01]  /*54f0*/  HMMA.16816.F32 R68, R16, R66, R68 ;  /* 0x000000421044723c */ /* 0x000fe20000001844 */
[----:B------:R-:W5:Y:S04]  /*5500*/  LDSM.16.M88.4 R16, [R216+0x5000] ;  /* 0x00500000d810783b */ /* 0x000f680000000200 */
[----:B------:R-:W-:Y:S01]  /*5510*/  LDSM.16.M88.4 R64, [R229+0xe000] ;  /* 0x00e00000e540783b */ /* 0x000fe20000000200 */
[C---:B--2---:R-:W-:Y:S06]  /*5520*/  HMMA.16816.F32 R36, R56.reuse, R12, R36 ;  /* 0x0000000c3824723c */ /* 0x044fec0000001824 */
[C---:B------:R-:W-:Y:S01]  /*5530*/  HMMA.16816.F32 R32, R56.reuse, R14, R32 ;  /* 0x0000000e3820723c */ /* 0x040fe20000001820 */
[----:B------:R-:W2:Y:S05]  /*5540*/  LDSM.16.M88.4 R12, [R216+0x5800] ;  /* 0x00580000d80c783b */ /* 0x000eaa0000000200 */
[C---:B------:R-:W-:Y:S06]  /*5550*/  HMMA.16816.F32 R44, R56.reuse, R48, R44 ;  /* 0x00000030382c723c */ /* 0x040fec000000182c */
[C---:B------:R-:W-:Y:S01]  /*5560*/  HMMA.16816.F32 R40, R56.reuse, R50, R40 ;  /* 0x000000323828723c */ /* 0x040fe20000001828 */
[----:B------:R-:W-:Y:S05]  /*5570*/  LDSM.16.M88.4 R48, [R230+0x6000] ;  /* 0x00600000e630783b */ /* 0x000fea0000000200 */
[C---:B----4-:R-:W-:Y:S06]  /*5580*/  HMMA.16816.F32 R28, R56.reuse, R76, R28 ;  /* 0x0000004c381c723c */ /* 0x050fec000000181c */
[C---:B------:R-:W-:Y:S01]  /*5590*/  HMMA.16816.F32 R24, R56.reuse, R78, R24 ;  /* 0x0000004e3818723c */ /* 0x040fe20000001818 */
[----:B------:R-:W-:Y:S05]  /*55a0*/  LDSM.16.M88.4 R76, [R227+0x7800] ;  /* 0x00780000e34c783b */ /* 0x000fea0000000200 */
[C---:B-1----:R-:W-:Y:S06]  /*55b0*/  HMMA.16816.F32 R20, R56.reuse, R60, R20 ;  /* 0x0000003c3814723c */ /* 0x042fec0000001814 */
[----:B------:R-:W-:Y:S01]  /*55c0*/  HMMA.16816.F32 R68, R56, R62, R68 ;  /* 0x0000003e3844723c */ /* 0x000fe20000001844 */
[----:B------:R-:W1:Y:S04]  /*55d0*/  LDSM.16.M88.4 R60, [R229+0xe800] ;  /* 0x00e80000e53c783b */ /* 0x000e680000000200 */
[----:B------:R-:W4:Y:S01]  /*55e0*/  LDSM.16.M88.4 R56, [R229+0xf000] ;  /* 0x00f00000e538783b */ /* 0x000f220000000200 */
[C---:B---3--:R-:W-:Y:S06]  /*55f0*/  HMMA.16816.F32 R44, R8.reuse, R52, R44 ;  /* 0x00000034082c723c */ /* 0x048fec000000182c */
[C---:B------:R-:W-:Y:S01]  /*5600*/  HMMA.16816.F32 R40, R8.reuse, R54, R40 ;  /* 0x000000360828723c */ /* 0x040fe20000001828 */
[----:B------:R-:W3:Y:S05]  /*5610*/  LDSM.16.M88.4 R52, [R229+0xf800] ;  /* 0x00f80000e534783b */ /* 0x000eea0000000200 */
[C---:B------:R-:W-:Y:S06]  /*5620*/  HMMA.16816.F32 R36, R8.reuse, R72, R36 ;  /* 0x000000480824723c */ /* 0x040fec0000001824 */
[C---:B------:R-:W-:Y:S01]  /*5630*/  HMMA.16816.F32 R32, R8.reuse, R74, R32 ;  /* 0x0000004a0820723c */ /* 0x040fe20000001820 */
[----:B------:R-:W-:Y:S05]  /*5640*/  LDSM.16.M88.4 R72, [R228+0x6000] ;  /* 0x00600000e448783b */ /* 0x000fea0000000200 */
[C---:B-----5:R-:W-:Y:S06]  /*5650*/  HMMA.16816.F32 R28, R8.reuse, R16, R28 ;  /* 0x00000010081c723c */ /* 0x060fec000000181c */
[C---:B------:R-:W-:Y:S01]  /*5660*/  HMMA.16816.F32 R24, R8.reuse, R18, R24 ;  /* 0x000000120818723c */ /* 0x040fe20000001818 */
[----:B------:R-:W-:Y:S05]  /*5670*/  LDSM.16.M88.4 R16, [R227+0x6000] ;  /* 0x00600000e310783b */ /* 0x000fea0000000200 */
[C---:B--2---:R-:W-:Y:S06]  /*5680*/  HMMA.16816.F32 R20, R8.reuse, R12, R20 ;  /* 0x0000000c0814723c */ /* 0x044fec0000001814 */
[----:B------:R-:W-:Y:S01]  /*5690*/  HMMA.16816.F32 R68, R8, R14, R68 ;  /* 0x0000000e0844723c */ /* 0x000fe20000001844 */
[----:B------:R-:W2:Y:S04]  /*56a0*/  LDSM.16.M88.4 R12, [R227+0x6800] ;  /* 0x00680000e30c783b */ /* 0x000ea80000000200 */
[----:B------:R-:W5:Y:S01]  /*56b0*/  LDSM.16.M88.4 R8, [R227+0x7000] ;  /* 0x00700000e308783b */ /* 0x000f620000000200 */
[C---:B-1----:R-:W-:Y:S06]  /*56c0*/  HMMA.16816.F32 R36, R48.reuse, R60, R36 ;  /* 0x0000003c3024723c */ /* 0x042fec0000001824 */
[C---:B------:R-:W-:Y:S01]  /*56d0*/  HMMA.16816.F32 R32, R48.reuse, R62, R32 ;  /* 0x0000003e3020723c */ /* 0x040fe20000001820 */
[----:B------:R-:W-:Y:S05]  /*56e0*/  LDSM.16.M88.4 R60, [R223+0xe000] ;  /* 0x00e00000df3c783b */ /* 0x000fea0000000200 */
[C---:B------:R-:W-:Y:S06]  /*56f0*/  HMMA.16816.F32 R44, R48.reuse, R64, R44 ;  /* 0x00000040302c723c */ /* 0x040fec000000182c */
[C---:B------:R-:W-:Y:S01]  /*5700*/  HMMA.16816.F32 R40, R48.reuse, R66, R40 ;  /* 0x000000423028723c */ /* 0x040fe20000001828 */
[----:B------:R-:W-:Y:S05]  /*5710*/  LDSM.16.M88.4 R64, [R226+0x6000] ;  /* 0x00600000e240783b */ /* 0x000fea0000000200 */
[C---:B----4-:R-:W-:Y:S06]  /*5720*/  HMMA.16816.F32 R28, R48.reuse, R56, R28 ;  /* 0x00000038301c723c */ /* 0x050fec000000181c */
[C---:B------:R-:W-:Y:S01]  /*5730*/  HMMA.16816.F32 R24, R48.reuse, R58, R24 ;  /* 0x0000003a3018723c */ /* 0x040fe20000001818 */
[----:B------:R-:W1:Y:S05]  /*5740*/  LDSM.16.M88.4 R56, [R223+0xe800] ;  /* 0x00e80000df38783b */ /* 0x000e6a0000000200 */
[C---:B---3--:R-:W-:Y:S06]  /*5750*/  HMMA.16816.F32 R20, R48.reuse, R52, R20 ;  /* 0x000000343014723c */ /* 0x048fec0000001814 */
[----:B------:R-:W-:Y:S01]  /*5760*/  HMMA.16816.F32 R68, R48, R54, R68 ;  /* 0x000000363044723c */ /* 0x000fe20000001844 */
[----:B------:R-:W3:Y:S04]  /*5770*/  LDSM.16.M88.4 R52, [R223+0xf000] ;  /* 0x00f00000df34783b */ /* 0x000ee80000000200 */
[----:B------:R-:W4:Y:S01]  /*5780*/  LDSM.16.M88.4 R48, [R223+0xf800] ;  /* 0x00f80000df30783b */ /* 0x000f220000000200 */
[C---:B--2---:R-:W-:Y:S06]  /*5790*/  HMMA.16816.F32 R36, R72.reuse, R12, R36 ;  /* 0x0000000c4824723c */ /* 0x044fec0000001824 */
[C---:B------:R-:W-:Y:S01]  /*57a0*/  HMMA.16816.F32 R32, R72.reuse, R14, R32 ;  /* 0x0000000e4820723c */ /* 0x040fe20000001820 */
[----:B------:R-:W-:Y:S05]  /*57b0*/  LDSM.16.M88.4 R12, [R216+0x6000] ;  /* 0x00600000d80c783b */ /* 0x000fea0000000200 */
[C---:B------:R-:W-:Y:S06]  /*57c0*/  HMMA.16816.F32 R44, R72.reuse, R16, R44 ;  /* 0x00000010482c723c */ /* 0x040fec000000182c */
[C---:B------:R-:W-:Y:S01]  /*57d0*/  HMMA.16816.F32 R40, R72.reuse, R18, R40 ;  /* 0x000000124828723c */ /* 0x040fe20000001828 */
[----:B------:R-:W2:Y:S05]  /*57e0*/  LDSM.16.M88.4 R16, [R225+0x6000] ;  /* 0x00600000e110783b */ /* 0x000eaa0000000200 */
[C---:B-----5:R-:W-:Y:S06]  /*57f0*/  HMMA.16816.F32 R28, R72.reuse, R8, R28 ;  /* 0x00000008481c723c */ /* 0x060fec000000181c */
[C---:B------:R-:W-:Y:S01]  /*5800*/  HMMA.16816.F32 R24, R72.reuse, R10, R24 ;  /* 0x0000000a4818723c */ /* 0x040fe20000001818 */
[----:B------:R-:W5:Y:S05]  /*5810*/  LDSM.16.M88.4 R8, [R216+0x6800] ;  /* 0x00680000d808783b */ /* 0x000f6a0000000200 */
[C---:B------:R-:W-:Y:S06]  /*5820*/  HMMA.16816.F32 R20, R72.reuse, R76, R20 ;  /* 0x0000004c4814723c */ /* 0x040fec0000001814 */
[----:B------:R-:W-:Y:S01]  /*5830*/  HMMA.16816.F32 R72, R72, R78, R68 ;  /* 0x0000004e4848723c */ /* 0x000fe20000001844 */
[----:B------:R-:W5:Y:S05]  /*5840*/  LDSM.16.M88.4 R68, [R216+0x7000] ;  /* 0x00700000d844783b */ /* 0x000f6a0000000200 */
[C---:B-1----:R-:W-:Y:S06]  /*5850*/  HMMA.16816.F32 R36, R64.reuse, R56, R36 ;  /* 0x000000384024723c */ /* 0x042fec0000001824 */
[----:B------:R-:W-:Y:S01]  /*5860*/  HMMA.16816.F32 R32, R64, R58, R32 ;  /* 0x0000003a4020723c */ /* 0x000fe20000001820 */
[----:B------:R-:W1:Y:S01]  /*5870*/  LDSM.16.M88.4 R56, [R216+0x7800] ;  /* 0x00780000d838783b */ /* 0x000e620000000200 */
[----:B------:R-:W-:-:S04]  /*5880*/  DEPBAR.LE SB0, 0x0 ;  /* 0x000080000000791a */ /* 0x000fc80000000000 */
[C---:B------:R-:W-:Y:S06]  /*5890*/  HMMA.16816.F32 R44, R64.reuse, R60, R44 ;  /* 0x0000003c402c723c */ /* 0x040fec000000182c */
[C---:B------:R-:W-:Y:S06]  /*58a0*/  HMMA.16816.F32 R40, R64.reuse, R62, R40 ;  /* 0x0000003e4028723c */ /* 0x040fec0000001828 */
[C---:B---3--:R-:W-:Y:S06]  /*58b0*/  HMMA.16816.F32 R28, R64.reuse, R52, R28 ;  /* 0x00000034401c723c */ /* 0x048fec000000181c */
[C---:B------:R-:W-:Y:S06]  /*58c0*/  HMMA.16816.F32 R24, R64.reuse, R54, R24 ;  /* 0x000000364018723c */ /* 0x040fec0000001818 */
[C---:B----4-:R-:W-:Y:S06]  /*58d0*/  HMMA.16816.F32 R20, R64.reuse, R48, R20 ;  /* 0x000000304014723c */ /* 0x050fec0000001814 */
[----:B------:R-:W-:Y:S06]  /*58e0*/  HMMA.16816.F32 R72, R64, R50, R72 ;  /* 0x000000324048723c */ /* 0x000fec0000001848 */
[C---:B--2---:R-:W-:Y:S06]  /*58f0*/  HMMA.16816.F32 R44, R16.reuse, R12, R44 ;  /* 0x0000000c102c723c */ /* 0x044fec000000182c */
[C---:B------:R-:W-:Y:S06]  /*5900*/  HMMA.16816.F32 R40, R16.reuse, R14, R40 ;  /* 0x0000000e1028723c */ /* 0x040fec0000001828 */
[C---:B-----5:R-:W-:Y:S06]  /*5910*/  HMMA.16816.F32 R36, R16.reuse, R8, R36 ;  /* 0x000000081024723c */ /* 0x060fec0000001824 */
[C---:B------:R-:W-:Y:S06]  /*5920*/  HMMA.16816.F32 R32, R16.reuse, R10, R32 ;  /* 0x0000000a1020723c */ /* 0x040fec0000001820 */
[C---:B------:R-:W-:Y:S06]  /*5930*/  HMMA.16816.F32 R28, R16.reuse, R68, R28 ;  /* 0x00000044101c723c */ /* 0x040fec000000181c */
[C---:B------:R-:W-:Y:S06]  /*5940*/  HMMA.16816.F32 R24, R16.reuse, R70, R24 ;  /* 0x000000461018723c */ /* 0x040fec0000001818 */
[C---:B-1----:R-:W-:Y:S06]  /*5950*/  HMMA.16816.F32 R20, R16.reuse, R56, R20 ;  /* 0x000000381014723c */ /* 0x042fec0000001814 */
[----:B------:R-:W-:Y:S01]  /*5960*/  HMMA.16816.F32 R72, R16, R58, R72 ;  /* 0x0000003a1048723c */ /* 0x000fe20000001848 */
[----:B------:R-:W-:Y:S06]  /*5970*/  BAR.SYNC.DEFER_BLOCKING 0x0 ;  /* 0x0000000000007b1d */ /* 0x000fec0000010000 */
[----:B------:R-:W-:-:S02]  /*5980*/  NOP ;  /* 0x0000000000007918 */ /* 0x000fc40000000000 */
[----:B------:R-:W-:-:S15]  /*5990*/  @!P6 BRA `(.L_x_2353) ;  /* 0x000000100004e947 */ /* 0x000fde0003800000 */
[----:B------:R-:W-:-:S13]  /*59a0*/  PLOP3.LUT P0, PT, PT, PT, UP6, 0x40, 0x0 ;  /* 0x000000000000781c */ /* 0x000fda0003f0e868 */
[----:B------:R-:W-:Y:S05]  /*59b0*/  @P0 BRA `(.L_x_2354) ;  /* 0x0000000400280947 */ /* 0x000fea0003800000 */
[----:B------:R-:W-:Y:S01]  /*59c0*/  ULDC UR19, c[0x0][0x380] ;  /* 0x0000e00000137ab9 */ /* 0x000fe20000000800 */
[----:B------:R-:W-:Y:S01]  /*59d0*/  UIADD3 UR32, UR17, -0x40, URZ ;  /* 0xffffffc011207890 */ /* 0x000fe2000fffe03f */
[----:B------:R-:W-:Y:S01]  /*59e0*/  IMAD.U32 R3, RZ, RZ, UR19 ;  /* 0x00000013ff037e24 */ /* 0x000fe2000f8e00ff */
[----:B------:R-:W-:Y:S01]  /*59f0*/  MOV R5, UR17 ;  /* 0x0000001100057c02 */ /* 0x000fe20008000f00 */
[----:B------:R-:W-:-:S03]  /*5a00*/  UMOV UR34, URZ ;  /* 0x0000003f00227c82 */ /* 0x000fc60008000000 */
[----:B------:R-:W-:Y:S02]  /*5a10*/  IABS R3, R3 ;  /* 0x0000000300037213 */ /* 0x000fe40000000000 */
[----:B------:R-:W-:Y:S02]  /*5a20*/  IABS R5, R5 ;  /* 0x0000000500057213 */ /* 0x000fe40000000000 */
[----:B------:R-:W-:Y:S02]  /*5a30*/  R2UR UR16, R3 ;  /* 0x00000000031072ca */ /* 0x000fe400000e0000 */
[----:B------:R-:W-:-:S11]  /*5a40*/  R2UR UR31, R5 ;  /* 0x00000000051f72ca */ /* 0x000fd600000e0000 */
        /* <DEDUP_REMOVED lines=10> */
[----:B------:R-:W-:-:S04]  /*5af0*/  UIMAD UR20, UR20, UR16, URZ ;  /* 0x00000010141472a4 */ /* 0x000fc8000f8e023f */
[----:B------:R-:W-:-:S04]  /*5b00*/  UIMAD.WIDE.U32 UR36, UR35, UR20, UR34 ;  /* 0x00000014232472a5 */ /* 0x000fc8000f8e0022 */
[----:B------:R-:W-:Y:S02]  /*5b10*/  UIMAD.WIDE.U32 UR34, UR37, UR31, URZ ;  /* 0x0000001f252272a5 */ /* 0x000fe4000f8e003f */
[----:B------:R-:W-:Y:S02]  /*5b20*/  UIMAD.WIDE.U32 UR36, UR37, UR21, URZ ;  /* 0x00000015252472a5 */ /* 0x000fe4000f8e003f */
[----:B------:R-:W-:-:S04]  /*5b30*/  UIADD3 UR24, -UR35, URZ, URZ ;  /* 0x0000003f23187290 */ /* 0x000fc8000fffe13f */
[----:B------:R-:W-:Y:S01]  /*5b40*/  UIMAD UR24, UR16, UR24, UR31 ;  /* 0x00000018101872a4 */ /* 0x000fe2000f8e021f */
[----:B------:R-:W-:Y:S02]  /*5b50*/  UMOV UR33, UR37 ;  /* 0x0000002500217c82 */ /* 0x000fe40008000000 */
[----:B------:R-:W-:Y:S02]  /*5b60*/  UIADD3 UR20, -UR33, URZ, URZ ;  /* 0x0000003f21147290 */ /* 0x000fe4000fffe13f */
[----:B------:R-:W-:Y:S02]  /*5b70*/  UISETP.GT.U32.AND UP2, UPT, UR16, UR24, UPT ;  /* 0x000000181000728c */ /* 0x000fe4000bf44070 */
[----:B------:R-:W-:-:S04]  /*5b80*/  UIMAD UR20, UR16, UR20, UR21 ;  /* 0x00000014101472a4 */ /* 0x000fc8000f8e0215 */
[----:B------:R-:W-:-:S05]  /*5b90*/  UISETP.GT.U32.AND UP0, UPT, UR16, UR20, UPT ;  /* 0x000000141000728c */ /* 0x000fca000bf04070 */
[----:B------:R-:W-:Y:S02]  /*5ba0*/  @!UP2 UIADD3 UR24, UR24, -UR16, URZ ;  /* 0x800000101818a290 */ /* 0x000fe4000fffe03f */
[----:B------:R-:W-:Y:S02]  /*5bb0*/  @!UP2 UIADD3 UR35, UR35, 0x1, URZ ;  /* 0x000000012323a890 */ /* 0x000fe4000fffe03f */
[----:B------:R-:W-:Y:S02]  /*5bc0*/  UISETP.GE.U32.AND UP4, UPT, UR24, UR16, UPT ;  /* 0x000000101800728c */ /* 0x000fe4000bf86070 */
[----:B------:R-:W-:Y:S02]  /*5bd0*/  @!UP0 UIADD3 UR20, UR20, -UR16, URZ ;  /* 0x8000001014148290 */ /* 0x000fe4000fffe03f */
[----:B------:R-:W-:Y:S02]  /*5be0*/  @!UP0 UIADD3 UR33, UR33, 0x1, URZ ;  /* 0x0000000121218890 */ /* 0x000fe4000fffe03f */
[----:B------:R-:W-:-:S02]  /*5bf0*/  UISETP.GE.U32.AND UP3, UPT, UR20, UR16, UPT ;  /* 0x000000101400728c */ /* 0x000fc4000bf66070 */
[----:B------:R-:W-:Y:S02]  /*5c00*/  ULOP3.LUT UR16, UR17, UR19, URZ, 0x3c, !UPT ;  /* 0x0000001311107292 */ /* 0x000fe4000f8e3c3f */
[----:B------:R-:W-:Y:S02]  /*5c10*/  UISETP.GE.AND UP0, UPT, UR32, URZ, UPT ;  /* 0x0000003f2000728c */ /* 0x000fe4000bf06270 */
[----:B------:R-:W-:Y:S02]  /*5c20*/  UISETP.GE.AND UP1, UPT, UR16, URZ, UPT ;  /* 0x0000003f1000728c */ /* 0x000fe4000bf26270 */
[----:B------:R-:W-:Y:S02]  /*5c30*/  @UP4 UIADD3 UR35, UR35, 0x1, URZ ;  /* 0x0000000123234890 */ /* 0x000fe4000fffe03f */
[----:B------:R-:W-:Y:S02]  /*5c40*/  UISETP.NE.AND UP2, UPT, UR19, URZ, UPT ;  /* 0x0000003f1300728c */ /* 0x000fe4000bf45270 */
[----:B------:R-:W-:-:S02]  /*5c50*/  @UP3 UIADD3 UR33, UR33, 0x1, URZ ;  /* 0x0000000121213890 */ /* 0x000fc4000fffe03f */
[----:B------:R-:W-:Y:S02]  /*5c60*/  ULOP3.LUT UR16, URZ, UR19, URZ, 0x33, !UPT ;  /* 0x000000133f107292 */ /* 0x000fe4000f8e333f */
[----:B------:R-:W-:Y:S02]  /*5c70*/  @!UP0 UIADD3 UR33, -UR33, URZ, URZ ;  /* 0x0000003f21218290 */ /* 0x000fe4000fffe13f */
[----:B------:R-:W-:-:S04]  /*5c80*/  @!UP1 UIADD3 UR35, -UR35, URZ, URZ ;  /* 0x0000003f23239290 */ /* 0x000fc8000fffe13f */
[----:B------:R-:W-:Y:S02]  /*5c90*/  USEL UR35, UR16, UR35, !UP2 ;  /* 0x0000002310237287 */ /* 0x000fe4000d000000 */
[----:B------:R-:W-:Y:S02]  /*5ca0*/  USEL UR16, UR16, UR33, !UP2 ;  /* 0x0000002110107287 */ /* 0x000fe4000d000000 */
[----:B------:R-:W-:Y:S02]  /*5cb0*/  UIMAD.WIDE UR20, UR35, 0x4, UR22 ;  /* 0x00000004231478a5 */ /* 0x000fe4000f8e0216 */
[----:B------:R-:W-:-:S04]  /*5cc0*/  UIMAD.WIDE UR32, UR16, 0x4, UR22 ;  /* 0x00000004102078a5 */ /* 0x000fc8000f8e0216 */
[----:B------:R-:W-:Y:S01]  /*5cd0*/  IMAD.U32 R8, RZ, RZ, UR20 ;  /* 0x00000014ff087e24 */ /* 0x000fe2000f8e00ff */
[----:B------:R-:W-:Y:S01]  /*5ce0*/  MOV R9, UR21 ;  /* 0x0000001500097c02 */ /* 0x000fe20008000f00 */
[----:B------:R-:W-:Y:S01]  /*5cf0*/  IMAD.U32 R6, RZ, RZ, UR32 ;  /* 0x00000020ff067e24 */ /* 0x000fe2000f8e00ff */
[----:B------:R-:W-:Y:S01]  /*5d00*/  MOV R7, UR33 ;  /* 0x0000002100077c02 */ /* 0x000fe20008000f00 */
[----:B------:R-:W-:Y:S02]  /*5d10*/  UIADD3 UR16, UR35, -UR16, URZ ;  /* 0x8000001023107290 */ /* 0x000fe4000fffe03f */
[----:B------:R-:W2:Y:S01]  /*5d20*/  LDG.E R3, desc[UR26][R8.64] ;  /* 0x0000001a08037981 */ /* 0x000ea2000c1e1900 */
[----:B------:R-:W-:-:S03]  /*5d30*/  ULDC.64 UR20, c[0x0][0x230] ;  /* 0x00008c0000147ab9 */ /* 0x000fc60000000a00 */
[----:B------:R1:W2:Y:S01]  /*5d40*/  LDG.E R5, desc[UR26][R6.64] ;  /* 0x0000001a06057981 */ /* 0x0002a2000c1e1900 */
[----:B------:R-:W-:-:S04]  /*5d50*/  UIMAD UR19, UR16, UR19, -0x40 ;  /* 0xffffffc0101374a4 */ /* 0x000fc8000f8e0213 */
[----:B------:R-:W-:Y:S02]  /*5d60*/  USHF.R.S32.HI UR16, URZ, 0x1f, UR19 ;  /* 0x0000001f3f107899 */ /* 0x000fe40008011413 */
[----:B------:R-:W-:Y:S02]  /*5d70*/  UIMAD.WIDE.U32 UR32, UR19, UR10, URZ ;  /* 0x0000000a132072a5 */ /* 0x000fe4000f8e003f */
[----:B------:R-:W-:-:S04]  /*5d80*/  UIMAD UR16, UR16, UR10, URZ ;  /* 0x0000000a101072a4 */ /* 0x000fc8000f8e023f */
[----:B------:R-:W-:-:S04]  /*5d90*/  UIMAD UR16, UR19, UR11, UR16 ;  /* 0x0000000b131072a4 */ /* 0x000fc8000f8e0210 */
[----:B------:R-:W-:Y:S01]  /*5da0*/  UIADD3 UR16, UR33, UR16, URZ ;  /* 0x0000001021107290 */ /* 0x000fe2000fffe03f */
[----:B-1----:R-:W-:Y:S01]  /*5db0*/  IMAD.U32 R7, RZ, RZ, UR33 ;  /* 0x00000021ff077e24 */ /* 0x002fe2000f8e00ff */
[----:B------:R-:W-:-:S04]  /*5dc0*/  MOV R6, UR32 ;  /* 0x0000002000067c02 */ /* 0x000fc80008000f00 */
[----:B------:R-:W-:Y:S01]  /*5dd0*/  MOV R7, UR16 ;  /* 0x0000001000077c02 */ /* 0x000fe20008000f00 */
[----:B--2---:R-:W-:-:S04]  /*5de0*/  IMAD.IADD R5, R5, 0x1, -R3 ;  /* 0x0000000105057824 */ /* 0x004fc800078e0a03 */
[----:B------:R-:W-:Y:S01]  /*5df0*/  IMAD.WIDE.U32 R6, R5, UR20, R6 ;  /* 0x0000001405067c25 */ /* 0x000fe2000f8e0006 */
[----:B------:R-:W-:-:S05]  /*5e00*/  SHF.R.S32.HI R3, RZ, 0x1f, R5 ;  /* 0x0000001fff037819 */ /* 0x000fca0000011405 */
[----:B------:R-:W-:-:S04]  /*5e10*/  IMAD R3, R3, UR20, RZ ;  /* 0x0000001403037c24 */ /* 0x000fc8000f8e02ff */
[----:B------:R-:W-:Y:S01]  /*5e20*/  IMAD R3, R5, UR21, R3 ;  /* 0x0000001505037c24 */ /* 0x000fe2000f8e0203 */
[----:B------:R-:W-:-:S03]  /*5e30*/  MOV R5, R6 ;  /* 0x0000000600057202 */ /* 0x000fc60000000f00 */
[----:B------:R-:W-:Y:S01]  /*5e40*/  IMAD.IADD R3, R7, 0x1, R3 ;  /* 0x0000000107037824 */ /* 0x000fe200078e0203 */
[----:B------:R-:W-:Y:S06]  /*5e50*/  BRA `(.L_x_2355) ;  /* 0x0000000000107947 */ /* 0x000fec0003800000 */
.L_x_2354:
[----:B------:R-:W-:-:S04]  /*5e60*/  ULEA UR16, -UR10, URZ, 0x6 ;  /* 0x0000003f0a107291 */ /* 0x000fc8000f8e313f */
[----:B------:R-:W-:Y:S02]  /*5e70*/  USHF.R.S32.HI UR19, URZ, 0x1f, UR16 ;  /* 0x0000001f3f137899 */ /* 0x000fe40008011410 */
[----:B------:R-:W-:-:S04]  /*5e80*/  MOV R5, UR16 ;  /* 0x0000001000057c02 */ /* 0x000fc80008000f00 */
[----:B------:R-:W-:-:S07]  /*5e90*/  MOV R3, UR19 ;  /* 0x0000001300037c02 */ /* 0x000fce0008000f00 */
.L_x_2355:
[----:B------:R-:W-:Y:S01]  /*5ea0*/  ULDC UR16, c[0x0][0x2d0] ;  /* 0x0000b40000107ab9 */ /* 0x000fe20000000800 */
[----:B------:R-:W-:Y:S01]  /*5eb0*/  BSSY B0, `(.L_x_2356) ;  /* 0x00000ac000007945 */ /* 0x000fe20003800000 */
[----:B------:R-:W-:Y:S02]  /*5ec0*/  ISETP.GE.AND P5, PT, R236, UR16, PT ;  /* 0x00000010ec007c0c */ /* 0x000fe4000bfa6270 */
[----:B------:R-:W-:Y:S02]  /*5ed0*/  ISETP.GE.AND P4, PT, R233, UR16, PT ;  /* 0x00000010e9007c0c */ /* 0x000fe4000bf86270 */
[----:B------:R-:W-:Y:S02]  /*5ee0*/  ISETP.GE.AND P3, PT, R232, UR16, PT ;  /* 0x00000010e8007c0c */ /* 0x000fe4000bf66270 */
[----:B------:R-:W-:-:S07]  /*5ef0*/  ISETP.GE.AND P2, PT, R231, UR16, PT ;  /* 0x00000010e7007c0c */ /* 0x000fce000bf46270 */
[----:B------:R-:W1:Y:S01]  /*5f00*/  @!P5 LDC.64 R10, c[0x0][0x218] ;  /* 0x00008600ff0adb82 */ /* 0x000e620000000a00 */
[-C--:B------:R-:W-:Y:S01]  /*5f10*/  @!P5 IADD3 R16, P0, R5, R200.reuse, RZ ;  /* 0x000000c80510d210 */ /* 0x080fe20007f1e0ff */
[----:B------:R2:W-:Y:S04]  /*5f20*/  @P5 STS.128 [R234+0x8000], RZ ;  /* 0x008000ffea005388 */ /* 0x0005e80000000c00 */
[----:B------:R-:W-:Y:S01]  /*5f30*/  @!P5 IMAD.X R15, R3, 0x1, R165, P0 ;  /* 0x00000001030fd824 */ /* 0x000fe200000e06a5 */
[----:B------:R-:W-:Y:S01]  /*5f40*/  @!P4 IADD3 R14, P0, R5, R200, RZ ;  /* 0x000000c8050ec210 */ /* 0x000fe20007f1e0ff */
[----:B------:R-:W3:Y:S08]  /*5f50*/  @!P4 LDC.64 R8, c[0x0][0x218] ;  /* 0x00008600ff08cb82 */ /* 0x000ef00000000a00 */
[----:B------:R-:W4:Y:S08]  /*5f60*/  @!P3 LDC.64 R6, c[0x0][0x218] ;  /* 0x00008600ff06bb82 */ /* 0x000f300000000a00 */
[----:B------:R-:W5:Y:S01]  /*5f70*/  @!P2 LDC.64 R12, c[0x0][0x218] ;  /* 0x00008600ff0cab82 */ /* 0x000f620000000a00 */
[----:B-1----:R-:W-:-:S04]  /*5f80*/  @!P5 LEA R52, P1, R16, R10, 0x1 ;  /* 0x0000000a1034d211 */ /* 0x002fc800078208ff */
[----:B------:R-:W-:Y:S01]  /*5f90*/  @!P5 LEA.HI.X R53, R16, R11, R15, 0x1, P1 ;  /* 0x0000000b1035d211 */ /* 0x000fe200008f0c0f */
[--C-:B------:R-:W-:Y:S01]  /*5fa0*/  @!P4 IMAD.X R16, R3, 0x1, R165.reuse, P0 ;  /* 0x000000010310c824 */ /* 0x100fe200000e06a5 */
[----:B------:R-:W-:Y:S01]  /*5fb0*/  @!P3 IADD3 R15, P0, R5, R200, RZ ;  /* 0x000000c8050fb210 */ /* 0x000fe20007f1e0ff */
[----:B------:R-:W1:Y:S01]  /*5fc0*/  @!P5 LDC.64 R10, c[0x0][0x218] ;  /* 0x00008600ff0adb82 */ /* 0x000e620000000a00 */
[C---:B---3--:R-:W-:Y:S01]  /*5fd0*/  @!P4 LEA R50, P1, R14.reuse, R8, 0x1 ;  /* 0x000000080e32c211 */ /* 0x048fe200078208ff */
[----:B------:R-:W-:Y:S01]  /*5fe0*/  @!PT LDS RZ, [RZ] ;  /* 0x00000000fffff984 */ /* 0x000fe20000000800 */
[----:B------:R-:W-:Y:S01]  /*5ff0*/  @!PT LDS RZ, [RZ] ;  /* 0x00000000fffff984 */ /* 0x000fe20000000800 */
[----:B------:R-:W-:Y:S01]  /*6000*/  @!PT LDS RZ, [RZ] ;  /* 0x00000000fffff984 */ /* 0x000fe20000000800 */
[----:B------:R3:W-:Y:S03]  /*6010*/  @!P5 LDGSTS.E.BYPASS.LTC128B.128 [R234+0x8000], desc[UR26][R52.64] ;  /* 0x0800000034eadfae */ /* 0x0007e6000b901d5a */
[----:B------:R-:W-:Y:S01]  /*6020*/  @!P4 LEA.HI.X R51, R14, R9, R16, 0x1, P1 ;  /* 0x000000090e33c211 */ /* 0x000fe200008f0c10 */
[--C-:B------:R-:W-:Y:S01]  /*6030*/  @!P3 IMAD.X R16, R3, 0x1, R165.reuse, P0 ;  /* 0x000000010310b824 */ /* 0x100fe200000e06a5 */
[----:B------:R-:W-:Y:S01]  /*6040*/  @!P2 IADD3 R14, P0, R5, R200, RZ ;  /* 0x000000c8050ea210 */ /* 0x000fe20007f1e0ff */
[----:B------:R-:W2:Y:S01]  /*6050*/  @!P4 LDC.64 R8, c[0x0][0x218] ;  /* 0x00008600ff08cb82 */ /* 0x000ea20000000a00 */
[C---:B----4-:R-:W-:Y:S01]  /*6060*/  @!P3 LEA R48, P1, R15.reuse, R6, 0x1 ;  /* 0x000000060f30b211 */ /* 0x050fe200078208ff */
[----:B------:R4:W-:Y:S03]  /*6070*/  @P4 STS.128 [R234+0xa000], RZ ;  /* 0x00a000ffea004388 */ /* 0x0009e60000000c00 */
[----:B------:R-:W-:Y:S01]  /*6080*/  @!P3 LEA.HI.X R49, R15, R7, R16, 0x1, P1 ;  /* 0x000000070f31b211 */ /* 0x000fe200008f0c10 */
[----:B------:R-:W-:Y:S01]  /*6090*/  @!P2 IMAD.X R15, R3, 0x1, R165, P0 ;  /* 0x00000001030fa824 */ /* 0x000fe200000e06a5 */
[----:B------:R-:W-:Y:S01]  /*60a0*/  IADD3 R16, P1, R5, UR28, RZ ;  /* 0x0000001c05107c10 */ /* 0x000fe2000ff3e0ff */
[----:B------:R-:W3:Y:S01]  /*60b0*/  @!P3 LDC.64 R6, c[0x0][0x218] ;  /* 0x00008600ff06bb82 */ /* 0x000ee20000000a00 */
[----:B-----5:R-:W-:Y:S01]  /*60c0*/  @!P2 LEA R18, P0, R14, R12, 0x1 ;  /* 0x0000000c0e12a211 */ /* 0x020fe200078008ff */
[----:B------:R-:W-:Y:S01]  /*60d0*/  @!PT LDS RZ, [RZ] ;  /* 0x00000000fffff984 */ /* 0x000fe20000000800 */
[----:B------:R-:W-:Y:S01]  /*60e0*/  @!PT LDS RZ, [RZ] ;  /* 0x00000000fffff984 */ /* 0x000fe20000000800 */
[----:B------:R-:W-:Y:S01]  /*60f0*/  @!PT LDS RZ, [RZ] ;  /* 0x00000000fffff984 */ /* 0x000fe20000000800 */
[----:B------:R5:W-:Y:S01]  /*6100*/  @!P4 LDGSTS.E.BYPASS.LTC128B.128 [R234+0xa000], desc[UR26][R50.64+0x80] ;  /* 0x0a00008032eacfae */ /* 0x000be2000b901d5a */
[----:B------:R-:W-:-:S02]  /*6110*/  IADD3.X R17, R3, UR25, RZ, P1, !PT ;  /* 0x0000001903117c10 */ /* 0x000fc40008ffe4ff */
[----:B------:R-:W-:Y:S01]  /*6120*/  @!P2 LEA.HI.X R19, R14, R13, R15, 0x1, P0 ;  /* 0x0000000d0e13a211 */ /* 0x000fe200000f0c0f */
[----:B------:R4:W-:Y:S01]  /*6130*/  @P3 STS.128 [R234+0xc000], RZ ;  /* 0x00c000ffea003388 */ /* 0x0009e20000000c00 */
[C---:B------:R-:W-:Y:S01]  /*6140*/  @!P5 IADD3 R15, P0, R16.reuse, R200, RZ ;  /* 0x000000c8100fd210 */ /* 0x040fe20007f1e0ff */
[----:B------:R-:W4:Y:S02]  /*6150*/  @!P2 LDC.64 R12, c[0x0][0x218] ;  /* 0x00008600ff0cab82 */ /* 0x000f240000000a00 */
[----:B------:R-:W-:Y:S01]  /*6160*/  @!PT LDS RZ, [RZ] ;  /* 0x00000000fffff984 */ /* 0x000fe20000000800 */
[----:B------:R-:W-:Y:S01]  /*6170*/  @!PT LDS RZ, [RZ] ;  /* 0x00000000fffff984 */ /* 0x000fe20000000800 */
[----:B------:R-:W-:Y:S01]  /*6180*/  @!PT LDS RZ, [RZ] ;  /* 0x00000000fffff984 */ /* 0x000fe20000000800 */
[----:B------:R5:W-:Y:S01]  /*6190*/  @!P3 LDGSTS.E.BYPASS.LTC128B.128 [R234+0xc000], desc[UR26][R48.64+0x100] ;  /* 0x0c00010030eabfae */ /* 0x000be2000b901d5a */
[----:B-1----:R-:W-:Y:S01]  /*61a0*/  @!P5 LEA R56, P1, R15, R10, 0x1 ;  /* 0x0000000a0f38d211 */ /* 0x002fe200078208ff */
[--C-:B------:R-:W-:Y:S01]  /*61b0*/  @!P5 IMAD.X R14, R17, 0x1, R165.reuse, P0 ;  /* 0x00000001110ed824 */ /* 0x100fe200000e06a5 */
[----:B------:R-:W-:Y:S01]  /*61c0*/  @!P4 IADD3 R10, P0, R16, R200, RZ ;  /* 0x000000c8100ac210 */ /* 0x000fe20007f1e0ff */
[----:B------:R1:W-:Y:S03]  /*61d0*/  @P2 STS.128 [R234+0xe000], RZ ;  /* 0x00e000ffea002388 */ /* 0x0003e60000000c00 */
[----:B------:R-:W-:Y:S01]  /*61e0*/  @!P5 LEA.HI.X R57, R15, R11, R14, 0x1, P1 ;  /* 0x0000000b0f39d211 */ /* 0x000fe200008f0c0e */
[----:B------:R-:W-:Y:S01]  /*61f0*/  @!P4 IMAD.X R11, R17, 0x1, R165, P0 ;  /* 0x00000001110bc824 */ /* 0x000fe200000e06a5 */
[----:B--2---:R-:W-:Y:S01]  /*6200*/  @!P4 LEA R54, P1, R10, R8, 0x1 ;  /* 0x000000080a36c211 */ /* 0x004fe200078208ff */
[----:B------:R-:W-:Y:S01]  /*6210*/  @!PT LDS RZ, [RZ] ;  /* 0x00000000fffff984 */ /* 0x000fe20000000800 */
[----:B------:R-:W-:Y:S01]  /*6220*/  @!PT LDS RZ, [RZ] ;  /* 0x00000000fffff984 */ /* 0x000fe20000000800 */
[----:B------:R-:W-:Y:S01]  /*6230*/  @!PT LDS RZ, [RZ] ;  /* 0x00000000fffff984 */ /* 0x000fe20000000800 */
[----:B------:R2:W-:Y:S01]  /*6240*/  @!P2 LDGSTS.E.BYPASS.LTC128B.128 [R234+0xe000], desc[UR26][R18.64+0x180] ;  /* 0x0e00018012eaafae */ /* 0x0005e2000b901d5a */
[----:B------:R-:W-:-:S02]  /*6250*/  @!P3 IADD3 R8, P0, R16, R200, RZ ;  /* 0x000000c81008b210 */ /* 0x000fc40007f1e0ff */
[----:B------:R-:W-:Y:S01]  /*6260*/  @!P4 LEA.HI.X R55, R10, R9, R11, 0x1, P1 ;  /* 0x000000090a37c211 */ /* 0x000fe200008f0c0b */
[----:B------:R1:W-:Y:S01]  /*6270*/  @P5 STS.128 [R234+0x8800], RZ ;  /* 0x008800ffea005388 */ /* 0x0003e20000000c00 */
[----:B------:R-:W1:Y:S01]  /*6280*/  @!P5 LDC.64 R10, c[0x0][0x218] ;  /* 0x00008600ff0adb82 */ /* 0x000e620000000a00 */
[C---:B------:R-:W-:Y:S01]  /*6290*/  @!P3 IMAD.X R9, R17.reuse, 0x1, R165, P0 ;  /* 0x000000011109b824 */ /* 0x040fe200000e06a5 */
[----:B---3--:R-:W-:Y:S01]  /*62a0*/  @!P3 LEA R14, P1, R8, R6, 0x1 ;  /* 0x00000006080eb211 */ /* 0x008fe200078208ff */
[----:B------:R-:W-:Y:S01]  /*62b0*/  @!PT LDS RZ, [RZ] ;  /* 0x00000000fffff984 */ /* 0x000fe20000000800 */
[----:B------:R-:W-:Y:S01]  /*62c0*/  @!PT LDS RZ, [RZ] ;  /* 0x00000000fffff984 */ /* 0x000fe20000000800 */
[----:B------:R-:W-:Y:S01]  /*62d0*/  @!PT LDS RZ, [RZ] ;  /* 0x00000000fffff984 */ /* 0x000fe20000000800 */
[----:B------:R3:W-:Y:S01]  /*62e0*/  @!P5 LDGSTS.E.BYPASS.LTC128B.128 [R234+0x8800], desc[UR26][R56.64] ;  /* 0x0880000038eadfae */ /* 0x0007e2000b901d5a */
[----:B------:R-:W-:Y:S02]  /*62f0*/  @!P2 IADD3 R52, P0, R16, R200, RZ ;  /* 0x000000c81034a210 */ /* 0x000fe40007f1e0ff */
[----:B------:R-:W-:Y:S01]  /*6300*/  @!P3 LEA.HI.X R15, R8, R7, R9, 0x1, P1 ;  /* 0x00000007080fb211 */ /* 0x000fe200008f0c09 */
[----:B------:R1:W-:Y:S01]  /*6310*/  @P4 STS.128 [R234+0xa800], RZ ;  /* 0x00a800ffea004388 */ /* 0x0003e20000000c00 */
[----:B------:R-:W2:Y:S01]  /*6320*/  @!P4 LDC.64 R8, c[0x0][0x218] ;  /* 0x00008600ff08cb82 */ /* 0x000ea20000000a00 */
[----:B------:R-:W-:Y:S01]  /*6330*/  @!P2 IMAD.X R53, R17, 0x1, R165, P0 ;  /* 0x000000011135a824 */ /* 0x000fe200000e06a5 */
[----:B----4-:R-:W-:Y:S01]  /*6340*/  @!P2 LEA R58, P0, R52, R12, 0x1 ;  /* 0x0000000c343aa211 */ /* 0x010fe200078008ff */
[----:B------:R-:W-:Y:S01]  /*6350*/  @!PT LDS RZ, [RZ] ;  /* 0x00000000fffff984 */ /* 0x000fe20000000800 */
[----:B------:R-:W-:Y:S01]  /*6360*/  @!PT LDS RZ, [RZ] ;  /* 0x00000000fffff984 */ /* 0x000fe20000000800 */
[----:B------:R-:W-:Y:S01]  /*6370*/  @!PT LDS RZ, [RZ] ;  /* 0x00000000fffff984 */ /* 0x000fe20000000800 */
[----:B------:R4:W-:Y:S01]  /*6380*/  @!P4 LDGSTS.E.BYPASS.LTC128B.128 [R234+0xa800], desc[UR26][R54.64+0x80] ;  /* 0x0a80008036eacfae */ /* 0x0009e2000b901d5a */
[----:B------:R-:W-:-:S02]  /*6390*/  IADD3 R16, P1, R16, UR28, RZ ;  /* 0x0000001c10107c10 */ /* 0x000fc4000ff3e0ff */
[----:B------:R-:W-:Y:S01]  /*63a0*/  @!P2 LEA.HI.X R59, R52, R13, R53, 0x1, P0 ;  /* 0x0000000d343ba211 */ /* 0x000fe200000f0c35 */
[----:B------:R1:W-:Y:S01]  /*63b0*/  @P3 STS.128 [R234+0xc800], RZ ;  /* 0x00c800ffea003388 */ /* 0x0003e20000000c00 */
[----:B------:R-:W3:Y:S01]  /*63c0*/  @!P3 LDC.64 R6, c[0x0][0x218] ;  /* 0x00008600ff06bb82 */ /* 0x000ee20000000a00 */
[----:B------:R-:W-:Y:S02]  /*63d0*/  IADD3.X R17, R17, UR25, RZ, P1, !PT ;  /* 0x0000001911117c10 */ /* 0x000fe40008ffe4ff */
[CC--:B-----5:R-:W-:Y:S01]  /*63e0*/  @!P5 IADD3 R50, P0, R16.reuse, R200.reuse, RZ ;  /* 0x000000c81032d210 */ /* 0x0e0fe20007f1e0ff */
[----:B------:R-:W-:Y:S01]  /*63f0*/  @!PT LDS RZ, [RZ] ;  /* 0x00000000fffff984 */ /* 0x000fe20000000800 */
[----:B------:R-:W-:Y:S01]  /*6400*/  @!PT LDS RZ, [RZ] ;  /* 0x00000000fffff984 */ /* 0x000fe20000000800 */
[----:B------:R-:W-:Y:S01]  /*6410*/  @!PT LDS RZ, [RZ] ;  /* 0x00000000fffff984 */ /* 0x000fe20000000800 */
[----:B------:R5:W-:Y:S01]  /*6420*/  @!P3 LDGSTS.E.BYPASS.LTC128B.128 [R234+0xc800], desc[UR26][R14.64+0x100] ;  /* 0x0c8001000eeabfae */ /* 0x000be2000b901d5a */
[----:B------:R-:W-:-:S03]  /*6430*/  @!P4 IADD3 R48, P1, R16, R200, RZ ;  /* 0x000000c81030c210 */ /* 0x000fc60007f3e0ff */
[----:B------:R-:W4:Y:S01]  /*6440*/  @!P2 LDC.64 R12, c[0x0][0x218] ;  /* 0x00008600ff0cab82 */ /* 0x000f220000000a00 */
[C-C-:B------:R-:W-:Y:S01]  /*6450*/  @!P5 IMAD.X R49, R17.reuse, 0x1, R165.reuse, P0 ;  /* 0x000000011131d824 */ /* 0x140fe200000e06a5 */
[C---:B-1----:R-:W-:Y:S01]  /*6460*/  @!P5 LEA R52, P0, R50.reuse, R10, 0x1 ;  /* 0x0000000a3234d211 */ /* 0x042fe200078008ff */
[----:B------:R-:W-:Y:S01]  /*6470*/  @!P4 IMAD.X R10, R17, 0x1, R165, P1 ;  /* 0x00000001110ac824 */ /* 0x000fe200008e06a5 */
[----:B------:R1:W-:Y:S02]  /*6480*/  @P2 STS.128 [R234+0xe800], RZ ;  /* 0x00e800ffea002388 */ /* 0x0003e40000000c00 */
[----:B------:R-:W-:Y:S02]  /*6490*/  @!P5 LEA.HI.X R53, R50, R11, R49, 0x1, P0 ;  /* 0x0000000b3235d211 */ /* 0x000fe400000f0c31 */
        /* <DEDUP_REMOVED lines=8> */
[----:B------:R-:W2:Y:S01]  /*6520*/  @!P5 LDC.64 R10, c[0x0][0x218] ;  /* 0x00008600ff0adb82 */ /* 0x000ea20000000a00 */
        /* <DEDUP_REMOVED lines=9> */
[----:B------:R-:W3:Y:S01]  /*65c0*/  @!P4 LDC.64 R8, c[0x0][0x218] ;  /* 0x00008600ff08cb82 */ /* 0x000ee20000000a00 */
[----:B------:R-:W-:Y:S01]  /*65d0*/  IADD3 R18, P1, R16, UR28, RZ ;  /* 0x0000001c10127c10 */ /* 0x000fe2000ff3e0ff */
[C---:B------:R-:W-:Y:S01]  /*65e0*/  @!P2 IMAD.X R16, R17.reuse, 0x1, R165, P0 ;  /* 0x000000011110a824 */ /* 0x040fe200000e06a5 */
[----:B----4-:R-:W-:Y:S01]  /*65f0*/  @!P2 LEA R54, P0, R48, R12, 0x1 ;  /* 0x0000000c3036a211 */ /* 0x010fe200078008ff */
[----:B------:R-:W-:Y:S01]  /*6600*/  @!PT LDS RZ, [RZ] ;  /* 0x00000000fffff984 */ /* 0x000fe20000000800 */
[----:B------:R-:W-:Y:S01]  /*6610*/  @!PT LDS RZ, [RZ] ;  /* 0x00000000fffff984 */ /* 0x000fe20000000800 */
[----:B------:R-:W-:Y:S01]  /*6620*/  @!PT LDS RZ, [RZ] ;  /* 0x00000000fffff984 */ /* 0x000fe20000000800 */
[----:B------:R1:W-:Y:S01]  /*6630*/  @!P4 LDGSTS.E.BYPASS.LTC128B.128 [R234+0xb000], desc[UR26][R50.64+0x80] ;  /* 0x0b00008032eacfae */ /* 0x0003e2000b901d5a */
[----:B------:R-:W-:-:S02]  /*6640*/  IADD3.X R17, R17, UR25, RZ, P1, !PT ;  /* 0x0000001911117c10 */ /* 0x000fc40008ffe4ff */
[----:B------:R-:W-:Y:S01]  /*6650*/  @!P2 LEA.HI.X R55, R48, R13, R16, 0x1, P0 ;  /* 0x0000000d3037a211 */ /* 0x000fe200000f0c10 */
[----:B------:R-:W4:Y:S01]  /*6660*/  @!P3 LDC.64 R6, c[0x0][0x218] ;  /* 0x00008600ff06bb82 */ /* 0x000f220000000a00 */
[CC--:B------:R-:W-:Y:S01]  /*6670*/  @!P5 IADD3 R12, P0, R18.reuse, R200.reuse, RZ ;  /* 0x000000c8120cd210 */ /* 0x0c0fe20007f1e0ff */
[----:B------:R1:W-:Y:S01]  /*6680*/  @P3 STS.128 [R234+0xd000], RZ ;  /* 0x00d000ffea003388 */ /* 0x0003e20000000c00 */
[----:B------:R-:W-:-:S03]  /*6690*/  @!P4 IADD3 R13, P1, R18, R200, RZ ;  /* 0x000000c8120dc210 */ /* 0x000fc60007f3e0ff */
[----:B-----5:R-:W-:Y:S01]  /*66a0*/  @!P5 IMAD.X R14, R17, 0x1, R165, P0 ;  /* 0x00000001110ed824 */ /* 0x020fe200000e06a5 */
[----:B------:R-:W-:Y:S01]  /*66b0*/  @!PT LDS RZ, [RZ] ;  /* 0x00000000fffff984 */ /* 0x000fe20000000800 */
[----:B------:R-:W-:Y:S01]  /*66c0*/  @!PT LDS RZ, [RZ] ;  /* 0x00000000fffff984 */ /* 0x000fe20000000800 */
[----:B------:R-:W-:Y:S01]  /*66d0*/  @!PT LDS RZ, [RZ] ;  /* 0x00000000fffff984 */ /* 0x000fe20000000800 */
[----:B------:R1:W-:Y:S01]  /*66e0*/  @!P3 LDGSTS.E.BYPASS.LTC128B.128 [R234+0xd000], desc[UR26][R56.64+0x100] ;  /* 0x0d00010038eabfae */ /* 0x0003e2000b901d5a */
[----:B--2---:R-:W-:-:S03]  /*66f0*/  @!P5 LEA R48, P0, R12, R10, 0x1 ;  /* 0x0000000a0c30d211 */ /* 0x004fc600078008ff */
[----:B------:R1:W-:Y:S01]  /*6700*/  @P2 STS.128 [R234+0xf000], RZ ;  /* 0x00f000ffea002388 */ /* 0x0003e20000000c00 */
[----:B------:R-:W-:Y:S01]  /*6710*/  @!P5 LEA.HI.X R49, R12, R11, R14, 0x1, P0 ;  /* 0x0000000b0c31d211 */ /* 0x000fe200000f0c0e */
[----:B------:R-:W-:Y:S01]  /*6720*/  @!P4 IMAD.X R11, R17, 0x1, R165, P1 ;  /* 0x00000001110bc824 */ /* 0x000fe200008e06a5 */
[----:B------:R-:W-:Y:S01]  /*6730*/  @!P3 IADD3 R10, P0, R18, R200, RZ ;  /* 0x000000c8120ab210 */ /* 0x000fe20007f1e0ff */
[----:B------:R-:W-:Y:S01]  /*6740*/  @!PT LDS RZ, [RZ] ;  /* 0x00000000fffff984 */ /* 0x000fe20000000800 */
[----:B------:R-:W-:Y:S01]  /*6750*/  @!PT LDS RZ, [RZ] ;  /* 0x00000000fffff984 */ /* 0x000fe20000000800 */
[----:B------:R-:W-:Y:S01]  /*6760*/  @!PT LDS RZ, [RZ] ;  /* 0x00000000fffff984 */ /* 0x000fe20000000800 */
[----:B------:R1:W-:Y:S01]  /*6770*/  @!P2 LDGSTS.E.BYPASS.LTC128B.128 [R234+0xf000], desc[UR26][R54.64+0x180] ;  /* 0x0f00018036eaafae */ /* 0x0003e2000b901d5a */
[----:B---3--:R-:W-:-:S03]  /*6780*/  @!P4 LEA R12, P1, R13, R8, 0x1 ;  /* 0x000000080d0cc211 */ /* 0x008fc600078208ff */
[----:B------:R-:W-:Y:S01]  /*6790*/  @!P3 IMAD.X R8, R17, 0x1, R165, P0 ;  /* 0x000000011108b824 */ /* 0x000fe200000e06a5 */
[----:B------:R-:W-:Y:S01]  /*67a0*/  @!P4 LEA.HI.X R13, R13, R9, R11, 0x1, P1 ;  /* 0x000000090d0dc211 */ /* 0x000fe200008f0c0b */
[----:B------:R1:W-:Y:S01]  /*67b0*/  @P5 STS.128 [R234+0x9800], RZ ;  /* 0x009800ffea005388 */ /* 0x0003e20000000c00 */
[----:B----4-:R-:W-:-:S03]  /*67c0*/  @!P3 LEA R6, P0, R10, R6, 0x1 ;  /* 0x000000060a06b211 */ /* 0x010fc600078008ff */
        /* <DEDUP_REMOVED lines=26> */
.L_x_2357:
[----:B------:R-:W-:Y:S05]  /*6970*/  BSYNC B0 ;  /* 0x0000000000007941 */ /* 0x000fea0003800000 */
.L_x_2356:
[----:B------:R-:W0:Y:S01]  /*6980*/  LDGDEPBAR ;  /* 0x00000000000079af */ /* 0x000e220000000000 */
[----:B------:R-:W-:-:S04]  /*6990*/  IADD3 R200, P0, R5, R200, RZ ;  /* 0x000000c805c87210 */ /* 0x000fc80007f1e0ff */
[----:B------:R-:W-:-:S09]  /*69a0*/  IADD3.X R165, R3, R165, RZ, P0, !PT ;  /* 0x000000a503a57210 */ /* 0x000fd200007fe4ff */
.L_x_2353:
[----:B------:R-:W-:Y:S01]  /*69b0*/  VIADD R3, R241, UR17 ;  /* 0x00000011f1037c36 */ /* 0x000fe20008000000 */
[----:B------:R-:W-:Y:S01]  /*69c0*/  LEA R224, R4, UR4, 0x1 ;  /* 0x0000000404e07c11 */ /* 0x000fe2000f8e08ff */
[----:B------:R-:W-:Y:S01]  /*69d0*/  ULDC UR20, c[0x0][0x2ec] ;  /* 0x0000bb0000147ab9 */ /* 0x000fe20000000800 */
[----:B------:R-:W-:Y:S01]  /*69e0*/  ULDC.64 UR16, c[0x0][0x218] ;  /* 0x0000860000107ab9 */ /* 0x000fe20000000a00 */
[C---:B-12---:R-:W-:Y:S01]  /*69f0*/  VIADD R6, R3.reuse, 0x1 ;  /* 0x0000000103067836 */ /* 0x046fe20000000000 */
[C---:B------:R-:W-:Y:S01]  /*6a00*/  ISETP.GE.AND P4, PT, R3.reuse, R239, PT ;  /* 0x000000ef0300720c */ /* 0x040fe20003f86270 */
[C---:B------:R-:W-:Y:S01]  /*6a10*/  VIADD R5, R3.reuse, 0x8 ;  /* 0x0000000803057836 */ /* 0x040fe20000000000 */
[C---:B------:R-:W-:Y:S01]  /*6a20*/  ISETP.GE.AND P1, PT, R3.reuse, R235, PT ;  /* 0x000000eb0300720c */ /* 0x040fe20003f26270 */
[C---:B------:R-:W-:Y:S01]  /*6a30*/  VIADD R8, R3.reuse, 0x19 ;  /* 0x0000001903087836 */ /* 0x040fe20000000000 */
[C---:B------:R-:W-:Y:S01]  /*6a40*/  ISETP.GE.AND P3, PT, R6.reuse, R239, PT ;  /* 0x000000ef0600720c */ /* 0x040fe20003f66270 */
[C---:B------:R-:W-:Y:S01]  /*6a50*/  VIADD R14, R3.reuse, 0x21 ;  /* 0x00000021030e7836 */ /* 0x040fe20000000000 */
[C---:B------:R-:W-:Y:S01]  /*6a60*/  ISETP.GE.AND P0, PT, R6.reuse, R235, PT ;  /* 0x000000eb0600720c */ /* 0x040fe20003f06270 */
[C---:B------:R-:W-:Y:S01]  /*6a70*/  VIADD R15, R3.reuse, 0x30 ;  /* 0x00000030030f7836 */ /* 0x040fe20000000000 */
[C---:B------:R-:W-:Y:S01]  /*6a80*/  ISETP.LT.OR P3, PT, R6.reuse, R240, P3 ;  /* 0x000000f00600720c */ /* 0x040fe20001f61670 */
[C---:B------:R-:W-:Y:S01]  /*6a90*/  VIADD R13, R3.reuse, 0x28 ;  /* 0x00000028030d7836 */ /* 0x040fe20000000000 */
[----:B------:R-:W-:Y:S01]  /*6aa0*/  ISETP.LT.OR P0, PT, R6, R238, P0 ;  /* 0x000000ee0600720c */ /* 0x000fe20000701670 */
[----:B------:R-:W-:Y:S01]  /*6ab0*/  VIADD R6, R3, 0x9 ;  /* 0x0000000903067836 */ /* 0x000fe20000000000 */
[----:B------:R-:W-:Y:S01]  /*6ac0*/  FSEL R45, R45, -INF , !P3 ;  /* 0xff8000002d2d7808 */ /* 0x000fe20005800000 */
[----:B------:R-:W-:Y:S01]  /*6ad0*/  IMAD R222, R2, 0x2, R224 ;  /* 0x0000000202de7824 */ /* 0x000fe200078e02e0 */
[----:B------:R-:W-:Y:S01]  /*6ae0*/  FSEL R47, R47, -INF , !P0 ;  /* 0xff8000002f2f7808 */ /* 0x000fe20004000000 */
[----:B------:R-:W-:Y:S01]  /*6af0*/  LDSM.16.MT88.4 R156, [R224+0x10000] ;  /* 0x01000000e09c783b */ /* 0x000fe20000004200 */
[----:B------:R-:W-:Y:S01]  /*6b00*/  ISETP.GE.AND P3, PT, R6, R239, PT ;  /* 0x000000ef0600720c */ /* 0x000fe20003f66270 */
[----:B------:R-:W-:Y:S01]  /*6b10*/  IMAD R220, R0, 0x2, R222 ;  /* 0x0000000200dc7824 */ /* 0x000fe200078e02de */
[C---:B------:R-:W-:Y:S01]  /*6b20*/  ISETP.GE.AND P0, PT, R6.reuse, R235, PT ;  /* 0x000000eb0600720c */ /* 0x040fe20003f06270 */
[----:B------:R-:W-:Y:S01]  /*6b30*/  LDSM.16.MT88.4 R48, [R222+0x12000] ;  /* 0x01200000de30783b */ /* 0x000fe20000004200 */
[----:B------:R-:W-:Y:S01]  /*6b40*/  ISETP.LT.OR P3, PT, R6, R240, P3 ;  /* 0x000000f00600720c */ /* 0x000fe20001f61670 */
[----:B------:R-:W-:Y:S01]  /*6b50*/  IMAD R221, R0, 0x2, R224 ;  /* 0x0000000200dd7824 */ /* 0x000fe200078e02e0 */
[----:B------:R-:W-:Y:S01]  /*6b60*/  ISETP.LT.OR P0, PT, R6, R238, P0 ;  /* 0x000000ee0600720c */ /* 0x000fe20000701670 */
[----:B------:R-:W-:Y:S01]  /*6b70*/  VIADD R6, R3, 0x11 ;  /* 0x0000001103067836 */ /* 0x000fe20000000000 */
[----:B------:R-:W-:Y:S01]  /*6b80*/  FSEL R41, R41, -INF , !P3 ;  /* 0xff80000029297808 */ /* 0x000fe20005800000 */
[----:B------:R-:W-:Y:S01]  /*6b90*/  LDSM.16.MT88.4 R132, [R220+0x10000] ;  /* 0x01000000dc84783b */ /* 0x000fe20000004200 */
[----:B------:R-:W-:-:S02]  /*6ba0*/  FSEL R43, R43, -INF , !P0 ;  /* 0xff8000002b2b7808 */ /* 0x000fc40004000000 */
[C---:B------:R-:W-:Y:S01]  /*6bb0*/  ISETP.GE.AND P3, PT, R6.reuse, R239, PT ;  /* 0x000000ef0600720c */ /* 0x040fe20003f66270 */
[----:B------:R-:W-:Y:S01]  /*6bc0*/  LDSM.16.MT88.4 R148, [R222+0x10000] ;  /* 0x01000000de94783b */ /* 0x000fe20000004200 */
[C---:B------:R-:W-:Y:S02]  /*6bd0*/  ISETP.GE.AND P0, PT, R6.reuse, R235, PT ;  /* 0x000000eb0600720c */ /* 0x040fe40003f06270 */
[C---:B------:R-:W-:Y:S01]  /*6be0*/  ISETP.GE.AND P5, PT, R5.reuse, R239, PT ;  /* 0x000000ef0500720c */ /* 0x040fe20003fa6270 */
[----:B------:R-:W-:Y:S01]  /*6bf0*/  LDSM.16.MT88.4 R140, [R221+0x10000] ;  /* 0x01000000dd8c783b */ /* 0x000fe20000004200 */
[----:B------:R-:W-:Y:S02]  /*6c00*/  ISETP.GE.AND P2, PT, R5, R235, PT ;  /* 0x000000eb0500720c */ /* 0x000fe40003f46270 */
[C---:B------:R-:W-:Y:S01]  /*6c10*/  ISETP.LT.OR P3, PT, R6.reuse, R240, P3 ;  /* 0x000000f00600720c */ /* 0x040fe20001f61670 */
[----:B------:R-:W-:Y:S01]  /*6c20*/  LDSM.16.MT88.4 R56, [R221+0x12000] ;  /* 0x01200000dd38783b */ /* 0x000fe20000004200 */
[----:B------:R-:W-:-:S02]  /*6c30*/  ISETP.LT.OR P0, PT, R6, R238, P0 ;  /* 0x000000ee0600720c */ /* 0x000fc40000701670 */
[C---:B------:R-:W-:Y:S01]  /*6c40*/  ISETP.LT.OR P5, PT, R5.reuse, R240, P5 ;  /* 0x000000f00500720c */ /* 0x040fe20002fa1670 */
[----:B------:R-:W-:Y:S01]  /*6c50*/  LDSM.16.MT88.4 R64, [R220+0x12000] ;  /* 0x01200000dc40783b */ /* 0x000fe20000004200 */
[----:B------:R-:W-:Y:S01]  /*6c60*/  ISETP.LT.OR P2, PT, R5, R238, P2 ;  /* 0x000000ee0500720c */ /* 0x000fe20001741670 */
[----:B------:R-:W-:Y:S01]  /*6c70*/  VIADD R5, R3, 0x10 ;  /* 0x0000001003057836 */ /* 0x000fe20000000000 */
[----:B------:R-:W-:Y:S01]  /*6c80*/  FSEL R6, R37, -INF , !P3 ;  /* 0xff80000025067808 */ /* 0x000fe20005800000 */
[----:B------:R-:W-:Y:S01]  /*6c90*/  LDSM.16.MT88.4 R80, [R222+0x14000] ;  /* 0x01400000de50783b */ /* 0x000fe20000004200 */
[----:B------:R-:W-:Y:S02]  /*6ca0*/  FSEL R10, R39, -INF , !P0 ;  /* 0xff800000270a7808 */ /* 0x000fe40004000000 */
[C---:B------:R-:W-:Y:S01]  /*6cb0*/  ISETP.LT.OR P4, PT, R3.reuse, R240, P4 ;  /* 0x000000f00300720c */ /* 0x040fe20002781670 */
[----:B------:R-:W-:Y:S01]  /*6cc0*/  LDSM.16.MT88.4 R88, [R221+0x14000] ;  /* 0x01400000dd58783b */ /* 0x000fe20000004200 */
[----:B------:R-:W-:-:S02]  /*6cd0*/  ISETP.LT.OR P1, PT, R3, R238, P1 ;  /* 0x000000ee0300720c */ /* 0x000fc40000f21670 */
[C---:B------:R-:W-:Y:S01]  /*6ce0*/  ISETP.GE.AND P3, PT, R8.reuse, R239, PT ;  /* 0x000000ef0800720c */ /* 0x040fe20003f66270 */
[----:B------:R-:W-:Y:S01]  /*6cf0*/  LDSM.16.MT88.4 R96, [R220+0x14000] ;  /* 0x01400000dc60783b */ /* 0x000fe20000004200 */
[----:B------:R-:W-:Y:S02]  /*6d00*/  ISETP.GE.AND P0, PT, R8, R235, PT ;  /* 0x000000eb0800720c */ /* 0x000fe40003f06270 */
        /* <DEDUP_REMOVED lines=9> */
[----:B------:R-:W-:Y:S02]  /*6da0*/  FSEL R12, R33, -INF , !P3 ;  /* 0xff800000210c7808 */ /* 0x000fe40005800000 */
[----:B------:R-:W-:Y:S02]  /*6db0*/  FSEL R8, R35, -INF , !P0 ;  /* 0xff80000023087808 */ /* 0x000fe40004000000 */
[C---:B------:R-:W-:Y:S02]  /*6dc0*/  ISETP.LT.OR P4, PT, R5.reuse, R240, P4 ;  /* 0x000000f00500720c */ /* 0x040fe40002781670 */
[----:B------:R-:W-:Y:S01]  /*6dd0*/  ISETP.LT.OR P1, PT, R5, R238, P1 ;  /* 0x000000ee0500720c */ /* 0x000fe20000f21670 */
[----:B------:R-:W-:Y:S01]  /*6de0*/  VIADD R5, R3, 0x18 ;  /* 0x0000001803057836 */ /* 0x000fe20000000000 */
[----:B------:R-:W-:-:S02]  /*6df0*/  ISETP.GE.AND P3, PT, R14, R239, PT ;  /* 0x000000ef0e00720c */ /* 0x000fc40003f66270 */
[C---:B------:R-:W-:Y:S02]  /*6e00*/  ISETP.GE.AND P0, PT, R14.reuse, R235, PT ;  /* 0x000000eb0e00720c */ /* 0x040fe40003f06270 */
[C---:B------:R-:W-:Y:S02]  /*6e10*/  ISETP.LT.OR P3, PT, R14.reuse, R240, P3 ;  /* 0x000000f00e00720c */ /* 0x040fe40001f61670 */
[----:B------:R-:W-:Y:S02]  /*6e20*/  ISETP.LT.OR P0, PT, R14, R238, P0 ;  /* 0x000000ee0e00720c */ /* 0x000fe40000701670 */
[----:B------:R-:W-:Y:S02]  /*6e30*/  FSEL R40, R40, -INF , !P5 ;  /* 0xff80000028287808 */ /* 0x000fe40006800000 */
[----:B------:R-:W-:Y:S02]  /*6e40*/  FSEL R42, R42, -INF , !P2 ;  /* 0xff8000002a2a7808 */ /* 0x000fe40005000000 */
[----:B------:R-:W-:-:S02]  /*6e50*/  FMNMX.FTZ R14, R44, R45, !PT ;  /* 0x0000002d2c0e7209 */ /* 0x000fc40007810000 */
[C---:B------:R-:W-:Y:S02]  /*6e60*/  ISETP.GE.AND P5, PT, R5.reuse, R239, PT ;  /* 0x000000ef0500720c */ /* 0x040fe40003fa6270 */
[C---:B------:R-:W-:Y:S02]  /*6e70*/  ISETP.GE.AND P2, PT, R5.reuse, R235, PT ;  /* 0x000000eb0500720c */ /* 0x040fe40003f46270 */
[----:B------:R-:W-:Y:S02]  /*6e80*/  FMNMX.FTZ R14, R40, R14, !PT ;  /* 0x0000000e280e7209 */ /* 0x000fe40007810000 */
[C---:B------:R-:W-:Y:S02]  /*6e90*/  ISETP.LT.OR P5, PT, R5.reuse, R240, P5 ;  /* 0x000000f00500720c */ /* 0x040fe40002fa1670 */
[----:B------:R-:W-:Y:S01]  /*6ea0*/  ISETP.LT.OR P2, PT, R5, R238, P2 ;  /* 0x000000ee0500720c */ /* 0x000fe20001741670 */
[----:B------:R-:W-:Y:S01]  /*6eb0*/  VIADD R5, R3, 0x20 ;  /* 0x0000002003057836 */ /* 0x000fe20000000000 */
[----:B------:R-:W-:-:S02]  /*6ec0*/  FSEL R7, R36, -INF , !P4 ;  /* 0xff80000024077808 */ /* 0x000fc40006000000 */
[----:B------:R-:W-:Y:S02]  /*6ed0*/  FMNMX.FTZ R14, R41, R14, !PT ;  /* 0x0000000e290e7209 */ /* 0x000fe40007810000 */
[----:B------:R-:W-:Y:S02]  /*6ee0*/  FSEL R11, R38, -INF , !P1 ;  /* 0xff800000260b7808 */ /* 0x000fe40004800000 */
[C---:B------:R-:W-:Y:S02]  /*6ef0*/  ISETP.GE.AND P4, PT, R5.reuse, R239, PT ;  /* 0x000000ef0500720c */ /* 0x040fe40003f86270 */
[----:B------:R-:W-:Y:S02]  /*6f00*/  ISETP.GE.AND P1, PT, R5, R235, PT ;  /* 0x000000eb0500720c */ /* 0x000fe40003f26270 */
[----:B------:R-:W-:Y:S02]  /*6f10*/  FSEL R186, R29, -INF , !P3 ;  /* 0xff8000001dba7808 */ /* 0x000fe40005800000 */
[----:B------:R-:W-:-:S02]  /*6f20*/  FSEL R190, R31, -INF , !P0 ;  /* 0xff8000001fbe7808 */ /* 0x000fc40004000000 */
[C---:B------:R-:W-:Y:S02]  /*6f30*/  ISETP.GE.AND P3, PT, R15.reuse, R239, PT ;  /* 0x000000ef0f00720c */ /* 0x040fe40003f66270 */
[----:B------:R-:W-:Y:S02]  /*6f40*/  ISETP.GE.AND P0, PT, R15, R235, PT ;  /* 0x000000eb0f00720c */ /* 0x000fe40003f06270 */
[----:B------:R-:W-:Y:S01]  /*6f50*/  FMNMX.FTZ R16, R7, R14, !PT ;  /* 0x0000000e07107209 */ /* 0x000fe20007810000 */
[----:B------:R-:W-:Y:S01]  /*6f60*/  VIADD R14, R3, 0x31 ;  /* 0x00000031030e7836 */ /* 0x000fe20000000000 */
[C---:B------:R-:W-:Y:S02]  /*6f70*/  ISETP.LT.OR P4, PT, R5.reuse, R240, P4 ;  /* 0x000000f00500720c */ /* 0x040fe40002781670 */
[----:B------:R-:W-:Y:S02]  /*6f80*/  ISETP.LT.OR P1, PT, R5, R238, P1 ;  /* 0x000000ee0500720c */ /* 0x000fe40000f21670 */
[----:B------:R-:W-:-:S02]  /*6f90*/  FSEL R5, R32, -INF , !P5 ;  /* 0xff80000020057808 */ /* 0x000fc40006800000 */
[C---:B------:R-:W-:Y:S02]  /*6fa0*/  ISETP.LT.OR P3, PT, R15.reuse, R240, P3 ;  /* 0x000000f00f00720c */ /* 0x040fe40001f61670 */
[----:B------:R-:W-:Y:S02]  /*6fb0*/  FMNMX.FTZ R16, R6, R16, !PT ;  /* 0x0000001006107209 */ /* 0x000fe40007810000 */
[----:B------:R-:W-:Y:S02]  /*6fc0*/  ISETP.LT.OR P0, PT, R15, R238, P0 ;  /* 0x000000ee0f00720c */ /* 0x000fe40000701670 */
[----:B------:R-:W-:Y:S02]  /*6fd0*/  FSEL R9, R34, -INF , !P2 ;  /* 0xff80000022097808 */ /* 0x000fe40005000000 */
[----:B------:R-:W-:Y:S02]  /*6fe0*/  FMNMX.FTZ R15, R46, R47, !PT ;  /* 0x0000002f2e0f7209 */ /* 0x000fe40007810000 */
[----:B------:R-:W-:-:S02]  /*6ff0*/  ISETP.GE.AND P5, PT, R13, R239, PT ;  /* 0x000000ef0d00720c */ /* 0x000fc40003fa6270 */
[----:B------:R-:W-:Y:S02]  /*7000*/  ISETP.GE.AND P2, PT, R13, R235, PT ;  /* 0x000000eb0d00720c */ /* 0x000fe40003f46270 */
[----:B------:R-:W-:Y:S02]  /*7010*/  FMNMX.FTZ R16, R5, R16, !PT ;  /* 0x0000001005107209 */ /* 0x000fe40007810000 */
[----:B------:R-:W-:Y:S02]  /*7020*/  FMNMX.FTZ R15, R42, R15, !PT ;  /* 0x0000000f2a0f7209 */ /* 0x000fe40007810000 */
[C---:B------:R-:W-:Y:S02]  /*7030*/  ISETP.LT.OR P5, PT, R13.reuse, R240, P5 ;  /* 0x000000f00d00720c */ /* 0x040fe40002fa1670 */
[----:B------:R-:W-:Y:S01]  /*7040*/  ISETP.LT.OR P2, PT, R13, R238, P2 ;  /* 0x000000ee0d00720c */ /* 0x000fe20001741670 */
[----:B------:R-:W-:Y:S01]  /*7050*/  VIADD R13, R3, 0x29 ;  /* 0x00000029030d7836 */ /* 0x000fe20000000000 */
[----:B------:R-:W-:-:S02]  /*7060*/  FSEL R185, R28, -INF , !P4 ;  /* 0xff8000001cb97808 */ /* 0x000fc40006000000 */
[----:B------:R-:W-:Y:S02]  /*7070*/  FMNMX.FTZ R16, R12, R16, !PT ;  /* 0x000000100c107209 */ /* 0x000fe40007810000 */
[----:B------:R-:W-:Y:S02]  /*7080*/  FMNMX.FTZ R15, R43, R15, !PT ;  /* 0x0000000f2b0f7209 */ /* 0x000fe40007810000 */
[----:B------:R-:W-:Y:S02]  /*7090*/  ISETP.GE.AND P4, PT, R13, R239, PT ;  /* 0x000000ef0d00720c */ /* 0x000fe40003f86270 */
[----:B------:R-:W-:Y:S02]  /*70a0*/  FMNMX.FTZ R16, R185, R16, !PT ;  /* 0x00000010b9107209 */ /* 0x000fe40007810000 */
[----:B------:R-:W-:Y:S02]  /*70b0*/  FSEL R189, R30, -INF , !P1 ;  /* 0xff8000001ebd7808 */ /* 0x000fe40004800000 */
[----:B------:R-:W-:Y:S01]  /*70c0*/  FMNMX.FTZ R15, R11, R15, !PT ;  /* 0x0000000f0b0f7209 */ /* 0x000fe20007810000 */
[----:B------:R-:W-:Y:S01]  /*70d0*/  LDSM.16.MT88.4 R28, [R222+0x10800] ;  /* 0x01080000de1c783b */ /* 0x000fe20000004200 */
[----:B------:R-:W-:-:S02]  /*70e0*/  ISETP.GE.AND P1, PT, R13, R235, PT ;  /* 0x000000eb0d00720c */ /* 0x000fc40003f26270 */
[C---:B------:R-:W-:Y:S02]  /*70f0*/  ISETP.LT.OR P4, PT, R13.reuse, R240, P4 ;  /* 0x000000f00d00720c */ /* 0x040fe40002781670 */
[----:B------:R-:W-:Y:S02]  /*7100*/  FSEL R187, R24, -INF , !P5 ;  /* 0xff80000018bb7808 */ /* 0x000fe40006800000 */
[----:B------:R-:W-:Y:S02]  /*7110*/  FMNMX.FTZ R16, R186, R16, !PT ;  /* 0x00000010ba107209 */ /* 0x000fe40007810000 */
[----:B------:R-:W-:Y:S02]  /*7120*/  FMNMX.FTZ R15, R10, R15, !PT ;  /* 0x0000000f0a0f7209 */ /* 0x000fe40007810000 */
[----:B------:R-:W-:Y:S01]  /*7130*/  ISETP.LT.OR P1, PT, R13, R238, P1 ;  /* 0x000000ee0d00720c */ /* 0x000fe20000f21670 */
[C---:B------:R-:W-:Y:S01]  /*7140*/  VIADD R13, R3.reuse, 0x38 ;  /* 0x00000038030d7836 */ /* 0x040fe20000000000 */
[----:B------:R-:W-:Y:S01]  /*7150*/  ISETP.GE.AND P5, PT, R14, R239, PT ;  /* 0x000000ef0e00720c */ /* 0x000fe20003fa6270 */
[----:B------:R-:W-:Y:S01]  /*7160*/  VIADD R3, R3, 0x39 ;  /* 0x0000003903037836 */ /* 0x000fe20000000000 */
[----:B------:R-:W-:-:S02]  /*7170*/  FSEL R188, R25, -INF , !P4 ;  /* 0xff80000019bc7808 */ /* 0x000fc40006000000 */
[----:B------:R-:W-:Y:S02]  /*7180*/  FMNMX.FTZ R16, R187, R16, !PT ;  /* 0x00000010bb107209 */ /* 0x000fe40007810000 */
[----:B------:R-:W-:Y:S02]  /*7190*/  FMNMX.FTZ R15, R9, R15, !PT ;  /* 0x0000000f090f7209 */ /* 0x000fe40007810000 */
[----:B------:R-:W-:Y:S02]  /*71a0*/  ISETP.GE.AND P4, PT, R13, R239, PT ;  /* 0x000000ef0d00720c */ /* 0x000fe40003f86270 */
[----:B------:R-:W-:Y:S02]  /*71b0*/  FSEL R198, R20, -INF , !P3 ;  /* 0xff80000014c67808 */ /* 0x000fe40005800000 */
[----:B------:R-:W-:Y:S02]  /*71c0*/  ISETP.LT.OR P5, PT, R14, R240, P5 ;  /* 0x000000f00e00720c */ /* 0x000fe40002fa1670 */
[----:B------:R-:W-:-:S02]  /*71d0*/  FMNMX.FTZ R16, R188, R16, !PT ;  /* 0x00000010bc107209 */ /* 0x000fc40007810000 */
[----:B------:R-:W-:Y:S02]  /*71e0*/  FMNMX.FTZ R15, R8, R15, !PT ;  /* 0x0000000f080f7209 */ /* 0x000fe40007810000 */
[----:B------:R-:W-:Y:S02]  /*71f0*/  ISETP.LT.OR P4, PT, R13, R240, P4 ;  /* 0x000000f00d00720c */ /* 0x000fe40002781670 */
[----:B------:R-:W-:Y:S02]  /*7200*/  FSEL R197, R21, -INF , !P5 ;  /* 0xff80000015c57808 */ /* 0x000fe40006800000 */
[----:B------:R-:W-:Y:S02]  /*7210*/  FMNMX.FTZ R16, R198, R16, !PT ;  /* 0x00000010c6107209 */ /* 0x000fe40007810000 */
[----:B------:R-:W-:Y:S02]  /*7220*/  FMNMX.FTZ R15, R189, R15, !PT ;  /* 0x0000000fbd0f7209 */ /* 0x000fe40007810000 */
[----:B------:R-:W-:-:S02]  /*7230*/  FSEL R35, R72, -INF , !P4 ;  /* 0xff80000048237808 */ /* 0x000fc40006000000 */
[----:B------:R-:W-:Y:S02]  /*7240*/  FMNMX.FTZ R16, R197, R16, !PT ;  /* 0x00000010c5107209 */ /* 0x000fe40007810000 */
[----:B------:R-:W-:Y:S02]  /*7250*/  FSEL R191, R26, -INF , !P2 ;  /* 0xff8000001abf7808 */ /* 0x000fe40005000000 */
[----:B------:R-:W-:Y:S02]  /*7260*/  FMNMX.FTZ R15, R190, R15, !PT ;  /* 0x0000000fbe0f7209 */ /* 0x000fe40007810000 */
[----:B------:R-:W-:Y:S02]  /*7270*/  FMNMX.FTZ R17, R35, R16, !PT ;  /* 0x0000001023117209 */ /* 0x000fe40007810000 */
[----:B------:R-:W-:Y:S02]  /*7280*/  ISETP.GE.AND P2, PT, R14, R235, PT ;  /* 0x000000eb0e00720c */ /* 0x000fe40003f46270 */
[----:B------:R-:W-:-:S02]  /*7290*/  FSEL R195, R27, -INF , !P1 ;  /* 0xff8000001bc37808 */ /* 0x000fc40004800000 */
[----:B------:R-:W-:Y:S01]  /*72a0*/  FMNMX.FTZ R16, R191, R15, !PT ;  /* 0x0000000fbf107209 */ /* 0x000fe20007810000 */
[----:B------:R-:W-:Y:S01]  /*72b0*/  LDSM.16.MT88.4 R24, [R221+0x10800] ;  /* 0x01080000dd18783b */ /* 0x000fe20000004200 */
[----:B------:R-:W-:Y:S02]  /*72c0*/  ISETP.GE.AND P3, PT, R3, R239, PT ;  /* 0x000000ef0300720c */ /* 0x000fe40003f66270 */
[----:B------:R-:W-:Y:S02]  /*72d0*/  ISETP.LT.OR P2, PT, R14, R238, P2 ;  /* 0x000000ee0e00720c */ /* 0x000fe40001741670 */
[----:B------:R-:W-:Y:S02]  /*72e0*/  ISETP.GE.AND P1, PT, R13, R235, PT ;  /* 0x000000eb0d00720c */ /* 0x000fe40003f26270 */
[----:B------:R-:W-:Y:S02]  /*72f0*/  FSEL R32, R22, -INF , !P0 ;  /* 0xff80000016207808 */ /* 0x000fe40004000000 */
[----:B------:R-:W-:-:S02]  /*7300*/  FMNMX.FTZ R14, R195, R16, !PT ;  /* 0x00000010c30e7209 */ /* 0x000fc40007810000 */
[----:B------:R-:W-:Y:S02]  /*7310*/  ISETP.LT.OR P3, PT, R3, R240, P3 ;  /* 0x000000f00300720c */ /* 0x000fe40001f61670 */
[----:B------:R-:W-:Y:S02]  /*7320*/  ISETP.LT.OR P1, PT, R13, R238, P1 ;  /* 0x000000ee0d00720c */ /* 0x000fe40000f21670 */
[----:B------:R-:W-:Y:S02]  /*7330*/  ISETP.GE.AND P0, PT, R3, R235, PT ;  /* 0x000000eb0300720c */ /* 0x000fe40003f06270 */
[----:B------:R-:W-:Y:S02]  /*7340*/  FSEL R196, R23, -INF , !P2 ;  /* 0xff80000017c47808 */ /* 0x000fe40005000000 */
[----:B------:R-:W-:Y:S01]  /*7350*/  FMNMX.FTZ R14, R32, R14, !PT ;  /* 0x0000000e200e7209 */ /* 0x000fe20007810000 */
[----:B------:R-:W-:Y:S01]  /*7360*/  LDSM.16.MT88.4 R20, [R224+0x12800] ;  /* 0x01280000e014783b */ /* 0x000fe20000004200 */
[----:B------:R-:W-:-:S02]  /*7370*/  FSEL R34, R73, -INF , !P3 ;  /* 0xff80000049227808 */ /* 0x000fc40005800000 */
[----:B------:R-:W-:Y:S02]  /*7380*/  ISETP.LT.OR P0, PT, R3, R238, P0 ;  /* 0x000000ee0300720c */ /* 0x000fe40000701670 */
[----:B------:R-:W-:Y:S02]  /*7390*/  FSEL R194, R74, -INF , !P1 ;  /* 0xff8000004ac27808 */ /* 0x000fe40004800000 */
[----:B------:R-:W-:Y:S02]  /*73a0*/  FMNMX.FTZ R14, R196, R14, !PT ;  /* 0x0000000ec40e7209 */ /* 0x000fe40007810000 */
[----:B------:R-:W-:Y:S02]  /*73b0*/  FMNMX.FTZ R15, R34, R17, !PT ;  /* 0x00000011220f7209 */ /* 0x000fe40007810000 */
[----:B------:R-:W-:Y:S01]  /*73c0*/  FSEL R193, R75, -INF , !P0 ;  /* 0xff8000004bc17808 */ /* 0x000fe20004000000 */
[----:B------:R-:W-:Y:S01]  /*73d0*/  LDSM.16.MT88.4 R16, [R224+0x10800] ;  /* 0x01080000e010783b */ /* 0x000fe20000004200 */
[----:B------:R-:W-:-:S03]  /*73e0*/  FMNMX.FTZ R14, R194, R14, !PT ;  /* 0x0000000ec20e7209 */ /* 0x000fc60007810000 */
[----:B------:R-:W1:Y:S01]  /*73f0*/  SHFL.BFLY PT, R13, R15, 0x2, 0x1f ;  /* 0x0c401f000f0d7f89 */ /* 0x000e6200000e0000 */
[----:B------:R-:W-:-:S03]  /*7400*/  FMNMX.FTZ R14, R193, R14, !PT ;  /* 0x0000000ec10e7209 */ /* 0x000fc60007810000 */
[----:B------:R-:W-:Y:S04]  /*7410*/  LDSM.16.MT88.4 R72, [R224+0x14000] ;  /* 0x01400000e048783b */ /* 0x000fe80000004200 */
[----:B------:R-:W2:Y:S01]  /*7420*/  SHFL.BFLY PT, R3, R14, 0x2, 0x1f ;  /* 0x0c401f000e037f89 */ /* 0x000ea200000e0000 */
[----:B-1----:R-:W-:-:S05]  /*7430*/  FMNMX.FTZ R15, R15, R13, !PT ;  /* 0x0000000d0f0f7209 */ /* 0x002fca0007810000 */
[----:B------:R-:W1:Y:S01]  /*7440*/  SHFL.BFLY PT, R164, R15, 0x1, 0x1f ;  /* 0x0c201f000fa47f89 */ /* 0x000e6200000e0000 */
[----:B--2---:R-:W-:-:S05]  /*7450*/  FMNMX.FTZ R13, R14, R3, !PT ;  /* 0x000000030e0d7209 */ /* 0x004fca0007810000 */
[----:B------:R-:W2:Y:S01]  /*7460*/  SHFL.BFLY PT, R3, R13, 0x1, 0x1f ;  /* 0x0c201f000d037f89 */ /* 0x000ea200000e0000 */
[----:B-1----:R-:W-:-:S04]  /*7470*/  FMNMX.FTZ R164, R15, R164, !PT ;  /* 0x000000a40fa47209 */ /* 0x002fc80007810000 */
[C---:B------:R-:W-:Y:S01]  /*7480*/  FSETP.NEU.FTZ.AND P0, PT, R164.reuse, -INF , PT ;  /* 0xff800000a400780b */ /* 0x040fe20003f1d000 */
[----:B------:R-:W-:Y:S01]  /*7490*/  FMUL.FTZ R33, R164, UR20 ;  /* 0x00000014a4217c20 */ /* 0x000fe20008410000 */
[----:B--2---:R-:W-:-:S04]  /*74a0*/  FMNMX.FTZ R3, R13, R3, !PT ;  /* 0x000000030d037209 */ /* 0x004fc80007810000 */
[----:B------:R-:W-:Y:S02]  /*74b0*/  FSEL R33, R33, RZ, P0 ;  /* 0x000000ff21217208 */ /* 0x000fe40000000000 */
[C---:B------:R-:W-:Y:S01]  /*74c0*/  FSETP.NEU.FTZ.AND P0, PT, R3.reuse, -INF , PT ;  /* 0xff8000000300780b */ /* 0x040fe20003f1d000 */
[----:B------:R-:W-:Y:S02]  /*74d0*/  FMUL.FTZ R192, R3, UR20 ;  /* 0x0000001403c07c20 */ /* 0x000fe40008410000 */
[--C-:B------:R-:W-:Y:S01]  /*74e0*/  FFMA.FTZ R182, R44, UR20, -R33.reuse ;  /* 0x000000142cb67c23 */ /* 0x100fe20008010821 */
[--C-:B------:R-:W-:Y:S01]  /*74f0*/  FFMA.FTZ R181, R45, UR20, -R33.reuse ;  /* 0x000000142db57c23 */ /* 0x100fe20008010821 */
        /* <DEDUP_REMOVED lines=11> */
[----:B------:R-:W1:Y:S01]  /*75b0*/  LDSM.16.MT88.4 R40, [R224+0x12000] ;  /* 0x01200000e028783b */ /* 0x000e620000004200 */
[--C-:B------:R-:W-:Y:S01]  /*75c0*/  FFMA.FTZ R2, R12, UR20, -R33.reuse ;  /* 0x000000140c027c23 */ /* 0x100fe20008010821 */
[--C-:B------:R-:W-:Y:S01]  /*75d0*/  FFMA.FTZ R174, R11, UR20, -R192.reuse ;  /* 0x000000140bae7c23 */ /* 0x100fe200080108c0 */
[--C-:B------:R-:W-:Y:S01]  /*75e0*/  FFMA.FTZ R172, R10, UR20, -R192.reuse ;  /* 0x000000140aac7c23 */ /* 0x100fe200080108c0 */
[----:B------:R-:W2:Y:S01]  /*75f0*/  LDSM.16.MT88.4 R4, [R220+0x16000] ;  /* 0x01600000dc04783b */ /* 0x000ea20000004200 */
[--C-:B------:R-:W-:Y:S01]  /*7600*/  FFMA.FTZ R169, R9, UR20, -R192.reuse ;  /* 0x0000001409a97c23 */ /* 0x100fe200080108c0 */
[--C-:B------:R-:W-:Y:S01]  /*7610*/  FFMA.FTZ R0, R8, UR20, -R192.reuse ;  /* 0x0000001408007c23 */ /* 0x100fe200080108c0 */
[----:B------:R-:W3:Y:S01]  /*7620*/  MUFU.EX2 R181, R181 ;  /* 0x000000b500b57308 */ /* 0x000ee20000000800 */
[----:B------:R-:W4:Y:S01]  /*7630*/  LDSM.16.MT88.4 R12, [R220+0x10800] ;  /* 0x01080000dc0c783b */ /* 0x000f220000004200 */
[--C-:B------:R-:W-:Y:S01]  /*7640*/  FFMA.FTZ R185, R185, UR20, -R33.reuse ;  /* 0x00000014b9b97c23 */ /* 0x100fe20008010821 */
[--C-:B------:R-:W-:Y:S01]  /*7650*/  FFMA.FTZ R186, R186, UR20, -R33.reuse ;  /* 0x00000014baba7c23 */ /* 0x100fe20008010821 */
[--C-:B------:R-:W-:Y:S01]  /*7660*/  FFMA.FTZ R187, R187, UR20, -R33.reuse ;  /* 0x00000014bbbb7c23 */ /* 0x100fe20008010821 */
[----:B------:R-:W5:Y:S01]  /*7670*/  LDSM.16.MT88.4 R8, [R222+0x12800] ;  /* 0x01280000de08783b */ /* 0x000f620000004200 */
[--C-:B------:R-:W-:Y:S01]  /*7680*/  FFMA.FTZ R188, R188, UR20, -R33.reuse ;  /* 0x00000014bcbc7c23 */ /* 0x100fe20008010821 */
[--C-:B------:R-:W-:Y:S01]  /*7690*/  FFMA.FTZ R189, R189, UR20, -R192.reuse ;  /* 0x00000014bdbd7c23 */ /* 0x100fe200080108c0 */
[----:B------:R-:W-:Y:S01]  /*76a0*/  MUFU.EX2 R180, R180 ;  /* 0x000000b400b47308 */ /* 0x000fe20000000800 */
[--C-:B------:R-:W-:Y:S01]  /*76b0*/  FFMA.FTZ R190, R190, UR20, -R192.reuse ;  /* 0x00000014bebe7c23 */ /* 0x100fe200080108c0 */
[--C-:B------:R-:W-:Y:S01]  /*76c0*/  FFMA.FTZ R191, R191, UR20, -R192.reuse ;  /* 0x00000014bfbf7c23 */ /* 0x100fe200080108c0 */
[--C-:B------:R-:W-:Y:S01]  /*76d0*/  FFMA.FTZ R195, R195, UR20, -R192.reuse ;  /* 0x00000014c3c37c23 */ /* 0x100fe200080108c0 */
[--C-:B------:R-:W-:Y:S01]  /*76e0*/  FFMA.FTZ R198, R198, UR20, -R33.reuse ;  /* 0x00000014c6c67c23 */ /* 0x100fe20008010821 */
[--C-:B------:R-:W-:Y:S01]  /*76f0*/  FFMA.FTZ R197, R197, UR20, -R33.reuse ;  /* 0x00000014c5c57c23 */ /* 0x100fe20008010821 */
[--C-:B------:R-:W-:Y:S01]  /*7700*/  FFMA.FTZ R199, R35, UR20, -R33.reuse ;  /* 0x0000001423c77c23 */ /* 0x100fe20008010821 */
[----:B------:R-:W-:Y:S01]  /*7710*/  FFMA.FTZ R247, R34, UR20, -R33 ;  /* 0x0000001422f77c23 */ /* 0x000fe20008010821 */
[----:B------:R-:W1:Y:S01]  /*7720*/  MUFU.EX2 R177, R177 ;  /* 0x000000b100b17308 */ /* 0x000e620000000800 */
[----:B---3--:R-:W-:Y:S01]  /*7730*/  F2FP.F16.F32.PACK_AB R128, R181, R182 ;  /* 0x000000b6b580723e */ /* 0x008fe200000000ff */
[--C-:B------:R-:W-:Y:S01]  /*7740*/  FFMA.FTZ R201, R32, UR20, -R192.reuse ;  /* 0x0000001420c97c23 */ /* 0x100fe200080108c0 */
[--C-:B------:R-:W-:Y:S01]  /*7750*/  FFMA.FTZ R196, R196, UR20, -R192.reuse ;  /* 0x00000014c4c47c23 */ /* 0x100fe200080108c0 */
[--C-:B------:R-:W-:Y:S01]  /*7760*/  FFMA.FTZ R194, R194, UR20, -R192.reuse ;  /* 0x00000014c2c27c23 */ /* 0x100fe200080108c0 */
[----:B------:R-:W-:Y:S01]  /*7770*/  FFMA.FTZ R246, R193, UR20, -R192 ;  /* 0x00000014c1f67c23 */ /* 0x000fe200080108c0 */
[----:B------:R-:W-:Y:S01]  /*7780*/  FADD.FTZ R181, R182, R181 ;  /* 0x000000b5b6b57221 */ /* 0x000fe20000010000 */
[----:B------:R-:W-:Y:S01]  /*7790*/  LDSM.16.MT88.4 R32, [R224+0x11800] ;  /* 0x01180000e020783b */ /* 0x000fe20000004200 */
[----:B------:R-:W-:Y:S01]  /*77a0*/  MUFU.EX2 R183, R183 ;  /* 0x000000b700b77308 */ /* 0x000fe20000000800 */
[----:B------:R-:W-:-:S04]  /*77b0*/  LEA R245, P0, R200, UR16, 0x1 ;  /* 0x00000010c8f57c11 */ /* 0x000fc8000f8008ff */
[----:B------:R-:W-:-:S03]  /*77c0*/  LEA.HI.X R244, R200, UR17, R165, 0x1, P0 ;  /* 0x00000011c8f47c11 */ /* 0x000fc600080f0ca5 */
[----:B------:R-:W3:Y:S01]  /*77d0*/  MUFU.EX2 R184, R184 ;  /* 0x000000b800b87308 */ /* 0x000ee20000000800 */
[----:B-1----:R-:W-:Y:S01]  /*77e0*/  F2FP.F16.F32.PACK_AB R130, R177, R180 ;  /* 0x000000b4b182723e */ /* 0x002fe200000000ff */
[----:B------:R-:W-:-:S04]  /*77f0*/  FADD.FTZ R180, R180, R181 ;  /* 0x000000b5b4b47221 */ /* 0x000fc80000010000 */
[----:B------:R-:W-:Y:S02]  /*7800*/  FADD.FTZ R180, R177, R180 ;  /* 0x000000b4b1b47221 */ /* 0x000fe40000010000 */
[----:B------:R-:W1:Y:S08]  /*7810*/  MUFU.EX2 R179, R179 ;  /* 0x000000b300b37308 */ /* 0x000e700000000800 */
[----:B------:R-:W2:Y:S01]  /*7820*/  MUFU.EX2 R178, R178 ;  /* 0x000000b200b27308 */ /* 0x000ea20000000800 */
[----:B---3--:R-:W-:Y:S01]  /*7830*/  F2FP.F16.F32.PACK_AB R129, R184, R183 ;  /* 0x000000b7b881723e */ /* 0x008fe200000000ff */
[----:B------:R-:W-:-:S06]  /*7840*/  FADD.FTZ R183, R183, R184 ;  /* 0x000000b8b7b77221 */ /* 0x000fcc0000010000 */
[----:B------:R-:W3:Y:S01]  /*7850*/  MUFU.EX2 R176, R176 ;  /* 0x000000b000b07308 */ /* 0x000ee20000000800 */
[----:B-1----:R-:W-:-:S07]  /*7860*/  FADD.FTZ R183, R179, R183 ;  /* 0x000000b7b3b77221 */ /* 0x002fce0000010000 */
[----:B------:R-:W-:Y:S01]  /*7870*/  MUFU.EX2 R175, R175 ;  /* 0x000000af00af7308 */ /* 0x000fe20000000800 */
[C---:B--2---:R-:W-:Y:S01]  /*7880*/  F2FP.F16.F32.PACK_AB R131, R178.reuse, R179 ;  /* 0x000000b3b283723e */ /* 0x044fe200000000ff */
[----:B------:R-:W-:-:S06]  /*7890*/  FADD.FTZ R178, R178, R183 ;  /* 0x000000b7b2b27221 */ /* 0x000fcc0000010000 */
[----:B------:R-:W-:Y:S01]  /*78a0*/  HMMA.16816.F32 R160, R128, R156, RZ ;  /* 0x0000009c80a0723c */ /* 0x000fe200000018ff */
[----:B------:R-:W-:Y:S01]  /*78b0*/  MUFU.EX2 R173, R173 ;  /* 0x000000ad00ad7308 */ /* 0x000fe20000000800 */
[----:B---3--:R-:W-:-:S04]  /*78c0*/  FADD.FTZ R180, R176, R180 ;  /* 0x000000b4b0b47221 */ /* 0x008fc80000010000 */
[C---:B------:R-:W-:Y:S03]  /*78d0*/  HMMA.16816.F32 R136, R128.reuse, R132, RZ ;  /* 0x000000848088723c */ /* 0x040fe600000018ff */
[----:B------:R-:W-:Y:S03]  /*78e0*/  MUFU.EX2 R2, R2 ;  /* 0x0000000200027308 */ /* 0x000fe60000000800 */
[C---:B------:R-:W-:Y:S05]  /*78f0*/  HMMA.16816.F32 R44, R128.reuse, R48, RZ ;  /* 0x00000030802c723c */ /* 0x040fea00000018ff */
[----:B------:R-:W1:Y:S01]  /*7900*/  MUFU.EX2 R174, R174 ;  /* 0x000000ae00ae7308 */ /* 0x000e620000000800 */
[C---:B------:R-:W-:Y:S06]  /*7910*/  HMMA.16816.F32 R156, R128.reuse, R158, RZ ;  /* 0x0000009e809c723c */ /* 0x040fec00000018ff */
[C---:B------:R-:W-:Y:S01]  /*7920*/  HMMA.16816.F32 R132, R128.reuse, R134, RZ ;  /* 0x000000868084723c */ /* 0x040fe200000018ff */
[----:B------:R-:W2:Y:S05]  /*7930*/  MUFU.EX2 R172, R172 ;  /* 0x000000ac00ac7308 */ /* 0x000eaa0000000800 */
[----:B------:R-:W-:Y:S03]  /*7940*/  HMMA.16816.F32 R48, R128, R50, RZ ;  /* 0x000000328030723c */ /* 0x000fe600000018ff */
[----:B------:R-:W-:Y:S01]  /*7950*/  MUFU.EX2 R169, R169 ;  /* 0x000000a900a97308 */ /* 0x000fe20000000800 */
[----:B-1----:R-:W-:-:S02]  /*7960*/  FADD.FTZ R178, R174, R178 ;  /* 0x000000b2aeb27221 */ /* 0x002fc40000010000 */
[C---:B------:R-:W-:Y:S05]  /*7970*/  HMMA.16816.F32 R152, R128.reuse, R148, RZ ;  /* 0x000000948098723c */ /* 0x040fea00000018ff */
[----:B------:R-:W1:Y:S01]  /*7980*/  MUFU.EX2 R0, R0 ;  /* 0x0000000000007308 */ /* 0x000e620000000800 */
[----:B------:R-:W-:Y:S01]  /*7990*/  HMMA.16816.F32 R144, R128, R140, RZ ;  /* 0x0000008c8090723c */ /* 0x000fe200000018ff */
[----:B--2---:R-:W-:-:S05]  /*79a0*/  FADD.FTZ R178, R172, R178 ;  /* 0x000000b2acb27221 */ /* 0x004fca0000010000 */
        /* <DEDUP_REMOVED lines=12> */
[----:B------:R-:W3:Y:S01]  /*7a70*/  MUFU.EX2 R190, R190 ;  /* 0x000000be00be7308 */ /* 0x000ee20000000800 */
[C---:B------:R-:W-:Y:S06]  /*7a80*/  HMMA.16816.F32 R100, R128.reuse, R104, RZ ;  /* 0x000000688064723c */ /* 0x040fec00000018ff */
[C---:B------:R-:W-:Y:S01]  /*7a90*/  HMMA.16816.F32 R108, R128.reuse, R112, RZ ;  /* 0x00000070806c723c */ /* 0x040fe200000018ff */
[----:B------:R-:W-:Y:S05]  /*7aa0*/  MUFU.EX2 R191, R191 ;  /* 0x000000bf00bf7308 */ /* 0x000fea0000000800 */
[C---:B------:R-:W-:Y:S03]  /*7ab0*/  HMMA.16816.F32 R116, R128.reuse, R120, RZ ;  /* 0x000000788074723c */ /* 0x040fe600000018ff */
[----:B------:R-:W3:Y:S03]  /*7ac0*/  MUFU.EX2 R195, R195 ;  /* 0x000000c300c37308 */ /* 0x000ee60000000800 */
[C---:B------:R-:W-:Y:S05]  /*7ad0*/  HMMA.16816.F32 R148, R128.reuse, R150, RZ ;  /* 0x000000968094723c */ /* 0x040fea00000018ff */
[----:B------:R-:W3:Y:S01]  /*7ae0*/  MUFU.EX2 R198, R198 ;  /* 0x000000c600c67308 */ /* 0x000ee20000000800 */
        /* <DEDUP_REMOVED lines=9> */
[----:B------:R-:W3:Y:S05]  /*7b80*/  MUFU.EX2 R201, R201 ;  /* 0x000000c900c97308 */ /* 0x000eea0000000800 */
[C---:B------:R-:W-:Y:S03]  /*7b90*/  HMMA.16816.F32 R88, R128.reuse, R90, RZ ;  /* 0x0000005a8058723c */ /* 0x040fe600000018ff */
[----:B------:R-:W3:Y:S03]  /*7ba0*/  MUFU.EX2 R196, R196 ;  /* 0x000000c400c47308 */ /* 0x000ee60000000800 */
[C---:B------:R-:W-:Y:S05]  /*7bb0*/  HMMA.16816.F32 R96, R128.reuse, R98, RZ ;  /* 0x000000628060723c */ /* 0x040fea00000018ff */
[----:B------:R-:W3:Y:S01]  /*7bc0*/  MUFU.EX2 R194, R194 ;  /* 0x000000c200c27308 */ /* 0x000ee20000000800 */
[C---:B------:R-:W-:Y:S06]  /*7bd0*/  HMMA.16816.F32 R104, R128.reuse, R106, RZ ;  /* 0x0000006a8068723c */ /* 0x040fec00000018ff */
[C---:B------:R-:W-:Y:S01]  /*7be0*/  HMMA.16816.F32 R112, R128.reuse, R114, RZ ;  /* 0x000000728070723c */ /* 0x040fe200000018ff */
[----:B------:R-:W3:Y:S05]  /*7bf0*/  MUFU.EX2 R246, R246 ;  /* 0x000000f600f67308 */ /* 0x000eea0000000800 */
[C---:B------:R-:W-:Y:S06]  /*7c00*/  HMMA.16816.F32 R120, R128.reuse, R122, RZ ;  /* 0x0000007a8078723c */ /* 0x040fec00000018ff */
[C---:B------:R-:W-:Y:S06]  /*7c10*/  HMMA.16816.F32 R124, R128.reuse, R4, RZ ;  /* 0x00000004807c723c */ /* 0x040fec00000018ff */
[----:B------:R-:W-:Y:S01]  /*7c20*/  HMMA.16816.F32 R128, R128, R6, RZ ;  /* 0x000000068080723c */ /* 0x000fe200000018ff */
[C---:B------:R-:W-:Y:S01]  /*7c30*/  F2FP.F16.F32.PACK_AB R4, R175.reuse, R176 ;  /* 0x000000b0af04723e */ /* 0x040fe200000000ff */
[----:B------:R-:W-:Y:S01]  /*7c40*/  FADD.FTZ R175, R175, R180 ;  /* 0x000000b4afaf7221 */ /* 0x000fe20000010000 */
[----:B------:R-:W-:-:S03]  /*7c50*/  F2FP.F16.F32.PACK_AB R5, R172, R174 ;  /* 0x000000aeac05723e */ /* 0x000fc600000000ff */
[----:B------:R-:W-:Y:S01]  /*7c60*/  FADD.FTZ R175, R173, R175 ;  /* 0x000000afadaf7221 */ /* 0x000fe20000010000 */
[----:B------:R-:W-:Y:S02]  /*7c70*/  F2FP.F16.F32.PACK_AB R6, R2, R173 ;  /* 0x000000ad0206723e */ /* 0x000fe400000000ff */
[----:B-1----:R-:W-:Y:S01]  /*7c80*/  F2FP.F16.F32.PACK_AB R7, R0, R169 ;  /* 0x000000a90007723e */ /* 0x002fe200000000ff */
[----:B------:R-:W-:Y:S01]  /*7c90*/  FADD.FTZ R169, R169, R178 ;  /* 0x000000b2a9a97221 */ /* 0x000fe20000010000 */
[----:B------:R-:W-:-:S03]  /*7ca0*/  FADD.FTZ R175, R2, R175 ;  /* 0x000000af02af7221 */ /* 0x000fc60000010000 */
[----:B------:R-:W-:Y:S02]  /*7cb0*/  FADD.FTZ R169, R0, R169 ;  /* 0x000000a900a97221 */ /* 0x000fe40000010000 */
[----:B------:R-:W-:Y:S02]  /*7cc0*/  HMMA.16816.F32 R160, R4, R16, R160 ;  /* 0x0000001004a0723c */ /* 0x000fe400000018a0 */
[----:B--2---:R-:W-:-:S04]  /*7cd0*/  FADD.FTZ R169, R189, R169 ;  /* 0x000000a9bda97221 */ /* 0x004fc80000010000 */
[C---:B------:R-:W-:Y:S01]  /*7ce0*/  HMMA.16816.F32 R156, R4.reuse, R18, R156 ;  /* 0x00000012049c723c */ /* 0x040fe2000000189c */
[----:B------:R-:W1:Y:S05]  /*7cf0*/  LDSM.16.MT88.4 R16, [R221+0x12800] ;  /* 0x01280000dd10783b */ /* 0x000e6a0000004200 */
[C---:B----4-:R-:W-:Y:S06]  /*7d00*/  HMMA.16816.F32 R136, R4.reuse, R12, R136 ;  /* 0x0000000c0488723c */ /* 0x050fec0000001888 */
[C---:B------:R-:W-:Y:S01]  /*7d10*/  HMMA.16816.F32 R132, R4.reuse, R14, R132 ;  /* 0x0000000e0484723c */ /* 0x040fe20000001884 */
[----:B------:R-:W2:Y:S05]  /*7d20*/  LDSM.16.MT88.4 R12, [R224+0x14800] ;  /* 0x01480000e00c783b */ /* 0x000eaa0000004200 */
[C---:B-----5:R-:W-:Y:S06]  /*7d30*/  HMMA.16816.F32 R44, R4.reuse, R8, R44 ;  /* 0x00000008042c723c */ /* 0x060fec000000182c */
        /* <DEDUP_REMOVED lines=11> */
[C---:B----4-:R-:W-:Y:S06]  /*7df0*/  HMMA.16816.F32 R84, R4.reuse, R8, R84 ;  /* 0x000000080454723c */ /* 0x050fec0000001854 */
[C---:B------:R-:W-:Y:S01]  /*7e00*/  HMMA.16816.F32 R88, R4.reuse, R10, R88 ;  /* 0x0000000a0458723c */ /* 0x040fe20000001858 */
[----:B------:R-:W4:Y:S05]  /*7e10*/  LDSM.16.MT88.4 R8, [R221+0x16800] ;  /* 0x01680000dd08783b */ /* 0x000f2a0000004200 */
[C---:B------:R-:W-:Y:S06]  /*7e20*/  HMMA.16816.F32 R152, R4.reuse, R28, R152 ;  /* 0x0000001c0498723c */ /* 0x040fec0000001898 */
[C---:B------:R-:W-:Y:S01]  /*7e30*/  HMMA.16816.F32 R148, R4.reuse, R30, R148 ;  /* 0x0000001e0494723c */ /* 0x040fe20000001894 */
[----:B------:R-:W3:Y:S05]  /*7e40*/  LDSM.16.MT88.4 R28, [R220+0x12800] ;  /* 0x01280000dc1c783b */ /* 0x000eea0000004200 */
[C---:B------:R-:W-:Y:S06]  /*7e50*/  HMMA.16816.F32 R36, R4.reuse, R20, R36 ;  /* 0x000000140424723c */ /* 0x040fec0000001824 */
[C---:B------:R-:W-:Y:S01]  /*7e60*/  HMMA.16816.F32 R40, R4.reuse, R22, R40 ;  /* 0x000000160428723c */ /* 0x040fe20000001828 */
[----:B------:R-:W3:Y:S05]  /*7e70*/  LDSM.16.MT88.4 R20, [R220+0x14800] ;  /* 0x01480000dc14783b */ /* 0x000eea0000004200 */
        /* <DEDUP_REMOVED lines=14> */
[----:B------:R-:W-:Y:S05]  /*7f60*/  LDSM.16.MT88.4 R28, [R222+0x11000] ;  /* 0x01100000de1c783b */ /* 0x000fea0000004200 */
[C---:B------:R-:W-:Y:S06]  /*7f70*/  HMMA.16816.F32 R92, R4.reuse, R20, R92 ;  /* 0x00000014045c723c */ /* 0x040fec000000185c */
[C---:B------:R-:W-:Y:S01]  /*7f80*/  HMMA.16816.F32 R96, R4.reuse, R22, R96 ;  /* 0x000000160460723c */ /* 0x040fe20000001860 */
[----:B------:R-:W3:Y:S05]  /*7f90*/  LDSM.16.MT88.4 R20, [R224+0x11000] ;  /* 0x01100000e014783b */ /* 0x000eea0000004200 */
[C---:B-----5:R-:W-:Y:S06]  /*7fa0*/  HMMA.16816.F32 R124, R4.reuse, R24, R124 ;  /* 0x00000018047c723c */ /* 0x060fec000000187c */
[----:B------:R-:W-:Y:S01]  /*7fb0*/  HMMA.16816.F32 R128, R4, R26, R128 ;  /* 0x0000001a0480723c */ /* 0x000fe20000001880 */
[----:B------:R-:W-:Y:S06]  /*7fc0*/  LDSM.16.MT88.4 R24, [R222+0x13000] ;  /* 0x01300000de18783b */ /* 0x000fec0000004200 */
[----:B------:R-:W-:Y:S01]  /*7fd0*/  F2FP.F16.F32.PACK_AB R4, R186, R185 ;  /* 0x000000b9ba04723e */ /* 0x000fe200000000ff */
[----:B------:R-:W-:Y:S01]  /*7fe0*/  FADD.FTZ R185, R185, R175 ;  /* 0x000000afb9b97221 */ /* 0x000fe20000010000 */
[----:B------:R-:W-:-:S02]  /*7ff0*/  F2FP.F16.F32.PACK_AB R6, R188, R187 ;  /* 0x000000bbbc06723e */ /* 0x000fc400000000ff */
[----:B------:R-:W-:Y:S01]  /*8000*/  F2FP.F16.F32.PACK_AB R5, R190, R189 ;  /* 0x000000bdbe05723e */ /* 0x000fe200000000ff */
[----:B------:R-:W-:Y:S01]  /*8010*/  FADD.FTZ R185, R186, R185 ;  /* 0x000000b9bab97221 */ /* 0x000fe20000010000 */
[----:B------:R-:W-:Y:S01]  /*8020*/  F2FP.F16.F32.PACK_AB R7, R195, R191 ;  /* 0x000000bfc307723e */ /* 0x000fe200000000ff */
[----:B------:R-:W-:Y:S02]  /*8030*/  FADD.FTZ R190, R190, R169 ;  /* 0x000000a9bebe7221 */ /* 0x000fe40000010000 */
[----:B------:R-:W-:Y:S02]  /*8040*/  FADD.FTZ R185, R187, R185 ;  /* 0x000000b9bbb97221 */ /* 0x000fe40000010000 */
[----:B------:R-:W-:Y:S02]  /*8050*/  FADD.FTZ R190, R191, R190 ;  /* 0x000000bebfbe7221 */ /* 0x000fe40000010000 */
[----:B-1----:R-:W-:Y:S01]  /*8060*/  HMMA.16816.F32 R144, R4, R16, R144 ;  /* 0x000000100490723c */ /* 0x002fe20000001890 */
[----:B------:R-:W-:Y:S01]  /*8070*/  FADD.FTZ R188, R188, R185 ;  /* 0x000000b9bcbc7221 */ /* 0x000fe20000010000 */
[----:B------:R-:W-:-:S03]  /*8080*/  FADD.FTZ R190, R195, R190 ;  /* 0x000000bec3be7221 */ /* 0x000fc60000010000 */
[----:B------:R-:W-:Y:S01]  /*8090*/  FADD.FTZ R188, R198, R188 ;  /* 0x000000bcc6bc7221 */ /* 0x000fe20000010000 */
[----:B------:R-:W-:Y:S01]  /*80a0*/  HMMA.16816.F32 R140, R4, R18, R140 ;  /* 0x00000012048c723c */ /* 0x000fe2000000188c */
[----:B------:R-:W1:Y:S01]  /*80b0*/  LDSM.16.MT88.4 R16, [R224+0x15000] ;  /* 0x01500000e010783b */ /* 0x000e620000004200 */
[----:B------:R-:W-:Y:S01]  /*80c0*/  FADD.FTZ R190, R201, R190 ;  /* 0x000000bec9be7221 */ /* 0x000fe20000010000 */
[----:B------:R-:W-:-:S03]  /*80d0*/  FADD.FTZ R188, R197, R188 ;  /* 0x000000bcc5bc7221 */ /* 0x000fc60000010000 */
[----:B--2---:R-:W-:Y:S01]  /*80e0*/  HMMA.16816.F32 R136, R4, R12, R136 ;  /* 0x0000000c0488723c */ /* 0x004fe20000001888 */
[----:B------:R-:W-:Y:S01]  /*80f0*/  FADD.FTZ R190, R196, R190 ;  /* 0x000000bec4be7221 */ /* 0x000fe20000010000 */
[----:B------:R-:W-:-:S03]  /*8100*/  FADD.FTZ R188, R199, R188 ;  /* 0x000000bcc7bc7221 */ /* 0x000fc60000010000 */
[----:B------:R-:W-:Y:S01]  /*8110*/  FADD.FTZ R190, R194, R190 ;  /* 0x000000bec2be7221 */ /* 0x000fe20000010000 */
        /* <DEDUP_REMOVED lines=19> */
[----:B------:R-:W5:Y:S05]  /*8250*/  LDSM.16.MT88.4 R28, [R220+0x13000] ;  /* 0x01300000dc1c783b */ /* 0x000f6a0000004200 */
[C---:B------:R-:W-:Y:S06]  /*8260*/  HMMA.16816.F32 R44, R4.reuse, R24, R44 ;  /* 0x00000018042c723c */ /* 0x040fec000000182c */
[C---:B------:R-:W-:Y:S01]  /*8270*/  HMMA.16816.F32 R48, R4.reuse, R26, R48 ;  /* 0x0000001a0430723c */ /* 0x040fe20000001830 */
[----:B------:R-:W5:Y:S05]  /*8280*/  LDSM.16.MT88.4 R24, [R220+0x15000] ;  /* 0x01500000dc18783b */ /* 0x000f6a0000004200 */
        /* <DEDUP_REMOVED lines=15> */
[C---:B------:R-:W-:Y:S06]  /*8380*/  HMMA.16816.F32 R92, R4.reuse, R24, R92 ;  /* 0x00000018045c723c */ /* 0x040fec000000185c */
[C---:B------:R-:W-:Y:S01]  /*8390*/  HMMA.16816.F32 R96, R4.reuse, R26, R96 ;  /* 0x0000001a0460723c */ /* 0x040fe20000001860 */
[----:B------:R-:W5:Y:S05]  /*83a0*/  LDSM.16.MT88.4 R24, [R220+0x11800] ;  /* 0x01180000dc18783b */ /* 0x000f6a0000004200 */
[C---:B---3--:R-:W-:Y:S06]  /*83b0*/  HMMA.16816.F32 R100, R4.reuse, R20, R100 ;  /* 0x000000140464723c */ /* 0x048fec0000001864 */
[----:B------:R-:W-:Y:S01]  /*83c0*/  HMMA.16816.F32 R104, R4, R22, R104 ;  /* 0x000000160468723c */ /* 0x000fe20000001868 */
[----:B------:R-:W3:Y:S06]  /*83d0*/  LDSM.16.MT88.4 R20, [R221+0x13800] ;  /* 0x01380000dd14783b */ /* 0x000eec0000004200 */
[----:B------:R-:W-:-:S02]  /*83e0*/  F2FP.F16.F32.PACK_AB R4, R197, R198 ;  /* 0x000000c6c504723e */ /* 0x000fc400000000ff */
[C---:B------:R-:W-:Y:S01]  /*83f0*/  F2FP.F16.F32.PACK_AB R6, R247.reuse, R199 ;  /* 0x000000c7f706723e */ /* 0x040fe200000000ff */
[----:B------:R-:W-:Y:S01]  /*8400*/  FADD.FTZ R247, R247, R188 ;  /* 0x000000bcf7f77221 */ /* 0x000fe20000010000 */
[----:B------:R-:W-:Y:S02]  /*8410*/  F2FP.F16.F32.PACK_AB R5, R196, R201 ;  /* 0x000000c9c405723e */ /* 0x000fe400000000ff */
[C---:B------:R-:W-:Y:S01]  /*8420*/  F2FP.F16.F32.PACK_AB R7, R246.reuse, R194 ;  /* 0x000000c2f607723e */ /* 0x040fe200000000ff */
[----:B------:R-:W-:-:S06]  /*8430*/  FADD.FTZ R246, R246, R190 ;  /* 0x000000bef6f67221 */ /* 0x000fcc0000010000 */
        /* <DEDUP_REMOVED lines=28> */
[C---:B------:R-:W-:Y:S06]  /*8600*/  HMMA.16816.F32 R156, R4.reuse, R34, R156 ;  /* 0x00000022049c723c */ /* 0x040fec000000189c */
[C---:B-----5:R-:W-:Y:S06]  /*8610*/  HMMA.16816.F32 R76, R4.reuse, R28, R76 ;  /* 0x0000001c044c723c */ /* 0x060fec000000184c */
[C---:B------:R-:W-:Y:S06]  /*8620*/  HMMA.16816.F32 R80, R4.reuse, R30, R80 ;  /* 0x0000001e0450723c */ /* 0x040fec0000001850 */
[C---:B------:R-:W-:Y:S06]  /*8630*/  HMMA.16816.F32 R84, R4.reuse, R24, R84 ;  /* 0x000000180454723c */ /* 0x040fec0000001854 */
[C---:B------:R-:W-:Y:S06]  /*8640*/  HMMA.16816.F32 R88, R4.reuse, R26, R88 ;  /* 0x0000001a0458723c */ /* 0x040fec0000001858 */
[C---:B---3--:R-:W-:Y:S06]  /*8650*/  HMMA.16816.F32 R100, R4.reuse, R20, R100 ;  /* 0x000000140464723c */ /* 0x048fec0000001864 */
[C---:B------:R-:W-:Y:S06]  /*8660*/  HMMA.16816.F32 R104, R4.reuse, R22, R104 ;  /* 0x000000160468723c */ /* 0x040fec0000001868 */
[C---:B-1----:R-:W-:Y:S06]  /*8670*/  HMMA.16816.F32 R108, R4.reuse, R16, R108 ;  /* 0x00000010046c723c */ /* 0x042fec000000186c */
[C---:B------:R-:W-:Y:S06]  /*8680*/  HMMA.16816.F32 R112, R4.reuse, R18, R112 ;  /* 0x000000120470723c */ /* 0x040fec0000001870 */
[C---:B--2---:R-:W-:Y:S06]  /*8690*/  HMMA.16816.F32 R116, R4.reuse, R12, R116 ;  /* 0x0000000c0474723c */ /* 0x044fec0000001874 */
[C---:B------:R-:W-:Y:S06]  /*86a0*/  HMMA.16816.F32 R120, R4.reuse, R14, R120 ;  /* 0x0000000e0478723c */ /* 0x040fec0000001878 */
[C---:B----4-:R-:W-:Y:S06]  /*86b0*/  HMMA.16816.F32 R124, R4.reuse, R8, R124 ;  /* 0x00000008047c723c */ /* 0x050fec000000187c */
[----:B------:R-:W-:Y:S01]  /*86c0*/  HMMA.16816.F32 R128, R4, R10, R128 ;  /* 0x0000000a0480723c */ /* 0x000fe20000001880 */
[----:B------:R-:W-:-:S08]  /*86d0*/  NOP ;  /* 0x0000000000007918 */ /* 0x000fd00000000000 */
[----:B------:R-:W-:-:S15]  /*86e0*/  @!P6 BRA `(.L_x_2358) ;  /* 0x000000500018e947 */ /* 0x000fde0003800000 */
[----:B------:R-:W-:Y:S01]  /*86f0*/  PLOP3.LUT P0, PT, PT, PT, UP6, 0x40, 0x0 ;  /* 0x000000000000781c */ /* 0x000fe20003f0e868 */
[----:B------:R-:W-:-:S04]  /*8700*/  DEPBAR.LE SB0, 0x0 ;  /* 0x000080000000791a */ /* 0x000fc80000000000 */
[----:B------:R-:W-:Y:S01]  /*8710*/  UIADD3 UR14, UR18, -0x2, URZ ;  /* 0xfffffffe120e7890 */ /* 0x000fe2000fffe03f */
[----:B------:R-:W-:Y:S07]  /*8720*/  BAR.SYNC.DEFER_BLOCKING 0x0 ;  /* 0x0000000000007b1d */ /* 0x000fee0000010000 */
[----:B------:R-:W-:Y:S05]  /*8730*/  @P0 BRA `(.L_x_2359) ;  /* 0x00000004002c0947 */ /* 0x000fea0003800000 */
[----:B------:R-:W-:Y:S01]  /*8740*/  ULDC UR18, c[0x0][0x380] ;  /* 0x0000e00000127ab9 */ /* 0x000fe20000000800 */
[----:B------:R-:W-:Y:S01]  /*8750*/  USHF.L.U32 UR19, UR14, 0x6, URZ ;  /* 0x000000060e137899 */ /* 0x000fe2000800063f */
[----:B------:R-:W-:Y:S01]  /*8760*/  IMAD.U32 R0, RZ, RZ, UR18 ;  /* 0x00000012ff007e24 */ /* 0x000fe2000f8e00ff */
[----:B------:R-:W-:Y:S02]  /*8770*/  UMOV UR36, URZ ;  /* 0x0000003f00247c82 */ /* 0x000fe40008000000 */
[----:B------:R-:W-:Y:S02]  /*8780*/  UIADD3 UR34, UR19, 0x40, URZ ;  /* 0x0000004013227890 */ /* 0x000fe4000fffe03f */
[----:B------:R-:W-:-:S04]  /*8790*/  IABS R0, R0 ;  /* 0x0000000000007213 */ /* 0x000fc80000000000 */
[----:B------:R-:W-:Y:S02]  /*87a0*/  R2UR UR4, R0 ;  /* 0x00000000000472ca */ /* 0x000fe400000e0000 */
[----:B------:R-:W-:Y:S01]  /*87b0*/  MOV R2, UR34 ;  /* 0x0000002200027c02 */ /* 0x000fe20008000f00 */
[----:B------:R-:W-:-:S03]  /*87c0*/  ULOP3.LUT UR34, UR34, UR18, URZ, 0x3c, !UPT ;  /* 0x0000001222227292 */ /* 0x000fc6000f8e3c3f */
[----:B------:R-:W-:-:S04]  /*87d0*/  IABS R2, R2 ;  /* 0x0000000200027213 */ /* 0x000fc80000000000 */
[----:B------:R-:W-:-:S03]  /*87e0*/  R2UR UR32, R2 ;  /* 0x00000000022072ca */ /* 0x000fc600000e0000 */
[----:B------:R-:W1:Y:S08]  /*87f0*/  I2F.RP R0, UR4 ;  /* 0x0000000400007d06 */ /* 0x000e700008209400 */
[----:B-1----:R-:W1:Y:S02]  /*8800*/  MUFU.RCP R0, R0 ;  /* 0x0000000000007308 */ /* 0x002e640000001000 */
[----:B-1----:R-:W-:-:S06]  /*8810*/  VIADD R0, R0, 0xffffffe ;  /* 0x0ffffffe00007836 */ /* 0x002fcc0000000000 */
[----:B------:R-:W1:Y:S02]  /*8820*/  F2I.FTZ.U32.TRUNC.NTZ R0, R0 ;  /* 0x0000000000007305 */ /* 0x000e64000021f000 */
[----:B-1----:R-:W-:Y:S01]  /*8830*/  R2UR UR37, R0 ;  /* 0x00000000002572ca */ /* 0x002fe200000e0000 */
[----:B------:R-:W-:Y:S01]  /*8840*/  IMAD.U32 R0, RZ, RZ, UR19 ;  /* 0x00000013ff007e24 */ /* 0x000fe2000f8e00ff */
[----:B------:R-:W-:-:S04]  /*8850*/  ULOP3.LUT UR19, UR19, UR18, URZ, 0x3c, !UPT ;  /* 0x0000001213137292 */ /* 0x000fc8000f8e3c3f */
[----:B------:R-:W-:Y:S01]  /*8860*/  IABS R0, R0 ;  /* 0x0000000000007213 */ /* 0x000fe20000000000 */
[----:B------:R-:W-:-:S03]  /*8870*/  UISETP.GE.AND UP0, UPT, UR19, URZ, UPT ;  /* 0x0000003f1300728c */ /* 0x000fc6000bf06270 */
[----:B------:R-:W-:-:S03]  /*8880*/  R2UR UR24, R0 ;  /* 0x00000000001872ca */ /* 0x000fc600000e0000 */
[----:B------:R-:W-:-:S04]  /*8890*/  UIADD3 UR21, URZ, -UR37, URZ ;  /* 0x800000253f157290 */ /* 0x000fc8000fffe03f */
[----:B------:R-:W-:-:S04]  /*88a0*/  UIMAD UR21, UR21, UR4, URZ ;  /* 0x00000004151572a4 */ /* 0x000fc8000f8e023f */
[----:B------:R-:W-:-:S04]  /*88b0*/  UIMAD.WIDE.U32 UR36, UR37, UR21, UR36 ;  /* 0x00000015252472a5 */ /* 0x000fc8000f8e0024 */
[----:B------:R-:W-:Y:S02]  /*88c0*/  UIMAD.WIDE.U32 UR38, UR37, UR32, URZ ;  /* 0x00000020252672a5 */ /* 0x000fe4000f8e003f */
[----:B------:R-:W-:-:S05]  /*88d0*/  UIMAD.WIDE.U32 UR36, UR37, UR24, URZ ;  /* 0x00000018252472a5 */ /* 0x000fca000f8e003f */
[----:B------:R-:W-:Y:S02]  /*88e0*/  UMOV UR35, UR39 ;  /* 0x0000002700237c82 */ /* 0x000fe40008000000 */
[----:B------:R-:W-:Y:S01]  /*88f0*/  UMOV UR33, UR37 ;  /* 0x0000002500217c82 */ /* 0x000fe20008000000 */
[----:B------:R-:W-:Y:S02]  /*8900*/  UIADD3 UR31, -UR35, URZ, URZ ;  /* 0x0000003f231f7290 */ /* 0x000fe4000fffe13f */
[----:B------:R-:W-:Y:S02]  /*8910*/  UIADD3 UR21, -UR33, URZ, URZ ;  /* 0x0000003f21157290 */ /* 0x000fe4000fffe13f */
[----:B------:R-:W-:Y:S02]  /*8920*/  UIMAD UR31, UR4, UR31, UR32 ;  /* 0x0000001f041f72a4 */ /* 0x000fe4000f8e0220 */
[----:B------:R-:W-:Y:S02]  /*8930*/  UIMAD UR21, UR4, UR21, UR24 ;  /* 0x00000015041572a4 */ /* 0x000fe4000f8e0218 */
[----:B------:R-:W-:-:S02]  /*8940*/  UISETP.GT.U32.AND UP2, UPT, UR4, UR31, UPT ;  /* 0x0000001f0400728c */ /* 0x000fc4000bf44070 */
[----:B------:R-:W-:-:S09]  /*8950*/  UISETP.GT.U32.AND UP1, UPT, UR4, UR21, UPT ;  /* 0x000000150400728c */ /* 0x000fd2000bf24070 */
[----:B------:R-:W-:Y:S02]  /*8960*/  @!UP2 UIADD3 UR31, UR31, -UR4, URZ ;  /* 0x800000041f1fa290 */ /* 0x000fe4000fffe03f */
[----:B------:R-:W-:Y:S02]  /*8970*/  @!UP1 UIADD3 UR21, UR21, -UR4, URZ ;  /* 0x8000000415159290 */ /* 0x000fe4000fffe03f */
[----:B------:R-:W-:Y:S02]  /*8980*/  UISETP.GE.U32.AND UP4, UPT, UR31, UR4, UPT ;  /* 0x000000041f00728c */ /* 0x000fe4000bf86070 */
[----:B------:R-:W-:Y:S02]  /*8990*/  UISETP.GE.U32.AND UP3, UPT, UR21, UR4, UPT ;  /* 0x000000041500728c */ /* 0x000fe4000bf66070 */
[----:B------:R-:W-:Y:S02]  /*89a0*/  @!UP1 UIADD3 UR33, UR33, 0x1, URZ ;  /* 0x0000000121219890 */ /* 0x000fe4000fffe03f */
[----:B------:R-:W-:-:S02]  /*89b0*/  UISETP.GE.AND UP1, UPT, UR34, URZ, UPT ;  /* 0x0000003f2200728c */ /* 0x000fc4000bf26270 */
[----:B------:R-:W-:Y:S02]  /*89c0*/  @!UP2 UIADD3 UR35, UR35, 0x1, URZ ;  /* 0x000000012323a890 */ /* 0x000fe4000fffe03f */
[----:B------:R-:W-:Y:S02]  /*89d0*/  UISETP.NE.AND UP2, UPT, UR18, URZ, UPT ;  /* 0x0000003f1200728c */ /* 0x000fe4000bf45270 */
[----:B------:R-:W-:Y:S02]  /*89e0*/  @UP4 UIADD3 UR35, UR35, 0x1, URZ ;  /* 0x0000000123234890 */ /* 0x000fe4000fffe03f */
[----:B------:R-:W-:Y:S02]  /*89f0*/  @UP3 UIADD3 UR33, UR33, 0x1, URZ ;  /* 0x0000000121213890 */ /* 0x000fe4000fffe03f */
[----:B------:R-:W-:Y:S02]  /*8a00*/  ULOP3.LUT UR4, URZ, UR18, URZ, 0x33, !UPT ;  /* 0x000000123f047292 */ /* 0x000fe4000f8e333f */
[----:B------:R-:W-:-:S02]  /*8a10*/  @!UP1 UIADD3 UR35, -UR35, URZ, URZ ;  /* 0x0000003f23239290 */ /* 0x000fc4000fffe13f */
[----:B------:R-:W-:Y:S02]  /*8a20*/  @!UP0 UIADD3 UR33, -UR33, URZ, URZ ;  /* 0x0000003f21218290 */ /* 0x000fe4000fffe13f */
[----:B------:R-:W-:Y:S02]  /*8a30*/  USEL UR35, UR4, UR35, !UP2 ;  /* 0x0000002304237287 */ /* 0x000fe4000d000000 */
[----:B------:R-:W-:Y:S02]  /*8a40*/  USEL UR4, UR4, UR33, !UP2 ;  /* 0x0000002104047287 */ /* 0x000fe4000d000000 */
[----:B------:R-:W-:Y:S02]  /*8a50*/  UIMAD.WIDE UR32, UR35, 0x4, UR22 ;  /* 0x00000004232078a5 */ /* 0x000fe4000f8e0216 */
[----:B------:R-:W-:-:S04]  /*8a60*/  UIMAD.WIDE UR36, UR4, 0x4, UR22 ;  /* 0x00000004042478a5 */ /* 0x000fc8000f8e0216 */
[----:B------:R-:W-:Y:S01]  /*8a70*/  IMAD.U32 R6, RZ, RZ, UR32 ;  /* 0x00000020ff067e24 */ /* 0x000fe2000f8e00ff */
[----:B------:R-:W-:Y:S01]  /*8a80*/  MOV R7, UR33 ;  /* 0x0000002100077c02 */ /* 0x000fe20008000f00 */
[----:B------:R-:W-:Y:S02]  /*8a90*/  IMAD.U32 R4, RZ, RZ, UR36 ;  /* 0x00000024ff047e24 */ /* 0x000fe4000f8e00ff */
[----:B------:R-:W-:Y:S02]  /*8aa0*/  IMAD.U32 R5, RZ, RZ, UR37 ;  /* 0x00000025ff057e24 */ /* 0x000fe4000f8e00ff */
[----:B------:R-:W2:Y:S04]  /*8ab0*/  LDG.E R0, desc[UR26][R6.64] ;  /* 0x0000001a06007981 */ /* 0x000ea8000c1e1900 */
[----:B------:R1:W2:Y:S01]  /*8ac0*/  LDG.E R2, desc[UR26][R4.64] ;  /* 0x0000001a04027981 */ /* 0x0002a2000c1e1900 */
[----:B------:R-:W-:-:S04]  /*8ad0*/  UIADD3 UR4, UR35, -UR4, URZ ;  /* 0x8000000423047290 */ /* 0x000fc8000fffe03f */
[----:B------:R-:W-:-:S04]  /*8ae0*/  UIMAD UR18, UR4, UR18, -0x40 ;  /* 0xffffffc0041274a4 */ /* 0x000fc8000f8e0212 */
[----:B------:R-:W-:Y:S02]  /*8af0*/  USHF.R.S32.HI UR4, URZ, 0x1f, UR18 ;  /* 0x0000001f3f047899 */ /* 0x000fe40008011412 */
[----:B------:R-:W-:Y:S02]  /*8b00*/  UIMAD.WIDE.U32 UR32, UR18, UR6, URZ ;  /* 0x00000006122072a5 */ /* 0x000fe4000f8e003f */
[----:B------:R-:W-:-:S04]  /*8b10*/  UIMAD UR4, UR4, UR6, URZ ;  /* 0x00000006040472a4 */ /* 0x000fc8000f8e023f */
[----:B------:R-:W-:-:S03]  /*8b20*/  UIMAD UR4, UR18, UR7, UR4 ;  /* 0x00000007120472a4 */ /* 0x000fc6000f8e0204 */
[----:B------:R-:W-:Y:S01]  /*8b30*/  ULDC.64 UR18, c[0x0][0x238] ;  /* 0x00008e0000127ab9 */ /* 0x000fe20000000a00 */
[----:B------:R-:W-:Y:S01]  /*8b40*/  UIADD3 UR4, UR33, UR4, URZ ;  /* 0x0000000421047290 */ /* 0x000fe2000fffe03f */
[----:B-1----:R-:W-:Y:S01]  /*8b50*/  MOV R5, UR33 ;  /* 0x0000002100057c02 */ /* 0x002fe20008000f00 */
[----:B------:R-:W-:-:S04]  /*8b60*/  IMAD.U32 R4, RZ, RZ, UR32 ;  /* 0x00000020ff047e24 */ /* 0x000fc8000f8e00ff */
[----:B------:R-:W-:Y:S01]  /*8b70*/  IMAD.U32 R5, RZ, RZ, UR4 ;  /* 0x00000004ff057e24 */ /* 0x000fe2000f8e00ff */
[----:B--2---:R-:W-:-:S04]  /*8b80*/  IADD3 R2, -R0, R2, RZ ;  /* 0x0000000200027210 */ /* 0x004fc80007ffe1ff */
[----:B------:R-:W-:Y:S01]  /*8b90*/  SHF.R.S32.HI R0, RZ, 0x1f, R2 ;  /* 0x0000001fff007819 */ /* 0x000fe20000011402 */
[----:B------:R-:W-:-:S04]  /*8ba0*/  IMAD.WIDE.U32 R4, R2, UR18, R4 ;  /* 0x0000001202047c25 */ /* 0x000fc8000f8e0004 */
[----:B------:R-:W-:-:S04]  /*8bb0*/  IMAD R0, R0, UR18, RZ ;  /* 0x0000001200007c24 */ /* 0x000fc8000f8e02ff */
[----:B------:R-:W-:-:S05]  /*8bc0*/  IMAD R0, R2, UR19, R0 ;  /* 0x0000001302007c24 */ /* 0x000fca000f8e0200 */
[----:B------:R-:W-:Y:S01]  /*8bd0*/  IADD3 R0, R5, R0, RZ ;  /* 0x0000000005007210 */ /* 0x000fe20007ffe0ff */
[----:B------:R-:W-:Y:S06]  /*8be0*/  BRA `(.L_x_2360) ;  /* 0x0000000000107947 */ /* 0x000fec0003800000 */
.L_x_2359:
[----:B------:R-:W-:-:S04]  /*8bf0*/  ULEA UR4, -UR6, URZ, 0x6 ;  /* 0x0000003f06047291 */ /* 0x000fc8000f8e313f */
[----:B------:R-:W-:Y:S02]  /*8c00*/  USHF.R.S32.HI UR7, URZ, 0x1f, UR4 ;  /* 0x0000001f3f077899 */ /* 0x000fe40008011404 */
[----:B------:R-:W-:-:S04]  /*8c10*/  MOV R4, UR4 ;  /* 0x0000000400047c02 */ /* 0x000fc80008000f00 */
[----:B------:R-:W-:-:S07]  /*8c20*/  MOV R0, UR7 ;  /* 0x0000000700007c02 */ /* 0x000fce0008000f00 */
.L_x_2360:
[----:B------:R-:W-:Y:S01]  /*8c30*/  ULDC UR4, c[0x0][0x2d0] ;  /* 0x0000b40000047ab9 */ /* 0x000fe20000000800 */
[----:B------:R-:W-:Y:S01]  /*8c40*/  LEA R202, P5, R4, R166, 0x1 ;  /* 0x000000a604ca7211 */ /* 0x000fe200078a08ff */
[----:B------:R-:W-:Y:S01]  /*8c50*/  UISETP.GT.AND UP0, UPT, UR14, UR12, UPT ;  /* 0x0000000c0e00728c */ /* 0x000fe2000bf04270 */
[----:B------:R-:W-:Y:S02]  /*8c60*/  ISETP.GE.AND P4, PT, R233, UR4, PT ;  /* 0x00000004e9007c0c */ /* 0x000fe4000bf86270 */
[----:B------:R-:W-:Y:S02]  /*8c70*/  ISETP.GE.AND P3, PT, R232, UR4, PT ;  /* 0x00000004e8007c0c */ /* 0x000fe4000bf66270 */
[----:B------:R-:W-:Y:S02]  /*8c80*/  ISETP.GE.AND P2, PT, R231, UR4, PT ;  /* 0x00000004e7007c0c */ /* 0x000fe4000bf46270 */
[----:B------:R-:W-:Y:S02]  /*8c90*/  LEA.HI.X R203, R4, R167, R0, 0x1, P5 ;  /* 0x000000a704cb7211 */ /* 0x000fe400028f0c00 */
[----:B------:R-:W-:-:S05]  /*8ca0*/  ISETP.GE.AND P5, PT, R236, UR4, PT ;  /* 0x00000004ec007c0c */ /* 0x000fca000bfa6270 */
[CC--:B------:R-:W-:Y:S02]  /*8cb0*/  @!P4 IADD3 R7, P0, R4.reuse, R170.reuse, RZ ;  /* 0x000000aa0407c210 */ /* 0x0c0fe40007f1e0ff */
[----:B------:R-:W-:-:S03]  /*8cc0*/  @!P3 IADD3 R6, P1, R4, R170, RZ ;  /* 0x000000aa0406b210 */ /* 0x000fc60007f3e0ff */
[C-C-:B------:R-:W-:Y:S01]  /*8cd0*/  @!P4 IMAD.X R5, R0.reuse, 0x1, R168.reuse, P0 ;  /* 0x000000010005c824 */ /* 0x140fe200000e06a8 */
[C---:B------:R-:W-:Y:S01]  /*8ce0*/  @!P4 LEA R26, P0, R7.reuse, UR8, 0x1 ;  /* 0x00000008071acc11 */ /* 0x040fe2000f8008ff */
[----:B------:R-:W-:Y:S01]  /*8cf0*/  @!P3 IMAD.X R2, R0, 0x1, R168, P1 ;  /* 0x000000010002b824 */ /* 0x000fe200008e06a8 */
[----:B------:R-:W-:Y:S01]  /*8d00*/  @!P3 LEA R16, P1, R6, UR8, 0x1 ;  /* 0x000000080610bc11 */ /* 0x000fe2000f8208ff */
[----:B------:R-:W-:Y:S01]  /*8d10*/  @P5 STS.128 [R234+0x10000], RZ ;  /* 0x010000ffea005388 */ /* 0x000fe20000000c00 */
[----:B------:R-:W-:Y:S02]  /*8d20*/  @!P4 LEA.HI.X R27, R7, UR9, R5, 0x1, P0 ;  /* 0x00000009071bcc11 */ /* 0x000fe400080f0c05 */
[----:B------:R-:W-:Y:S01]  /*8d30*/  @!P2 IADD3 R5, P0, R4, R170, RZ ;  /* 0x000000aa0405a210 */ /* 0x000fe20007f1e0ff */
[----:B------:R-:W-:Y:S01]  /*8d40*/  @!PT LDS RZ, [RZ] ;  /* 0x00000000fffff984 */ /* 0x000fe20000000800 */
[----:B------:R-:W-:Y:S01]  /*8d50*/  @!PT LDS RZ, [RZ] ;  /* 0x00000000fffff984 */ /* 0x000fe20000000800 */
[----:B------:R-:W-:Y:S01]  /*8d60*/  @!PT LDS RZ, [RZ] ;  /* 0x00000000fffff984 */ /* 0x000fe20000000800 */
[----:B------:R-:W-:Y:S01]  /*8d70*/  @!P5 LDGSTS.E.BYPASS.LTC128B.128 [R234+0x10000], desc[UR26][R202.64] ;  /* 0x10000000caeadfae */ /* 0x000fe2000b901d5a */
[----:B------:R-:W-:Y:S02]  /*8d80*/  @!P3 LEA.HI.X R17, R6, UR9, R2, 0x1, P1 ;  /* 0x000000090611bc11 */ /* 0x000fe400088f0c02 */
[----:B------:R-:W-:Y:S01]  /*8d90*/  IADD3 R2, P1, R4, UR30, RZ ;  /* 0x0000001e04027c10 */ /* 0x000fe2000ff3e0ff */
[C---:B------:R-:W-:Y:S01]  /*8da0*/  @!P2 IMAD.X R4, R0.reuse, 0x1, R168, P0 ;  /* 0x000000010004a824 */ /* 0x040fe200000e06a8 */
[----:B------:R-:W-:Y:S01]  /*8db0*/  @!P2 LEA R14, P0, R5, UR8, 0x1 ;  /* 0x00000008050eac11 */ /* 0x000fe2000f8008ff */
[----:B------:R-:W-:Y:S01]  /*8dc0*/  @P4 STS.128 [R234+0x12000], RZ ;  /* 0x012000ffea004388 */ /* 0x000fe20000000c00 */
[----:B------:R-:W-:-:S02]  /*8dd0*/  IADD3.X R0, R0, UR29, RZ, P1, !PT ;  /* 0x0000001d00007c10 */ /* 0x000fc40008ffe4ff */
[----:B------:R-:W-:Y:S01]  /*8de0*/  @!P2 LEA.HI.X R15, R5, UR9, R4, 0x1, P0 ;  /* 0x00000009050fac11 */ /* 0x000fe200080f0c04 */
[----:B------:R-:W-:Y:S01]  /*8df0*/  @!PT LDS RZ, [RZ] ;  /* 0x00000000fffff984 */ /* 0x000fe20000000800 */
[----:B------:R-:W-:Y:S01]  /*8e00*/  @!PT LDS RZ, [RZ] ;  /* 0x00000000fffff984 */ /* 0x000fe20000000800 */
[----:B------:R-:W-:Y:S01]  /*8e10*/  @!PT LDS RZ, [RZ] ;  /* 0x00000000fffff984 */ /* 0x000fe20000000800 */
[----:B------:R-:W-:Y:S01]  /*8e20*/  @!P4 LDGSTS.E.BYPASS.LTC128B.128 [R234+0x12000], desc[UR26][R26.64+0x80] ;  /* 0x120000801aeacfae */ /* 0x000fe2000b901d5a */
[CC--:B------:R-:W-:Y:S02]  /*8e30*/  @!P4 IADD3 R7, P1, R2.reuse, R170.reuse, RZ ;  /* 0x000000aa0207c210 */ /* 0x0c0fe40007f3e0ff */
[C---:B------:R-:W-:Y:S01]  /*8e40*/  @!P3 IADD3 R5, P0, R2.reuse, R170, RZ ;  /* 0x000000aa0205b210 */ /* 0x040fe20007f1e0ff */
[----:B------:R-:W-:Y:S01]  /*8e50*/  @P3 STS.128 [R234+0x14000], RZ ;  /* 0x014000ffea003388 */ /* 0x000fe20000000c00 */
[----:B------:R-:W-:Y:S01]  /*8e60*/  @!P5 LEA R24, P6, R2, R166, 0x1 ;  /* 0x000000a60218d211 */ /* 0x000fe200078c08ff */
[C-C-:B------:R-:W-:Y:S01]  /*8e70*/  @!P4 IMAD.X R6, R0.reuse, 0x1, R168.reuse, P1 ;  /* 0x000000010006c824 */ /* 0x140fe200008e06a8 */
[----:B------:R-:W-:Y:S01]  /*8e80*/  @!P4 LEA R22, P1, R7, UR8, 0x1 ;  /* 0x000000080716cc11 */ /* 0x000fe2000f8208ff */
[----:B------:R-:W-:Y:S01]  /*8e90*/  @!P3 IMAD.X R4, R0, 0x1, R168, P0 ;  /* 0x000000010004b824 */ /* 0x000fe200000e06a8 */
[----:B------:R-:W-:Y:S01]  /*8ea0*/  @!P3 LEA R12, P0, R5, UR8, 0x1 ;  /* 0x00000008050cbc11 */ /* 0x000fe2000f8008ff */
[----:B------:R-:W-:Y:S01]  /*8eb0*/  @!PT LDS RZ, [RZ] ;  /* 0x00000000fffff984 */ /* 0x000fe20000000800 */
[----:B------:R-:W-:Y:S01]  /*8ec0*/  @!PT LDS RZ, [RZ] ;  /* 0x00000000fffff984 */ /* 0x000fe20000000800 */
[----:B------:R-:W-:Y:S01]  /*8ed0*/  @!PT LDS RZ, [RZ] ;  /* 0x00000000fffff984 */ /* 0x000fe20000000800 */
[----:B------:R-:W-:Y:S01]  /*8ee0*/  @!P3 LDGSTS.E.BYPASS.LTC128B.128 [R234+0x14000], desc[UR26][R16.64+0x100] ;  /* 0x1400010010eabfae */ /* 0x000fe2000b901d5a */
[----:B------:R-:W-:-:S02]  /*8ef0*/  @!P4 LEA.HI.X R23, R7, UR9, R6, 0x1, P1 ;  /* 0x000000090717cc11 */ /* 0x000fc400088f0c06 */
[----:B------:R-:W-:Y:S01]  /*8f00*/  @!P3 LEA.HI.X R13, R5, UR9, R4, 0x1, P0 ;  /* 0x00000009050dbc11 */ /* 0x000fe200080f0c04 */
[----:B------:R-:W-:Y:S01]  /*8f10*/  @P2 STS.128 [R234+0x16000], RZ ;  /* 0x016000ffea002388 */ /* 0x000fe20000000c00 */
[C---:B------:R-:W-:Y:S02]  /*8f20*/  IADD3 R6, P1, R2.reuse, UR30, RZ ;  /* 0x0000001e02067c10 */ /* 0x040fe4000ff3e0ff */
[-C--:B------:R-:W-:Y:S01]  /*8f30*/  @!P2 IADD3 R4, P0, R2, R170.reuse, RZ ;  /* 0x000000aa0204a210 */ /* 0x080fe20007f1e0ff */
[----:B------:R-:W-:Y:S01]  /*8f40*/  @!PT LDS RZ, [RZ] ;  /* 0x00000000fffff984 */ /* 0x000fe20000000800 */
[----:B------:R-:W-:Y:S01]  /*8f50*/  @!PT LDS RZ, [RZ] ;  /* 0x00000000fffff984 */ /* 0x000fe20000000800 */
[----:B------:R-:W-:Y:S01]  /*8f60*/  @!PT LDS RZ, [RZ] ;  /* 0x00000000fffff984 */ /* 0x000fe20000000800 */
[----:B------:R-:W-:Y:S01]  /*8f70*/  @!P2 LDGSTS.E.BYPASS.LTC128B.128 [R234+0x16000], desc[UR26][R14.64+0x180] ;  /* 0x160001800eeaafae */ /* 0x000fe2000b901d5a */
[----:B------:R-:W-:Y:S02]  /*8f80*/  IADD3.X R5, R0, UR29, RZ, P1, !PT ;  /* 0x0000001d00057c10 */ /* 0x000fe40008ffe4ff */
[----:B------:R-:W-:Y:S01]  /*8f90*/  @!P5 LEA.HI.X R25, R2, R167, R0, 0x1, P6 ;  /* 0x000000a70219d211 */ /* 0x000fe200030f0c00 */
[----:B------:R-:W-:Y:S01]  /*8fa0*/  @!P2 IMAD.X R0, R0, 0x1, R168, P0 ;  /* 0x000000010000a824 */ /* 0x000fe200000e06a8 */
[----:B------:R-:W-:Y:S01]  /*8fb0*/  @!P2 LEA R10, P0, R4, UR8, 0x1 ;  /* 0x00000008040aac11 */ /* 0x000fe2000f8008ff */
[----:B------:R-:W-:Y:S01]  /*8fc0*/  @P5 STS.128 [R234+0x10800], RZ ;  /* 0x010800ffea005388 */ /* 0x000fe20000000c00 */
[----:B------:R-:W-:-:S02]  /*8fd0*/  @!P4 IADD3 R2, P1, R6, R170, RZ ;  /* 0x000000aa0602c210 */ /* 0x000fc40007f3e0ff */
[----:B------:R-:W-:Y:S01]  /*8fe0*/  @!P2 LEA.HI.X R11, R4, UR9, R0, 0x1, P0 ;  /* 0x00000009040bac11 */ /* 0x000fe200080f0c00 */
[----:B------:R-:W-:Y:S01]  /*8ff0*/  @!PT LDS RZ, [RZ] ;  /* 0x00000000fffff984 */ /* 0x000fe20000000800 */
[----:B------:R-:W-:Y:S01]  /*9000*/  @!PT LDS RZ, [RZ] ;  /* 0x00000000fffff984 */ /* 0x000fe20000000800 */
[----:B------:R-:W-:Y:S01]  /*9010*/  @!PT LDS RZ, [RZ] ;  /* 0x00000000fffff984 */ /* 0x000fe20000000800 */
[----:B------:R1:W-:Y:S01]  /*9020*/  @!P5 LDGSTS.E.BYPASS.LTC128B.128 [R234+0x10800], desc[UR26][R24.64] ;  /* 0x1080000018eadfae */ /* 0x0003e2000b901d5a */
[----:B------:R-:W-:Y:S01]  /*9030*/  @!P3 IADD3 R4, P0, R6, R170, RZ ;  /* 0x000000aa0604b210 */ /* 0x000fe20007f1e0ff */
[C---:B------:R-:W-:Y:S01]  /*9040*/  @!P4 IMAD.X R0, R5.reuse, 0x1, R168, P1 ;  /* 0x000000010500c824 */ /* 0x040fe200008e06a8 */
[----:B------:R-:W-:Y:S01]  /*9050*/  @!P4 LEA R18, P1, R2, UR8, 0x1 ;  /* 0x000000080212cc11 */ /* 0x000fe2000f8208ff */
[----:B------:R-:W-:Y:S01]  /*9060*/  @P4 STS.128 [R234+0x12800], RZ ;  /* 0x012800ffea004388 */ /* 0x000fe20000000c00 */
[----:B------:R-:W-:Y:S02]  /*9070*/  @!P5 LEA R20, P6, R6, R166, 0x1 ;  /* 0x000000a60614d211 */ /* 0x000fe400078c08ff */
[----:B------:R-:W-:Y:S01]  /*9080*/  @!P4 LEA.HI.X R19, R2, UR9, R0, 0x1, P1 ;  /* 0x000000090213cc11 */ /* 0x000fe200088f0c00 */
[----:B------:R-:W-:Y:S01]  /*9090*/  @!P3 IMAD.X R2, R5, 0x1, R168, P0 ;  /* 0x000000010502b824 */ /* 0x000fe200000e06a8 */
[----:B------:R-:W-:Y:S01]  /*90a0*/  @!P3 LEA R8, P0, R4, UR8, 0x1 ;  /* 0x000000080408bc11 */ /* 0x000fe2000f8008ff */
[----:B------:R-:W-:Y:S01]  /*90b0*/  @!PT LDS RZ, [RZ] ;  /* 0x00000000fffff984 */ /* 0x000fe20000000800 */
[----:B------:R-:W-:Y:S01]  /*90c0*/  @!PT LDS RZ, [RZ] ;  /* 0x00000000fffff984 */ /* 0x000fe20000000800 */
[----:B------:R-:W-:Y:S01]  /*90d0*/  @!PT LDS RZ, [RZ] ;  /* 0x00000000fffff984 */ /* 0x000fe20000000800 */
[----:B------:R-:W-:Y:S01]  /*90e0*/  @!P4 LDGSTS.E.BYPASS.LTC128B.128 [R234+0x12800], desc[UR26][R22.64+0x80] ;  /* 0x1280008016eacfae */ /* 0x000fe2000b901d5a */
[----:B------:R-:W-:-:S02]  /*90f0*/  @!P2 IADD3 R0, P1, R6, R170, RZ ;  /* 0x000000aa0600a210 */ /* 0x000fc40007f3e0ff */
[----:B------:R-:W-:Y:S01]  /*9100*/  @!P3 LEA.HI.X R9, R4, UR9, R2, 0x1, P0 ;  /* 0x000000090409bc11 */ /* 0x000fe200080f0c02 */
[----:B------:R-:W-:Y:S01]  /*9110*/  @P3 STS.128 [R234+0x14800], RZ ;  /* 0x014800ffea003388 */ /* 0x000fe20000000c00 */
[C---:B------:R-:W-:Y:S01]  /*9120*/  @!P5 LEA.HI.X R21, R6.reuse, R167, R5, 0x1, P6 ;  /* 0x000000a70615d211 */ /* 0x040fe200030f0c05 */
[C---:B------:R-:W-:Y:S01]  /*9130*/  @!P2 IMAD.X R2, R5.reuse, 0x1, R168, P1 ;  /* 0x000000010502a824 */ /* 0x040fe200008e06a8 */
[----:B------:R-:W-:Y:S01]  /*9140*/  IADD3 R6, P0, R6, UR30, RZ ;  /* 0x0000001e06067c10 */ /* 0x000fe2000ff1e0ff */
[----:B------:R-:W-:Y:S01]  /*9150*/  @!PT LDS RZ, [RZ] ;  /* 0x00000000fffff984 */ /* 0x000fe20000000800 */
[----:B------:R-:W-:Y:S01]  /*9160*/  @!PT LDS RZ, [RZ] ;  /* 0x00000000fffff984 */ /* 0x000fe20000000800 */
[----:B------:R-:W-:Y:S01]  /*9170*/  @!PT LDS RZ, [RZ] ;  /* 0x00000000fffff984 */ /* 0x000fe20000000800 */
[----:B------:R-:W-:Y:S01]  /*9180*/  @!P3 LDGSTS.E.BYPASS.LTC128B.128 [R234+0x14800], desc[UR26][R12.64+0x100] ;  /* 0x148001000ceabfae */ /* 0x000fe2000b901d5a */
[----:B------:R-:W-:Y:S02]  /*9190*/  @!P2 LEA R28, P1, R0, UR8, 0x1 ;  /* 0x00000008001cac11 */ /* 0x000fe4000f8208ff */
[----:B------:R-:W-:Y:S01]  /*91a0*/  IADD3.X R5, R5, UR29, RZ, P0, !PT ;  /* 0x0000001d05057c10 */ /* 0x000fe200087fe4ff */
[----:B------:R-:W-:Y:S01]  /*91b0*/  @P2 STS.128 [R234+0x16800], RZ ;  /* 0x016800ffea002388 */ /* 0x000fe20000000c00 */
[----:B------:R-:W-:-:S02]  /*91c0*/  @!P5 LEA R30, P0, R6, R166, 0x1 ;  /* 0x000000a6061ed211 */ /* 0x000fc400078008ff */
[----:B------:R-:W-:Y:S01]  /*91d0*/  @!P2 LEA.HI.X R29, R0, UR9, R2, 0x1, P1 ;  /* 0x00000009001dac11 */ /* 0x000fe200088f0c02 */
[----:B------:R-:W-:Y:S01]  /*91e0*/  @!PT LDS RZ, [RZ] ;  /* 0x00000000fffff984 */ /* 0x000fe20000000800 */
[----:B------:R-:W-:Y:S01]  /*91f0*/  @!PT LDS RZ, [RZ] ;  /* 0x00000000fffff984 */ /* 0x000fe20000000800 */
[----:B------:R-:W-:Y:S01]  /*9200*/  @!PT LDS RZ, [RZ] ;  /* 0x00000000fffff984 */ /* 0x000fe20000000800 */
[----:B------:R-:W-:Y:S01]  /*9210*/  @!P2 LDGSTS.E.BYPASS.LTC128B.128 [R234+0x16800], desc[UR26][R10.64+0x180] ;  /* 0x168001800aeaafae */ /* 0x000fe2000b901d5a */
[CC--:B------:R-:W-:Y:S02]  /*9220*/  @!P4 IADD3 R2, P6, R6.reuse, R170.reuse, RZ ;  /* 0x000000aa0602c210 */ /* 0x0c0fe40007fde0ff */
[CC--:B------:R-:W-:Y:S01]  /*9230*/  @!P3 IADD3 R0, P1, R6.reuse, R170.reuse, RZ ;  /* 0x000000aa0600b210 */ /* 0x0c0fe20007f3e0ff */
[----:B------:R-:W-:Y:S01]  /*9240*/  @P5 STS.128 [R234+0x11000], RZ ;  /* 0x011000ffea005388 */ /* 0x000fe20000000c00 */
[C---:B------:R-:W-:Y:S01]  /*9250*/  @!P5 LEA.HI.X R31, R6.reuse, R167, R5, 0x1, P0 ;  /* 0x000000a7061fd211 */ /* 0x040fe200000f0c05 */
[C-C-:B------:R-:W-:Y:S01]  /*9260*/  @!P4 IMAD.X R7, R5.reuse, 0x1, R168.reuse, P6 ;  /* 0x000000010507c824 */ /* 0x140fe200030e06a8 */
[----:B------:R-:W-:Y:S01]  /*9270*/  @!P2 IADD3 R6, P0, R6, R170, RZ ;  /* 0x000000aa0606a210 */ /* 0x000fe20007f1e0ff */
[----:B------:R-:W-:Y:S01]  /*9280*/  @!PT LDS RZ, [RZ] ;  /* 0x00000000fffff984 */ /* 0x000fe20000000800 */
[----:B------:R-:W-:Y:S01]  /*9290*/  @!PT LDS RZ, [RZ] ;  /* 0x00000000fffff984 */ /* 0x000fe20000000800 */
[----:B------:R-:W-:Y:S01]  /*92a0*/  @!PT LDS RZ, [RZ] ;  /* 0x00000000fffff984 */ /* 0x000fe20000000800 */
[----:B------:R-:W-:Y:S01]  /*92b0*/  @!P5 LDGSTS.E.BYPASS.LTC128B.128 [R234+0x11000], desc[UR26][R20.64] ;  /* 0x1100000014eadfae */ /* 0x000fe2000b901d5a */
[----:B------:R-:W-:Y:S01]  /*92c0*/  @!P4 LEA R32, P6, R2, UR8, 0x1 ;  /* 0x000000080220cc11 */ /* 0x000fe2000f8c08ff */
[C-C-:B------:R-:W-:Y:S01]  /*92d0*/  @!P3 IMAD.X R4, R5.reuse, 0x1, R168.reuse, P1 ;  /* 0x000000010504b824 */ /* 0x140fe200008e06a8 */
[----:B------:R-:W-:Y:S01]  /*92e0*/  @!P3 LEA R166, P1, R0, UR8, 0x1 ;  /* 0x0000000800a6bc11 */ /* 0x000fe2000f8208ff */
[----:B------:R-:W-:Y:S01]  /*92f0*/  @P4 STS.128 [R234+0x13000], RZ ;  /* 0x013000ffea004388 */ /* 0x000fe20000000c00 */
[----:B------:R-:W-:Y:S01]  /*9300*/  @!P2 IMAD.X R5, R5, 0x1, R168, P0 ;  /* 0x000000010505a824 */ /* 0x000fe200000e06a8 */
[----:B------:R-:W-:-:S02]  /*9310*/  @!P4 LEA.HI.X R33, R2, UR9, R7, 0x1, P6 ;  /* 0x000000090221cc11 */ /* 0x000fc4000b0f0c07 */
[----:B------:R-:W-:Y:S01]  /*9320*/  @!PT LDS RZ, [RZ] ;  /* 0x00000000fffff984 */ /* 0x000fe20000000800 */
[----:B------:R-:W-:Y:S01]  /*9330*/  @!PT LDS RZ, [RZ] ;  /* 0x00000000fffff984 */ /* 0x000fe20000000800 */
[----:B------:R-:W-:Y:S01]  /*9340*/  @!PT LDS RZ, [RZ] ;  /* 0x00000000fffff984 */ /* 0x000fe20000000800 */
[----:B------:R2:W-:Y:S01]  /*9350*/  @!P4 LDGSTS.E.BYPASS.LTC128B.128 [R234+0x13000], desc[UR26][R18.64+0x80] ;  /* 0x1300008012eacfae */ /* 0x0005e2000b901d5a */
[----:B------:R-:W-:Y:S02]  /*9360*/  @!P2 LEA R34, P0, R6, UR8, 0x1 ;  /* 0x000000080622ac11 */ /* 0x000fe4000f8008ff */
[----:B------:R-:W-:Y:S01]  /*9370*/  @!P3 LEA.HI.X R167, R0, UR9, R4, 0x1, P1 ;  /* 0x0000000900a7bc11 */ /* 0x000fe200088f0c04 */
[----:B------:R-:W-:Y:S01]  /*9380*/  @P3 STS.128 [R234+0x15000], RZ ;  /* 0x015000ffea003388 */ /* 0x000fe20000000c00 */
[----:B------:R-:W-:Y:S01]  /*9390*/  @!P2 LEA.HI.X R35, R6, UR9, R5, 0x1, P0 ;  /* 0x000000090623ac11 */ /* 0x000fe200080f0c05 */
[----:B------:R-:W-:Y:S02]  /*93a0*/  IMAD.U32 R0, RZ, RZ, UR14 ;  /* 0x0000000eff007e24 */ /* 0x000fe4000f8e00ff */
[----:B------:R-:W-:Y:S01]  /*93b0*/  @!PT LDS RZ, [RZ] ;  /* 0x00000000fffff984 */ /* 0x000fe20000000800 */
[----:B------:R-:W-:Y:S01]  /*93c0*/  @!PT LDS RZ, [RZ] ;  /* 0x00000000fffff984 */ /* 0x000fe20000000800 */
[----:B------:R-:W-:Y:S01]  /*93d0*/  @!PT LDS RZ, [RZ] ;  /* 0x00000000fffff984 */ /* 0x000fe20000000800 */
[----:B------:R3:W-:Y:S02]  /*93e0*/  @!P3 LDGSTS.E.BYPASS.LTC128B.128 [R234+0x15000], desc[UR26][R8.64+0x100] ;  /* 0x1500010008eabfae */ /* 0x0007e4000b901d5a */
[----:B------:R-:W-:-:S02]  /*93f0*/  IMAD R0, R0, 0x40, R241 ;  /* 0x0000004000007824 */ /* 0x000fc400078e02f1 */
[----:B------:R-:W-:Y:S03]  /*9400*/  @P2 STS.128 [R234+0x17000], RZ ;  /* 0x017000ffea002388 */ /* 0x000fe60000000c00 */
[C---:B------:R-:W-:Y:S01]  /*9410*/  ISETP.GE.AND P6, PT, R0.reuse, R239, PT ;  /* 0x000000ef0000720c */ /* 0x040fe20003fc6270 */
[----:B------:R-:W-:Y:S01]  /*9420*/  @!PT LDS RZ, [RZ] ;  /* 0x00000000fffff984 */ /* 0x000fe20000000800 */
[----:B------:R-:W-:Y:S01]  /*9430*/  @!PT LDS RZ, [RZ] ;  /* 0x00000000fffff984 */ /* 0x000fe20000000800 */
[----:B------:R-:W-:Y:S01]  /*9440*/  @!PT LDS RZ, [RZ] ;  /* 0x00000000fffff984 */ /* 0x000fe20000000800 */
[----:B------:R-:W-:Y:S03]  /*9450*/  @!P2 LDGSTS.E.BYPASS.LTC128B.128 [R234+0x17000], desc[UR26][R28.64+0x180] ;  /* 0x170001801ceaafae */ /* 0x000fe6000b901d5a */
[C---:B------:R-:W-:Y:S01]  /*9460*/  ISETP.LT.OR P6, PT, R0.reuse, R240, P6 ;  /* 0x000000f00000720c */ /* 0x040fe200037c1670 */
        /* <DEDUP_REMOVED lines=21> */
[----:B-1----:R-:W1:Y:S04]  /*95c0*/  LDSM.16.M88.4 R24, [R229+0x8800] ;  /* 0x00880000e518783b */ /* 0x002e680000000200 */
[----:B--2---:R-:W2:Y:S04]  /*95d0*/  LDSM.16.M88.4 R16, [R229+0x9000] ;  /* 0x00900000e510783b */ /* 0x004ea80000000200 */
[----:B---3--:R-:W-:Y:S01]  /*95e0*/  LDSM.16.M88.4 R8, [R229+0x9800] ;  /* 0x00980000e508783b */ /* 0x008fe20000000200 */
[----:B----4-:R-:W-:-:S03]  /*95f0*/  VIADD R166, R0, 0x1 ;  /* 0x0000000100a67836 */ /* 0x010fc60000000000 */
[----:B------:R-:W-:Y:S01]  /*9600*/  LDSM.16.M88.4 R4, [R228] ;  /* 0x00000000e404783b */ /* 0x000fe20000000200 */
[----:B------:R-:W-:-:S03]  /*9610*/  VIADD R167, R0, 0x8 ;  /* 0x0000000800a77836 */ /* 0x000fc60000000000 */
[----:B------:R-:W-:Y:S01]  /*9620*/  LDSM.16.M88.4 R172, [R219] ;  /* 0x00000000dbac783b */ /* 0x000fe20000000200 */
[C---:B------:R-:W-:Y:S02]  /*9630*/  ISETP.GE.AND P1, PT, R166.reuse, R239, PT ;  /* 0x000000efa600720c */ /* 0x040fe40003f26270 */
[C---:B------:R-:W-:Y:S01]  /*9640*/  ISETP.GE.AND P0, PT, R166.reuse, R235, PT ;  /* 0x000000eba600720c */ /* 0x040fe20003f06270 */
[----:B-----5:R-:W3:Y:S01]  /*9650*/  LDSM.16.M88.4 R32, [R229+0x8000] ;  /* 0x00800000e520783b */ /* 0x020ee20000000200 */
[C---:B------:R-:W-:Y:S02]  /*9660*/  ISETP.LT.OR P1, PT, R166.reuse, R240, P1 ;  /* 0x000000f0a600720c */ /* 0x040fe40000f21670 */
[----:B------:R-:W-:Y:S01]  /*9670*/  ISETP.LT.OR P0, PT, R166, R238, P0 ;  /* 0x000000eea600720c */ /* 0x000fe20000701670 */
[----:B------:R-:W4:Y:S01]  /*9680*/  LDSM.16.M88.4 R184, [R227] ;  /* 0x00000000e3b8783b */ /* 0x000f220000000200 */
[----:B------:R-:W-:-:S03]  /*9690*/  VIADD R166, R0, 0x9 ;  /* 0x0000000900a67836 */ /* 0x000fc60000000000 */
[----:B------:R-:W5:Y:S04]  /*96a0*/  LDSM.16.M88.4 R180, [R218] ;  /* 0x00000000dab4783b */ /* 0x000f680000000200 */
[----:B------:R-:W5:Y:S04]  /*96b0*/  LDSM.16.M88.4 R176, [R217] ;  /* 0x00000000d9b0783b */ /* 0x000f680000000200 */
[----:B------:R-:W-:Y:S01]  /*96c0*/  LDSM.16.M88.4 R196, [R223+0x8000] ;  /* 0x00800000dfc4783b */ /* 0x000fe20000000200 */
[C---:B-1----:R-:W-:Y:S03]  /*96d0*/  HMMA.16816.F32 R28, R188.reuse, R24, RZ ;  /* 0x00000018bc1c723c */ /* 0x042fe600000018ff */
[----:B------:R-:W-:Y:S04]  /*96e0*/  LDSM.16.M88.4 R192, [R223+0x9000] ;  /* 0x00900000dfc0783b */ /* 0x000fe80000000200 */
[----:B------:R-:W0:Y:S01]  /*96f0*/  LDGDEPBAR ;  /* 0x00000000000079af */ /* 0x000e220000000000 */
[C---:B------:R-:W-:Y:S06]  /*9700*/  HMMA.16816.F32 R24, R188.reuse, R26, RZ ;  /* 0x0000001abc18723c */ /* 0x040fec00000018ff */
[C---:B--2---:R-:W-:Y:S06]  /*9710*/  HMMA.16816.F32 R20, R188.reuse, R16, RZ ;  /* 0x00000010bc14723c */ /* 0x044fec00000018ff */
[C---:B------:R-:W-:Y:S06]  /*9720*/  HMMA.16816.F32 R16, R188.reuse, R18, RZ ;  /* 0x00000012bc10723c */ /* 0x040fec00000018ff */
[C---:B---3--:R-:W-:Y:S06]  /*9730*/  HMMA.16816.F32 R168, R188.reuse, R32, RZ ;  /* 0x00000020bca8723c */ /* 0x048fec00000018ff */
[C---:B------:R-:W-:Y:S06]  /*9740*/  HMMA.16816.F32 R32, R188.reuse, R34, RZ ;  /* 0x00000022bc20723c */ /* 0x040fec00000018ff */
[C---:B------:R-:W-:Y:S06]  /*9750*/  HMMA.16816.F32 R12, R188.reuse, R8, RZ ;  /* 0x00000008bc0c723c */ /* 0x040fec00000018ff */
[----:B------:R-:W-:Y:S01]  /*9760*/  HMMA.16816.F32 R188, R188, R10, RZ ;  /* 0x0000000abcbc723c */ /* 0x000fe200000018ff */
[----:B------:R-:W1:Y:S05]  /*9770*/  LDSM.16.M88.4 R8, [R226] ;  /* 0x00000000e208783b */ /* 0x000e6a0000000200 */
[C---:B------:R-:W-:Y:S06]  /*9780*/  HMMA.16816.F32 R28, R4.reuse, R172, R28 ;  /* 0x000000ac041c723c */ /* 0x040fec000000181c */
[C---:B------:R-:W-:Y:S01]  /*9790*/  HMMA.16816.F32 R24, R4.reuse, R174, R24 ;  /* 0x000000ae0418723c */ /* 0x040fe20000001818 */
[----:B------:R-:W2:Y:S05]  /*97a0*/  LDSM.16.M88.4 R172, [R223+0x8800] ;  /* 0x00880000dfac783b */ /* 0x000eaa0000000200 */
[C---:B----4-:R-:W-:Y:S06]  /*97b0*/  HMMA.16816.F32 R168, R4.reuse, R184, R168 ;  /* 0x000000b804a8723c */ /* 0x050fec00000018a8 */
[C---:B------:R-:W-:Y:S01]  /*97c0*/  HMMA.16816.F32 R32, R4.reuse, R186, R32 ;  /* 0x000000ba0420723c */ /* 0x040fe20000001820 */
[----:B------:R-:W-:Y:S05]  /*97d0*/  LDSM.16.M88.4 R184, [R225] ;  /* 0x00000000e1b8783b */ /* 0x000fea0000000200 */
[C---:B-----5:R-:W-:Y:S06]  /*97e0*/  HMMA.16816.F32 R20, R4.reuse, R180, R20 ;  /* 0x000000b40414723c */ /* 0x060fec0000001814 */
[C---:B------:R-:W-:Y:S01]  /*97f0*/  HMMA.16816.F32 R16, R4.reuse, R182, R16 ;  /* 0x000000b60410723c */ /* 0x040fe20000001810 */
[----:B------:R-:W3:Y:S05]  /*9800*/  LDSM.16.M88.4 R180, [R223+0x9800] ;  /* 0x00980000dfb4783b */ /* 0x000eea0000000200 */
[C---:B------:R-:W-:Y:S06]  /*9810*/  HMMA.16816.F32 R12, R4.reuse, R176, R12 ;  /* 0x000000b0040c723c */ /* 0x040fec000000180c */
[----:B------:R-:W-:Y:S01]  /*9820*/  HMMA.16816.F32 R188, R4, R178, R188 ;  /* 0x000000b204bc723c */ /* 0x000fe200000018bc */
[----:B------:R-:W4:Y:S04]  /*9830*/  LDSM.16.M88.4 R4, [R216] ;  /* 0x00000000d804783b */ /* 0x000f280000000200 */
[----:B------:R-:W5:Y:S01]  /*9840*/  LDSM.16.M88.4 R176, [R216+0x800] ;  /* 0x00080000d8b0783b */ /* 0x000f620000000200 */
        /* <DEDUP_REMOVED lines=9> */
[C---:B---3--:R-:W-:Y:S06]  /*98e0*/  HMMA.16816.F32 R12, R8.reuse, R180, R12 ;  /* 0x000000b4080c723c */ /* 0x048fec000000180c */
[----:B------:R-:W-:Y:S01]  /*98f0*/  HMMA.16816.F32 R188, R8, R182, R188 ;  /* 0x000000b608bc723c */ /* 0x000fe200000018bc */
[----:B------:R-:W-:Y:S04]  /*9900*/  LDSM.16.M88.4 R8, [R230+0x2000] ;  /* 0x00200000e608783b */ /* 0x000fe80000000200 */
[----:B------:R-:W-:Y:S01]  /*9910*/  LDSM.16.M88.4 R180, [R229+0xa800] ;  /* 0x00a80000e5b4783b */ /* 0x000fe20000000200 */
[C---:B----4-:R-:W-:Y:S06]  /*9920*/  HMMA.16816.F32 R168, R184.reuse, R4, R168 ;  /* 0x00000004b8a8723c */ /* 0x050fec00000018a8 */
[C---:B------:R-:W-:Y:S01]  /*9930*/  HMMA.16816.F32 R32, R184.reuse, R6, R32 ;  /* 0x00000006b820723c */ /* 0x040fe20000001820 */
[----:B------:R-:W3:Y:S05]  /*9940*/  LDSM.16.M88.4 R4, [R229+0xa000] ;  /* 0x00a00000e504783b */ /* 0x000eea0000000200 */
[C---:B-----5:R-:W-:Y:S06]  /*9950*/  HMMA.16816.F32 R28, R184.reuse, R176, R28 ;  /* 0x000000b0b81c723c */ /* 0x060fec000000181c */
[C---:B------:R-:W-:Y:S01]  /*9960*/  HMMA.16816.F32 R24, R184.reuse, R178, R24 ;  /* 0x000000b2b818723c */ /* 0x040fe20000001818 */
[----:B------:R-:W4:Y:S05]  /*9970*/  LDSM.16.M88.4 R176, [R229+0xb000] ;  /* 0x00b00000e5b0783b */ /* 0x000f2a0000000200 */
[C---:B-1----:R-:W-:Y:S06]  /*9980*/  HMMA.16816.F32 R20, R184.reuse, R172, R20 ;  /* 0x000000acb814723c */ /* 0x042fec0000001814 */
[C---:B------:R-:W-:Y:S01]  /*9990*/  HMMA.16816.F32 R16, R184.reuse, R174, R16 ;  /* 0x000000aeb810723c */ /* 0x040fe20000001810 */
[----:B------:R-:W1:Y:S05]  /*99a0*/  LDSM.16.M88.4 R172, [R229+0xb800] ;  /* 0x00b80000e5ac783b */ /* 0x000e6a0000000200 */
[C---:B--2---:R-:W-:Y:S06]  /*99b0*/  HMMA.16816.F32 R12, R184.reuse, R192, R12 ;  /* 0x000000c0b80c723c */ /* 0x044fec000000180c */
[----:B------:R-:W-:Y:S01]  /*99c0*/  HMMA.16816.F32 R188, R184, R194, R188 ;  /* 0x000000c2b8bc723c */ /* 0x000fe200000018bc */
[----:B------:R-:W-:Y:S04]  /*99d0*/  LDSM.16.M88.4 R192, [R215] ;  /* 0x00000000d7c0783b */ /* 0x000fe80000000200 */
[----:B------:R-:W-:Y:S01]  /*99e0*/  LDSM.16.M88.4 R184, [R214] ;  /* 0x00000000d6b8783b */ /* 0x000fe20000000200 */
[C---:B---3--:R-:W-:Y:S06]  /*99f0*/  HMMA.16816.F32 R168, R8.reuse, R4, R168 ;  /* 0x0000000408a8723c */ /* 0x048fec00000018a8 */
[C---:B------:R-:W-:Y:S01]  /*9a00*/  HMMA.16816.F32 R32, R8.reuse, R6, R32 ;  /* 0x000000060820723c */ /* 0x040fe20000001820 */
[----:B------:R-:W2:Y:S05]  /*9a10*/  LDSM.16.M88.4 R4, [R228+0x2000] ;  /* 0x00200000e404783b */ /* 0x000eaa0000000200 */
[C---:B------:R-:W-:Y:S06]  /*9a20*/  HMMA.16816.F32 R28, R8.reuse, R180, R28 ;  /* 0x000000b4081c723c */ /* 0x040fec000000181c */
[C---:B------:R-:W-:Y:S01]  /*9a30*/  HMMA.16816.F32 R24, R8.reuse, R182, R24 ;  /* 0x000000b60818723c */ /* 0x040fe20000001818 */
[----:B------:R-:W3:Y:S05]  /*9a40*/  LDSM.16.M88.4 R180, [R213] ;  /* 0x00000000d5b4783b */ /* 0x000eea0000000200 */
[C---:B----4-:R-:W-:Y:S06]  /*9a50*/  HMMA.16816.F32 R20, R8.reuse, R176, R20 ;  /* 0x000000b00814723c */ /* 0x050fec0000001814 */
[C---:B------:R-:W-:Y:S01]  /*9a60*/  HMMA.16816.F32 R16, R8.reuse, R178, R16 ;  /* 0x000000b20810723c */ /* 0x040fe20000001810 */
[----:B------:R-:W4:Y:S05]  /*9a70*/  LDSM.16.M88.4 R176, [R212] ;  /* 0x00000000d4b0783b */ /* 0x000f2a0000000200 */
[C---:B-1----:R-:W-:Y:S06]  /*9a80*/  HMMA.16816.F32 R12, R8.reuse, R172, R12 ;  /* 0x000000ac080c723c */ /* 0x042fec000000180c */
[----:B------:R-:W-:Y:S01]  /*9a90*/  HMMA.16816.F32 R188, R8, R174, R188 ;  /* 0x000000ae08bc723c */ /* 0x000fe200000018bc */
[----:B------:R-:W-:Y:S04]  /*9aa0*/  LDSM.16.M88.4 R8, [R226+0x2000] ;  /* 0x00200000e208783b */ /* 0x000fe80000000200 */
[----:B------:R-:W1:Y:S01]  /*9ab0*/  LDSM.16.M88.4 R172, [R223+0xa000] ;  /* 0x00a00000dfac783b */ /* 0x000e620000000200 */
[C---:B--2---:R-:W-:Y:S06]  /*9ac0*/  HMMA.16816.F32 R168, R4.reuse, R192, R168 ;  /* 0x000000c004a8723c */ /* 0x044fec00000018a8 */
[C---:B------:R-:W-:Y:S01]  /*9ad0*/  HMMA.16816.F32 R32, R4.reuse, R194, R32 ;  /* 0x000000c20420723c */ /* 0x040fe20000001820 */
[----:B------:R-:W2:Y:S05]  /*9ae0*/  LDSM.16.M88.4 R192, [R223+0xa800] ;  /* 0x00a80000dfc0783b */ /* 0x000eaa0000000200 */
[C---:B------:R-:W-:Y:S06]  /*9af0*/  HMMA.16816.F32 R28, R4.reuse, R184, R28 ;  /* 0x000000b8041c723c */ /* 0x040fec000000181c */
[C---:B------:R-:W-:Y:S01]  /*9b00*/  HMMA.16816.F32 R24, R4.reuse, R186, R24 ;  /* 0x000000ba0418723c */ /* 0x040fe20000001818 */
[----:B------:R-:W5:Y:S05]  /*9b10*/  LDSM.16.M88.4 R184, [R223+0xb000] ;  /* 0x00b00000dfb8783b */ /* 0x000f6a0000000200 */
[C---:B---3--:R-:W-:Y:S06]  /*9b20*/  HMMA.16816.F32 R20, R4.reuse, R180, R20 ;  /* 0x000000b40414723c */ /* 0x048fec0000001814 */
[C---:B------:R-:W-:Y:S01]  /*9b30*/  HMMA.16816.F32 R16, R4.reuse, R182, R16 ;  /* 0x000000b60410723c */ /* 0x040fe20000001810 */
[----:B------:R-:W3:Y:S05]  /*9b40*/  LDSM.16.M88.4 R180, [R223+0xb800] ;  /* 0x00b80000dfb4783b */ /* 0x000eea0000000200 */
[C---:B----4-:R-:W-:Y:S06]  /*9b50*/  HMMA.16816.F32 R12, R4.reuse, R176, R12 ;  /* 0x000000b0040c723c */ /* 0x050fec000000180c */
[----:B------:R-:W-:Y:S01]  /*9b60*/  HMMA.16816.F32 R188, R4, R178, R188 ;  /* 0x000000b204bc723c */ /* 0x000fe200000018bc */
[----:B------:R-:W-:Y:S04]  /*9b70*/  LDSM.16.M88.4 R4, [R225+0x2000] ;  /* 0x00200000e104783b */ /* 0x000fe80000000200 */
[----:B------:R-:W4:Y:S01]  /*9b80*/  LDSM.16.M88.4 R176, [R216+0x2000] ;  /* 0x00200000d8b0783b */ /* 0x000f220000000200 */
[C---:B-1----:R-:W-:Y:S06]  /*9b90*/  HMMA.16816.F32 R168, R8.reuse, R172, R168 ;  /* 0x000000ac08a8723c */ /* 0x042fec00000018a8 */
[C---:B------:R-:W-:Y:S01]  /*9ba0*/  HMMA.16816.F32 R32, R8.reuse, R174, R32 ;  /* 0x000000ae0820723c */ /* 0x040fe20000001820 */
[----:B------:R-:W1:Y:S05]  /*9bb0*/  LDSM.16.M88.4 R172, [R216+0x2800] ;  /* 0x00280000d8ac783b */ /* 0x000e6a0000000200 */
[C---:B--2---:R-:W-:Y:S06]  /*9bc0*/  HMMA.16816.F32 R28, R8.reuse, R192, R28 ;  /* 0x000000c0081c723c */ /* 0x044fec000000181c */
[C---:B------:R-:W-:Y:S01]  /*9bd0*/  HMMA.16816.F32 R24, R8.reuse, R194, R24 ;  /* 0x000000c20818723c */ /* 0x040fe20000001818 */
[----:B------:R-:W2:Y:S05]  /*9be0*/  LDSM.16.M88.4 R192, [R216+0x3000] ;  /* 0x00300000d8c0783b */ /* 0x000eaa0000000200 */
[C---:B-----5:R-:W-:Y:S06]  /*9bf0*/  HMMA.16816.F32 R20, R8.reuse, R184, R20 ;  /* 0x000000b80814723c */ /* 0x060fec0000001814 */
[C---:B------:R-:W-:Y:S01]  /*9c00*/  HMMA.16816.F32 R16, R8.reuse, R186, R16 ;  /* 0x000000ba0810723c */ /* 0x040fe20000001810 */
[----:B------:R-:W5:Y:S05]  /*9c10*/  LDSM.16.M88.4 R184, [R216+0x3800] ;  /* 0x00380000d8b8783b */ /* 0x000f6a0000000200 */
[C---:B---3--:R-:W-:Y:S06]  /*9c20*/  HMMA.16816.F32 R12, R8.reuse, R180, R12 ;  /* 0x000000b4080c723c */ /* 0x048fec000000180c */
[----:B------:R-:W-:Y:S01]  /*9c30*/  HMMA.16816.F32 R188, R8, R182, R188 ;  /* 0x000000b608bc723c */ /* 0x000fe200000018bc */
[----:B------:R-:W-:Y:S04]  /*9c40*/  LDSM.16.M88.4 R8, [R230+0x4000] ;  /* 0x00400000e608783b */ /* 0x000fe80000000200 */
[----:B------:R-:W3:Y:S01]  /*9c50*/  LDSM.16.M88.4 R180, [R229+0xc000] ;  /* 0x00c00000e5b4783b */ /* 0x000ee20000000200 */
[C---:B----4-:R-:W-:Y:S06]  /*9c60*/  HMMA.16816.F32 R168, R4.reuse, R176, R168 ;  /* 0x000000b004a8723c */ /* 0x050fec00000018a8 */
[C---:B------:R-:W-:Y:S01]  /*9c70*/  HMMA.16816.F32 R32, R4.reuse, R178, R32 ;  /* 0x000000b20420723c */ /* 0x040fe20000001820 */
[----:B------:R-:W4:Y:S05]  /*9c80*/  LDSM.16.M88.4 R176, [R229+0xc800] ;  /* 0x00c80000e5b0783b */ /* 0x000f2a0000000200 */
[C---:B-1----:R-:W-:Y:S06]  /*9c90*/  HMMA.16816.F32 R28, R4.reuse, R172, R28 ;  /* 0x000000ac041c723c */ /* 0x042fec000000181c */
[C---:B------:R-:W-:Y:S01]  /*9ca0*/  HMMA.16816.F32 R24, R4.reuse, R174, R24 ;  /* 0x000000ae0418723c */ /* 0x040fe20000001818 */
[----:B------:R-:W1:Y:S05]  /*9cb0*/  LDSM.16.M88.4 R172, [R229+0xd000] ;  /* 0x00d00000e5ac783b */ /* 0x000e6a0000000200 */
[C---:B--2---:R-:W-:Y:S06]  /*9cc0*/  HMMA.16816.F32 R20, R4.reuse, R192, R20 ;  /* 0x000000c00414723c */ /* 0x044fec0000001814 */
[C---:B------:R-:W-:Y:S01]  /*9cd0*/  HMMA.16816.F32 R16, R4.reuse, R194, R16 ;  /* 0x000000c20410723c */ /* 0x040fe20000001810 */
[----:B------:R-:W2:Y:S05]  /*9ce0*/  LDSM.16.M88.4 R192, [R229+0xd800] ;  /* 0x00d80000e5c0783b */ /* 0x000eaa0000000200 */
[C---:B-----5:R-:W-:Y:S06]  /*9cf0*/  HMMA.16816.F32 R12, R4.reuse, R184, R12 ;  /* 0x000000b8040c723c */ /* 0x060fec000000180c */
[----:B------:R-:W-:Y:S01]  /*9d00*/  HMMA.16816.F32 R188, R4, R186, R188 ;  /* 0x000000ba04bc723c */ /* 0x000fe200000018bc */
[----:B------:R-:W-:Y:S04]  /*9d10*/  LDSM.16.M88.4 R4, [R228+0x4000] ;  /* 0x00400000e404783b */ /* 0x000fe80000000200 */
[----:B------:R-:W5:Y:S01]  /*9d20*/  LDSM.16.M88.4 R184, [R211] ;  /* 0x00000000d3b8783b */ /* 0x000f620000000200 */
[C---:B---3--:R-:W-:Y:S06]  /*9d30*/  HMMA.16816.F32 R168, R8.reuse, R180, R168 ;  /* 0x000000b408a8723c */ /* 0x048fec00000018a8 */
[C---:B------:R-:W-:Y:S01]  /*9d40*/  HMMA.16816.F32 R32, R8.reuse, R182, R32 ;  /* 0x000000b60820723c */ /* 0x040fe20000001820 */
[----:B------:R-:W3:Y:S05]  /*9d50*/  LDSM.16.M88.4 R180, [R210] ;  /* 0x00000000d2b4783b */ /* 0x000eea0000000200 */
[C---:B----4-:R-:W-:Y:S06]  /*9d60*/  HMMA.16816.F32 R28, R8.reuse, R176, R28 ;  /* 0x000000b0081c723c */ /* 0x050fec000000181c */
[C---:B------:R-:W-:Y:S01]  /*9d70*/  HMMA.16816.F32 R24, R8.reuse, R178, R24 ;  /* 0x000000b20818723c */ /* 0x040fe20000001818 */
[----:B------:R-:W4:Y:S05]  /*9d80*/  LDSM.16.M88.4 R176, [R209] ;  /* 0x00000000d1b0783b */ /* 0x000f2a0000000200 */
[C---:B-1----:R-:W-:Y:S06]  /*9d90*/  HMMA.16816.F32 R20, R8.reuse, R172, R20 ;  /* 0x000000ac0814723c */ /* 0x042fec0000001814 */
[C---:B------:R-:W-:Y:S01]  /*9da0*/  HMMA.16816.F32 R16, R8.reuse, R174, R16 ;  /* 0x000000ae0810723c */ /* 0x040fe20000001810 */
[----:B------:R-:W1:Y:S05]  /*9db0*/  LDSM.16.M88.4 R172, [R208] ;  /* 0x00000000d0ac783b */ /* 0x000e6a0000000200 */
[C---:B--2---:R-:W-:Y:S06]  /*9dc0*/  HMMA.16816.F32 R12, R8.reuse, R192, R12 ;  /* 0x000000c0080c723c */ /* 0x044fec000000180c */
[----:B------:R-:W-:Y:S01]  /*9dd0*/  HMMA.16816.F32 R188, R8, R194, R188 ;  /* 0x000000c208bc723c */ /* 0x000fe200000018bc */
[----:B------:R-:W2:Y:S04]  /*9de0*/  LDSM.16.M88.4 R8, [R226+0x4000] ;  /* 0x00400000e208783b */ /* 0x000ea80000000200 */
[----:B------:R-:W2:Y:S01]  /*9df0*/  LDSM.16.M88.4 R192, [R223+0xc800] ;  /* 0x00c80000dfc0783b */ /* 0x000ea20000000200 */
[C---:B-----5:R-:W-:Y:S06]  /*9e00*/  HMMA.16816.F32 R168, R4.reuse, R184, R168 ;  /* 0x000000b804a8723c */ /* 0x060fec00000018a8 */
[C---:B------:R-:W-:Y:S01]  /*9e10*/  HMMA.16816.F32 R32, R4.reuse, R186, R32 ;  /* 0x000000ba0420723c */ /* 0x040fe20000001820 */
[----:B------:R-:W5:Y:S05]  /*9e20*/  LDSM.16.M88.4 R184, [R223+0xd000] ;  /* 0x00d00000dfb8783b */ /* 0x000f6a0000000200 */
[C---:B---3--:R-:W-:Y:S06]  /*9e30*/  HMMA.16816.F32 R28, R4.reuse, R180, R28 ;  /* 0x000000b4041c723c */ /* 0x048fec000000181c */
[C---:B------:R-:W-:Y:S01]  /*9e40*/  HMMA.16816.F32 R24, R4.reuse, R182, R24 ;  /* 0x000000b60418723c */ /* 0x040fe20000001818 */
[----:B------:R-:W-:Y:S05]  /*9e50*/  LDSM.16.M88.4 R180, [R216+0x4800] ;  /* 0x00480000d8b4783b */ /* 0x000fea0000000200 */
[C---:B----4-:R-:W-:Y:S06]  /*9e60*/  HMMA.16816.F32 R20, R4.reuse, R176, R20 ;  /* 0x000000b00414723c */ /* 0x050fec0000001814 */
[C---:B------:R-:W-:Y:S01]  /*9e70*/  HMMA.16816.F32 R16, R4.reuse, R178, R16 ;  /* 0x000000b20410723c */ /* 0x040fe20000001810 */
[----:B------:R-:W3:Y:S05]  /*9e80*/  LDSM.16.M88.4 R176, [R223+0xd800] ;  /* 0x00d80000dfb0783b */ /* 0x000eea0000000200 */
        /* <DEDUP_REMOVED lines=9> */
[----:B------:R-:W4:Y:S05]  /*9f20*/  LDSM.16.M88.4 R192, [R216+0x5800] ;  /* 0x00580000d8c0783b */ /* 0x000f2a0000000200 */
[C---:B-----5:R-:W-:Y:S06]  /*9f30*/  HMMA.16816.F32 R20, R8.reuse, R184, R20 ;  /* 0x000000b80814723c */ /* 0x060fec0000001814 */
[C---:B------:R-:W-:Y:S01]  /*9f40*/  HMMA.16816.F32 R16, R8.reuse, R186, R16 ;  /* 0x000000ba0810723c */ /* 0x040fe20000001810 */
[----:B------:R-:W-:Y:S05]  /*9f50*/  LDSM.16.M88.4 R184, [R229+0xf000] ;  /* 0x00f00000e5b8783b */ /* 0x000fea0000000200 */
[C---:B---3--:R-:W-:Y:S06]  /*9f60*/  HMMA.16816.F32 R12, R8.reuse, R176, R12 ;  /* 0x000000b0080c723c */ /* 0x048fec000000180c */
[----:B------:R-:W-:Y:S01]  /*9f70*/  HMMA.16816.F32 R188, R8, R178, R188 ;  /* 0x000000b208bc723c */ /* 0x000fe200000018bc */
[----:B------:R-:W-:Y:S04]  /*9f80*/  LDSM.16.M88.4 R176, [R230+0x6000] ;  /* 0x00600000e6b0783b */ /* 0x000fe80000000200 */
[----:B------:R-:W3:Y:S01]  /*9f90*/  LDSM.16.M88.4 R8, [R229+0xe000] ;  /* 0x00e00000e508783b */ /* 0x000ee20000000200 */
[C---:B-1----:R-:W-:Y:S06]  /*9fa0*/  HMMA.16816.F32 R168, R172.reuse, R4, R168 ;  /* 0x00000004aca8723c */ /* 0x042fec00000018a8 */
[C---:B------:R-:W-:Y:S01]  /*9fb0*/  HMMA.16816.F32 R32, R172.reuse, R6, R32 ;  /* 0x00000006ac20723c */ /* 0x040fe20000001820 */
[----:B------:R-:W1:Y:S05]  /*9fc0*/  LDSM.16.M88.4 R4, [R229+0xe800] ;  /* 0x00e80000e504783b */ /* 0x000e6a0000000200 */
[C---:B------:R-:W-:Y:S06]  /*9fd0*/  HMMA.16816.F32 R28, R172.reuse, R180, R28 ;  /* 0x000000b4ac1c723c */ /* 0x040fec000000181c */
[C---:B------:R-:W-:Y:S01]  /*9fe0*/  HMMA.16816.F32 R24, R172.reuse, R182, R24 ;  /* 0x000000b6ac18723c */ /* 0x040fe20000001818 */
[----:B------:R-:W5:Y:S05]  /*9ff0*/  LDSM.16.M88.4 R180, [R229+0xf800] ;  /* 0x00f80000e5b4783b */ /* 0x000f6a0000000200 */
[C---:B--2---:R-:W-:Y:S06]  /*a000*/  HMMA.16816.F32 R20, R172.reuse, R196, R20 ;  /* 0x000000c4ac14723c */ /* 0x044fec0000001814 */
[C---:B------:R-:W-:Y:S01]  /*a010*/  HMMA.16816.F32 R16, R172.reuse, R198, R16 ;  /* 0x000000c6ac10723c */ /* 0x040fe20000001810 */
[----:B------:R-:W-:Y:S05]  /*a020*/  LDSM.16.M88.4 R196, [R204] ;  /* 0x00000000ccc4783b */ /* 0x000fea0000000200 */
[C---:B----4-:R-:W-:Y:S06]  /*a030*/  HMMA.16816.F32 R12, R172.reuse, R192, R12 ;  /* 0x000000c0ac0c723c */ /* 0x050fec000000180c */
[----:B------:R-:W-:Y:S01]  /*a040*/  HMMA.16816.F32 R188, R172, R194, R188 ;  /* 0x000000c2acbc723c */ /* 0x000fe200000018bc */
[----:B------:R-:W-:Y:S04]  /*a050*/  LDSM.16.M88.4 R192, [R228+0x6000] ;  /* 0x00600000e4c0783b */ /* 0x000fe80000000200 */
[----:B------:R-:W2:Y:S01]  /*a060*/  LDSM.16.M88.4 R172, [R207] ;  /* 0x00000000cfac783b */ /* 0x000ea20000000200 */
[C---:B---3--:R-:W-:Y:S06]  /*a070*/  HMMA.16816.F32 R168, R176.reuse, R8, R168 ;  /* 0x00000008b0a8723c */ /* 0x048fec00000018a8 */
[C---:B------:R-:W-:Y:S01]  /*a080*/  HMMA.16816.F32 R32, R176.reuse, R10, R32 ;  /* 0x0000000ab020723c */ /* 0x040fe20000001820 */
[----:B------:R-:W3:Y:S05]  /*a090*/  LDSM.16.M88.4 R8, [R206] ;  /* 0x00000000ce08783b */ /* 0x000eea0000000200 */
[C---:B-1----:R-:W-:Y:S06]  /*a0a0*/  HMMA.16816.F32 R28, R176.reuse, R4, R28 ;  /* 0x00000004b01c723c */ /* 0x042fec000000181c */
[C---:B------:R-:W-:Y:S01]  /*a0b0*/  HMMA.16816.F32 R24, R176.reuse, R6, R24 ;  /* 0x00000006b018723c */ /* 0x040fe20000001818 */
[----:B------:R-:W1:Y:S05]  /*a0c0*/  LDSM.16.M88.4 R4, [R205] ;  /* 0x00000000cd04783b */ /* 0x000e6a0000000200 */
[C---:B------:R-:W-:Y:S06]  /*a0d0*/  HMMA.16816.F32 R20, R176.reuse, R184, R20 ;  /* 0x000000b8b014723c */ /* 0x040fec0000001814 */
[C---:B------:R-:W-:Y:S01]  /*a0e0*/  HMMA.16816.F32 R16, R176.reuse, R186, R16 ;  /* 0x000000bab010723c */ /* 0x040fe20000001810 */
[----:B------:R-:W-:Y:S05]  /*a0f0*/  LDSM.16.M88.4 R184, [R226+0x6000] ;  /* 0x00600000e2b8783b */ /* 0x000fea0000000200 */
[C---:B-----5:R-:W-:Y:S06]  /*a100*/  HMMA.16816.F32 R12, R176.reuse, R180, R12 ;  /* 0x000000b4b00c723c */ /* 0x060fec000000180c */
[----:B------:R-:W-:Y:S01]  /*a110*/  HMMA.16816.F32 R188, R176, R182, R188 ;  /* 0x000000b6b0bc723c */ /* 0x000fe200000018bc */
[----:B------:R-:W4:Y:S04]  /*a120*/  LDSM.16.M88.4 R180, [R223+0xe000] ;  /* 0x00e00000dfb4783b */ /* 0x000f280000000200 */
[----:B------:R-:W5:Y:S01]  /*a130*/  LDSM.16.M88.4 R176, [R223+0xe800] ;  /* 0x00e80000dfb0783b */ /* 0x000f620000000200 */
[C---:B--2---:R-:W-:Y:S06]  /*a140*/  HMMA.16816.F32 R168, R192.reuse, R172, R168 ;  /* 0x000000acc0a8723c */ /* 0x044fec00000018a8 */
[C---:B---3--:R-:W-:Y:S06]  /*a150*/  HMMA.16816.F32 R28, R192.reuse, R8, R28 ;  /* 0x00000008c01c723c */ /* 0x048fec000000181c */
[C---:B------:R-:W-:Y:S01]  /*a160*/  HMMA.16816.F32 R24, R192.reuse, R10, R24 ;  /* 0x0000000ac018723c */ /* 0x040fe20000001818 */
[----:B------:R-:W-:Y:S05]  /*a170*/  LDSM.16.M88.4 R8, [R225+0x6000] ;  /* 0x00600000e108783b */ /* 0x000fea0000000200 */
[C---:B-1----:R-:W-:Y:S06]  /*a180*/  HMMA.16816.F32 R20, R192.reuse, R4, R20 ;  /* 0x00000004c014723c */ /* 0x042fec0000001814 */
[C---:B------:R-:W-:Y:S01]  /*a190*/  HMMA.16816.F32 R16, R192.reuse, R6, R16 ;  /* 0x00000006c010723c */ /* 0x040fe20000001810 */
[----:B------:R-:W1:Y:S05]  /*a1a0*/  LDSM.16.M88.4 R4, [R216+0x6000] ;  /* 0x00600000d804783b */ /* 0x000e6a0000000200 */
[----:B------:R-:W-:Y:S01]  /*a1b0*/  HMMA.16816.F32 R32, R192, R174, R32 ;  /* 0x000000aec020723c */ /* 0x000fe20000001820 */
[----:B------:R-:W2:Y:S05]  /*a1c0*/  LDSM.16.M88.4 R172, [R223+0xf000] ;  /* 0x00f00000dfac783b */ /* 0x000eaa0000000200 */
[C---:B----4-:R-:W-:Y:S06]  /*a1d0*/  HMMA.16816.F32 R168, R184.reuse, R180, R168 ;  /* 0x000000b4b8a8723c */ /* 0x050fec00000018a8 */
[----:B-----5:R-:W-:Y:S06]  /*a1e0*/  HMMA.16816.F32 R28, R184, R176, R28 ;  /* 0x000000b0b81c723c */ /* 0x020fec000000181c */
[----:B------:R-:W-:Y:S06]  /*a1f0*/  HMMA.16816.F32 R12, R192, R196, R12 ;  /* 0x000000c4c00c723c */ /* 0x000fec000000180c */
[----:B------:R-:W-:Y:S01]  /*a200*/  HMMA.16816.F32 R32, R184, R182, R32 ;  /* 0x000000b6b820723c */ /* 0x000fe20000001820 */
[----:B------:R-:W3:Y:S05]  /*a210*/  LDSM.16.M88.4 R180, [R216+0x6800] ;  /* 0x00680000d8b4783b */ /* 0x000eea0000000200 */
[----:B------:R-:W-:Y:S01]  /*a220*/  HMMA.16816.F32 R188, R192, R198, R188 ;  /* 0x000000c6c0bc723c */ /* 0x000fe200000018bc */
[----:B------:R-:W4:Y:S05]  /*a230*/  LDSM.16.M88.4 R192, [R223+0xf800] ;  /* 0x00f80000dfc0783b */ /* 0x000f2a0000000200 */
[----:B-1----:R-:W-:Y:S06]  /*a240*/  HMMA.16816.F32 R168, R8, R4, R168 ;  /* 0x0000000408a8723c */ /* 0x002fec00000018a8 */
[----:B------:R-:W-:Y:S06]  /*a250*/  HMMA.16816.F32 R24, R184, R178, R24 ;  /* 0x000000b2b818723c */ /* 0x000fec0000001818 */
[----:B------:R-:W-:Y:S01]  /*a260*/  HMMA.16816.F32 R32, R8, R6, R32 ;  /* 0x000000060820723c */ /* 0x000fe20000001820 */
[----:B------:R-:W1:Y:S05]  /*a270*/  LDSM.16.M88.4 R4, [R216+0x7000] ;  /* 0x00700000d804783b */ /* 0x000e6a0000000200 */
[C---:B--2---:R-:W-:Y:S06]  /*a280*/  HMMA.16816.F32 R20, R184.reuse, R172, R20 ;  /* 0x000000acb814723c */ /* 0x044fec0000001814 */
[----:B------:R-:W-:Y:S01]  /*a290*/  FSEL R2, R168, -INF , !P6 ;  /* 0xff800000a8027808 */ /* 0x000fe20007000000 */
[----:B------:R-:W-:Y:S01]  /*a2a0*/  HMMA.16816.F32 R16, R184, R174, R16 ;  /* 0x000000aeb810723c */ /* 0x000fe20000001810 */
[----:B------:R-:W-:-:S02]  /*a2b0*/  ISETP.GE.AND P6, PT, R0, R235, PT ;  /* 0x000000eb0000720c */ /* 0x000fc40003fc6270 */
[----:B------:R-:W-:Y:S02]  /*a2c0*/  FSEL R178, R169, -INF , !P1 ;  /* 0xff800000a9b27808 */ /* 0x000fe40004800000 */
[-C--:B------:R-:W-:Y:S01]  /*a2d0*/  ISETP.LT.OR P6, PT, R0, R238.reuse, P6 ;  /* 0x000000ee0000720c */ /* 0x080fe200037c1670 */
[C---:B---3--:R-:W-:Y:S01]  /*a2e0*/  HMMA.16816.F32 R28, R8.reuse, R180, R28 ;  /* 0x000000b4081c723c */ /* 0x048fe2000000181c */
[C---:B------:R-:W-:Y:S02]  /*a2f0*/  ISETP.GE.AND P1, PT, R167.reuse, R235, PT ;  /* 0x000000eba700720c */ /* 0x040fe40003f26270 */
[----:B------:R-:W-:Y:S02]  /*a300*/  FSEL R174, R170, -INF , !P6 ;  /* 0xff800000aaae7808 */ /* 0x000fe40007000000 */
[C---:B------:R-:W-:Y:S01]  /*a310*/  ISETP.GE.AND P6, PT, R167.reuse, R239, PT ;  /* 0x000000efa700720c */ /* 0x040fe20003fc6270 */
[----:B------:R-:W-:Y:S01]  /*a320*/  HMMA.16816.F32 R24, R8, R182, R24 ;  /* 0x000000b60818723c */ /* 0x000fe20000001818 */
[----:B------:R-:W-:-:S02]  /*a330*/  ISETP.LT.OR P1, PT, R167, R238, P1 ;  /* 0x000000eea700720c */ /* 0x000fc40000f21670 */
[----:B------:R-:W-:Y:S01]  /*a340*/  ISETP.LT.OR P6, PT, R167, R240, P6 ;  /* 0x000000f0a700720c */ /* 0x000fe200037c1670 */
[----:B------:R-:W-:Y:S01]  /*a350*/  VIADD R167, R0, 0x10 ;  /* 0x0000001000a77836 */ /* 0x000fe20000000000 */
[----:B------:R-:W-:Y:S01]  /*a360*/  FSEL R198, R171, -INF , !P0 ;  /* 0xff800000abc67808 */ /* 0x000fe20004000000 */
[C---:B----4-:R-:W-:Y:S01]  /*a370*/  HMMA.16816.F32 R12, R184.reuse, R192, R12 ;  /* 0x000000c0b80c723c */ /* 0x050fe2000000180c */
[----:B------:R-:W-:Y:S01]  /*a380*/  ISETP.GE.AND P0, PT, R166, R239, PT ;  /* 0x000000efa600720c */ /* 0x000fe20003f06270 */
[----:B------:R-:W2:Y:S01]  /*a390*/  LDSM.16.M88.4 R168, [R216+0x7800] ;  /* 0x00780000d8a8783b */ /* 0x000ea20000000200 */
[----:B------:R-:W-:Y:S01]  /*a3a0*/  FSEL R242, R32, -INF , !P6 ;  /* 0xff80000020f27808 */ /* 0x000fe20007000000 */
[----:B------:R-:W-:Y:S01]  /*a3b0*/  VIADD R32, R0, 0x11 ;  /* 0x0000001100207836 */ /* 0x000fe20000000000 */
[----:B------:R-:W-:Y:S01]  /*a3c0*/  FSEL R199, R34, -INF , !P1 ;  /* 0xff80000022c77808 */ /* 0x000fe20004800000 */
[----:B------:R-:W-:Y:S01]  /*a3d0*/  HMMA.16816.F32 R188, R184, R194, R188 ;  /* 0x000000c2b8bc723c */ /* 0x000fe200000018bc */
[----:B------:R-:W-:Y:S01]  /*a3e0*/  ISETP.GE.AND P6, PT, R166, R235, PT ;  /* 0x000000eba600720c */ /* 0x000fe20003fc6270 */
[----:B------:R-:W-:-:S04]  /*a3f0*/  DEPBAR.LE SB0, 0x0 ;  /* 0x000080000000791a */ /* 0x000fc80000000000 */
[----:B------:R-:W-:Y:S01]  /*a400*/  BAR.SYNC.DEFER_BLOCKING 0x0 ;  /* 0x0000000000007b1d */ /* 0x000fe20000010000 */
[C---:B------:R-:W-:Y:S01]  /*a410*/  ISETP.GE.AND P1, PT, R167.reuse, R239, PT ;  /* 0x000000efa700720c */ /* 0x040fe20003f26270 */
[C---:B-1----:R-:W-:Y:S01]  /*a420*/  HMMA.16816.F32 R20, R8.reuse, R4, R20 ;  /* 0x000000040814723c */ /* 0x042fe20000001814 */
[C---:B------:R-:W-:Y:S02]  /*a430*/  ISETP.LT.OR P0, PT, R166.reuse, R240, P0 ;  /* 0x000000f0a600720c */ /* 0x040fe40000701670 */
[----:B------:R-:W-:Y:S01]  /*a440*/  ISETP.LT.OR P6, PT, R166, R238, P6 ;  /* 0x000000eea600720c */ /* 0x000fe200037c1670 */
[----:B------:R-:W-:Y:S01]  /*a450*/  IMAD.MOV.U32 R166, RZ, RZ, R202 ;  /* 0x000000ffffa67224 */ /* 0x000fe200078e00ca */
[----:B------:R-:W-:Y:S01]  /*a460*/  ISETP.LT.OR P1, PT, R167, R240, P1 ;  /* 0x000000f0a700720c */ /* 0x000fe20000f21670 */
[----:B------:R-:W-:Y:S01]  /*a470*/  HMMA.16816.F32 R16, R8, R6, R16 ;  /* 0x000000060810723c */ /* 0x000fe20000001810 */
[----:B------:R-:W-:Y:S01]  /*a480*/  FSEL R201, R33, -INF , !P0 ;  /* 0xff80000021c97808 */ /* 0x000fe20004000000 */
[C---:B------:R-:W-:Y:S01]  /*a490*/  VIADD R33, R0.reuse, 0x18 ;  /* 0x0000001800217836 */ /* 0x040fe20000000000 */
[----:B------:R-:W-:Y:S01]  /*a4a0*/  ISETP.GE.AND P0, PT, R167, R235, PT ;  /* 0x000000eba700720c */ /* 0x000fe20003f06270 */
[C---:B------:R-:W-:Y:S01]  /*a4b0*/  VIADD R4, R0.reuse, 0x19 ;  /* 0x0000001900047836 */ /* 0x040fe20000000000 */
[----:B------:R-:W-:Y:S01]  /*a4c0*/  FSEL R184, R35, -INF , !P6 ;  /* 0xff80000023b87808 */ /* 0x000fe20007000000 */
[----:B------:R-:W-:Y:S01]  /*a4d0*/  VIADD R5, R0, 0x20 ;  /* 0x0000002000057836 */ /* 0x000fe20000000000 */
[----:B------:R-:W-:Y:S01]  /*a4e0*/  FSEL R28, R28, -INF , !P1 ;  /* 0xff8000001c1c7808 */ /* 0x000fe20004800000 */
[----:B------:R-:W-:Y:S01]  /*a4f0*/  VIADD R6, R0, 0x28 ;  /* 0x0000002800067836 */ /* 0x000fe20000000000 */
[----:B------:R-:W-:-:S02]  /*a500*/  ISETP.GE.AND P6, PT, R32, R239, PT ;  /* 0x000000ef2000720c */ /* 0x000fc40003fc6270 */
[C---:B------:R-:W-:Y:S02]  /*a510*/  ISETP.GE.AND P1, PT, R32.reuse, R235, PT ;  /* 0x000000eb2000720c */ /* 0x040fe40003f26270 */
[----:B------:R-:W-:Y:S01]  /*a520*/  ISETP.LT.OR P0, PT, R167, R238, P0 ;  /* 0x000000eea700720c */ /* 0x000fe20000701670 */
[----:B------:R-:W-:Y:S01]  /*a530*/  IMAD.MOV.U32 R167, RZ, RZ, R203 ;  /* 0x000000ffffa77224 */ /* 0x000fe200078e00cb */
[C---:B------:R-:W-:Y:S02]  /*a540*/  ISETP.LT.OR P6, PT, R32.reuse, R240, P6 ;  /* 0x000000f02000720c */ /* 0x040fe400037c1670 */
[----:B------:R-:W-:Y:S02]  /*a550*/  ISETP.LT.OR P1, PT, R32, R238, P1 ;  /* 0x000000ee2000720c */ /* 0x000fe40000f21670 */
[----:B------:R-:W-:Y:S02]  /*a560*/  FSEL R30, R30, -INF , !P0 ;  /* 0xff8000001e1e7808 */ /* 0x000fe40004000000 */
[----:B------:R-:W-:Y:S01]  /*a570*/  ISETP.GE.AND P0, PT, R33, R239, PT ;  /* 0x000000ef2100720c */ /* 0x000fe20003f06270 */
[----:B--2---:R-:W-:Y:S01]  /*a580*/  HMMA.16816.F32 R12, R8, R168, R12 ;  /* 0x000000a8080c723c */ /* 0x004fe2000000180c */
[----:B------:R-:W-:-:S02]  /*a590*/  FSEL R29, R29, -INF , !P6 ;  /* 0xff8000001d1d7808 */ /* 0x000fc40007000000 */
[----:B------:R-:W-:Y:S02]  /*a5a0*/  FSEL R31, R31, -INF , !P1 ;  /* 0xff8000001f1f7808 */ /* 0x000fe40004800000 */
[C---:B------:R-:W-:Y:S01]  /*a5b0*/  ISETP.GE.AND P6, PT, R33.reuse, R235, PT ;  /* 0x000000eb2100720c */ /* 0x040fe20003fc6270 */
[----:B------:R-:W-:Y:S01]  /*a5c0*/  HMMA.16816.F32 R188, R8, R170, R188 ;  /* 0x000000aa08bc723c */ /* 0x000fe200000018bc */
[C---:B------:R-:W-:Y:S02]  /*a5d0*/  ISETP.GE.AND P1, PT, R4.reuse, R239, PT ;  /* 0x000000ef0400720c */ /* 0x040fe40003f26270 */
[C---:B------:R-:W-:Y:S02]  /*a5e0*/  ISETP.LT.OR P0, PT, R33.reuse, R240, P0 ;  /* 0x000000f02100720c */ /* 0x040fe40000701670 */
[----:B------:R-:W-:Y:S02]  /*a5f0*/  ISETP.LT.OR P6, PT, R33, R238, P6 ;  /* 0x000000ee2100720c */ /* 0x000fe400037c1670 */
[----:B------:R-:W-:-:S02]  /*a600*/  ISETP.LT.OR P1, PT, R4, R240, P1 ;  /* 0x000000f00400720c */ /* 0x000fc40000f21670 */
[----:B------:R-:W-:Y:S02]  /*a610*/  FSEL R24, R24, -INF , !P0 ;  /* 0xff80000018187808 */ /* 0x000fe40004000000 */
[----:B------:R-:W-:Y:S02]  /*a620*/  ISETP.GE.AND P0, PT, R4, R235, PT ;  /* 0x000000eb0400720c */ /* 0x000fe40003f06270 */
[----:B------:R-:W-:Y:S02]  /*a630*/  FSEL R26, R26, -INF , !P6 ;  /* 0xff8000001a1a7808 */ /* 0x000fe40007000000 */
[----:B------:R-:W-:Y:S02]  /*a640*/  FSEL R25, R25, -INF , !P1 ;  /* 0xff80000019197808 */ /* 0x000fe40004800000 */
[C---:B------:R-:W-:Y:S02]  /*a650*/  ISETP.GE.AND P6, PT, R5.reuse, R239, PT ;  /* 0x000000ef0500720c */ /* 0x040fe40003fc6270 */
[----:B------:R-:W-:-:S02]  /*a660*/  ISETP.GE.AND P1, PT, R5, R235, PT ;  /* 0x000000eb0500720c */ /* 0x000fc40003f26270 */
[----:B------:R-:W-:Y:S01]  /*a670*/  ISETP.LT.OR P0, PT, R4, R238, P0 ;  /* 0x000000ee0400720c */ /* 0x000fe20000701670 */
[C---:B------:R-:W-:Y:S01]  /*a680*/  VIADD R4, R0.reuse, 0x21 ;  /* 0x0000002100047836 */ /* 0x040fe20000000000 */
[C---:B------:R-:W-:Y:S02]  /*a690*/  ISETP.LT.OR P6, PT, R5.reuse, R240, P6 ;  /* 0x000000f00500720c */ /* 0x040fe400037c1670 */
[----:B------:R-:W-:Y:S01]  /*a6a0*/  ISETP.LT.OR P1, PT, R5, R238, P1 ;  /* 0x000000ee0500720c */ /* 0x000fe20000f21670 */
[----:B------:R-:W-:Y:S01]  /*a6b0*/  VIADD R5, R0, 0x29 ;  /* 0x0000002900057836 */ /* 0x000fe20000000000 */
[----:B------:R-:W-:Y:S02]  /*a6c0*/  FSEL R197, R27, -INF , !P0 ;  /* 0xff8000001bc57808 */ /* 0x000fe40004000000 */
[----:B------:R-:W-:Y:S02]  /*a6d0*/  FSEL R196, R20, -INF , !P6 ;  /* 0xff80000014c47808 */ /* 0x000fe40007000000 */
[----:B------:R-:W-:-:S02]  /*a6e0*/  FSEL R192, R22, -INF , !P1 ;  /* 0xff80000016c07808 */ /* 0x000fc40004800000 */
[C---:B------:R-:W-:Y:S02]  /*a6f0*/  ISETP.GE.AND P0, PT, R4.reuse, R239, PT ;  /* 0x000000ef0400720c */ /* 0x040fe40003f06270 */
[----:B------:R-:W-:Y:S02]  /*a700*/  ISETP.GE.AND P6, PT, R4, R235, PT ;  /* 0x000000eb0400720c */ /* 0x000fe40003fc6270 */
[----:B------:R-:W-:Y:S02]  /*a710*/  ISETP.GE.AND P1, PT, R6, R239, PT ;  /* 0x000000ef0600720c */ /* 0x000fe40003f26270 */
[C---:B------:R-:W-:Y:S02]  /*a720*/  ISETP.LT.OR P0, PT, R4.reuse, R240, P0 ;  /* 0x000000f00400720c */ /* 0x040fe40000701670 */
[----:B------:R-:W-:Y:S01]  /*a730*/  ISETP.LT.OR P6, PT, R4, R238, P6 ;  /* 0x000000ee0400720c */ /* 0x000fe200037c1670 */
[----:B------:R-:W-:Y:S01]  /*a740*/  VIADD R4, R0, 0x30 ;  /* 0x0000003000047836 */ /* 0x000fe20000000000 */
[----:B------:R-:W-:-:S02]  /*a750*/  ISETP.LT.OR P1, PT, R6, R240, P1 ;  /* 0x000000f00600720c */ /* 0x000fc40000f21670 */
[----:B------:R-:W-:Y:S02]  /*a760*/  FSEL R194, R21, -INF , !P0 ;  /* 0xff80000015c27808 */ /* 0x000fe40004000000 */
[----:B------:R-:W-:Y:S02]  /*a770*/  FSEL R35, R23, -INF , !P6 ;  /* 0xff80000017237808 */ /* 0x000fe40007000000 */
[----:B------:R-:W-:Y:S02]  /*a780*/  FSEL R193, R16, -INF , !P1 ;  /* 0xff80000010c17808 */ /* 0x000fe40004800000 */
[----:B------:R-:W-:Y:S02]  /*a790*/  ISETP.GE.AND P0, PT, R6, R235, PT ;  /* 0x000000eb0600720c */ /* 0x000fe40003f06270 */
[C---:B------:R-:W-:Y:S02]  /*a7a0*/  ISETP.GE.AND P6, PT, R5.reuse, R239, PT ;  /* 0x000000ef0500720c */ /* 0x040fe40003fc6270 */
[----:B------:R-:W-:-:S02]  /*a7b0*/  ISETP.GE.AND P1, PT, R5, R235, PT ;  /* 0x000000eb0500720c */ /* 0x000fc40003f26270 */
[----:B------:R-:W-:Y:S02]  /*a7c0*/  ISETP.LT.OR P0, PT, R6, R238, P0 ;  /* 0x000000ee0600720c */ /* 0x000fe40000701670 */
[C---:B------:R-:W-:Y:S02]  /*a7d0*/  ISETP.LT.OR P6, PT, R5.reuse, R240, P6 ;  /* 0x000000f00500720c */ /* 0x040fe400037c1670 */
[----:B------:R-:W-:Y:S01]  /*a7e0*/  ISETP.LT.OR P1, PT, R5, R238, P1 ;  /* 0x000000ee0500720c */ /* 0x000fe20000f21670 */
[----:B------:R-:W-:Y:S01]  /*a7f0*/  VIADD R5, R0, 0x31 ;  /* 0x0000003100057836 */ /* 0x000fe20000000000 */
[----:B------:R-:W-:Y:S02]  /*a800*/  FSEL R34, R18, -INF , !P0 ;  /* 0xff80000012227808 */ /* 0x000fe40004000000 */
[----:B------:R-:W-:Y:S02]  /*a810*/  FSEL R33, R19, -INF , !P1 ;  /* 0xff80000013217808 */ /* 0x000fe40004800000 */
[----:B------:R-:W-:-:S02]  /*a820*/  ISETP.GE.AND P0, PT, R4, R239, PT ;  /* 0x000000ef0400720c */ /* 0x000fc40003f06270 */
[----:B------:R-:W-:Y:S02]  /*a830*/  FSEL R195, R17, -INF , !P6 ;  /* 0xff80000011c37808 */ /* 0x000fe40007000000 */
[C---:B------:R-:W-:Y:S02]  /*a840*/  ISETP.GE.AND P1, PT, R4.reuse, R235, PT ;  /* 0x000000eb0400720c */ /* 0x040fe40003f26270 */
[C---:B------:R-:W-:Y:S02]  /*a850*/  ISETP.GE.AND P6, PT, R5.reuse, R239, PT ;  /* 0x000000ef0500720c */ /* 0x040fe40003fc6270 */
[C---:B------:R-:W-:Y:S02]  /*a860*/  ISETP.LT.OR P0, PT, R4.reuse, R240, P0 ;  /* 0x000000f00400720c */ /* 0x040fe40000701670 */
[----:B------:R-:W-:Y:S01]  /*a870*/  ISETP.LT.OR P1, PT, R4, R238, P1 ;  /* 0x000000ee0400720c */ /* 0x000fe20000f21670 */
[C---:B------:R-:W-:Y:S01]  /*a880*/  VIADD R4, R0.reuse, 0x38 ;  /* 0x0000003800047836 */ /* 0x040fe20000000000 */
[----:B------:R-:W-:Y:S01]  /*a890*/  ISETP.LT.OR P6, PT, R5, R240, P6 ;  /* 0x000000f00500720c */ /* 0x000fe200037c1670 */
[----:B------:R-:W-:Y:S01]  /*a8a0*/  VIADD R0, R0, 0x39 ;  /* 0x0000003900007836 */ /* 0x000fe20000000000 */
[----:B------:R-:W-:-:S02]  /*a8b0*/  FSEL R32, R12, -INF , !P0 ;  /* 0xff8000000c207808 */ /* 0x000fc40004000000 */
[----:B------:R-:W-:Y:S02]  /*a8c0*/  FSEL R182, R13, -INF , !P6 ;  /* 0xff8000000db67808 */ /* 0x000fe40007000000 */
[CC--:B------:R-:W-:Y:S02]  /*a8d0*/  ISETP.GE.AND P6, PT, R4.reuse, R235.reuse, PT ;  /* 0x000000eb0400720c */ /* 0x0c0fe40003fc6270 */
[C---:B------:R-:W-:Y:S02]  /*a8e0*/  ISETP.GE.AND P0, PT, R5.reuse, R235, PT ;  /* 0x000000eb0500720c */ /* 0x040fe40003f06270 */
[-C--:B------:R-:W-:Y:S02]  /*a8f0*/  ISETP.LT.OR P6, PT, R4, R238.reuse, P6 ;  /* 0x000000ee0400720c */ /* 0x080fe400037c1670 */
[----:B------:R-:W-:Y:S02]  /*a900*/  ISETP.LT.OR P0, PT, R5, R238, P0 ;  /* 0x000000ee0500720c */ /* 0x000fe40000701670 */
[----:B------:R-:W-:-:S02]  /*a910*/  FSEL R179, R14, -INF , !P1 ;  /* 0xff8000000eb37808 */ /* 0x000fc40004800000 */
[-C--:B------:R-:W-:Y:S02]  /*a920*/  ISETP.GE.AND P1, PT, R4, R239.reuse, PT ;  /* 0x000000ef0400720c */ /* 0x080fe40003f26270 */
[----:B------:R-:W-:Y:S02]  /*a930*/  FSEL R176, R190, -INF , !P6 ;  /* 0xff800000beb07808 */ /* 0x000fe40007000000 */
[----:B------:R-:W-:Y:S02]  /*a940*/  PLOP3.LUT P6, PT, PT, PT, UP0, 0x80, 0x0 ;  /* 0x000000000000781c */ /* 0x000fe40003fcf008 */
[----:B------:R-:W-:Y:S02]  /*a950*/  FSEL R177, R15, -INF , !P0 ;  /* 0xff8000000fb17808 */ /* 0x000fe40004000000 */
[----:B------:R-:W-:Y:S02]  /*a960*/  ISETP.LT.OR P0, PT, R4, R240, P1 ;  /* 0x000000f00400720c */ /* 0x000fe40000f01670 */
[----:B------:R-:W-:-:S02]  /*a970*/  ISETP.GE.AND P1, PT, R0, R239, PT ;  /* 0x000000ef0000720c */ /* 0x000fc40003f26270 */
[----:B------:R-:W-:Y:S02]  /*a980*/  FSEL R181, R188, -INF , !P0 ;  /* 0xff800000bcb57808 */ /* 0x000fe40004000000 */
[C---:B------:R-:W-:Y:S02]  /*a990*/  ISETP.GE.AND P0, PT, R0.reuse, R235, PT ;  /* 0x000000eb0000720c */ /* 0x040fe40003f06270 */
[C---:B------:R-:W-:Y:S02]  /*a9a0*/  ISETP.LT.OR P1, PT, R0.reuse, R240, P1 ;  /* 0x000000f00000720c */ /* 0x040fe40000f21670 */
[----:B------:R-:W-:Y:S02]  /*a9b0*/  ISETP.LT.OR P0, PT, R0, R238, P0 ;  /* 0x000000ee0000720c */ /* 0x000fe40000701670 */
[----:B------:R-:W-:Y:S02]  /*a9c0*/  FSEL R180, R189, -INF , !P1 ;  /* 0xff800000bdb47808 */ /* 0x000fe40004800000 */
[----:B------:R-:W-:Y:S01]  /*a9d0*/  FSEL R175, R191, -INF , !P0 ;  /* 0xff800000bfaf7808 */ /* 0x000fe20004000000 */
[----:B------:R-:W-:Y:S08]  /*a9e0*/  @!P6 BRA `(.L_x_2361) ;  /* 0x0000000c00b4e947 */ /* 0x000ff00003800000 */
[----:B------:R-:W-:-:S13]  /*a9f0*/  PLOP3.LUT P0, PT, PT, PT, UP6, 0x40, 0x0 ;  /* 0x000000000000781c */ /* 0x000fda0003f0e868 */
[----:B------:R-:W-:Y:S05]  /*aa00*/  @P0 BRA `(.L_x_2362) ;  /* 0x0000000400240947 */ /* 0x000fea0003800000 */
[----:B------:R-:W-:Y:S01]  /*aa10*/  ULDC UR7, c[0x0][0x380] ;  /* 0x0000e00000077ab9 */ /* 0x000fe20000000800 */
[----:B------:R-:W-:Y:S01]  /*aa20*/  USHF.L.U32 UR8, UR14, 0x6, URZ ;  /* 0x000000060e087899 */ /* 0x000fe2000800063f */
[----:B------:R-:W-:Y:S01]  /*aa30*/  IMAD.U32 R0, RZ, RZ, UR7 ;  /* 0x00000007ff007e24 */ /* 0x000fe2000f8e00ff */
[----:B------:R-:W-:Y:S02]  /*aa40*/  UMOV UR32, URZ ;  /* 0x0000003f00207c82 */ /* 0x000fe40008000000 */
[----:B------:R-:W-:Y:S02]  /*aa50*/  UIADD3 UR24, UR8, -0x40, URZ ;  /* 0xffffffc008187890 */ /* 0x000fe4000fffe03f */
[----:B------:R-:W-:Y:S01]  /*aa60*/  IABS R0, R0 ;  /* 0x0000000000007213 */ /* 0x000fe20000000000 */
[----:B------:R-:W-:Y:S01]  /*aa70*/  IMAD.U32 R4, RZ, RZ, UR8 ;  /* 0x00000008ff047e24 */ /* 0x000fe2000f8e00ff */
[----:B------:R-:W-:Y:S02]  /*aa80*/  ULOP3.LUT UR8, UR8, UR7, URZ, 0x3c, !UPT ;  /* 0x0000000708087292 */ /* 0x000fe4000f8e3c3f */
[----:B------:R-:W-:-:S02]  /*aa90*/  R2UR UR4, R0 ;  /* 0x00000000000472ca */ /* 0x000fc400000e0000 */
[----:B------:R-:W-:Y:S01]  /*aaa0*/  IABS R4, R4 ;  /* 0x0000000400047213 */ /* 0x000fe20000000000 */
[----:B------:R-:W-:-:S03]  /*aab0*/  UISETP.GE.AND UP1, UPT, UR8, URZ, UPT ;  /* 0x0000003f0800728c */ /* 0x000fc6000bf26270 */
[----:B------:R-:W-:-:S07]  /*aac0*/  R2UR UR21, R4 ;  /* 0x00000000041572ca */ /* 0x000fce00000e0000 */
        /* <DEDUP_REMOVED lines=27> */
[----:B------:R-:W-:Y:S02]  /*ac80*/  UISETP.GE.AND UP0, UPT, UR24, URZ, UPT ;  /* 0x0000003f1800728c */ /* 0x000fe4000bf06270 */
[----:B------:R-:W-:Y:S02]  /*ac90*/  UISETP.NE.AND UP2, UPT, UR7, URZ, UPT ;  /* 0x0000003f0700728c */ /* 0x000fe4000bf45270 */
[----:B------:R-:W-:Y:S02]  /*aca0*/  @UP4 UIADD3 UR33, UR33, 0x1, URZ ;  /* 0x0000000121214890 */ /* 0x000fe4000fffe03f */
[----:B------:R-:W-:Y:S02]  /*acb0*/  ULOP3.LUT UR4, URZ, UR7, URZ, 0x33, !UPT ;  /* 0x000000073f047292 */ /* 0x000fe4000f8e333f */
[----:B------:R-:W-:Y:S02]  /*acc0*/  @!UP1 UIADD3 UR33, -UR33, URZ, URZ ;  /* 0x0000003f21219290 */ /* 0x000fe4000fffe13f */
[----:B------:R-:W-:-:S02]  /*acd0*/  @UP3 UIADD3 UR31, UR31, 0x1, URZ ;  /* 0x000000011f1f3890 */ /* 0x000fc4000fffe03f */
[----:B------:R-:W-:Y:S02]  /*ace0*/  USEL UR33, UR4, UR33, !UP2 ;  /* 0x0000002104217287 */ /* 0x000fe4000d000000 */
[----:B------:R-:W-:Y:S02]  /*acf0*/  @!UP0 UIADD3 UR31, -UR31, URZ, URZ ;  /* 0x0000003f1f1f8290 */ /* 0x000fe4000fffe13f */
[----:B------:R-:W-:Y:S02]  /*ad00*/  UIMAD.WIDE UR8, UR33, 0x4, UR22 ;  /* 0x00000004210878a5 */ /* 0x000fe4000f8e0216 */
[----:B------:R-:W-:-:S04]  /*ad10*/  USEL UR4, UR4, UR31, !UP2 ;  /* 0x0000001f04047287 */ /* 0x000fc8000d000000 */
[----:B------:R-:W-:Y:S01]  /*ad20*/  UIMAD.WIDE UR18, UR4, 0x4, UR22 ;  /* 0x00000004041278a5 */ /* 0x000fe2000f8e0216 */
[----:B------:R-:W-:Y:S02]  /*ad30*/  IMAD.U32 R4, RZ, RZ, UR8 ;  /* 0x00000008ff047e24 */ /* 0x000fe4000f8e00ff */
[----:B------:R-:W-:-:S03]  /*ad40*/  IMAD.U32 R5, RZ, RZ, UR9 ;  /* 0x00000009ff057e24 */ /* 0x000fc6000f8e00ff */
[----:B------:R-:W-:Y:S02]  /*ad50*/  IMAD.U32 R6, RZ, RZ, UR18 ;  /* 0x00000012ff067e24 */ /* 0x000fe4000f8e00ff */
[----:B------:R-:W-:Y:S01]  /*ad60*/  IMAD.U32 R7, RZ, RZ, UR19 ;  /* 0x00000013ff077e24 */ /* 0x000fe2000f8e00ff */
[----:B------:R-:W2:Y:S04]  /*ad70*/  LDG.E R4, desc[UR26][R4.64] ;  /* 0x0000001a04047981 */ /* 0x000ea8000c1e1900 */
[----:B------:R-:W3:Y:S01]  /*ad80*/  LDG.E R0, desc[UR26][R6.64] ;  /* 0x0000001a06007981 */ /* 0x000ee2000c1e1900 */
[----:B------:R-:W-:-:S04]  /*ad90*/  UIADD3 UR4, UR33, -UR4, URZ ;  /* 0x8000000421047290 */ /* 0x000fc8000fffe03f */
[----:B------:R-:W-:-:S04]  /*ada0*/  UIMAD UR7, UR4, UR7, -0x40 ;  /* 0xffffffc0040774a4 */ /* 0x000fc8000f8e0207 */
[----:B------:R-:W-:Y:S02]  /*adb0*/  USHF.R.S32.HI UR4, URZ, 0x1f, UR7 ;  /* 0x0000001f3f047899 */ /* 0x000fe40008011407 */
[----:B------:R-:W-:Y:S02]  /*adc0*/  UIMAD.WIDE.U32 UR18, UR7, UR10, URZ ;  /* 0x0000000a071272a5 */ /* 0x000fe4000f8e003f */
[----:B------:R-:W-:-:S04]  /*add0*/  UIMAD UR4, UR4, UR10, URZ ;  /* 0x0000000a040472a4 */ /* 0x000fc8000f8e023f */
[----:B------:R-:W-:-:S04]  /*ade0*/  UIMAD UR4, UR7, UR11, UR4 ;  /* 0x0000000b070472a4 */ /* 0x000fc8000f8e0204 */
[----:B------:R-:W-:Y:S01]  /*adf0*/  UIADD3 UR19, UR19, UR4, URZ ;  /* 0x0000000413137290 */ /* 0x000fe2000fffe03f */
[----:B--2---:R-:W-:Y:S02]  /*ae00*/  R2UR UR9, R4 ;  /* 0x00000000040972ca */ /* 0x004fe400000e0000 */
[----:B---3--:R-:W-:-:S13]  /*ae10*/  R2UR UR8, R0 ;  /* 0x00000000000872ca */ /* 0x008fda00000e0000 */
[----:B------:R-:W-:-:S03]  /*ae20*/  UIADD3 UR7, -UR9, UR8, URZ ;  /* 0x0000000809077290 */ /* 0x000fc6000fffe13f */
[----:B------:R-:W-:Y:S01]  /*ae30*/  ULDC.64 UR8, c[0x0][0x230] ;  /* 0x00008c0000087ab9 */ /* 0x000fe20000000a00 */
[----:B------:R-:W-:Y:S02]  /*ae40*/  USHF.R.S32.HI UR4, URZ, 0x1f, UR7 ;  /* 0x0000001f3f047899 */ /* 0x000fe40008011407 */
[----:B------:R-:W-:Y:S02]  /*ae50*/  UIMAD.WIDE.U32 UR18, UR7, UR8, UR18 ;  /* 0x00000008071272a5 */ /* 0x000fe4000f8e0012 */
[----:B------:R-:W-:-:S04]  /*ae60*/  UIMAD UR4, UR4, UR8, URZ ;  /* 0x00000008040472a4 */ /* 0x000fc8000f8e023f */
[----:B------:R-:W-:-:S04]  /*ae70*/  UIMAD UR4, UR7, UR9, UR4 ;  /* 0x00000009070472a4 */ /* 0x000fc8000f8e0204 */
[----:B------:R-:W-:Y:S01]  /*ae80*/  UIADD3 UR8, UR19, UR4, URZ ;  /* 0x0000000413087290 */ /* 0x000fe2000fffe03f */
[----:B------:R-:W-:Y:S11]  /*ae90*/  BRA `(.L_x_2363) ;  /* 0x0000000000087947 */ /* 0x000ff60003800000 */
.L_x_2362:
[----:B------:R-:W-:-:S04]  /*aea0*/  ULEA UR18, -UR10, URZ, 0x6 ;  /* 0x0000003f0a127291 */ /* 0x000fc8000f8e313f */
[----:B------:R-:W-:-:S12]  /*aeb0*/  USHF.R.S32.HI UR8, URZ, 0x1f, UR18 ;  /* 0x0000001f3f087899 */ /* 0x000fd80008011412 */
.L_x_2363:
[C---:B------:R-:W-:Y:S01]  /*aec0*/  @!P4 IADD3 R6, P1, R200.reuse, UR18, RZ ;  /* 0x00000012c806cc10 */ /* 0x040fe2000ff3e0ff */
[----:B------:R-:W-:Y:S01]  /*aed0*/  UIADD3 UR7, UP1, UP0, UR28, UR18, UR28 ;  /* 0x000000121c077290 */ /* 0x000fe2000f83e01c */
[----:B------:R-:W-:Y:S01]  /*aee0*/  @!P3 IADD3 R4, P0, R200, UR18, RZ ;  /* 0x00000012c804bc10 */ /* 0x000fe2000ff1e0ff */
[----:B------:R1:W-:Y:S01]  /*aef0*/  @P5 STS.128 [R234+0x8000], RZ ;  /* 0x008000ffea005388 */ /* 0x0003e20000000c00 */
[C---:B------:R-:W-:Y:S01]  /*af00*/  @!P4 IADD3.X R5, R165.reuse, UR8, RZ, P1, !PT ;  /* 0x00000008a505cc10 */ /* 0x040fe20008ffe4ff */
[----:B------:R-:W-:Y:S01]  /*af10*/  UIADD3.X UR4, UR25, UR8, UR25, UP1, UP0 ;  /* 0x0000000819047290 */ /* 0x000fe20008fe0419 */
[C---:B------:R-:W-:Y:S01]  /*af20*/  @!P4 LEA R170, P1, R6.reuse, UR16, 0x1 ;  /* 0x0000001006aacc11 */ /* 0x040fe2000f8208ff */
[----:B------:R-:W-:Y:S01]  /*af30*/  BSSY B0, `(.L_x_2364) ;  /* 0x0000093000007945 */ /* 0x000fe20003800000 */
[----:B------:R-:W-:Y:S01]  /*af40*/  @!P3 IADD3.X R0, R165, UR8, RZ, P0, !PT ;  /* 0x00000008a500bc10 */ /* 0x000fe200087fe4ff */
[----:B------:R-:W-:Y:S01]  /*af50*/  VOTEU.ALL UP0, P5 ;  /* 0x00000000003f7886 */ /* 0x000fe20002800000 */
[----:B------:R-:W-:Y:S01]  /*af60*/  @!P4 LEA.HI.X R171, R6, UR17, R5, 0x1, P1 ;  /* 0x0000001106abcc11 */ /* 0x000fe200088f0c05 */
[----:B------:R-:W-:Y:S01]  /*af70*/  IMAD.U32 R5, RZ, RZ, UR18 ;  /* 0x00000012ff057e24 */ /* 0x000fe2000f8e00ff */
[----:B------:R-:W-:-:S02]  /*af80*/  @!P3 LEA R16, P0, R4, UR16, 0x1 ;  /* 0x000000100410bc11 */ /* 0x000fc4000f8008ff */
[----:B------:R-:W-:Y:S02]  /*af90*/  @!UP0 UIADD3 UR11, UP1, UR28, UR18, URZ ;  /* 0x000000121c0b8290 */ /* 0x000fe4000ff3e03f */
[----:B------:R-:W-:Y:S01]  /*afa0*/  @!P3 LEA.HI.X R17, R4, UR17, R0, 0x1, P0 ;  /* 0x000000110411bc11 */ /* 0x000fe200080f0c00 */
[----:B------:R-:W-:Y:S01]  /*afb0*/  IMAD.U32 R4, RZ, RZ, UR8 ;  /* 0x00000008ff047e24 */ /* 0x000fe2000f8e00ff */
[----:B------:R-:W-:Y:S01]  /*afc0*/  @!P2 IADD3 R10, P0, R200, UR18, RZ ;  /* 0x00000012c80aac10 */ /* 0x000fe2000ff1e0ff */
[----:B------:R-:W-:Y:S01]  /*afd0*/  IMAD.U32 R0, RZ, RZ, UR8 ;  /* 0x00000008ff007e24 */ /* 0x000fe2000f8e00ff */
[----:B------:R-:W-:Y:S01]  /*afe0*/  @!P5 LEA R172, P1, R5, R245, 0x1 ;  /* 0x000000f505acd211 */ /* 0x000fe200078208ff */
[----:B------:R-:W-:Y:S01]  /*aff0*/  @!UP0 UIADD3.X UR9, UR25, UR8, URZ, UP1, !UPT ;  /* 0x0000000819098290 */ /* 0x000fe20008ffe43f */
[----:B------:R-:W-:Y:S02]  /*b000*/  @!P2 IADD3.X R6, R165, UR8, RZ, P0, !PT ;  /* 0x00000008a506ac10 */ /* 0x000fe400087fe4ff */
[----:B------:R-:W-:-:S02]  /*b010*/  @!P5 LEA.HI.X R173, R5, R244, R4, 0x1, P1 ;  /* 0x000000f405add211 */ /* 0x000fc400008f0c04 */
[----:B------:R-:W-:-:S03]  /*b020*/  @!P4 IADD3 R9, P1, P0, R200, UR28, R5 ;  /* 0x0000001cc809cc10 */ /* 0x000fc6000f83e005 */
[----:B------:R-:W-:Y:S01]  /*b030*/  @!PT LDS RZ, [RZ] ;  /* 0x00000000fffff984 */ /* 0x000fe20000000800 */
[----:B------:R-:W-:Y:S01]  /*b040*/  @!PT LDS RZ, [RZ] ;  /* 0x00000000fffff984 */ /* 0x000fe20000000800 */
[----:B------:R-:W-:Y:S01]  /*b050*/  @!PT LDS RZ, [RZ] ;  /* 0x00000000fffff984 */ /* 0x000fe20000000800 */
[----:B------:R2:W-:Y:S01]  /*b060*/  @!P5 LDGSTS.E.BYPASS.LTC128B.128 [R234+0x8000], desc[UR26][R172.64] ;  /* 0x08000000aceadfae */ /* 0x0005e2000b901d5a */
[C-C-:B------:R-:W-:Y:S02]  /*b070*/  @!P4 IADD3.X R4, R165.reuse, UR25, R0.reuse, P1, P0 ;  /* 0x00000019a504cc10 */ /* 0x140fe40008fe0400 */
[C-C-:B------:R-:W-:Y:S01]  /*b080*/  @!P3 IADD3 R8, P1, P0, R200.reuse, UR28, R5.reuse ;  /* 0x0000001cc808bc10 */ /* 0x140fe2000f83e005 */
[----:B------:R1:W-:Y:S03]  /*b090*/  @P4 STS.128 [R234+0xa000], RZ ;  /* 0x00a000ffea004388 */ /* 0x0003e60000000c00 */
[----:B------:R-:W-:Y:S01]  /*b0a0*/  @!P3 IADD3.X R7, R165, UR25, R0, P1, P0 ;  /* 0x00000019a507bc10 */ /* 0x000fe20008fe0400 */
[----:B------:R-:W-:Y:S01]  /*b0b0*/  @!PT LDS RZ, [RZ] ;  /* 0x00000000fffff984 */ /* 0x000fe20000000800 */
[----:B------:R-:W-:Y:S01]  /*b0c0*/  @!PT LDS RZ, [RZ] ;  /* 0x00000000fffff984 */ /* 0x000fe20000000800 */
[----:B------:R-:W-:Y:S01]  /*b0d0*/  @!PT LDS RZ, [RZ] ;  /* 0x00000000fffff984 */ /* 0x000fe20000000800 */
[----:B------:R3:W-:Y:S01]  /*b0e0*/  @!P4 LDGSTS.E.BYPASS.LTC128B.128 [R234+0xa000], desc[UR26][R170.64+0x80] ;  /* 0x0a000080aaeacfae */ /* 0x0007e2000b901d5a */
[----:B------:R-:W-:-:S03]  /*b0f0*/  @!P2 IADD3 R5, P1, P0, R200, UR28, R5 ;  /* 0x0000001cc805ac10 */ /* 0x000fc6000f83e005 */
[----:B------:R1:W-:Y:S01]  /*b100*/  @P3 STS.128 [R234+0xc000], RZ ;  /* 0x00c000ffea003388 */ /* 0x0003e20000000c00 */
[----:B------:R-:W-:Y:S02]  /*b110*/  @!P2 IADD3.X R0, R165, UR25, R0, P1, P0 ;  /* 0x00000019a500ac10 */ /* 0x000fe40008fe0400 */
[C---:B------:R-:W-:Y:S01]  /*b120*/  @!P2 LEA R14, P0, R10.reuse, UR16, 0x1 ;  /* 0x000000100a0eac11 */ /* 0x040fe2000f8008ff */
[----:B------:R-:W-:Y:S01]  /*b130*/  @!PT LDS RZ, [RZ] ;  /* 0x00000000fffff984 */ /* 0x000fe20000000800 */
[----:B------:R-:W-:Y:S01]  /*b140*/  @!PT LDS RZ, [RZ] ;  /* 0x00000000fffff984 */ /* 0x000fe20000000800 */
[----:B------:R-:W-:Y:S01]  /*b150*/  @!PT LDS RZ, [RZ] ;  /* 0x00000000fffff984 */ /* 0x000fe20000000800 */
[----:B------:R1:W-:Y:S01]  /*b160*/  @!P3 LDGSTS.E.BYPASS.LTC128B.128 [R234+0xc000], desc[UR26][R16.64+0x100] ;  /* 0x0c00010010eabfae */ /* 0x0003e2000b901d5a */
[C---:B------:R-:W-:Y:S02]  /*b170*/  @!P4 LEA R22, P1, R9.reuse, UR16, 0x1 ;  /* 0x000000100916cc11 */ /* 0x040fe4000f8208ff */
[----:B------:R-:W-:Y:S01]  /*b180*/  @!P2 LEA.HI.X R15, R10, UR17, R6, 0x1, P0 ;  /* 0x000000110a0fac11 */ /* 0x000fe200080f0c06 */
[----:B------:R-:W-:Y:S01]  /*b190*/  IMAD.U32 R6, RZ, RZ, UR7 ;  /* 0x00000007ff067e24 */ /* 0x000fe2000f8e00ff */
[----:B------:R-:W-:Y:S01]  /*b1a0*/  @!P4 LEA.HI.X R23, R9, UR17, R4, 0x1, P1 ;  /* 0x000000110917cc11 */ /* 0x000fe200088f0c04 */
[----:B------:R-:W-:Y:S01]  /*b1b0*/  IMAD.U32 R4, RZ, RZ, UR4 ;  /* 0x00000004ff047e24 */ /* 0x000fe2000f8e00ff */
[----:B------:R-:W-:Y:S01]  /*b1c0*/  @!P3 LEA R12, P0, R8, UR16, 0x1 ;  /* 0x00000010080cbc11 */ /* 0x000fe2000f8008ff */
[----:B------:R1:W-:Y:S01]  /*b1d0*/  @P2 STS.128 [R234+0xe000], RZ ;  /* 0x00e000ffea002388 */ /* 0x0003e20000000c00 */
[----:B------:R-:W-:-:S02]  /*b1e0*/  @!P5 LEA R20, P1, R6, R245, 0x1 ;  /* 0x000000f50614d211 */ /* 0x000fc400078208ff */
[----:B------:R-:W-:Y:S01]  /*b1f0*/  @!P3 LEA.HI.X R13, R8, UR17, R7, 0x1, P0 ;  /* 0x00000011080dbc11 */ /* 0x000fe200080f0c07 */
[----:B------:R-:W-:Y:S01]  /*b200*/  @!PT LDS RZ, [RZ] ;  /* 0x00000000fffff984 */ /* 0x000fe20000000800 */
[----:B------:R-:W-:Y:S01]  /*b210*/  @!PT LDS RZ, [RZ] ;  /* 0x00000000fffff984 */ /* 0x000fe20000000800 */
[----:B------:R-:W-:Y:S01]  /*b220*/  @!PT LDS RZ, [RZ] ;  /* 0x00000000fffff984 */ /* 0x000fe20000000800 */
[----:B------:R1:W-:Y:S01]  /*b230*/  @!P2 LDGSTS.E.BYPASS.LTC128B.128 [R234+0xe000], desc[UR26][R14.64+0x180] ;  /* 0x0e0001800eeaafae */ /* 0x0003e2000b901d5a */
[C---:B------:R-:W-:Y:S02]  /*b240*/  @!P2 LEA R10, P0, R5.reuse, UR16, 0x1 ;  /* 0x00000010050aac11 */ /* 0x040fe4000f8008ff */
[----:B------:R-:W-:Y:S01]  /*b250*/  @!P5 LEA.HI.X R21, R6, R244, R4, 0x1, P1 ;  /* 0x000000f40615d211 */ /* 0x000fe200008f0c04 */
[----:B------:R1:W-:Y:S01]  /*b260*/  @P5 STS.128 [R234+0x8800], RZ ;  /* 0x008800ffea005388 */ /* 0x0003e20000000c00 */
[----:B------:R-:W-:Y:S02]  /*b270*/  @!P4 IADD3 R4, P1, R200, UR7, RZ ;  /* 0x00000007c804cc10 */ /* 0x000fe4000ff3e0ff */
[----:B------:R-:W-:Y:S02]  /*b280*/  @!P2 LEA.HI.X R11, R5, UR17, R0, 0x1, P0 ;  /* 0x00000011050bac11 */ /* 0x000fe400080f0c00 */
[----:B------:R-:W-:-:S02]  /*b290*/  @!P4 IADD3.X R0, R165, UR4, RZ, P1, !PT ;  /* 0x00000004a500cc10 */ /* 0x000fc40008ffe4ff */
[----:B------:R-:W-:Y:S02]  /*b2a0*/  @!P4 LEA R18, P1, R4, UR16, 0x1 ;  /* 0x000000100412cc11 */ /* 0x000fe4000f8208ff */
[----:B------:R-:W-:Y:S02]  /*b2b0*/  @!P3 IADD3 R6, P0, R200, UR7, RZ ;  /* 0x00000007c806bc10 */ /* 0x000fe4000ff1e0ff */
[----:B------:R-:W-:Y:S01]  /*b2c0*/  @!P4 LEA.HI.X R19, R4, UR17, R0, 0x1, P1 ;  /* 0x000000110413cc11 */ /* 0x000fe200088f0c00 */
[----:B------:R-:W-:Y:S01]  /*b2d0*/  IMAD.U32 R4, RZ, RZ, UR11 ;  /* 0x0000000bff047e24 */ /* 0x000fe2000f8e00ff */
[----:B------:R-:W-:Y:S01]  /*b2e0*/  @!P3 IADD3.X R5, R165, UR4, RZ, P0, !PT ;  /* 0x00000004a505bc10 */ /* 0x000fe200087fe4ff */
[----:B------:R-:W-:Y:S01]  /*b2f0*/  IMAD.U32 R0, RZ, RZ, UR9 ;  /* 0x00000009ff007e24 */ /* 0x000fe2000f8e00ff */
[----:B------:R-:W-:Y:S01]  /*b300*/  @!P3 LEA R8, P0, R6, UR16, 0x1 ;  /* 0x000000100608bc11 */ /* 0x000fe2000f8008ff */
[----:B------:R-:W-:Y:S01]  /*b310*/  UIADD3 UR9, UP0, UR28, UR7, URZ ;  /* 0x000000071c097290 */ /* 0x000fe2000ff1e03f */
[----:B------:R-:W-:-:S02]  /*b320*/  @!P5 LEA R168, P1, R4, R245, 0x1 ;  /* 0x000000f504a8d211 */ /* 0x000fc400078208ff */
[----:B------:R-:W-:Y:S02]  /*b330*/  @!P3 LEA.HI.X R9, R6, UR17, R5, 0x1, P0 ;  /* 0x000000110609bc11 */ /* 0x000fe400080f0c05 */
[----:B------:R-:W-:Y:S01]  /*b340*/  @!P2 IADD3 R6, P0, R200, UR7, RZ ;  /* 0x00000007c806ac10 */ /* 0x000fe2000ff1e0ff */
[----:B------:R-:W-:Y:S01]  /*b350*/  UIADD3.X UR7, UR25, UR4, URZ, UP0, !UPT ;  /* 0x0000000419077290 */ /* 0x000fe200087fe43f */
[----:B------:R-:W-:Y:S01]  /*b360*/  @!P5 LEA.HI.X R169, R4, R244, R0, 0x1, P1 ;  /* 0x000000f404a9d211 */ /* 0x000fe200008f0c00 */
[----:B------:R-:W-:Y:S01]  /*b370*/  IMAD.U32 R4, RZ, RZ, UR9 ;  /* 0x00000009ff047e24 */ /* 0x000fe2000f8e00ff */
[----:B------:R-:W-:Y:S02]  /*b380*/  @!P2 IADD3.X R5, R165, UR4, RZ, P0, !PT ;  /* 0x00000004a505ac10 */ /* 0x000fe400087fe4ff */
[----:B--2---:R-:W-:Y:S01]  /*b390*/  @!P2 LEA R172, P0, R6, UR16, 0x1 ;  /* 0x0000001006acac11 */ /* 0x004fe2000f8008ff */
[----:B------:R-:W-:Y:S01]  /*b3a0*/  IMAD.U32 R0, RZ, RZ, UR7 ;  /* 0x00000007ff007e24 */ /* 0x000fe2000f8e00ff */
[----:B------:R-:W-:Y:S01]  /*b3b0*/  @!P5 LEA R186, P1, R4, R245, 0x1 ;  /* 0x000000f504bad211 */ /* 0x000fe200078208ff */
[----:B------:R-:W-:Y:S01]  /*b3c0*/  @!PT LDS RZ, [RZ] ;  /* 0x00000000fffff984 */ /* 0x000fe20000000800 */
[----:B------:R-:W-:Y:S01]  /*b3d0*/  @!PT LDS RZ, [RZ] ;  /* 0x00000000fffff984 */ /* 0x000fe20000000800 */
[----:B------:R-:W-:Y:S01]  /*b3e0*/  @!PT LDS RZ, [RZ] ;  /* 0x00000000fffff984 */ /* 0x000fe20000000800 */
[----:B------:R1:W-:Y:S01]  /*b3f0*/  @!P5 LDGSTS.E.BYPASS.LTC128B.128 [R234+0x8800], desc[UR26][R168.64] ;  /* 0x08800000a8eadfae */ /* 0x0003e2000b901d5a */
[----:B------:R-:W-:-:S02]  /*b400*/  @!P2 LEA.HI.X R173, R6, UR17, R5, 0x1, P0 ;  /* 0x0000001106adac11 */ /* 0x000fc400080f0c05 */
[----:B------:R-:W-:Y:S01]  /*b410*/  @!P4 IADD3 R5, P0, R200, UR9, RZ ;  /* 0x00000009c805cc10 */ /* 0x000fe2000ff1e0ff */
[----:B------:R1:W-:Y:S01]  /*b420*/  @P4 STS.128 [R234+0xa800], RZ ;  /* 0x00a800ffea004388 */ /* 0x0003e20000000c00 */
[----:B------:R-:W-:Y:S02]  /*b430*/  @!P5 LEA.HI.X R187, R4, R244, R0, 0x1, P1 ;  /* 0x000000f404bbd211 */ /* 0x000fe400008f0c00 */
[----:B------:R-:W-:Y:S01]  /*b440*/  @!P4 IADD3.X R4, R165, UR7, RZ, P0, !PT ;  /* 0x00000007a504cc10 */ /* 0x000fe200087fe4ff */
[----:B------:R-:W-:Y:S01]  /*b450*/  @!PT LDS RZ, [RZ] ;  /* 0x00000000fffff984 */ /* 0x000fe20000000800 */
[----:B------:R-:W-:Y:S01]  /*b460*/  @!PT LDS RZ, [RZ] ;  /* 0x00000000fffff984 */ /* 0x000fe20000000800 */
[----:B------:R-:W-:Y:S01]  /*b470*/  @!PT LDS RZ, [RZ] ;  /* 0x00000000fffff984 */ /* 0x000fe20000000800 */
[----:B------:R1:W-:Y:S01]  /*b480*/  @!P4 LDGSTS.E.BYPASS.LTC128B.128 [R234+0xa800], desc[UR26][R22.64+0x80] ;  /* 0x0a80008016eacfae */ /* 0x0003e2000b901d5a */
[C---:B------:R-:W-:Y:S02]  /*b490*/  @!P4 LEA R6, P1, R5.reuse, UR16, 0x1 ;  /* 0x000000100506cc11 */ /* 0x040fe4000f8208ff */
[----:B------:R-:W-:Y:S01]  /*b4a0*/  @!P3 IADD3 R0, P0, R200, UR9, RZ ;  /* 0x00000009c800bc10 */ /* 0x000fe2000ff1e0ff */
[----:B------:R1:W-:Y:S01]  /*b4b0*/  @P3 STS.128 [R234+0xc800], RZ ;  /* 0x00c800ffea003388 */ /* 0x0003e20000000c00 */
[----:B------:R-:W-:-:S02]  /*b4c0*/  @!P4 LEA.HI.X R7, R5, UR17, R4, 0x1, P1 ;  /* 0x000000110507cc11 */ /* 0x000fc400088f0c04 */
[----:B------:R-:W-:Y:S01]  /*b4d0*/  @!P3 IADD3.X R4, R165, UR7, RZ, P0, !PT ;  /* 0x00000007a504bc10 */ /* 0x000fe200087fe4ff */
[----:B------:R-:W-:Y:S01]  /*b4e0*/  @!PT LDS RZ, [RZ] ;  /* 0x00000000fffff984 */ /* 0x000fe20000000800 */
[----:B------:R-:W-:Y:S01]  /*b4f0*/  @!PT LDS RZ, [RZ] ;  /* 0x00000000fffff984 */ /* 0x000fe20000000800 */
[----:B------:R-:W-:Y:S01]  /*b500*/  @!PT LDS RZ, [RZ] ;  /* 0x00000000fffff984 */ /* 0x000fe20000000800 */
[----:B------:R1:W-:Y:S01]  /*b510*/  @!P3 LDGSTS.E.BYPASS.LTC128B.128 [R234+0xc800], desc[UR26][R12.64+0x100] ;  /* 0x0c8001000ceabfae */ /* 0x0003e2000b901d5a */
[----:B---3--:R-:W-:-:S03]  /*b520*/  @!P3 LEA R170, P0, R0, UR16, 0x1 ;  /* 0x0000001000aabc11 */ /* 0x008fc6000f8008ff */
[----:B------:R1:W-:Y:S01]  /*b530*/  @P2 STS.128 [R234+0xe800], RZ ;  /* 0x00e800ffea002388 */ /* 0x0003e20000000c00 */
[----:B------:R-:W-:-:S03]  /*b540*/  @!P3 LEA.HI.X R171, R0, UR17, R4, 0x1, P0 ;  /* 0x0000001100abbc11 */ /* 0x000fc600080f0c04 */
        /* <DEDUP_REMOVED lines=41> */
[----:B------:R-:W-:-:S04]  /*b7e0*/  IADD3 R200, P0, R200, UR9, RZ ;  /* 0x00000009c8c87c10 */ /* 0x000fc8000ff1e0ff */
[----:B------:R-:W-:Y:S02]  /*b7f0*/  IADD3.X R165, R165, UR7, RZ, P0, !PT ;  /* 0x00000007a5a57c10 */ /* 0x000fe400087fe4ff */
[----:B------:R-:W-:-:S04]  /*b800*/  LEA R4, P0, R200, UR16, 0x1 ;  /* 0x00000010c8047c11 */ /* 0x000fc8000f8008ff */
[----:B------:R-:W-:-:S05]  /*b810*/  LEA.HI.X R5, R200, UR17, R165, 0x1, P0 ;  /* 0x00000011c8057c11 */ /* 0x000fca00080f0ca5 */
[----:B------:R-:W-:Y:S01]  /*b820*/  @!PT LDS RZ, [RZ] ;  /* 0x00000000fffff984 */ /* 0x000fe20000000800 */
[----:B------:R-:W-:Y:S01]  /*b830*/  @!PT LDS RZ, [RZ] ;  /* 0x00000000fffff984 */ /* 0x000fe20000000800 */
[----:B------:R-:W-:Y:S01]  /*b840*/  @!PT LDS RZ, [RZ] ;  /* 0x00000000fffff984 */ /* 0x000fe20000000800 */
[----:B------:R2:W-:Y:S04]  /*b850*/  LDGSTS.E.BYPASS.LTC128B.128 [R234+0xf800], desc[UR26][R4.64+0x180] ;  /* 0x0f80018004ea7fae */ /* 0x0005e8000b901d5a */
.L_x_2365:
[----:B------:R-:W-:Y:S05]  /*b860*/  BSYNC B0 ;  /* 0x0000000000007941 */ /* 0x000fea0003800000 */
.L_x_2364:
[----:B------:R-:W0:Y:S01]  /*b870*/  LDGDEPBAR ;  /* 0x00000000000079af */ /* 0x000e220000000000 */
[----:B--2---:R-:W-:Y:S02]  /*b880*/  IMAD.U32 R4, RZ, RZ, UR18 ;  /* 0x00000012ff047e24 */ /* 0x004fe4000f8e00ff */
[----:B------:R-:W-:-:S03]  /*b890*/  IMAD.U32 R0, RZ, RZ, UR8 ;  /* 0x00000008ff007e24 */ /* 0x000fc6000f8e00ff */
[----:B------:R-:W-:-:S04]  /*b8a0*/  LEA R245, P0, R4, R245, 0x1 ;  /* 0x000000f504f57211 */ /* 0x000fc800078008ff */
[----:B------:R-:W-:-:S09]  /*b8b0*/  LEA.HI.X R244, R4, R244, R0, 0x1, P0 ;  /* 0x000000f404f47211 */ /* 0x000fd200000f0c00 */
.L_x_2361:
[----:B-1----:R-:W-:Y:S01]  /*b8c0*/  FMNMX.FTZ R6, R164, R2, !PT ;  /* 0x00000002a4067209 */ /* 0x002fe20007810000 */
[----:B------:R-:W-:Y:S01]  /*b8d0*/  LDSM.16.MT88.4 R8, [R224+0x10000] ;  /* 0x01000000e008783b */ /* 0x000fe20000004200 */
[----:B------:R-:W-:Y:S02]  /*b8e0*/  FMNMX.FTZ R5, R3, R174, !PT ;  /* 0x000000ae03057209 */ /* 0x000fe40007810000 */
[----:B------:R-:W-:Y:S01]  /*b8f0*/  FMNMX.FTZ R6, R178, R6, !PT ;  /* 0x00000006b2067209 */ /* 0x000fe20007810000 */
[----:B------:R-:W-:Y:S01]  /*b900*/  LDSM.16.MT88.4 R16, [R222+0x10000] ;  /* 0x01000000de10783b */ /* 0x000fe20000004200 */
[----:B------:R-:W-:Y:S02]  /*b910*/  FMNMX.FTZ R5, R198, R5, !PT ;  /* 0x00000005c6057209 */ /* 0x000fe40007810000 */
[----:B------:R-:W-:Y:S01]  /*b920*/  FMNMX.FTZ R6, R242, R6, !PT ;  /* 0x00000006f2067209 */ /* 0x000fe20007810000 */
[----:B------:R-:W-:Y:S01]  /*b930*/  LDSM.16.MT88.4 R12, [R221+0x10000] ;  /* 0x01000000dd0c783b */ /* 0x000fe20000004200 */
[----:B------:R-:W-:-:S02]  /*b940*/  FMNMX.FTZ R5, R199, R5, !PT ;  /* 0x00000005c7057209 */ /* 0x000fc40007810000 */
[----:B------:R-:W-:Y:S01]  /*b950*/  FMNMX.FTZ R6, R201, R6, !PT ;  /* 0x00000006c9067209 */ /* 0x000fe20007810000 */
[----:B------:R-:W-:Y:S01]  /*b960*/  LDSM.16.MT88.4 R20, [R221+0x10800] ;  /* 0x01080000dd14783b */ /* 0x000fe20000004200 */
        /* <DEDUP_REMOVED lines=24> */
[----:B------:R-:W-:-:S03]  /*baf0*/  FMNMX.FTZ R5, R175, R5, !PT ;  /* 0x00000005af057209 */ /* 0x000fc60007810000 */
[----:B------:R-:W1:Y:S04]  /*bb00*/  SHFL.BFLY PT, R4, R6, 0x2, 0x1f ;  /* 0x0c401f0006047f89 */ /* 0x000e6800000e0000 */
[----:B------:R-:W2:Y:S01]  /*bb10*/  SHFL.BFLY PT, R0, R5, 0x2, 0x1f ;  /* 0x0c401f0005007f89 */ /* 0x000ea200000e0000 */
[----:B-1----:R-:W-:Y:S02]  /*bb20*/  FMNMX.FTZ R4, R6, R4, !PT ;  /* 0x0000000406047209 */ /* 0x002fe40007810000 */
[----:B--2---:R-:W-:-:S03]  /*bb30*/  FMNMX.FTZ R0, R5, R0, !PT ;  /* 0x0000000005007209 */ /* 0x004fc60007810000 */
[----:B------:R-:W1:Y:S04]  /*bb40*/  SHFL.BFLY PT, R173, R4, 0x1, 0x1f ;  /* 0x0c201f0004ad7f89 */ /* 0x000e6800000e0000 */
[----:B------:R-:W2:Y:S01]  /*bb50*/  SHFL.BFLY PT, R172, R0, 0x1, 0x1f ;  /* 0x0c201f0000ac7f89 */ /* 0x000ea200000e0000 */
[----:B-1----:R-:W-:-:S04]  /*bb60*/  FMNMX.FTZ R173, R4, R173, !PT ;  /* 0x000000ad04ad7209 */ /* 0x002fc80007810000 */
[C---:B------:R-:W-:Y:S01]  /*bb70*/  FSETP.NEU.FTZ.AND P1, PT, R173.reuse, -INF , PT ;  /* 0xff800000ad00780b */ /* 0x040fe20003f3d000 */
[C---:B------:R-:W-:Y:S01]  /*bb80*/  FMUL.FTZ R183, R173.reuse, UR20 ;  /* 0x00000014adb77c20 */ /* 0x040fe20008410000 */
[----:B--2---:R-:W-:Y:S02]  /*bb90*/  FMNMX.FTZ R172, R0, R172, !PT ;  /* 0x000000ac00ac7209 */ /* 0x004fe40007810000 */
[----:B------:R-:W-:Y:S02]  /*bba0*/  FSEL R4, R173, RZ, P1 ;  /* 0x000000ffad047208 */ /* 0x000fe40000800000 */
[----:B------:R-:W-:Y:S02]  /*bbb0*/  FSEL R183, R183, RZ, P1 ;  /* 0x000000ffb7b77208 */ /* 0x000fe40000800000 */
[----:B------:R-:W-:Y:S01]  /*bbc0*/  FSETP.NEU.FTZ.AND P0, PT, R172, -INF , PT ;  /* 0xff800000ac00780b */ /* 0x000fe20003f1d000 */
[----:B------:R-:W-:Y:S02]  /*bbd0*/  FADD.FTZ R4, R164, -R4 ;  /* 0x80000004a4047221 */ /* 0x000fe40000010000 */
[--C-:B------:R-:W-:Y:S01]  /*bbe0*/  FFMA.FTZ R170, R178, UR20, -R183.reuse ;  /* 0x00000014b2aa7c23 */ /* 0x100fe200080108b7 */
[C---:B------:R-:W-:Y:S01]  /*bbf0*/  FMUL.FTZ R178, R172.reuse, UR20 ;  /* 0x00000014acb27c20 */ /* 0x040fe20008410000 */
[----:B------:R-:W-:Y:S01]  /*bc00*/  FSEL R5, R172, RZ, P0 ;  /* 0x000000ffac057208 */ /* 0x000fe20000000000 */
[--C-:B------:R-:W-:Y:S01]  /*bc10*/  FFMA.FTZ R171, R2, UR20, -R183.reuse ;  /* 0x0000001402ab7c23 */ /* 0x100fe200080108b7 */
[--C-:B------:R-:W-:Y:S01]  /*bc20*/  FFMA.FTZ R169, R242, UR20, -R183.reuse ;  /* 0x00000014f2a97c23 */ /* 0x100fe200080108b7 */
[----:B------:R-:W-:Y:S01]  /*bc30*/  FFMA.FTZ R168, R201, UR20, -R183 ;  /* 0x00000014c9a87c23 */ /* 0x000fe200080108b7 */
[----:B------:R-:W-:Y:S01]  /*bc40*/  FSEL R178, R178, RZ, P0 ;  /* 0x000000ffb2b27208 */ /* 0x000fe20000000000 */
[----:B------:R-:W-:Y:S01]  /*bc50*/  FADD.FTZ R5, R3, -R5 ;  /* 0x8000000503057221 */ /* 0x000fe20000010000 */
[----:B------:R-:W-:Y:S01]  /*bc60*/  FMUL.FTZ R4, R4, UR20 ;  /* 0x0000001404047c20 */ /* 0x000fe20008410000 */
[----:B------:R-:W-:Y:S01]  /*bc70*/  MUFU.EX2 R171, R171 ;  /* 0x000000ab00ab7308 */ /* 0x000fe20000000800 */
[--C-:B------:R-:W-:Y:S01]  /*bc80*/  FFMA.FTZ R185, R29, UR20, -R183.reuse ;  /* 0x000000141db97c23 */ /* 0x100fe200080108b7 */
[--C-:B------:R-:W-:Y:S01]  /*bc90*/  FFMA.FTZ R165, R174, UR20, -R178.reuse ;  /* 0x00000014aea57c23 */ /* 0x100fe200080108b2 */
[--C-:B------:R-:W-:Y:S01]  /*bca0*/  FFMA.FTZ R2, R198, UR20, -R178.reuse ;  /* 0x00000014c6027c23 */ /* 0x100fe200080108b2 */
[--C-:B------:R-:W-:Y:S01]  /*bcb0*/  FFMA.FTZ R0, R199, UR20, -R178.reuse ;  /* 0x00000014c7007c23 */ /* 0x100fe200080108b2 */
[--C-:B------:R-:W-:Y:S01]  /*bcc0*/  FFMA.FTZ R164, R184, UR20, -R178.reuse ;  /* 0x00000014b8a47c23 */ /* 0x100fe200080108b2 */
[----:B------:R-:W-:Y:S01]  /*bcd0*/  FMUL.FTZ R3, R5, UR20 ;  /* 0x0000001405037c20 */ /* 0x000fe20008410000 */
        /* <DEDUP_REMOVED lines=16> */
[--C-:B------:R-:W-:Y:S01]  /*bde0*/  FFMA.FTZ R197, R35, UR20, -R178.reuse ;  /* 0x0000001423c57c23 */ /* 0x100fe200080108b2 */
[----:B------:R-:W1:Y:S01]  /*bdf0*/  MUFU.EX2 R168, R168 ;  /* 0x000000a800a87308 */ /* 0x000e620000000800 */
[--C-:B------:R-:W-:Y:S01]  /*be00*/  FFMA.FTZ R198, R34, UR20, -R178.reuse ;  /* 0x0000001422c67c23 */ /* 0x100fe200080108b2 */
[--C-:B------:R-:W-:Y:S01]  /*be10*/  FFMA.FTZ R199, R33, UR20, -R178.reuse ;  /* 0x0000001421c77c23 */ /* 0x100fe200080108b2 */
[--C-:B------:R-:W-:Y:S01]  /*be20*/  FFMA.FTZ R200, R32, UR20, -R183.reuse ;  /* 0x0000001420c87c23 */ /* 0x100fe200080108b7 */
[----:B------:R-:W-:Y:S01]  /*be30*/  FFMA.FTZ R182, R182, UR20, -R183 ;  /* 0x00000014b6b67c23 */ /* 0x000fe200080108b7 */
[----:B------:R-:W-:Y:S01]  /*be40*/  LDSM.16.MT88.4 R32, [R224+0x17000] ;  /* 0x01700000e020783b */ /* 0x000fe20000004200 */
[--C-:B------:R-:W-:Y:S01]  /*be50*/  FFMA.FTZ R179, R179, UR20, -R178.reuse ;  /* 0x00000014b3b37c23 */ /* 0x100fe200080108b2 */
[--C-:B------:R-:W-:Y:S01]  /*be60*/  FFMA.FTZ R177, R177, UR20, -R178.reuse ;  /* 0x00000014b1b17c23 */ /* 0x100fe200080108b2 */
[----:B------:R-:W-:Y:S01]  /*be70*/  MUFU.EX2 R165, R165 ;  /* 0x000000a500a57308 */ /* 0x000fe20000000800 */
[--C-:B------:R-:W-:Y:S01]  /*be80*/  FFMA.FTZ R176, R176, UR20, -R178.reuse ;  /* 0x00000014b0b07c23 */ /* 0x100fe200080108b2 */
[----:B------:R-:W-:-:S06]  /*be90*/  FFMA.FTZ R175, R175, UR20, -R178 ;  /* 0x00000014afaf7c23 */ /* 0x000fcc00080108b2 */
[----:B------:R-:W2:Y:S01]  /*bea0*/  MUFU.EX2 R2, R2 ;  /* 0x0000000200027308 */ /* 0x000ea20000000800 */
[----:B-1----:R-:W-:-:S07]  /*beb0*/  F2FP.F16.F32.PACK_AB R6, R168, R169 ;  /* 0x000000a9a806723e */ /* 0x002fce00000000ff */
[----:B------:R-:W-:Y:S08]  /*bec0*/  MUFU.EX2 R0, R0 ;  /* 0x0000000000007308 */ /* 0x000ff00000000800 */
[----:B------:R-:W1:Y:S01]  /*bed0*/  MUFU.EX2 R164, R164 ;  /* 0x000000a400a47308 */ /* 0x000e620000000800 */
[----:B--2---:R-:W-:-:S07]  /*bee0*/  F2FP.F16.F32.PACK_AB R5, R2, R165 ;  /* 0x000000a50205723e */ /* 0x004fce00000000ff */
[----:B------:R2:W3:Y:S08]  /*bef0*/  MUFU.EX2 R174, R4 ;  /* 0x0000000400ae7308 */ /* 0x0004f00000000800 */
[----:B------:R-:W4:Y:S01]  /*bf00*/  MUFU.EX2 R3, R3 ;  /* 0x0000000300037308 */ /* 0x000f220000000800 */
[----:B-1----:R-:W-:-:S07]  /*bf10*/  F2FP.F16.F32.PACK_AB R7, R164, R0 ;  /* 0x00000000a407723e */ /* 0x002fce00000000ff */
[----:B------:R-:W1:Y:S01]  /*bf20*/  MUFU.EX2 R184, R184 ;  /* 0x000000b800b87308 */ /* 0x000e620000000800 */
[----:B--2---:R-:W-:Y:S01]  /*bf30*/  F2FP.F16.F32.PACK_AB R4, R170, R171 ;  /* 0x000000abaa04723e */ /* 0x004fe200000000ff */
[-C--:B---3--:R-:W-:Y:S01]  /*bf40*/  FMUL.FTZ R160, R160, R174.reuse ;  /* 0x000000aea0a07220 */ /* 0x088fe20000410000 */
[-C--:B------:R-:W-:Y:S01]  /*bf50*/  FMUL.FTZ R161, R161, R174.reuse ;  /* 0x000000aea1a17220 */ /* 0x080fe20000410000 */
[-C--:B------:R-:W-:Y:S01]  /*bf60*/  FMUL.FTZ R156, R156, R174.reuse ;  /* 0x000000ae9c9c7220 */ /* 0x080fe20000410000 */
[-C--:B------:R-:W-:Y:S01]  /*bf70*/  FMUL.FTZ R157, R157, R174.reuse ;  /* 0x000000ae9d9d7220 */ /* 0x080fe20000410000 */
[-C--:B------:R-:W-:Y:S01]  /*bf80*/  FMUL.FTZ R152, R152, R174.reuse ;  /* 0x000000ae98987220 */ /* 0x080fe20000410000 */
[-C--:B------:R-:W-:Y:S01]  /*bf90*/  FMUL.FTZ R153, R153, R174.reuse ;  /* 0x000000ae99997220 */ /* 0x080fe20000410000 */
[-C--:B------:R-:W-:Y:S01]  /*bfa0*/  FMUL.FTZ R148, R148, R174.reuse ;  /* 0x000000ae94947220 */ /* 0x080fe20000410000 */
[-C--:B----4-:R-:W-:Y:S01]  /*bfb0*/  FMUL.FTZ R162, R162, R3.reuse ;  /* 0x00000003a2a27220 */ /* 0x090fe20000410000 */
[-C--:B------:R-:W-:Y:S01]  /*bfc0*/  FMUL.FTZ R163, R163, R3.reuse ;  /* 0x00000003a3a37220 */ /* 0x080fe20000410000 */
[-C--:B------:R-:W-:Y:S01]  /*bfd0*/  FMUL.FTZ R158, R158, R3.reuse ;  /* 0x000000039e9e7220 */ /* 0x080fe20000410000 */
[-C--:B------:R-:W-:Y:S01]  /*bfe0*/  FMUL.FTZ R159, R159, R3.reuse ;  /* 0x000000039f9f7220 */ /* 0x080fe20000410000 */
[-C--:B------:R-:W-:Y:S01]  /*bff0*/  FMUL.FTZ R149, R149, R174.reuse ;  /* 0x000000ae95957220 */ /* 0x080fe20000410000 */
[-C--:B------:R-:W-:Y:S01]  /*c000*/  FMUL.FTZ R154, R154, R3.reuse ;  /* 0x000000039a9a7220 */ /* 0x080fe20000410000 */
[-C--:B------:R-:W-:Y:S01]  /*c010*/  FMUL.FTZ R155, R155, R3.reuse ;  /* 0x000000039b9b7220 */ /* 0x080fe20000410000 */
[-C--:B------:R-:W-:Y:S01]  /*c020*/  FMUL.FTZ R150, R150, R3.reuse ;  /* 0x0000000396967220 */ /* 0x080fe20000410000 */
[C---:B------:R-:W-:Y:S01]  /*c030*/  HMMA.16816.F32 R160, R4.reuse, R8, R160 ;  /* 0x0000000804a0723c */ /* 0x040fe200000018a0 */
[-C--:B------:R-:W-:Y:S01]  /*c040*/  FMUL.FTZ R151, R151, R3.reuse ;  /* 0x0000000397977220 */ /* 0x080fe20000410000 */
[-C--:B------:R-:W-:Y:S01]  /*c050*/  FMUL.FTZ R144, R144, R174.reuse ;  /* 0x000000ae90907220 */ /* 0x080fe20000410000 */
[-C--:B------:R-:W-:Y:S01]  /*c060*/  FMUL.FTZ R145, R145, R174.reuse ;  /* 0x000000ae91917220 */ /* 0x080fe20000410000 */
[-C--:B------:R-:W-:Y:S01]  /*c070*/  FMUL.FTZ R140, R140, R174.reuse ;  /* 0x000000ae8c8c7220 */ /* 0x080fe20000410000 */
[-C--:B------:R-:W-:Y:S01]  /*c080*/  FMUL.FTZ R141, R141, R174.reuse ;  /* 0x000000ae8d8d7220 */ /* 0x080fe20000410000 */
[C---:B------:R-:W-:Y:S01]  /*c090*/  HMMA.16816.F32 R156, R4.reuse, R10, R156 ;  /* 0x0000000a049c723c */ /* 0x040fe2000000189c */
[----:B------:R-:W2:Y:S01]  /*c0a0*/  LDSM.16.MT88.4 R8, [R220+0x10000] ;  /* 0x01000000dc08783b */ /* 0x000ea20000004200 */
[-C--:B------:R-:W-:Y:S01]  /*c0b0*/  FMUL.FTZ R146, R146, R3.reuse ;  /* 0x0000000392927220 */ /* 0x080fe20000410000 */
        /* <DEDUP_REMOVED lines=18> */
[----:B------:R-:W3:Y:S01]  /*c1e0*/  LDSM.16.MT88.4 R16, [R224+0x12000] ;  /* 0x01200000e010783b */ /* 0x000ee20000004200 */
        /* <DEDUP_REMOVED lines=11> */
[----:B------:R-:W4:Y:S01]  /*c2a0*/  LDSM.16.MT88.4 R12, [R222+0x12000] ;  /* 0x01200000de0c783b */ /* 0x000f220000004200 */
[-C--:B------:R-:W-:Y:S01]  /*c2b0*/  FMUL.FTZ R50, R50, R3.reuse ;  /* 0x0000000332327220 */ /* 0x080fe20000410000 */
[-C--:B------:R-:W-:Y:S01]  /*c2c0*/  FMUL.FTZ R51, R51, R3.reuse ;  /* 0x0000000333337220 */ /* 0x080fe20000410000 */
[-C--:B------:R-:W-:Y:S01]  /*c2d0*/  FMUL.FTZ R52, R52, R174.reuse ;  /* 0x000000ae34347220 */ /* 0x080fe20000410000 */
[-C--:B------:R-:W-:Y:S01]  /*c2e0*/  FMUL.FTZ R53, R53, R174.reuse ;  /* 0x000000ae35357220 */ /* 0x080fe20000410000 */
[-C--:B------:R-:W-:Y:S01]  /*c2f0*/  FMUL.FTZ R56, R56, R174.reuse ;  /* 0x000000ae38387220 */ /* 0x080fe20000410000 */
[-C--:B------:R-:W-:Y:S01]  /*c300*/  FMUL.FTZ R57, R57, R174.reuse ;  /* 0x000000ae39397220 */ /* 0x080fe20000410000 */
[-C--:B------:R-:W-:Y:S01]  /*c310*/  FMUL.FTZ R54, R54, R3.reuse ;  /* 0x0000000336367220 */ /* 0x080fe20000410000 */
[C---:B--2---:R-:W-:Y:S01]  /*c320*/  HMMA.16816.F32 R136, R4.reuse, R8, R136 ;  /* 0x000000080488723c */ /* 0x044fe20000001888 */
        /* <DEDUP_REMOVED lines=19> */
[C---:B---3--:R-:W-:Y:S01]  /*c460*/  HMMA.16816.F32 R36, R4.reuse, R16, R36 ;  /* 0x000000100424723c */ /* 0x048fe20000001824 */
        /* <DEDUP_REMOVED lines=11> */
[C---:B----4-:R-:W-:Y:S01]  /*c520*/  HMMA.16816.F32 R44, R4.reuse, R12, R44 ;  /* 0x0000000c042c723c */ /* 0x050fe2000000182c */
        /* <DEDUP_REMOVED lines=30> */
[----:B------:R-:W-:Y:S01]  /*c710*/  MUFU.EX2 R185, R185 ;  /* 0x000000b900b97308 */ /* 0x000fe20000000800 */
[-C--:B------:R-:W-:Y:S01]  /*c720*/  FMUL.FTZ R108, R108, R174.reuse ;  /* 0x000000ae6c6c7220 */ /* 0x080fe20000410000 */
[-C--:B------:R-:W-:Y:S01]  /*c730*/  FMUL.FTZ R109, R109, R174.reuse ;  /* 0x000000ae6d6d7220 */ /* 0x080fe20000410000 */
[-C--:B------:R-:W-:Y:S01]  /*c740*/  FMUL.FTZ R110, R110, R3.reuse ;  /* 0x000000036e6e7220 */ /* 0x080fe20000410000 */
[C---:B---3--:R-:W-:Y:S01]  /*c750*/  HMMA.16816.F32 R60, R4.reuse, R16, R60 ;  /* 0x00000010043c723c */ /* 0x048fe2000000183c */
[-C--:B------:R-:W-:Y:S01]  /*c760*/  FMUL.FTZ R111, R111, R3.reuse ;  /* 0x000000036f6f7220 */ /* 0x080fe20000410000 */
[-C--:B------:R-:W-:Y:S01]  /*c770*/  FMUL.FTZ R112, R112, R174.reuse ;  /* 0x000000ae70707220 */ /* 0x080fe20000410000 */
[-C--:B------:R-:W-:Y:S01]  /*c780*/  FMUL.FTZ R113, R113, R174.reuse ;  /* 0x000000ae71717220 */ /* 0x080fe20000410000 */
[----:B------:R-:W-:Y:S01]  /*c790*/  MUFU.EX2 R186, R186 ;  /* 0x000000ba00ba7308 */ /* 0x000fe20000000800 */
        /* <DEDUP_REMOVED lines=8> */
[----:B------:R-:W-:Y:S01]  /*c820*/  MUFU.EX2 R188, R188 ;  /* 0x000000bc00bc7308 */ /* 0x000fe20000000800 */
[-C--:B------:R-:W-:Y:S01]  /*c830*/  FMUL.FTZ R119, R119, R3.reuse ;  /* 0x0000000377777220 */ /* 0x080fe20000410000 */
[-C--:B------:R-:W-:Y:S01]  /*c840*/  FMUL.FTZ R120, R120, R174.reuse ;  /* 0x000000ae78787220 */ /* 0x080fe20000410000 */
[-C--:B------:R-:W-:Y:S01]  /*c850*/  FMUL.FTZ R121, R121, R174.reuse ;  /* 0x000000ae79797220 */ /* 0x080fe20000410000 */
[-C--:B------:R-:W-:Y:S01]  /*c860*/  FMUL.FTZ R122, R122, R3.reuse ;  /* 0x000000037a7a7220 */ /* 0x080fe20000410000 */
[C---:B------:R-:W-:Y:S01]  /*c870*/  HMMA.16816.F32 R72, R4.reuse, R14, R72 ;  /* 0x0000000e0448723c */ /* 0x040fe20000001848 */
[----:B------:R-:W4:Y:S01]  /*c880*/  LDSM.16.MT88.4 R12, [R220+0x14000] ;  /* 0x01400000dc0c783b */ /* 0x000f220000004200 */
[-C--:B------:R-:W-:Y:S01]  /*c890*/  FMUL.FTZ R123, R123, R3.reuse ;  /* 0x000000037b7b7220 */ /* 0x080fe20000410000 */
[----:B------:R-:W5:Y:S01]  /*c8a0*/  MUFU.EX2 R187, R187 ;  /* 0x000000bb00bb7308 */ /* 0x000f620000000800 */
[-C--:B------:R-:W-:Y:S01]  /*c8b0*/  FMUL.FTZ R124, R124, R174.reuse ;  /* 0x000000ae7c7c7220 */ /* 0x080fe20000410000 */
[-C--:B------:R-:W-:Y:S01]  /*c8c0*/  FMUL.FTZ R125, R125, R174.reuse ;  /* 0x000000ae7d7d7220 */ /* 0x080fe20000410000 */
[-C--:B------:R-:W-:Y:S01]  /*c8d0*/  FMUL.FTZ R126, R126, R3.reuse ;  /* 0x000000037e7e7220 */ /* 0x080fe20000410000 */
[-C--:B------:R-:W-:Y:S01]  /*c8e0*/  FMUL.FTZ R127, R127, R3.reuse ;  /* 0x000000037f7f7220 */ /* 0x080fe20000410000 */
[-C--:B------:R-:W-:Y:S01]  /*c8f0*/  FMUL.FTZ R128, R128, R174.reuse ;  /* 0x000000ae80807220 */ /* 0x080fe20000410000 */
[C---:B--2---:R-:W-:Y:S01]  /*c900*/  HMMA.16816.F32 R76, R4.reuse, R8, R76 ;  /* 0x00000008044c723c */ /* 0x044fe2000000184c */
[-C--:B------:R-:W-:Y:S01]  /*c910*/  FMUL.FTZ R129, R129, R174.reuse ;  /* 0x000000ae81817220 */ /* 0x080fe20000410000 */
[----:B------:R-:W2:Y:S01]  /*c920*/  MUFU.EX2 R189, R189 ;  /* 0x000000bd00bd7308 */ /* 0x000ea20000000800 */
[-C--:B------:R-:W-:Y:S01]  /*c930*/  FMUL.FTZ R130, R130, R3.reuse ;  /* 0x0000000382827220 */ /* 0x080fe20000410000 */
[-C--:B------:R-:W-:Y:S01]  /*c940*/  FMUL.FTZ R131, R131, R3.reuse ;  /* 0x0000000383837220 */ /* 0x080fe20000410000 */
[----:B------:R-:W-:Y:S01]  /*c950*/  FFMA.FTZ R171, R247, R174, R171 ;  /* 0x000000aef7ab7223 */ /* 0x000fe200000100ab */
[----:B------:R-:W-:Y:S01]  /*c960*/  HMMA.16816.F32 R80, R4, R10, R80 ;  /* 0x0000000a0450723c */ /* 0x000fe20000001850 */
[----:B------:R-:W2:Y:S01]  /*c970*/  LDSM.16.MT88.4 R8, [R224+0x16000] ;  /* 0x01600000e008783b */ /* 0x000ea20000004200 */
[----:B------:R-:W-:Y:S01]  /*c980*/  FFMA.FTZ R3, R246, R3, R165 ;  /* 0x00000003f6037223 */ /* 0x000fe200000100a5 */
[----:B------:R-:W-:Y:S01]  /*c990*/  FADD.FTZ R171, R170, R171 ;  /* 0x000000abaaab7221 */ /* 0x000fe20000010000 */
[----:B------:R-:W-:Y:S02]  /*c9a0*/  MUFU.EX2 R190, R190 ;  /* 0x000000be00be7308 */ /* 0x000fe40000000800 */
[----:B------:R-:W-:Y:S01]  /*c9b0*/  FADD.FTZ R3, R2, R3 ;  /* 0x0000000302037221 */ /* 0x000fe20000010000 */
[----:B------:R-:W-:-:S03]  /*c9c0*/  FADD.FTZ R171, R169, R171 ;  /* 0x000000aba9ab7221 */ /* 0x000fc60000010000 */
[----:B------:R-:W-:Y:S01]  /*c9d0*/  FADD.FTZ R3, R0, R3 ;  /* 0x0000000300037221 */ /* 0x000fe20000010000 */
[----:B------:R-:W-:Y:S01]  /*c9e0*/  FADD.FTZ R171, R168, R171 ;  /* 0x000000aba8ab7221 */ /* 0x000fe20000010000 */
[----:B------:R-:W2:Y:S01]  /*c9f0*/  MUFU.EX2 R191, R191 ;  /* 0x000000bf00bf7308 */ /* 0x000ea20000000800 */
[C---:B---3--:R-:W-:Y:S01]  /*ca00*/  HMMA.16816.F32 R84, R4.reuse, R16, R84 ;  /* 0x000000100454723c */ /* 0x048fe20000001854 */
[----:B------:R-:W-:Y:S01]  /*ca10*/  FADD.FTZ R3, R164, R3 ;  /* 0x00000003a4037221 */ /* 0x000fe20000010000 */
[----:B-1----:R-:W-:Y:S01]  /*ca20*/  FADD.FTZ R171, R184, R171 ;  /* 0x000000abb8ab7221 */ /* 0x002fe20000010000 */
[----:B------:R-:W-:Y:S02]  /*ca30*/  MOV R164, R173 ;  /* 0x000000ad00a47202 */ /* 0x000fe40000000f00 */
[----:B-----5:R-:W-:Y:S01]  /*ca40*/  FADD.FTZ R3, R187, R3 ;  /* 0x00000003bb037221 */ /* 0x020fe20000010000 */
[C---:B------:R-:W-:Y:S01]  /*ca50*/  HMMA.16816.F32 R88, R4.reuse, R18, R88 ;  /* 0x000000120458723c */ /* 0x040fe20000001858 */
[----:B------:R-:W1:Y:S01]  /*ca60*/  LDSM.16.MT88.4 R16, [R222+0x16000] ;  /* 0x01600000de10783b */ /* 0x000e620000004200 */
[----:B------:R-:W3:Y:S04]  /*ca70*/  MUFU.EX2 R196, R196 ;  /* 0x000000c400c47308 */ /* 0x000ee80000000800 */
[C---:B----4-:R-:W-:Y:S04]  /*ca80*/  HMMA.16816.F32 R92, R4.reuse, R12, R92 ;  /* 0x0000000c045c723c */ /* 0x050fe8000000185c */
[----:B------:R-:W-:Y:S02]  /*ca90*/  MUFU.EX2 R194, R194 ;  /* 0x000000c200c27308 */ /* 0x000fe40000000800 */
[C---:B------:R-:W-:Y:S01]  /*caa0*/  HMMA.16816.F32 R96, R4.reuse, R14, R96 ;  /* 0x0000000e0460723c */ /* 0x040fe20000001860 */
[----:B------:R-:W4:Y:S05]  /*cab0*/  LDSM.16.MT88.4 R12, [R221+0x16000] ;  /* 0x01600000dd0c783b */ /* 0x000f2a0000004200 */
[----:B------:R-:W-:Y:S01]  /*cac0*/  MUFU.EX2 R193, R193 ;  /* 0x000000c100c17308 */ /* 0x000fe20000000800 */
[C---:B--2---:R-:W-:Y:S07]  /*cad0*/  HMMA.16816.F32 R100, R4.reuse, R8, R100 ;  /* 0x000000080464723c */ /* 0x044fee0000001864 */
[----:B------:R-:W-:Y:S01]  /*cae0*/  MUFU.EX2 R195, R195 ;  /* 0x000000c300c37308 */ /* 0x000fe20000000800 */
[C---:B------:R-:W-:Y:S01]  /*caf0*/  HMMA.16816.F32 R104, R4.reuse, R10, R104 ;  /* 0x0000000a0468723c */ /* 0x040fe20000001868 */
[----:B------:R-:W2:Y:S06]  /*cb00*/  LDSM.16.MT88.4 R8, [R220+0x16000] ;  /* 0x01600000dc08783b */ /* 0x000eac0000004200 */
[----:B------:R-:W5:Y:S01]  /*cb10*/  MUFU.EX2 R192, R192 ;  /* 0x000000c000c07308 */ /* 0x000f620000000800 */
[C---:B-1----:R-:W-:Y:S07]  /*cb20*/  HMMA.16816.F32 R108, R4.reuse, R16, R108 ;  /* 0x00000010046c723c */ /* 0x042fee000000186c */
[----:B------:R-:W1:Y:S01]  /*cb30*/  MUFU.EX2 R197, R197 ;  /* 0x000000c500c57308 */ /* 0x000e620000000800 */
[C---:B------:R-:W-:Y:S01]  /*cb40*/  HMMA.16816.F32 R112, R4.reuse, R18, R112 ;  /* 0x000000120470723c */ /* 0x040fe20000001870 */
[----:B------:R-:W1:Y:S06]  /*cb50*/  LDSM.16.MT88.4 R16, [R220+0x10800] ;  /* 0x01080000dc10783b */ /* 0x000e6c0000004200 */
[----:B------:R-:W-:Y:S01]  /*cb60*/  MUFU.EX2 R198, R198 ;  /* 0x000000c600c67308 */ /* 0x000fe20000000800 */
[C---:B----4-:R-:W-:Y:S07]  /*cb70*/  HMMA.16816.F32 R116, R4.reuse, R12, R116 ;  /* 0x0000000c0474723c */ /* 0x050fee0000001874 */
[----:B------:R-:W4:Y:S01]  /*cb80*/  MUFU.EX2 R199, R199 ;  /* 0x000000c700c77308 */ /* 0x000f220000000800 */
[C---:B------:R-:W-:Y:S01]  /*cb90*/  HMMA.16816.F32 R120, R4.reuse, R14, R120 ;  /* 0x0000000e0478723c */ /* 0x040fe20000001878 */
[----:B------:R-:W-:Y:S06]  /*cba0*/  LDSM.16.MT88.4 R12, [R224+0x12800] ;  /* 0x01280000e00c783b */ /* 0x000fec0000004200 */
[----:B------:R-:W4:Y:S01]  /*cbb0*/  MUFU.EX2 R200, R200 ;  /* 0x000000c800c87308 */ /* 0x000f220000000800 */
[C---:B--2---:R-:W-:Y:S06]  /*cbc0*/  HMMA.16816.F32 R124, R4.reuse, R8, R124 ;  /* 0x00000008047c723c */ /* 0x044fec000000187c */
[----:B------:R-:W-:Y:S01]  /*cbd0*/  HMMA.16816.F32 R128, R4, R10, R128 ;  /* 0x0000000a0480723c */ /* 0x000fe20000001880 */
[----:B------:R-:W2:Y:S01]  /*cbe0*/  LDSM.16.MT88.4 R8, [R222+0x12800] ;  /* 0x01280000de08783b */ /* 0x000ea20000004200 */
[----:B------:R-:W-:Y:S05]  /*cbf0*/  MUFU.EX2 R182, R182 ;  /* 0x000000b600b67308 */ /* 0x000fea0000000800 */
[C---:B------:R-:W-:Y:S01]  /*cc00*/  F2FP.F16.F32.PACK_AB R4, R185.reuse, R184 ;  /* 0x000000b8b904723e */ /* 0x040fe200000000ff */
[----:B------:R-:W-:Y:S01]  /*cc10*/  FADD.FTZ R185, R185, R171 ;  /* 0x000000abb9b97221 */ /* 0x000fe20000010000 */
[C---:B------:R-:W-:Y:S01]  /*cc20*/  F2FP.F16.F32.PACK_AB R5, R189.reuse, R187 ;  /* 0x000000bbbd05723e */ /* 0x040fe200000000ff */
[----:B------:R-:W4:Y:S01]  /*cc30*/  MUFU.EX2 R179, R179 ;  /* 0x000000b300b37308 */ /* 0x000f220000000800 */
[----:B------:R-:W-:Y:S01]  /*cc40*/  F2FP.F16.F32.PACK_AB R6, R188, R186 ;  /* 0x000000babc06723e */ /* 0x000fe200000000ff */
[----:B------:R-:W-:Y:S01]  /*cc50*/  FADD.FTZ R189, R189, R3 ;  /* 0x00000003bdbd7221 */ /* 0x000fe20000010000 */
[----:B------:R-:W-:Y:S01]  /*cc60*/  F2FP.F16.F32.PACK_AB R7, R191, R190 ;  /* 0x000000bebf07723e */ /* 0x000fe200000000ff */
[----:B------:R-:W-:Y:S01]  /*cc70*/  FADD.FTZ R185, R186, R185 ;  /* 0x000000b9bab97221 */ /* 0x000fe20000010000 */
[----:B------:R-:W-:Y:S01]  /*cc80*/  MOV R3, R172 ;  /* 0x000000ac00037202 */ /* 0x000fe20000000f00 */
[----:B------:R-:W-:-:S02]  /*cc90*/  FADD.FTZ R189, R190, R189 ;  /* 0x000000bdbebd7221 */ /* 0x000fc40000010000 */
[----:B------:R-:W4:Y:S01]  /*cca0*/  MUFU.EX2 R177, R177 ;  /* 0x000000b100b17308 */ /* 0x000f220000000800 */
[----:B------:R-:W-:Y:S01]  /*ccb0*/  FADD.FTZ R188, R188, R185 ;  /* 0x000000b9bcbc7221 */ /* 0x000fe20000010000 */
[C---:B------:R-:W-:Y:S01]  /*ccc0*/  HMMA.16816.F32 R144, R4.reuse, R20, R144 ;  /* 0x000000140490723c */ /* 0x040fe20000001890 */
[----:B------:R-:W-:Y:S02]  /*ccd0*/  FADD.FTZ R191, R191, R189 ;  /* 0x000000bdbfbf7221 */ /* 0x000fe40000010000 */
[----:B---3--:R-:W-:Y:S02]  /*cce0*/  FADD.FTZ R188, R196, R188 ;  /* 0x000000bcc4bc7221 */ /* 0x008fe40000010000 */
[----:B-----5:R-:W-:Y:S01]  /*ccf0*/  FADD.FTZ R191, R192, R191 ;  /* 0x000000bfc0bf7221 */ /* 0x020fe20000010000 */
[C---:B------:R-:W-:Y:S01]  /*cd00*/  HMMA.16816.F32 R140, R4.reuse, R22, R140 ;  /* 0x00000016048c723c */ /* 0x040fe2000000188c */
[----:B------:R-:W3:Y:S01]  /*cd10*/  LDSM.16.MT88.4 R20, [R220+0x12800] ;  /* 0x01280000dc14783b */ /* 0x000ee20000004200 */
[----:B------:R-:W5:Y:S04]  /*cd20*/  MUFU.EX2 R176, R176 ;  /* 0x000000b000b07308 */ /* 0x000f680000000800 */
[C---:B-1----:R-:W-:Y:S04]  /*cd30*/  HMMA.16816.F32 R136, R4.reuse, R16, R136 ;  /* 0x000000100488723c */ /* 0x042fe80000001888 */
[----:B------:R-:W1:Y:S02]  /*cd40*/  MUFU.EX2 R175, R175 ;  /* 0x000000af00af7308 */ /* 0x000e640000000800 */
[C---:B------:R-:W-:Y:S01]  /*cd50*/  HMMA.16816.F32 R132, R4.reuse, R18, R132 ;  /* 0x000000120484723c */ /* 0x040fe20000001884 */
[----:B------:R-:W-:Y:S05]  /*cd60*/  LDSM.16.MT88.4 R16, [R222+0x14800] ;  /* 0x01480000de10783b */ /* 0x000fea0000004200 */
[C---:B--2---:R-:W-:Y:S06]  /*cd70*/  HMMA.16816.F32 R44, R4.reuse, R8, R44 ;  /* 0x00000008042c723c */ /* 0x044fec000000182c */
[C---:B------:R-:W-:Y:S01]  /*cd80*/  HMMA.16816.F32 R48, R4.reuse, R10, R48 ;  /* 0x0000000a0430723c */ /* 0x040fe20000001830 */
[----:B------:R-:W2:Y:S05]  /*cd90*/  LDSM.16.MT88.4 R8, [R220+0x14800] ;  /* 0x01480000dc08783b */ /* 0x000eaa0000004200 */
[C---:B------:R-:W-:Y:S06]  /*cda0*/  HMMA.16816.F32 R36, R4.reuse, R12, R36 ;  /* 0x0000000c0424723c */ /* 0x040fec0000001824 */
[C---:B------:R-:W-:Y:S01]  /*cdb0*/  HMMA.16816.F32 R40, R4.reuse, R14, R40 ;  /* 0x0000000e0428723c */ /* 0x040fe20000001828 */
[----:B------:R-:W4:Y:S05]  /*cdc0*/  LDSM.16.MT88.4 R12, [R221+0x14800] ;  /* 0x01480000dd0c783b */ /* 0x000f2a0000004200 */
[C---:B---3--:R-:W-:Y:S06]  /*cdd0*/  HMMA.16816.F32 R60, R4.reuse, R20, R60 ;  /* 0x00000014043c723c */ /* 0x048fec000000183c */
[C---:B------:R-:W-:Y:S01]  /*cde0*/  HMMA.16816.F32 R64, R4.reuse, R22, R64 ;  /* 0x000000160440723c */ /* 0x040fe20000001840 */
[----:B------:R-:W3:Y:S05]  /*cdf0*/  LDSM.16.MT88.4 R20, [R224+0x16800] ;  /* 0x01680000e014783b */ /* 0x000eea0000004200 */
        /* <DEDUP_REMOVED lines=11> */
[----:B------:R-:W4:Y:S05]  /*ceb0*/  LDSM.16.MT88.4 R12, [R221+0x16800] ;  /* 0x01680000dd0c783b */ /* 0x000f2a0000004200 */
[C---:B---3--:R-:W-:Y:S06]  /*cec0*/  HMMA.16816.F32 R100, R4.reuse, R20, R100 ;  /* 0x000000140464723c */ /* 0x048fec0000001864 */
[C---:B------:R-:W-:Y:S01]  /*ced0*/  HMMA.16816.F32 R104, R4.reuse, R22, R104 ;  /* 0x000000160468723c */ /* 0x040fe20000001868 */
[----:B------:R-:W3:Y:S05]  /*cee0*/  LDSM.16.MT88.4 R20, [R224+0x11000] ;  /* 0x01100000e014783b */ /* 0x000eea0000004200 */
[C---:B------:R-:W-:Y:S06]  /*cef0*/  HMMA.16816.F32 R152, R4.reuse, R24, R152 ;  /* 0x000000180498723c */ /* 0x040fec0000001898 */
[C---:B------:R-:W-:Y:S01]  /*cf00*/  HMMA.16816.F32 R148, R4.reuse, R26, R148 ;  /* 0x0000001a0494723c */ /* 0x040fe20000001894 */
[----:B------:R-:W3:Y:S05]  /*cf10*/  LDSM.16.MT88.4 R24, [R221+0x12800] ;  /* 0x01280000dd18783b */ /* 0x000eea0000004200 */
[C---:B--2---:R-:W-:Y:S06]  /*cf20*/  HMMA.16816.F32 R124, R4.reuse, R8, R124 ;  /* 0x00000008047c723c */ /* 0x044fec000000187c */
[----:B------:R-:W-:Y:S01]  /*cf30*/  HMMA.16816.F32 R128, R4, R10, R128 ;  /* 0x0000000a0480723c */ /* 0x000fe20000001880 */
[C---:B------:R-:W-:Y:S01]  /*cf40*/  F2FP.F16.F32.PACK_AB R8, R194.reuse, R196 ;  /* 0x000000c4c208723e */ /* 0x040fe200000000ff */
[----:B------:R-:W-:Y:S01]  /*cf50*/  FADD.FTZ R194, R194, R188 ;  /* 0x000000bcc2c27221 */ /* 0x000fe20000010000 */
[C---:B------:R-:W-:Y:S01]  /*cf60*/  F2FP.F16.F32.PACK_AB R9, R197.reuse, R192 ;  /* 0x000000c0c509723e */ /* 0x040fe200000000ff */
[----:B------:R-:W-:-:S02]  /*cf70*/  FADD.FTZ R197, R197, R191 ;  /* 0x000000bfc5c57221 */ /* 0x000fc40000010000 */
[C---:B------:R-:W-:Y:S01]  /*cf80*/  HMMA.16816.F32 R68, R4.reuse, R28, R68 ;  /* 0x0000001c0444723c */ /* 0x040fe20000001844 */
[----:B------:R-:W-:Y:S01]  /*cf90*/  F2FP.F16.F32.PACK_AB R10, R195, R193 ;  /* 0x000000c1c30a723e */ /* 0x000fe200000000ff */
[----:B------:R-:W-:Y:S01]  /*cfa0*/  FADD.FTZ R194, R193, R194 ;  /* 0x000000c2c1c27221 */ /* 0x000fe20000010000 */
[----:B------:R-:W-:Y:S01]  /*cfb0*/  F2FP.F16.F32.PACK_AB R11, R199, R198 ;  /* 0x000000c6c70b723e */ /* 0x000fe200000000ff */
[----:B------:R-:W-:Y:S02]  /*cfc0*/  FADD.FTZ R197, R198, R197 ;  /* 0x000000c5c6c57221 */ /* 0x000fe40000010000 */
[----:B------:R-:W-:Y:S01]  /*cfd0*/  HMMA.16816.F32 R72, R4, R30, R72 ;  /* 0x0000001e0448723c */ /* 0x000fe20000001848 */
[----:B------:R-:W2:Y:S01]  /*cfe0*/  LDSM.16.MT88.4 R28, [R222+0x11000] ;  /* 0x01100000de1c783b */ /* 0x000ea20000004200 */
[----:B------:R-:W-:Y:S01]  /*cff0*/  FADD.FTZ R195, R195, R194 ;  /* 0x000000c2c3c37221 */ /* 0x000fe20000010000 */
[----:B------:R-:W-:-:S03]  /*d000*/  FADD.FTZ R199, R199, R197 ;  /* 0x000000c5c7c77221 */ /* 0x000fc60000010000 */
[----:B-----5:R-:W-:Y:S01]  /*d010*/  HMMA.16816.F32 R108, R4, R16, R108 ;  /* 0x00000010046c723c */ /* 0x020fe2000000186c */
[----:B------:R-:W-:Y:S01]  /*d020*/  FADD.FTZ R195, R200, R195 ;  /* 0x000000c3c8c37221 */ /* 0x000fe20000010000 */
[----:B------:R-:W-:-:S03]  /*d030*/  FADD.FTZ R199, R179, R199 ;  /* 0x000000c7b3c77221 */ /* 0x000fc60000010000 */
[----:B------:R-:W-:Y:S01]  /*d040*/  FADD.FTZ R195, R182, R195 ;  /* 0x000000c3b6c37221 */ /* 0x000fe20000010000 */
[----:B------:R-:W-:Y:S01]  /*d050*/  HMMA.16816.F32 R112, R4, R18, R112 ;  /* 0x000000120470723c */ /* 0x000fe20000001870 */
[----:B------:R-:W5:Y:S01]  /*d060*/  LDSM.16.MT88.4 R16, [R221+0x11000] ;  /* 0x01100000dd10783b */ /* 0x000f620000004200 */
[----:B------:R-:W-:-:S04]  /*d070*/  FADD.FTZ R199, R177, R199 ;  /* 0x000000c7b1c77221 */ /* 0x000fc80000010000 */
[----:B----4-:R-:W-:Y:S01]  /*d080*/  HMMA.16816.F32 R116, R4, R12, R116 ;  /* 0x0000000c0474723c */ /* 0x010fe20000001874 */
[----:B------:R-:W-:-:S04]  /*d090*/  FADD.FTZ R199, R176, R199 ;  /* 0x000000c7b0c77221 */ /* 0x000fc80000010000 */
[----:B-1----:R-:W-:Y:S01]  /*d0a0*/  FADD.FTZ R246, R175, R199 ;  /* 0x000000c7aff67221 */ /* 0x002fe20000010000 */
[----:B------:R-:W-:Y:S01]  /*d0b0*/  HMMA.16816.F32 R120, R4, R14, R120 ;  /* 0x0000000e0478723c */ /* 0x000fe20000001878 */
[----:B------:R-:W1:Y:S05]  /*d0c0*/  LDSM.16.MT88.4 R12, [R220+0x11000] ;  /* 0x01100000dc0c783b */ /* 0x000e6a0000004200 */
[C---:B---3--:R-:W-:Y:S06]  /*d0d0*/  HMMA.16816.F32 R160, R8.reuse, R20, R160 ;  /* 0x0000001408a0723c */ /* 0x048fec00000018a0 */
[----:B------:R-:W-:Y:S01]  /*d0e0*/  HMMA.16816.F32 R156, R8, R22, R156 ;  /* 0x00000016089c723c */ /* 0x000fe2000000189c */
[----:B------:R-:W3:Y:S05]  /*d0f0*/  LDSM.16.MT88.4 R20, [R222+0x13000] ;  /* 0x01300000de14783b */ /* 0x000eea0000004200 */
[C---:B------:R-:W-:Y:S06]  /*d100*/  HMMA.16816.F32 R52, R4.reuse, R24, R52 ;  /* 0x000000180434723c */ /* 0x040fec0000001834 */
[----:B------:R-:W-:Y:S01]  /*d110*/  HMMA.16816.F32 R56, R4, R26, R56 ;  /* 0x0000001a0438723c */ /* 0x000fe20000001838 */
[----:B------:R-:W4:Y:S04]  /*d120*/  LDSM.16.MT88.4 R4, [R222+0x15000] ;  /* 0x01500000de04783b */ /* 0x000f280000004200 */
[----:B------:R-:W4:Y:S01]  /*d130*/  LDSM.16.MT88.4 R24, [R224+0x13000] ;  /* 0x01300000e018783b */ /* 0x000f220000004200 */
[C---:B--2---:R-:W-:Y:S06]  /*d140*/  HMMA.16816.F32 R152, R8.reuse, R28, R152 ;  /* 0x0000001c0898723c */ /* 0x044fec0000001898 */
        /* <DEDUP_REMOVED lines=11> */
[C---:B----4-:R-:W-:Y:S06]  /*d200*/  HMMA.16816.F32 R76, R8.reuse, R4, R76 ;  /* 0x00000004084c723c */ /* 0x050fec000000184c */
[----:B------:R-:W-:Y:S01]  /*d210*/  HMMA.16816.F32 R80, R8, R6, R80 ;  /* 0x000000060850723c */ /* 0x000fe20000001850 */
[--C-:B------:R-:W-:Y:S01]  /*d220*/  FFMA.FTZ R4, R181, UR20, -R183.reuse ;  /* 0x00000014b5047c23 */ /* 0x100fe200080108b7 */
[----:B------:R-:W-:-:S03]  /*d230*/  FFMA.FTZ R181, R180, UR20, -R183 ;  /* 0x00000014b4b57c23 */ /* 0x000fc600080108b7 */
[----:B------:R4:W5:Y:S01]  /*d240*/  MUFU.EX2 R180, R4 ;  /* 0x0000000400b47308 */ /* 0x0009620000000800 */
[C---:B------:R-:W-:Y:S06]  /*d250*/  HMMA.16816.F32 R36, R8.reuse, R24, R36 ;  /* 0x000000180824723c */ /* 0x040fec0000001824 */
[C---:B------:R-:W-:Y:S01]  /*d260*/  HMMA.16816.F32 R40, R8.reuse, R26, R40 ;  /* 0x0000001a0828723c */ /* 0x040fe20000001828 */
[----:B------:R-:W-:Y:S01]  /*d270*/  LDSM.16.MT88.4 R24, [R220+0x15000] ;  /* 0x01500000dc18783b */ /* 0x000fe20000004200 */
[----:B------:R-:W1:Y:S04]  /*d280*/  MUFU.EX2 R181, R181 ;  /* 0x000000b500b57308 */ /* 0x000e680000000800 */
[----:B--2---:R-:W-:Y:S01]  /*d290*/  HMMA.16816.F32 R52, R8, R28, R52 ;  /* 0x0000001c0834723c */ /* 0x004fe20000001834 */
[----:B----4-:R-:W2:Y:S01]  /*d2a0*/  LDSM.16.MT88.4 R4, [R221+0x17000] ;  /* 0x01700000dd04783b */ /* 0x010ea20000004200 */
[----:B-----5:R-:W-:-:S04]  /*d2b0*/  FADD.FTZ R195, R180, R195 ;  /* 0x000000c3b4c37221 */ /* 0x020fc80000010000 */
[C---:B------:R-:W-:Y:S01]  /*d2c0*/  HMMA.16816.F32 R56, R8.reuse, R30, R56 ;  /* 0x0000001e0838723c */ /* 0x040fe20000001838 */
[----:B------:R-:W4:Y:S05]  /*d2d0*/  LDSM.16.MT88.4 R28, [R222+0x17000] ;  /* 0x01700000de1c783b */ /* 0x000f2a0000004200 */
[----:B------:R-:W-:Y:S01]  /*d2e0*/  HMMA.16816.F32 R60, R8, R16, R60 ;  /* 0x00000010083c723c */ /* 0x000fe2000000183c */
[----:B-1----:R-:W-:-:S05]  /*d2f0*/  FADD.FTZ R247, R181, R195 ;  /* 0x000000c3b5f77221 */ /* 0x002fca0000010000 */
[C---:B------:R-:W-:Y:S01]  /*d300*/  HMMA.16816.F32 R64, R8.reuse, R18, R64 ;  /* 0x000000120840723c */ /* 0x040fe20000001840 */
[----:B------:R-:W1:Y:S05]  /*d310*/  LDSM.16.MT88.4 R16, [R220+0x17000] ;  /* 0x01700000dc10783b */ /* 0x000e6a0000004200 */
[C---:B------:R-:W-:Y:S06]  /*d320*/  HMMA.16816.F32 R68, R8.reuse, R12, R68 ;  /* 0x0000000c0844723c */ /* 0x040fec0000001844 */
[C---:B------:R-:W-:Y:S01]  /*d330*/  HMMA.16816.F32 R72, R8.reuse, R14, R72 ;  /* 0x0000000e0848723c */ /* 0x040fe20000001848 */
[----:B------:R-:W5:Y:S05]  /*d340*/  LDSM.16.MT88.4 R12, [R224+0x11800] ;  /* 0x01180000e00c783b */ /* 0x000f6a0000004200 */
[C---:B---3--:R-:W-:Y:S06]  /*d350*/  HMMA.16816.F32 R84, R8.reuse, R20, R84 ;  /* 0x000000140854723c */ /* 0x048fec0000001854 */
[C---:B------:R-:W-:Y:S01]  /*d360*/  HMMA.16816.F32 R88, R8.reuse, R22, R88 ;  /* 0x000000160858723c */ /* 0x040fe20000001858 */
[----:B------:R-:W3:Y:S05]  /*d370*/  LDSM.16.MT88.4 R20, [R222+0x11800] ;  /* 0x01180000de14783b */ /* 0x000eea0000004200 */
[C---:B--2---:R-:W-:Y:S06]  /*d380*/  HMMA.16816.F32 R116, R8.reuse, R4, R116 ;  /* 0x000000040874723c */ /* 0x044fec0000001874 */
[----:B------:R-:W-:Y:S01]  /*d390*/  HMMA.16816.F32 R120, R8, R6, R120 ;  /* 0x000000060878723c */ /* 0x000fe20000001878 */
[----:B------:R-:W-:-:S02]  /*d3a0*/  F2FP.F16.F32.PACK_AB R4, R182, R200 ;  /* 0x000000c8b604723e */ /* 0x000fc400000000ff */
[----:B------:R-:W-:-:S03]  /*d3b0*/  F2FP.F16.F32.PACK_AB R5, R177, R179 ;  /* 0x000000b3b105723e */ /* 0x000fc600000000ff */
[----:B------:R-:W-:Y:S01]  /*d3c0*/  HMMA.16816.F32 R92, R8, R24, R92 ;  /* 0x00000018085c723c */ /* 0x000fe2000000185c */
[----:B------:R-:W-:Y:S02]  /*d3d0*/  F2FP.F16.F32.PACK_AB R6, R181, R180 ;  /* 0x000000b4b506723e */ /* 0x000fe400000000ff */
[----:B------:R-:W-:-:S03]  /*d3e0*/  F2FP.F16.F32.PACK_AB R7, R175, R176 ;  /* 0x000000b0af07723e */ /* 0x000fc600000000ff */
[C---:B------:R-:W-:Y:S01]  /*d3f0*/  HMMA.16816.F32 R96, R8.reuse, R26, R96 ;  /* 0x0000001a0860723c */ /* 0x040fe20000001860 */
[----:B------:R-:W2:Y:S05]  /*d400*/  LDSM.16.MT88.4 R24, [R221+0x11800] ;  /* 0x01180000dd18783b */ /* 0x000eaa0000004200 */
[C---:B------:R-:W-:Y:S06]  /*d410*/  HMMA.16816.F32 R100, R8.reuse, R32, R100 ;  /* 0x000000200864723c */ /* 0x040fec0000001864 */
[C---:B------:R-:W-:Y:S01]  /*d420*/  HMMA.16816.F32 R104, R8.reuse, R34, R104 ;  /* 0x000000220868723c */ /* 0x040fe20000001868 */
[----:B------:R-:W-:Y:S05]  /*d430*/  LDSM.16.MT88.4 R32, [R224+0x13800] ;  /* 0x01380000e020783b */ /* 0x000fea0000004200 */
[C---:B----4-:R-:W-:Y:S06]  /*d440*/  HMMA.16816.F32 R108, R8.reuse, R28, R108 ;  /* 0x0000001c086c723c */ /* 0x050fec000000186c */
[C---:B------:R-:W-:Y:S01]  /*d450*/  HMMA.16816.F32 R112, R8.reuse, R30, R112 ;  /* 0x0000001e0870723c */ /* 0x040fe20000001870 */
[----:B------:R-:W4:Y:S05]  /*d460*/  LDSM.16.MT88.4 R28, [R220+0x11800] ;  /* 0x01180000dc1c783b */ /* 0x000f2a0000004200 */
[C---:B-1----:R-:W-:Y:S06]  /*d470*/  HMMA.16816.F32 R124, R8.reuse, R16, R124 ;  /* 0x00000010087c723c */ /* 0x042fec000000187c */
[----:B------:R-:W-:Y:S01]  /*d480*/  HMMA.16816.F32 R128, R8, R18, R128 ;  /* 0x000000120880723c */ /* 0x000fe20000001880 */
[----:B------:R-:W1:Y:S04]  /*d490*/  LDSM.16.MT88.4 R16, [R222+0x13800] ;  /* 0x01380000de10783b */ /* 0x000e680000004200 */
[----:B------:R-:W-:Y:S01]  /*d4a0*/  LDSM.16.MT88.4 R8, [R220+0x13800] ;  /* 0x01380000dc08783b */ /* 0x000fe20000004200 */
        /* <DEDUP_REMOVED lines=12> */
[C---:B------:R-:W-:Y:S06]  /*d570*/  HMMA.16816.F32 R36, R4.reuse, R32, R36 ;  /* 0x000000200424723c */ /* 0x040fec0000001824 */
[C---:B------:R-:W-:Y:S01]  /*d580*/  HMMA.16816.F32 R40, R4.reuse, R34, R40 ;  /* 0x000000220428723c */ /* 0x040fe20000001828 */
[----:B------:R-:W4:Y:S05]  /*d590*/  LDSM.16.MT88.4 R32, [R222+0x15800] ;  /* 0x01580000de20783b */ /* 0x000f2a0000004200 */
[C---:B-1----:R-:W-:Y:S06]  /*d5a0*/  HMMA.16816.F32 R44, R4.reuse, R16, R44 ;  /* 0x00000010042c723c */ /* 0x042fec000000182c */
[C---:B------:R-:W-:Y:S01]  /*d5b0*/  HMMA.16816.F32 R48, R4.reuse, R18, R48 ;  /* 0x000000120430723c */ /* 0x040fe20000001830 */
[----:B------:R-:W1:Y:S05]  /*d5c0*/  LDSM.16.MT88.4 R16, [R224+0x17800] ;  /* 0x01780000e010783b */ /* 0x000e6a0000004200 */
        /* <DEDUP_REMOVED lines=9> */
[C---:B--2---:R-:W-:Y:S06]  /*d660*/  HMMA.16816.F32 R68, R4.reuse, R24, R68 ;  /* 0x000000180444723c */ /* 0x044fec0000001844 */
[C---:B------:R-:W-:Y:S06]  /*d670*/  HMMA.16816.F32 R72, R4.reuse, R26, R72 ;  /* 0x0000001a0448723c */ /* 0x040fec0000001848 */
[C---:B----4-:R-:W-:Y:S06]  /*d680*/  HMMA.16816.F32 R76, R4.reuse, R32, R76 ;  /* 0x00000020044c723c */ /* 0x050fec000000184c */
[C---:B------:R-:W-:Y:S06]  /*d690*/  HMMA.16816.F32 R80, R4.reuse, R34, R80 ;  /* 0x000000220450723c */ /* 0x040fec0000001850 */
[C---:B------:R-:W-:Y:S06]  /*d6a0*/  HMMA.16816.F32 R84, R4.reuse, R28, R84 ;  /* 0x0000001c0454723c */ /* 0x040fec0000001854 */
[C---:B------:R-:W-:Y:S06]  /*d6b0*/  HMMA.16816.F32 R88, R4.reuse, R30, R88 ;  /* 0x0000001e0458723c */ /* 0x040fec0000001858 */
[C---:B-1----:R-:W-:Y:S06]  /*d6c0*/  HMMA.16816.F32 R100, R4.reuse, R16, R100 ;  /* 0x000000100464723c */ /* 0x042fec0000001864 */
[C---:B------:R-:W-:Y:S06]  /*d6d0*/  HMMA.16816.F32 R104, R4.reuse, R18, R104 ;  /* 0x000000120468723c */ /* 0x040fec0000001868 */
[C---:B-----5:R-:W-:Y:S06]  /*d6e0*/  HMMA.16816.F32 R108, R4.reuse, R12, R108 ;  /* 0x0000000c046c723c */ /* 0x060fec000000186c */
[C---:B------:R-:W-:Y:S06]  /*d6f0*/  HMMA.16816.F32 R112, R4.reuse, R14, R112 ;  /* 0x0000000e0470723c */ /* 0x040fec0000001870 */
[C---:B------:R-:W-:Y:S06]  /*d700*/  HMMA.16816.F32 R116, R4.reuse, R8, R116 ;  /* 0x000000080474723c */ /* 0x040fec0000001874 */
[C---:B------:R-:W-:Y:S06]  /*d710*/  HMMA.16816.F32 R120, R4.reuse, R10, R120 ;  /* 0x0000000a0478723c */ /* 0x040fec0000001878 */
[C---:B---3--:R-:W-:Y:S06]  /*d720*/  HMMA.16816.F32 R124, R4.reuse, R20, R124 ;  /* 0x00000014047c723c */ /* 0x048fec000000187c */
[----:B------:R-:W-:-:S15]  /*d730*/  HMMA.16816.F32 R128, R4, R22, R128 ;  /* 0x000000160480723c */ /* 0x000fde0000001880 */
[----:B------:R-:W-:-:S09]  /*d740*/  NOP ;  /* 0x0000000000007918 */ /* 0x000fd20000000000 */
.L_x_2358:
[----:B------:R-:W-:Y:S05]  /*d750*/  @!P6 BRA `(.L_x_2366) ;  /* 0x000000500070e947 */ /* 0x000fea0003800000 */
[----:B------:R-:W-:Y:S01]  /*d760*/  ULDC UR18, c[0x0][0x380] ;  /* 0x0000e00000127ab9 */ /* 0x000fe20000000800 */
[----:B------:R-:W-:Y:S01]  /*d770*/  ULEA UR11, -UR6, URZ, 0x6 ;  /* 0x0000003f060b7291 */ /* 0x000fe2000f8e313f */
[----:B------:R-:W-:Y:S01]  /*d780*/  IMAD.U32 R2, RZ, RZ, UR18 ;  /* 0x00000012ff027e24 */ /* 0x000fe2000f8e00ff */
[----:B------:R-:W-:Y:S01]  /*d790*/  UMOV UR8, URZ ;  /* 0x0000003f00087c82 */ /* 0x000fe20008000000 */
[----:B------:R-:W-:Y:S01]  /*d7a0*/  IMAD.U32 R0, RZ, RZ, UR18 ;  /* 0x00000012ff007e24 */ /* 0x000fe2000f8e00ff */
[----:B------:R-:W-:Y:S01]  /*d7b0*/  UMOV UR6, URZ ;  /* 0x0000003f00067c82 */ /* 0x000fe20008000000 */
[----:B------:R-:W-:Y:S01]  /*d7c0*/  ULEA UR33, -UR10, URZ, 0x6 ;  /* 0x0000003f0a217291 */ /* 0x000fe2000f8e313f */
[----:B------:R-:W-:Y:S01]  /*d7d0*/  IABS R2, R2 ;  /* 0x0000000200027213 */ /* 0x000fe20000000000 */
[----:B------:R-:W-:Y:S01]  /*d7e0*/  USHF.R.S32.HI UR10, URZ, 0x1f, UR11 ;  /* 0x0000001f3f0a7899 */ /* 0x000fe2000801140b */
[----:B------:R-:W-:Y:S01]  /*d7f0*/  IABS R0, R0 ;  /* 0x0000000000007213 */ /* 0x000fe20000000000 */
[----:B------:R-:W-:Y:S01]  /*d800*/  IMAD.U32 R243, RZ, RZ, UR11 ;  /* 0x0000000bfff37e24 */ /* 0x000fe2000f8e00ff */
[----:B------:R-:W-:Y:S01]  /*d810*/  R2UR UR17, R2 ;  /* 0x00000000021172ca */ /* 0x000fe200000e0000 */
[----:B------:R-:W-:Y:S01]  /*d820*/  ULDC UR20, c[0x0][0x2d0] ;  /* 0x0000b40000147ab9 */ /* 0x000fe20000000800 */
[----:B------:R-:W-:Y:S01]  /*d830*/  R2UR UR16, R0 ;  /* 0x00000000001072ca */ /* 0x000fe200000e0000 */
[----:B------:R-:W-:Y:S01]  /*d840*/  ULDC UR4, c[0x0][0x2ec] ;  /* 0x0000bb0000047ab9 */ /* 0x000fe20000000800 */
[----:B------:R-:W-:Y:S01]  /*d850*/  MOV R242, UR10 ;  /* 0x0000000a00f27c02 */ /* 0x000fe20008000f00 */
[----:B------:R-:W-:-:S02]  /*d860*/  USHF.R.S32.HI UR32, URZ, 0x1f, UR33 ;  /* 0x0000001f3f207899 */ /* 0x000fc40008011421 */
[----:B------:R-:W-:Y:S02]  /*d870*/  UISETP.NE.AND UP1, UPT, UR18, URZ, UPT ;  /* 0x0000003f1200728c */ /* 0x000fe4000bf25270 */
[----:B------:R-:W-:Y:S02]  /*d880*/  ULOP3.LUT UR24, URZ, UR18, URZ, 0x33, !UPT ;  /* 0x000000123f187292 */ /* 0x000fe4000f8e333f */
[----:B------:R-:W-:Y:S02]  /*d890*/  ULOP3.LUT UR19, URZ, UR18, URZ, 0x33, !UPT ;  /* 0x000000123f137292 */ /* 0x000fe4000f8e333f */
[----:B------:R-:W1:Y:S01]  /*d8a0*/  I2F.RP R2, UR17 ;  /* 0x0000001100027d06 */ /* 0x000e620008209400 */
[----:B------:R-:W-:-:S07]  /*d8b0*/  UISETP.NE.AND UP0, UPT, UR18, URZ, UPT ;  /* 0x0000003f1200728c */ /* 0x000fce000bf05270 */
[----:B------:R-:W2:Y:S08]  /*d8c0*/  I2F.RP R0, UR16 ;  /* 0x0000001000007d06 */ /* 0x000eb00008209400 */
[----:B-1----:R-:W1:Y:S08]  /*d8d0*/  MUFU.RCP R2, R2 ;  /* 0x0000000200027308 */ /* 0x002e700000001000 */
[----:B--2---:R-:W2:Y:S01]  /*d8e0*/  MUFU.RCP R0, R0 ;  /* 0x0000000000007308 */ /* 0x004ea20000001000 */
[----:B-1----:R-:W-:-:S07]  /*d8f0*/  VIADD R2, R2, 0xffffffe ;  /* 0x0ffffffe02027836 */ /* 0x002fce0000000000 */
[----:B------:R-:W1:Y:S01]  /*d900*/  F2I.FTZ.U32.TRUNC.NTZ R2, R2 ;  /* 0x0000000200027305 */ /* 0x000e62000021f000 */
[----:B--2---:R-:W-:-:S07]  /*d910*/  VIADD R0, R0, 0xffffffe ;  /* 0x0ffffffe00007836 */ /* 0x004fce0000000000 */
[----:B------:R-:W2:Y:S01]  /*d920*/  F2I.FTZ.U32.TRUNC.NTZ R0, R0 ;  /* 0x0000000000007305 */ /* 0x000ea2000021f000 */
[----:B-1----:R-:W-:Y:S02]  /*d930*/  R2UR UR9, R2 ;  /* 0x00000000020972ca */ /* 0x002fe400000e0000 */
[----:B------:R-:W-:Y:S02]  /*d940*/  MOV R2, R3 ;  /* 0x0000000300027202 */ /* 0x000fe40000000f00 */
[----:B--2---:R-:W-:Y:S01]  /*d950*/  R2UR UR7, R0 ;  /* 0x00000000000772ca */ /* 0x004fe200000e0000 */
[----:B------:R-:W-:-:S08]  /*d960*/  IMAD.MOV.U32 R0, RZ, RZ, R164 ;  /* 0x000000ffff007224 */ /* 0x000fd000078e00a4 */
[----:B------:R-:W-:-:S04]  /*d970*/  UIADD3 UR36, URZ, -UR9, URZ ;  /* 0x800000093f247290 */ /* 0x000fc8000fffe03f */
[----:B------:R-:W-:Y:S02]  /*d980*/  UIMAD UR36, UR36, UR17, URZ ;  /* 0x00000011242472a4 */ /* 0x000fe4000f8e023f */
[----:B------:R-:W-:Y:S02]  /*d990*/  UIADD3 UR34, URZ, -UR7, URZ ;  /* 0x800000073f227290 */ /* 0x000fe4000fffe03f */
[----:B------:R-:W-:Y:S02]  /*d9a0*/  UIMAD.WIDE.U32 UR36, UR9, UR36, UR8 ;  /* 0x00000024092472a5 */ /* 0x000fe4000f8e0008 */
[----:B------:R-:W-:Y:S01]  /*d9b0*/  UIMAD UR34, UR34, UR16, URZ ;  /* 0x00000010222272a4 */ /* 0x000fe2000f8e023f */
[----:B------:R-:W-:-:S03]  /*d9c0*/  ULDC.64 UR8, c[0x0][0x248] ;  /* 0x0000920000087ab9 */ /* 0x000fc60000000a00 */
[----:B------:R-:W-:Y:S01]  /*d9d0*/  UIMAD.WIDE.U32 UR34, UR7, UR34, UR6 ;  /* 0x00000022072272a5 */ /* 0x000fe2000f8e0006 */
[----:B------:R-:W-:Y:S02]  /*d9e0*/  UMOV UR31, UR37 ;  /* 0x00000025001f7c82 */ /* 0x000fe40008000000 */
[----:B------:R-:W-:Y:S02]  /*d9f0*/  ULDC.64 UR6, c[0x0][0x250] ;  /* 0x0000940000067ab9 */ /* 0x000fe40000000a00 */
[----:B------:R-:W-:Y:S01]  /*da00*/  UMOV UR11, UR6 ;  /* 0x00000006000b7c82 */ /* 0x000fe20008000000 */
[----:B------:R-:W-:Y:S01]  /*da10*/  UMOV UR10, UR7 ;  /* 0x00000007000a7c82 */ /* 0x000fe20008000000 */
[----:B------:R-:W-:-:S05]  /*da20*/  UMOV UR21, UR35 ;  /* 0x0000002300157c82 */ /* 0x000fca0008000000 */
.L_x_2370:
[----:B------:R-:W-:Y:S01]  /*da30*/  PLOP3.LUT P0, PT, PT, PT, UP6, 0x40, 0x0 ;  /* 0x000000000000781c */ /* 0x000fe20003f0e868 */
[----:B------:R-:W-:Y:S04]  /*da40*/  DEPBAR.LE SB0, 0x0 ;  /* 0x000080000000791a */ /* 0x000fe80000000000 */
[----:B------:R-:W-:Y:S01]  /*da50*/  BAR.SYNC.DEFER_BLOCKING 0x0 ;  /* 0x0000000000007b1d */ /* 0x000fe20000010000 */
[----:B------:R-:W-:Y:S01]  /*da60*/  ISETP.GE.AND P6, PT, R236, UR20, PT ;  /* 0x00000014ec007c0c */ /* 0x000fe2000bfc6270 */
[----:B------:R-:W-:Y:S01]  /*da70*/  UIADD3 UR14, UR14, -0x1, URZ ;  /* 0xffffffff0e0e7890 */ /* 0x000fe2000fffe03f */
[----:B------:R-:W-:Y:S01]  /*da80*/  ISETP.GE.AND P5, PT, R233, UR20, PT ;  /* 0x00000014e9007c0c */ /* 0x000fe2000bfa6270 */
[----:B------:R-:W-:Y:S01]  /*da90*/  IMAD.MOV.U32 R7, RZ, RZ, R243 ;  /* 0x000000ffff077224 */ /* 0x000fe200078e00f3 */
[----:B------:R-:W-:Y:S01]  /*daa0*/  ISETP.GE.AND P4, PT, R232, UR20, PT ;  /* 0x00000014e8007c0c */ /* 0x000fe2000bf86270 */
[----:B------:R-:W-:Y:S01]  /*dab0*/  IMAD.MOV.U32 R3, RZ, RZ, R242 ;  /* 0x000000ffff037224 */ /* 0x000fe200078e00f2 */
[----:B------:R-:W-:Y:S01]  /*dac0*/  ISETP.GE.AND P3, PT, R231, UR20, PT ;  /* 0x00000014e7007c0c */ /* 0x000fe2000bf66270 */
[----:B------:R-:W-:Y:S01]  /*dad0*/  UMOV UR35, UR6 ;  /* 0x0000000600237c82 */ /* 0x000fe20008000000 */
[----:B------:R-:W-:Y:S01]  /*dae0*/  UMOV UR34, UR7 ;  /* 0x0000000700227c82 */ /* 0x000fe20008000000 */
[----:B-----5:R-:W-:Y:S10]  /*daf0*/  @P0 BRA `(.L_x_2367) ;  /* 0x0000000400200947 */ /* 0x020ff40003800000 */
[----:B------:R-:W-:Y:S04]  /*db00*/  USHF.L.U32 UR34, UR14, 0x6, URZ ;  /* 0x000000060e227899 */ /* 0x000fe8000800063f */
[----:B------:R-:W-:Y:S02]  /*db10*/  UIADD3 UR40, UR34, 0x40, URZ ;  /* 0x0000004022287890 */ /* 0x000fe4000fffe03f */
[----:B------:R-:W-:Y:S01]  /*db20*/  IMAD.U32 R3, RZ, RZ, UR34 ;  /* 0x00000022ff037e24 */ /* 0x000fe2000f8e00ff */
[----:B------:R-:W-:Y:S03]  /*db30*/  ULOP3.LUT UR34, UR34, UR18, URZ, 0x3c, !UPT ;  /* 0x0000001222227292 */ /* 0x000fe6000f8e3c3f */
[----:B------:R-:W-:Y:S01]  /*db40*/  IMAD.U32 R4, RZ, RZ, UR40 ;  /* 0x00000028ff047e24 */ /* 0x000fe2000f8e00ff */
[----:B------:R-:W-:Y:S01]  /*db50*/  ULOP3.LUT UR40, UR40, UR18, URZ, 0x3c, !UPT ;  /* 0x0000001228287292 */ /* 0x000fe2000f8e3c3f */
[----:B------:R-:W-:Y:S03]  /*db60*/  IABS R3, R3 ;  /* 0x0000000300037213 */ /* 0x000fe60000000000 */
[----:B------:R-:W-:Y:S02]  /*db70*/  IABS R4, R4 ;  /* 0x0000000400047213 */ /* 0x000fe40000000000 */
[----:B------:R-:W-:Y:S02]  /*db80*/  R2UR UR36, R3 ;  /* 0x00000000032472ca */ /* 0x000fe400000e0000 */
[----:B------:R-:W-:Y:S11]  /*db90*/  R2UR UR38, R4 ;  /* 0x00000000042672ca */ /* 0x000ff600000e0000 */
[----:B------:R-:W-:Y:S02]  /*dba0*/  UIMAD.WIDE.U32 UR44, UR31, UR36, URZ ;  /* 0x000000241f2c72a5 */ /* 0x000fe4000f8e003f */
[----:B------:R-:W-:Y:S05]  /*dbb0*/  UIMAD.WIDE.U32 UR42, UR31, UR38, URZ ;  /* 0x000000261f2a72a5 */ /* 0x000fea000f8e003f */
[----:B------:R-:W-:Y:S02]  /*dbc0*/  UMOV UR39, UR45 ;  /* 0x0000002d00277c82 */ /* 0x000fe40008000000 */
[----:B------:R-:W-:Y:S01]  /*dbd0*/  UIADD3 UR35, -UR39, URZ, URZ ;  /* 0x0000003f27237290 */ /* 0x000fe2000fffe13f */
[----:B------:R-:W-:Y:S02]  /*dbe0*/  UMOV UR41, UR43 ;  /* 0x0000002b00297c82 */ /* 0x000fe40008000000 */
[----:B------:R-:W-:Y:S02]  /*dbf0*/  UIADD3 UR37, -UR41, URZ, URZ ;  /* 0x0000003f29257290 */ /* 0x000fe4000fffe13f */
[----:B------:R-:W-:Y:S02]  /*dc00*/  UIMAD UR36, UR17, UR35, UR36 ;  /* 0x00000023112472a4 */ /* 0x000fe4000f8e0224 */
[----:B------:R-:W-:Y:S02]  /*dc10*/  UIMAD UR38, UR17, UR37, UR38 ;  /* 0x00000025112672a4 */ /* 0x000fe4000f8e0226 */
[----:B------:R-:W-:Y:S02]  /*dc20*/  UISETP.GT.U32.AND UP2, UPT, UR17, UR36, UPT ;  /* 0x000000241100728c */ /* 0x000fe4000bf44070 */
[----:B------:R-:W-:Y:S09]  /*dc30*/  UISETP.GT.U32.AND UP3, UPT, UR17, UR38, UPT ;  /* 0x000000261100728c */ /* 0x000ff2000bf64070 */
[----:B------:R-:W-:Y:S02]  /*dc40*/  @!UP2 UIADD3 UR36, UR36, -UR17, URZ ;  /* 0x800000112424a290 */ /* 0x000fe4000fffe03f */
[----:B------:R-:W-:Y:S02]  /*dc50*/  @!UP3 UIADD3 UR38, UR38, -UR17, URZ ;  /* 0x800000112626b290 */ /* 0x000fe4000fffe03f */
[----:B------:R-:W-:Y:S02]  /*dc60*/  UISETP.GE.U32.AND UP4, UPT, UR36, UR17, UPT ;  /* 0x000000112400728c */ /* 0x000fe4000bf86070 */
[----:B------:R-:W-:Y:S02]  /*dc70*/  UISETP.GE.U32.AND UP5, UPT, UR38, UR17, UPT ;  /* 0x000000112600728c */ /* 0x000fe4000bfa6070 */
[----:B------:R-:W-:Y:S02]  /*dc80*/  @!UP2 UIADD3 UR39, UR39, 0x1, URZ ;  /* 0x000000012727a890 */ /* 0x000fe4000fffe03f */
[----:B------:R-:W-:Y:S02]  /*dc90*/  UISETP.GE.AND UP2, UPT, UR34, URZ, UPT ;  /* 0x0000003f2200728c */ /* 0x000fe4000bf46270 */
[----:B------:R-:W-:Y:S02]  /*dca0*/  @!UP3 UIADD3 UR41, UR41, 0x1, URZ ;  /* 0x000000012929b890 */ /* 0x000fe4000fffe03f */
[----:B------:R-:W-:Y:S02]  /*dcb0*/  UISETP.GE.AND UP3, UPT, UR40, URZ, UPT ;  /* 0x0000003f2800728c */ /* 0x000fe4000bf66270 */
[----:B------:R-:W-:Y:S02]  /*dcc0*/  @UP4 UIADD3 UR39, UR39, 0x1, URZ ;  /* 0x0000000127274890 */ /* 0x000fe4000fffe03f */
[----:B------:R-:W-:Y:S03]  /*dcd0*/  @UP5 UIADD3 UR41, UR41, 0x1, URZ ;  /* 0x0000000129295890 */ /* 0x000fe6000fffe03f */
[----:B------:R-:W-:Y:S04]  /*dce0*/  @!UP2 UIADD3 UR39, -UR39, URZ, URZ ;  /* 0x0000003f2727a290 */ /* 0x000fe8000fffe13f */
[----:B------:R-:W-:Y:S02]  /*dcf0*/  @!UP3 UIADD3 UR41, -UR41, URZ, URZ ;  /* 0x0000003f2929b290 */ /* 0x000fe4000fffe13f */
[----:B------:R-:W-:Y:S02]  /*dd00*/  USEL UR39, UR24, UR39, !UP1 ;  /* 0x0000002718277287 */ /* 0x000fe4000c800000 */
[----:B------:R-:W-:Y:S04]  /*dd10*/  USEL UR41, UR24, UR41, !UP1 ;  /* 0x0000002918297287 */ /* 0x000fe8000c800000 */
[----:B------:R-:W-:Y:S01]  /*dd20*/  IMAD.U32 R6, RZ, RZ, UR39 ;  /* 0x00000027ff067e24 */ /* 0x000fe2000f8e00ff */
[----:B------:R-:W-:Y:S01]  /*dd30*/  MOV R5, UR39 ;  /* 0x0000002700057c02 */ /* 0x000fe20008000f00 */
[----:B------:R-:W-:Y:S02]  /*dd40*/  IMAD.U32 R4, RZ, RZ, UR41 ;  /* 0x00000029ff047e24 */ /* 0x000fe4000f8e00ff */
[----:B------:R-:W-:Y:S01]  /*dd50*/  IMAD.U32 R3, RZ, RZ, UR41 ;  /* 0x00000029ff037e24 */ /* 0x000fe2000f8e00ff */
[----:B------:R-:W-:Y:S02]  /*dd60*/  LEA R6, P1, R6, UR22, 0x2 ;  /* 0x0000001606067c11 */ /* 0x000fe4000f8210ff */
[----:B------:R-:W-:Y:S02]  /*dd70*/  LEA R4, P0, R4, UR22, 0x2 ;  /* 0x0000001604047c11 */ /* 0x000fe4000f8010ff */
[----:B------:R-:W-:Y:S02]  /*dd80*/  LEA.HI.X.SX32 R7, R5, UR23, 0x2, P1 ;  /* 0x0000001705077c11 */ /* 0x000fe400088f16ff */
[----:B------:R-:W-:Y:S02]  /*dd90*/  LEA.HI.X.SX32 R5, R3, UR23, 0x2, P0 ;  /* 0x0000001703057c11 */ /* 0x000fe400080f16ff */
[----:B------:R-:W-:Y:S02]  /*dda0*/  R2UR UR36, R6 ;  /* 0x00000000062472ca */ /* 0x000fe400000e0000 */
[----:B------:R-:W-:Y:S02]  /*ddb0*/  R2UR UR37, R7 ;  /* 0x00000000072572ca */ /* 0x000fe400000e0000 */
[----:B------:R-:W-:Y:S02]  /*ddc0*/  R2UR UR34, R4 ;  /* 0x00000000042272ca */ /* 0x000fe400000e0000 */
[----:B------:R-:W-:Y:S07]  /*ddd0*/  R2UR UR35, R5 ;  /* 0x00000000052372ca */ /* 0x000fee00000e0000 */
[----:B------:R-:W-:Y:S01]  /*dde0*/  IMAD.U32 R6, RZ, RZ, UR36 ;  /* 0x00000024ff067e24 */ /* 0x000fe2000f8e00ff */
[----:B------:R-:W-:Y:S01]  /*ddf0*/  UIADD3 UR36, UR41, -UR39, URZ ;  /* 0x8000002729247290 */ /* 0x000fe2000fffe03f */
[----:B------:R-:W-:Y:S02]  /*de00*/  IMAD.U32 R7, RZ, RZ, UR37 ;  /* 0x00000025ff077e24 */ /* 0x000fe4000f8e00ff */
[----:B------:R-:W-:Y:S01]  /*de10*/  MOV R4, UR34 ;  /* 0x0000002200047c02 */ /* 0x000fe20008000f00 */
[----:B------:R-:W-:Y:S01]  /*de20*/  UIMAD UR36, UR36, UR18, -0x40 ;  /* 0xffffffc0242474a4 */ /* 0x000fe2000f8e0212 */
[----:B------:R-:W-:Y:S01]  /*de30*/  IMAD.U32 R5, RZ, RZ, UR35 ;  /* 0x00000023ff057e24 */ /* 0x000fe2000f8e00ff */
[----:B------:R-:W2:Y:S02]  /*de40*/  LDG.E R6, desc[UR26][R6.64] ;  /* 0x0000001a06067981 */ /* 0x000ea4000c1e1900 */
[----:B------:R-:W-:Y:S02]  /*de50*/  USHF.R.S32.HI UR35, URZ, 0x1f, UR36 ;  /* 0x0000001f3f237899 */ /* 0x000fe40008011424 */
[----:B------:R1:W2:Y:S01]  /*de60*/  LDG.E R3, desc[UR26][R4.64] ;  /* 0x0000001a04037981 */ /* 0x0002a2000c1e1900 */
[----:B------:R-:W-:Y:S02]  /*de70*/  UIMAD UR34, UR10, UR36, URZ ;  /* 0x000000240a2272a4 */ /* 0x000fe4000f8e023f */
[----:B------:R-:W-:Y:S02]  /*de80*/  UIMAD.WIDE.U32 UR36, UR11, UR36, URZ ;  /* 0x000000240b2472a5 */ /* 0x000fe4000f8e003f */
[----:B------:R-:W-:Y:S03]  /*de90*/  UIMAD UR34, UR35, UR11, UR34 ;  /* 0x0000000b232272a4 */ /* 0x000fe6000f8e0222 */
[----:B------:R-:W-:Y:S01]  /*dea0*/  UMOV UR35, UR11 ;  /* 0x0000000b00237c82 */ /* 0x000fe20008000000 */
[----:B------:R-:W-:Y:S01]  /*deb0*/  IMAD.U32 R9, RZ, RZ, UR37 ;  /* 0x00000025ff097e24 */ /* 0x000fe2000f8e00ff */
[----:B------:R-:W-:Y:S01]  /*dec0*/  UIADD3 UR34, UR37, UR34, URZ ;  /* 0x0000002225227290 */ /* 0x000fe2000fffe03f */
[----:B------:R-:W-:Y:S05]  /*ded0*/  MOV R8, UR36 ;  /* 0x0000002400087c02 */ /* 0x000fea0008000f00 */
[----:B------:R-:W-:Y:S01]  /*dee0*/  IMAD.U32 R9, RZ, RZ, UR34 ;  /* 0x00000022ff097e24 */ /* 0x000fe2000f8e00ff */
[----:B------:R-:W-:Y:S01]  /*def0*/  UMOV UR34, UR10 ;  /* 0x0000000a00227c82 */ /* 0x000fe20008000000 */
[----:B-1----:R-:W1:Y:S01]  /*df00*/  LDC.64 R4, c[0x0][0x238] ;  /* 0x00008e00ff047b82 */ /* 0x002e620000000a00 */
[----:B--2---:R-:W-:Y:S04]  /*df10*/  IMAD.IADD R6, R6, 0x1, -R3 ;  /* 0x0000000106067824 */ /* 0x004fe800078e0a03 */
[C---:B-1----:R-:W-:Y:S01]  /*df20*/  IMAD.WIDE.U32 R8, R6.reuse, R4, R8 ;  /* 0x0000000406087225 */ /* 0x042fe200078e0008 */
[----:B------:R-:W-:Y:S02]  /*df30*/  SHF.R.S32.HI R3, RZ, 0x1f, R6 ;  /* 0x0000001fff037819 */ /* 0x000fe40000011406 */
[----:B------:R-:W-:Y:S03]  /*df40*/  MOV R7, R8 ;  /* 0x0000000800077202 */ /* 0x000fe60000000f00 */
[----:B------:R-:W-:Y:S04]  /*df50*/  IMAD R3, R3, R4, RZ ;  /* 0x0000000403037224 */ /* 0x000fe800078e02ff */
[----:B------:R-:W-:Y:S04]  /*df60*/  IMAD R3, R6, R5, R3 ;  /* 0x0000000506037224 */ /* 0x000fe800078e0203 */
[----:B------:R-:W-:Y:S07]  /*df70*/  IMAD.IADD R3, R9, 0x1, R3 ;  /* 0x0000000109037824 */ /* 0x000fee00078e0203 */
.L_x_2367:
[CC--:B------:R-:W-:Y:S01]  /*df80*/  LEA R248, P0, R7.reuse, R166.reuse, 0x1 ;  /* 0x000000a607f87211 */ /* 0x0c0fe200078008ff */
[----:B------:R-:W-:Y:S01]  /*df90*/  @P6 STS.128 [R234+0x10000], RZ ;  /* 0x010000ffea006388 */ /* 0x000fe20000000c00 */
[C---:B------:R-:W-:Y:S01]  /*dfa0*/  IADD3 R6, P1, R7.reuse, UR30, RZ ;  /* 0x0000001e07067c10 */ /* 0x040fe2000ff3e0ff */
[----:B------:R-:W-:Y:S01]  /*dfb0*/  UISETP.GT.AND UP2, UPT, UR14, UR12, UPT ;  /* 0x0000000c0e00728c */ /* 0x000fe2000bf44270 */
[-C--:B------:R-:W-:Y:S02]  /*dfc0*/  LEA.HI.X R249, R7, R167.reuse, R3, 0x1, P0 ;  /* 0x000000a707f97211 */ /* 0x080fe400000f0c03 */
[----:B------:R-:W-:Y:S02]  /*dfd0*/  IADD3.X R5, R3, UR29, RZ, P1, !PT ;  /* 0x0000001d03057c10 */ /* 0x000fe40008ffe4ff */
[CC--:B------:R-:W-:Y:S01]  /*dfe0*/  @!P6 LEA R16, P1, R6.reuse, R166.reuse, 0x1 ;  /* 0x000000a60610e211 */ /* 0x0c0fe200078208ff */
[----:B------:R-:W-:Y:S01]  /*dff0*/  @!PT LDS RZ, [RZ] ;  /* 0x00000000fffff984 */ /* 0x000fe20000000800 */
[----:B------:R-:W-:Y:S01]  /*e000*/  @!PT LDS RZ, [RZ] ;  /* 0x00000000fffff984 */ /* 0x000fe20000000800 */
[----:B------:R-:W-:Y:S01]  /*e010*/  @!PT LDS RZ, [RZ] ;  /* 0x00000000fffff984 */ /* 0x000fe20000000800 */
[----:B------:R-:W-:Y:S01]  /*e020*/  @!P6 LDGSTS.E.BYPASS.LTC128B.128 [R234+0x10000], desc[UR26][R248.64] ;  /* 0x10000000f8eaefae */ /* 0x000fe2000b901d5a */
[CC--:B------:R-:W-:Y:S02]  /*e030*/  @!P5 LEA R12, P0, R6.reuse, R166.reuse, 0x1 ;  /* 0x000000a6060cd211 */ /* 0x0c0fe400078008ff */
[CCC-:B------:R-:W-:Y:S01]  /*e040*/  @!P6 LEA.HI.X R17, R6.reuse, R167.reuse, R5.reuse, 0x1, P1 ;  /* 0x000000a70611e211 */ /* 0x1c0fe200008f0c05 */
[----:B------:R-:W-:Y:S01]  /*e050*/  @P5 STS.128 [R234+0x12000], RZ ;  /* 0x012000ffea005388 */ /* 0x000fe20000000c00 */
[C---:B------:R-:W-:Y:S02]  /*e060*/  IADD3 R4, P2, R6.reuse, UR30, RZ ;  /* 0x0000001e06047c10 */ /* 0x040fe4000ff5e0ff */
[CCC-:B------:R-:W-:Y:S01]  /*e070*/  @!P5 LEA.HI.X R13, R6.reuse, R167.reuse, R5.reuse, 0x1, P0 ;  /* 0x000000a7060dd211 */ /* 0x1c0fe200000f0c05 */
[----:B------:R-:W-:Y:S01]  /*e080*/  @!PT LDS RZ, [RZ] ;  /* 0x00000000fffff984 */ /* 0x000fe20000000800 */
[----:B------:R-:W-:Y:S01]  /*e090*/  @!PT LDS RZ, [RZ] ;  /* 0x00000000fffff984 */ /* 0x000fe20000000800 */
[----:B------:R-:W-:Y:S01]  /*e0a0*/  @!PT LDS RZ, [RZ] ;  /* 0x00000000fffff984 */ /* 0x000fe20000000800 */
[----:B------:R-:W-:Y:S01]  /*e0b0*/  @!P5 LDGSTS.E.BYPASS.LTC128B.128 [R234+0x12000], desc[UR26][R248.64+0x80] ;  /* 0x12000080f8eadfae */ /* 0x000fe2000b901d5a */
[----:B------:R-:W-:Y:S02]  /*e0c0*/  IADD3.X R3, R5, UR29, RZ, P2, !PT ;  /* 0x0000001d05037c10 */ /* 0x000fe400097fe4ff */
[CC--:B------:R-:W-:Y:S01]  /*e0d0*/  @!P4 LEA R10, P2, R6.reuse, R166.reuse, 0x1 ;  /* 0x000000a6060ac211 */ /* 0x0c0fe200078408ff */
[----:B------:R-:W-:Y:S01]  /*e0e0*/  @P4 STS.128 [R234+0x14000], RZ ;  /* 0x014000ffea004388 */ /* 0x000fe20000000c00 */
[CC--:B------:R-:W-:Y:S02]  /*e0f0*/  @!P3 LEA R8, P1, R6.reuse, R166.reuse, 0x1 ;  /* 0x000000a60608b211 */ /* 0x0c0fe400078208ff */
[CCC-:B------:R-:W-:Y:S01]  /*e100*/  @!P4 LEA.HI.X R11, R6.reuse, R167.reuse, R5.reuse, 0x1, P2 ;  /* 0x000000a7060bc211 */ /* 0x1c0fe200010f0c05 */
[----:B------:R-:W-:Y:S01]  /*e110*/  @!PT LDS RZ, [RZ] ;  /* 0x00000000fffff984 */ /* 0x000fe20000000800 */
[----:B------:R-:W-:Y:S01]  /*e120*/  @!PT LDS RZ, [RZ] ;  /* 0x00000000fffff984 */ /* 0x000fe20000000800 */
[----:B------:R-:W-:Y:S01]  /*e130*/  @!PT LDS RZ, [RZ] ;  /* 0x00000000fffff984 */ /* 0x000fe20000000800 */
[----:B------:R-:W-:Y:S01]  /*e140*/  @!P4 LDGSTS.E.BYPASS.LTC128B.128 [R234+0x14000], desc[UR26][R248.64+0x100] ;  /* 0x14000100f8eacfae */ /* 0x000fe2000b901d5a */
[-C--:B------:R-:W-:Y:S02]  /*e150*/  @!P3 LEA.HI.X R9, R6, R167.reuse, R5, 0x1, P1 ;  /* 0x000000a70609b211 */ /* 0x080fe400008f0c05 */
        /* <DEDUP_REMOVED lines=8> */
[CCC-:B------:R-:W-:Y:S02]  /*e1e0*/  @!P5 LEA.HI.X R21, R4.reuse, R167.reuse, R3.reuse, 0x1, P2 ;  /* 0x000000a70415d211 */ /* 0x1c0fe400010f0c03 */
        /* <DEDUP_REMOVED lines=8> */
[CC--:B------:R-:W-:Y:S02]  /*e270*/  @!P3 LEA.HI.X R7, R4.reuse, R167.reuse, R3, 0x1, P0 ;  /* 0x000000a70407b211 */ /* 0x0c0fe400000f0c03 */
[----:B------:R-:W-:Y:S01]  /*e280*/  IADD3 R5, P2, R4, UR30, RZ ;  /* 0x0000001e04057c10 */ /* 0x000fe2000ff5e0ff */
[----:B------:R-:W-:Y:S03]  /*e290*/  @P5 STS.128 [R234+0x12800], RZ ;  /* 0x012800ffea005388 */ /* 0x000fe60000000c00 */
[-C--:B------:R-:W-:Y:S01]  /*e2a0*/  @!P6 LEA R26, P0, R5, R166.reuse, 0x1 ;  /* 0x000000a6051ae211 */ /* 0x080fe200078008ff */
[----:B------:R-:W-:Y:S01]  /*e2b0*/  @!PT LDS RZ, [RZ] ;  /* 0x00000000fffff984 */ /* 0x000fe20000000800 */
[----:B------:R-:W-:Y:S01]  /*e2c0*/  @!PT LDS RZ, [RZ] ;  /* 0x00000000fffff984 */ /* 0x000fe20000000800 */
[----:B------:R-:W-:Y:S01]  /*e2d0*/  @!PT LDS RZ, [RZ] ;  /* 0x00000000fffff984 */ /* 0x000fe20000000800 */
[----:B------:R-:W-:Y:S01]  /*e2e0*/  @!P5 LDGSTS.E.BYPASS.LTC128B.128 [R234+0x12800], desc[UR26][R12.64+0x80] ;  /* 0x128000800ceadfae */ /* 0x000fe2000b901d5a */
[----:B------:R-:W-:Y:S02]  /*e2f0*/  IADD3.X R3, R3, UR29, RZ, P2, !PT ;  /* 0x0000001d03037c10 */ /* 0x000fe400097fe4ff */
        /* <DEDUP_REMOVED lines=9> */
[C---:B------:R-:W-:Y:S01]  /*e390*/  @!P3 LEA R4, P0, R5.reuse, R166, 0x1 ;  /* 0x000000a60504b211 */ /* 0x040fe200078008ff */
[----:B------:R-:W-:Y:S01]  /*e3a0*/  @P3 STS.128 [R234+0x16800], RZ ;  /* 0x016800ffea003388 */ /* 0x000fe20000000c00 */
[CCC-:B------:R-:W-:Y:S02]  /*e3b0*/  @!P4 LEA.HI.X R23, R5.reuse, R167.reuse, R3.reuse, 0x1, P1 ;  /* 0x000000a70517c211 */ /* 0x1c0fe400008f0c03 */
[----:B------:R-:W-:Y:S01]  /*e3c0*/  @!P3 LEA.HI.X R5, R5, R167, R3, 0x1, P0 ;  /* 0x000000a70505b211 */ /* 0x000fe200000f0c03 */
[----:B------:R-:W-:Y:S01]  /*e3d0*/  @!PT LDS RZ, [RZ] ;  /* 0x00000000fffff984 */ /* 0x000fe20000000800 */
[----:B------:R-:W-:Y:S01]  /*e3e0*/  @!PT LDS RZ, [RZ] ;  /* 0x00000000fffff984 */ /* 0x000fe20000000800 */
[----:B------:R-:W-:Y:S01]  /*e3f0*/  @!PT LDS RZ, [RZ] ;  /* 0x00000000fffff984 */ /* 0x000fe20000000800 */
[----:B------:R1:W-:Y:S01]  /*e400*/  @!P3 LDGSTS.E.BYPASS.LTC128B.128 [R234+0x16800], desc[UR26][R8.64+0x180] ;  /* 0x1680018008eabfae */ /* 0x0003e2000b901d5a */
[----:B------:R-:W-:Y:S03]  /*e410*/  PLOP3.LUT P0, PT, PT, PT, UP2, 0x80, 0x0 ;  /* 0x000000000000781c */ /* 0x000fe60003f0f028 */
        /* <DEDUP_REMOVED lines=41> */
[----:B-1----:R-:W4:Y:S04]  /*e6b0*/  LDSM.16.M88.4 R8, [R229+0x8000] ;  /* 0x00800000e508783b */ /* 0x002f280000000200 */
[----:B--2---:R-:W1:Y:S04]  /*e6c0*/  LDSM.16.M88.4 R16, [R229+0x8800] ;  /* 0x00880000e510783b */ /* 0x004e680000000200 */
[----:B---3--:R-:W2:Y:S04]  /*e6d0*/  LDSM.16.M88.4 R24, [R229+0x9000] ;  /* 0x00900000e518783b */ /* 0x008ea80000000200 */
[----:B------:R-:W3:Y:S04]  /*e6e0*/  LDSM.16.M88.4 R164, [R229+0x9800] ;  /* 0x00980000e5a4783b */ /* 0x000ee80000000200 */
[----:B------:R-:W0:Y:S04]  /*e6f0*/  LDGDEPBAR ;  /* 0x00000000000079af */ /* 0x000e280000000000 */
[----:B------:R-:W-:Y:S04]  /*e700*/  LDSM.16.M88.4 R168, [R228] ;  /* 0x00000000e4a8783b */ /* 0x000fe80000000200 */
[----:B------:R-:W5:Y:S04]  /*e710*/  LDSM.16.M88.4 R172, [R227] ;  /* 0x00000000e3ac783b */ /* 0x000f680000000200 */
[----:B------:R-:W5:Y:S04]  /*e720*/  LDSM.16.M88.4 R176, [R219] ;  /* 0x00000000dbb0783b */ /* 0x000f680000000200 */
[----:B------:R-:W5:Y:S04]  /*e730*/  LDSM.16.M88.4 R180, [R218] ;  /* 0x00000000dab4783b */ /* 0x000f680000000200 */
[----:B------:R-:W5:Y:S01]  /*e740*/  LDSM.16.M88.4 R184, [R217] ;  /* 0x00000000d9b8783b */ /* 0x000f620000000200 */
[C---:B----4-:R-:W-:Y:S03]  /*e750*/  HMMA.16816.F32 R4, R32.reuse, R8, RZ ;  /* 0x000000082004723c */ /* 0x050fe600000018ff */
[----:B------:R-:W-:Y:S04]  /*e760*/  LDSM.16.M88.4 R188, [R226] ;  /* 0x00000000e2bc783b */ /* 0x000fe80000000200 */
[----:B------:R-:W4:Y:S01]  /*e770*/  LDSM.16.M88.4 R192, [R223+0x8000] ;  /* 0x00800000dfc0783b */ /* 0x000f220000000200 */
[C---:B------:R-:W-:Y:S03]  /*e780*/  HMMA.16816.F32 R8, R32.reuse, R10, RZ ;  /* 0x0000000a2008723c */ /* 0x040fe600000018ff */
[----:B------:R-:W4:Y:S03]  /*e790*/  LDSM.16.M88.4 R196, [R223+0x8800] ;  /* 0x00880000dfc4783b */ /* 0x000f260000000200 */
[C---:B-1----:R-:W-:Y:S01]  /*e7a0*/  HMMA.16816.F32 R12, R32.reuse, R16, RZ ;  /* 0x00000010200c723c */ /* 0x042fe200000018ff */
[----:B------:R-:W-:Y:S05]  /*e7b0*/  LDSM.16.M88.4 R200, [R223+0x9800] ;  /* 0x00980000dfc8783b */ /* 0x000fea0000000200 */
[C---:B------:R-:W-:Y:S06]  /*e7c0*/  HMMA.16816.F32 R16, R32.reuse, R18, RZ ;  /* 0x000000122010723c */ /* 0x040fec00000018ff */
[C---:B--2---:R-:W-:Y:S06]  /*e7d0*/  HMMA.16816.F32 R20, R32.reuse, R24, RZ ;  /* 0x000000182014723c */ /* 0x044fec00000018ff */
[C---:B------:R-:W-:Y:S06]  /*e7e0*/  HMMA.16816.F32 R24, R32.reuse, R26, RZ ;  /* 0x0000001a2018723c */ /* 0x040fec00000018ff */
[C---:B---3--:R-:W-:Y:S06]  /*e7f0*/  HMMA.16816.F32 R28, R32.reuse, R164, RZ ;  /* 0x000000a4201c723c */ /* 0x048fec00000018ff */
[----:B------:R-:W-:Y:S01]  /*e800*/  HMMA.16816.F32 R32, R32, R166, RZ ;  /* 0x000000a62020723c */ /* 0x000fe200000018ff */
[----:B------:R-:W1:Y:S05]  /*e810*/  LDSM.16.M88.4 R164, [R223+0x9000] ;  /* 0x00900000dfa4783b */ /* 0x000e6a0000000200 */
[C---:B-----5:R-:W-:Y:S06]  /*e820*/  HMMA.16816.F32 R4, R168.reuse, R172, R4 ;  /* 0x000000aca804723c */ /* 0x060fec0000001804 */
[C---:B------:R-:W-:Y:S01]  /*e830*/  HMMA.16816.F32 R8, R168.reuse, R174, R8 ;  /* 0x000000aea808723c */ /* 0x040fe20000001808 */
[----:B------:R-:W-:Y:S05]  /*e840*/  LDSM.16.M88.4 R172, [R225] ;  /* 0x00000000e1ac783b */ /* 0x000fea0000000200 */
[C---:B------:R-:W-:Y:S06]  /*e850*/  HMMA.16816.F32 R12, R168.reuse, R176, R12 ;  /* 0x000000b0a80c723c */ /* 0x040fec000000180c */
[C---:B------:R-:W-:Y:S01]  /*e860*/  HMMA.16816.F32 R16, R168.reuse, R178, R16 ;  /* 0x000000b2a810723c */ /* 0x040fe20000001810 */
[----:B------:R-:W2:Y:S05]  /*e870*/  LDSM.16.M88.4 R176, [R216] ;  /* 0x00000000d8b0783b */ /* 0x000eaa0000000200 */
[C---:B------:R-:W-:Y:S06]  /*e880*/  HMMA.16816.F32 R20, R168.reuse, R180, R20 ;  /* 0x000000b4a814723c */ /* 0x040fec0000001814 */
[C---:B------:R-:W-:Y:S01]  /*e890*/  HMMA.16816.F32 R24, R168.reuse, R182, R24 ;  /* 0x000000b6a818723c */ /* 0x040fe20000001818 */
[----:B------:R-:W3:Y:S05]  /*e8a0*/  LDSM.16.M88.4 R180, [R216+0x800] ;  /* 0x00080000d8b4783b */ /* 0x000eea0000000200 */
[C---:B------:R-:W-:Y:S06]  /*e8b0*/  HMMA.16816.F32 R28, R168.reuse, R184, R28 ;  /* 0x000000b8a81c723c */ /* 0x040fec000000181c */
[----:B------:R-:W-:Y:S01]  /*e8c0*/  HMMA.16816.F32 R32, R168, R186, R32 ;  /* 0x000000baa820723c */ /* 0x000fe20000001820 */
[----:B------:R-:W5:Y:S04]  /*e8d0*/  LDSM.16.M88.4 R168, [R216+0x1000] ;  /* 0x00100000d8a8783b */ /* 0x000f680000000200 */
[----:B------:R-:W5:Y:S01]  /*e8e0*/  LDSM.16.M88.4 R184, [R216+0x1800] ;  /* 0x00180000d8b8783b */ /* 0x000f620000000200 */
[C---:B----4-:R-:W-:Y:S06]  /*e8f0*/  HMMA.16816.F32 R4, R188.reuse, R192, R4 ;  /* 0x000000c0bc04723c */ /* 0x050fec0000001804 */
[C---:B------:R-:W-:Y:S01]  /*e900*/  HMMA.16816.F32 R8, R188.reuse, R194, R8 ;  /* 0x000000c2bc08723c */ /* 0x040fe20000001808 */
[----:B------:R-:W-:Y:S05]  /*e910*/  LDSM.16.M88.4 R192, [R229+0xa000] ;  /* 0x00a00000e5c0783b */ /* 0x000fea0000000200 */
[C---:B------:R-:W-:Y:S06]  /*e920*/  HMMA.16816.F32 R12, R188.reuse, R196, R12 ;  /* 0x000000c4bc0c723c */ /* 0x040fec000000180c */
        /* <DEDUP_REMOVED lines=11> */
[----:B------:R-:W-:Y:S05]  /*e9e0*/  LDSM.16.M88.4 R176, [R215] ;  /* 0x00000000d7b0783b */ /* 0x000fea0000000200 */
[C---:B---3--:R-:W-:Y:S06]  /*e9f0*/  HMMA.16816.F32 R12, R172.reuse, R180, R12 ;  /* 0x000000b4ac0c723c */ /* 0x048fec000000180c */
[C---:B------:R-:W-:Y:S01]  /*ea00*/  HMMA.16816.F32 R16, R172.reuse, R182, R16 ;  /* 0x000000b6ac10723c */ /* 0x040fe20000001810 */
[----:B------:R-:W-:Y:S05]  /*ea10*/  LDSM.16.M88.4 R180, [R214] ;  /* 0x00000000d6b4783b */ /* 0x000fea0000000200 */
[C---:B-----5:R-:W-:Y:S06]  /*ea20*/  HMMA.16816.F32 R20, R172.reuse, R168, R20 ;  /* 0x000000a8ac14723c */ /* 0x060fec0000001814 */
[C---:B------:R-:W-:Y:S01]  /*ea30*/  HMMA.16816.F32 R24, R172.reuse, R170, R24 ;  /* 0x000000aaac18723c */ /* 0x040fe20000001818 */
[----:B------:R-:W2:Y:S05]  /*ea40*/  LDSM.16.M88.4 R168, [R228+0x2000] ;  /* 0x00200000e4a8783b */ /* 0x000eaa0000000200 */
[C---:B------:R-:W-:Y:S06]  /*ea50*/  HMMA.16816.F32 R28, R172.reuse, R184, R28 ;  /* 0x000000b8ac1c723c */ /* 0x040fec000000181c */
[----:B------:R-:W-:Y:S01]  /*ea60*/  HMMA.16816.F32 R32, R172, R186, R32 ;  /* 0x000000baac20723c */ /* 0x000fe20000001820 */
[----:B------:R-:W3:Y:S04]  /*ea70*/  LDSM.16.M88.4 R172, [R213] ;  /* 0x00000000d5ac783b */ /* 0x000ee80000000200 */
[----:B------:R-:W5:Y:S01]  /*ea80*/  LDSM.16.M88.4 R184, [R212] ;  /* 0x00000000d4b8783b */ /* 0x000f620000000200 */
        /* <DEDUP_REMOVED lines=42> */
[C---:B------:R-:W-:Y:S06]  /*ed30*/  HMMA.16816.F32 R12, R172.reuse, R180, R12 ;  /* 0x000000b4ac0c723c */ /* 0x040fec000000180c */
[C---:B------:R-:W-:Y:S01]  /*ed40*/  HMMA.16816.F32 R16, R172.reuse, R182, R16 ;  /* 0x000000b6ac10723c */ /* 0x040fe20000001810 */
[----:B------:R-:W-:Y:S05]  /*ed50*/  LDSM.16.M88.4 R180, [R210] ;  /* 0x00000000d2b4783b */ /* 0x000fea0000000200 */
[C---:B---3--:R-:W-:Y:S06]  /*ed60*/  HMMA.16816.F32 R20, R172.reuse, R168, R20 ;  /* 0x000000a8ac14723c */ /* 0x048fec0000001814 */
[C---:B------:R-:W-:Y:S01]  /*ed70*/  HMMA.16816.F32 R24, R172.reuse, R170, R24 ;  /* 0x000000aaac18723c */ /* 0x040fe20000001818 */
[----:B------:R-:W2:Y:S05]  /*ed80*/  LDSM.16.M88.4 R168, [R228+0x4000] ;  /* 0x00400000e4a8783b */ /* 0x000eaa0000000200 */
[C---:B-----5:R-:W-:Y:S06]  /*ed90*/  HMMA.16816.F32 R28, R172.reuse, R184, R28 ;  /* 0x000000b8ac1c723c */ /* 0x060fec000000181c */
        /* <DEDUP_REMOVED lines=81> */
[C---:B-1----:R-:W-:Y:S01]  /*f2b0*/  HMMA.16816.F32 R4, R188.reuse, R192, R4 ;  /* 0x000000c0bc04723c */ /* 0x042fe20000001804 */
[----:B------:R-:W-:Y:S04]  /*f2c0*/  DEPBAR.LE SB0, 0x0 ;  /* 0x000080000000791a */ /* 0x000fe80000000000 */
[----:B------:R-:W-:Y:S01]  /*f2d0*/  BAR.SYNC.DEFER_BLOCKING 0x0 ;  /* 0x0000000000007b1d */ /* 0x000fe20000010000 */
[C---:B------:R-:W-:Y:S06]  /*f2e0*/  HMMA.16816.F32 R8, R188.reuse, R194, R8 ;  /* 0x000000c2bc08723c */ /* 0x040fec0000001808 */
[C---:B------:R-:W-:Y:S06]  /*f2f0*/  HMMA.16816.F32 R12, R188.reuse, R196, R12 ;  /* 0x000000c4bc0c723c */ /* 0x040fec000000180c */
[C---:B------:R-:W-:Y:S06]  /*f300*/  HMMA.16816.F32 R16, R188.reuse, R198, R16 ;  /* 0x000000c6bc10723c */ /* 0x040fec0000001810 */
[C---:B----4-:R-:W-:Y:S06]  /*f310*/  HMMA.16816.F32 R20, R188.reuse, R164, R20 ;  /* 0x000000a4bc14723c */ /* 0x050fec0000001814 */
[C---:B------:R-:W-:Y:S06]  /*f320*/  HMMA.16816.F32 R24, R188.reuse, R166, R24 ;  /* 0x000000a6bc18723c */ /* 0x040fec0000001818 */
[C---:B------:R-:W-:Y:S05]  /*f330*/  HMMA.16816.F32 R28, R188.reuse, R200, R28 ;  /* 0x000000c8bc1c723c */ /* 0x040fea000000181c */
[----:B------:R-:W-:Y:S01]  /*f340*/  IMAD.MOV.U32 R166, RZ, RZ, R248 ;  /* 0x000000ffffa67224 */ /* 0x000fe200078e00f8 */
[----:B------:R-:W-:Y:S05]  /*f350*/  HMMA.16816.F32 R32, R188, R202, R32 ;  /* 0x000000cabc20723c */ /* 0x000fea0000001820 */
[----:B------:R-:W-:Y:S01]  /*f360*/  IMAD.MOV.U32 R167, RZ, RZ, R249 ;  /* 0x000000ffffa77224 */ /* 0x000fe200078e00f9 */
[C---:B--2---:R-:W-:Y:S06]  /*f370*/  HMMA.16816.F32 R4, R172.reuse, R176, R4 ;  /* 0x000000b0ac04723c */ /* 0x044fec0000001804 */
[C---:B------:R-:W-:Y:S06]  /*f380*/  HMMA.16816.F32 R8, R172.reuse, R178, R8 ;  /* 0x000000b2ac08723c */ /* 0x040fec0000001808 */
[C---:B------:R-:W-:Y:S06]  /*f390*/  HMMA.16816.F32 R12, R172.reuse, R180, R12 ;  /* 0x000000b4ac0c723c */ /* 0x040fec000000180c */
[C---:B------:R-:W-:Y:S06]  /*f3a0*/  HMMA.16816.F32 R16, R172.reuse, R182, R16 ;  /* 0x000000b6ac10723c */ /* 0x040fec0000001810 */
[C---:B---3--:R-:W-:Y:S06]  /*f3b0*/  HMMA.16816.F32 R20, R172.reuse, R168, R20 ;  /* 0x000000a8ac14723c */ /* 0x048fec0000001814 */
[C---:B------:R-:W-:Y:S06]  /*f3c0*/  HMMA.16816.F32 R24, R172.reuse, R170, R24 ;  /* 0x000000aaac18723c */ /* 0x040fec0000001818 */
[C---:B-----5:R-:W-:Y:S06]  /*f3d0*/  HMMA.16816.F32 R28, R172.reuse, R184, R28 ;  /* 0x000000b8ac1c723c */ /* 0x060fec000000181c */
[----:B------:R-:W-:Y:S01]  /*f3e0*/  HMMA.16816.F32 R32, R172, R186, R32 ;  /* 0x000000baac20723c */ /* 0x000fe20000001820 */
[----:B------:R-:W-:Y:S11]  /*f3f0*/  @!UPT UIADD3 URZ, URZ, URZ, URZ ;  /* 0x0000003f3f3ff290 */ /* 0x000ff6000fffe03f */
[----:B------:R-:W-:Y:S01]  /*f400*/  @!UPT UIADD3 URZ, URZ, URZ, URZ ;  /* 0x0000003f3f3ff290 */ /* 0x000fe2000fffe03f */
[----:B------:R-:W-:Y:S11]  /*f410*/  @!P0 BRA `(.L_x_2368) ;  /* 0x0000000c00088947 */ /* 0x000ff60003800000 */
[----:B------:R-:W-:Y:S01]  /*f420*/  ULDC.64 UR10, c[0x0][0x248] ;  /* 0x00009200000a7ab9 */ /* 0x000fe20000000a00 */
[----:B------:R-:W-:Y:S01]  /*f430*/  PLOP3.LUT P0, PT, PT, PT, UP6, 0x40, 0x0 ;  /* 0x000000000000781c */ /* 0x000fe20003f0e868 */
[----:B------:R-:W-:Y:S01]  /*f440*/  IMAD.U32 R169, RZ, RZ, UR33 ;  /* 0x00000021ffa97e24 */ /* 0x000fe2000f8e00ff */
[----:B------:R-:W-:Y:S11]  /*f450*/  MOV R3, UR32 ;  /* 0x0000002000037c02 */ /* 0x000ff60008000f00 */
[----:B------:R-:W-:Y:S05]  /*f460*/  @P0 BRA `(.L_x_2369) ;  /* 0x0000000400200947 */ /* 0x000fea0003800000 */
[----:B------:R-:W-:Y:S04]  /*f470*/  USHF.L.U32 UR10, UR14, 0x6, URZ ;  /* 0x000000060e0a7899 */ /* 0x000fe8000800063f */
[----:B------:R-:W-:Y:S02]  /*f480*/  UIADD3 UR40, UR10, -0x40, URZ ;  /* 0xffffffc00a287890 */ /* 0x000fe4000fffe03f */
        /* <DEDUP_REMOVED lines=23> */
[----:B------:R-:W-:Y:S02]  /*f600*/  @!UP2 UIADD3 UR39, UR39, 0x1, URZ ;  /* 0x000000012727a890 */ /* 0x000fe4000fffe03f */
[----:B------:R-:W-:Y:S02]  /*f610*/  UISETP.GE.AND UP3, UPT, UR10, URZ, UPT ;  /* 0x0000003f0a00728c */ /* 0x000fe4000bf66270 */
[----:B------:R-:W-:Y:S02]  /*f620*/  UISETP.GE.AND UP2, UPT, UR40, URZ, UPT ;  /* 0x0000003f2800728c */ /* 0x000fe4000bf46270 */
[----:B------:R-:W-:Y:S02]  /*f630*/  @UP5 UIADD3 UR41, UR41, 0x1, URZ ;  /* 0x0000000129295890 */ /* 0x000fe4000fffe03f */
[----:B------:R-:W-:Y:S05]  /*f640*/  @UP4 UIADD3 UR39, UR39, 0x1, URZ ;  /* 0x0000000127274890 */ /* 0x000fea000fffe03f */
[----:B------:R-:W-:Y:S02]  /*f650*/  @!UP3 UIADD3 UR41, -UR41, URZ, URZ ;  /* 0x0000003f2929b290 */ /* 0x000fe4000fffe13f */
        /* <DEDUP_REMOVED lines=15> */
[----:B------:R-:W-:Y:S01]  /*f750*/  MOV R168, UR36 ;  /* 0x0000002400a87c02 */ /* 0x000fe20008000f00 */
[----:B------:R-:W-:Y:S01]  /*f760*/  UIADD3 UR36, UR41, -UR39, URZ ;  /* 0x8000002729247290 */ /* 0x000fe2000fffe03f */
[----:B------:R-:W-:Y:S02]  /*f770*/  IMAD.U32 R164, RZ, RZ, UR10 ;  /* 0x0000000affa47e24 */ /* 0x000fe4000f8e00ff */
[----:B------:R-:W-:Y:S01]  /*f780*/  IMAD.U32 R165, RZ, RZ, UR11 ;  /* 0x0000000bffa57e24 */ /* 0x000fe2000f8e00ff */
[----:B------:R-:W-:Y:S01]  /*f790*/  UIMAD UR36, UR36, UR18, -0x40 ;  /* 0xffffffc0242474a4 */ /* 0x000fe2000f8e0212 */
[----:B------:R-:W-:Y:S03]  /*f7a0*/  IMAD.U32 R169, RZ, RZ, UR37 ;  /* 0x00000025ffa97e24 */ /* 0x000fe6000f8e00ff */
[----:B------:R1:W2:Y:S01]  /*f7b0*/  LDG.E R3, desc[UR26][R164.64] ;  /* 0x0000001aa4037981 */ /* 0x0002a2000c1e1900 */
[----:B------:R-:W-:Y:S02]  /*f7c0*/  USHF.R.S32.HI UR11, URZ, 0x1f, UR36 ;  /* 0x0000001f3f0b7899 */ /* 0x000fe40008011424 */
[----:B------:R-:W-:Y:S01]  /*f7d0*/  UIMAD UR10, UR9, UR36, URZ ;  /* 0x00000024090a72a4 */ /* 0x000fe2000f8e023f */
[----:B------:R-:W2:Y:S01]  /*f7e0*/  LDG.E R168, desc[UR26][R168.64] ;  /* 0x0000001aa8a87981 */ /* 0x000ea2000c1e1900 */
        /* <DEDUP_REMOVED lines=16> */
.L_x_2369:
        /* <DEDUP_REMOVED lines=16> */
[CC--:B------:R-:W-:Y:S01]  /*f9f0*/  @!P3 LEA R170, P1, R168.reuse, R245.reuse, 0x1 ;  /* 0x000000f5a8aab211 */ /* 0x0c0fe200078208ff */
[----:B------:R-:W-:Y:S01]  /*fa00*/  @!PT LDS RZ, [RZ] ;  /* 0x00000000fffff984 */ /* 0x000fe20000000800 */
[----:B------:R-:W-:Y:S01]  /*fa10*/  @!PT LDS RZ, [RZ] ;  /* 0x00000000fffff984 */ /* 0x000fe20000000800 */
[----:B------:R-:W-:Y:S01]  /*fa20*/  @!PT LDS RZ, [RZ] ;  /* 0x00000000fffff984 */ /* 0x000fe20000000800 */
[----:B------:R1:W-:Y:S01]  /*fa30*/  @!P5 LDGSTS.E.BYPASS.LTC128B.128 [R234+0xa000], desc[UR26][R180.64+0x80] ;  /* 0x0a000080b4eadfae */ /* 0x0003e2000b901d5a */
[C---:B------:R-:W-:Y:S02]  /*fa40*/  IADD3 R164, P2, R168.reuse, UR28, RZ ;  /* 0x0000001ca8a47c10 */ /* 0x040fe4000ff5e0ff */
[-C--:B------:R-:W-:Y:S01]  /*fa50*/  @!P3 LEA.HI.X R171, R168, R244.reuse, R165, 0x1, P1 ;  /* 0x000000f4a8abb211 */ /* 0x080fe200008f0ca5 */
[----:B------:R1:W-:Y:S01]  /*fa60*/  @P4 STS.128 [R234+0xc000], RZ ;  /* 0x00c000ffea004388 */ /* 0x0003e20000000c00 */
[CC--:B------:R-:W-:Y:S02]  /*fa70*/  @!P6 LEA R176, P0, R164.reuse, R245.reuse, 0x1 ;  /* 0x000000f5a4b0e211 */ /* 0x0c0fe400078008ff */
[-C--:B------:R-:W-:Y:S01]  /*fa80*/  @!P4 LEA R182, P1, R164, R245.reuse, 0x1 ;  /* 0x000000f5a4b6c211 */ /* 0x080fe200078208ff */
[----:B------:R-:W-:Y:S01]  /*fa90*/  @!PT LDS RZ, [RZ] ;  /* 0x00000000fffff984 */ /* 0x000fe20000000800 */
[----:B------:R-:W-:Y:S01]  /*faa0*/  @!PT LDS RZ, [RZ] ;  /* 0x00000000fffff984 */ /* 0x000fe20000000800 */
[----:B------:R-:W-:Y:S01]  /*fab0*/  @!PT LDS RZ, [RZ] ;  /* 0x00000000fffff984 */ /* 0x000fe20000000800 */
[----:B------:R1:W-:Y:S01]  /*fac0*/  @!P4 LDGSTS.E.BYPASS.LTC128B.128 [R234+0xc000], desc[UR26][R180.64+0x100] ;  /* 0x0c000100b4eacfae */ /* 0x0003e2000b901d5a */
[----:B------:R-:W-:Y:S02]  /*fad0*/  IADD3.X R3, R165, UR25, RZ, P2, !PT ;  /* 0x00000019a5037c10 */ /* 0x000fe400097fe4ff */
[-C--:B------:R-:W-:Y:S01]  /*fae0*/  @!P4 LEA R172, P2, R168, R245.reuse, 0x1 ;  /* 0x000000f5a8acc211 */ /* 0x080fe200078408ff */
[----:B------:R1:W-:Y:S01]  /*faf0*/  @P3 STS.128 [R234+0xe000], RZ ;  /* 0x00e000ffea003388 */ /* 0x0003e20000000c00 */
[-C--:B------:R-:W-:Y:S02]  /*fb00*/  @!P6 LEA.HI.X R177, R164, R244.reuse, R3, 0x1, P0 ;  /* 0x000000f4a4b1e211 */ /* 0x080fe400000f0c03 */
[-C--:B------:R-:W-:Y:S01]  /*fb10*/  @!P4 LEA.HI.X R173, R168, R244.reuse, R165, 0x1, P2 ;  /* 0x000000f4a8adc211 */ /* 0x080fe200010f0ca5 */
        /* <DEDUP_REMOVED lines=23> */
[CC--:B------:R-:W-:Y:S01]  /*fc90*/  @!P5 LEA R188, P2, R165.reuse, R245.reuse, 0x1 ;  /* 0x000000f5a5bcd211 */ /* 0x0c0fe200078408ff */
[----:B------:R1:W-:Y:S01]  /*fca0*/  @P4 STS.128 [R234+0xc800], RZ ;  /* 0x00c800ffea004388 */ /* 0x0003e20000000c00 */
[CCC-:B------:R-:W-:Y:S02]  /*fcb0*/  @!P6 LEA.HI.X R191, R165.reuse, R244.reuse, R3.reuse, 0x1, P0 ;  /* 0x000000f4a5bfe211 */ /* 0x1c0fe400000f0c03 */
        /* <DEDUP_REMOVED lines=56> */
.L_x_2368:
[----:B------:R-:W-:Y:S01]  /*10040*/  MOV R3, UR14 ;  /* 0x0000000e00037c02 */ /* 0x000fe20008000f00 */
[----:B------:R-:W-:Y:S01]  /*10050*/  STL [R1], R166 ;  /* 0x000000a601007387 */ /* 0x000fe20000100800 */
[----:B------:R-:W-:Y:S02]  /*10060*/  UISETP.GT.AND UP2, UPT, UR14, UR12, UPT ;  /* 0x0000000c0e00728c */ /* 0x000fe4000bf44270 */
[----:B------:R-:W-:Y:S01]  /*10070*/  LEA R3, R3, R241, 0x6 ;  /* 0x000000f103037211 */ /* 0x000fe200078e30ff */
[----:B------:R-:W-:Y:S01]  /*10080*/  UMOV UR11, UR35 ;  /* 0x00000023000b7c82 */ /* 0x000fe20008000000 */
[----:B------:R-:W-:Y:S02]  /*10090*/  UMOV UR10, UR34 ;  /* 0x00000022000a7c82 */ /* 0x000fe40008000000 */
[C---:B-1----:R-:W-:Y:S02]  /*100a0*/  IADD3 R165, R3.reuse, 0x1, RZ ;  /* 0x0000000103a57810 */ /* 0x042fe40007ffe0ff */
[----:B------:R-:W-:Y:S02]  /*100b0*/  ISETP.GE.AND P6, PT, R3, R240, PT ;  /* 0x000000f00300720c */ /* 0x000fe40003fc6270 */
[----:B------:R-:W-:Y:S02]  /*100c0*/  ISETP.GE.AND P1, PT, R165, R238, PT ;  /* 0x000000eea500720c */ /* 0x000fe40003f26270 */
[----:B------:R-:W-:Y:S02]  /*100d0*/  ISETP.GE.OR P6, PT, R3, R239, !P6 ;  /* 0x000000ef0300720c */ /* 0x000fe400077c6670 */
[----:B------:R-:W-:Y:S02]  /*100e0*/  ISETP.GE.OR P1, PT, R165, R235, !P1 ;  /* 0x000000eba500720c */ /* 0x000fe40004f26670 */
[----:B------:R-:W-:Y:S02]  /*100f0*/  FSEL R168, R4, -INF , !P6 ;  /* 0xff80000004a87808 */ /* 0x000fe40007000000 */
[C---:B------:R-:W-:Y:S02]  /*10100*/  IADD3 R4, R3.reuse, 0x11, RZ ;  /* 0x0000001103047810 */ /* 0x040fe40007ffe0ff */
[----:B------:R-:W-:Y:S02]  /*10110*/  IADD3 R164, R3, 0x8, RZ ;  /* 0x0000000803a47810 */ /* 0x000fe40007ffe0ff */
[----:B------:R-:W-:Y:S02]  /*10120*/  FSEL R7, R7, -INF , !P1 ;  /* 0xff80000007077808 */ /* 0x000fe40004800000 */
[-C--:B------:R-:W-:Y:S02]  /*10130*/  ISETP.GE.AND P0, PT, R165, R240.reuse, PT ;  /* 0x000000f0a500720c */ /* 0x080fe40003f06270 */
[-C--:B------:R-:W-:Y:S02]  /*10140*/  ISETP.GE.AND P1, PT, R4, R240.reuse, PT ;  /* 0x000000f00400720c */ /* 0x080fe40003f26270 */
[C---:B------:R-:W-:Y:S02]  /*10150*/  ISETP.GE.AND P2, PT, R164.reuse, R240, PT ;  /* 0x000000f0a400720c */ /* 0x040fe40003f46270 */
[-C--:B------:R-:W-:Y:S02]  /*10160*/  ISETP.GE.AND P4, PT, R164, R238.reuse, PT ;  /* 0x000000eea400720c */ /* 0x080fe40003f86270 */
[----:B------:R-:W-:Y:S02]  /*10170*/  ISETP.GE.AND P3, PT, R3, R238, PT ;  /* 0x000000ee0300720c */ /* 0x000fe40003f66270 */
[-C--:B------:R-:W-:Y:S02]  /*10180*/  ISETP.GE.OR P0, PT, R165, R239.reuse, !P0 ;  /* 0x000000efa500720c */ /* 0x080fe40004706670 */
[-C--:B------:R-:W-:Y:S02]  /*10190*/  ISETP.GE.OR P1, PT, R4, R239.reuse, !P1 ;  /* 0x000000ef0400720c */ /* 0x080fe40004f26670 */
[C---:B------:R-:W-:Y:S02]  /*101a0*/  IADD3 R165, R3.reuse, 0x9, RZ ;  /* 0x0000000903a57810 */ /* 0x040fe40007ffe0ff */
[C---:B------:R-:W-:Y:S02]  /*101b0*/  ISETP.GE.OR P2, PT, R164.reuse, R239, !P2 ;  /* 0x000000efa400720c */ /* 0x040fe40005746670 */
[-C--:B------:R-:W-:Y:S01]  /*101c0*/  ISETP.GE.OR P4, PT, R164, R235.reuse, !P4 ;  /* 0x000000eba400720c */ /* 0x080fe20006786670 */
[C---:B------:R-:W-:Y:S01]  /*101d0*/  VIADD R164, R3.reuse, 0x10 ;  /* 0x0000001003a47836 */ /* 0x040fe20000000000 */
[----:B------:R-:W-:Y:S02]  /*101e0*/  ISETP.GE.OR P3, PT, R3, R235, !P3 ;  /* 0x000000eb0300720c */ /* 0x000fe40005f66670 */
[----:B------:R-:W-:Y:S02]  /*101f0*/  FSEL R202, R13, -INF , !P1 ;  /* 0xff8000000dca7808 */ /* 0x000fe40004800000 */
[----:B------:R-:W-:Y:S02]  /*10200*/  ISETP.GE.AND P5, PT, R165, R240, PT ;  /* 0x000000f0a500720c */ /* 0x000fe40003fa6270 */
[----:B------:R-:W-:Y:S02]  /*10210*/  FSEL R5, R5, -INF , !P0 ;  /* 0xff80000005057808 */ /* 0x000fe40004000000 */
[----:B------:R-:W-:Y:S02]  /*10220*/  FMNMX.FTZ R13, R168, R0, !PT ;  /* 0x00000000a80d7209 */ /* 0x000fe40007810000 */
[----:B------:R-:W-:Y:S02]  /*10230*/  FSEL R6, R6, -INF , !P3 ;  /* 0xff80000006067808 */ /* 0x000fe40005800000 */
[----:B------:R-:W-:Y:S02]  /*10240*/  FSEL R8, R8, -INF , !P2 ;  /* 0xff80000008087808 */ /* 0x000fe40005000000 */
[C---:B------:R-:W-:Y:S02]  /*10250*/  ISETP.GE.AND P0, PT, R164.reuse, R238, PT ;  /* 0x000000eea400720c */ /* 0x040fe40003f06270 */
[----:B------:R-:W-:Y:S02]  /*10260*/  ISETP.GE.AND P3, PT, R164, R240, PT ;  /* 0x000000f0a400720c */ /* 0x000fe40003f66270 */
[CC--:B------:R-:W-:Y:S02]  /*10270*/  ISETP.GE.AND P6, PT, R165.reuse, R238.reuse, PT ;  /* 0x000000eea500720c */ /* 0x0c0fe40003fc6270 */
[----:B------:R-:W-:Y:S02]  /*10280*/  ISETP.GE.AND P2, PT, R4, R238, PT ;  /* 0x000000ee0400720c */ /* 0x000fe40003f46270 */
[----:B------:R-:W-:Y:S02]  /*10290*/  ISETP.GE.OR P5, PT, R165, R239, !P5 ;  /* 0x000000efa500720c */ /* 0x000fe40006fa6670 */
[----:B------:R-:W-:Y:S02]  /*102a0*/  FMNMX.FTZ R13, R5, R13, !PT ;  /* 0x0000000d050d7209 */ /* 0x000fe40007810000 */
[C---:B------:R-:W-:Y:S02]  /*102b0*/  ISETP.GE.OR P0, PT, R164.reuse, R235, !P0 ;  /* 0x000000eba400720c */ /* 0x040fe40004706670 */
[----:B------:R-:W-:Y:S02]  /*102c0*/  ISETP.GE.OR P3, PT, R164, R239, !P3 ;  /* 0x000000efa400720c */ /* 0x000fe40005f66670 */
[-C--:B------:R-:W-:Y:S02]  /*102d0*/  ISETP.GE.OR P6, PT, R165, R235.reuse, !P6 ;  /* 0x000000eba500720c */ /* 0x080fe400077c6670 */
[----:B------:R-:W-:Y:S02]  /*102e0*/  ISETP.GE.OR P2, PT, R4, R235, !P2 ;  /* 0x000000eb0400720c */ /* 0x000fe40005746670 */
[----:B------:R-:W-:Y:S02]  /*102f0*/  IADD3 R164, R3, 0x18, RZ ;  /* 0x0000001803a47810 */ /* 0x000fe40007ffe0ff */
[----:B------:R-:W-:Y:S02]  /*10300*/  FSEL R9, R9, -INF , !P5 ;  /* 0xff80000009097808 */ /* 0x000fe40006800000 */
[----:B------:R-:W-:Y:S02]  /*10310*/  FMNMX.FTZ R13, R8, R13, !PT ;  /* 0x0000000d080d7209 */ /* 0x000fe40007810000 */
[----:B------:R-:W-:Y:S02]  /*10320*/  IADD3 R4, R3, 0x19, RZ ;  /* 0x0000001903047810 */ /* 0x000fe40007ffe0ff */
[----:B------:R-:W-:Y:S02]  /*10330*/  FSEL R10, R10, -INF , !P4 ;  /* 0xff8000000a0a7808 */ /* 0x000fe40006000000 */
[----:B------:R-:W-:Y:S02]  /*10340*/  FSEL R11, R11, -INF , !P6 ;  /* 0xff8000000b0b7808 */ /* 0x000fe40007000000 */
[C---:B------:R-:W-:Y:S02]  /*10350*/  ISETP.GE.AND P5, PT, R164.reuse, R240, PT ;  /* 0x000000f0a400720c */ /* 0x040fe40003fa6270 */
[----:B------:R-:W-:Y:S02]  /*10360*/  ISETP.GE.AND P4, PT, R164, R238, PT ;  /* 0x000000eea400720c */ /* 0x000fe40003f86270 */
[----:B------:R-:W-:Y:S02]  /*10370*/  FSEL R200, R12, -INF , !P3 ;  /* 0xff8000000cc87808 */ /* 0x000fe40005800000 */
[----:B------:R-:W-:Y:S02]  /*10380*/  FMNMX.FTZ R13, R9, R13, !PT ;  /* 0x0000000d090d7209 */ /* 0x000fe40007810000 */
[C---:B------:R-:W-:Y:S02]  /*10390*/  ISETP.GE.AND P6, PT, R4.reuse, R240, PT ;  /* 0x000000f00400720c */ /* 0x040fe40003fc6270 */
[----:B------:R-:W-:Y:S02]  /*103a0*/  ISETP.GE.AND P3, PT, R4, R238, PT ;  /* 0x000000ee0400720c */ /* 0x000fe40003f66270 */
[----:B------:R-:W-:Y:S02]  /*103b0*/  FSEL R175, R14, -INF , !P0 ;  /* 0xff8000000eaf7808 */ /* 0x000fe40004000000 */
[C---:B------:R-:W-:Y:S02]  /*103c0*/  ISETP.GE.OR P5, PT, R164.reuse, R239, !P5 ;  /* 0x000000efa400720c */ /* 0x040fe40006fa6670 */
[----:B------:R-:W-:Y:S02]  /*103d0*/  ISETP.GE.OR P4, PT, R164, R235, !P4 ;  /* 0x000000eba400720c */ /* 0x000fe40006786670 */
[C---:B------:R-:W-:Y:S02]  /*103e0*/  ISETP.GE.OR P6, PT, R4.reuse, R239, !P6 ;  /* 0x000000ef0400720c */ /* 0x040fe400077c6670 */
[----:B------:R-:W-:Y:S01]  /*103f0*/  ISETP.GE.OR P3, PT, R4, R235, !P3 ;  /* 0x000000eb0400720c */ /* 0x000fe20005f66670 */
[C---:B------:R-:W-:Y:S01]  /*10400*/  VIADD R4, R3.reuse, 0x21 ;  /* 0x0000002103047836 */ /* 0x040fe20000000000 */
[C---:B------:R-:W-:Y:S02]  /*10410*/  IADD3 R164, R3.reuse, 0x20, RZ ;  /* 0x0000002003a47810 */ /* 0x040fe40007ffe0ff */
[----:B------:R-:W-:Y:S02]  /*10420*/  FMNMX.FTZ R14, R200, R13, !PT ;  /* 0x0000000dc80e7209 */ /* 0x000fe40007810000 */
[----:B------:R-:W-:Y:S02]  /*10430*/  FMNMX.FTZ R13, R6, R2, !PT ;  /* 0x00000002060d7209 */ /* 0x000fe40007810000 */
[----:B------:R-:W-:Y:S02]  /*10440*/  IADD3 R12, R3, 0x28, RZ ;  /* 0x00000028030c7810 */ /* 0x000fe40007ffe0ff */
[----:B------:R-:W-:Y:S02]  /*10450*/  FSEL R201, R16, -INF , !P5 ;  /* 0xff80000010c97808 */ /* 0x000fe40006800000 */
[----:B------:R-:W-:Y:S02]  /*10460*/  ISETP.GE.AND P1, PT, R164, R240, PT ;  /* 0x000000f0a400720c */ /* 0x000fe40003f26270 */
[----:B------:R-:W-:Y:S02]  /*10470*/  FMNMX.FTZ R14, R202, R14, !PT ;  /* 0x0000000eca0e7209 */ /* 0x000fe40007810000 */
[----:B------:R-:W-:Y:S02]  /*10480*/  FSEL R173, R15, -INF , !P2 ;  /* 0xff8000000fad7808 */ /* 0x000fe40005000000 */
[----:B------:R-:W-:Y:S02]  /*10490*/  FSEL R203, R17, -INF , !P6 ;  /* 0xff80000011cb7808 */ /* 0x000fe40007000000 */
[----:B------:R-:W-:Y:S02]  /*104a0*/  FSEL R174, R18, -INF , !P4 ;  /* 0xff80000012ae7808 */ /* 0x000fe40006000000 */
[----:B------:R-:W-:Y:S02]  /*104b0*/  FMNMX.FTZ R13, R7, R13, !PT ;  /* 0x0000000d070d7209 */ /* 0x000fe40007810000 */
[----:B------:R-:W-:Y:S02]  /*104c0*/  ISETP.GE.AND P0, PT, R164, R238, PT ;  /* 0x000000eea400720c */ /* 0x000fe40003f06270 */
[C---:B------:R-:W-:Y:S02]  /*104d0*/  ISETP.GE.AND P6, PT, R12.reuse, R240, PT ;  /* 0x000000f00c00720c */ /* 0x040fe40003fc6270 */
[----:B------:R-:W-:Y:S02]  /*104e0*/  ISETP.GE.AND P4, PT, R12, R238, PT ;  /* 0x000000ee0c00720c */ /* 0x000fe40003f86270 */
[C---:B------:R-:W-:Y:S02]  /*104f0*/  ISETP.GE.AND P2, PT, R4.reuse, R240, PT ;  /* 0x000000f00400720c */ /* 0x040fe40003f46270 */
[----:B------:R-:W-:Y:S02]  /*10500*/  ISETP.GE.AND P5, PT, R4, R238, PT ;  /* 0x000000ee0400720c */ /* 0x000fe40003fa6270 */
[----:B------:R-:W-:Y:S02]  /*10510*/  FMNMX.FTZ R14, R201, R14, !PT ;  /* 0x0000000ec90e7209 */ /* 0x000fe40007810000 */
[----:B------:R-:W-:Y:S02]  /*10520*/  ISETP.GE.OR P1, PT, R164, R239, !P1 ;  /* 0x000000efa400720c */ /* 0x000fe40004f26670 */
[----:B------:R-:W-:Y:S02]  /*10530*/  FMNMX.FTZ R13, R10, R13, !PT ;  /* 0x0000000d0a0d7209 */ /* 0x000fe40007810000 */
[C---:B------:R-:W-:Y:S02]  /*10540*/  ISETP.GE.OR P6, PT, R12.reuse, R239, !P6 ;  /* 0x000000ef0c00720c */ /* 0x040fe400077c6670 */
[-C--:B------:R-:W-:Y:S02]  /*10550*/  ISETP.GE.OR P4, PT, R12, R235.reuse, !P4 ;  /* 0x000000eb0c00720c */ /* 0x080fe40006786670 */
[----:B------:R-:W-:Y:S02]  /*10560*/  ISETP.GE.OR P0, PT, R164, R235, !P0 ;  /* 0x000000eba400720c */ /* 0x000fe40004706670 */
[C---:B------:R-:W-:Y:S02]  /*10570*/  ISETP.GE.OR P2, PT, R4.reuse, R239, !P2 ;  /* 0x000000ef0400720c */ /* 0x040fe40005746670 */
[----:B------:R-:W-:Y:S02]  /*10580*/  ISETP.GE.OR P5, PT, R4, R235, !P5 ;  /* 0x000000eb0400720c */ /* 0x000fe40006fa6670 */
[C---:B------:R-:W-:Y:S02]  /*10590*/  IADD3 R12, R3.reuse, 0x30, RZ ;  /* 0x00000030030c7810 */ /* 0x040fe40007ffe0ff */
[----:B------:R-:W-:Y:S02]  /*105a0*/  FSEL R252, R20, -INF , !P1 ;  /* 0xff80000014fc7808 */ /* 0x000fe40004800000 */
[----:B------:R-:W-:Y:S02]  /*105b0*/  IADD3 R4, R3, 0x29, RZ ;  /* 0x0000002903047810 */ /* 0x000fe40007ffe0ff */
[----:B------:R-:W-:Y:S02]  /*105c0*/  FMNMX.FTZ R14, R203, R14, !PT ;  /* 0x0000000ecb0e7209 */ /* 0x000fe40007810000 */
[----:B------:R-:W-:Y:S02]  /*105d0*/  FMNMX.FTZ R13, R11, R13, !PT ;  /* 0x0000000d0b0d7209 */ /* 0x000fe40007810000 */
[----:B------:R-:W-:Y:S02]  /*105e0*/  FSEL R191, R21, -INF , !P2 ;  /* 0xff80000015bf7808 */ /* 0x000fe40005000000 */
[----:B------:R-:W-:Y:S02]  /*105f0*/  FSEL R188, R22, -INF , !P0 ;  /* 0xff80000016bc7808 */ /* 0x000fe40004000000 */
[----:B------:R-:W-:Y:S02]  /*10600*/  FSEL R172, R19, -INF , !P3 ;  /* 0xff80000013ac7808 */ /* 0x000fe40005800000 */
[C---:B------:R-:W-:Y:S01]  /*10610*/  ISETP.GE.AND P2, PT, R12.reuse, R240, PT ;  /* 0x000000f00c00720c */ /* 0x040fe20003f46270 */
[----:B------:R-:W-:Y:S01]  /*10620*/  LDSM.16.MT88.4 R16, [R224+0x10000] ;  /* 0x01000000e010783b */ /* 0x000fe20000004200 */
[----:B------:R-:W-:Y:S02]  /*10630*/  ISETP.GE.AND P0, PT, R12, R238, PT ;  /* 0x000000ee0c00720c */ /* 0x000fe40003f06270 */
[----:B------:R-:W-:Y:S02]  /*10640*/  ISETP.GE.AND P3, PT, R4, R240, PT ;  /* 0x000000f00400720c */ /* 0x000fe40003f66270 */
[----:B------:R-:W-:Y:S02]  /*10650*/  FMNMX.FTZ R14, R252, R14, !PT ;  /* 0x0000000efc0e7209 */ /* 0x000fe40007810000 */
[----:B------:R-:W-:Y:S02]  /*10660*/  FMNMX.FTZ R13, R175, R13, !PT ;  /* 0x0000000daf0d7209 */ /* 0x000fe40007810000 */
[----:B------:R-:W-:Y:S02]  /*10670*/  ISETP.GE.AND P1, PT, R4, R238, PT ;  /* 0x000000ee0400720c */ /* 0x000fe40003f26270 */
[C---:B------:R-:W-:Y:S02]  /*10680*/  ISETP.GE.OR P2, PT, R12.reuse, R239, !P2 ;  /* 0x000000ef0c00720c */ /* 0x040fe40005746670 */
[----:B------:R-:W-:Y:S02]  /*10690*/  ISETP.GE.OR P0, PT, R12, R235, !P0 ;  /* 0x000000eb0c00720c */ /* 0x000fe40004706670 */
[----:B------:R-:W-:Y:S02]  /*106a0*/  FSEL R190, R24, -INF , !P6 ;  /* 0xff80000018be7808 */ /* 0x000fe40007000000 */
[C---:B------:R-:W-:Y:S02]  /*106b0*/  ISETP.GE.OR P3, PT, R4.reuse, R239, !P3 ;  /* 0x000000ef0400720c */ /* 0x040fe40005f66670 */
[----:B------:R-:W-:Y:S02]  /*106c0*/  IADD3 R12, R3, 0x31, RZ ;  /* 0x00000031030c7810 */ /* 0x000fe40007ffe0ff */
[----:B------:R-:W-:Y:S02]  /*106d0*/  FMNMX.FTZ R14, R191, R14, !PT ;  /* 0x0000000ebf0e7209 */ /* 0x000fe40007810000 */
[----:B------:R-:W-:Y:S02]  /*106e0*/  FMNMX.FTZ R13, R173, R13, !PT ;  /* 0x0000000dad0d7209 */ /* 0x000fe40007810000 */
[----:B------:R-:W-:Y:S01]  /*106f0*/  ISETP.GE.OR P1, PT, R4, R235, !P1 ;  /* 0x000000eb0400720c */ /* 0x000fe20004f26670 */
[----:B------:R-:W-:Y:S01]  /*10700*/  VIADD R4, R3, 0x38 ;  /* 0x0000003803047836 */ /* 0x000fe20000000000 */
[----:B------:R-:W-:Y:S02]  /*10710*/  FSEL R187, R23, -INF , !P5 ;  /* 0xff80000017bb7808 */ /* 0x000fe40006800000 */
[----:B------:R-:W-:Y:S02]  /*10720*/  FSEL R189, R25, -INF , !P3 ;  /* 0xff80000019bd7808 */ /* 0x000fe40005800000 */
[----:B------:R-:W-:Y:S02]  /*10730*/  ISETP.GE.AND P5, PT, R12, R240, PT ;  /* 0x000000f00c00720c */ /* 0x000fe40003fa6270 */
[----:B------:R-:W-:Y:S02]  /*10740*/  FMNMX.FTZ R14, R190, R14, !PT ;  /* 0x0000000ebe0e7209 */ /* 0x000fe40007810000 */
[----:B------:R-:W-:Y:S02]  /*10750*/  FMNMX.FTZ R13, R174, R13, !PT ;  /* 0x0000000dae0d7209 */ /* 0x000fe40007810000 */
[----:B------:R-:W-:Y:S02]  /*10760*/  FSEL R184, R28, -INF , !P2 ;  /* 0xff8000001cb87808 */ /* 0x000fe40005000000 */
[----:B------:R-:W-:Y:S02]  /*10770*/  ISETP.GE.AND P6, PT, R4, R240, PT ;  /* 0x000000f00400720c */ /* 0x000fe40003fc6270 */
[----:B------:R-:W-:Y:S02]  /*10780*/  ISETP.GE.OR P5, PT, R12, R239, !P5 ;  /* 0x000000ef0c00720c */ /* 0x000fe40006fa6670 */
[----:B------:R-:W-:Y:S02]  /*10790*/  FMNMX.FTZ R14, R189, R14, !PT ;  /* 0x0000000ebd0e7209 */ /* 0x000fe40007810000 */
[----:B------:R-:W-:Y:S02]  /*107a0*/  FMNMX.FTZ R13, R172, R13, !PT ;  /* 0x0000000dac0d7209 */ /* 0x000fe40007810000 */
[----:B------:R-:W-:Y:S02]  /*107b0*/  ISETP.GE.OR P6, PT, R4, R239, !P6 ;  /* 0x000000ef0400720c */ /* 0x000fe400077c6670 */
[----:B------:R-:W-:Y:S02]  /*107c0*/  FSEL R183, R29, -INF , !P5 ;  /* 0xff8000001db77808 */ /* 0x000fe40006800000 */
[----:B------:R-:W-:Y:S02]  /*107d0*/  FMNMX.FTZ R14, R184, R14, !PT ;  /* 0x0000000eb80e7209 */ /* 0x000fe40007810000 */
[----:B------:R-:W-:Y:S02]  /*107e0*/  FMNMX.FTZ R13, R188, R13, !PT ;  /* 0x0000000dbc0d7209 */ /* 0x000fe40007810000 */
[----:B------:R-:W-:Y:S02]  /*107f0*/  FSEL R181, R32, -INF , !P6 ;  /* 0xff80000020b57808 */ /* 0x000fe40007000000 */
[----:B------:R-:W-:Y:S02]  /*10800*/  FMNMX.FTZ R14, R183, R14, !PT ;  /* 0x0000000eb70e7209 */ /* 0x000fe40007810000 */
[----:B------:R-:W-:Y:S02]  /*10810*/  FSEL R186, R26, -INF , !P4 ;  /* 0xff8000001aba7808 */ /* 0x000fe40006000000 */
[----:B------:R-:W-:Y:S02]  /*10820*/  FMNMX.FTZ R13, R187, R13, !PT ;  /* 0x0000000dbb0d7209 */ /* 0x000fe40007810000 */
[----:B------:R-:W-:Y:S02]  /*10830*/  FSEL R185, R27, -INF , !P1 ;  /* 0xff8000001bb97808 */ /* 0x000fe40004800000 */
[----:B------:R-:W-:Y:S01]  /*10840*/  IADD3 R3, R3, 0x39, RZ ;  /* 0x0000003903037810 */ /* 0x000fe20007ffe0ff */
[----:B------:R-:W-:Y:S01]  /*10850*/  LDSM.16.MT88.4 R24, [R222+0x10000] ;  /* 0x01000000de18783b */ /* 0x000fe20000004200 */
[----:B------:R-:W-:Y:S02]  /*10860*/  FMNMX.FTZ R15, R181, R14, !PT ;  /* 0x0000000eb50f7209 */ /* 0x000fe40007810000 */
[-C--:B------:R-:W-:Y:S02]  /*10870*/  ISETP.GE.AND P1, PT, R4, R238.reuse, PT ;  /* 0x000000ee0400720c */ /* 0x080fe40003f26270 */
[----:B------:R-:W-:Y:S02]  /*10880*/  FMNMX.FTZ R14, R186, R13, !PT ;  /* 0x0000000dba0e7209 */ /* 0x000fe40007810000 */
[----:B------:R-:W-:Y:S02]  /*10890*/  ISETP.GE.AND P2, PT, R12, R238, PT ;  /* 0x000000ee0c00720c */ /* 0x000fe40003f46270 */
[----:B------:R-:W-:Y:S02]  /*108a0*/  ISETP.GE.AND P3, PT, R3, R240, PT ;  /* 0x000000f00300720c */ /* 0x000fe40003f66270 */
[-C--:B------:R-:W-:Y:S02]  /*108b0*/  ISETP.GE.OR P1, PT, R4, R235.reuse, !P1 ;  /* 0x000000eb0400720c */ /* 0x080fe40004f26670 */
[----:B------:R-:W-:Y:S02]  /*108c0*/  FSEL R179, R30, -INF , !P0 ;  /* 0xff8000001eb37808 */ /* 0x000fe40004000000 */
[----:B------:R-:W-:Y:S02]  /*108d0*/  FMNMX.FTZ R4, R185, R14, !PT ;  /* 0x0000000eb9047209 */ /* 0x000fe40007810000 */
[----:B------:R-:W-:Y:S02]  /*108e0*/  ISETP.GE.OR P2, PT, R12, R235, !P2 ;  /* 0x000000eb0c00720c */ /* 0x000fe40005746670 */
[C---:B------:R-:W-:Y:S02]  /*108f0*/  ISETP.GE.OR P3, PT, R3.reuse, R239, !P3 ;  /* 0x000000ef0300720c */ /* 0x040fe40005f66670 */
[----:B------:R-:W-:Y:S02]  /*10900*/  ISETP.GE.AND P0, PT, R3, R238, PT ;  /* 0x000000ee0300720c */ /* 0x000fe40003f06270 */
[----:B------:R-:W-:Y:S02]  /*10910*/  FSEL R178, R31, -INF , !P2 ;  /* 0xff8000001fb27808 */ /* 0x000fe40005000000 */
[----:B------:R-:W-:Y:S02]  /*10920*/  FMNMX.FTZ R4, R179, R4, !PT ;  /* 0x00000004b3047209 */ /* 0x000fe40007810000 */
[----:B------:R-:W-:Y:S02]  /*10930*/  FSEL R180, R33, -INF , !P3 ;  /* 0xff80000021b47808 */ /* 0x000fe40005800000 */
[----:B------:R-:W-:Y:S02]  /*10940*/  ISETP.GE.OR P0, PT, R3, R235, !P0 ;  /* 0x000000eb0300720c */ /* 0x000fe40004706670 */
[----:B------:R-:W-:Y:S02]  /*10950*/  FSEL R176, R34, -INF , !P1 ;  /* 0xff80000022b07808 */ /* 0x000fe40004800000 */
[----:B------:R-:W-:Y:S02]  /*10960*/  FMNMX.FTZ R3, R178, R4, !PT ;  /* 0x00000004b2037209 */ /* 0x000fe40007810000 */
[----:B------:R-:W-:Y:S02]  /*10970*/  FMNMX.FTZ R13, R180, R15, !PT ;  /* 0x0000000fb40d7209 */ /* 0x000fe40007810000 */
[----:B------:R-:W-:Y:S02]  /*10980*/  FSEL R165, R35, -INF , !P0 ;  /* 0xff80000023a57808 */ /* 0x000fe40004000000 */
[----:B------:R-:W-:Y:S01]  /*10990*/  FMNMX.FTZ R3, R176, R3, !PT ;  /* 0x00000003b0037209 */ /* 0x000fe20007810000 */
[----:B------:R-:W1:Y:S03]  /*109a0*/  SHFL.BFLY PT, R12, R13, 0x2, 0x1f ;  /* 0x0c401f000d0c7f89 */ /* 0x000e6600000e0000 */
[----:B------:R-:W-:Y:S05]  /*109b0*/  FMNMX.FTZ R3, R165, R3, !PT ;  /* 0x00000003a5037209 */ /* 0x000fea0007810000 */
[----:B------:R-:W-:Y:S08]  /*109c0*/  LDSM.16.MT88.4 R32, [R221+0x10000] ;  /* 0x01000000dd20783b */ /* 0x000ff00000004200 */
[----:B------:R-:W2:Y:S01]  /*109d0*/  SHFL.BFLY PT, R4, R3, 0x2, 0x1f ;  /* 0x0c401f0003047f89 */ /* 0x000ea200000e0000 */
[----:B-1----:R-:W-:Y:S07]  /*109e0*/  FMNMX.FTZ R12, R13, R12, !PT ;  /* 0x0000000c0d0c7209 */ /* 0x002fee0007810000 */
[----:B------:R-:W1:Y:S01]  /*109f0*/  SHFL.BFLY PT, R164, R12, 0x1, 0x1f ;  /* 0x0c201f000ca47f89 */ /* 0x000e6200000e0000 */
[----:B--2---:R-:W-:Y:S07]  /*10a00*/  FMNMX.FTZ R4, R3, R4, !PT ;  /* 0x0000000403047209 */ /* 0x004fee0007810000 */
[----:B------:R-:W2:Y:S01]  /*10a10*/  SHFL.BFLY PT, R3, R4, 0x1, 0x1f ;  /* 0x0c201f0004037f89 */ /* 0x000ea200000e0000 */
[----:B-1----:R-:W-:Y:S04]  /*10a20*/  FMNMX.FTZ R164, R12, R164, !PT ;  /* 0x000000a40ca47209 */ /* 0x002fe80007810000 */
[C---:B------:R-:W-:Y:S01]  /*10a30*/  FSETP.NEU.FTZ.AND P1, PT, R164.reuse, -INF , PT ;  /* 0xff800000a400780b */ /* 0x040fe20003f3d000 */
[----:B------:R-:W-:Y:S05]  /*10a40*/  FMUL.FTZ R182, R164, UR4 ;  /* 0x00000004a4b67c20 */ /* 0x000fea0008410000 */
[----:B------:R-:W-:Y:S02]  /*10a50*/  FSEL R182, R182, RZ, P1 ;  /* 0x000000ffb6b67208 */ /* 0x000fe40000800000 */
[----:B--2---:R-:W-:Y:S02]  /*10a60*/  FMNMX.FTZ R3, R4, R3, !PT ;  /* 0x0000000304037209 */ /* 0x004fe40007810000 */
[----:B------:R-:W-:Y:S01]  /*10a70*/  FSEL R4, R164, RZ, P1 ;  /* 0x000000ffa4047208 */ /* 0x000fe20000800000 */
[--C-:B------:R-:W-:Y:S01]  /*10a80*/  FFMA.FTZ R198, R168, UR4, -R182.reuse ;  /* 0x00000004a8c67c23 */ /* 0x100fe200080108b6 */
[C---:B------:R-:W-:Y:S01]  /*10a90*/  FSETP.NEU.FTZ.AND P0, PT, R3.reuse, -INF , PT ;  /* 0xff8000000300780b */ /* 0x040fe20003f1d000 */
[----:B------:R-:W-:Y:S01]  /*10aa0*/  FMUL.FTZ R177, R3, UR4 ;  /* 0x0000000403b17c20 */ /* 0x000fe20008410000 */
[----:B------:R-:W-:Y:S01]  /*10ab0*/  FFMA.FTZ R196, R5, UR4, -R182 ;  /* 0x0000000405c47c23 */ /* 0x000fe200080108b6 */
[----:B------:R-:W-:Y:S01]  /*10ac0*/  FADD.FTZ R4, -R4, R0 ;  /* 0x0000000004047221 */ /* 0x000fe20000010100 */
[----:B------:R-:W-:Y:S01]  /*10ad0*/  FSEL R0, R3, RZ, P0 ;  /* 0x000000ff03007208 */ /* 0x000fe20000000000 */
[--C-:B------:R-:W-:Y:S01]  /*10ae0*/  FFMA.FTZ R195, R8, UR4, -R182.reuse ;  /* 0x0000000408c37c23 */ /* 0x100fe200080108b6 */
[----:B------:R-:W-:Y:S01]  /*10af0*/  FSEL R177, R177, RZ, P0 ;  /* 0x000000ffb1b17208 */ /* 0x000fe20000000000 */
[----:B------:R-:W-:Y:S01]  /*10b00*/  FFMA.FTZ R194, R9, UR4, -R182 ;  /* 0x0000000409c27c23 */ /* 0x000fe200080108b6 */
[----:B------:R-:W-:Y:S01]  /*10b10*/  FMUL.FTZ R4, R4, UR4 ;  /* 0x0000000404047c20 */ /* 0x000fe20008410000 */
[----:B------:R-:W-:Y:S01]  /*10b20*/  FADD.FTZ R0, -R0, R2 ;  /* 0x0000000200007221 */ /* 0x000fe20000010100 */
[----:B------:R-:W-:Y:S01]  /*10b30*/  MUFU.EX2 R198, R198 ;  /* 0x000000c600c67308 */ /* 0x000fe20000000800 */
[--C-:B------:R-:W-:Y:S01]  /*10b40*/  FFMA.FTZ R199, R6, UR4, -R177.reuse ;  /* 0x0000000406c77c23 */ /* 0x100fe200080108b1 */
[--C-:B------:R-:W-:Y:S01]  /*10b50*/  FFMA.FTZ R193, R7, UR4, -R177.reuse ;  /* 0x0000000407c17c23 */ /* 0x100fe200080108b1 */
[--C-:B------:R-:W-:Y:S01]  /*10b60*/  FFMA.FTZ R192, R10, UR4, -R177.reuse ;  /* 0x000000040ac07c23 */ /* 0x100fe200080108b1 */
[--C-:B------:R-:W-:Y:S01]  /*10b70*/  FFMA.FTZ R197, R11, UR4, -R177.reuse ;  /* 0x000000040bc57c23 */ /* 0x100fe200080108b1 */
[----:B------:R-:W-:Y:S01]  /*10b80*/  FMUL.FTZ R0, R0, UR4 ;  /* 0x0000000400007c20 */ /* 0x000fe20008410000 */
[--C-:B------:R-:W-:Y:S01]  /*10b90*/  FFMA.FTZ R249, R175, UR4, -R177.reuse ;  /* 0x00000004aff97c23 */ /* 0x100fe200080108b1 */
[--C-:B------:R-:W-:Y:S03]  /*10ba0*/  FFMA.FTZ R248, R173, UR4, -R177.reuse ;  /* 0x00000004adf87c23 */ /* 0x100fe600080108b1 */
[----:B------:R-:W1:Y:S01]  /*10bb0*/  MUFU.EX2 R196, R196 ;  /* 0x000000c400c47308 */ /* 0x000e620000000800 */
[--C-:B------:R-:W-:Y:S01]  /*10bc0*/  FFMA.FTZ R250, R174, UR4, -R177.reuse ;  /* 0x00000004aefa7c23 */ /* 0x100fe200080108b1 */
[--C-:B------:R-:W-:Y:S01]  /*10bd0*/  FFMA.FTZ R251, R172, UR4, -R177.reuse ;  /* 0x00000004acfb7c23 */ /* 0x100fe200080108b1 */
[--C-:B------:R-:W-:Y:S01]  /*10be0*/  FFMA.FTZ R200, R200, UR4, -R182.reuse ;  /* 0x00000004c8c87c23 */ /* 0x100fe200080108b6 */
[--C-:B------:R-:W-:Y:S01]  /*10bf0*/  FFMA.FTZ R203, R203, UR4, -R182.reuse ;  /* 0x00000004cbcb7c23 */ /* 0x100fe200080108b6 */
[----:B------:R-:W-:Y:S01]  /*10c00*/  LDSM.16.MT88.4 R172, [R222+0x14800] ;  /* 0x01480000deac783b */ /* 0x000fe20000004200 */
[--C-:B------:R-:W-:Y:S01]  /*10c10*/  FFMA.FTZ R184, R184, UR4, -R182.reuse ;  /* 0x00000004b8b87c23 */ /* 0x100fe200080108b6 */
[--C-:B------:R-:W-:Y:S03]  /*10c20*/  FFMA.FTZ R183, R183, UR4, -R182.reuse ;  /* 0x00000004b7b77c23 */ /* 0x100fe600080108b6 */
[----:B------:R-:W-:Y:S01]  /*10c30*/  MUFU.EX2 R195, R195 ;  /* 0x000000c300c37308 */ /* 0x000fe20000000800 */
[--C-:B------:R-:W-:Y:S01]  /*10c40*/  FFMA.FTZ R181, R181, UR4, -R182.reuse ;  /* 0x00000004b5b57c23 */ /* 0x100fe200080108b6 */
[--C-:B------:R-:W-:Y:S01]  /*10c50*/  FFMA.FTZ R179, R179, UR4, -R177.reuse ;  /* 0x00000004b3b37c23 */ /* 0x100fe200080108b1 */
[--C-:B------:R-:W-:Y:S01]  /*10c60*/  FFMA.FTZ R178, R178, UR4, -R177.reuse ;  /* 0x00000004b2b27c23 */ /* 0x100fe200080108b1 */
[--C-:B------:R-:W-:Y:S01]  /*10c70*/  FFMA.FTZ R176, R176, UR4, -R177.reuse ;  /* 0x00000004b0b07c23 */ /* 0x100fe200080108b1 */
[--C-:B------:R-:W-:Y:S01]  /*10c80*/  FFMA.FTZ R191, R191, UR4, -R182.reuse ;  /* 0x00000004bfbf7c23 */ /* 0x100fe200080108b6 */
[--C-:B------:R-:W-:Y:S01]  /*10c90*/  FFMA.FTZ R190, R190, UR4, -R182.reuse ;  /* 0x00000004bebe7c23 */ /* 0x100fe200080108b6 */
[--C-:B------:R-:W-:Y:S03]  /*10ca0*/  FFMA.FTZ R188, R188, UR4, -R177.reuse ;  /* 0x00000004bcbc7c23 */ /* 0x100fe600080108b1 */
[----:B------:R-:W2:Y:S01]  /*10cb0*/  MUFU.EX2 R194, R194 ;  /* 0x000000c200c27308 */ /* 0x000ea20000000800 */
[----:B-1----:R-:W-:Y:S01]  /*10cc0*/  F2FP.F16.F32.PACK_AB R168, R196, R198 ;  /* 0x000000c6c4a8723e */ /* 0x002fe200000000ff */
[--C-:B------:R-:W-:Y:S01]  /*10cd0*/  FFMA.FTZ R189, R189, UR4, -R182.reuse ;  /* 0x00000004bdbd7c23 */ /* 0x100fe200080108b6 */
[--C-:B------:R-:W-:Y:S01]  /*10ce0*/  FFMA.FTZ R187, R187, UR4, -R177.reuse ;  /* 0x00000004bbbb7c23 */ /* 0x100fe200080108b1 */
[--C-:B------:R-:W-:Y:S01]  /*10cf0*/  FFMA.FTZ R185, R185, UR4, -R177.reuse ;  /* 0x00000004b9b97c23 */ /* 0x100fe200080108b1 */
[--C-:B------:R-:W-:Y:S01]  /*10d00*/  FFMA.FTZ R252, R252, UR4, -R182.reuse ;  /* 0x00000004fcfc7c23 */ /* 0x100fe200080108b6 */
[--C-:B------:R-:W-:Y:S01]  /*10d10*/  FFMA.FTZ R186, R186, UR4, -R177.reuse ;  /* 0x00000004baba7c23 */ /* 0x100fe200080108b1 */
[----:B------:R-:W-:Y:S03]  /*10d20*/  FFMA.FTZ R177, R165, UR4, -R177 ;  /* 0x00000004a5b17c23 */ /* 0x000fe600080108b1 */
[----:B------:R-:W-:Y:S01]  /*10d30*/  MUFU.EX2 R199, R199 ;  /* 0x000000c700c77308 */ /* 0x000fe20000000800 */
[----:B------:R-:W-:Y:S09]  /*10d40*/  PLOP3.LUT P0, PT, PT, PT, UP2, 0x80, 0x0 ;  /* 0x000000000000781c */ /* 0x000ff20003f0f028 */
[----:B------:R-:W1:Y:S01]  /*10d50*/  MUFU.EX2 R193, R193 ;  /* 0x000000c100c17308 */ /* 0x000e620000000800 */
[----:B--2---:R-:W-:Y:S09]  /*10d60*/  F2FP.F16.F32.PACK_AB R170, R194, R195 ;  /* 0x000000c3c2aa723e */ /* 0x004ff200000000ff */
[----:B------:R-:W-:Y:S10]  /*10d70*/  MUFU.EX2 R192, R192 ;  /* 0x000000c000c07308 */ /* 0x000ff40000000800 */
[----:B------:R-:W2:Y:S01]  /*10d80*/  MUFU.EX2 R197, R197 ;  /* 0x000000c500c57308 */ /* 0x000ea20000000800 */
[----:B-1----:R-:W-:Y:S09]  /*10d90*/  F2FP.F16.F32.PACK_AB R169, R193, R199 ;  /* 0x000000c7c1a9723e */ /* 0x002ff200000000ff */
[----:B------:R-:W1:Y:S10]  /*10da0*/  MUFU.EX2 R2, R4 ;  /* 0x0000000400027308 */ /* 0x000e740000000800 */
[----:B------:R-:W3:Y:S01]  /*10db0*/  MUFU.EX2 R0, R0 ;  /* 0x0000000000007308 */ /* 0x000ee20000000800 */
[----:B--2---:R-:W-:Y:S09]  /*10dc0*/  F2FP.F16.F32.PACK_AB R171, R197, R192 ;  /* 0x000000c0c5ab723e */ /* 0x004ff200000000ff */
[----:B------:R-:W-:Y:S01]  /*10dd0*/  MUFU.EX2 R200, R200 ;  /* 0x000000c800c87308 */ /* 0x000fe20000000800 */
[C---:B-1----:R-:W-:Y:S01]  /*10de0*/  FMUL.FTZ R4, R2.reuse, R160 ;  /* 0x000000a002047220 */ /* 0x042fe20000410000 */
[C---:B------:R-:W-:Y:S01]  /*10df0*/  FMUL.FTZ R5, R2.reuse, R161 ;  /* 0x000000a102057220 */ /* 0x040fe20000410000 */
[C---:B------:R-:W-:Y:S01]  /*10e00*/  FMUL.FTZ R8, R2.reuse, R156 ;  /* 0x0000009c02087220 */ /* 0x040fe20000410000 */
[C---:B------:R-:W-:Y:S01]  /*10e10*/  FMUL.FTZ R9, R2.reuse, R157 ;  /* 0x0000009d02097220 */ /* 0x040fe20000410000 */
[C---:B------:R-:W-:Y:S01]  /*10e20*/  FMUL.FTZ R12, R2.reuse, R152 ;  /* 0x00000098020c7220 */ /* 0x040fe20000410000 */
[C---:B------:R-:W-:Y:S01]  /*10e30*/  FMUL.FTZ R13, R2.reuse, R153 ;  /* 0x00000099020d7220 */ /* 0x040fe20000410000 */
[C---:B------:R-:W-:Y:S01]  /*10e40*/  FMUL.FTZ R20, R2.reuse, R144 ;  /* 0x0000009002147220 */ /* 0x040fe20000410000 */
[----:B------:R-:W-:Y:S01]  /*10e50*/  FMUL.FTZ R21, R2, R145 ;  /* 0x0000009102157220 */ /* 0x000fe20000410000 */
[C---:B---3--:R-:W-:Y:S01]  /*10e60*/  FMUL.FTZ R6, R0.reuse, R162 ;  /* 0x000000a200067220 */ /* 0x048fe20000410000 */
[C---:B------:R-:W-:Y:S01]  /*10e70*/  FMUL.FTZ R7, R0.reuse, R163 ;  /* 0x000000a300077220 */ /* 0x040fe20000410000 */
[C---:B------:R-:W-:Y:S01]  /*10e80*/  FMUL.FTZ R10, R0.reuse, R158 ;  /* 0x0000009e000a7220 */ /* 0x040fe20000410000 */
[C---:B------:R-:W-:Y:S01]  /*10e90*/  FMUL.FTZ R11, R0.reuse, R159 ;  /* 0x0000009f000b7220 */ /* 0x040fe20000410000 */
[----:B------:R-:W1:Y:S01]  /*10ea0*/  LDSM.16.MT88.4 R160, [R220+0x10000] ;  /* 0x01000000dca0783b */ /* 0x000e620000004200 */
[C---:B------:R-:W-:Y:S01]  /*10eb0*/  FMUL.FTZ R14, R0.reuse, R154 ;  /* 0x0000009a000e7220 */ /* 0x040fe20000410000 */
[C---:B------:R-:W-:Y:S01]  /*10ec0*/  FMUL.FTZ R15, R0.reuse, R155 ;  /* 0x0000009b000f7220 */ /* 0x040fe20000410000 */
[C---:B------:R-:W-:Y:S01]  /*10ed0*/  FMUL.FTZ R22, R0.reuse, R146 ;  /* 0x0000009200167220 */ /* 0x040fe20000410000 */
[C---:B------:R-:W-:Y:S01]  /*10ee0*/  HMMA.16816.F32 R4, R168.reuse, R16, R4 ;  /* 0x00000010a804723c */ /* 0x040fe20000001804 */
[----:B------:R-:W-:Y:S03]  /*10ef0*/  MUFU.EX2 R186, R186 ;  /* 0x000000ba00ba7308 */ /* 0x000fe60000000800 */
[----:B------:R-:W2:Y:S01]  /*10f00*/  LDSM.16.MT88.4 R152, [R224+0x12000] ;  /* 0x01200000e098783b */ /* 0x000ea20000004200 */
[----:B------:R-:W-:Y:S01]  /*10f10*/  FMUL.FTZ R23, R0, R147 ;  /* 0x0000009300177220 */ /* 0x000fe20000410000 */
[C---:B------:R-:W-:Y:S05]  /*10f20*/  HMMA.16816.F32 R8, R168.reuse, R18, R8 ;  /* 0x00000012a808723c */ /* 0x040fea0000001808 */
[----:B------:R-:W-:Y:S01]  /*10f30*/  MUFU.EX2 R165, R177 ;  /* 0x000000b100a57308 */ /* 0x000fe20000000800 */
[C---:B------:R-:W-:Y:S01]  /*10f40*/  FMUL.FTZ R16, R2.reuse, R148 ;  /* 0x0000009402107220 */ /* 0x040fe20000410000 */
[C---:B------:R-:W-:Y:S01]  /*10f50*/  HMMA.16816.F32 R12, R168.reuse, R24, R12 ;  /* 0x00000018a80c723c */ /* 0x040fe2000000180c */
[----:B------:R-:W3:Y:S03]  /*10f60*/  LDSM.16.MT88.4 R144, [R222+0x12000] ;  /* 0x01200000de90783b */ /* 0x000ee60000004200 */
[----:B------:R-:W-:Y:S01]  /*10f70*/  FMUL.FTZ R17, R2, R149 ;  /* 0x0000009502117220 */ /* 0x000fe20000410000 */
[C---:B------:R-:W-:Y:S01]  /*10f80*/  FMUL.FTZ R18, R0.reuse, R150 ;  /* 0x0000009600127220 */ /* 0x040fe20000410000 */
[----:B------:R-:W-:Y:S01]  /*10f90*/  FMUL.FTZ R19, R0, R151 ;  /* 0x0000009700137220 */ /* 0x000fe20000410000 */
[C---:B------:R-:W-:Y:S02]  /*10fa0*/  FMUL.FTZ R24, R2.reuse, R140 ;  /* 0x0000008c02187220 */ /* 0x040fe40000410000 */
[----:B------:R-:W-:Y:S01]  /*10fb0*/  LDSM.16.MT88.4 R148, [R221+0x10800] ;  /* 0x01080000dd94783b */ /* 0x000fe20000004200 */
[----:B------:R-:W4:Y:S01]  /*10fc0*/  MUFU.EX2 R241, R191 ;  /* 0x000000bf00f17308 */ /* 0x000f220000000800 */
[C---:B------:R-:W-:Y:S01]  /*10fd0*/  FMUL.FTZ R25, R2.reuse, R141 ;  /* 0x0000008d02197220 */ /* 0x040fe20000410000 */
[C---:B------:R-:W-:Y:S01]  /*10fe0*/  FMUL.FTZ R28, R2.reuse, R136 ;  /* 0x00000088021c7220 */ /* 0x040fe20000410000 */
[----:B------:R-:W-:Y:S01]  /*10ff0*/  FMUL.FTZ R29, R2, R137 ;  /* 0x00000089021d7220 */ /* 0x000fe20000410000 */
[C---:B------:R-:W-:Y:S03]  /*11000*/  HMMA.16816.F32 R16, R168.reuse, R26, R16 ;  /* 0x0000001aa810723c */ /* 0x040fe60000001810 */
[----:B------:R-:W-:Y:S01]  /*11010*/  LDSM.16.MT88.4 R156, [R222+0x12800] ;  /* 0x01280000de9c783b */ /* 0x000fe20000004200 */
[C---:B------:R-:W-:Y:S01]  /*11020*/  FMUL.FTZ R30, R0.reuse, R138 ;  /* 0x0000008a001e7220 */ /* 0x040fe20000410000 */
[C---:B------:R-:W-:Y:S01]  /*11030*/  FMUL.FTZ R31, R0.reuse, R139 ;  /* 0x0000008b001f7220 */ /* 0x040fe20000410000 */
[C---:B------:R-:W-:Y:S01]  /*11040*/  HMMA.16816.F32 R20, R168.reuse, R32, R20 ;  /* 0x00000020a814723c */ /* 0x040fe20000001814 */
[----:B------:R-:W-:Y:S04]  /*11050*/  MUFU.EX2 R203, R203 ;  /* 0x000000cb00cb7308 */ /* 0x000fe80000000800 */
[C---:B------:R-:W-:Y:S01]  /*11060*/  FMUL.FTZ R26, R0.reuse, R142 ;  /* 0x0000008e001a7220 */ /* 0x040fe20000410000 */
[----:B------:R-:W-:Y:S01]  /*11070*/  FMUL.FTZ R27, R0, R143 ;  /* 0x0000008f001b7220 */ /* 0x000fe20000410000 */
[----:B------:R-:W4:Y:S01]  /*11080*/  LDSM.16.MT88.4 R136, [R221+0x12000] ;  /* 0x01200000dd88783b */ /* 0x000f220000004200 */
[C---:B------:R-:W-:Y:S03]  /*11090*/  FMUL.FTZ R32, R2.reuse, R132 ;  /* 0x0000008402207220 */ /* 0x040fe60000410000 */
[----:B------:R-:W-:Y:S01]  /*110a0*/  MUFU.EX2 R191, R188 ;  /* 0x000000bc00bf7308 */ /* 0x000fe20000000800 */
[C---:B------:R-:W-:Y:S01]  /*110b0*/  FMUL.FTZ R33, R2.reuse, R133 ;  /* 0x0000008502217220 */ /* 0x040fe20000410000 */
[C---:B------:R-:W-:Y:S01]  /*110c0*/  FMUL.FTZ R36, R2.reuse, R36 ;  /* 0x0000002402247220 */ /* 0x040fe20000410000 */
[C---:B------:R-:W-:Y:S01]  /*110d0*/  HMMA.16816.F32 R24, R168.reuse, R34, R24 ;  /* 0x00000022a818723c */ /* 0x040fe20000001818 */
[----:B------:R-:W-:Y:S02]  /*110e0*/  LDSM.16.MT88.4 R140, [R224+0x14000] ;  /* 0x01400000e08c783b */ /* 0x000fe40000004200 */
[----:B------:R-:W-:Y:S04]  /*110f0*/  FMUL.FTZ R37, R2, R37 ;  /* 0x0000002502257220 */ /* 0x000fe80000410000 */
[----:B------:R-:W-:Y:S01]  /*11100*/  MUFU.EX2 R188, R187 ;  /* 0x000000bb00bc7308 */ /* 0x000fe20000000800 */
[C---:B------:R-:W-:Y:S01]  /*11110*/  FMUL.FTZ R38, R0.reuse, R38 ;  /* 0x0000002600267220 */ /* 0x040fe20000410000 */
[C---:B-1----:R-:W-:Y:S03]  /*11120*/  HMMA.16816.F32 R28, R168.reuse, R160, R28 ;  /* 0x000000a0a81c723c */ /* 0x042fe6000000181c */
[C---:B------:R-:W-:Y:S01]  /*11130*/  FMUL.FTZ R34, R0.reuse, R134 ;  /* 0x0000008600227220 */ /* 0x040fe20000410000 */
[C---:B------:R-:W-:Y:S01]  /*11140*/  FMUL.FTZ R35, R0.reuse, R135 ;  /* 0x0000008700237220 */ /* 0x040fe20000410000 */
[----:B------:R-:W-:Y:S01]  /*11150*/  FMUL.FTZ R39, R0, R39 ;  /* 0x0000002700277220 */ /* 0x000fe20000410000 */
[----:B------:R-:W1:Y:S02]  /*11160*/  LDSM.16.MT88.4 R132, [R220+0x12000] ;  /* 0x01200000dc84783b */ /* 0x000e640000004200 */
[----:B------:R1:W1:Y:S03]  /*11170*/  MUFU.EX2 R166, R190 ;  /* 0x000000be00a67308 */ /* 0x0002660000000800 */
[C---:B------:R-:W-:Y:S01]  /*11180*/  FMUL.FTZ R40, R2.reuse, R40 ;  /* 0x0000002802287220 */ /* 0x040fe20000410000 */
[----:B------:R-:W-:Y:S01]  /*11190*/  FMUL.FTZ R41, R2, R41 ;  /* 0x0000002902297220 */ /* 0x000fe20000410000 */
[C---:B------:R-:W-:Y:S03]  /*111a0*/  HMMA.16816.F32 R32, R168.reuse, R162, R32 ;  /* 0x000000a2a820723c */ /* 0x040fe60000001820 */
[C---:B------:R-:W-:Y:S01]  /*111b0*/  FMUL.FTZ R42, R0.reuse, R42 ;  /* 0x0000002a002a7220 */ /* 0x040fe20000410000 */
[----:B------:R-:W-:Y:S01]  /*111c0*/  FMUL.FTZ R43, R0, R43 ;  /* 0x0000002b002b7220 */ /* 0x000fe20000410000 */
[----:B------:R-:W-:Y:S01]  /*111d0*/  LDSM.16.MT88.4 R160, [R221+0x12800] ;  /* 0x01280000dda0783b */ /* 0x000fe20000004200 */
[C---:B--2---:R-:W-:Y:S01]  /*111e0*/  HMMA.16816.F32 R36, R168.reuse, R152, R36 ;  /* 0x00000098a824723c */ /* 0x044fe20000001824 */
[----:B------:R-:W-:Y:S04]  /*111f0*/  MUFU.EX2 R252, R252 ;  /* 0x000000fc00fc7308 */ /* 0x000fe80000000800 */
[C---:B------:R-:W-:Y:S01]  /*11200*/  FMUL.FTZ R44, R2.reuse, R44 ;  /* 0x0000002c022c7220 */ /* 0x040fe20000410000 */
[C---:B------:R-:W-:Y:S01]  /*11210*/  HMMA.16816.F32 R40, R168.reuse, R154, R40 ;  /* 0x0000009aa828723c */ /* 0x040fe20000001828 */
[----:B------:R-:W-:Y:S04]  /*11220*/  LDSM.16.MT88.4 R152, [R220+0x10800] ;  /* 0x01080000dc98783b */ /* 0x000fe80000004200 */
[----:B------:R-:W-:Y:S01]  /*11230*/  MUFU.EX2 R249, R249 ;  /* 0x000000f900f97308 */ /* 0x000fe20000000800 */
[----:B------:R-:W-:Y:S01]  /*11240*/  FMUL.FTZ R45, R2, R45 ;  /* 0x0000002d022d7220 */ /* 0x000fe20000410000 */
[C---:B------:R-:W-:Y:S01]  /*11250*/  FMUL.FTZ R46, R0.reuse, R46 ;  /* 0x0000002e002e7220 */ /* 0x040fe20000410000 */
[----:B------:R-:W-:Y:S03]  /*11260*/  FMUL.FTZ R47, R0, R47 ;  /* 0x0000002f002f7220 */ /* 0x000fe60000410000 */
[C---:B------:R-:W-:Y:S01]  /*11270*/  FMUL.FTZ R48, R2.reuse, R48 ;  /* 0x0000003002307220 */ /* 0x040fe20000410000 */
[----:B------:R-:W-:Y:S01]  /*11280*/  FMUL.FTZ R49, R2, R49 ;  /* 0x0000003102317220 */ /* 0x000fe20000410000 */
[C---:B------:R-:W-:Y:S01]  /*11290*/  FMUL.FTZ R50, R0.reuse, R50 ;  /* 0x0000003200327220 */ /* 0x040fe20000410000 */
[----:B------:R-:W-:Y:S01]  /*112a0*/  FMUL.FTZ R51, R0, R51 ;  /* 0x0000003300337220 */ /* 0x000fe20000410000 */
[C---:B---3--:R-:W-:Y:S01]  /*112b0*/  HMMA.16816.F32 R44, R168.reuse, R144, R44 ;  /* 0x00000090a82c723c */ /* 0x048fe2000000182c */
[----:B------:R-:W-:Y:S02]  /*112c0*/  MUFU.EX2 R248, R248 ;  /* 0x000000f800f87308 */ /* 0x000fe40000000800 */
[C---:B------:R-:W-:Y:S01]  /*112d0*/  FMUL.FTZ R52, R2.reuse, R52 ;  /* 0x0000003402347220 */ /* 0x040fe20000410000 */
[----:B------:R-:W-:Y:S01]  /*112e0*/  FMUL.FTZ R53, R2, R53 ;  /* 0x0000003502357220 */ /* 0x000fe20000410000 */
[C---:B------:R-:W-:Y:S01]  /*112f0*/  FMUL.FTZ R54, R0.reuse, R54 ;  /* 0x0000003600367220 */ /* 0x040fe20000410000 */
[C---:B------:R-:W-:Y:S01]  /*11300*/  HMMA.16816.F32 R48, R168.reuse, R146, R48 ;  /* 0x00000092a830723c */ /* 0x040fe20000001830 */
[----:B------:R-:W2:Y:S04]  /*11310*/  LDSM.16.MT88.4 R144, [R222+0x14000] ;  /* 0x01400000de90783b */ /* 0x000ea80000004200 */
[----:B------:R-:W-:Y:S01]  /*11320*/  MUFU.EX2 R250, R250 ;  /* 0x000000fa00fa7308 */ /* 0x000fe20000000800 */
[----:B------:R-:W-:Y:S01]  /*11330*/  FMUL.FTZ R55, R0, R55 ;  /* 0x0000003700377220 */ /* 0x000fe20000410000 */
[C---:B------:R-:W-:Y:S01]  /*11340*/  FMUL.FTZ R56, R2.reuse, R56 ;  /* 0x0000003802387220 */ /* 0x040fe20000410000 */
[----:B------:R-:W-:Y:S03]  /*11350*/  FMUL.FTZ R57, R2, R57 ;  /* 0x0000003902397220 */ /* 0x000fe60000410000 */
[C---:B------:R-:W-:Y:S01]  /*11360*/  FMUL.FTZ R58, R0.reuse, R58 ;  /* 0x0000003a003a7220 */ /* 0x040fe20000410000 */
[----:B------:R-:W-:Y:S01]  /*11370*/  FMUL.FTZ R59, R0, R59 ;  /* 0x0000003b003b7220 */ /* 0x000fe20000410000 */
[C---:B----4-:R-:W-:Y:S02]  /*11380*/  HMMA.16816.F32 R52, R168.reuse, R136, R52 ;  /* 0x00000088a834723c */ /* 0x050fe40000001834 */
[----:B------:R-:W-:Y:S01]  /*11390*/  MUFU.EX2 R251, R251 ;  /* 0x000000fb00fb7308 */ /* 0x000fe20000000800 */
[C---:B------:R-:W-:Y:S01]  /*113a0*/  FMUL.FTZ R60, R2.reuse, R60 ;  /* 0x0000003c023c7220 */ /* 0x040fe20000410000 */
[----:B------:R-:W-:Y:S01]  /*113b0*/  FMUL.FTZ R61, R2, R61 ;  /* 0x0000003d023d7220 */ /* 0x000fe20000410000 */
        /* <DEDUP_REMOVED lines=15> */
[C---:B------:R-:W-:Y:S01]  /*114b0*/  FMUL.FTZ R72, R2.reuse, R72 ;  /* 0x0000004802487220 */ /* 0x040fe20000410000 */
[----:B------:R-:W-:Y:S01]  /*114c0*/  FMUL.FTZ R73, R2, R73 ;  /* 0x0000004902497220 */ /* 0x000fe20000410000 */
[C---:B------:R-:W-:Y:S03]  /*114d0*/  FMUL.FTZ R74, R0.reuse, R74 ;  /* 0x0000004a004a7220 */ /* 0x040fe60000410000 */
[----:B------:R-:W-:Y:S01]  /*114e0*/  FMUL.FTZ R75, R0, R75 ;  /* 0x0000004b004b7220 */ /* 0x000fe20000410000 */
[C---:B------:R-:W-:Y:S03]  /*114f0*/  HMMA.16816.F32 R68, R168.reuse, R140, R68 ;  /* 0x0000008ca844723c */ /* 0x040fe60000001844 */
[C---:B------:R-:W-:Y:S01]  /*11500*/  FMUL.FTZ R76, R2.reuse, R76 ;  /* 0x0000004c024c7220 */ /* 0x040fe20000410000 */
[----:B------:R-:W-:Y:S01]  /*11510*/  FMUL.FTZ R77, R2, R77 ;  /* 0x0000004d024d7220 */ /* 0x000fe20000410000 */
        /* <DEDUP_REMOVED lines=8> */
[C---:B--2---:R-:W-:Y:S03]  /*115a0*/  HMMA.16816.F32 R76, R168.reuse, R144, R76 ;  /* 0x00000090a84c723c */ /* 0x044fe6000000184c */
[C---:B------:R-:W-:Y:S01]  /*115b0*/  FMUL.FTZ R84, R2.reuse, R84 ;  /* 0x0000005402547220 */ /* 0x040fe20000410000 */
[----:B------:R-:W-:Y:S01]  /*115c0*/  FMUL.FTZ R85, R2, R85 ;  /* 0x0000005502557220 */ /* 0x000fe20000410000 */
[C---:B------:R-:W-:Y:S01]  /*115d0*/  FMUL.FTZ R86, R0.reuse, R86 ;  /* 0x0000005600567220 */ /* 0x040fe20000410000 */
[C---:B------:R-:W-:Y:S05]  /*115e0*/  HMMA.16816.F32 R80, R168.reuse, R146, R80 ;  /* 0x00000092a850723c */ /* 0x040fea0000001850 */
[----:B------:R-:W-:Y:S01]  /*115f0*/  FMUL.FTZ R87, R0, R87 ;  /* 0x0000005700577220 */ /* 0x000fe20000410000 */
[C---:B------:R-:W-:Y:S01]  /*11600*/  FMUL.FTZ R88, R2.reuse, R88 ;  /* 0x0000005802587220 */ /* 0x040fe20000410000 */
[----:B------:R-:W-:Y:S01]  /*11610*/  FMUL.FTZ R89, R2, R89 ;  /* 0x0000005902597220 */ /* 0x000fe20000410000 */
[C---:B------:R-:W-:Y:S03]  /*11620*/  FMUL.FTZ R90, R0.reuse, R90 ;  /* 0x0000005a005a7220 */ /* 0x040fe60000410000 */
[----:B------:R-:W-:Y:S01]  /*11630*/  FMUL.FTZ R91, R0, R91 ;  /* 0x0000005b005b7220 */ /* 0x000fe20000410000 */
[C---:B---3--:R-:W-:Y:S03]  /*11640*/  HMMA.16816.F32 R84, R168.reuse, R136, R84 ;  /* 0x00000088a854723c */ /* 0x048fe60000001854 */
[--C-:B------:R-:W-:Y:S01]  /*11650*/  FFMA.FTZ R144, R202, UR4, -R182.reuse ;  /* 0x00000004ca907c23 */ /* 0x100fe200080108b6 */
[----:B------:R-:W-:Y:S01]  /*11660*/  MOV R190, R241 ;  /* 0x000000f100be7202 */ /* 0x000fe20000000f00 */
[C---:B------:R-:W-:Y:S01]  /*11670*/  FMUL.FTZ R92, R2.reuse, R92 ;  /* 0x0000005c025c7220 */ /* 0x040fe20000410000 */
[C---:B------:R-:W-:Y:S01]  /*11680*/  HMMA.16816.F32 R88, R168.reuse, R138, R88 ;  /* 0x0000008aa858723c */ /* 0x040fe20000001858 */
[----:B------:R-:W2:Y:S01]  /*11690*/  LDSM.16.MT88.4 R136, [R222+0x16000] ;  /* 0x01600000de88783b */ /* 0x000ea20000004200 */
[----:B------:R-:W-:Y:S03]  /*116a0*/  MUFU.EX2 R241, R185 ;  /* 0x000000b900f17308 */ /* 0x000fe60000000800 */
[----:B------:R-:W-:Y:S01]  /*116b0*/  FMUL.FTZ R93, R2, R93 ;  /* 0x0000005d025d7220 */ /* 0x000fe20000410000 */
[C---:B------:R-:W-:Y:S01]  /*116c0*/  FMUL.FTZ R94, R0.reuse, R94 ;  /* 0x0000005e005e7220 */ /* 0x040fe20000410000 */
[----:B------:R-:W-:Y:S01]  /*116d0*/  FMUL.FTZ R95, R0, R95 ;  /* 0x0000005f005f7220 */ /* 0x000fe20000410000 */
[C---:B------:R-:W-:Y:S03]  /*116e0*/  FMUL.FTZ R96, R2.reuse, R96 ;  /* 0x0000006002607220 */ /* 0x040fe60000410000 */
        /* <DEDUP_REMOVED lines=14> */
[C---:B----4-:R-:W-:Y:S03]  /*117d0*/  HMMA.16816.F32 R100, R168.reuse, R140, R100 ;  /* 0x0000008ca864723c */ /* 0x050fe60000001864 */
        /* <DEDUP_REMOVED lines=10> */
[C---:B--2---:R-:W-:Y:S03]  /*11880*/  HMMA.16816.F32 R108, R168.reuse, R136, R108 ;  /* 0x00000088a86c723c */ /* 0x044fe6000000186c */
[--C-:B------:R-:W-:Y:S01]  /*11890*/  FFMA.FTZ R202, R201, UR4, -R182.reuse ;  /* 0x00000004c9ca7c23 */ /* 0x100fe200080108b6 */
[----:B------:R-:W-:Y:S01]  /*118a0*/  MOV R187, R166 ;  /* 0x000000a600bb7202 */ /* 0x000fe20000000f00 */
[----:B------:R2:W4:Y:S01]  /*118b0*/  MUFU.EX2 R201, R144 ;  /* 0x0000009000c97308 */ /* 0x0005220000000800 */
[C---:B------:R-:W-:Y:S01]  /*118c0*/  HMMA.16816.F32 R112, R168.reuse, R138, R112 ;  /* 0x0000008aa870723c */ /* 0x040fe20000001870 */
[----:B------:R-:W4:Y:S04]  /*118d0*/  LDSM.16.MT88.4 R136, [R224+0x10800] ;  /* 0x01080000e088783b */ /* 0x000f280000004200 */
[C---:B------:R-:W-:Y:S01]  /*118e0*/  FMUL.FTZ R116, R2.reuse, R116 ;  /* 0x0000007402747220 */ /* 0x040fe20000410000 */
[----:B------:R-:W-:Y:S01]  /*118f0*/  FMUL.FTZ R117, R2, R117 ;  /* 0x0000007502757220 */ /* 0x000fe20000410000 */
[C---:B------:R-:W-:Y:S01]  /*11900*/  FMUL.FTZ R118, R0.reuse, R118 ;  /* 0x0000007600767220 */ /* 0x040fe20000410000 */
[----:B------:R-:W-:Y:S01]  /*11910*/  FMUL.FTZ R119, R0, R119 ;  /* 0x0000007700777220 */ /* 0x000fe20000410000 */
[----:B------:R-:W-:Y:S02]  /*11920*/  MUFU.EX2 R166, R184 ;  /* 0x000000b800a67308 */ /* 0x000fe40000000800 */
[C---:B------:R-:W-:Y:S01]  /*11930*/  FMUL.FTZ R120, R2.reuse, R120 ;  /* 0x0000007802787220 */ /* 0x040fe20000410000 */
[----:B------:R-:W-:Y:S01]  /*11940*/  FMUL.FTZ R121, R2, R121 ;  /* 0x0000007902797220 */ /* 0x000fe20000410000 */
[C---:B------:R-:W-:Y:S01]  /*11950*/  FMUL.FTZ R122, R0.reuse, R122 ;  /* 0x0000007a007a7220 */ /* 0x040fe20000410000 */
[----:B------:R-:W-:Y:S01]  /*11960*/  FMUL.FTZ R123, R0, R123 ;  /* 0x0000007b007b7220 */ /* 0x000fe20000410000 */
[C---:B-1----:R-:W-:Y:S01]  /*11970*/  HMMA.16816.F32 R116, R168.reuse, R132, R116 ;  /* 0x00000084a874723c */ /* 0x042fe20000001874 */
[----:B--2---:R-:W1:Y:S03]  /*11980*/  LDSM.16.MT88.4 R144, [R222+0x10800] ;  /* 0x01080000de90783b */ /* 0x004e660000004200 */
[----:B------:R-:W2:Y:S01]  /*11990*/  MUFU.EX2 R202, R202 ;  /* 0x000000ca00ca7308 */ /* 0x000ea20000000800 */
[C---:B------:R-:W-:Y:S01]  /*119a0*/  FMUL.FTZ R124, R2.reuse, R124 ;  /* 0x0000007c027c7220 */ /* 0x040fe20000410000 */
[----:B------:R-:W-:Y:S01]  /*119b0*/  FMUL.FTZ R125, R2, R125 ;  /* 0x0000007d027d7220 */ /* 0x000fe20000410000 */
[C---:B------:R-:W-:Y:S01]  /*119c0*/  FMUL.FTZ R126, R0.reuse, R126 ;  /* 0x0000007e007e7220 */ /* 0x040fe20000410000 */
[C---:B------:R-:W-:Y:S03]  /*119d0*/  HMMA.16816.F32 R120, R168.reuse, R134, R120 ;  /* 0x00000086a878723c */ /* 0x040fe60000001878 */
[----:B------:R-:W-:Y:S01]  /*119e0*/  FMUL.FTZ R127, R0, R127 ;  /* 0x0000007f007f7220 */ /* 0x000fe20000410000 */
[C---:B------:R-:W-:Y:S01]  /*119f0*/  FMUL.FTZ R128, R2.reuse, R128 ;  /* 0x0000008002807220 */ /* 0x040fe20000410000 */
[----:B------:R-:W-:Y:S01]  /*11a00*/  FMUL.FTZ R129, R2, R129 ;  /* 0x0000008102817220 */ /* 0x000fe20000410000 */
[C---:B------:R-:W-:Y:S01]  /*11a10*/  FMUL.FTZ R130, R0.reuse, R130 ;  /* 0x0000008200827220 */ /* 0x040fe20000410000 */
[----:B------:R-:W-:Y:S03]  /*11a20*/  FMUL.FTZ R131, R0, R131 ;  /* 0x0000008300837220 */ /* 0x000fe60000410000 */
[C---:B---3--:R-:W-:Y:S03]  /*11a30*/  HMMA.16816.F32 R124, R168.reuse, R140, R124 ;  /* 0x0000008ca87c723c */ /* 0x048fe6000000187c */
[----:B----4-:R-:W-:Y:S01]  /*11a40*/  F2FP.F16.F32.PACK_AB R132, R201, R200 ;  /* 0x000000c8c984723e */ /* 0x010fe200000000ff */
[----:B------:R-:W-:Y:S01]  /*11a50*/  FFMA.FTZ R182, R180, UR4, -R182 ;  /* 0x00000004b4b67c23 */ /* 0x000fe200080108b6 */
[----:B--2---:R-:W-:Y:S01]  /*11a60*/  F2FP.F16.F32.PACK_AB R134, R203, R202 ;  /* 0x000000cacb86723e */ /* 0x004fe200000000ff */
[----:B------:R-:W-:Y:S01]  /*11a70*/  HMMA.16816.F32 R128, R168, R142, R128 ;  /* 0x0000008ea880723c */ /* 0x000fe20000001880 */
[----:B------:R-:W2:Y:S04]  /*11a80*/  LDSM.16.MT88.4 R140, [R224+0x12800] ;  /* 0x01280000e08c783b */ /* 0x000ea80000004200 */
[----:B------:R-:W-:Y:S01]  /*11a90*/  F2FP.F16.F32.PACK_AB R133, R248, R249 ;  /* 0x000000f9f885723e */ /* 0x000fe200000000ff */
[----:B------:R-:W-:Y:S01]  /*11aa0*/  FFMA.FTZ R198, R2, R247, R198 ;  /* 0x000000f702c67223 */ /* 0x000fe200000100c6 */
[----:B------:R-:W-:Y:S01]  /*11ab0*/  F2FP.F16.F32.PACK_AB R135, R251, R250 ;  /* 0x000000fafb87723e */ /* 0x000fe200000000ff */
[----:B------:R-:W-:Y:S01]  /*11ac0*/  FFMA.FTZ R199, R0, R246, R199 ;  /* 0x000000f600c77223 */ /* 0x000fe200000100c7 */
[----:B------:R-:W-:Y:S02]  /*11ad0*/  LDSM.16.MT88.4 R168, [R224+0x14800] ;  /* 0x01480000e0a8783b */ /* 0x000fe40000004200 */
[----:B------:R-:W-:Y:S01]  /*11ae0*/  FADD.FTZ R198, R196, R198 ;  /* 0x000000c6c4c67221 */ /* 0x000fe20000010000 */
[----:B------:R-:W-:Y:S02]  /*11af0*/  FADD.FTZ R199, R193, R199 ;  /* 0x000000c7c1c77221 */ /* 0x000fe40000010000 */
[C---:B------:R-:W-:Y:S05]  /*11b00*/  HMMA.16816.F32 R4, R132.reuse, R136, R4 ;  /* 0x000000888404723c */ /* 0x040fea0000001804 */
[----:B------:R-:W-:Y:S01]  /*11b10*/  FADD.FTZ R198, R195, R198 ;  /* 0x000000c6c3c67221 */ /* 0x000fe20000010000 */
[C---:B------:R-:W-:Y:S01]  /*11b20*/  HMMA.16816.F32 R8, R132.reuse, R138, R8 ;  /* 0x0000008a8408723c */ /* 0x040fe20000001808 */
[----:B------:R-:W3:Y:S04]  /*11b30*/  LDSM.16.MT88.4 R136, [R220+0x12800] ;  /* 0x01280000dc88783b */ /* 0x000ee80000004200 */
        /* <DEDUP_REMOVED lines=14> */
[----:B------:R-:W-:Y:S04]  /*11c20*/  LDSM.16.MT88.4 R152, [R221+0x11000] ;  /* 0x01100000dd98783b */ /* 0x000fe80000004200 */
[----:B------:R-:W-:Y:S01]  /*11c30*/  FADD.FTZ R249, R248, R249 ;  /* 0x000000f9f8f97221 */ /* 0x000fe20000010000 */
[C---:B--2---:R-:W-:Y:S05]  /*11c40*/  HMMA.16816.F32 R36, R132.reuse, R140, R36 ;  /* 0x0000008c8424723c */ /* 0x044fea0000001824 */
[----:B------:R-:W-:Y:S01]  /*11c50*/  FADD.FTZ R202, R202, R194 ;  /* 0x000000c2caca7221 */ /* 0x000fe20000010000 */
[C---:B------:R-:W-:Y:S01]  /*11c60*/  HMMA.16816.F32 R40, R132.reuse, R142, R40 ;  /* 0x0000008e8428723c */ /* 0x040fe20000001828 */
[----:B------:R-:W2:Y:S04]  /*11c70*/  LDSM.16.MT88.4 R140, [R224+0x16800] ;  /* 0x01680000e08c783b */ /* 0x000ea80000004200 */
[----:B------:R-:W-:Y:S01]  /*11c80*/  FADD.FTZ R249, R250, R249 ;  /* 0x000000f9faf97221 */ /* 0x000fe20000010000 */
[C---:B------:R-:W-:Y:S01]  /*11c90*/  HMMA.16816.F32 R44, R132.reuse, R156, R44 ;  /* 0x0000009c842c723c */ /* 0x040fe2000000182c */
[----:B------:R-:W3:Y:S04]  /*11ca0*/  MUFU.EX2 R156, R189 ;  /* 0x000000bd009c7308 */ /* 0x000ee80000000800 */
[----:B------:R-:W-:Y:S01]  /*11cb0*/  FADD.FTZ R202, R203, R202 ;  /* 0x000000cacbca7221 */ /* 0x000fe20000010000 */
[C---:B------:R-:W-:Y:S05]  /*11cc0*/  HMMA.16816.F32 R48, R132.reuse, R158, R48 ;  /* 0x0000009e8430723c */ /* 0x040fea0000001830 */
[----:B------:R-:W-:Y:S01]  /*11cd0*/  MUFU.EX2 R189, R183 ;  /* 0x000000b700bd7308 */ /* 0x000fe20000000800 */
[----:B------:R-:W-:Y:S01]  /*11ce0*/  FADD.FTZ R251, R251, R249 ;  /* 0x000000f9fbfb7221 */ /* 0x000fe20000010000 */
[C---:B------:R-:W-:Y:S04]  /*11cf0*/  HMMA.16816.F32 R52, R132.reuse, R160, R52 ;  /* 0x000000a08434723c */ /* 0x040fe80000001834 */
[----:B------:R-:W-:Y:S02]  /*11d00*/  FADD.FTZ R0, R252, R202 ;  /* 0x000000cafc007221 */ /* 0x000fe40000010000 */
[C---:B------:R-:W-:Y:S01]  /*11d10*/  HMMA.16816.F32 R56, R132.reuse, R162, R56 ;  /* 0x000000a28438723c */ /* 0x040fe20000001838 */
[----:B------:R-:W-:Y:S04]  /*11d20*/  LDSM.16.MT88.4 R160, [R221+0x13000] ;  /* 0x01300000dda0783b */ /* 0x000fe80000004200 */
[----:B---3--:R-:W-:Y:S01]  /*11d30*/  MOV R185, R156 ;  /* 0x0000009c00b97202 */ /* 0x008fe20000000f00 */
[C---:B------:R-:W-:Y:S03]  /*11d40*/  HMMA.16816.F32 R60, R132.reuse, R136, R60 ;  /* 0x00000088843c723c */ /* 0x040fe6000000183c */
[----:B------:R-:W-:Y:S03]  /*11d50*/  LDSM.16.MT88.4 R156, [R222+0x13000] ;  /* 0x01300000de9c783b */ /* 0x000fe60000004200 */
[C---:B------:R-:W-:Y:S05]  /*11d60*/  HMMA.16816.F32 R64, R132.reuse, R138, R64 ;  /* 0x0000008a8440723c */ /* 0x040fea0000001840 */
[----:B------:R-:W3:Y:S01]  /*11d70*/  LDSM.16.MT88.4 R136, [R222+0x16800] ;  /* 0x01680000de88783b */ /* 0x000ee20000004200 */
[C---:B------:R-:W-:Y:S06]  /*11d80*/  HMMA.16816.F32 R68, R132.reuse, R168, R68 ;  /* 0x000000a88444723c */ /* 0x040fec0000001844 */
[C---:B------:R-:W-:Y:S01]  /*11d90*/  HMMA.16816.F32 R72, R132.reuse, R170, R72 ;  /* 0x000000aa8448723c */ /* 0x040fe20000001848 */
[----:B------:R-:W-:Y:S05]  /*11da0*/  LDSM.16.MT88.4 R168, [R224+0x15000] ;  /* 0x01500000e0a8783b */ /* 0x000fea0000004200 */
        /* <DEDUP_REMOVED lines=9> */
[C---:B--2---:R-:W-:Y:S06]  /*11e40*/  HMMA.16816.F32 R100, R132.reuse, R140, R100 ;  /* 0x0000008c8464723c */ /* 0x044fec0000001864 */
[C---:B------:R-:W-:Y:S01]  /*11e50*/  HMMA.16816.F32 R104, R132.reuse, R142, R104 ;  /* 0x0000008e8468723c */ /* 0x040fe20000001868 */
[----:B------:R-:W2:Y:S05]  /*11e60*/  LDSM.16.MT88.4 R140, [R224+0x11000] ;  /* 0x01100000e08c783b */ /* 0x000eaa0000004200 */
[C---:B---3--:R-:W-:Y:S06]  /*11e70*/  HMMA.16816.F32 R108, R132.reuse, R136, R108 ;  /* 0x00000088846c723c */ /* 0x048fec000000186c */
[C---:B------:R-:W-:Y:S01]  /*11e80*/  HMMA.16816.F32 R112, R132.reuse, R138, R112 ;  /* 0x0000008a8470723c */ /* 0x040fe20000001870 */
[----:B------:R-:W3:Y:S05]  /*11e90*/  LDSM.16.MT88.4 R136, [R222+0x11000] ;  /* 0x01100000de88783b */ /* 0x000eea0000004200 */
[C---:B-1----:R-:W-:Y:S06]  /*11ea0*/  HMMA.16816.F32 R116, R132.reuse, R144, R116 ;  /* 0x000000908474723c */ /* 0x042fec0000001874 */
[C---:B------:R-:W-:Y:S01]  /*11eb0*/  HMMA.16816.F32 R120, R132.reuse, R146, R120 ;  /* 0x000000928478723c */ /* 0x040fe20000001878 */
[----:B------:R-:W1:Y:S05]  /*11ec0*/  LDSM.16.MT88.4 R144, [R220+0x11000] ;  /* 0x01100000dc90783b */ /* 0x000e6a0000004200 */
[C---:B----4-:R-:W-:Y:S06]  /*11ed0*/  HMMA.16816.F32 R124, R132.reuse, R148, R124 ;  /* 0x00000094847c723c */ /* 0x050fec000000187c */
[----:B------:R-:W-:Y:S01]  /*11ee0*/  HMMA.16816.F32 R128, R132, R150, R128 ;  /* 0x000000968480723c */ /* 0x000fe20000001880 */
[----:B------:R-:W4:Y:S06]  /*11ef0*/  LDSM.16.MT88.4 R148, [R224+0x13000] ;  /* 0x01300000e094783b */ /* 0x000f2c0000004200 */
[----:B------:R-:W-:Y:S04]  /*11f00*/  F2FP.F16.F32.PACK_AB R132, R190, R252 ;  /* 0x000000fcbe84723e */ /* 0x000fe800000000ff */
[----:B------:R-:W-:Y:S02]  /*11f10*/  F2FP.F16.F32.PACK_AB R134, R185, R187 ;  /* 0x000000bbb986723e */ /* 0x000fe400000000ff */
[----:B------:R-:W-:Y:S02]  /*11f20*/  F2FP.F16.F32.PACK_AB R133, R188, R191 ;  /* 0x000000bfbc85723e */ /* 0x000fe400000000ff */
[-C--:B------:R-:W-:Y:S07]  /*11f30*/  F2FP.F16.F32.PACK_AB R135, R241, R186.reuse ;  /* 0x000000baf187723e */ /* 0x080fee00000000ff */
        /* <DEDUP_REMOVED lines=8> */
[----:B------:R-:W3:Y:S05]  /*11fc0*/  LDSM.16.MT88.4 R152, [R220+0x15000] ;  /* 0x01500000dc98783b */ /* 0x000eea0000004200 */
[C---:B-1----:R-:W-:Y:S06]  /*11fd0*/  HMMA.16816.F32 R28, R132.reuse, R144, R28 ;  /* 0x00000090841c723c */ /* 0x042fec000000181c */
[C---:B------:R-:W-:Y:S01]  /*11fe0*/  HMMA.16816.F32 R32, R132.reuse, R146, R32 ;  /* 0x000000928420723c */ /* 0x040fe20000001820 */
[----:B------:R-:W1:Y:S05]  /*11ff0*/  LDSM.16.MT88.4 R144, [R224+0x17000] ;  /* 0x01700000e090783b */ /* 0x000e6a0000004200 */
[C---:B----4-:R-:W-:Y:S06]  /*12000*/  HMMA.16816.F32 R36, R132.reuse, R148, R36 ;  /* 0x000000948424723c */ /* 0x050fec0000001824 */
[C---:B------:R-:W-:Y:S01]  /*12010*/  HMMA.16816.F32 R40, R132.reuse, R150, R40 ;  /* 0x000000968428723c */ /* 0x040fe20000001828 */
[----:B------:R-:W-:Y:S05]  /*12020*/  LDSM.16.MT88.4 R148, [R220+0x17000] ;  /* 0x01700000dc94783b */ /* 0x000fea0000004200 */
[C---:B------:R-:W-:Y:S01]  /*12030*/  HMMA.16816.F32 R44, R132.reuse, R156, R44 ;  /* 0x0000009c842c723c */ /* 0x040fe2000000182c */
[----:B------:R-:W4:Y:S05]  /*12040*/  MUFU.EX2 R157, R182 ;  /* 0x000000b6009d7308 */ /* 0x000f2a0000000800 */
[C---:B------:R-:W-:Y:S06]  /*12050*/  HMMA.16816.F32 R48, R132.reuse, R158, R48 ;  /* 0x0000009e8430723c */ /* 0x040fec0000001830 */
[C---:B------:R-:W-:Y:S01]  /*12060*/  HMMA.16816.F32 R52, R132.reuse, R160, R52 ;  /* 0x000000a08434723c */ /* 0x040fe20000001834 */
[----:B------:R3:W-:Y:S05]  /*12070*/  MUFU.EX2 R161, R181 ;  /* 0x000000b500a17308 */ /* 0x0007ea0000000800 */
[C---:B------:R-:W-:Y:S06]  /*12080*/  HMMA.16816.F32 R56, R132.reuse, R162, R56 ;  /* 0x000000a28438723c */ /* 0x040fec0000001838 */
[C---:B--2---:R-:W-:Y:S06]  /*12090*/  HMMA.16816.F32 R60, R132.reuse, R140, R60 ;  /* 0x0000008c843c723c */ /* 0x044fec000000183c */
[C---:B------:R-:W-:Y:S01]  /*120a0*/  HMMA.16816.F32 R64, R132.reuse, R142, R64 ;  /* 0x0000008e8440723c */ /* 0x040fe20000001840 */
[----:B------:R-:W2:Y:S05]  /*120b0*/  LDSM.16.MT88.4 R140, [R222+0x17000] ;  /* 0x01700000de8c783b */ /* 0x000eaa0000004200 */
[C---:B------:R-:W-:Y:S03]  /*120c0*/  HMMA.16816.F32 R68, R132.reuse, R168, R68 ;  /* 0x000000a88444723c */ /* 0x040fe60000001844 */
[----:B---3--:R-:W-:Y:S03]  /*120d0*/  LDSM.16.MT88.4 R180, [R224+0x13800] ;  /* 0x01380000e0b4783b */ /* 0x008fe60000004200 */
[C---:B------:R-:W-:Y:S06]  /*120e0*/  HMMA.16816.F32 R72, R132.reuse, R170, R72 ;  /* 0x000000aa8448723c */ /* 0x040fec0000001848 */
[C---:B------:R-:W-:Y:S06]  /*120f0*/  HMMA.16816.F32 R76, R132.reuse, R172, R76 ;  /* 0x000000ac844c723c */ /* 0x040fec000000184c */
[C---:B------:R-:W-:Y:S01]  /*12100*/  HMMA.16816.F32 R80, R132.reuse, R174, R80 ;  /* 0x000000ae8450723c */ /* 0x040fe20000001850 */
[----:B------:R-:W-:Y:S05]  /*12110*/  LDSM.16.MT88.4 R172, [R221+0x11800] ;  /* 0x01180000ddac783b */ /* 0x000fea0000004200 */
[C---:B------:R-:W-:Y:S06]  /*12120*/  HMMA.16816.F32 R84, R132.reuse, R136, R84 ;  /* 0x000000888454723c */ /* 0x040fec0000001854 */
[C---:B------:R-:W-:Y:S01]  /*12130*/  HMMA.16816.F32 R88, R132.reuse, R138, R88 ;  /* 0x0000008a8458723c */ /* 0x040fe20000001858 */
[----:B------:R-:W3:Y:S05]  /*12140*/  LDSM.16.MT88.4 R136, [R221+0x17000] ;  /* 0x01700000dd88783b */ /* 0x000eea0000004200 */
[C---:B------:R-:W-:Y:S01]  /*12150*/  HMMA.16816.F32 R92, R132.reuse, R152, R92 ;  /* 0x00000098845c723c */ /* 0x040fe2000000185c */
[----:B------:R-:W-:Y:S05]  /*12160*/  MUFU.EX2 R152, R179 ;  /* 0x000000b300987308 */ /* 0x000fea0000000800 */
[C---:B------:R-:W-:Y:S06]  /*12170*/  HMMA.16816.F32 R96, R132.reuse, R154, R96 ;  /* 0x0000009a8460723c */ /* 0x040fec0000001860 */
[C---:B-1----:R-:W-:Y:S01]  /*12180*/  HMMA.16816.F32 R100, R132.reuse, R144, R100 ;  /* 0x000000908464723c */ /* 0x042fe20000001864 */
[----:B------:R-:W-:Y:S05]  /*12190*/  MUFU.EX2 R144, R178 ;  /* 0x000000b200907308 */ /* 0x000fea0000000800 */
[C---:B------:R-:W-:Y:S05]  /*121a0*/  HMMA.16816.F32 R104, R132.reuse, R146, R104 ;  /* 0x000000928468723c */ /* 0x040fea0000001868 */
[----:B------:R-:W1:Y:S01]  /*121b0*/  MUFU.EX2 R147, R176 ;  /* 0x000000b000937308 */ /* 0x000e620000000800 */
[----:B------:R-:W-:Y:S01]  /*121c0*/  MOV R145, R186 ;  /* 0x000000ba00917202 */ /* 0x000fe20000000f00 */
[C---:B--2---:R-:W-:Y:S04]  /*121d0*/  HMMA.16816.F32 R108, R132.reuse, R140, R108 ;  /* 0x0000008c846c723c */ /* 0x044fe8000000186c */
[----:B----4-:R-:W-:Y:S02]  /*121e0*/  IMAD.MOV.U32 R146, RZ, RZ, R157 ;  /* 0x000000ffff927224 */ /* 0x010fe400078e009d */
[C---:B------:R-:W-:Y:S01]  /*121f0*/  HMMA.16816.F32 R112, R132.reuse, R142, R112 ;  /* 0x0000008e8470723c */ /* 0x040fe20000001870 */
[----:B------:R-:W2:Y:S05]  /*12200*/  LDSM.16.MT88.4 R156, [R224+0x11800] ;  /* 0x01180000e09c783b */ /* 0x000eaa0000004200 */
[C---:B---3--:R-:W-:Y:S03]  /*12210*/  HMMA.16816.F32 R116, R132.reuse, R136, R116 ;  /* 0x000000888474723c */ /* 0x048fe60000001874 */
[----:B------:R-:W3:Y:S02]  /*12220*/  LDSM.16.MT88.4 R140, [R222+0x11800] ;  /* 0x01180000de8c783b */ /* 0x000ee40000004200 */
[----:B-1----:R-:W-:Y:S01]  /*12230*/  F2FP.F16.F32.PACK_AB R171, R165, R147 ;  /* 0x00000093a5ab723e */ /* 0x002fe200000000ff */
[C---:B------:R-:W-:Y:S05]  /*12240*/  HMMA.16816.F32 R120, R132.reuse, R138, R120 ;  /* 0x0000008a8478723c */ /* 0x040fea0000001878 */
[----:B------:R-:W1:Y:S01]  /*12250*/  LDSM.16.MT88.4 R176, [R220+0x11800] ;  /* 0x01180000dcb0783b */ /* 0x000e620000004200 */
[C---:B------:R-:W-:Y:S05]  /*12260*/  HMMA.16816.F32 R124, R132.reuse, R148, R124 ;  /* 0x00000094847c723c */ /* 0x040fea000000187c */
[----:B------:R-:W-:Y:S01]  /*12270*/  IMAD.MOV.U32 R139, RZ, RZ, R188 ;  /* 0x000000ffff8b7224 */ /* 0x000fe200078e00bc */
[----:B------:R-:W-:Y:S05]  /*12280*/  HMMA.16816.F32 R128, R132, R150, R128 ;  /* 0x000000968480723c */ /* 0x000fea0000001880 */
[----:B------:R-:W-:Y:S02]  /*12290*/  MOV R136, R161 ;  /* 0x000000a100887202 */ /* 0x000fe40000000f00 */
[----:B------:R-:W-:Y:S04]  /*122a0*/  MOV R134, R189 ;  /* 0x000000bd00867202 */ /* 0x000fe80000000f00 */
[----:B------:R-:W-:Y:S02]  /*122b0*/  MOV R137, R144 ;  /* 0x0000009000897202 */ /* 0x000fe40000000f00 */
[----:B------:R-:W-:Y:S02]  /*122c0*/  MOV R135, R152 ;  /* 0x0000009800877202 */ /* 0x000fe40000000f00 */
[----:B------:R-:W-:Y:S02]  /*122d0*/  F2FP.F16.F32.PACK_AB R168, R134, R166 ;  /* 0x000000a686a8723e */ /* 0x000fe400000000ff */
[----:B------:R-:W-:Y:S02]  /*122e0*/  F2FP.F16.F32.PACK_AB R170, R146, R136 ;  /* 0x0000008892aa723e */ /* 0x000fe400000000ff */
[----:B------:R-:W-:Y:S02]  /*122f0*/  F2FP.F16.F32.PACK_AB R169, R137, R135 ;  /* 0x0000008789a9723e */ /* 0x000fe400000000ff */
[----:B------:R-:W-:Y:S02]  /*12300*/  MOV R144, R185 ;  /* 0x000000b900907202 */ /* 0x000fe40000000f00 */
[----:B------:R-:W-:Y:S02]  /*12310*/  MOV R138, R187 ;  /* 0x000000bb008a7202 */ /* 0x000fe40000000f00 */
[----:B------:R-:W4:Y:S01]  /*12320*/  LDSM.16.MT88.4 R184, [R222+0x13800] ;  /* 0x01380000deb8783b */ /* 0x000f220000004200 */
[C---:B--2---:R-:W-:Y:S05]  /*12330*/  HMMA.16816.F32 R160, R168.reuse, R156, R4 ;  /* 0x0000009ca8a0723c */ /* 0x044fea0000001804 */
[----:B------:R-:W-:Y:S01]  /*12340*/  MOV R132, R190 ;  /* 0x000000be00847202 */ /* 0x000fe20000000f00 */
[C---:B------:R-:W-:Y:S01]  /*12350*/  HMMA.16816.F32 R156, R168.reuse, R158, R8 ;  /* 0x0000009ea89c723c */ /* 0x040fe20000001808 */
[----:B------:R-:W-:Y:S04]  /*12360*/  LDSM.16.MT88.4 R4, [R220+0x13800] ;  /* 0x01380000dc04783b */ /* 0x000fe80000004200 */
[----:B------:R-:W-:Y:S01]  /*12370*/  MOV R133, R191 ;  /* 0x000000bf00857202 */ /* 0x000fe20000000f00 */
[C---:B---3--:R-:W-:Y:S03]  /*12380*/  HMMA.16816.F32 R152, R168.reuse, R140, R12 ;  /* 0x0000008ca898723c */ /* 0x048fe6000000180c */
[----:B------:R-:W2:Y:S03]  /*12390*/  LDSM.16.MT88.4 R188, [R221+0x13800] ;  /* 0x01380000ddbc783b */ /* 0x000ea60000004200 */
[C---:B------:R-:W-:Y:S05]  /*123a0*/  HMMA.16816.F32 R148, R168.reuse, R142, R16 ;  /* 0x0000008ea894723c */ /* 0x040fea0000001810 */
[----:B------:R-:W-:Y:S01]  /*123b0*/  MOV R140, R146 ;  /* 0x00000092008c7202 */ /* 0x000fe20000000f00 */
[----:B------:R-:W-:Y:S01]  /*123c0*/  IMAD.MOV.U32 R141, RZ, RZ, R147 ;  /* 0x000000ffff8d7224 */ /* 0x000fe200078e0093 */
[----:B------:R-:W-:Y:S01]  /*123d0*/  MOV R18, R144 ;  /* 0x0000009000127202 */ /* 0x000fe20000000f00 */
[----:B------:R-:W3:Y:S03]  /*123e0*/  LDSM.16.MT88.4 R8, [R224+0x15800] ;  /* 0x01580000e008783b */ /* 0x000ee60000004200 */
[----:B------:R-:W-:Y:S02]  /*123f0*/  MOV R19, R145 ;  /* 0x0000009100137202 */ /* 0x000fe40000000f00 */
[C---:B------:R-:W-:Y:S03]  /*12400*/  HMMA.16816.F32 R144, R168.reuse, R172, R20 ;  /* 0x000000aca890723c */ /* 0x040fe60000001814 */
[----:B------:R-:W3:Y:S04]  /*12410*/  LDSM.16.MT88.4 R12, [R222+0x15800] ;  /* 0x01580000de0c783b */ /* 0x000ee80000004200 */
[----:B------:R-:W-:Y:S01]  /*12420*/  MOV R173, R140 ;  /* 0x0000008c00ad7202 */ /* 0x000fe20000000f00 */
[----:B------:R-:W-:Y:S02]  /*12430*/  IMAD.MOV.U32 R172, RZ, RZ, R141 ;  /* 0x000000ffffac7224 */ /* 0x000fe400078e008d */
[C---:B------:R-:W-:Y:S03]  /*12440*/  HMMA.16816.F32 R140, R168.reuse, R174, R24 ;  /* 0x000000aea88c723c */ /* 0x040fe60000001818 */
[----:B------:R-:W-:Y:S02]  /*12450*/  MOV R22, R18 ;  /* 0x0000001200167202 */ /* 0x000fe40000000f00 */
[----:B------:R-:W-:Y:S02]  /*12460*/  MOV R23, R19 ;  /* 0x0000001300177202 */ /* 0x000fe40000000f00 */
[----:B------:R-:W-:Y:S01]  /*12470*/  MOV R26, R138 ;  /* 0x0000008a001a7202 */ /* 0x000fe20000000f00 */
[----:B------:R-:W-:Y:S01]  /*12480*/  IMAD.MOV.U32 R174, RZ, RZ, R137 ;  /* 0x000000ffffae7224 */ /* 0x000fe200078e0089 */
[----:B------:R-:W3:Y:S02]  /*12490*/  LDSM.16.MT88.4 R16, [R221+0x15800] ;  /* 0x01580000dd10783b */ /* 0x000ee40000004200 */
[----:B------:R-:W-:Y:S02]  /*124a0*/  MOV R27, R139 ;  /* 0x0000008b001b7202 */ /* 0x000fe40000000f00 */
[----:B------:R-:W-:Y:S02]  /*124b0*/  MOV R175, R136 ;  /* 0x0000008800af7202 */ /* 0x000fe40000000f00 */
[C---:B-1----:R-:W-:Y:S03]  /*124c0*/  HMMA.16816.F32 R136, R168.reuse, R176, R28 ;  /* 0x000000b0a888723c */ /* 0x042fe6000000181c */
[----:B------:R-:W-:Y:S02]  /*124d0*/  MOV R24, R22 ;  /* 0x0000001600187202 */ /* 0x000fe40000000f00 */
[----:B------:R-:W-:Y:S02]  /*124e0*/  MOV R25, R23 ;  /* 0x0000001700197202 */ /* 0x000fe40000000f00 */
[----:B------:R-:W-:Y:S01]  /*124f0*/  MOV R28, R166 ;  /* 0x000000a6001c7202 */ /* 0x000fe20000000f00 */
[----:B------:R-:W-:Y:S01]  /*12500*/  IMAD.MOV.U32 R177, RZ, RZ, R134 ;  /* 0x000000ffffb17224 */ /* 0x000fe200078e0086 */
[----:B------:R1:W5:Y:S02]  /*12510*/  LDL.LU R166, [R1] ;  /* 0x0000000001a67983 */ /* 0x0003640000300800 */
[----:B------:R-:W-:Y:S02]  /*12520*/  MOV R30, R132 ;  /* 0x00000084001e7202 */ /* 0x000fe40000000f00 */
[----:B------:R-:W-:Y:S01]  /*12530*/  MOV R31, R133 ;  /* 0x00000085001f7202 */ /* 0x000fe20000000f00 */
[----:B------:R-:W1:Y:S01]  /*12540*/  LDSM.16.MT88.4 R20, [R220+0x15800] ;  /* 0x01580000dc14783b */ /* 0x000e620000004200 */
[----:B------:R-:W-:Y:S02]  /*12550*/  MOV R176, R135 ;  /* 0x0000008700b07202 */ /* 0x000fe40000000f00 */
[C---:B------:R-:W-:Y:S03]  /*12560*/  HMMA.16816.F32 R132, R168.reuse, R178, R32 ;  /* 0x000000b2a884723c */ /* 0x040fe60000001820 */
[----:B------:R-:W-:Y:S02]  /*12570*/  MOV R29, R241 ;  /* 0x000000f1001d7202 */ /* 0x000fe40000000f00 */
[----:B------:R-:W1:Y:S01]  /*12580*/  S2R R241, SR_TID.X ;  /* 0x0000000000f17919 */ /* 0x000e620000002100 */
[C---:B------:R-:W-:Y:S05]  /*12590*/  HMMA.16816.F32 R36, R168.reuse, R180, R36 ;  /* 0x000000b4a824723c */ /* 0x040fea0000001824 */
[----:B------:R-:W-:Y:S01]  /*125a0*/  MOV R33, R24 ;  /* 0x0000001800217202 */ /* 0x000fe20000000f00 */
[C---:B------:R-:W-:Y:S05]  /*125b0*/  HMMA.16816.F32 R40, R168.reuse, R182, R40 ;  /* 0x000000b6a828723c */ /* 0x040fea0000001828 */
[----:B------:R-:W-:Y:S01]  /*125c0*/  MOV R32, R25 ;  /* 0x0000001900207202 */ /* 0x000fe20000000f00 */
[C---:B----4-:R-:W-:Y:S05]  /*125d0*/  HMMA.16816.F32 R44, R168.reuse, R184, R44 ;  /* 0x000000b8a82c723c */ /* 0x050fea000000182c */
[----:B------:R-:W-:Y:S01]  /*125e0*/  IMAD.MOV.U32 R179, RZ, RZ, R26 ;  /* 0x000000ffffb37224 */ /* 0x000fe200078e001a */
[C---:B------:R-:W-:Y:S05]  /*125f0*/  HMMA.16816.F32 R48, R168.reuse, R186, R48 ;  /* 0x000000baa830723c */ /* 0x040fea0000001830 */
[----:B------:R-:W-:Y:S01]  /*12600*/  MOV R178, R27 ;  /* 0x0000001b00b27202 */ /* 0x000fe20000000f00 */
[C---:B--2---:R-:W-:Y:S01]  /*12610*/  HMMA.16816.F32 R52, R168.reuse, R188, R52 ;  /* 0x000000bca834723c */ /* 0x044fe20000001834 */
[----:B------:R-:W2:Y:S04]  /*12620*/  LDSM.16.MT88.4 R24, [R224+0x17800] ;  /* 0x01780000e018783b */ /* 0x000ea80000004200 */
[----:B------:R-:W-:Y:S01]  /*12630*/  MOV R35, R28 ;  /* 0x0000001c00237202 */ /* 0x000fe20000000f00 */
[C---:B------:R-:W-:Y:S05]  /*12640*/  HMMA.16816.F32 R56, R168.reuse, R190, R56 ;  /* 0x000000bea838723c */ /* 0x040fea0000001838 */
[----:B------:R-:W-:Y:S01]  /*12650*/  MOV R34, R29 ;  /* 0x0000001d00227202 */ /* 0x000fe20000000f00 */
[C---:B------:R-:W-:Y:S05]  /*12660*/  HMMA.16816.F32 R60, R168.reuse, R4, R60 ;  /* 0x00000004a83c723c */ /* 0x040fea000000183c */
[----:B------:R-:W-:Y:S01]  /*12670*/  MOV R181, R30 ;  /* 0x0000001e00b57202 */ /* 0x000fe20000000f00 */
[C---:B------:R-:W-:Y:S01]  /*12680*/  HMMA.16816.F32 R64, R168.reuse, R6, R64 ;  /* 0x00000006a840723c */ /* 0x040fe20000001840 */
[----:B------:R-:W-:Y:S04]  /*12690*/  LDSM.16.MT88.4 R4, [R221+0x17800] ;  /* 0x01780000dd04783b */ /* 0x000fe80000004200 */
[----:B------:R-:W-:Y:S01]  /*126a0*/  MOV R180, R31 ;  /* 0x0000001f00b47202 */ /* 0x000fe20000000f00 */
[C---:B---3--:R-:W-:Y:S03]  /*126b0*/  HMMA.16816.F32 R68, R168.reuse, R8, R68 ;  /* 0x00000008a844723c */ /* 0x048fe60000001844 */
[----:B------:R-:W3:Y:S02]  /*126c0*/  LDSM.16.MT88.4 R28, [R222+0x17800] ;  /* 0x01780000de1c783b */ /* 0x000ee40000004200 */
[----:B-1----:R-:W-:Y:S01]  /*126d0*/  SHF.L.U32 R241, R241, 0x1, RZ ;  /* 0x00000001f1f17819 */ /* 0x002fe200000006ff */
[C---:B------:R-:W-:Y:S05]  /*126e0*/  HMMA.16816.F32 R72, R168.reuse, R10, R72 ;  /* 0x0000000aa848723c */ /* 0x040fea0000001848 */
[----:B------:R-:W1:Y:S01]  /*126f0*/  LDSM.16.MT88.4 R8, [R220+0x17800] ;  /* 0x01780000dc08783b */ /* 0x000e620000004200 */
[C---:B------:R-:W-:Y:S05]  /*12700*/  HMMA.16816.F32 R76, R168.reuse, R12, R76 ;  /* 0x0000000ca84c723c */ /* 0x040fea000000184c */
[----:B------:R-:W-:Y:S01]  /*12710*/  FADD.FTZ R251, R180, R251 ;  /* 0x000000fbb4fb7221 */ /* 0x000fe20000010000 */
        /* <DEDUP_REMOVED lines=10> */
[C---:B--2---:R-:W-:Y:S05]  /*127c0*/  HMMA.16816.F32 R100, R168.reuse, R24, R100 ;  /* 0x00000018a864723c */ /* 0x044fea0000001864 */
[----:B------:R-:W-:Y:S01]  /*127d0*/  FADD.FTZ R2, R34, R2 ;  /* 0x0000000222027221 */ /* 0x000fe20000010000 */
[C---:B------:R-:W-:Y:S05]  /*127e0*/  HMMA.16816.F32 R104, R168.reuse, R26, R104 ;  /* 0x0000001aa868723c */ /* 0x040fea0000001868 */
[----:B------:R-:W-:Y:S01]  /*127f0*/  FADD.FTZ R0, R35, R0 ;  /* 0x0000000023007221 */ /* 0x000fe20000010000 */
[C---:B---3--:R-:W-:Y:S05]  /*12800*/  HMMA.16816.F32 R108, R168.reuse, R28, R108 ;  /* 0x0000001ca86c723c */ /* 0x048fea000000186c */
[----:B------:R-:W-:Y:S01]  /*12810*/  FADD.FTZ R2, R176, R2 ;  /* 0x00000002b0027221 */ /* 0x000fe20000010000 */
[C---:B------:R-:W-:Y:S05]  /*12820*/  HMMA.16816.F32 R112, R168.reuse, R30, R112 ;  /* 0x0000001ea870723c */ /* 0x040fea0000001870 */
[----:B------:R-:W-:Y:S01]  /*12830*/  FADD.FTZ R0, R177, R0 ;  /* 0x00000000b1007221 */ /* 0x000fe20000010000 */
[C---:B------:R-:W-:Y:S05]  /*12840*/  HMMA.16816.F32 R116, R168.reuse, R4, R116 ;  /* 0x00000004a874723c */ /* 0x040fea0000001874 */
[----:B------:R-:W-:Y:S01]  /*12850*/  FADD.FTZ R2, R174, R2 ;  /* 0x00000002ae027221 */ /* 0x000fe20000010000 */
[C---:B------:R-:W-:Y:S05]  /*12860*/  HMMA.16816.F32 R120, R168.reuse, R6, R120 ;  /* 0x00000006a878723c */ /* 0x040fea0000001878 */
[----:B------:R-:W-:Y:S01]  /*12870*/  FADD.FTZ R0, R175, R0 ;  /* 0x00000000af007221 */ /* 0x000fe20000010000 */
[C---:B-1----:R-:W-:Y:S05]  /*12880*/  HMMA.16816.F32 R124, R168.reuse, R8, R124 ;  /* 0x00000008a87c723c */ /* 0x042fea000000187c */
[----:B------:R-:W-:Y:S01]  /*12890*/  FADD.FTZ R2, R172, R2 ;  /* 0x00000002ac027221 */ /* 0x000fe20000010000 */
[----:B------:R-:W-:Y:S05]  /*128a0*/  HMMA.16816.F32 R128, R168, R10, R128 ;  /* 0x0000000aa880723c */ /* 0x000fea0000001880 */
[----:B------:R-:W-:Y:S01]  /*128b0*/  LOP3.LUT R241, R241, 0x6, RZ, 0xc0, !PT ;  /* 0x00000006f1f17812 */ /* 0x000fe200078ec0ff */
[----:B------:R-:W-:Y:S01]  /*128c0*/  FADD.FTZ R247, R173, R0 ;  /* 0x00000000adf77221 */ /* 0x000fe20000010000 */
[----:B------:R-:W-:Y:S01]  /*128d0*/  MOV R0, R164 ;  /* 0x000000a400007202 */ /* 0x000fe20000000f00 */
[----:B------:R-:W-:Y:S03]  /*128e0*/  FADD.FTZ R246, R165, R2 ;  /* 0x00000002a5f67221 */ /* 0x000fe60000010000 */
[----:B------:R-:W-:Y:S01]  /*128f0*/  MOV R2, R3 ;  /* 0x0000000300027202 */ /* 0x000fe20000000f00 */
[----:B------:R-:W-:Y:S01]  /*12900*/  @!UPT UIADD3 URZ, URZ, URZ, URZ ;  /* 0x0000003f3f3ff290 */ /* 0x000fe2000fffe03f */
[----:B------:R-:W-:Y:S11]  /*12910*/  @P0 BRA `(.L_x_2370) ;  /* 0xffffffb000440947 */ /* 0x000ff6000383ffff */
.L_x_2366:
[----:B------:R-:W1:Y:S01]  /*12920*/  SHFL.BFLY PT, R2, R247, 0x2, 0x1f ;  /* 0x0c401f00f7027f89 */ /* 0x000e6200000e0000 */
[----:B------:R-:W2:Y:S01]  /*12930*/  S2UR UR4, SR_CgaCtaId ;  /* 0x00000000000479c3 */ /* 0x000ea20000008800 */
[----:B------:R-:W-:Y:S01]  /*12940*/  MOV R4, 0x3f800000 ;  /* 0x3f80000000047802 */ /* 0x000fe20000000f00 */
[----:B------:R-:W-:Y:S01]  /*12950*/  UMOV UR6, 0x400 ;  /* 0x0000040000067882 */ /* 0x000fe20000000000 */
[----:B------:R-:W3:Y:S01]  /*12960*/  SHFL.BFLY PT, R0, R246, 0x2, 0x1f ;  /* 0x0c401f00f6007f89 */ /* 0x000ee200000e0000 */
[----:B------:R-:W-:Y:S01]  /*12970*/  MOV R5, 0x3f800000 ;  /* 0x3f80000000057802 */ /* 0x000fe20000000f00 */
[----:B------:R-:W-:Y:S01]  /*12980*/  UISETP.NE.AND UP0, UPT, UR13, -0x1, UPT ;  /* 0xffffffff0d00788c */ /* 0x000fe2000bf05270 */
[----:B------:R-:W4:Y:S01]  /*12990*/  S2R R6, SR_TID.X ;  /* 0x0000000000067919 */ /* 0x000f220000002100 */
[----:B-1----:R-:W-:Y:S01]  /*129a0*/  FADD.FTZ R247, R2, R247 ;  /* 0x000000f702f77221 */ /* 0x002fe20000010000 */
[----:B--2---:R-:W-:Y:S01]  /*129b0*/  ULEA UR4, UR4, UR6, 0x18 ;  /* 0x0000000604047291 */ /* 0x004fe2000f8ec03f */
[----:B---3--:R-:W-:-:S03]  /*129c0*/  FADD.FTZ R246, R0, R246 ;  /* 0x000000f600f67221 */ /* 0x008fc60000010000 */
[----:B------:R-:W1:Y:S04]  /*129d0*/  SHFL.BFLY PT, R2, R247, 0x1, 0x1f ;  /* 0x0c201f00f7027f89 */ /* 0x000e6800000e0000 */
[----:B------:R-:W-:Y:S02]  /*129e0*/  @UP0 ULDC.64 UR6, c[0x0][0x298] ;  /* 0x0000a60000060ab9 */ /* 0x000fe40000000a00 */
[----:B------:R-:W-:Y:S01]  /*129f0*/  @UP0 UIMAD.WIDE.U32 UR10, UR13, UR6, URZ ;  /* 0x000000060d0a02a5 */ /* 0x000fe2000f8e003f */
[----:B------:R-:W2:Y:S03]  /*12a00*/  SHFL.BFLY PT, R0, R246, 0x1, 0x1f ;  /* 0x0c201f00f6007f89 */ /* 0x000ea600000e0000 */
[----:B------:R-:W-:Y:S01]  /*12a10*/  @UP0 UIMAD UR8, UR13, UR7, UR11 ;  /* 0x000000070d0802a4 */ /* 0x000fe2000f8e020b */
[----:B----4-:R-:W-:-:S04]  /*12a20*/  SHF.R.S32.HI R7, RZ, 0x1f, R6 ;  /* 0x0000001fff077819 */ /* 0x010fc80000011406 */
[----:B------:R-:W-:-:S04]  /*12a30*/  LEA.HI R8, R7, R6, RZ, 0x2 ;  /* 0x0000000607087211 */ /* 0x000fc800078f10ff */
[--C-:B------:R-:W-:Y:S02]  /*12a40*/  SHF.R.S32.HI R10, RZ, 0x2, R8.reuse ;  /* 0x00000002ff0a7819 */ /* 0x100fe40000011408 */
[----:B------:R-:W-:Y:S02]  /*12a50*/  SHF.R.S32.HI R9, RZ, 0x1f, R8 ;  /* 0x0000001fff097819 */ /* 0x000fe40000011408 */
[----:B------:R-:W-:Y:S01]  /*12a60*/  LOP3.LUT R8, R8, 0x3ffffffc, RZ, 0xc0, !PT ;  /* 0x3ffffffc08087812 */ /* 0x000fe200078ec0ff */
[----:B-1----:R-:W-:Y:S01]  /*12a70*/  FADD.FTZ R2, R247, R2 ;  /* 0x00000002f7027221 */ /* 0x002fe20000010000 */
[----:B------:R-:W-:Y:S02]  /*12a80*/  LEA.HI R9, R9, R10, RZ, 0x3 ;  /* 0x0000000a09097211 */ /* 0x000fe400078f18ff */
[----:B------:R-:W-:Y:S01]  /*12a90*/  IADD3 R8, -R8, R6, RZ ;  /* 0x0000000608087210 */ /* 0x000fe20007ffe1ff */
[----:B--2---:R-:W-:Y:S01]  /*12aa0*/  FADD.FTZ R0, R246, R0 ;  /* 0x00000000f6007221 */ /* 0x004fe20000010000 */
[----:B------:R-:W-:-:S02]  /*12ab0*/  FSETP.NE.FTZ.AND P4, PT, R2, RZ, PT ;  /* 0x000000ff0200720b */ /* 0x000fc40003f95000 */
[----:B------:R-:W-:Y:S02]  /*12ac0*/  LOP3.LUT R9, R9, 0xfffffff8, RZ, 0xc0, !PT ;  /* 0xfffffff809097812 */ /* 0x000fe400078ec0ff */
[----:B------:R-:W-:Y:S02]  /*12ad0*/  FSETP.NE.FTZ.AND P3, PT, R0, RZ, PT ;  /* 0x000000ff0000720b */ /* 0x000fe40003f75000 */
[----:B------:R-:W-:Y:S02]  /*12ae0*/  IADD3 R9, R10, -R9, RZ ;  /* 0x800000090a097210 */ /* 0x000fe40007ffe0ff */
[----:B------:R-:W-:Y:S02]  /*12af0*/  LEA.HI R10, R7, R6, RZ, 0x5 ;  /* 0x00000006070a7211 */ /* 0x000fe400078f28ff */
[----:B------:R-:W-:Y:S02]  /*12b00*/  SHF.L.U32 R12, R9, 0x6, RZ ;  /* 0x00000006090c7819 */ /* 0x000fe400000006ff */
[----:B------:R-:W-:Y:S01]  /*12b10*/  SHF.R.S32.HI R11, RZ, 0x5, R10 ;  /* 0x00000005ff0b7819 */ /* 0x000fe2000001140a */
[----:B------:R-:W1:Y:S01]  /*12b20*/  @P4 MUFU.RCP R4, R2 ;  /* 0x0000000200044308 */ /* 0x000e620000001000 */
[----:B------:R-:W-:-:S02]  /*12b30*/  LOP3.LUT R12, R12, 0x1c0, RZ, 0xc0, !PT ;  /* 0x000001c00c0c7812 */ /* 0x000fc400078ec0ff */
[----:B------:R-:W-:Y:S02]  /*12b40*/  LOP3.LUT R13, R9, 0x1, RZ, 0xc0, !PT ;  /* 0x00000001090d7812 */ /* 0x000fe400078ec0ff */
[----:B------:R-:W-:Y:S02]  /*12b50*/  LEA R8, R11, R8, 0x9 ;  /* 0x000000080b087211 */ /* 0x000fe400078e48ff */
[----:B------:R-:W-:Y:S01]  /*12b60*/  LEA.HI R12, R12, R12, RZ, 0x1d ;  /* 0x0000000c0c0c7211 */ /* 0x000fe200078fe8ff */
[----:B------:R-:W2:Y:S01]  /*12b70*/  @P3 MUFU.RCP R5, R0 ;  /* 0x0000000000053308 */ /* 0x000ea20000001000 */
[----:B------:R-:W-:Y:S02]  /*12b80*/  ISETP.NE.U32.AND P0, PT, R13, 0x1, PT ;  /* 0x000000010d00780c */ /* 0x000fe40003f05070 */
[----:B------:R-:W-:Y:S02]  /*12b90*/  LEA R8, R8, R12, 0x1 ;  /* 0x0000000c08087211 */ /* 0x000fe400078e08ff */
[----:B------:R-:W-:-:S02]  /*12ba0*/  R2P PR, R9, 0x6 ;  /* 0x0000000609007804 */ /* 0x000fc40000000000 */
[----:B------:R-:W-:Y:S01]  /*12bb0*/  LEA R8, R8, UR4, 0x1 ;  /* 0x0000000408087c11 */ /* 0x000fe2000f8e08ff */
[----:B------:R-:W3:Y:S01]  /*12bc0*/  @P4 MUFU.LG2 R2, R2 ;  /* 0x0000000200024308 */ /* 0x000ee20000000c00 */
[----:B------:R-:W-:Y:S01]  /*12bd0*/  MOV R9, 0x20 ;  /* 0x0000002000097802 */ /* 0x000fe20000000f00 */
[C---:B-1----:R-:W-:Y:S01]  /*12be0*/  FMUL.FTZ R160, R4.reuse, R160 ;  /* 0x000000a004a07220 */ /* 0x042fe20000410000 */
[C---:B------:R-:W-:Y:S01]  /*12bf0*/  FMUL.FTZ R161, R4.reuse, R161 ;  /* 0x000000a104a17220 */ /* 0x040fe20000410000 */
[C---:B------:R-:W-:Y:S01]  /*12c00*/  FMUL.FTZ R156, R4.reuse, R156 ;  /* 0x0000009c049c7220 */ /* 0x040fe20000410000 */
[C---:B------:R-:W-:Y:S01]  /*12c10*/  FMUL.FTZ R157, R4.reuse, R157 ;  /* 0x0000009d049d7220 */ /* 0x040fe20000410000 */
[----:B------:R-:W-:Y:S01]  /*12c20*/  MOV R13, 0x40 ;  /* 0x00000040000d7802 */ /* 0x000fe20000000f00 */
[C---:B------:R-:W-:Y:S01]  /*12c30*/  FMUL.FTZ R152, R4.reuse, R152 ;  /* 0x0000009804987220 */ /* 0x040fe20000410000 */
[C---:B------:R-:W-:Y:S01]  /*12c40*/  FMUL.FTZ R153, R4.reuse, R153 ;  /* 0x0000009904997220 */ /* 0x040fe20000410000 */
[C---:B--2---:R-:W-:Y:S01]  /*12c50*/  FMUL.FTZ R163, R5.reuse, R163 ;  /* 0x000000a305a37220 */ /* 0x044fe20000410000 */
[C---:B------:R-:W-:Y:S01]  /*12c60*/  FMUL.FTZ R162, R5.reuse, R162 ;  /* 0x000000a205a27220 */ /* 0x040fe20000410000 */
[C---:B------:R-:W-:Y:S01]  /*12c70*/  FMUL.FTZ R159, R5.reuse, R159 ;  /* 0x0000009f059f7220 */ /* 0x040fe20000410000 */
[C---:B------:R-:W-:Y:S01]  /*12c80*/  FMUL.FTZ R158, R5.reuse, R158 ;  /* 0x0000009e059e7220 */ /* 0x040fe20000410000 */
[C---:B------:R-:W-:Y:S01]  /*12c90*/  FMUL.FTZ R155, R5.reuse, R155 ;  /* 0x0000009b059b7220 */ /* 0x040fe20000410000 */
[C---:B------:R-:W-:Y:S01]  /*12ca0*/  FMUL.FTZ R154, R5.reuse, R154 ;  /* 0x0000009a059a7220 */ /* 0x040fe20000410000 */
[C---:B------:R-:W-:Y:S01]  /*12cb0*/  FMUL.FTZ R148, R4.reuse, R148 ;  /* 0x0000009404947220 */ /* 0x040fe20000410000 */
[----:B------:R-:W-:Y:S01]  /*12cc0*/  FMUL.FTZ R149, R4, R149 ;  /* 0x0000009504957220 */ /* 0x000fe20000410000 */
[C---:B------:R-:W-:Y:S01]  /*12cd0*/  FMUL.FTZ R151, R5.reuse, R151 ;  /* 0x0000009705977220 */ /* 0x040fe20000410000 */
[----:B------:R-:W-:Y:S01]  /*12ce0*/  FMUL.FTZ R150, R5, R150 ;  /* 0x0000009605967220 */ /* 0x000fe20000410000 */
[----:B------:R-:W-:Y:S01]  /*12cf0*/  IADD3 R12, R8, -0x10, RZ ;  /* 0xfffffff0080c7810 */ /* 0x000fe20007ffe0ff */
[C---:B------:R-:W-:Y:S01]  /*12d00*/  FMUL.FTZ R144, R4.reuse, R144 ;  /* 0x0000009004907220 */ /* 0x040fe20000410000 */
[----:B------:R-:W-:Y:S01]  /*12d10*/  SEL R9, R9, 0xffffffe0, !P1 ;  /* 0xffffffe009097807 */ /* 0x000fe20004800000 */
[----:B------:R-:W-:Y:S01]  /*12d20*/  FMUL.FTZ R145, R4, R145 ;  /* 0x0000009104917220 */ /* 0x000fe20000410000 */
[C---:B------:R-:W-:Y:S01]  /*12d30*/  FMUL.FTZ R147, R5.reuse, R147 ;  /* 0x0000009305937220 */ /* 0x040fe20000410000 */
[C---:B------:R-:W-:Y:S01]  /*12d40*/  FMUL.FTZ R146, R5.reuse, R146 ;  /* 0x0000009205927220 */ /* 0x040fe20000410000 */
[----:B------:R-:W-:Y:S01]  /*12d50*/  @P0 IADD3 R12, R8, 0x10, RZ ;  /* 0x00000010080c0810 */ /* 0x000fe20007ffe0ff */
[C---:B------:R-:W-:Y:S01]  /*12d60*/  FMUL.FTZ R140, R4.reuse, R140 ;  /* 0x0000008c048c7220 */ /* 0x040fe20000410000 */
[C---:B------:R-:W-:Y:S01]  /*12d70*/  FMUL.FTZ R141, R4.reuse, R141 ;  /* 0x0000008d048d7220 */ /* 0x040fe20000410000 */
[C---:B------:R-:W-:Y:S01]  /*12d80*/  FMUL.FTZ R143, R5.reuse, R143 ;  /* 0x0000008f058f7220 */ /* 0x040fe20000410000 */
[----:B------:R-:W-:Y:S01]  /*12d90*/  FMUL.FTZ R142, R5, R142 ;  /* 0x0000008e058e7220 */ /* 0x000fe20000410000 */
[----:B------:R-:W-:Y:S01]  /*12da0*/  F2FP.F16.F32.PACK_AB R160, R161, R160 ;  /* 0x000000a0a1a0723e */ /* 0x000fe200000000ff */
[C---:B------:R-:W-:Y:S01]  /*12db0*/  FMUL.FTZ R136, R4.reuse, R136 ;  /* 0x0000008804887220 */ /* 0x040fe20000410000 */
[----:B------:R-:W-:Y:S01]  /*12dc0*/  F2FP.F16.F32.PACK_AB R162, R163, R162 ;  /* 0x000000a2a3a2723e */ /* 0x000fe200000000ff */
[C---:B------:R-:W-:Y:S01]  /*12dd0*/  FMUL.FTZ R137, R4.reuse, R137 ;  /* 0x0000008904897220 */ /* 0x040fe20000410000 */
[----:B------:R-:W-:Y:S01]  /*12de0*/  SEL R13, R13, 0xffffffc0, !P2 ;  /* 0xffffffc00d0d7807 */ /* 0x000fe20005000000 */
[C---:B------:R-:W-:Y:S01]  /*12df0*/  FMUL.FTZ R139, R5.reuse, R139 ;  /* 0x0000008b058b7220 */ /* 0x040fe20000410000 */
[----:B------:R-:W-:Y:S01]  /*12e00*/  FMUL.FTZ R138, R5, R138 ;  /* 0x0000008a058a7220 */ /* 0x000fe20000410000 */
[----:B------:R-:W-:Y:S01]  /*12e10*/  F2FP.F16.F32.PACK_AB R156, R157, R156 ;  /* 0x0000009c9d9c723e */ /* 0x000fe200000000ff */
[C---:B------:R-:W-:Y:S01]  /*12e20*/  FMUL.FTZ R132, R4.reuse, R132 ;  /* 0x0000008404847220 */ /* 0x040fe20000410000 */
[----:B------:R-:W-:Y:S01]  /*12e30*/  F2FP.F16.F32.PACK_AB R158, R159, R158 ;  /* 0x0000009e9f9e723e */ /* 0x000fe200000000ff */
[C---:B------:R-:W-:Y:S01]  /*12e40*/  FMUL.FTZ R133, R4.reuse, R133 ;  /* 0x0000008504857220 */ /* 0x040fe20000410000 */
[C---:B------:R-:W-:Y:S01]  /*12e50*/  FMUL.FTZ R135, R5.reuse, R135 ;  /* 0x0000008705877220 */ /* 0x040fe20000410000 */
[----:B------:R-:W-:Y:S01]  /*12e60*/  FMUL.FTZ R134, R5, R134 ;  /* 0x0000008605867220 */ /* 0x000fe20000410000 */
[----:B------:R-:W-:Y:S01]  /*12e70*/  F2FP.F16.F32.PACK_AB R152, R153, R152 ;  /* 0x000000989998723e */ /* 0x000fe200000000ff */
[C---:B------:R-:W-:Y:S01]  /*12e80*/  FMUL.FTZ R36, R4.reuse, R36 ;  /* 0x0000002404247220 */ /* 0x040fe20000410000 */
[----:B------:R-:W-:Y:S01]  /*12e90*/  F2FP.F16.F32.PACK_AB R154, R155, R154 ;  /* 0x0000009a9b9a723e */ /* 0x000fe200000000ff */
[----:B------:R-:W-:Y:S01]  /*12ea0*/  FMUL.FTZ R37, R4, R37 ;  /* 0x0000002504257220 */ /* 0x000fe20000410000 */
[----:B------:R-:W-:Y:S01]  /*12eb0*/  IADD3 R14, R8, R9, RZ ;  /* 0x00000009080e7210 */ /* 0x000fe20007ffe0ff */
[C---:B------:R-:W-:Y:S01]  /*12ec0*/  FMUL.FTZ R39, R5.reuse, R39 ;  /* 0x0000002705277220 */ /* 0x040fe20000410000 */
[----:B------:R-:W-:Y:S01]  /*12ed0*/  FMUL.FTZ R38, R5, R38 ;  /* 0x0000002605267220 */ /* 0x000fe20000410000 */
[----:B------:R-:W-:Y:S01]  /*12ee0*/  F2FP.F16.F32.PACK_AB R148, R149, R148 ;  /* 0x000000949594723e */ /* 0x000fe200000000ff */
[C---:B------:R-:W-:Y:S01]  /*12ef0*/  FMUL.FTZ R40, R4.reuse, R40 ;  /* 0x0000002804287220 */ /* 0x040fe20000410000 */
[----:B------:R-:W-:Y:S01]  /*12f00*/  F2FP.F16.F32.PACK_AB R150, R151, R150 ;  /* 0x000000969796723e */ /* 0x000fe200000000ff */
[C---:B------:R-:W-:Y:S01]  /*12f10*/  FMUL.FTZ R41, R4.reuse, R41 ;  /* 0x0000002904297220 */ /* 0x040fe20000410000 */
[----:B------:R-:W-:Y:S01]  /*12f20*/  IADD3 R9, R9, R12, RZ ;  /* 0x0000000c09097210 */ /* 0x000fe20007ffe0ff */
        /* <DEDUP_REMOVED lines=10> */
[----:B------:R-:W-:Y:S01]  /*12fd0*/  STS [R8], R160 ;  /* 0x000000a008007388 */ /* 0x000fe20000000800 */
[----:B------:R-:W-:Y:S01]  /*12fe0*/  F2FP.F16.F32.PACK_AB R142, R143, R142 ;  /* 0x0000008e8f8e723e */ /* 0x000fe200000000ff */
[C---:B------:R-:W-:Y:S01]  /*12ff0*/  FMUL.FTZ R48, R4.reuse, R48 ;  /* 0x0000003004307220 */ /* 0x040fe20000410000 */
[----:B------:R-:W-:Y:S01]  /*13000*/  IADD3 R16, R13, R12, RZ ;  /* 0x0000000c0d107210 */ /* 0x000fe20007ffe0ff */
[----:B------:R-:W-:Y:S01]  /*13010*/  STS [R8+0x400], R162 ;  /* 0x000400a208007388 */ /* 0x000fe20000000800 */
[C---:B------:R-:W-:Y:S01]  /*13020*/  FMUL.FTZ R49, R4.reuse, R49 ;  /* 0x0000003104317220 */ /* 0x040fe20000410000 */
[C---:B------:R-:W-:Y:S01]  /*13030*/  FMUL.FTZ R51, R5.reuse, R51 ;  /* 0x0000003305337220 */ /* 0x040fe20000410000 */
[----:B------:R-:W-:Y:S01]  /*13040*/  FMUL.FTZ R50, R5, R50 ;  /* 0x0000003205327220 */ /* 0x000fe20000410000 */
[----:B------:R-:W-:Y:S01]  /*13050*/  F2FP.F16.F32.PACK_AB R136, R137, R136 ;  /* 0x000000888988723e */ /* 0x000fe200000000ff */
[----:B------:R-:W-:Y:S01]  /*13060*/  STS [R12], R156 ;  /* 0x0000009c0c007388 */ /* 0x000fe20000000800 */
[----:B------:R-:W-:Y:S01]  /*13070*/  F2FP.F16.F32.PACK_AB R138, R139, R138 ;  /* 0x0000008a8b8a723e */ /* 0x000fe200000000ff */
[----:B------:R-:W-:Y:S01]  /*13080*/  FMUL.FTZ R52, R4, R52 ;  /* 0x0000003404347220 */ /* 0x000fe20000410000 */
        /* <DEDUP_REMOVED lines=18> */
[C---:B------:R-:W-:Y:S01]  /*131b0*/  FMUL.FTZ R61, R4.reuse, R61 ;  /* 0x0000003d043d7220 */ /* 0x040fe20000410000 */
[----:B------:R-:W-:Y:S01]  /*131c0*/  STS [R9+0x400], R150 ;  /* 0x0004009609007388 */ /* 0x000fe20000000800 */
        /* <DEDUP_REMOVED lines=35> */
[----:B------:R-:W-:Y:S01]  /*13400*/  STS [R8+0x2000], R36 ;  /* 0x0020002408007388 */ /* 0x000fe20000000800 */
        /* <DEDUP_REMOVED lines=93> */
[C---:B------:R-:W-:Y:S01]  /*139e0*/  FMUL.FTZ R127, R5.reuse, R127 ;  /* 0x0000007f057f7220 */ /* 0x040fe20000410000 */
[----:B------:R-:W-:Y:S01]  /*139f0*/  FMUL.FTZ R126, R5, R126 ;  /* 0x0000007e057e7220 */ /* 0x000fe20000410000 */
[----:B------:R-:W-:Y:S01]  /*13a00*/  F2FP.F16.F32.PACK_AB R104, R105, R104 ;  /* 0x000000686968723e */ /* 0x000fe200000000ff */
[----:B------:R-:W-:Y:S01]  /*13a10*/  STS [R15+0x4000], R84 ;  /* 0x004000540f007388 */ /* 0x000fe20000000800 */
[----:B------:R-:W-:Y:S01]  /*13a20*/  F2FP.F16.F32.PACK_AB R106, R107, R106 ;  /* 0x0000006a6b6a723e */ /* 0x000fe200000000ff */
        /* <DEDUP_REMOVED lines=12> */
[----:B------:R-:W-:Y:S01]  /*13af0*/  ULDC.U8 UR4, c[0x0][0x3d8] ;  /* 0x0000f60000047ab9 */ /* 0x000fe20000000000 */
[----:B------:R-:W-:Y:S01]  /*13b00*/  F2FP.F16.F32.PACK_AB R120, R121, R120 ;  /* 0x000000787978723e */ /* 0x000fe200000000ff */
[----:B------:R-:W-:Y:S01]  /*13b10*/  STS [R17+0x4000], R92 ;  /* 0x0040005c11007388 */ /* 0x000fe20000000800 */
[----:B------:R-:W-:Y:S01]  /*13b20*/  F2FP.F16.F32.PACK_AB R122, R123, R122 ;  /* 0x0000007a7b7a723e */ /* 0x000fe200000000ff */
[----:B---3--:R-:W-:Y:S01]  /*13b30*/  @P4 FMUL.FTZ R2, R2, 0.69314718246459960938 ;  /* 0x3f31721802024820 */ /* 0x008fe20000410000 */
[----:B------:R-:W-:Y:S01]  /*13b40*/  F2FP.F16.F32.PACK_AB R124, R125, R124 ;  /* 0x0000007c7d7c723e */ /* 0x000fe200000000ff */
[----:B------:R-:W-:Y:S01]  /*13b50*/  STS [R17+0x4400], R94 ;  /* 0x0044005e11007388 */ /* 0x000fe20000000800 */
[----:B------:R-:W-:-:S02]  /*13b60*/  F2FP.F16.F32.PACK_AB R126, R127, R126 ;  /* 0x0000007e7f7e723e */ /* 0x000fc400000000ff */
[----:B------:R-:W-:Y:S01]  /*13b70*/  F2FP.F16.F32.PACK_AB R4, R4, R128 ;  /* 0x000000800404723e */ /* 0x000fe200000000ff */
[----:B------:R-:W-:Y:S01]  /*13b80*/  STS [R13+0x4000], R96 ;  /* 0x004000600d007388 */ /* 0x000fe20000000800 */
[----:B------:R-:W-:Y:S02]  /*13b90*/  PLOP3.LUT P0, PT, PT, PT, UP0, 0x80, 0x0 ;  /* 0x000000000000781c */ /* 0x000fe40003f0f008 */
[----:B------:R-:W-:Y:S01]  /*13ba0*/  F2FP.F16.F32.PACK_AB R5, R131, R5 ;  /* 0x000000058305723e */ /* 0x000fe200000000ff */
[----:B------:R-:W-:Y:S01]  /*13bb0*/  STS [R13+0x4400], R98 ;  /* 0x004400620d007388 */ /* 0x000fe20000000800 */
[----:B------:R-:W-:-:S03]  /*13bc0*/  ISETP.NE.AND P1, PT, RZ, UR4, PT ;  /* 0x00000004ff007c0c */ /* 0x000fc6000bf25270 */
[----:B------:R-:W-:Y:S04]  /*13bd0*/  STS [R8+0x6000], R100 ;  /* 0x0060006408007388 */ /* 0x000fe80000000800 */
[----:B------:R1:W-:Y:S04]  /*13be0*/  STS [R8+0x6400], R102 ;  /* 0x0064006608007388 */ /* 0x0003e80000000800 */
[----:B------:R-:W-:Y:S04]  /*13bf0*/  STS [R12+0x6000], R104 ;  /* 0x006000680c007388 */ /* 0x000fe80000000800 */
[----:B------:R-:W-:Y:S04]  /*13c00*/  STS [R12+0x6400], R106 ;  /* 0x0064006a0c007388 */ /* 0x000fe80000000800 */
[----:B------:R-:W-:Y:S04]  /*13c10*/  STS [R14+0x6000], R108 ;  /* 0x0060006c0e007388 */ /* 0x000fe80000000800 */
[----:B------:R-:W-:Y:S04]  /*13c20*/  STS [R14+0x6400], R110 ;  /* 0x0064006e0e007388 */ /* 0x000fe80000000800 */
[----:B------:R-:W-:Y:S04]  /*13c30*/  STS [R9+0x6000], R112 ;  /* 0x0060007009007388 */ /* 0x000fe80000000800 */
[----:B------:R2:W-:Y:S01]  /*13c40*/  STS [R9+0x6400], R114 ;  /* 0x0064007209007388 */ /* 0x0005e20000000800 */
[----:B-1----:R-:W-:-:S03]  /*13c50*/  MOV R8, 0x7f800000 ;  /* 0x7f80000000087802 */ /* 0x002fc60000000f00 */
[----:B------:R-:W-:Y:S04]  /*13c60*/  STS [R15+0x6000], R116 ;  /* 0x006000740f007388 */ /* 0x000fe80000000800 */
[----:B------:R-:W-:Y:S04]  /*13c70*/  STS [R15+0x6400], R118 ;  /* 0x006400760f007388 */ /* 0x000fe80000000800 */
[----:B------:R-:W-:Y:S04]  /*13c80*/  STS [R16+0x6000], R120 ;  /* 0x0060007810007388 */ /* 0x000fe80000000800 */
[----:B------:R-:W-:Y:S04]  /*13c90*/  STS [R16+0x6400], R122 ;  /* 0x0064007a10007388 */ /* 0x000fe80000000800 */
[----:B------:R-:W-:Y:S04]  /*13ca0*/  STS [R17+0x6000], R124 ;  /* 0x0060007c11007388 */ /* 0x000fe80000000800 */
[----:B------:R-:W-:Y:S01]  /*13cb0*/  STS [R17+0x6400], R126 ;  /* 0x0064007e11007388 */ /* 0x000fe20000000800 */
[----:B--2---:R1:W2:Y:S03]  /*13cc0*/  @P3 MUFU.LG2 R9, R0 ;  /* 0x0000000000093308 */ /* 0x0042a60000000c00 */
[----:B------:R3:W-:Y:S04]  /*13cd0*/  STS [R13+0x6000], R4 ;  /* 0x006000040d007388 */ /* 0x0007e80000000800 */
[----:B------:R4:W-:Y:S01]  /*13ce0*/  STS [R13+0x6400], R5 ;  /* 0x006400050d007388 */ /* 0x0009e20000000800 */
[----:B-1----:R-:W1:Y:S01]  /*13cf0*/  @P3 LDC R0, c[0x0][0x2e8] ;  /* 0x0000ba00ff003b82 */ /* 0x002e620000000800 */
[----:B--2---:R-:W-:-:S07]  /*13d00*/  @P3 FMUL.FTZ R9, R9, 0.69314718246459960938 ;  /* 0x3f31721809093820 */ /* 0x004fce0000410000 */
[----:B---3--:R-:W2:Y:S01]  /*13d10*/  @P4 LDC R4, c[0x0][0x2e8] ;  /* 0x0000ba00ff044b82 */ /* 0x008ea20000000800 */
[----:B----4-:R-:W-:Y:S01]  /*13d20*/  MOV R5, 0x7f800000 ;  /* 0x7f80000000057802 */ /* 0x010fe20000000f00 */
[----:B------:R-:W-:Y:S06]  /*13d30*/  @P0 BRA `(.L_x_2371) ;  /* 0x00000000001c0947 */ /* 0x000fec0003800000 */
[----:B------:R-:W3:Y:S01]  /*13d40*/  S2UR UR8, SR_CTAID.Y ;  /* 0x00000000000879c3 */ /* 0x000ee20000002600 */
[----:B------:R-:W-:Y:S01]  /*13d50*/  ULDC.64 UR6, c[0x0][0x290] ;  /* 0x0000a40000067ab9 */ /* 0x000fe20000000a00 */
[----:B---3--:R-:W-:Y:S02]  /*13d60*/  USHF.R.S32.HI UR4, URZ, 0x1f, UR8 ;  /* 0x0000001f3f047899 */ /* 0x008fe40008011408 */
[----:B------:R-:W-:Y:S02]  /*13d70*/  UIMAD.WIDE.U32 UR10, UR8, UR6, URZ ;  /* 0x00000006080a72a5 */ /* 0x000fe4000f8e003f */
[----:B------:R-:W-:-:S04]  /*13d80*/  UIMAD UR4, UR4, UR6, URZ ;  /* 0x00000006040472a4 */ /* 0x000fc8000f8e023f */
[----:B------:R-:W-:-:S04]  /*13d90*/  UIMAD UR4, UR8, UR7, UR4 ;  /* 0x00000007080472a4 */ /* 0x000fc8000f8e0204 */
[----:B------:R-:W-:-:S12]  /*13da0*/  UIADD3 UR8, UR11, UR4, URZ ;  /* 0x000000040b087290 */ /* 0x000fd8000fffe03f */
.L_x_2371:
[----:B--2---:R-:W-:Y:S01]  /*13db0*/  @P4 FFMA.FTZ R5, R164, R4, R2 ;  /* 0x00000004a4054223 */ /* 0x004fe20000010002 */
[----:B-1----:R-:W-:Y:S01]  /*13dc0*/  @P3 FFMA.FTZ R8, R3, R0, R9 ;  /* 0x0000000003083223 */ /* 0x002fe20000010009 */
[----:B------:R-:W-:Y:S06]  /*13dd0*/  @!P1 BRA `(.L_x_2372) ;  /* 0x00000000001c9947 */ /* 0x000fec0003800000 */
[----:B------:R-:W1:Y:S01]  /*13de0*/  S2UR UR7, SR_CTAID.Y ;  /* 0x00000000000779c3 */ /* 0x000e620000002600 */
[----:B------:R-:W-:-:S07]  /*13df0*/  ULDC UR6, c[0x0][0x2c4] ;  /* 0x0000b10000067ab9 */ /* 0x000fce0000000800 */
[----:B------:R-:W2:Y:S01]  /*13e00*/  S2UR UR4, SR_CTAID.Z ;  /* 0x00000000000479c3 */ /* 0x000ea20000002700 */
[----:B-1----:R-:W-:-:S03]  /*13e10*/  @!UP0 UIMAD UR13, UR7, UR6, URZ ;  /* 0x00000006070d82a4 */ /* 0x002fc6000f8e023f */
[----:B------:R-:W-:Y:S02]  /*13e20*/  ULDC UR6, c[0x0][0x2e4] ;  /* 0x0000b90000067ab9 */ /* 0x000fe40000000800 */
[----:B--2---:R-:W-:Y:S01]  /*13e30*/  UIMAD UR13, UR4, UR6, UR13 ;  /* 0x00000006040d72a4 */ /* 0x004fe2000f8e020d */
[----:B------:R-:W-:Y:S05]  /*13e40*/  BRA `(.L_x_2373) ;  /* 0x0000000000187947 */ /* 0x000fea0003800000 */
.L_x_2372:
[----:B------:R-:W-:Y:S01]  /*13e50*/  S2UR UR4, SR_CTAID.Z ;  /* 0x00000000000479c3 */ /* 0x000fe20000002700 */
[----:B------:R-:W-:Y:S01]  /*13e60*/  ULDC UR6, c[0x0][0x270] ;  /* 0x00009c0000067ab9 */ /* 0x000fe20000000800 */
[----:B------:R-:W-:-:S06]  /*13e70*/  ULDC UR13, c[0x0][0x2c4] ;  /* 0x0000b100000d7ab9 */ /* 0x000fcc0000000800 */
[----:B------:R-:W1:Y:S02]  /*13e80*/  S2UR UR7, SR_CTAID.Y ;  /* 0x00000000000779c3 */ /* 0x000e640000002600 */
[----:B-1----:R-:W-:-:S04]  /*13e90*/  UIMAD UR6, UR7, UR6, UR4 ;  /* 0x00000006070672a4 */ /* 0x002fc8000f8e0204 */
[----:B------:R-:W-:Y:S02]  /*13ea0*/  UIMAD UR13, UR6, UR13, URZ ;  /* 0x0000000d060d72a4 */ /* 0x000fe4000f8e023f */
.L_x_2373:
[----:B------:R-:W1:Y:S01]  /*13eb0*/  S2R R4, SR_TID.X ;  /* 0x0000000000047919 */ /* 0x000e620000002100 */
[----:B------:R-:W-:Y:S01]  /*13ec0*/  LOP3.LUT R10, R10, 0xffffffe0, RZ, 0xc0, !PT ;  /* 0xffffffe00a0a7812 */ /* 0x000fe200078ec0ff */
[----:B------:R-:W-:Y:S01]  /*13ed0*/  BSSY B0, `(.L_x_2374) ;  /* 0x000001e000007945 */ /* 0x000fe20003800000 */
[----:B------:R-:W-:Y:S01]  /*13ee0*/  SHF.R.S32.HI R3, RZ, 0x1f, R11 ;  /* 0x0000001fff037819 */ /* 0x000fe2000001140b */
[----:B------:R-:W-:Y:S02]  /*13ef0*/  BAR.SYNC.DEFER_BLOCKING 0x0 ;  /* 0x0000000000007b1d */ /* 0x000fe40000010000 */
[----:B------:R-:W-:Y:S01]  /*13f00*/  IMAD.IADD R10, R6, 0x1, -R10 ;  /* 0x00000001060a7824 */ /* 0x000fe200078e0a0a */
[----:B------:R-:W-:-:S04]  /*13f10*/  LEA.HI R9, R3, R11, RZ, 0x2 ;  /* 0x0000000b03097211 */ /* 0x000fc800078f10ff */
[----:B------:R-:W-:Y:S02]  /*13f20*/  LOP3.LUT P0, RZ, R10, 0x3, RZ, 0xc0, !PT ;  /* 0x000000030aff7812 */ /* 0x000fe4000780c0ff */
[----:B------:R-:W-:-:S05]  /*13f30*/  LOP3.LUT R9, R9, 0xffffffc, RZ, 0xc0, !PT ;  /* 0x0ffffffc09097812 */ /* 0x000fca00078ec0ff */
[----:B------:R-:W-:Y:S01]  /*13f40*/  IMAD.IADD R9, R11, 0x1, -R9 ;  /* 0x000000010b097824 */ /* 0x000fe200078e0a09 */
[----:B-1----:R-:W-:-:S04]  /*13f50*/  SHF.R.S32.HI R0, RZ, 0x1f, R4 ;  /* 0x0000001fff007819 */ /* 0x002fc80000011404 */
[----:B------:R-:W-:-:S04]  /*13f60*/  LEA.HI R2, R0, R4, RZ, 0x5 ;  /* 0x0000000400027211 */ /* 0x000fc800078f28ff */
[----:B------:R-:W-:-:S05]  /*13f70*/  LOP3.LUT R2, R2, 0xffffffe0, RZ, 0xc0, !PT ;  /* 0xffffffe002027812 */ /* 0x000fca00078ec0ff */
[----:B------:R-:W-:-:S05]  /*13f80*/  IMAD.IADD R2, R4, 0x1, -R2 ;  /* 0x0000000104027824 */ /* 0x000fca00078e0a02 */
[----:B------:R-:W-:-:S04]  /*13f90*/  SHF.R.S32.HI R3, RZ, 0x1f, R2 ;  /* 0x0000001fff037819 */ /* 0x000fc80000011402 */
[----:B------:R-:W-:-:S04]  /*13fa0*/  LEA.HI R3, R3, R2, RZ, 0x2 ;  /* 0x0000000203037211 */ /* 0x000fc800078f10ff */
[----:B------:R-:W-:-:S05]  /*13fb0*/  SHF.R.S32.HI R3, RZ, 0x2, R3 ;  /* 0x00000002ff037819 */ /* 0x000fca0000011403 */
[----:B------:R-:W-:Y:S01]  /*13fc0*/  IMAD R9, R9, 0x10, R3 ;  /* 0x0000001009097824 */ /* 0x000fe200078e0203 */
[----:B------:R-:W-:Y:S06]  /*13fd0*/  @P0 BRA `(.L_x_2375) ;  /* 0x0000000000340947 */ /* 0x000fec0003800000 */
[----:B------:R-:W1:Y:S01]  /*13fe0*/  S2UR UR6, SR_CTAID.X ;  /* 0x00000000000679c3 */ /* 0x000e620000002500 */
[C---:B------:R-:W-:Y:S01]  /*13ff0*/  VIADD R3, R9.reuse, 0x8 ;  /* 0x0000000809037836 */ /* 0x040fe20000000000 */
[----:B------:R-:W-:-:S04]  /*14000*/  ISETP.GE.AND P2, PT, R9, UR5, PT ;  /* 0x0000000509007c0c */ /* 0x000fc8000bf46270 */
[----:B------:R-:W-:Y:S01]  /*14010*/  ISETP.GE.AND P1, PT, R3, UR5, PT ;  /* 0x0000000503007c0c */ /* 0x000fe2000bf26270 */
[----:B-1----:R-:W-:-:S04]  /*14020*/  ULEA UR6, UR6, UR13, 0x6 ;  /* 0x0000000d06067291 */ /* 0x002fc8000f8e303f */
        /* <DEDUP_REMOVED lines=8> */
.L_x_2375:
[----:B------:R-:W-:Y:S05]  /*140b0*/  BSYNC B0 ;  /* 0x0000000000007941 */ /* 0x000fea0003800000 */
.L_x_2374:
[----:B------:R-:W2:Y:S01]  /*140c0*/  S2UR UR7, SR_CTAID.X ;  /* 0x00000000000779c3 */ /* 0x000ea20000002500 */
[----:B------:R-:W-:Y:S01]  /*140d0*/  LEA.HI R24, R7, R6, RZ, 0x3 ;  /* 0x0000000607187211 */ /* 0x000fe200078f18ff */
[----:B-1----:R1:W3:Y:S01]  /*140e0*/  LDS.128 R8, [R234+0x1800] ;  /* 0x00180000ea087984 */ /* 0x0022e20000000c00 */
[----:B------:R-:W-:Y:S01]  /*140f0*/  SHF.R.S32.HI R237, RZ, 0x1f, R236 ;  /* 0x0000001fffed7819 */ /* 0x000fe200000114ec */
[----:B------:R-:W-:Y:S01]  /*14100*/  BSSY B0, `(.L_x_2376) ;  /* 0x0000031000007945 */ /* 0x000fe20003800000 */
[----:B------:R-:W-:Y:S01]  /*14110*/  SHF.R.S32.HI R24, RZ, 0x3, R24 ;  /* 0x00000003ff187819 */ /* 0x000fe20000011418 */
[----:B------:R1:W4:Y:S01]  /*14120*/  LDS.128 R20, [R234] ;  /* 0x00000000ea147984 */ /* 0x0003220000000c00 */
[----:B------:R-:W-:Y:S01]  /*14130*/  LEA.HI R0, R0, R4, RZ, 0x3 ;  /* 0x0000000400007211 */ /* 0x000fe200078f18ff */
[----:B------:R-:W1:Y:S02]  /*14140*/  LDC.64 R2, c[0x0][0x298] ;  /* 0x0000a600ff027b82 */ /* 0x000e640000000a00 */
[C---:B------:R-:W-:Y:S01]  /*14150*/  VIADD R4, R24.reuse, 0x10 ;  /* 0x0000001018047836 */ /* 0x040fe20000000000 */
[----:B------:R1:W1:Y:S01]  /*14160*/  LDS.128 R16, [R234+0x2000] ;  /* 0x00200000ea107984 */ /* 0x0002620000000c00 */
[----:B------:R-:W-:Y:S01]  /*14170*/  VIADD R5, R24, 0x20 ;  /* 0x0000002018057836 */ /* 0x000fe20000000000 */
[----:B------:R-:W-:-:S02]  /*14180*/  SHF.R.S32.HI R0, RZ, 0x3, R0 ;  /* 0x00000003ff007819 */ /* 0x000fc40000011400 */
[----:B------:R-:W-:Y:S01]  /*14190*/  ISETP.GE.AND P2, PT, R4, UR5, PT ;  /* 0x0000000504007c0c */ /* 0x000fe2000bf46270 */
[----:B------:R-:W3:Y:S01]  /*141a0*/  LDC.64 R26, c[0x0][0x2a0] ;  /* 0x0000a800ff1a7b82 */ /* 0x000ee20000000a00 */
[----:B------:R-:W-:Y:S01]  /*141b0*/  VIADD R4, R24, 0x30 ;  /* 0x0000003018047836 */ /* 0x000fe20000000000 */
[----:B------:R-:W-:Y:S02]  /*141c0*/  ISETP.GE.AND P1, PT, R5, UR5, PT ;  /* 0x0000000505007c0c */ /* 0x000fe4000bf26270 */
[----:B------:R-:W-:Y:S01]  /*141d0*/  SHF.R.S32.HI R0, RZ, 0x1f, R0 ;  /* 0x0000001fff007819 */ /* 0x000fe20000011400 */
[----:B--2---:R-:W-:-:S04]  /*141e0*/  USHF.L.U32 UR7, UR7, 0x6, URZ ;  /* 0x0000000607077899 */ /* 0x004fc8000800063f */
[----:B------:R-:W-:Y:S02]  /*141f0*/  USHF.R.S32.HI UR6, URZ, 0x1f, UR7 ;  /* 0x0000001f3f067899 */ /* 0x000fe40008011407 */
[----:B-1----:R-:W-:-:S04]  /*14200*/  IMAD.WIDE.U32 R12, R2, UR7, R236 ;  /* 0x00000007020c7c25 */ /* 0x002fc8000f8e00ec */
[----:B------:R-:W-:Y:S01]  /*14210*/  IMAD R6, R2, UR6, RZ ;  /* 0x0000000602067c24 */ /* 0x000fe2000f8e02ff */
[----:B------:R-:W-:Y:S01]  /*14220*/  USHF.R.S32.HI UR6, URZ, 0x1f, UR4 ;  /* 0x0000001f3f067899 */ /* 0x000fe20008011404 */
[----:B------:R-:W-:Y:S02]  /*14230*/  IADD3 R12, P0, R12, UR10, RZ ;  /* 0x0000000a0c0c7c10 */ /* 0x000fe4000ff1e0ff */
[----:B------:R-:W-:Y:S01]  /*14240*/  IMAD R6, R3, UR7, R6 ;  /* 0x0000000703067c24 */ /* 0x000fe2000f8e0206 */
[----:B------:R-:W-:Y:S02]  /*14250*/  UIADD3 UR7, -UR7, UR15, URZ ;  /* 0x0000000f07077290 */ /* 0x000fe4000fffe13f */
[----:B---3--:R-:W-:Y:S02]  /*14260*/  IMAD R28, R26, UR6, RZ ;  /* 0x000000061a1c7c24 */ /* 0x008fe4000f8e02ff */
[----:B------:R-:W-:Y:S02]  /*14270*/  IADD3.X R13, R13, UR8, R6, P0, !PT ;  /* 0x000000080d0d7c10 */ /* 0x000fe400087fe406 */
[----:B------:R-:W-:Y:S01]  /*14280*/  IMAD R28, R27, UR4, R28 ;  /* 0x000000041b1c7c24 */ /* 0x000fe2000f8e021c */
[----:B------:R-:W-:Y:S01]  /*14290*/  ISETP.GE.AND P0, PT, R4, UR5, PT ;  /* 0x0000000504007c0c */ /* 0x000fe2000bf06270 */
[----:B------:R-:W-:Y:S01]  /*142a0*/  IMAD.WIDE.U32 R26, R26, UR4, R12 ;  /* 0x000000041a1a7c25 */ /* 0x000fe2000f8e000c */
[----:B------:R1:W2:Y:S01]  /*142b0*/  LDS.128 R4, [R234+0x6000] ;  /* 0x00600000ea047984 */ /* 0x0002a20000000c00 */
[----:B------:R-:W-:-:S02]  /*142c0*/  ISETP.GE.AND P3, PT, R24, UR7, PT ;  /* 0x0000000718007c0c */ /* 0x000fc4000bf66270 */
[----:B------:R-:W-:Y:S01]  /*142d0*/  IMAD.IADD R29, R28, 0x1, R27 ;  /* 0x000000011c1d7824 */ /* 0x000fe200078e021b */
[----:B------:R1:W3:Y:S10]  /*142e0*/  LDS.128 R12, [R234+0x4000] ;  /* 0x00400000ea0c7984 */ /* 0x0002f40000000c00 */
[----:B----4-:R-:W-:Y:S05]  /*142f0*/  @P3 BRA `(.L_x_2377) ;  /* 0x0000000000443947 */ /* 0x010fea0003800000 */
        /* <DEDUP_REMOVED lines=14> */
[----:B------:R4:W-:Y:S04]  /*143e0*/  @!P5 STG.E.128 desc[UR26][R32.64+0x80], R16 ;  /* 0x000080102000d986 */ /* 0x0009e8000c101d1a */
[----:B---3--:R4:W-:Y:S04]  /*143f0*/  @!P4 STG.E.128 desc[UR26][R32.64+0x100], R12 ;  /* 0x0001000c2000c986 */ /* 0x0089e8000c101d1a */
[----:B--2---:R4:W-:Y:S02]  /*14400*/  @!P3 STG.E.128 desc[UR26][R32.64+0x180], R4 ;  /* 0x000180042000b986 */ /* 0x0049e4000c101d1a */
.L_x_2377:
[----:B------:R-:W-:Y:S05]  /*14410*/  BSYNC B0 ;  /* 0x0000000000007941 */ /* 0x000fea0003800000 */
.L_x_2376:
[----:B----4-:R4:W1:Y:S01]  /*14420*/  LDS.128 R20, [R234+0x800] ;  /* 0x00080000ea147984 */ /* 0x0108620000000c00 */
[----:B------:R-:W-:Y:S03]  /*14430*/  BSSY B0, `(.L_x_2378) ;  /* 0x0000019000007945 */ /* 0x000fe60003800000 */
[----:B------:R4:W1:Y:S04]  /*14440*/  LDS.128 R16, [R234+0x2800] ;  /* 0x00280000ea107984 */ /* 0x0008680000000c00 */
[----:B---3--:R4:W3:Y:S04]  /*14450*/  LDS.128 R12, [R234+0x4800] ;  /* 0x00480000ea0c7984 */ /* 0x0088e80000000c00 */
[----:B--2---:R4:W2:Y:S01]  /*14460*/  LDS.128 R4, [R234+0x6800] ;  /* 0x00680000ea047984 */ /* 0x0048a20000000c00 */
        /* <DEDUP_REMOVED lines=8> */
[-C--:B------:R-:W-:Y:S01]  /*144f0*/  IMAD.WIDE.U32 R32, R30, R2.reuse, R32 ;  /* 0x000000021e207225 */ /* 0x080fe200078e0020 */
[----:B------:R-:W-:Y:S01]  /*14500*/  ISETP.GE.AND P3, PT, R232, UR4, PT ;  /* 0x00000004e8007c0c */ /* 0x000fe2000bf66270 */
[----:B------:R-:W-:Y:S01]  /*14510*/  ULDC.64 UR6, c[0x0][0x280] ;  /* 0x0000a00000067ab9 */ /* 0x000fe20000000a00 */
[----:B------:R-:W-:Y:S01]  /*14520*/  ISETP.GE.AND P2, PT, R231, UR4, PT ;  /* 0x00000004e7007c0c */ /* 0x000fe2000bf46270 */
[----:B------:R-:W-:-:S04]  /*14530*/  IMAD R25, R25, R2, RZ ;  /* 0x0000000219197224 */ /* 0x000fc800078e02ff */
[----:B------:R-:W-:Y:S01]  /*14540*/  IMAD R25, R30, R3, R25 ;  /* 0x000000031e197224 */ /* 0x000fe200078e0219 */
[----:B------:R-:W-:-:S03]  /*14550*/  LEA R30, P6, R32, UR6, 0x1 ;  /* 0x00000006201e7c11 */ /* 0x000fc6000f8c08ff */
[----:B------:R-:W-:-:S05]  /*14560*/  IMAD.IADD R25, R25, 0x1, R33 ;  /* 0x0000000119197824 */ /* 0x000fca00078e0221 */
[----:B------:R-:W-:-:S05]  /*14570*/  LEA.HI.X R31, R32, UR7, R25, 0x1, P6 ;  /* 0x00000007201f7c11 */ /* 0x000fca000b0f0c19 */
[----:B-1----:R1:W-:Y:S04]  /*14580*/  @!P5 STG.E.128 desc[UR26][R30.64], R20 ;  /* 0x000000141e00d986 */ /* 0x0023e8000c101d1a */
[----:B------:R1:W-:Y:S04]  /*14590*/  @!P4 STG.E.128 desc[UR26][R30.64+0x80], R16 ;  /* 0x000080101e00c986 */ /* 0x0003e8000c101d1a */
[----:B---3--:R1:W-:Y:S04]  /*145a0*/  @!P3 STG.E.128 desc[UR26][R30.64+0x100], R12 ;  /* 0x0001000c1e00b986 */ /* 0x0083e8000c101d1a */
[----:B--2---:R1:W-:Y:S02]  /*145b0*/  @!P2 STG.E.128 desc[UR26][R30.64+0x180], R4 ;  /* 0x000180041e00a986 */ /* 0x0043e4000c101d1a */
.L_x_2379:
[----:B------:R-:W-:Y:S05]  /*145c0*/  BSYNC B0 ;  /* 0x0000000000007941 */ /* 0x000fea0003800000 */
.L_x_2378:
[----:B-1----:R1:W1:Y:S01]  /*145d0*/  LDS.128 R20, [R234+0x1000] ;  /* 0x00100000ea147984 */ /* 0x0022620000000c00 */
[----:B------:R-:W-:Y:S03]  /*145e0*/  BSSY B0, `(.L_x_2380) ;  /* 0x0000019000007945 */ /* 0x000fe60003800000 */
[----:B------:R1:W1:Y:S04]  /*145f0*/  LDS.128 R16, [R234+0x3000] ;  /* 0x00300000ea107984 */ /* 0x0002680000000c00 */
[----:B---3--:R3:W1:Y:S04]  /*14600*/  LDS.128 R12, [R234+0x5000] ;  /* 0x00500000ea0c7984 */ /* 0x0086680000000c00 */
        /* <DEDUP_REMOVED lines=20> */
[----:B------:R1:W-:Y:S04]  /*14750*/  @!P2 STG.E.128 desc[UR26][R30.64+0x100], R12 ;  /* 0x0001000c1e00a986 */ /* 0x0003e8000c101d1a */
[----:B--2---:R1:W-:Y:S02]  /*14760*/  @!P1 STG.E.128 desc[UR26][R30.64+0x180], R4 ;  /* 0x000180041e009986 */ /* 0x0043e4000c101d1a */
.L_x_2381:
[----:B------:R-:W-:Y:S05]  /*14770*/  BSYNC B0 ;  /* 0x0000000000007941 */ /* 0x000fea0003800000 */
.L_x_2380:
[----:B-1----:R1:W1:Y:S04]  /*14780*/  LDS.128 R12, [R234+0x3800] ;  /* 0x00380000ea0c7984 */ /* 0x0022680000000c00 */
[----:B--2---:R2:W1:Y:S04]  /*14790*/  LDS.128 R4, [R234+0x5800] ;  /* 0x00580000ea047984 */ /* 0x0044680000000c00 */
        /* <DEDUP_REMOVED lines=18> */
[----:B-1----:R2:W-:Y:S04]  /*148c0*/  @!P2 STG.E.128 desc[UR26][R2.64+0x80], R12 ;  /* 0x0000800c0200a986 */ /* 0x0025e8000c101d1a */
[----:B------:R2:W-:Y:S02]  /*148d0*/  @!P1 STG.E.128 desc[UR26][R2.64+0x100], R4 ;  /* 0x0001000402009986 */ /* 0x0005e4000c101d1a */
[----:B------:R-:W-:Y:S05]  /*148e0*/  @P0 EXIT ;  /* 0x000000000000094d */ /* 0x000fea0003800000 */
[----:B------:R-:W-:Y:S01]  /*148f0*/  STG.E.128 desc[UR26][R2.64+0x180], R16 ;  /* 0x0001801002007986 */ /* 0x000fe2000c101d1a */
[----:B------:R-:W-:Y:S05]  /*14900*/  EXIT ;  /* 0x000000000000794d */ /* 0x000fea0003800000 */
.L_x_2382:
        /* <DEDUP_REMOVED lines=15> */
.L_x_8892:


//--------------------- .text._ZN5flash24flash_fwd_splitkv_kernelI23Flash_fwd_kernel_traitsILi256ELi64ELi64ELi4ELb0ELb0EN7cutlass6half_tE19Flash_kernel_traitsILi256ELi64ELi64ELi4ES3_EELb0ELb1ELb0ELb0ELb0ELb1ELb0ELb0EEEvNS_16Flash_fwd_paramsE --------------------------
	.section	.text._ZN5flash24flash_fwd_splitkv_kernelI23Flash_fwd_kernel_traitsILi256ELi64ELi64ELi4ELb0ELb0EN7cutlass6half_tE19Flash_kernel_traitsILi256ELi64ELi64ELi4ES3_EELb0ELb1ELb0ELb0ELb0ELb1ELb0ELb0EEEvNS_16Flash_fwd_paramsE,"ax",@progbits
	.align	128
        .global         _ZN5flash24flash_fwd_splitkv_kernelI23Flash_fwd_kernel_traitsILi256ELi64ELi64ELi4ELb0ELb0EN7cutlass6half_tE19Flash_kernel_traitsILi256ELi64ELi64ELi4ES3_EELb0ELb1ELb0ELb0ELb0ELb1ELb0ELb0EEEvNS_16Flash_fwd_paramsE
        .type           _ZN5flash24flash_fwd_splitkv_kernelI23Flash_fwd_kernel_traitsILi256ELi64ELi64ELi4ELb0ELb0EN7cutlass6half_tE19Flash_kernel_traitsILi256ELi64ELi64ELi4ES3_EELb0ELb1ELb0ELb0ELb0ELb1ELb0ELb0EEEvNS_16Flash_fwd_paramsE,@function
        .size           _ZN5flash24flash_fwd_splitkv_kernelI23Flash_fwd_kernel_traitsILi256ELi64ELi64ELi4ELb0ELb0EN7cutlass6half_tE19Flash_kernel_traitsILi256ELi64ELi64ELi4ES3_EELb0ELb1ELb0ELb0ELb0ELb1ELb0ELb0EEEvNS_16Flash_fwd_paramsE,(.L_x_8893 - _ZN5flash24flash_fwd_splitkv_kernelI23Flash_fwd_kernel_traitsILi256ELi64ELi64ELi4ELb0ELb0EN7cutlass6half_tE19Flash_kernel_traitsILi256ELi64ELi64ELi4ES3_EELb0ELb1ELb0ELb0ELb0ELb1ELb0ELb0EEEvNS_16Flash_fwd_paramsE)
        .other          _ZN5flash24flash_fwd_splitkv_kernelI23Flash_fwd_kernel_traitsILi256ELi64ELi64ELi4ELb0ELb0EN7cutlass6half_tE19Flash_kernel_traitsILi256ELi64ELi64ELi4ES3_EELb0ELb1ELb0ELb0ELb0ELb1ELb0ELb0EEEvNS_16Flash_fwd_paramsE,@"STO_CUDA_ENTRY STV_DEFAULT"
_ZN5flash24flash_fwd_splitkv_kernelI23Flash_fwd_kernel_traitsILi256ELi64ELi64ELi4ELb0ELb0EN7cutlass6half_tE19Flash_kernel_traitsILi256ELi64ELi64ELi4ES3_EELb0ELb1ELb0ELb0ELb0ELb1ELb0ELb0EEEvNS_16Flash_fwd_paramsE:
.text._ZN5flash24flash_fwd_splitkv_kernelI23Flash_fwd_kernel_traitsILi256ELi64ELi64ELi4ELb0ELb0EN7cutlass6half_tE19Flash_kernel_traitsILi256ELi64ELi64ELi4ES3_EELb0ELb1ELb0ELb0ELb0ELb1ELb0ELb0EEEvNS_16Flash_fwd_paramsE:
[----:B------:R-:W1:Y:S08]  /*0000*/  LDC R1, c[0x0][0x28] ;  /* 0x00000a00ff017b82 */ /* 0x000e700000000800 */
[----:B------:R-:W2:Y:S01]  /*0010*/  S2UR UR14, SR_CTAID.Y ;  /* 0x00000000000e79c3 */ /* 0x000ea20000002600 */
[----:B------:R-:W-:Y:S01]  /*0020*/  ULDC.64 UR4, c[0x0][0x300] ;  /* 0x0000c00000047ab9 */ /* 0x000fe20000000a00 */
[----:B------:R-:W-:Y:S01]  /*0030*/  ULDC.64 UR6, c[0x0][0x2f0] ;  /* 0x0000bc0000067ab9 */ /* 0x000fe20000000a00 */
[----:B------:R-:W-:Y:S01]  /*0040*/  UISETP.NE.U32.AND UP1, UPT, UR4, URZ, UPT ;  /* 0x0000003f0400728c */ /* 0x000fe2000bf25070 */
[----:B-1----:R-:W-:Y:S01]  /*0050*/  VIADD R1, R1, 0xffffff88 ;  /* 0xffffff8801017836 */ /* 0x002fe20000000000 */
[----:B------:R-:W-:-:S02]  /*0060*/  UISETP.NE.U32.AND UP2, UPT, UR6, URZ, UPT ;  /* 0x0000003f0600728c */ /* 0x000fc4000bf45070 */
[----:B------:R-:W-:Y:S01]  /*0070*/  UISETP.NE.AND.EX UP1, UPT, UR5, URZ, UPT, UP1 ;  /* 0x0000003f0500728c */ /* 0x000fe2000bf25310 */
[----:B------:R-:W-:Y:S01]  /*0080*/  ULDC.64 UR8, c[0x0][0x2f0] ;  /* 0x0000bc0000087ab9 */ /* 0x000fe20000000a00 */
[----:B------:R-:W-:Y:S01]  /*0090*/  UISETP.NE.AND.EX UP2, UPT, UR7, URZ, UPT, UP2 ;  /* 0x0000003f0700728c */ /* 0x000fe2000bf45320 */
[----:B------:R-:W-:-:S03]  /*00a0*/  ULDC.U8 UR6, c[0x0][0x3c2] ;  /* 0x0000f08000067ab9 */ /* 0x000fc60000000000 */
[----:B------:R-:W-:Y:S01]  /*00b0*/  PLOP3.LUT P0, PT, PT, PT, UP1, 0x80, 0x0 ;  /* 0x000000000000781c */ /* 0x000fe20003f0f018 */
[----:B------:R-:W-:Y:S01]  /*00c0*/  ULDC.64 UR4, c[0x0][0x2f8] ;  /* 0x0000be0000047ab9 */ /* 0x000fe20000000a00 */
[----:B------:R-:W-:Y:S01]  /*00d0*/  UISETP.NE.AND UP3, UPT, UR6, URZ, UPT ;  /* 0x0000003f0600728c */ /* 0x000fe2000bf65270 */
[----:B------:R-:W-:Y:S01]  /*00e0*/  PLOP3.LUT P2, PT, PT, PT, UP2, 0x80, 0x0 ;  /* 0x000000000000781c */ /* 0x000fe20003f4f028 */
[----:B------:R-:W-:Y:S01]  /*00f0*/  UISETP.EQ.U32.AND UP0, UPT, UR4, URZ, UPT ;  /* 0x0000003f0400728c */ /* 0x000fe2000bf02070 */
[----:B------:R-:W-:Y:S01]  /*0100*/  ULDC.64 UR26, c[0x0][0x208] ;  /* 0x00008200001a7ab9 */ /* 0x000fe20000000a00 */
[----:B------:R-:W-:Y:S02]  /*0110*/  ULDC.64 UR6, c[0x0][0x2f8] ;  /* 0x0000be0000067ab9 */ /* 0x000fe40000000a00 */
[----:B------:R-:W-:Y:S02]  /*0120*/  UISETP.EQ.OR.EX UP0, UPT, UR5, URZ, !UP3, UP0 ;  /* 0x0000003f0500728c */ /* 0x000fe4000df02700 */
[----:B--2---:R-:W-:-:S06]  /*0130*/  UIMAD.WIDE UR8, UR14, 0x4, UR8 ;  /* 0x000000040e0878a5 */ /* 0x004fcc000f8e0208 */
[----:B------:R-:W-:Y:S02]  /*0140*/  IMAD.U32 R2, RZ, RZ, UR8 ;  /* 0x00000008ff027e24 */ /* 0x000fe4000f8e00ff */
[----:B------:R-:W-:Y:S01]  /*0150*/  IMAD.U32 R3, RZ, RZ, UR9 ;  /* 0x00000009ff037e24 */ /* 0x000fe2000f8e00ff */
[----:B------:R-:W-:Y:S02]  /*0160*/  @UP1 ULDC.64 UR8, c[0x0][0x300] ;  /* 0x0000c00000081ab9 */ /* 0x000fe40000000a00 */
[----:B------:R-:W-:Y:S02]  /*0170*/  @UP1 UIMAD.WIDE UR8, UR14, 0x4, UR8 ;  /* 0x000000040e0818a5 */ /* 0x000fe4000f8e0208 */
[----:B------:R-:W2:Y:S04]  /*0180*/  @P2 LDG.E R7, desc[UR26][R2.64] ;  /* 0x0000001a02072981 */ /* 0x000ea8000c1e1900 */
[----:B------:R-:W-:Y:S01]  /*0190*/  IMAD.U32 R4, RZ, RZ, UR8 ;  /* 0x00000008ff047e24 */ /* 0x000fe2000f8e00ff */
[----:B------:R1:W3:Y:S01]  /*01a0*/  @P2 LDG.E R6, desc[UR26][R2.64+0x4] ;  /* 0x0000041a02062981 */ /* 0x0002e2000c1e1900 */
[----:B------:R-:W-:Y:S01]  /*01b0*/  IMAD.U32 R5, RZ, RZ, UR9 ;  /* 0x00000009ff057e24 */ /* 0x000fe2000f8e00ff */
[----:B------:R-:W-:Y:S01]  /*01c0*/  PLOP3.LUT P1, PT, PT, PT, UP0, 0x80, 0x0 ;  /* 0x000000000000781c */ /* 0x000fe20003f2f008 */
[----:B------:R-:W-:-:S03]  /*01d0*/  UIMAD.WIDE UR6, UR14, 0x4, UR6 ;  /* 0x000000040e0678a5 */ /* 0x000fc6000f8e0206 */
[----:B------:R-:W4:Y:S03]  /*01e0*/  @P0 LDG.E R4, desc[UR26][R4.64] ;  /* 0x0000001a04040981 */ /* 0x000f26000c1e1900 */
[----:B-1----:R-:W-:Y:S02]  /*01f0*/  IMAD.U32 R2, RZ, RZ, UR6 ;  /* 0x00000006ff027e24 */ /* 0x002fe4000f8e00ff */
[----:B------:R-:W-:-:S05]  /*0200*/  IMAD.U32 R3, RZ, RZ, UR7 ;  /* 0x00000007ff037e24 */ /* 0x000fca000f8e00ff */
[----:B------:R-:W5:Y:S01]  /*0210*/  @!P1 LDG.E R0, desc[UR26][R2.64] ;  /* 0x0000001a02009981 */ /* 0x000f62000c1e1900 */
[----:B------:R-:W-:Y:S01]  /*0220*/  UMOV UR13, 0xffffffff ;  /* 0xffffffff000d7882 */ /* 0x000fe20000000000 */
[----:B------:R-:W-:Y:S01]  /*0230*/  UMOV UR25, URZ ;  /* 0x0000003f00197c82 */ /* 0x000fe20008000000 */
        /* <DEDUP_REMOVED lines=8> */
[----:B------:R-:W-:-:S07]  /*02c0*/  @UP2 UIADD3 UR15, UR15, -UR13, URZ ;  /* 0x8000000d0f0f2290 */ /* 0x000fce000fffe03f */
[----:B------:R-:W-:Y:S01]  /*02d0*/  @!UP2 ULDC UR15, c[0x0][0x2c4] ;  /* 0x0000b100000faab9 */ /* 0x000fe20000000800 */
[----:B-----5:R-:W-:Y:S01]  /*02e0*/  @!P1 R2UR UR28, R0 ;  /* 0x00000000001c92ca */ /* 0x020fe200000e0000 */
[----:B-1----:R-:W-:-:S14]  /*02f0*/  @!P0 BRA `(.L_x_2383) ;  /* 0x00000000001c8947 */ /* 0x002fdc0003800000 */
[----:B------:R-:W-:-:S13]  /*0300*/  PLOP3.LUT P0, PT, PT, PT, UP3, 0x80, 0x0 ;  /* 0x000000000000781c */ /* 0x000fda0003f0f038 */
[----:B------:R-:W2:Y:S04]  /*0310*/  @P0 LDG.E R0, desc[UR26][R2.64+0x4] ;  /* 0x0000041a02000981 */ /* 0x000ea8000c1e1900 */
[----:B------:R-:W3:Y:S01]  /*0320*/  @!P0 LDG.E R2, desc[UR26][R2.64] ;  /* 0x0000001a02028981 */ /* 0x000ee2000c1e1900 */
[----:B--2---:R-:W-:-:S13]  /*0330*/  @P0 R2UR UR6, R0 ;  /* 0x00000000000602ca */ /* 0x004fda00000e0000 */
[----:B------:R-:W-:-:S07]  /*0340*/  @UP3 UIADD3 UR6, UR6, -UR28, URZ ;  /* 0x8000001c06063290 */ /* 0x000fce000fffe03f */
[----:B---3--:R-:W-:Y:S01]  /*0350*/  @!P0 R2UR UR6, R2 ;  /* 0x00000000020682ca */ /* 0x008fe200000e0000 */
[----:B------:R-:W-:-:S14]  /*0360*/  BRA `(.L_x_2384) ;  /* 0x0000000000047947 */ /* 0x000fdc0003800000 */
.L_x_2383:
[----:B------:R-:W-:-:S05]  /*0370*/  ULDC UR6, c[0x0][0x2c8] ;  /* 0x0000b20000067ab9 */ /* 0x000fca0000000800 */
.L_x_2384:
        /* <DEDUP_REMOVED lines=61> */
[----:B------:R-:W-:-:S03]  /*0750*/  UIMAD UR8, UR8, UR6, URZ ;  /* 0x00000006080872a4 */ /* 0x000fc6000f8e023f */
[----:B------:R-:W-:Y:S01]  /*0760*/  @!UP0 USHF.R.S32.HI UR9, URZ, 0x1f, UR14 ;  /* 0x0000001f3f098899 */ /* 0x000fe2000801140e */
[----:B------:R-:W-:Y:S01]  /*0770*/  IMAD.IADD R0, R114, 0x1, -R0 ;  /* 0x0000000172007824 */ /* 0x000fe200078e0a00 */
[----:B------:R-:W-:Y:S01]  /*0780*/  @!UP0 ULDC.64 UR4, c[0x0][0x290] ;  /* 0x0000a40000048ab9 */ /* 0x000fe20000000a00 */
[----:B------:R-:W-:Y:S02]  /*0790*/  @UP0 UIMAD.WIDE.U32 UR10, UR13, UR6, URZ ;  /* 0x000000060d0a02a5 */ /* 0x000fe4000f8e003f */
[C---:B------:R-:W-:Y:S01]  /*07a0*/  IMAD.SHL.U32 R6, R0.reuse, 0x8, RZ ;  /* 0x0000000800067824 */ /* 0x040fe200078e00ff */
[----:B------:R-:W-:Y:S01]  /*07b0*/  @!UP0 UIMAD UR9, UR9, UR4, URZ ;  /* 0x00000004090982a4 */ /* 0x000fe2000f8e023f */
[----:B------:R-:W-:Y:S01]  /*07c0*/  ISETP.NE.AND P6, PT, R0, RZ, PT ;  /* 0x000000ff0000720c */ /* 0x000fe20003fc5270 */
[----:B------:R-:W-:Y:S01]  /*07d0*/  @!UP0 UIMAD.WIDE.U32 UR18, UR14, UR4, URZ ;  /* 0x000000040e1282a5 */ /* 0x000fe2000f8e003f */
[----:B------:R-:W-:Y:S01]  /*07e0*/  SHF.R.S32.HI R0, RZ, 0x3, R5 ;  /* 0x00000003ff007819 */ /* 0x000fe20000011405 */
[----:B------:R-:W-:Y:S01]  /*07f0*/  UIMAD UR8, UR21, UR7, UR8 ;  /* 0x00000007150872a4 */ /* 0x000fe2000f8e0208 */
[--C-:B------:R-:W-:Y:S01]  /*0800*/  SHF.R.S32.HI R7, RZ, 0x1f, R6.reuse ;  /* 0x0000001fff077819 */ /* 0x100fe20000011406 */
[----:B------:R-:W-:Y:S01]  /*0810*/  @!UP0 UIMAD UR5, UR14, UR5, UR9 ;  /* 0x000000050e0582a4 */ /* 0x000fe2000f8e0209 */
[C---:B------:R-:W-:Y:S01]  /*0820*/  ISETP.GE.AND P1, PT, R0.reuse, UR15, PT ;  /* 0x0000000f00007c0c */ /* 0x040fe2000bf26270 */
[----:B------:R-:W-:Y:S01]  /*0830*/  @UP0 UIMAD UR13, UR13, UR7, UR11 ;  /* 0x000000070d0d02a4 */ /* 0x000fe2000f8e020b */
[----:B------:R-:W-:Y:S01]  /*0840*/  IADD3 R16, R0, 0x10, RZ ;  /* 0x0000001000107810 */ /* 0x000fe20007ffe0ff */
[----:B------:R-:W-:Y:S01]  /*0850*/  IMAD.WIDE.U32 R2, R2, UR21, R6 ;  /* 0x0000001502027c25 */ /* 0x000fe2000f8e0006 */
[----:B------:R-:W-:Y:S01]  /*0860*/  @!UP0 UMOV UR10, UR18 ;  /* 0x00000012000a8c82 */ /* 0x000fe20008000000 */
[----:B------:R-:W-:Y:S01]  /*0870*/  @!UP0 UIADD3 UR13, UR19, UR5, URZ ;  /* 0x00000005130d8290 */ /* 0x000fe2000fffe03f */
[----:B------:R-:W-:Y:S01]  /*0880*/  SHF.R.S32.HI R15, RZ, 0x1f, R0 ;  /* 0x0000001fff0f7819 */ /* 0x000fe20000011400 */
[----:B------:R-:W-:Y:S01]  /*0890*/  IMAD.U32 R4, RZ, RZ, UR8 ;  /* 0x00000008ff047e24 */ /* 0x000fe2000f8e00ff */
[----:B------:R-:W-:Y:S01]  /*08a0*/  USHF.R.S32.HI UR8, URZ, 0x1f, UR16 ;  /* 0x0000001f3f087899 */ /* 0x000fe20008011410 */
[----:B------:R-:W-:Y:S01]  /*08b0*/  IADD3 R2, P0, R2, UR10, RZ ;  /* 0x0000000a02027c10 */ /* 0x000fe2000ff1e0ff */
[----:B------:R-:W-:Y:S01]  /*08c0*/  ULDC.64 UR4, c[0x0][0x2a0] ;  /* 0x0000a80000047ab9 */ /* 0x000fe20000000a00 */
[----:B------:R-:W-:Y:S01]  /*08d0*/  VIADD R17, R0, 0x20 ;  /* 0x0000002000117836 */ /* 0x000fe20000000000 */
[----:B------:R-:W-:Y:S01]  /*08e0*/  UIMAD UR8, UR8, UR4, URZ ;  /* 0x00000004080872a4 */ /* 0x000fe2000f8e023f */
[----:B------:R-:W-:Y:S01]  /*08f0*/  IADD3.X R3, R3, UR13, R4, P0, !PT ;  /* 0x0000000d03037c10 */ /* 0x000fe200087fe404 */
[----:B------:R-:W-:Y:S01]  /*0900*/  IMAD.U32 R10, RZ, RZ, UR4 ;  /* 0x00000004ff0a7e24 */ /* 0x000fe2000f8e00ff */
[----:B------:R-:W-:Y:S01]  /*0910*/  ULDC UR4, c[0x0][0x270] ;  /* 0x00009c0000047ab9 */ /* 0x000fe20000000800 */
[----:B------:R-:W-:Y:S01]  /*0920*/  UIMAD UR5, UR16, UR5, UR8 ;  /* 0x00000005100572a4 */ /* 0x000fe2000f8e0208 */
[----:B------:R-:W-:Y:S01]  /*0930*/  ISETP.GE.AND P0, PT, R16, UR15, PT ;  /* 0x0000000f10007c0c */ /* 0x000fe2000bf06270 */
[----:B------:R-:W-:Y:S01]  /*0940*/  IMAD.WIDE.U32 R10, R10, UR16, R2 ;  /* 0x000000100a0a7c25 */ /* 0x000fe2000f8e0002 */
[----:B------:R-:W-:Y:S01]  /*0950*/  UIMAD UR14, UR14, UR4, UR16 ;  /* 0x000000040e0e72a4 */ /* 0x000fe2000f8e0210 */
[----:B------:R-:W-:-:S02]  /*0960*/  IADD3 R13, R6, 0xc0, RZ ;  /* 0x000000c0060d7810 */ /* 0x000fc40007ffe0ff */
        /* <DEDUP_REMOVED lines=10> */
[----:B------:R-:W-:Y:S01]  /*0a10*/  IMAD R2, R0, UR7, R2 ;  /* 0x0000000700027c24 */ /* 0x000fe2000f8e0202 */
        /* <DEDUP_REMOVED lines=12> */
.L_x_2387:
[----:B------:R-:W-:Y:S05]  /*0ae0*/  BSYNC B0 ;  /* 0x0000000000007941 */ /* 0x000fea0003800000 */
.L_x_2386:
[----:B------:R-:W-:Y:S01]  /*0af0*/  BSSY B0, `(.L_x_2388) ;  /* 0x0000018000007945 */ /* 0x000fe20003800000 */
[----:B------:R-:W-:Y:S02]  /*0b00*/  ISETP.GE.AND P1, PT, R17, UR15, PT ;  /* 0x0000000f11007c0c */ /* 0x000fe4000bf26270 */
[----:B------:R-:W-:Y:S01]  /*0b10*/  IADD3 R18, R0, 0x30, RZ ;  /* 0x0000003000127810 */ /* 0x000fe20007ffe0ff */
[----:B------:R-:W-:Y:S05]  /*0b20*/  @P0 BRA `(.L_x_2389) ;  /* 0x0000000000500947 */ /* 0x000fea0003800000 */
[----:B-1----:R-:W-:Y:S01]  /*0b30*/  IADD3 R2, P0, R0, 0x10, RZ ;  /* 0x0000001000027810 */ /* 0x002fe20007f1e0ff */
        /* <DEDUP_REMOVED lines=10> */
[----:B------:R-:W-:-:S04]  /*0be0*/  IMAD R3, R3, UR6, RZ ;  /* 0x0000000603037c24 */ /* 0x000fc8000f8e02ff */
[----:B------:R-:W-:Y:S01]  /*0bf0*/  IMAD R3, R2, UR7, R3 ;  /* 0x0000000702037c24 */ /* 0x000fe2000f8e0203 */
[----:B------:R-:W-:-:S03]  /*0c00*/  LEA R2, P5, R4, UR4, 0x1 ;  /* 0x0000000404027c11 */ /* 0x000fc6000f8a08ff */
[----:B------:R-:W-:-:S05]  /*0c10*/  IMAD.IADD R3, R5, 0x1, R3 ;  /* 0x0000000105037824 */ /* 0x000fca00078e0203 */
[----:B------:R-:W-:-:S05]  /*0c20*/  LEA.HI.X R3, R4, UR5, R3, 0x1, P5 ;  /* 0x0000000504037c11 */ /* 0x000fca000a8f0c03 */
[----:B------:R2:W-:Y:S04]  /*0c30*/  @!P4 STG.E.128 desc[UR26][R2.64], RZ ;  /* 0x000000ff0200c986 */ /* 0x0005e8000c101d1a */
[----:B------:R2:W-:Y:S04]  /*0c40*/  @!P3 STG.E.128 desc[UR26][R2.64+0x80], RZ ;  /* 0x000080ff0200b986 */ /* 0x0005e8000c101d1a */
[----:B------:R2:W-:Y:S04]  /*0c50*/  @!P2 STG.E.128 desc[UR26][R2.64+0x100], RZ ;  /* 0x000100ff0200a986 */ /* 0x0005e8000c101d1a */
[----:B------:R2:W-:Y:S02]  /*0c60*/  @!P0 STG.E.128 desc[UR26][R2.64+0x180], RZ ;  /* 0x000180ff02008986 */ /* 0x0005e4000c101d1a */
.L_x_2389:
[----:B------:R-:W-:Y:S05]  /*0c70*/  BSYNC B0 ;  /* 0x0000000000007941 */ /* 0x000fea0003800000 */
.L_x_2388:
[----:B------:R-:W-:Y:S01]  /*0c80*/  BSSY B0, `(.L_x_2390) ;  /* 0x0000017000007945 */ /* 0x000fe20003800000 */
[----:B------:R-:W-:-:S03]  /*0c90*/  ISETP.GE.AND P0, PT, R18, UR15, PT ;  /* 0x0000000f12007c0c */ /* 0x000fc6000bf06270 */
[----:B------:R-:W-:Y:S10]  /*0ca0*/  @P1 BRA `(.L_x_2391) ;  /* 0x0000000000501947 */ /* 0x000ff40003800000 */
[----:B-12---:R-:W-:Y:S01]  /*0cb0*/  IADD3 R2, P1, R0, 0x20, RZ ;  /* 0x0000002000027810 */ /* 0x006fe20007f3e0ff */
        /* <DEDUP_REMOVED lines=19> */
.L_x_2391:
[----:B------:R-:W-:Y:S05]  /*0df0*/  BSYNC B0 ;  /* 0x0000000000007941 */ /* 0x000fea0003800000 */
.L_x_2390:
[----:B------:R-:W-:Y:S01]  /*0e00*/  BSSY B0, `(.L_x_2392) ;  /* 0x0000017000007945 */ /* 0x000fe20003800000 */
[----:B------:R-:W-:-:S03]  /*0e10*/  ISETP.GE.OR P5, PT, R16, UR15, P6 ;  /* 0x0000000f10007c0c */ /* 0x000fc6000b7a6670 */
[----:B------:R-:W-:Y:S10]  /*0e20*/  @P0 BRA `(.L_x_2393) ;  /* 0x0000000000500947 */ /* 0x000ff40003800000 */
[----:B------:R-:W-:Y:S01]  /*0e30*/  IADD3 R7, P0, R0, 0x30, RZ ;  /* 0x0000003000077810 */ /* 0x000fe20007f1e0ff */
[----:B-123--:R-:W-:Y:S01]  /*0e40*/  IMAD.MOV.U32 R2, RZ, RZ, R10 ;  /* 0x000000ffff027224 */ /* 0x00efe200078e000a */
        /* <DEDUP_REMOVED lines=18> */
.L_x_2393:
[----:B------:R-:W-:Y:S05]  /*0f70*/  BSYNC B0 ;  /* 0x0000000000007941 */ /* 0x000fea0003800000 */
.L_x_2392:
[C---:B------:R-:W-:Y:S01]  /*0f80*/  ISETP.GE.OR P2, PT, R0.reuse, UR15, P6 ;  /* 0x0000000f00007c0c */ /* 0x040fe2000b746670 */
[----:B-1234-:R-:W-:Y:S01]  /*0f90*/  IMAD.U32 R2, RZ, RZ, UR21 ;  /* 0x00000015ff027e24 */ /* 0x01efe2000f8e00ff */
[----:B------:R-:W-:Y:S01]  /*0fa0*/  ISETP.GE.OR P1, PT, R17, UR15, P6 ;  /* 0x0000000f11007c0c */ /* 0x000fe2000b726670 */
[----:B------:R-:W-:Y:S01]  /*0fb0*/  ULDC.64 UR4, c[0x0][0x2b0] ;  /* 0x0000ac0000047ab9 */ /* 0x000fe20000000a00 */
[----:B------:R-:W-:Y:S01]  /*0fc0*/  IADD3 R0, P0, R0, UR21, RZ ;  /* 0x0000001500007c10 */ /* 0x000fe2000ff1e0ff */
[----:B------:R-:W-:Y:S01]  /*0fd0*/  @!P5 IMAD.MOV.U32 R4, RZ, RZ, 0x7f800000 ;  /* 0x7f800000ff04d424 */ /* 0x000fe200078e00ff */
[----:B------:R-:W-:Y:S02]  /*0fe0*/  ISETP.GE.OR P6, PT, R18, UR15, P6 ;  /* 0x0000000f12007c0c */ /* 0x000fe4000b7c6670 */
[----:B------:R-:W-:Y:S02]  /*0ff0*/  LEA.HI.X.SX32 R3, R2, R15, 0x1, P0 ;  /* 0x0000000f02037211 */ /* 0x000fe400000f0eff */
[----:B------:R-:W-:-:S03]  /*1000*/  LEA R2, P0, R0, UR4, 0x2 ;  /* 0x0000000400027c11 */ /* 0x000fc6000f8010ff */
[----:B------:R-:W-:Y:S01]  /*1010*/  @!P2 IMAD.MOV.U32 R5, RZ, RZ, 0x7f800000 ;  /* 0x7f800000ff05a424 */ /* 0x000fe200078e00ff */
[----:B------:R-:W-:Y:S01]  /*1020*/  LEA.HI.X R3, R0, UR5, R3, 0x2, P0 ;  /* 0x0000000500037c11 */ /* 0x000fe200080f1403 */
[----:B------:R-:W-:-:S04]  /*1030*/  @!P1 IMAD.MOV.U32 R0, RZ, RZ, 0x7f800000 ;  /* 0x7f800000ff009424 */ /* 0x000fc800078e00ff */
[----:B------:R1:W-:Y:S04]  /*1040*/  @!P2 STG.E desc[UR26][R2.64], R5 ;  /* 0x000000050200a986 */ /* 0x0003e8000c10191a */
[----:B------:R1:W-:Y:S04]  /*1050*/  @!P5 STG.E desc[UR26][R2.64+0x40], R4 ;  /* 0x000040040200d986 */ /* 0x0003e8000c10191a */
[----:B------:R1:W-:Y:S01]  /*1060*/  @!P1 STG.E desc[UR26][R2.64+0x80], R0 ;  /* 0x0000800002009986 */ /* 0x0003e2000c10191a */
[----:B------:R-:W-:Y:S05]  /*1070*/  @P6 EXIT ;  /* 0x000000000000694d */ /* 0x000fea0003800000 */
[----:B-1----:R-:W-:-:S05]  /*1080*/  MOV R0, 0x7f800000 ;  /* 0x7f80000000007802 */ /* 0x002fca0000000f00 */
[----:B------:R-:W-:Y:S01]  /*1090*/  STG.E desc[UR26][R2.64+0xc0], R0 ;  /* 0x0000c00002007986 */ /* 0x000fe2000c10191a */
[----:B------:R-:W-:Y:S05]  /*10a0*/  EXIT ;  /* 0x000000000000794d */ /* 0x000fea0003800000 */
.L_x_2385:
        /* <DEDUP_REMOVED lines=29> */
.L_x_2394:
        /* <DEDUP_REMOVED lines=42> */
[----:B------:R2:W3:Y:S02]  /*1520*/  LDG.E R4, desc[UR26][R2.64] ;  /* 0x0000001a02047981 */ /* 0x0004e4000c1e1900 */
[----:B------:R-:W-:-:S04]  /*1530*/  UIMAD UR9, UR10, UR8, UR9 ;  /* 0x000000080a0972a4 */ /* 0x000fc8000f8e0209 */
[----:B------:R-:W-:Y:S01]  /*1540*/  USHF.R.S32.HI UR8, URZ, 0x1f, UR9 ;  /* 0x0000001f3f087899 */ /* 0x000fe20008011409 */
[----:B--2---:R-:W2:Y:S01]  /*1550*/  I2F.RP R2, R5 ;  /* 0x0000000500027306 */ /* 0x004ea20000209400 */
[----:B-1----:R-:W-:-:S07]  /*1560*/  IABS R7, R7 ;  /* 0x0000000700077213 */ /* 0x002fce0000000000 */
[----:B--2---:R-:W1:Y:S02]  /*1570*/  MUFU.RCP R2, R2 ;  /* 0x0000000200027308 */ /* 0x004e640000001000 */
[----:B-1----:R-:W-:-:S06]  /*1580*/  IADD3 R2, R2, 0xffffffe, RZ ;  /* 0x0ffffffe02027810 */ /* 0x002fcc0007ffe0ff */
        /* <DEDUP_REMOVED lines=47> */
.L_x_2395:
        /* <DEDUP_REMOVED lines=12> */
[----:B------:R-:W-:-:S03]  /*1940*/  ISETP.NE.AND P1, PT, R7, RZ, PT ;  /* 0x000000ff0700720c */ /* 0x000fc60003f25270 */
[----:B------:R-:W-:-:S04]  /*1950*/  IMAD.MOV.U32 R6, RZ, RZ, R0 ;  /* 0x000000ffff067224 */ /* 0x000fc800078e0000 */
[----:B------:R-:W1:Y:S01]  /*1960*/  I2F.RP R2, R6 ;  /* 0x0000000600027306 */ /* 0x000e620000209400 */
[----:B--2---:R-:W-:-:S07]  /*1970*/  IABS R4, R4 ;  /* 0x0000000400047213 */ /* 0x004fce0000000000 */
[----:B-1----:R-:W1:Y:S02]  /*1980*/  MUFU.RCP R2, R2 ;  /* 0x0000000200027308 */ /* 0x002e640000001000 */
[----:B-1----:R-:W-:-:S06]  /*1990*/  VIADD R2, R2, 0xffffffe ;  /* 0x0ffffffe02027836 */ /* 0x002fcc0000000000 */
[----:B------:R-:W1:Y:S02]  /*19a0*/  F2I.FTZ.U32.TRUNC.NTZ R3, R2 ;  /* 0x0000000200037305 */ /* 0x000e64000021f000 */
[----:B-1----:R-:W-:Y:S01]  /*19b0*/  IADD3 R0, RZ, -R3, RZ ;  /* 0x80000003ff007210 */ /* 0x002fe20007ffe0ff */
[----:B------:R-:W-:-:S04]  /*19c0*/  IMAD.MOV.U32 R2, RZ, RZ, RZ ;  /* 0x000000ffff027224 */ /* 0x000fc800078e00ff */
[----:B------:R-:W-:-:S04]  /*19d0*/  IMAD R0, R0, R6, RZ ;  /* 0x0000000600007224 */ /* 0x000fc800078e02ff */
[----:B------:R-:W-:Y:S01]  /*19e0*/  IMAD.HI.U32 R0, R3, R0, R2 ;  /* 0x0000000003007227 */ /* 0x000fe200078e0002 */
[----:B------:R-:W-:Y:S02]  /*19f0*/  MOV R3, R4 ;  /* 0x0000000400037202 */ /* 0x000fe40000000f00 */
[----:B------:R-:W1:Y:S03]  /*1a00*/  LDC.64 R4, c[0x0][0x260] ;  /* 0x00009800ff047b82 */ /* 0x000e660000000a00 */
        /* <DEDUP_REMOVED lines=23> */
.L_x_2397:
        /* <DEDUP_REMOVED lines=14> */
[----:B------:R-:W-:Y:S02]  /*1c60*/  @UP0 ULDC.64 UR4, c[0x0][0x250] ;  /* 0x0000940000040ab9 */ /* 0x000fe40000000a00 */
[----:B------:R-:W-:Y:S01]  /*1c70*/  @UP0 UIMAD.WIDE.U32 UR30, UR28, UR4, URZ ;  /* 0x000000041c1e02a5 */ /* 0x000fe2000f8e003f */
[----:B------:R-:W-:-:S03]  /*1c80*/  IMAD.WIDE.U32 R2, R0, R4, R2 ;  /* 0x0000000400027225 */ /* 0x000fc600078e0002 */
[----:B------:R-:W-:Y:S01]  /*1c90*/  @UP0 UIMAD UR28, UR28, UR5, UR31 ;  /* 0x000000051c1c02a4 */ /* 0x000fe2000f8e021f */
[----:B------:R-:W-:Y:S02]  /*1ca0*/  IMAD R4, R0, R5, R6 ;  /* 0x0000000500047224 */ /* 0x000fe400078e0206 */
[----:B------:R-:W-:-:S03]  /*1cb0*/  IMAD.MOV.U32 R18, RZ, RZ, R2 ;  /* 0x000000ffff127224 */ /* 0x000fc600078e0002 */
[----:B------:R-:W-:Y:S01]  /*1cc0*/  IADD3 R23, R3, R4, RZ ;  /* 0x0000000403177210 */ /* 0x000fe20007ffe0ff */
[----:B------:R-:W-:Y:S06]  /*1cd0*/  @P0 BRA `(.L_x_2396) ;  /* 0x0000000000300947 */ /* 0x000fec0003800000 */
        /* <DEDUP_REMOVED lines=12> */
.L_x_2396:
[----:B------:R-:W-:Y:S01]  /*1da0*/  SHF.R.S32.HI R35, RZ, 0x1f, R114 ;  /* 0x0000001fff237819 */ /* 0x000fe20000011472 */
[----:B------:R-:W-:Y:S01]  /*1db0*/  UISETP.NE.AND UP0, UPT, UR13, -0x1, UPT ;  /* 0xffffffff0d00788c */ /* 0x000fe2000bf05270 */
[----:B------:R-:W1:Y:S01]  /*1dc0*/  S2R R8, SR_CTAID.X ;  /* 0x0000000000087919 */ /* 0x000e620000002500 */
[----:B------:R-:W2:Y:S01]  /*1dd0*/  S2UR UR25, SR_CgaCtaId ;  /* 0x00000000001979c3 */ /* 0x000ea20000008800 */
[CC--:B------:R-:W-:Y:S01]  /*1de0*/  LEA.HI R0, R35.reuse, R114.reuse, RZ, 0x3 ;  /* 0x0000007223007211 */ /* 0x0c0fe200078f18ff */
[----:B------:R-:W-:Y:S01]  /*1df0*/  ULDC.64 UR6, c[0x0][0x268] ;  /* 0x00009a0000067ab9 */ /* 0x000fe20000000a00 */
[----:B------:R-:W-:Y:S01]  /*1e00*/  LEA.HI R27, R35, R114, RZ, 0x4 ;  /* 0x00000072231b7211 */ /* 0x000fe200078f20ff */
[----:B------:R-:W-:Y:S01]  /*1e10*/  BSSY B0, `(.L_x_2398) ;  /* 0x0000074000007945 */ /* 0x000fe20003800000 */
[----:B------:R-:W-:Y:S02]  /*1e20*/  SHF.R.S32.HI R2, RZ, 0x3, R0 ;  /* 0x00000003ff027819 */ /* 0x000fe40000011400 */
[----:B------:R-:W-:-:S02]  /*1e30*/  LOP3.LUT R4, R27, 0xfffffff0, RZ, 0xc0, !PT ;  /* 0xfffffff01b047812 */ /* 0x000fc400078ec0ff */
[----:B------:R-:W-:Y:S01]  /*1e40*/  LOP3.LUT R0, R0, 0xfffffff8, RZ, 0xc0, !PT ;  /* 0xfffffff800007812 */ /* 0x000fe200078ec0ff */
[----:B------:R-:W-:Y:S01]  /*1e50*/  IMAD.SHL.U32 R5, R2, 0x40, RZ ;  /* 0x0000004002057824 */ /* 0x000fe200078e00ff */
[----:B------:R-:W-:Y:S01]  /*1e60*/  @UP0 ULDC.64 UR4, c[0x0][0x240] ;  /* 0x0000900000040ab9 */ /* 0x000fe20000000a00 */
[C---:B------:R-:W-:Y:S01]  /*1e70*/  IMAD.IADD R4, R114.reuse, 0x1, -R4 ;  /* 0x0000000172047824 */ /* 0x040fe200078e0a04 */
[----:B------:R-:W-:Y:S01]  /*1e80*/  @UP0 UIMAD.WIDE.U32 UR32, UR13, UR4, URZ ;  /* 0x000000040d2002a5 */ /* 0x000fe2000f8e003f */
[----:B------:R-:W-:Y:S01]  /*1e90*/  IMAD.IADD R31, R114, 0x1, -R0 ;  /* 0x00000001721f7824 */ /* 0x000fe200078e0a00 */
[----:B------:R-:W-:Y:S01]  /*1ea0*/  LOP3.LUT R0, R5, 0x1c0, RZ, 0xc0, !PT ;  /* 0x000001c005007812 */ /* 0x000fe200078ec0ff */
[----:B------:R-:W-:Y:S01]  /*1eb0*/  @!UP0 USHF.R.S32.HI UR29, URZ, 0x1f, UR14 ;  /* 0x0000001f3f1d8899 */ /* 0x000fe2000801140e */
[----:B------:R-:W-:Y:S01]  /*1ec0*/  SHF.R.S32.HI R5, RZ, 0x1f, R4 ;  /* 0x0000001fff057819 */ /* 0x000fe20000011404 */
[----:B------:R-:W-:Y:S01]  /*1ed0*/  IMAD.SHL.U32 R120, R31, 0x8, RZ ;  /* 0x000000081f787824 */ /* 0x000fe200078e00ff */
[----:B------:R-:W-:Y:S01]  /*1ee0*/  SHF.R.U32.HI R6, RZ, 0x3, R0 ;  /* 0x00000003ff067819 */ /* 0x000fe20000011600 */
[----:B------:R-:W-:Y:S01]  /*1ef0*/  @UP0 UIMAD UR17, UR13, UR5, UR33 ;  /* 0x000000050d1102a4 */ /* 0x000fe2000f8e0221 */
[----:B------:R-:W-:Y:S01]  /*1f00*/  LEA.HI R32, R5, R4, RZ, 0x3 ;  /* 0x0000000405207211 */ /* 0x000fe200078f18ff */
[----:B------:R-:W-:Y:S01]  /*1f10*/  VIADD R118, R120, 0x40 ;  /* 0x0000004078767836 */ /* 0x000fe20000000000 */
[----:B------:R-:W-:Y:S01]  /*1f20*/  LOP3.LUT R5, R0, 0x38, R120, 0xf8, !PT ;  /* 0x0000003800057812 */ /* 0x000fe200078ef878 */
[----:B------:R-:W-:Y:S01]  /*1f30*/  @!UP0 ULDC.64 UR4, c[0x0][0x228] ;  /* 0x00008a0000048ab9 */ /* 0x000fe20000000a00 */
[----:B------:R-:W-:Y:S01]  /*1f40*/  LOP3.LUT R0, R32, 0xfffffff8, RZ, 0xc0, !PT ;  /* 0xfffffff820007812 */ /* 0x000fe200078ec0ff */
[----:B------:R-:W-:Y:S01]  /*1f50*/  @!UP0 UIMAD UR29, UR29, UR4, URZ ;  /* 0x000000041d1d82a4 */ /* 0x000fe2000f8e023f */
[----:B------:R-:W-:Y:S01]  /*1f60*/  LOP3.LUT R5, R5, R6, RZ, 0x3c, !PT ;  /* 0x0000000605057212 */ /* 0x000fe200078e3cff */
[----:B------:R-:W-:Y:S01]  /*1f70*/  @!UP0 UIMAD.WIDE.U32 UR34, UR14, UR4, URZ ;  /* 0x000000040e2282a5 */ /* 0x000fe2000f8e003f */
[----:B------:R-:W-:Y:S01]  /*1f80*/  LEA.HI R6, R35, R114, RZ, 0x6 ;  /* 0x0000007223067211 */ /* 0x000fe200078f30ff */
[----:B------:R-:W-:Y:S01]  /*1f90*/  @!UP0 UIMAD UR29, UR14, UR5, UR29 ;  /* 0x000000050e1d82a4 */ /* 0x000fe2000f8e021d */
[----:B------:R-:W-:Y:S01]  /*1fa0*/  IMAD.IADD R26, R4, 0x1, -R0 ;  /* 0x00000001041a7824 */ /* 0x000fe200078e0a00 */
[----:B------:R-:W-:Y:S01]  /*1fb0*/  USHF.R.S32.HI UR14, URZ, 0x1f, UR16 ;  /* 0x0000001f3f0e7899 */ /* 0x000fe20008011410 */
[----:B------:R-:W-:Y:S01]  /*1fc0*/  SHF.R.S32.HI R19, RZ, 0x1f, R120 ;  /* 0x0000001fff137819 */ /* 0x000fe20000011478 */
[----:B------:R-:W-:Y:S01]  /*1fd0*/  IMAD.SHL.U32 R0, R6, 0x8, RZ ;  /* 0x0000000806007824 */ /* 0x000fe200078e00ff */
[----:B------:R-:W-:Y:S01]  /*1fe0*/  ULDC.64 UR4, c[0x0][0x258] ;  /* 0x0000960000047ab9 */ /* 0x000fe20000000a00 */
[C---:B------:R-:W-:Y:S01]  /*1ff0*/  IADD3 R6, P1, R120.reuse, UR30, RZ ;  /* 0x0000001e78067c10 */ /* 0x040fe2000ff3e0ff */
[----:B------:R-:W-:Y:S01]  /*2000*/  @!UP0 UIADD3 UR17, UR35, UR29, URZ ;  /* 0x0000001d23118290 */ /* 0x000fe2000fffe03f */
[C---:B------:R-:W-:Y:S01]  /*2010*/  VIADD R117, R120.reuse, 0x80 ;  /* 0x0000008078757836 */ /* 0x040fe20000000000 */
[----:B------:R-:W-:Y:S01]  /*2020*/  @!UP0 UMOV UR32, UR34 ;  /* 0x0000002200208c82 */ /* 0x000fe20008000000 */
[----:B------:R-:W-:Y:S01]  /*2030*/  UIMAD UR14, UR14, UR4, URZ ;  /* 0x000000040e0e72a4 */ /* 0x000fe2000f8e023f */
[----:B------:R-:W-:Y:S01]  /*2040*/  LOP3.LUT R239, R5, 0xfffffe00, R0, 0xf8, !PT ;  /* 0xfffffe0005ef7812 */ /* 0x000fe200078ef800 */
[C---:B------:R-:W-:Y:S01]  /*2050*/  VIADD R116, R120.reuse, 0xc0 ;  /* 0x000000c078747836 */ /* 0x040fe20000000000 */
[----:B------:R-:W-:Y:S01]  /*2060*/  IADD3 R4, P0, R120, UR32, RZ ;  /* 0x0000002078047c10 */ /* 0x000fe2000ff1e0ff */
[----:B------:R-:W-:Y:S01]  /*2070*/  IMAD R0, R7, UR6, RZ ;  /* 0x0000000607007c24 */ /* 0x000fe2000f8e02ff */
[----:B------:R3:W-:Y:S01]  /*2080*/  STL [R1+0x8], R120 ;  /* 0x0000087801007387 */ /* 0x0007e20000100800 */
[C---:B------:R-:W-:Y:S01]  /*2090*/  IADD3.X R7, R19.reuse, UR28, RZ, P1, !PT ;  /* 0x0000001c13077c10 */ /* 0x040fe20008ffe4ff */
[----:B------:R-:W-:Y:S01]  /*20a0*/  UIMAD UR28, UR16, UR5, UR14 ;  /* 0x00000005101c72a4 */ /* 0x000fe2000f8e020e */
[----:B------:R-:W-:Y:S01]  /*20b0*/  IADD3.X R5, R19, UR17, RZ, P0, !PT ;  /* 0x0000001113057c10 */ /* 0x000fe200087fe4ff */
[----:B------:R3:W-:Y:S01]  /*20c0*/  STL [R1+0x18], R118 ;  /* 0x0000187601007387 */ /* 0x0007e20000100800 */
[----:B------:R-:W-:Y:S01]  /*20d0*/  UIADD3 UR5, -UR21, UR15, URZ ;  /* 0x0000000f15057290 */ /* 0x000fe2000fffe13f */
[----:B------:R-:W-:Y:S01]  /*20e0*/  IMAD.U32 R20, RZ, RZ, UR4 ;  /* 0x00000004ff147e24 */ /* 0x000fe2000f8e00ff */
[----:B------:R-:W-:Y:S01]  /*20f0*/  UIADD3 UR14, UR18, -0x1, URZ ;  /* 0xffffffff120e7890 */ /* 0x000fe2000fffe03f */
[----:B------:R3:W-:Y:S01]  /*2100*/  STL [R1+0x1c], R117 ;  /* 0x00001c7501007387 */ /* 0x0007e20000100800 */
[----:B------:R-:W-:Y:S01]  /*2110*/  SHF.R.S32.HI R3, RZ, 0x1f, R2 ;  /* 0x0000001fff037819 */ /* 0x000fe20000011402 */
[----:B------:R-:W-:Y:S01]  /*2120*/  IMAD.WIDE.U32 R20, R20, UR16, R4 ;  /* 0x0000001014147c25 */ /* 0x000fe2000f8e0004 */
[C---:B------:R-:W-:Y:S01]  /*2130*/  ISETP.GE.AND P4, PT, R2.reuse, UR5, PT ;  /* 0x0000000502007c0c */ /* 0x040fe2000bf86270 */
[----:B------:R3:W-:Y:S01]  /*2140*/  STL [R1+0x20], R116 ;  /* 0x0000207401007387 */ /* 0x0007e20000100800 */
[C---:B------:R-:W-:Y:S01]  /*2150*/  IADD3 R30, P1, R2.reuse, UR9, RZ ;  /* 0x00000009021e7c10 */ /* 0x040fe2000ff3e0ff */
[----:B------:R-:W-:Y:S01]  /*2160*/  VIADD R5, R2, 0x10 ;  /* 0x0000001002057836 */ /* 0x000fe20000000000 */
[----:B------:R-:W-:Y:S01]  /*2170*/  IADD3 R18, P3, R120, R18, RZ ;  /* 0x0000001278127210 */ /* 0x000fe20007f7e0ff */
[----:B------:R-:W-:Y:S01]  /*2180*/  UMOV UR4, 0x400 ;  /* 0x0000040000047882 */ /* 0x000fe20000000000 */
[----:B------:R-:W-:Y:S01]  /*2190*/  USHF.L.U32 UR17, UR14, 0x6, URZ ;  /* 0x000000060e117899 */ /* 0x000fe2000800063f */
[----:B------:R-:W-:Y:S01]  /*21a0*/  IMAD R34, R10, UR7, R0 ;  /* 0x000000070a227c24 */ /* 0x000fe2000f8e0200 */
[----:B------:R-:W-:Y:S01]  /*21b0*/  ISETP.GE.AND P0, PT, R5, UR5, PT ;  /* 0x0000000505007c0c */ /* 0x000fe2000bf06270 */
[----:B--2---:R-:W-:Y:S01]  /*21c0*/  ULEA UR4, UR25, UR4, 0x18 ;  /* 0x0000000419047291 */ /* 0x004fe2000f8ec03f */
[----:B------:R-:W-:Y:S01]  /*21d0*/  IADD3.X R33, R3, UR8, RZ, P1, !PT ;  /* 0x0000000803217c10 */ /* 0x000fe20008ffe4ff */
[----:B------:R-:W-:Y:S01]  /*21e0*/  IMAD.MOV.U32 R4, RZ, RZ, 0x10 ;  /* 0x00000010ff047424 */ /* 0x000fe200078e00ff */
[----:B------:R-:W-:Y:S01]  /*21f0*/  R2P PR, R26, 0x6 ;  /* 0x000000061a007804 */ /* 0x000fe20000000000 */
[----:B------:R-:W-:Y:S01]  /*2200*/  IMAD.MOV.U32 R0, RZ, RZ, 0x20 ;  /* 0x00000020ff007424 */ /* 0x000fe200078e00ff */
[----:B------:R-:W-:Y:S01]  /*2210*/  UIADD3 UR16, -UR17, UR24, URZ ;  /* 0x0000001811107290 */ /* 0x000fe2000fffe13f */
[----:B------:R-:W-:Y:S01]  /*2220*/  IMAD.WIDE.U32 R28, R10, UR6, R6 ;  /* 0x000000060a1c7c25 */ /* 0x000fe2000f8e0006 */
[----:B------:R-:W-:-:S02]  /*2230*/  LEA R239, R239, UR4, 0x1 ;  /* 0x00000004efef7c11 */ /* 0x000fc4000f8e08ff */
[----:B------:R-:W-:Y:S01]  /*2240*/  SEL R4, R4, 0xfffffff0, !P1 ;  /* 0xfffffff004047807 */ /* 0x000fe20004800000 */
[----:B------:R-:W-:Y:S01]  /*2250*/  VIADD R11, R21, UR28 ;  /* 0x0000001c150b7c36 */ /* 0x000fe20008000000 */
[----:B------:R-:W-:Y:S01]  /*2260*/  SEL R0, R0, 0xffffffe0, !P2 ;  /* 0xffffffe000007807 */ /* 0x000fe20005000000 */
[----:B-1----:R-:W-:Y:S01]  /*2270*/  IMAD.WIDE R8, R8, 0x40, R2 ;  /* 0x0000004008087825 */ /* 0x002fe200078e0202 */
        /* <DEDUP_REMOVED lines=13> */
[----:B------:R-:W4:Y:S08]  /*2350*/  @!P6 LDC.64 R16, c[0x0][0x210] ;  /* 0x00008400ff10eb82 */ /* 0x000f300000000a00 */
[----:B------:R-:W5:Y:S01]  /*2360*/  @!P4 LDC.64 R24, c[0x0][0x210] ;  /* 0x00008400ff18cb82 */ /* 0x000f620000000a00 */
[----:B-1----:R-:W-:-:S04]  /*2370*/  @!P5 LEA R14, P2, R6, R14, 0x1 ;  /* 0x0000000e060ed211 */ /* 0x002fc800078408ff */
[----:B------:R-:W-:Y:S02]  /*2380*/  @!P5 LEA.HI.X R15, R6, R15, R22, 0x1, P2 ;  /* 0x0000000f060fd211 */ /* 0x000fe400010f0c16 */
[----:B------:R-:W-:Y:S02]  /*2390*/  ISETP.GE.AND P2, PT, R116, UR8, PT ;  /* 0x0000000874007c0c */ /* 0x000fe4000bf46270 */
[----:B----4-:R-:W-:-:S04]  /*23a0*/  @!P6 LEA R16, P1, R6, R16, 0x1 ;  /* 0x000000100610e211 */ /* 0x010fc800078208ff */
[C---:B------:R-:W-:Y:S02]  /*23b0*/  @!P6 LEA.HI.X R17, R6.reuse, R17, R22, 0x1, P1 ;  /* 0x000000110611e211 */ /* 0x040fe400008f0c16 */
[----:B-----5:R-:W-:-:S03]  /*23c0*/  @!P4 LEA R12, P1, R6, R24, 0x1 ;  /* 0x00000018060cc211 */ /* 0x020fc600078208ff */
        /* <DEDUP_REMOVED lines=24> */
.L_x_2399:
[----:B------:R-:W-:Y:S05]  /*2550*/  BSYNC B0 ;  /* 0x0000000000007941 */ /* 0x000fea0003800000 */
.L_x_2398:
[----:B------:R-:W-:Y:S01]  /*2560*/  ISETP.GE.AND P1, PT, R5, UR16, PT ;  /* 0x0000001005007c0c */ /* 0x000fe2000bf26270 */
[----:B------:R-:W-:Y:S01]  /*2570*/  IMAD.X R19, R19, 0x1, R23, P3 ;  /* 0x0000000113137824 */ /* 0x000fe200018e0617 */
[----:B------:R-:W-:Y:S01]  /*2580*/  ISETP.GE.AND P4, PT, R5, UR16, PT ;  /* 0x0000001005007c0c */ /* 0x000fe2000bf86270 */
[----:B------:R-:W-:Y:S01]  /*2590*/  IMAD R5, R3, UR10, RZ ;  /* 0x0000000a03057c24 */ /* 0x000fe2000f8e02ff */
[C---:B------:R-:W-:Y:S01]  /*25a0*/  IADD3 R23, R2.reuse, 0x30, RZ ;  /* 0x0000003002177810 */ /* 0x040fe20007ffe0ff */
[C---:B------:R-:W-:Y:S01]  /*25b0*/  VIADD R22, R2.reuse, 0x20 ;  /* 0x0000002002167836 */ /* 0x040fe20000000000 */
[----:B------:R-:W-:Y:S01]  /*25c0*/  BSSY B0, `(.L_x_2400) ;  /* 0x000003a000007945 */ /* 0x000fe20003800000 */
[C---:B------:R-:W-:Y:S01]  /*25d0*/  IMAD.WIDE.U32 R6, R2.reuse, UR10, R18 ;  /* 0x0000000a02067c25 */ /* 0x040fe2000f8e0012 */
[----:B------:R-:W-:Y:S02]  /*25e0*/  SHF.R.S32.HI R19, RZ, 0x4, R27 ;  /* 0x00000004ff137819 */ /* 0x000fe4000001141b */
        /* <DEDUP_REMOVED lines=9> */
[----:B------:R-:W-:Y:S01]  /*2680*/  IADD3 R5, P0, R8, 0x10, RZ ;  /* 0x0000001008057810 */ /* 0x000fe20007f1e0ff */
[----:B------:R-:W-:Y:S01]  /*2690*/  ULDC.64 UR6, c[0x0][0x240] ;  /* 0x0000900000067ab9 */ /* 0x000fe20000000a00 */
[----:B------:R-:W-:Y:S01]  /*26a0*/  ISETP.GE.AND P3, PT, R120, UR8, PT ;  /* 0x0000000878007c0c */ /* 0x000fe2000bf66270 */
[----:B------:R-:W-:Y:S02]  /*26b0*/  IMAD.MOV.U32 R7, RZ, RZ, R11 ;  /* 0x000000ffff077224 */ /* 0x000fe400078e000b */
[----:B------:R-:W-:-:S04]  /*26c0*/  IMAD.X R6, RZ, RZ, R9, P0 ;  /* 0x000000ffff067224 */ /* 0x000fc800000e0609 */
[----:B--2---:R-:W-:Y:S02]  /*26d0*/  IMAD R14, R6, UR6, RZ ;  /* 0x00000006060e7c24 */ /* 0x004fe4000f8e02ff */
[----:B------:R-:W-:-:S04]  /*26e0*/  IMAD.MOV.U32 R6, RZ, RZ, R20 ;  /* 0x000000ffff067224 */ /* 0x000fc800078e0014 */
[----:B-1----:R-:W1:Y:S01]  /*26f0*/  @!P3 LDC.64 R12, c[0x0][0x210] ;  /* 0x00008400ff0cbb82 */ /* 0x002e620000000a00 */
[C---:B------:R-:W-:Y:S01]  /*2700*/  IMAD.WIDE.U32 R6, R5.reuse, UR6, R6 ;  /* 0x0000000605067c25 */ /* 0x040fe2000f8e0006 */
[----:B------:R4:W-:Y:S03]  /*2710*/  @P3 STS.128 [R239+0x800], RZ ;  /* 0x000800ffef003388 */ /* 0x0009e60000000c00 */
[----:B------:R-:W-:-:S04]  /*2720*/  IMAD R5, R5, UR7, R14 ;  /* 0x0000000705057c24 */ /* 0x000fc8000f8e020e */
        /* <DEDUP_REMOVED lines=29> */
[----:B----4-:R-:W-:-:S04]  /*2900*/  LEA R12, P0, R6, UR6, 0x1 ;  /* 0x00000006060c7c11 */ /* 0x010fc8000f8008ff */
[----:B------:R-:W-:-:S05]  /*2910*/  LEA.HI.X R13, R6, UR7, R5, 0x1, P0 ;  /* 0x00000007060d7c11 */ /* 0x000fca00080f0c05 */
[----:B------:R-:W-:Y:S01]  /*2920*/  @!PT LDS RZ, [RZ] ;  /* 0x00000000fffff984 */ /* 0x000fe20000000800 */
[----:B------:R-:W-:Y:S01]  /*2930*/  @!PT LDS RZ, [RZ] ;  /* 0x00000000fffff984 */ /* 0x000fe20000000800 */
[----:B------:R-:W-:Y:S01]  /*2940*/  @!PT LDS RZ, [RZ] ;  /* 0x00000000fffff984 */ /* 0x000fe20000000800 */
[----:B------:R1:W-:Y:S04]  /*2950*/  LDGSTS.E.BYPASS.LTC128B.128 [R239+0x6800], desc[UR26][R12.64+0x180] ;  /* 0x068001800cef7fae */ /* 0x0003e8000b901d5a */
.L_x_2401:
[----:B------:R-:W-:Y:S05]  /*2960*/  BSYNC B0 ;  /* 0x0000000000007941 */ /* 0x000fea0003800000 */
.L_x_2400:
        /* <DEDUP_REMOVED lines=8> */
[----:B------:R-:W-:-:S04]  /*29f0*/  IMAD.X R6, RZ, RZ, R9, P2 ;  /* 0x000000ffff067224 */ /* 0x000fc800010e0609 */
[----:B--2---:R-:W-:Y:S02]  /*2a00*/  IMAD R14, R6, UR6, RZ ;  /* 0x00000006060e7c24 */ /* 0x004fe4000f8e02ff */
[----:B------:R-:W-:-:S04]  /*2a10*/  IMAD.MOV.U32 R6, RZ, RZ, R20 ;  /* 0x000000ffff067224 */ /* 0x000fc800078e0014 */
[----:B-1--4-:R-:W1:Y:S01]  /*2a20*/  @!P0 LDC.64 R12, c[0x0][0x210] ;  /* 0x00008400ff0c8b82 */ /* 0x012e620000000a00 */
[C---:B------:R-:W-:Y:S01]  /*2a30*/  IMAD.WIDE.U32 R6, R5.reuse, UR6, R6 ;  /* 0x0000000605067c25 */ /* 0x040fe2000f8e0006 */
[----:B------:R2:W-:Y:S03]  /*2a40*/  @P0 STS.128 [R239+0x1000], RZ ;  /* 0x001000ffef000388 */ /* 0x0005e60000000c00 */
[----:B------:R-:W-:-:S03]  /*2a50*/  IMAD R5, R5, UR7, R14 ;  /* 0x0000000705057c24 */ /* 0x000fc6000f8e020e */
[----:B------:R-:W4:Y:S01]  /*2a60*/  @!P3 LDC.64 R14, c[0x0][0x210] ;  /* 0x00008400ff0ebb82 */ /* 0x000f220000000a00 */
[----:B------:R-:W-:Y:S01]  /*2a70*/  IMAD.IADD R5, R7, 0x1, R5 ;  /* 0x0000000107057824 */ /* 0x000fe200078e0205 */
[----:B-1----:R-:W-:-:S04]  /*2a80*/  @!P0 LEA R12, P2, R6, R12, 0x1 ;  /* 0x0000000c060c8211 */ /* 0x002fc800078408ff */
[----:B------:R-:W-:Y:S02]  /*2a90*/  @!P0 LEA.HI.X R13, R6, R13, R5, 0x1, P2 ;  /* 0x0000000d060d8211 */ /* 0x000fe400010f0c05 */
[----:B------:R-:W-:-:S03]  /*2aa0*/  ISETP.GE.AND P2, PT, R117, UR8, PT ;  /* 0x0000000875007c0c */ /* 0x000fc6000bf46270 */
[----:B------:R-:W-:Y:S01]  /*2ab0*/  @!PT LDS RZ, [RZ] ;  /* 0x00000000fffff984 */ /* 0x000fe20000000800 */
[----:B------:R-:W-:Y:S01]  /*2ac0*/  @!PT LDS RZ, [RZ] ;  /* 0x00000000fffff984 */ /* 0x000fe20000000800 */
[----:B------:R-:W-:Y:S01]  /*2ad0*/  @!PT LDS RZ, [RZ] ;  /* 0x00000000fffff984 */ /* 0x000fe20000000800 */
[----:B------:R1:W-:Y:S01]  /*2ae0*/  @!P0 LDGSTS.E.BYPASS.LTC128B.128 [R239+0x1000], desc[UR26][R12.64] ;  /* 0x010000000cef8fae */ /* 0x0003e2000b901d5a */
[----:B----4-:R-:W-:-:S03]  /*2af0*/  @!P3 LEA R14, P0, R6, R14, 0x1 ;  /* 0x0000000e060eb211 */ /* 0x010fc600078008ff */
        /* <DEDUP_REMOVED lines=24> */
.L_x_2403:
[----:B------:R-:W-:Y:S05]  /*2c80*/  BSYNC B0 ;  /* 0x0000000000007941 */ /* 0x000fea0003800000 */
.L_x_2402:
[----:B------:R-:W-:Y:S04]  /*2c90*/  BSSY B0, `(.L_x_2404) ;  /* 0x0000031000007945 */ /* 0x000fe80003800000 */
[----:B------:R-:W-:Y:S05]  /*2ca0*/  @P5 BRA `(.L_x_2405) ;  /* 0x0000000000bc5947 */ /* 0x000fea0003800000 */
[----:B------:R-:W-:Y:S01]  /*2cb0*/  ULDC UR8, c[0x0][0x2d0] ;  /* 0x0000b40000087ab9 */ /* 0x000fe20000000800 */
[----:B------:R-:W-:Y:S01]  /*2cc0*/  IADD3 R5, P0, R8, 0x30, RZ ;  /* 0x0000003008057810 */ /* 0x000fe20007f1e0ff */
[----:B------:R-:W-:Y:S01]  /*2cd0*/  ULDC.64 UR6, c[0x0][0x240] ;  /* 0x0000900000067ab9 */ /* 0x000fe20000000a00 */
[----:B------:R-:W-:Y:S02]  /*2ce0*/  ISETP.GE.AND P2, PT, R120, UR8, PT ;  /* 0x0000000878007c0c */ /* 0x000fe4000bf46270 */
[----:B------:R-:W-:Y:S01]  /*2cf0*/  ISETP.GE.AND P5, PT, R118, UR8, PT ;  /* 0x0000000876007c0c */ /* 0x000fe2000bfa6270 */
[----:B------:R-:W-:Y:S01]  /*2d00*/  IMAD.X R8, RZ, RZ, R9, P0 ;  /* 0x000000ffff087224 */ /* 0x000fe200000e0609 */
[----:B------:R-:W-:Y:S01]  /*2d10*/  ISETP.GE.AND P3, PT, R117, UR8, PT ;  /* 0x0000000875007c0c */ /* 0x000fe2000bf66270 */
[----:B------:R-:W-:Y:S02]  /*2d20*/  IMAD.MOV.U32 R9, RZ, RZ, R11 ;  /* 0x000000ffff097224 */ /* 0x000fe400078e000b */
[----:B------:R-:W-:-:S02]  /*2d30*/  IMAD R10, R8, UR6, RZ ;  /* 0x00000006080a7c24 */ /* 0x000fc4000f8e02ff */
[----:B------:R-:W-:-:S04]  /*2d40*/  IMAD.MOV.U32 R8, RZ, RZ, R20 ;  /* 0x000000ffff087224 */ /* 0x000fc800078e0014 */
[----:B------:R-:W5:Y:S01]  /*2d50*/  @!P2 LDC.64 R6, c[0x0][0x210] ;  /* 0x00008400ff06ab82 */ /* 0x000f620000000a00 */
[C---:B------:R-:W-:Y:S01]  /*2d60*/  IMAD.WIDE.U32 R8, R5.reuse, UR6, R8 ;  /* 0x0000000605087c25 */ /* 0x040fe2000f8e0008 */
[----:B------:R3:W-:Y:S03]  /*2d70*/  @P2 STS.128 [R239+0x1800], RZ ;  /* 0x001800ffef002388 */ /* 0x0007e60000000c00 */
[----:B------:R-:W-:-:S03]  /*2d80*/  IMAD R5, R5, UR7, R10 ;  /* 0x0000000705057c24 */ /* 0x000fc6000f8e020a */
[----:B--2---:R-:W2:Y:S01]  /*2d90*/  @!P5 LDC.64 R14, c[0x0][0x210] ;  /* 0x00008400ff0edb82 */ /* 0x004ea20000000a00 */
[----:B------:R-:W-:-:S07]  /*2da0*/  IMAD.IADD R5, R9, 0x1, R5 ;  /* 0x0000000109057824 */ /* 0x000fce00078e0205 */
[----:B-1--4-:R-:W1:Y:S01]  /*2db0*/  @!P3 LDC.64 R12, c[0x0][0x210] ;  /* 0x00008400ff0cbb82 */ /* 0x012e620000000a00 */
[----:B-----5:R-:W-:-:S04]  /*2dc0*/  @!P2 LEA R6, P0, R8, R6, 0x1 ;  /* 0x000000060806a211 */ /* 0x020fc800078008ff */
[C---:B------:R-:W-:Y:S02]  /*2dd0*/  @!P2 LEA.HI.X R7, R8.reuse, R7, R5, 0x1, P0 ;  /* 0x000000070807a211 */ /* 0x040fe400000f0c05 */
[----:B--2---:R-:W-:-:S03]  /*2de0*/  @!P5 LEA R10, P0, R8, R14, 0x1 ;  /* 0x0000000e080ad211 */ /* 0x004fc600078008ff */
[----:B------:R-:W-:Y:S01]  /*2df0*/  @!PT LDS RZ, [RZ] ;  /* 0x00000000fffff984 */ /* 0x000fe20000000800 */
[----:B------:R-:W-:Y:S01]  /*2e00*/  @!PT LDS RZ, [RZ] ;  /* 0x00000000fffff984 */ /* 0x000fe20000000800 */
[----:B------:R-:W-:Y:S01]  /*2e10*/  @!PT LDS RZ, [RZ] ;  /* 0x00000000fffff984 */ /* 0x000fe20000000800 */
[----:B------:R1:W-:Y:S01]  /*2e20*/  @!P2 LDGSTS.E.BYPASS.LTC128B.128 [R239+0x1800], desc[UR26][R6.64] ;  /* 0x0180000006efafae */ /* 0x0003e2000b901d5a */
[----:B------:R-:W-:-:S03]  /*2e30*/  @!P5 LEA.HI.X R11, R8, R15, R5, 0x1, P0 ;  /* 0x0000000f080bd211 */ /* 0x000fc600000f0c05 */
[----:B------:R3:W-:Y:S01]  /*2e40*/  @P5 STS.128 [R239+0x3800], RZ ;  /* 0x003800ffef005388 */ /* 0x0007e20000000c00 */
[----:B------:R-:W-:-:S03]  /*2e50*/  ISETP.GE.AND P0, PT, R116, UR8, PT ;  /* 0x0000000874007c0c */ /* 0x000fc6000bf06270 */
[----:B------:R-:W-:Y:S01]  /*2e60*/  @!PT LDS RZ, [RZ] ;  /* 0x00000000fffff984 */ /* 0x000fe20000000800 */
[----:B------:R-:W-:Y:S01]  /*2e70*/  @!PT LDS RZ, [RZ] ;  /* 0x00000000fffff984 */ /* 0x000fe20000000800 */
[----:B------:R-:W-:Y:S01]  /*2e80*/  @!PT LDS RZ, [RZ] ;  /* 0x00000000fffff984 */ /* 0x000fe20000000800 */
[----:B------:R3:W-:Y:S04]  /*2e90*/  @!P5 LDGSTS.E.BYPASS.LTC128B.128 [R239+0x3800], desc[UR26][R10.64+0x80] ;  /* 0x038000800aefdfae */ /* 0x0007e8000b901d5a */
[----:B------:R3:W-:Y:S01]  /*2ea0*/  @P3 STS.128 [R239+0x5800], RZ ;  /* 0x005800ffef003388 */ /* 0x0007e20000000c00 */
[----:B-1----:R-:W-:-:S04]  /*2eb0*/  @!P3 LEA R6, P2, R8, R12, 0x1 ;  /* 0x0000000c0806b211 */ /* 0x002fc800078408ff */
[----:B------:R-:W-:-:S05]  /*2ec0*/  @!P3 LEA.HI.X R7, R8, R13, R5, 0x1, P2 ;  /* 0x0000000d0807b211 */ /* 0x000fca00010f0c05 */
        /* <DEDUP_REMOVED lines=13> */
.L_x_2405:
[----:B------:R-:W-:Y:S05]  /*2fa0*/  BSYNC B0 ;  /* 0x0000000000007941 */ /* 0x000fea0003800000 */
.L_x_2404:
[----:B------:R-:W-:Y:S04]  /*2fb0*/  BSSY B0, `(.L_x_2406) ;  /* 0x0000028000007945 */ /* 0x000fe80003800000 */
[----:B------:R-:W-:Y:S05]  /*2fc0*/  @P6 BRA `(.L_x_2407) ;  /* 0x0000000000986947 */ /* 0x000fea0003800000 */
[----:B------:R-:W-:Y:S02]  /*2fd0*/  ULDC UR6, c[0x0][0x2d0] ;  /* 0x0000b40000067ab9 */ /* 0x000fe40000000800 */
[----:B------:R-:W-:Y:S02]  /*2fe0*/  ISETP.GE.AND P5, PT, R118, UR6, PT ;  /* 0x0000000676007c0c */ /* 0x000fe4000bfa6270 */
[----:B------:R-:W-:Y:S02]  /*2ff0*/  ISETP.GE.AND P6, PT, R120, UR6, PT ;  /* 0x0000000678007c0c */ /* 0x000fe4000bfc6270 */
[----:B------:R-:W-:-:S09]  /*3000*/  ISETP.GE.AND P3, PT, R117, UR6, PT ;  /* 0x0000000675007c0c */ /* 0x000fd2000bf66270 */
[----:B------:R-:W5:Y:S02]  /*3010*/  @!P5 LDC.64 R8, c[0x0][0x218] ;  /* 0x00008600ff08db82 */ /* 0x000f640000000a00 */
[----:B------:R2:W-:Y:S06]  /*3020*/  @P6 STS.128 [R239+0x8000], RZ ;  /* 0x008000ffef006388 */ /* 0x0005ec0000000c00 */
[----:B---3--:R-:W3:Y:S08]  /*3030*/  @!P6 LDC.64 R10, c[0x0][0x218] ;  /* 0x00008600ff0aeb82 */ /* 0x008ef00000000a00 */
[----:B-1----:R-:W1:Y:S01]  /*3040*/  @!P3 LDC.64 R6, c[0x0][0x218] ;  /* 0x00008600ff06bb82 */ /* 0x002e620000000a00 */
[----:B-----5:R-:W-:-:S04]  /*3050*/  @!P5 LEA R8, P0, R133, R8, 0x1 ;  /* 0x000000088508d211 */ /* 0x020fc800078008ff */
[C---:B------:R-:W-:Y:S02]  /*3060*/  @!P5 LEA.HI.X R9, R133.reuse, R9, R134, 0x1, P0 ;  /* 0x000000098509d211 */ /* 0x040fe400000f0c86 */
[----:B------:R-:W-:Y:S02]  /*3070*/  ISETP.GE.AND P0, PT, R116, UR6, PT ;  /* 0x0000000674007c0c */ /* 0x000fe4000bf06270 */
[----:B---3--:R-:W-:-:S04]  /*3080*/  @!P6 LEA R10, P2, R133, R10, 0x1 ;  /* 0x0000000a850ae211 */ /* 0x008fc800078408ff */
        /* <DEDUP_REMOVED lines=26> */
.L_x_2407:
[----:B------:R-:W-:Y:S05]  /*3230*/  BSYNC B0 ;  /* 0x0000000000007941 */ /* 0x000fea0003800000 */
.L_x_2406:
        /* <DEDUP_REMOVED lines=8> */
[----:B-12-4-:R-:W-:Y:S01]  /*32c0*/  IMAD.IADD R12, R19, 0x1, -R5 ;  /* 0x00000001130c7824 */ /* 0x016fe200078e0a05 */
[----:B------:R-:W-:Y:S01]  /*32d0*/  LOP3.LUT R2, R2, 0x1c0, RZ, 0xc0, !PT ;  /* 0x000001c002027812 */ /* 0x000fe200078ec0ff */
[----:B------:R-:W-:Y:S01]  /*32e0*/  IMAD.SHL.U32 R15, R26, 0x40, RZ ;  /* 0x000000401a0f7824 */ /* 0x000fe200078e00ff */
[----:B------:R-:W-:-:S02]  /*32f0*/  ISETP.GE.AND P6, PT, R23, UR16, PT ;  /* 0x0000001017007c0c */ /* 0x000fc4000bfc6270 */
[----:B------:R-:W-:Y:S02]  /*3300*/  LOP3.LUT R14, R2, 0x8, R3, 0xf8, !PT ;  /* 0x00000008020e7812 */ /* 0x000fe400078ef803 */
[----:B------:R-:W-:Y:S01]  /*3310*/  SHF.R.U32.HI R13, RZ, 0x3, R2 ;  /* 0x00000003ff0d7819 */ /* 0x000fe20000011602 */
[----:B------:R-:W-:Y:S08]  /*3320*/  @P1 BRA `(.L_x_2409) ;  /* 0x0000000000a01947 */ /* 0x000ff00003800000 */
[----:B------:R-:W-:Y:S01]  /*3330*/  ULDC UR6, c[0x0][0x2d0] ;  /* 0x0000b40000067ab9 */ /* 0x000fe20000000800 */
[----:B------:R-:W-:Y:S02]  /*3340*/  IADD3 R2, P2, R133, UR28, RZ ;  /* 0x0000001c85027c10 */ /* 0x000fe4000ff5e0ff */
[----:B------:R-:W-:Y:S02]  /*3350*/  ISETP.GE.AND P1, PT, R120, UR6, PT ;  /* 0x0000000678007c0c */ /* 0x000fe4000bf26270 */
[----:B------:R-:W-:Y:S02]  /*3360*/  IADD3.X R3, R134, UR25, RZ, P2, !PT ;  /* 0x0000001986037c10 */ /* 0x000fe400097fe4ff */
[----:B------:R-:W-:-:S09]  /*3370*/  ISETP.GE.AND P3, PT, R118, UR6, PT ;  /* 0x0000000676007c0c */ /* 0x000fd2000bf66270 */
[----:B---3--:R-:W1:Y:S01]  /*3380*/  @!P1 LDC.64 R6, c[0x0][0x218] ;  /* 0x00008600ff069b82 */ /* 0x008e620000000a00 */
        /* <DEDUP_REMOVED lines=34> */
.L_x_2409:
[----:B------:R-:W-:Y:S05]  /*35b0*/  BSYNC B0 ;  /* 0x0000000000007941 */ /* 0x000fea0003800000 */
.L_x_2408:
[----:B------:R-:W-:Y:S04]  /*35c0*/  BSSY B0, `(.L_x_2410) ;  /* 0x000002d000007945 */ /* 0x000fe80003800000 */
[----:B------:R-:W-:Y:S05]  /*35d0*/  @P5 BRA `(.L_x_2411) ;  /* 0x0000000000ac5947 */ /* 0x000fea0003800000 */
[----:B------:R-:W-:Y:S01]  /*35e0*/  ULDC UR6, c[0x0][0x2d0] ;  /* 0x0000b40000067ab9 */ /* 0x000fe20000000800 */
[----:B------:R-:W-:Y:S01]  /*35f0*/  IMAD.U32 R2, RZ, RZ, UR10 ;  /* 0x0000000aff027e24 */ /* 0x000fe2000f8e00ff */
[----:B------:R-:W-:Y:S01]  /*3600*/  ISETP.GE.AND P2, PT, R120, UR6, PT ;  /* 0x0000000678007c0c */ /* 0x000fe2000bf46270 */
[----:B------:R-:W-:Y:S01]  /*3610*/  IMAD.U32 R5, RZ, RZ, UR10 ;  /* 0x0000000aff057e24 */ /* 0x000fe2000f8e00ff */
[----:B------:R-:W-:Y:S01]  /*3620*/  ISETP.GE.AND P5, PT, R118, UR6, PT ;  /* 0x0000000676007c0c */ /* 0x000fe2000bfa6270 */
[----:B------:R-:W-:Y:S01]  /*3630*/  IMAD.U32 R3, RZ, RZ, UR11 ;  /* 0x0000000bff037e24 */ /* 0x000fe2000f8e00ff */
[----:B------:R-:W-:Y:S02]  /*3640*/  ISETP.GE.AND P3, PT, R117, UR6, PT ;  /* 0x0000000675007c0c */ /* 0x000fe4000bf66270 */
[----:B------:R-:W-:-:S04]  /*3650*/  LEA R2, P1, R2, R133, 0x5 ;  /* 0x0000008502027211 */ /* 0x000fc800078228ff */
[----:B------:R-:W-:-:S03]  /*3660*/  LEA.HI.X R3, R5, R134, R3, 0x5, P1 ;  /* 0x0000008605037211 */ /* 0x000fc600008f2c03 */
[----:B-123--:R-:W1:Y:S01]  /*3670*/  @!P2 LDC.64 R6, c[0x0][0x218] ;  /* 0x00008600ff06ab82 */ /* 0x00ee620000000a00 */
[----:B------:R4:W-:Y:S07]  /*3680*/  @P2 STS.128 [R239+0x9000], RZ ;  /* 0x009000ffef002388 */ /* 0x0009ee0000000c00 */
[----:B------:R-:W2:Y:S08]  /*3690*/  @!P5 LDC.64 R8, c[0x0][0x218] ;  /* 0x00008600ff08db82 */ /* 0x000eb00000000a00 */
[----:B------:R-:W3:Y:S01]  /*36a0*/  @!P3 LDC.64 R10, c[0x0][0x218] ;  /* 0x00008600ff0abb82 */ /* 0x000ee20000000a00 */
[----:B-1----:R-:W-:-:S04]  /*36b0*/  @!P2 LEA R6, P1, R2, R6, 0x1 ;  /* 0x000000060206a211 */ /* 0x002fc800078208ff */
        /* <DEDUP_REMOVED lines=14> */
[----:B---3--:R-:W-:-:S04]  /*37a0*/  @!P3 LEA R6, P2, R2, R10, 0x1 ;  /* 0x0000000a0206b211 */ /* 0x008fc800078408ff */
        /* <DEDUP_REMOVED lines=14> */
.L_x_2411:
[----:B------:R-:W-:Y:S05]  /*3890*/  BSYNC B0 ;  /* 0x0000000000007941 */ /* 0x000fea0003800000 */
.L_x_2410:
[----:B------:R-:W-:Y:S04]  /*38a0*/  BSSY B0, `(.L_x_2412) ;  /* 0x000002e000007945 */ /* 0x000fe80003800000 */
[----:B------:R-:W-:Y:S05]  /*38b0*/  @P6 BRA `(.L_x_2413) ;  /* 0x0000000000b06947 */ /* 0x000fea0003800000 */
[----:B------:R-:W-:Y:S01]  /*38c0*/  ULDC UR6, c[0x0][0x2d0] ;  /* 0x0000b40000067ab9 */ /* 0x000fe20000000800 */
[----:B------:R-:W-:Y:S01]  /*38d0*/  IMAD.U32 R5, RZ, RZ, UR10 ;  /* 0x0000000aff057e24 */ /* 0x000fe2000f8e00ff */
        /* <DEDUP_REMOVED lines=8> */
[----:B--2-4-:R-:W2:Y:S02]  /*3960*/  @!P5 LDC.64 R8, c[0x0][0x218] ;  /* 0x00008600ff08db82 */ /* 0x014ea40000000a00 */
[----:B------:R4:W-:Y:S06]  /*3970*/  @P6 STS.128 [R239+0x9800], RZ ;  /* 0x009800ffef006388 */ /* 0x0009ec0000000c00 */
[----:B---3--:R-:W3:Y:S08]  /*3980*/  @!P6 LDC.64 R10, c[0x0][0x218] ;  /* 0x00008600ff0aeb82 */ /* 0x008ef00000000a00 */
[----:B-1----:R-:W1:Y:S01]  /*3990*/  @!P3 LDC.64 R6, c[0x0][0x218] ;  /* 0x00008600ff06bb82 */ /* 0x002e620000000a00 */
[----:B--2---:R-:W-:-:S04]  /*39a0*/  @!P5 LEA R8, P1, R2, R8, 0x1 ;  /* 0x000000080208d211 */ /* 0x004fc800078208ff */
[----:B------:R-:W-:Y:S02]  /*39b0*/  @!P5 LEA.HI.X R9, R2, R9, R5, 0x1, P1 ;  /* 0x000000090209d211 */ /* 0x000fe400008f0c05 */
        /* <DEDUP_REMOVED lines=28> */
.L_x_2413:
[----:B------:R-:W-:Y:S05]  /*3b80*/  BSYNC B0 ;  /* 0x0000000000007941 */ /* 0x000fea0003800000 */
.L_x_2412:
[----:B------:R-:W0:Y:S01]  /*3b90*/  LDGDEPBAR ;  /* 0x00000000000079af */ /* 0x000e220000000000 */
[----:B--2-4-:R-:W-:Y:S01]  /*3ba0*/  IMAD.SHL.U32 R8, R12, 0x8, RZ ;  /* 0x000000080c087824 */ /* 0x014fe200078e00ff */
[----:B------:R-:W-:Y:S01]  /*3bb0*/  LOP3.LUT R3, R15, 0x1c0, RZ, 0xc0, !PT ;  /* 0x000001c00f037812 */ /* 0x000fe200078ec0ff */
[----:B------:R-:W-:Y:S01]  /*3bc0*/  ULDC.64 UR6, c[0x0][0x250] ;  /* 0x0000940000067ab9 */ /* 0x000fe20000000a00 */
[----:B------:R-:W-:Y:S01]  /*3bd0*/  LEA.HI R113, R35, R114, RZ, 0x5 ;  /* 0x0000007223717211 */ /* 0x000fe200078f28ff */
[----:B-1-3--:R-:W-:Y:S01]  /*3be0*/  IMAD.IADD R7, R29, 0x1, R34 ;  /* 0x000000011d077824 */ /* 0x00afe200078e0222 */
[----:B------:R-:W-:Y:S01]  /*3bf0*/  LOP3.LUT R8, R3, 0x8, R8, 0xf8, !PT ;  /* 0x0000000803087812 */ /* 0x000fe200078ef808 */
[----:B------:R-:W-:Y:S01]  /*3c00*/  IMAD.MOV.U32 R6, RZ, RZ, R28 ;  /* 0x000000ffff067224 */ /* 0x000fe200078e001c */
[----:B------:R-:W-:Y:S01]  /*3c10*/  SHF.R.U32.HI R5, RZ, 0x3, R3 ;  /* 0x00000003ff057819 */ /* 0x000fe20000011603 */
[----:B------:R-:W-:Y:S01]  /*3c20*/  IMAD.SHL.U32 R3, R32, 0x40, RZ ;  /* 0x0000004020037824 */ /* 0x000fe200078e00ff */
[----:B------:R-:W-:Y:S01]  /*3c30*/  LOP3.LUT R2, R14, R13, RZ, 0x3c, !PT ;  /* 0x0000000d0e027212 */ /* 0x000fe200078e3cff */
[----:B------:R-:W-:Y:S01]  /*3c40*/  IMAD R9, R33, UR6, RZ ;  /* 0x0000000621097c24 */ /* 0x000fe2000f8e02ff */
[----:B------:R-:W-:Y:S01]  /*3c50*/  LOP3.LUT R5, R8, R5, RZ, 0x3c, !PT ;  /* 0x0000000508057212 */ /* 0x000fe200078e3cff */
[C---:B------:R-:W-:Y:S01]  /*3c60*/  IMAD.WIDE.U32 R168, R30.reuse, UR6, R6 ;  /* 0x000000061ea87c25 */ /* 0x040fe2000f8e0006 */
[----:B------:R-:W-:Y:S01]  /*3c70*/  SHF.R.S32.HI R112, RZ, 0x5, R113 ;  /* 0x00000005ff707819 */ /* 0x000fe20000011471 */
[----:B------:R-:W-:Y:S01]  /*3c80*/  ULDC.64 UR8, c[0x0][0x220] ;  /* 0x0000880000087ab9 */ /* 0x000fe20000000a00 */
[----:B------:R-:W-:Y:S01]  /*3c90*/  LOP3.LUT R5, R5, 0xfffffe00, R3, 0xf8, !PT ;  /* 0xfffffe0005057812 */ /* 0x000fe200078ef803 */
[----:B------:R-:W-:Y:S01]  /*3ca0*/  IMAD R8, R30, UR7, R9 ;  /* 0x000000071e087c24 */ /* 0x000fe2000f8e0209 */
[----:B------:R-:W-:Y:S01]  /*3cb0*/  LEA R184, P1, R168, UR8, 0x1 ;  /* 0x00000008a8b87c11 */ /* 0x000fe2000f8208ff */
[----:B------:R-:W-:Y:S01]  /*3cc0*/  IMAD R2, R12, 0x200, R2 ;  /* 0x000002000c027824 */ /* 0x000fe200078e0202 */
[----:B------:R-:W-:Y:S01]  /*3cd0*/  USHF.L.U64.HI UR29, UR6, 0x4, UR7 ;  /* 0x00000004061d7899 */ /* 0x000fe20008010207 */
[----:B------:R-:W-:Y:S01]  /*3ce0*/  IMAD.IADD R170, R169, 0x1, R8 ;  /* 0x00000001a9aa7824 */ /* 0x000fe200078e0208 */
[----:B------:R-:W-:Y:S01]  /*3cf0*/  USHF.L.U32 UR30, UR6, 0x4, URZ ;  /* 0x00000004061e7899 */ /* 0x000fe2000800063f */
[----:B------:R-:W-:Y:S01]  /*3d00*/  IMAD R3, R112, 0x400, R5 ;  /* 0x0000040070037824 */ /* 0x000fe200078e0205 */
[----:B------:R-:W-:-:S04]  /*3d10*/  DEPBAR.LE SB0, 0x0 ;  /* 0x000080000000791a */ /* 0x000fc80000000000 */
[----:B------:R-:W-:Y:S01]  /*3d20*/  BAR.SYNC.DEFER_BLOCKING 0x0 ;  /* 0x0000000000007b1d */ /* 0x000fe20000010000 */
[----:B------:R-:W-:Y:S02]  /*3d30*/  ISETP.GE.AND P5, PT, R22, UR16, PT ;  /* 0x0000001016007c0c */ /* 0x000fe4000bfa6270 */
[----:B------:R-:W-:Y:S02]  /*3d40*/  ISETP.GE.AND P6, PT, R23, UR16, PT ;  /* 0x0000001017007c0c */ /* 0x000fe4000bfc6270 */
[----:B------:R-:W-:Y:S01]  /*3d50*/  LEA R212, R2, UR4, 0x1 ;  /* 0x0000000402d47c11 */ /* 0x000fe2000f8e08ff */
[----:B------:R-:W-:Y:S01]  /*3d60*/  BSSY B0, `(.L_x_2414) ;  /* 0x000002a000007945 */ /* 0x000fe20003800000 */
        /* <DEDUP_REMOVED lines=41> */
.L_x_2415:
[----:B------:R-:W-:Y:S05]  /*4000*/  BSYNC B0 ;  /* 0x0000000000007941 */ /* 0x000fea0003800000 */
.L_x_2414:
[----:B------:R4:W-:Y:S01]  /*4010*/  @P4 STS.128 [R239+0x10800], RZ ;  /* 0x010800ffef004388 */ /* 0x0009e20000000c00 */
[----:B------:R-:W-:Y:S03]  /*4020*/  BSSY B0, `(.L_x_2416) ;  /* 0x0000031000007945 */ /* 0x000fe60003800000 */
[----:B------:R4:W-:Y:S04]  /*4030*/  @P4 STS.128 [R239+0x12800], RZ ;  /* 0x012800ffef004388 */ /* 0x0009e80000000c00 */
        /* <DEDUP_REMOVED lines=9> */
[----:B------:R-:W-:Y:S01]  /*40d0*/  ISETP.GE.AND P2, PT, R117, UR31, PT ;  /* 0x0000001f75007c0c */ /* 0x000fe2000bf46270 */
[----:B---3--:R-:W-:Y:S02]  /*40e0*/  IMAD.U32 R2, RZ, RZ, UR29 ;  /* 0x0000001dff027e24 */ /* 0x008fe4000f8e00ff */
[----:B------:R-:W-:Y:S02]  /*40f0*/  IMAD.U32 R10, RZ, RZ, UR30 ;  /* 0x0000001eff0a7e24 */ /* 0x000fe4000f8e00ff */
[----:B------:R-:W-:-:S04]  /*4100*/  IMAD.U32 R3, RZ, RZ, UR29 ;  /* 0x0000001dff037e24 */ /* 0x000fc8000f8e00ff */
[-C--:B------:R-:W-:Y:S01]  /*4110*/  @!P4 LEA R8, P1, R8, R184.reuse, 0x1 ;  /* 0x000000b80808c211 */ /* 0x080fe200078208ff */
[----:B------:R2:W-:Y:S01]  /*4120*/  @P4 STS.128 [R239+0x10800], RZ ;  /* 0x010800ffef004388 */ /* 0x0005e20000000c00 */
[-C--:B------:R-:W-:Y:S02]  /*4130*/  @!P3 LEA R6, P0, R6, R184.reuse, 0x1 ;  /* 0x000000b80606b211 */ /* 0x080fe400078008ff */
[-C--:B------:R-:W-:Y:S01]  /*4140*/  @!P4 LEA.HI.X R9, R7, R185.reuse, R2, 0x1, P1 ;  /* 0x000000b90709c211 */ /* 0x080fe200008f0c02 */
[----:B------:R-:W-:Y:S01]  /*4150*/  IMAD.U32 R2, RZ, RZ, UR30 ;  /* 0x0000001eff027e24 */ /* 0x000fe2000f8e00ff */
[----:B------:R-:W-:Y:S02]  /*4160*/  @!P3 LEA.HI.X R7, R10, R185, R3, 0x1, P0 ;  /* 0x000000b90a07b211 */ /* 0x000fe400000f0c03 */
[----:B------:R-:W-:Y:S01]  /*4170*/  ISETP.GE.AND P0, PT, R116, UR31, PT ;  /* 0x0000001f74007c0c */ /* 0x000fe2000bf06270 */
[----:B------:R-:W-:Y:S01]  /*4180*/  @!PT LDS RZ, [RZ] ;  /* 0x00000000fffff984 */ /* 0x000fe20000000800 */
[----:B------:R-:W-:Y:S01]  /*4190*/  @!PT LDS RZ, [RZ] ;  /* 0x00000000fffff984 */ /* 0x000fe20000000800 */
[----:B------:R-:W-:Y:S01]  /*41a0*/  @!PT LDS RZ, [RZ] ;  /* 0x00000000fffff984 */ /* 0x000fe20000000800 */
[----:B------:R2:W-:Y:S01]  /*41b0*/  @!P4 LDGSTS.E.BYPASS.LTC128B.128 [R239+0x10800], desc[UR26][R8.64] ;  /* 0x1080000008efcfae */ /* 0x0005e2000b901d5a */
[----:B------:R-:W-:-:S03]  /*41c0*/  @!P2 LEA R2, P1, R2, R184, 0x1 ;  /* 0x000000b80202a211 */ /* 0x000fc600078208ff */
[----:B------:R2:W-:Y:S01]  /*41d0*/  @P3 STS.128 [R239+0x12800], RZ ;  /* 0x012800ffef003388 */ /* 0x0005e20000000c00 */
        /* <DEDUP_REMOVED lines=21> */
.L_x_2417:
[----:B------:R-:W-:Y:S05]  /*4330*/  BSYNC B0 ;  /* 0x0000000000007941 */ /* 0x000fea0003800000 */
.L_x_2416:
        /* <DEDUP_REMOVED lines=18> */
[-CC-:B------:R-:W-:Y:S02]  /*4460*/  @!P5 LEA.HI.X R11, R2, R185.reuse, R3.reuse, 0x1, P0 ;  /* 0x000000b9020bd211 */ /* 0x180fe400000f0c03 */
        /* <DEDUP_REMOVED lines=26> */
.L_x_2419:
[----:B------:R-:W-:Y:S05]  /*4610*/  BSYNC B0 ;  /* 0x0000000000007941 */ /* 0x000fea0003800000 */
.L_x_2418:
        /* <DEDUP_REMOVED lines=10> */
[----:B------:R-:W-:Y:S02]  /*46c0*/  ISETP.GE.AND P2, PT, R118, UR32, PT ;  /* 0x0000002076007c0c */ /* 0x000fe4000bf46270 */
[----:B------:R-:W-:Y:S02]  /*46d0*/  ISETP.GE.AND P1, PT, R117, UR32, PT ;  /* 0x0000002075007c0c */ /* 0x000fe4000bf26270 */
[----:B------:R-:W-:Y:S02]  /*46e0*/  MOV R10, UR6 ;  /* 0x00000006000a7c02 */ /* 0x000fe40008000f00 */
[----:B------:R-:W-:-:S05]  /*46f0*/  ISETP.GE.AND P0, PT, R116, UR32, PT ;  /* 0x0000002074007c0c */ /* 0x000fca000bf06270 */
[-C--:B---3--:R-:W-:Y:S01]  /*4700*/  @!P3 MOV R3, R185.reuse ;  /* 0x000000b90003b202 */ /* 0x088fe20000000f00 */
[----:B------:R-:W-:Y:S01]  /*4710*/  @!P3 IMAD.MOV.U32 R2, RZ, RZ, R184 ;  /* 0x000000ffff02b224 */ /* 0x000fe200078e00b8 */
[----:B------:R-:W-:Y:S01]  /*4720*/  VOTEU.ALL UP2, P3 ;  /* 0x00000000003f7886 */ /* 0x000fe20001840000 */
[----:B------:R-:W-:Y:S01]  /*4730*/  VOTEU.ALL UP1, P2 ;  /* 0x00000000003f7886 */ /* 0x000fe20001020000 */
[----:B------:R-:W-:Y:S01]  /*4740*/  VOTEU.ALL UP0, P1 ;  /* 0x00000000003f7886 */ /* 0x000fe20000800000 */
[----:B------:R-:W-:Y:S01]  /*4750*/  @!P3 IMAD.WIDE.U32 R8, R8, 0x60, R2 ;  /* 0x000000600808b825 */ /* 0x000fe200078e0002 */
[----:B------:R-:W-:Y:S01]  /*4760*/  @!P2 MOV R3, R185 ;  /* 0x000000b90003a202 */ /* 0x000fe20000000f00 */
[----:B------:R-:W-:Y:S01]  /*4770*/  @!UP2 UIMAD UR33, UR7, 0x60, URZ ;  /* 0x000000600721a8a4 */ /* 0x000fe2000f8e023f */
[----:B------:R2:W-:Y:S01]  /*4780*/  @P3 STS.128 [R239+0x11800], RZ ;  /* 0x011800ffef003388 */ /* 0x0005e20000000c00 */
[----:B------:R-:W-:Y:S01]  /*4790*/  @!P2 IMAD.MOV.U32 R2, RZ, RZ, R184 ;  /* 0x000000ffff02a224 */ /* 0x000fe200078e00b8 */
[----:B------:R-:W-:-:S02]  /*47a0*/  @!UP1 UIMAD UR31, UR7, 0x60, URZ ;  /* 0x00000060071f98a4 */ /* 0x000fc4000f8e023f */
        /* <DEDUP_REMOVED lines=34> */
.L_x_2421:
[----:B------:R-:W-:Y:S05]  /*49d0*/  BSYNC B0 ;  /* 0x0000000000007941 */ /* 0x000fea0003800000 */
.L_x_2420:
[----:B------:R-:W-:Y:S01]  /*49e0*/  LDSM.16.M88.4 R16, [R219] ;  /* 0x00000000db10783b */ /* 0x000fe20000000200 */
[----:B------:R-:W-:Y:S01]  /*49f0*/  R2P PR, R31, 0x6 ;  /* 0x000000061f007804 */ /* 0x000fe20000000000 */
[----:B------:R-:W-:Y:S01]  /*4a00*/  ULDC UR31, c[0x0][0x39c] ;  /* 0x0000e700001f7ab9 */ /* 0x000fe20000000800 */
[C---:B--23--:R-:W-:Y:S01]  /*4a10*/  IADD3 R2, R212.reuse, 0x8000, RZ ;  /* 0x00008000d4027810 */ /* 0x04cfe20007ffe0ff */
[----:B------:R-:W2:Y:S01]  /*4a20*/  LDSM.16.M88.4 R20, [R212+0x8000] ;  /* 0x00800000d414783b */ /* 0x000ea20000000200 */
[----:B------:R-:W-:Y:S01]  /*4a30*/  IADD3 R223, R212, 0x8020, RZ ;  /* 0x00008020d4df7810 */ /* 0x000fe20007ffe0ff */
[----:B------:R-:W-:Y:S01]  /*4a40*/  UISETP.GT.AND UP0, UPT, UR14, UR12, UPT ;  /* 0x0000000c0e00728c */ /* 0x000fe2000bf04270 */
[-C--:B------:R-:W-:Y:S01]  /*4a50*/  LEA R220, R4, R219.reuse, 0x1 ;  /* 0x000000db04dc7211 */ /* 0x080fe200078e08ff */
[----:B------:R-:W3:Y:S01]  /*4a60*/  LDSM.16.M88.4 R28, [R212+0x8800] ;  /* 0x00880000d41c783b */ /* 0x000ee20000000200 */
[C---:B------:R-:W-:Y:S01]  /*4a70*/  LEA R222, R0.reuse, R219, 0x1 ;  /* 0x000000db00de7211 */ /* 0x040fe200078e08ff */
[----:B------:R-:W-:Y:S01]  /*4a80*/  UIADD3 UR20, UR24, -UR20, -UR15 ;  /* 0x8000001418147290 */ /* 0x000fe2000fffe80f */
[----:B------:R-:W-:Y:S01]  /*4a90*/  LEA R221, R0, R220, 0x1 ;  /* 0x000000dc00dd7211 */ /* 0x000fe200078e08ff */
[----:B------:R-:W-:Y:S01]  /*4aa0*/  LDSM.16.M88.4 R12, [R220] ;  /* 0x00000000dc0c783b */ /* 0x000fe20000000200 */
[----:B------:R-:W-:Y:S01]  /*4ab0*/  PLOP3.LUT P6, PT, PT, PT, UP0, 0x80, 0x0 ;  /* 0x000000000000781c */ /* 0x000fe20003fcf008 */
[----:B------:R-:W-:Y:S01]  /*4ac0*/  IMAD.U32 R243, RZ, RZ, UR24 ;  /* 0x00000018fff37e24 */ /* 0x000fe2000f8e00ff */
[----:B------:R-:W-:Y:S01]  /*4ad0*/  @P1 IADD3 R223, R2, -0x20, RZ ;  /* 0xffffffe002df1810 */ /* 0x000fe20007ffe0ff */
[----:B------:R-:W-:Y:S01]  /*4ae0*/  LDSM.16.M88.4 R32, [R212+0x9000] ;  /* 0x00900000d420783b */ /* 0x000fe20000000200 */
[----:B------:R-:W-:-:S02]  /*4af0*/  IMAD.MOV.U32 R2, RZ, RZ, 0x40 ;  /* 0x00000040ff027424 */ /* 0x000fc400078e00ff */
[C---:B------:R-:W-:Y:S01]  /*4b00*/  IADD3 R238, R223.reuse, 0x800, RZ ;  /* 0x00000800dfee7810 */ /* 0x040fe20007ffe0ff */
[----:B------:R-:W5:Y:S01]  /*4b10*/  LDSM.16.M88.4 R36, [R223] ;  /* 0x00000000df24783b */ /* 0x000f620000000200 */
[C---:B------:R-:W-:Y:S01]  /*4b20*/  VIADD R237, R223.reuse, 0x1000 ;  /* 0x00001000dfed7836 */ /* 0x040fe20000000000 */
[----:B------:R-:W-:Y:S01]  /*4b30*/  SEL R2, R2, 0xffffffc0, !P2 ;  /* 0xffffffc002027807 */ /* 0x000fe20005000000 */
[C---:B------:R-:W-:Y:S01]  /*4b40*/  VIADD R233, R223.reuse, 0x3000 ;  /* 0x00003000dfe97836 */ /* 0x040fe20000000000 */
[----:B------:R-:W4:Y:S01]  /*4b50*/  LDSM.16.M88.4 R44, [R212+0x9800] ;  /* 0x00980000d42c783b */ /* 0x000f220000000200 */
[C---:B------:R-:W-:Y:S01]  /*4b60*/  IADD3 R236, R223.reuse, 0x1800, RZ ;  /* 0x00001800dfec7810 */ /* 0x040fe20007ffe0ff */
[C---:B------:R-:W-:Y:S01]  /*4b70*/  VIADD R228, R223.reuse, 0x5800 ;  /* 0x00005800dfe47836 */ /* 0x040fe20000000000 */
[----:B------:R-:W-:Y:S01]  /*4b80*/  IADD3 R218, R212, R2, RZ ;  /* 0x00000002d4da7210 */ /* 0x000fe20007ffe0ff */
[----:B------:R-:W1:Y:S01]  /*4b90*/  LDSM.16.M88.4 R60, [R223+0x800] ;  /* 0x00080000df3c783b */ /* 0x000e620000000200 */
[----:B------:R-:W-:Y:S01]  /*4ba0*/  IMAD.IADD R217, R2, 0x1, R223 ;  /* 0x0000000102d97824 */ /* 0x000fe200078e02df */
[----:B------:R-:W-:-:S02]  /*4bb0*/  IADD3 R235, R223, 0x2000, RZ ;  /* 0x00002000dfeb7810 */ /* 0x000fc40007ffe0ff */
[----:B------:R-:W-:Y:S01]  /*4bc0*/  LDSM.16.M88.4 R8, [R222] ;  /* 0x00000000de08783b */ /* 0x000fe20000000200 */
[C---:B------:R-:W-:Y:S02]  /*4bd0*/  IADD3 R234, R223.reuse, 0x2800, RZ ;  /* 0x00002800dfea7810 */ /* 0x040fe40007ffe0ff */
[C---:B------:R-:W-:Y:S01]  /*4be0*/  IADD3 R232, R223.reuse, 0x3800, RZ ;  /* 0x00003800dfe87810 */ /* 0x040fe20007ffe0ff */
[----:B------:R-:W1:Y:S01]  /*4bf0*/  LDSM.16.M88.4 R76, [R218+0x8000] ;  /* 0x00800000da4c783b */ /* 0x000e620000000200 */
[C---:B------:R-:W-:Y:S02]  /*4c00*/  IADD3 R231, R223.reuse, 0x4000, RZ ;  /* 0x00004000dfe77810 */ /* 0x040fe40007ffe0ff */
[C---:B------:R-:W-:Y:S01]  /*4c10*/  IADD3 R230, R223.reuse, 0x4800, RZ ;  /* 0x00004800dfe67810 */ /* 0x040fe20007ffe0ff */
[----:B------:R-:W1:Y:S01]  /*4c20*/  LDSM.16.M88.4 R68, [R223+0x1000] ;  /* 0x00100000df44783b */ /* 0x000e620000000200 */
[C---:B------:R-:W-:Y:S02]  /*4c30*/  IADD3 R229, R223.reuse, 0x5000, RZ ;  /* 0x00005000dfe57810 */ /* 0x040fe40007ffe0ff */
[C---:B------:R-:W-:Y:S01]  /*4c40*/  IADD3 R227, R223.reuse, 0x6000, RZ ;  /* 0x00006000dfe37810 */ /* 0x040fe20007ffe0ff */
[----:B--2---:R-:W-:Y:S01]  /*4c50*/  HMMA.16816.F32 R24, R16, R20, RZ ;  /* 0x000000141018723c */ /* 0x004fe200000018ff */
[----:B------:R-:W2:Y:S01]  /*4c60*/  LDSM.16.M88.4 R72, [R223+0x1800] ;  /* 0x00180000df48783b */ /* 0x000ea20000000200 */
[----:B------:R-:W-:-:S02]  /*4c70*/  IADD3 R226, R223, 0x6800, RZ ;  /* 0x00006800dfe27810 */ /* 0x000fc40007ffe0ff */
[C---:B------:R-:W-:Y:S01]  /*4c80*/  IADD3 R225, R223.reuse, 0x7000, RZ ;  /* 0x00007000dfe17810 */ /* 0x040fe20007ffe0ff */
[----:B------:R-:W2:Y:S01]  /*4c90*/  LDSM.16.M88.4 R80, [R218+0x8800] ;  /* 0x00880000da50783b */ /* 0x000ea20000000200 */
[C---:B------:R-:W-:Y:S01]  /*4ca0*/  HMMA.16816.F32 R40, R16.reuse, R22, RZ ;  /* 0x000000161028723c */ /* 0x040fe200000018ff */
[----:B------:R-:W-:Y:S02]  /*4cb0*/  IADD3 R224, R223, 0x7800, RZ ;  /* 0x00007800dfe07810 */ /* 0x000fe40007ffe0ff */
[----:B------:R-:W-:Y:S03]  /*4cc0*/  LDSM.16.M88.4 R96, [R217] ;  /* 0x00000000d960783b */ /* 0x000fe60000000200 */
[C---:B---3--:R-:W-:Y:S01]  /*4cd0*/  HMMA.16816.F32 R48, R16.reuse, R28, RZ ;  /* 0x0000001c1030723c */ /* 0x048fe200000018ff */
[----:B------:R-:W-:Y:S04]  /*4ce0*/  LDSM.16.M88.4 R88, [R218+0x9000] ;  /* 0x00900000da58783b */ /* 0x000fe80000000200 */
[----:B------:R-:W-:Y:S01]  /*4cf0*/  LDSM.16.M88.4 R84, [R217+0x800] ;  /* 0x00080000d954783b */ /* 0x000fe20000000200 */
[----:B------:R-:W-:Y:S03]  /*4d00*/  HMMA.16816.F32 R52, R16, R30, RZ ;  /* 0x0000001e1034723c */ /* 0x000fe600000018ff */
[----:B------:R-:W3:Y:S03]  /*4d10*/  LDSM.16.M88.4 R28, [R221] ;  /* 0x00000000dd1c783b */ /* 0x000ee60000000200 */
[----:B-----5:R-:W-:Y:S01]  /*4d20*/  HMMA.16816.F32 R24, R12, R36, R24 ;  /* 0x000000240c18723c */ /* 0x020fe20000001818 */
[----:B------:R-:W-:Y:S04]  /*4d30*/  LDSM.16.M88.4 R100, [R212+0xa000] ;  /* 0x00a00000d464783b */ /* 0x000fe80000000200 */
[----:B------:R-:W-:Y:S01]  /*4d40*/  LDSM.16.M88.4 R92, [R217+0x1000] ;  /* 0x00100000d95c783b */ /* 0x000fe20000000200 */
[C---:B------:R-:W-:Y:S03]  /*4d50*/  HMMA.16816.F32 R56, R16.reuse, R32, RZ ;  /* 0x000000201038723c */ /* 0x040fe600000018ff */
[----:B------:R-:W-:Y:S03]  /*4d60*/  LDSM.16.M88.4 R104, [R212+0xe800] ;  /* 0x00e80000d468783b */ /* 0x000fe60000000200 */
[C---:B------:R-:W-:Y:S01]  /*4d70*/  HMMA.16816.F32 R20, R16.reuse, R34, RZ ;  /* 0x000000221014723c */ /* 0x040fe200000018ff */
[----:B------:R-:W-:Y:S04]  /*4d80*/  LDSM.16.M88.4 R108, [R218+0xe000] ;  /* 0x00e00000da6c783b */ /* 0x000fe80000000200 */
[----:B------:R-:W0:Y:S01]  /*4d90*/  LDGDEPBAR ;  /* 0x00000000000079af */ /* 0x000e220000000000 */
[C---:B----4-:R-:W-:Y:S06]  /*4da0*/  HMMA.16816.F32 R64, R16.reuse, R44, RZ ;  /* 0x0000002c1040723c */ /* 0x050fec00000018ff */
[----:B------:R-:W-:Y:S01]  /*4db0*/  HMMA.16816.F32 R32, R16, R46, RZ ;  /* 0x0000002e1020723c */ /* 0x000fe200000018ff */
[----:B------:R-:W4:Y:S05]  /*4dc0*/  LDSM.16.M88.4 R44, [R218+0x9800] ;  /* 0x00980000da2c783b */ /* 0x000f2a0000000200 */
[C---:B------:R-:W-:Y:S06]  /*4dd0*/  HMMA.16816.F32 R36, R12.reuse, R38, R40 ;  /* 0x000000260c24723c */ /* 0x040fec0000001828 */
[C---:B-1----:R-:W-:Y:S06]  /*4de0*/  HMMA.16816.F32 R40, R12.reuse, R60, R48 ;  /* 0x0000003c0c28723c */ /* 0x042fec0000001830 */
[----:B------:R-:W-:Y:S01]  /*4df0*/  HMMA.16816.F32 R48, R12, R62, R52 ;  /* 0x0000003e0c30723c */ /* 0x000fe20000001834 */
[----:B------:R-:W-:Y:S05]  /*4e00*/  LDSM.16.M88.4 R52, [R217+0x1800] ;  /* 0x00180000d934783b */ /* 0x000fea0000000200 */
[----:B------:R-:W-:Y:S01]  /*4e10*/  HMMA.16816.F32 R16, R8, R76, R24 ;  /* 0x0000004c0810723c */ /* 0x000fe20000001818 */
[----:B------:R-:W1:Y:S05]  /*4e20*/  LDSM.16.M88.4 R24, [R219+0x2000] ;  /* 0x00200000db18783b */ /* 0x000e6a0000000200 */
[C---:B------:R-:W-:Y:S06]  /*4e30*/  HMMA.16816.F32 R56, R12.reuse, R68, R56 ;  /* 0x000000440c38723c */ /* 0x040fec0000001838 */
[C---:B------:R-:W-:Y:S01]  /*4e40*/  HMMA.16816.F32 R20, R12.reuse, R70, R20 ;  /* 0x000000460c14723c */ /* 0x040fe20000001814 */
[----:B------:R-:W-:Y:S05]  /*4e50*/  LDSM.16.M88.4 R68, [R223+0x2800] ;  /* 0x00280000df44783b */ /* 0x000fea0000000200 */
[C---:B--2---:R-:W-:Y:S01]  /*4e60*/  HMMA.16816.F32 R60, R12.reuse, R72, R64 ;  /* 0x000000480c3c723c */ /* 0x044fe20000001840 */
[----:B------:R-:W2:Y:S05]  /*4e70*/  LDSM.16.M88.4 R64, [R212+0xa800] ;  /* 0x00a80000d440783b */ /* 0x000eaa0000000200 */
[----:B------:R-:W-:Y:S01]  /*4e80*/  HMMA.16816.F32 R32, R12, R74, R32 ;  /* 0x0000004a0c20723c */ /* 0x000fe20000001820 */
[----:B------:R-:W-:Y:S05]  /*4e90*/  LDSM.16.M88.4 R72, [R212+0xb000] ;  /* 0x00b00000d448783b */ /* 0x000fea0000000200 */
[C---:B------:R-:W-:Y:S01]  /*4ea0*/  HMMA.16816.F32 R36, R8.reuse, R78, R36 ;  /* 0x0000004e0824723c */ /* 0x040fe20000001824 */
[----:B------:R-:W-:Y:S05]  /*4eb0*/  LDSM.16.M88.4 R76, [R223+0x3000] ;  /* 0x00300000df4c783b */ /* 0x000fea0000000200 */
[C---:B------:R-:W-:Y:S06]  /*4ec0*/  HMMA.16816.F32 R40, R8.reuse, R80, R40 ;  /* 0x000000500828723c */ /* 0x040fec0000001828 */
[----:B------:R-:W-:Y:S01]  /*4ed0*/  HMMA.16816.F32 R48, R8, R82, R48 ;  /* 0x000000520830723c */ /* 0x000fe20000001830 */
[----:B------:R-:W-:Y:S05]  /*4ee0*/  LDSM.16.M88.4 R80, [R223+0x2000] ;  /* 0x00200000df50783b */ /* 0x000fea0000000200 */
[----:B---3--:R-:W-:Y:S06]  /*4ef0*/  HMMA.16816.F32 R12, R28, R96, R16 ;  /* 0x000000601c0c723c */ /* 0x008fec0000001810 */
[C---:B------:R-:W-:Y:S06]  /*4f00*/  HMMA.16816.F32 R56, R8.reuse, R88, R56 ;  /* 0x000000580838723c */ /* 0x040fec0000001838 */
[C---:B------:R-:W-:Y:S01]  /*4f10*/  HMMA.16816.F32 R16, R8.reuse, R90, R20 ;  /* 0x0000005a0810723c */ /* 0x040fe20000001814 */
[----:B------:R-:W3:Y:S04]  /*4f20*/  LDSM.16.M88.4 R20, [R220+0x2000] ;  /* 0x00200000dc14783b */ /* 0x000ee80000000200 */
[----:B------:R-:W-:Y:S01]  /*4f30*/  LDSM.16.M88.4 R88, [R218+0xb000] ;  /* 0x00b00000da58783b */ /* 0x000fe20000000200 */
[C---:B----4-:R-:W-:Y:S06]  /*4f40*/  HMMA.16816.F32 R60, R8.reuse, R44, R60 ;  /* 0x0000002c083c723c */ /* 0x050fec000000183c */
[----:B------:R-:W-:Y:S01]  /*4f50*/  HMMA.16816.F32 R32, R8, R46, R32 ;  /* 0x0000002e0820723c */ /* 0x000fe20000001820 */
[----:B------:R-:W4:Y:S05]  /*4f60*/  LDSM.16.M88.4 R44, [R212+0xb800] ;  /* 0x00b80000d42c783b */ /* 0x000f2a0000000200 */
[C---:B------:R-:W-:Y:S01]  /*4f70*/  HMMA.16816.F32 R36, R28.reuse, R98, R36 ;  /* 0x000000621c24723c */ /* 0x040fe20000001824 */
[----:B------:R-:W-:Y:S05]  /*4f80*/  LDSM.16.M88.4 R96, [R217+0x2000] ;  /* 0x00200000d960783b */ /* 0x000fea0000000200 */
[C---:B------:R-:W-:Y:S06]  /*4f90*/  HMMA.16816.F32 R40, R28.reuse, R84, R40 ;  /* 0x000000541c28723c */ /* 0x040fec0000001828 */
[----:B------:R-:W-:Y:S01]  /*4fa0*/  HMMA.16816.F32 R48, R28, R86, R48 ;  /* 0x000000561c30723c */ /* 0x000fe20000001830 */
[----:B------:R-:W-:Y:S05]  /*4fb0*/  LDSM.16.M88.4 R84, [R218+0xa000] ;  /* 0x00a00000da54783b */ /* 0x000fea0000000200 */
[----:B-1----:R-:W-:Y:S06]  /*4fc0*/  HMMA.16816.F32 R12, R24, R100, R12 ;  /* 0x00000064180c723c */ /* 0x002fec000000180c */
[C---:B------:R-:W-:Y:S06]  /*4fd0*/  HMMA.16816.F32 R56, R28.reuse, R92, R56 ;  /* 0x0000005c1c38723c */ /* 0x040fec0000001838 */
[C---:B------:R-:W-:Y:S01]  /*4fe0*/  HMMA.16816.F32 R8, R28.reuse, R94, R16 ;  /* 0x0000005e1c08723c */ /* 0x040fe20000001810 */
[----:B------:R-:W1:Y:S04]  /*4ff0*/  LDSM.16.M88.4 R16, [R222+0x2000] ;  /* 0x00200000de10783b */ /* 0x000e680000000200 */
[----:B------:R-:W-:Y:S01]  /*5000*/  LDSM.16.M88.4 R92, [R212+0xc000] ;  /* 0x00c00000d45c783b */ /* 0x000fe20000000200 */
[C---:B------:R-:W-:Y:S06]  /*5010*/  HMMA.16816.F32 R60, R28.reuse, R52, R60 ;  /* 0x000000341c3c723c */ /* 0x040fec000000183c */
[----:B------:R-:W-:Y:S01]  /*5020*/  HMMA.16816.F32 R28, R28, R54, R32 ;  /* 0x000000361c1c723c */ /* 0x000fe20000001820 */
[----:B------:R-:W5:Y:S05]  /*5030*/  LDSM.16.M88.4 R52, [R223+0x3800] ;  /* 0x00380000df34783b */ /* 0x000f6a0000000200 */
[C---:B------:R-:W-:Y:S06]  /*5040*/  HMMA.16816.F32 R32, R24.reuse, R102, R36 ;  /* 0x000000661820723c */ /* 0x040fec0000001824 */
[C---:B--2---:R-:W-:Y:S06]  /*5050*/  HMMA.16816.F32 R40, R24.reuse, R64, R40 ;  /* 0x000000401828723c */ /* 0x044fec0000001828 */
[----:B------:R-:W-:Y:S01]  /*5060*/  HMMA.16816.F32 R48, R24, R66, R48 ;  /* 0x000000421830723c */ /* 0x000fe20000001830 */
[----:B------:R-:W2:Y:S05]  /*5070*/  LDSM.16.M88.4 R64, [R218+0xa800] ;  /* 0x00a80000da40783b */ /* 0x000eaa0000000200 */
[----:B---3--:R-:W-:Y:S01]  /*5080*/  HMMA.16816.F32 R36, R20, R80, R12 ;  /* 0x000000501424723c */ /* 0x008fe2000000180c */
[----:B------:R-:W3:Y:S05]  /*5090*/  LDSM.16.M88.4 R12, [R221+0x2000] ;  /* 0x00200000dd0c783b */ /* 0x000eea0000000200 */
[C---:B------:R-:W-:Y:S06]  /*50a0*/  HMMA.16816.F32 R56, R24.reuse, R72, R56 ;  /* 0x000000481838723c */ /* 0x040fec0000001838 */
[C---:B------:R-:W-:Y:S01]  /*50b0*/  HMMA.16816.F32 R8, R24.reuse, R74, R8 ;  /* 0x0000004a1808723c */ /* 0x040fe20000001808 */
[----:B------:R-:W-:Y:S05]  /*50c0*/  LDSM.16.M88.4 R72, [R217+0x2800] ;  /* 0x00280000d948783b */ /* 0x000fea0000000200 */
[C---:B----4-:R-:W-:Y:S06]  /*50d0*/  HMMA.16816.F32 R28, R24.reuse, R46, R28 ;  /* 0x0000002e181c723c */ /* 0x050fec000000181c */
[----:B------:R-:W-:Y:S06]  /*50e0*/  HMMA.16816.F32 R60, R24, R44, R60 ;  /* 0x0000002c183c723c */ /* 0x000fec000000183c */
[C---:B------:R-:W-:Y:S01]  /*50f0*/  HMMA.16816.F32 R24, R20.reuse, R82, R32 ;  /* 0x000000521418723c */ /* 0x040fe20000001820 */
[----:B------:R-:W-:Y:S05]  /*5100*/  LDSM.16.M88.4 R80, [R217+0x3000] ;  /* 0x00300000d950783b */ /* 0x000fea0000000200 */
[C---:B------:R-:W-:Y:S06]  /*5110*/  HMMA.16816.F32 R32, R20.reuse, R68, R40 ;  /* 0x000000441420723c */ /* 0x040fec0000001828 */
[----:B------:R-:W-:Y:S01]  /*5120*/  HMMA.16816.F32 R48, R20, R70, R48 ;  /* 0x000000461430723c */ /* 0x000fe20000001830 */
[----:B------:R-:W4:Y:S05]  /*5130*/  LDSM.16.M88.4 R68, [R218+0xb800] ;  /* 0x00b80000da44783b */ /* 0x000f2a0000000200 */
[----:B-1----:R-:W-:Y:S06]  /*5140*/  HMMA.16816.F32 R44, R16, R84, R36 ;  /* 0x00000054102c723c */ /* 0x002fec0000001824 */
[C---:B------:R-:W-:Y:S06]  /*5150*/  HMMA.16816.F32 R56, R20.reuse, R76, R56 ;  /* 0x0000004c1438723c */ /* 0x040fec0000001838 */
[C---:B------:R-:W-:Y:S01]  /*5160*/  HMMA.16816.F32 R40, R20.reuse, R78, R8 ;  /* 0x0000004e1428723c */ /* 0x040fe20000001808 */
[----:B------:R-:W1:Y:S04]  /*5170*/  LDSM.16.M88.4 R8, [R219+0x4000] ;  /* 0x00400000db08783b */ /* 0x000e680000000200 */
[----:B------:R-:W-:Y:S01]  /*5180*/  LDSM.16.M88.4 R76, [R212+0xc800] ;  /* 0x00c80000d44c783b */ /* 0x000fe20000000200 */
[C---:B-----5:R-:W-:Y:S06]  /*5190*/  HMMA.16816.F32 R36, R20.reuse, R54, R28 ;  /* 0x000000361424723c */ /* 0x060fec000000181c */
[----:B------:R-:W-:Y:S06]  /*51a0*/  HMMA.16816.F32 R60, R20, R52, R60 ;  /* 0x00000034143c723c */ /* 0x000fec000000183c */
[C---:B------:R-:W-:Y:S01]  /*51b0*/  HMMA.16816.F32 R28, R16.reuse, R86, R24 ;  /* 0x00000056101c723c */ /* 0x040fe20000001818 */
[----:B------:R-:W-:Y:S05]  /*51c0*/  LDSM.16.M88.4 R84, [R212+0xd000] ;  /* 0x00d00000d454783b */ /* 0x000fea0000000200 */
[C---:B--2---:R-:W-:Y:S01]  /*51d0*/  HMMA.16816.F32 R24, R16.reuse, R64, R32 ;  /* 0x000000401018723c */ /* 0x044fe20000001820 */
[----:B------:R-:W-:Y:S05]  /*51e0*/  LDSM.16.M88.4 R32, [R220+0x4000] ;  /* 0x00400000dc20783b */ /* 0x000fea0000000200 */
[----:B------:R-:W-:Y:S01]  /*51f0*/  HMMA.16816.F32 R20, R16, R66, R48 ;  /* 0x000000421014723c */ /* 0x000fe20000001830 */
[----:B------:R-:W2:Y:S05]  /*5200*/  LDSM.16.M88.4 R64, [R217+0x3800] ;  /* 0x00380000d940783b */ /* 0x000eaa0000000200 */
[----:B---3--:R-:W-:Y:S06]  /*5210*/  HMMA.16816.F32 R48, R12, R96, R44 ;  /* 0x000000600c30723c */ /* 0x008fec000000182c */
[C---:B------:R-:W-:Y:S06]  /*5220*/  HMMA.16816.F32 R56, R16.reuse, R88, R56 ;  /* 0x000000581038723c */ /* 0x040fec0000001838 */
[C---:B------:R-:W-:Y:S01]  /*5230*/  HMMA.16816.F32 R52, R16.reuse, R90, R40 ;  /* 0x0000005a1034723c */ /* 0x040fe20000001828 */
[----:B------:R-:W3:Y:S05]  /*5240*/  LDSM.16.M88.4 R88, [R223+0x4000] ;  /* 0x00400000df58783b */ /* 0x000eea0000000200 */
[C---:B----4-:R-:W-:Y:S06]  /*5250*/  HMMA.16816.F32 R44, R16.reuse, R70, R36 ;  /* 0x00000046102c723c */ /* 0x050fec0000001824 */
[----:B------:R-:W-:Y:S01]  /*5260*/  HMMA.16816.F32 R60, R16, R68, R60 ;  /* 0x00000044103c723c */ /* 0x000fe2000000183c */
[----:B------:R-:W-:Y:S05]  /*5270*/  LDSM.16.M88.4 R68, [R223+0x5000] ;  /* 0x00500000df44783b */ /* 0x000fea0000000200 */
[----:B------:R-:W-:Y:S01]  /*5280*/  HMMA.16816.F32 R36, R12, R98, R28 ;  /* 0x000000620c24723c */ /* 0x000fe2000000181c */
[----:B------:R-:W-:Y:S05]  /*5290*/  LDSM.16.M88.4 R28, [R222+0x4000] ;  /* 0x00400000de1c783b */ /* 0x000fea0000000200 */
[----:B-1----:R-:W-:Y:S06]  /*52a0*/  HMMA.16816.F32 R16, R8, R92, R48 ;  /* 0x0000005c0810723c */ /* 0x002fec0000001830 */
[C---:B------:R-:W-:Y:S06]  /*52b0*/  HMMA.16816.F32 R40, R12.reuse, R72, R24 ;  /* 0x000000480c28723c */ /* 0x040fec0000001818 */
[C---:B------:R-:W-:Y:S01]  /*52c0*/  HMMA.16816.F32 R24, R12.reuse, R74, R20 ;  /* 0x0000004a0c18723c */ /* 0x040fe20000001814 */
[----:B------:R-:W-:Y:S05]  /*52d0*/  LDSM.16.M88.4 R72, [R212+0xd800] ;  /* 0x00d80000d448783b */ /* 0x000fea0000000200 */
[C---:B------:R-:W-:Y:S06]  /*52e0*/  HMMA.16816.F32 R20, R12.reuse, R80, R56 ;  /* 0x000000500c14723c */ /* 0x040fec0000001838 */
[C---:B------:R-:W-:Y:S01]  /*52f0*/  HMMA.16816.F32 R52, R12.reuse, R82, R52 ;  /* 0x000000520c34723c */ /* 0x040fe20000001834 */
[----:B------:R-:W1:Y:S05]  /*5300*/  LDSM.16.M88.4 R80, [R218+0xc000] ;  /* 0x00c00000da50783b */ /* 0x000e6a0000000200 */
[C---:B--2---:R-:W-:Y:S01]  /*5310*/  HMMA.16816.F32 R56, R12.reuse, R66, R44 ;  /* 0x000000420c38723c */ /* 0x044fe2000000182c */
[----:B------:R-:W2:Y:S05]  /*5320*/  LDSM.16.M88.4 R44, [R223+0x4800] ;  /* 0x00480000df2c783b */ /* 0x000eaa0000000200 */
[----:B------:R-:W-:Y:S06]  /*5330*/  HMMA.16816.F32 R60, R12, R64, R60 ;  /* 0x000000400c3c723c */ /* 0x000fec000000183c */
[----:B------:R-:W-:Y:S01]  /*5340*/  HMMA.16816.F32 R36, R8, R94, R36 ;  /* 0x0000005e0824723c */ /* 0x000fe20000001824 */
[----:B------:R-:W-:Y:S05]  /*5350*/  LDSM.16.M88.4 R92, [R218+0xd800] ;  /* 0x00d80000da5c783b */ /* 0x000fea0000000200 */
[----:B---3--:R-:W-:Y:S01]  /*5360*/  HMMA.16816.F32 R12, R32, R88, R16 ;  /* 0x00000058200c723c */ /* 0x008fe20000001810 */
[----:B------:R-:W-:Y:S05]  /*5370*/  LDSM.16.M88.4 R16, [R220+0x6000] ;  /* 0x00600000dc10783b */ /* 0x000fea0000000200 */
[C---:B------:R-:W-:Y:S01]  /*5380*/  HMMA.16816.F32 R48, R8.reuse, R78, R24 ;  /* 0x0000004e0830723c */ /* 0x040fe20000001818 */
[----:B------:R-:W-:Y:S05]  /*5390*/  LDSM.16.M88.4 R24, [R221+0x4000] ;  /* 0x00400000dd18783b */ /* 0x000fea0000000200 */
[C---:B------:R-:W-:Y:S01]  /*53a0*/  HMMA.16816.F32 R96, R8.reuse, R86, R52 ;  /* 0x000000560860723c */ /* 0x040fe20000001834 */
[----:B------:R-:W3:Y:S05]  /*53b0*/  LDSM.16.M88.4 R52, [R217+0x4000] ;  /* 0x00400000d934783b */ /* 0x000eea0000000200 */
[----:B------:R-:W-:Y:S06]  /*53c0*/  HMMA.16816.F32 R40, R8, R76, R40 ;  /* 0x0000004c0828723c */ /* 0x000fec0000001828 */
[----:B------:R-:W-:Y:S01]  /*53d0*/  HMMA.16816.F32 R36, R32, R90, R36 ;  /* 0x0000005a2024723c */ /* 0x000fe20000001824 */
[----:B------:R-:W4:Y:S05]  /*53e0*/  LDSM.16.M88.4 R88, [R218+0xc800] ;  /* 0x00c80000da58783b */ /* 0x000f2a0000000200 */
[----:B-1----:R-:W-:Y:S06]  /*53f0*/  HMMA.16816.F32 R12, R28, R80, R12 ;  /* 0x000000501c0c723c */ /* 0x002fec000000180c */
[C---:B------:R-:W-:Y:S01]  /*5400*/  HMMA.16816.F32 R64, R8.reuse, R84, R20 ;  /* 0x000000540840723c */ /* 0x040fe20000001814 */
[----:B------:R-:W-:Y:S04]  /*5410*/  LDSM.16.M88.4 R20, [R219+0x6000] ;  /* 0x00600000db14783b */ /* 0x000fe80000000200 */
[----:B------:R-:W-:Y:S01]  /*5420*/  LDSM.16.M88.4 R84, [R223+0x6000] ;  /* 0x00600000df54783b */ /* 0x000fe20000000200 */
[C---:B------:R-:W-:Y:S03]  /*5430*/  HMMA.16816.F32 R100, R8.reuse, R72, R60 ;  /* 0x000000480864723c */ /* 0x040fe6000000183c */
[----:B------:R-:W-:Y:S03]  /*5440*/  LDSM.16.M88.4 R60, [R218+0xd000] ;  /* 0x00d00000da3c783b */ /* 0x000fe60000000200 */
[----:B------:R-:W-:Y:S01]  /*5450*/  HMMA.16816.F32 R76, R8, R74, R56 ;  /* 0x0000004a084c723c */ /* 0x000fe20000001838 */
[----:B------:R-:W1:Y:S05]  /*5460*/  LDSM.16.M88.4 R72, [R212+0xe000] ;  /* 0x00e00000d448783b */ /* 0x000e6a0000000200 */
[C---:B--2---:R-:W-:Y:S06]  /*5470*/  HMMA.16816.F32 R40, R32.reuse, R44, R40 ;  /* 0x0000002c2028723c */ /* 0x044fec0000001828 */
[----:B------:R-:W-:Y:S01]  /*5480*/  HMMA.16816.F32 R56, R32, R46, R48 ;  /* 0x0000002e2038723c */ /* 0x000fe20000001830 */
[----:B------:R-:W2:Y:S05]  /*5490*/  LDSM.16.M88.4 R44, [R223+0x5800] ;  /* 0x00580000df2c783b */ /* 0x000eaa0000000200 */
[----:B------:R-:W-:Y:S01]  /*54a0*/  HMMA.16816.F32 R36, R28, R82, R36 ;  /* 0x000000521c24723c */ /* 0x000fe20000001824 */
[----:B------:R-:W5:Y:S05]  /*54b0*/  LDSM.16.M88.4 R80, [R217+0x4800] ;  /* 0x00480000d950783b */ /* 0x000f6a0000000200 */
[----:B---3--:R-:W-:Y:S01]  /*54c0*/  HMMA.16816.F32 R8, R24, R52, R12 ;  /* 0x000000341808723c */ /* 0x008fe2000000180c */
[----:B------:R-:W3:Y:S05]  /*54d0*/  LDSM.16.M88.4 R12, [R222+0x6000] ;  /* 0x00600000de0c783b */ /* 0x000eea0000000200 */
[----:B----4-:R-:W-:Y:S06]  /*54e0*/  HMMA.16816.F32 R40, R28, R88, R40 ;  /* 0x000000581c28723c */ /* 0x010fec0000001828 */
[----:B------:R-:W-:Y:S06]  /*54f0*/  HMMA.16816.F32 R64, R32, R68, R64 ;  /* 0x000000442040723c */ /* 0x000fec0000001840 */
[----:B------:R-:W-:Y:S06]  /*5500*/  HMMA.16816.F32 R36, R24, R54, R36 ;  /* 0x000000361824723c */ /* 0x000fec0000001824 */
[----:B-1----:R-:W-:Y:S06]  /*5510*/  HMMA.16816.F32 R8, R20, R72, R8 ;  /* 0x000000481408723c */ /* 0x002fec0000001808 */
[C---:B------:R-:W-:Y:S01]  /*5520*/  HMMA.16816.F32 R52, R32.reuse, R70, R96 ;  /* 0x000000462034723c */ /* 0x040fe20000001860 */
[----:B------:R-:W1:Y:S04]  /*5530*/  LDSM.16.M88.4 R68, [R217+0x5000] ;  /* 0x00500000d944783b */ /* 0x000e680000000200 */
[----:B------:R-:W-:Y:S01]  /*5540*/  LDSM.16.M88.4 R96, [R223+0x6800] ;  /* 0x00680000df60783b */ /* 0x000fe20000000200 */
[C---:B--2---:R-:W-:Y:S03]  /*5550*/  HMMA.16816.F32 R48, R32.reuse, R44, R100 ;  /* 0x0000002c2030723c */ /* 0x044fe60000001864 */
[----:B------:R-:W-:Y:S03]  /*5560*/  LDSM.16.M88.4 R100, [R217+0x6000] ;  /* 0x00600000d964783b */ /* 0x000fe60000000200 */
[----:B------:R-:W-:Y:S06]  /*5570*/  HMMA.16816.F32 R76, R32, R46, R76 ;  /* 0x0000002e204c723c */ /* 0x000fec000000184c */
[----:B------:R-:W-:Y:S01]  /*5580*/  HMMA.16816.F32 R44, R28, R90, R56 ;  /* 0x0000005a1c2c723c */ /* 0x000fe20000001838 */
[----:B------:R-:W2:Y:S05]  /*5590*/  LDSM.16.M88.4 R88, [R217+0x5800] ;  /* 0x00580000d958783b */ /* 0x000eaa0000000200 */
[----:B-----5:R-:W-:Y:S06]  /*55a0*/  HMMA.16816.F32 R40, R24, R80, R40 ;  /* 0x000000501828723c */ /* 0x020fec0000001828 */
[----:B------:R-:W-:Y:S01]  /*55b0*/  HMMA.16816.F32 R36, R20, R74, R36 ;  /* 0x0000004a1424723c */ /* 0x000fe20000001824 */
[----:B------:R-:W-:Y:S05]  /*55c0*/  LDSM.16.M88.4 R72, [R212+0xf800] ;  /* 0x00f80000d448783b */ /* 0x000fea0000000200 */
[----:B------:R-:W-:Y:S01]  /*55d0*/  HMMA.16816.F32 R32, R16, R84, R8 ;  /* 0x000000541020723c */ /* 0x000fe20000001808 */
[----:B------:R-:W-:Y:S05]  /*55e0*/  LDSM.16.M88.4 R8, [R221+0x6000] ;  /* 0x00600000dd08783b */ /* 0x000fea0000000200 */
[C---:B------:R-:W-:Y:S06]  /*55f0*/  HMMA.16816.F32 R64, R28.reuse, R60, R64 ;  /* 0x0000003c1c40723c */ /* 0x040fec0000001840 */
[----:B------:R-:W-:Y:S06]  /*5600*/  HMMA.16816.F32 R60, R28, R62, R52 ;  /* 0x0000003e1c3c723c */ /* 0x000fec0000001834 */
[----:B------:R-:W-:Y:S01]  /*5610*/  HMMA.16816.F32 R52, R24, R82, R44 ;  /* 0x000000521834723c */ /* 0x000fe2000000182c */
[----:B------:R-:W4:Y:S05]  /*5620*/  LDSM.16.M88.4 R80, [R212+0xf000] ;  /* 0x00f00000d450783b */ /* 0x000f2a0000000200 */
[----:B------:R-:W-:Y:S06]  /*5630*/  HMMA.16816.F32 R56, R28, R92, R48 ;  /* 0x0000005c1c38723c */ /* 0x000fec0000001830 */
[----:B------:R-:W-:Y:S06]  /*5640*/  HMMA.16816.F32 R48, R20, R104, R40 ;  /* 0x000000681430723c */ /* 0x000fec0000001828 */
[----:B------:R-:W-:Y:S06]  /*5650*/  HMMA.16816.F32 R44, R16, R86, R36 ;  /* 0x00000056102c723c */ /* 0x000fec0000001824 */
[----:B---3--:R-:W-:Y:S06]  /*5660*/  HMMA.16816.F32 R36, R12, R108, R32 ;  /* 0x0000006c0c24723c */ /* 0x008fec0000001820 */
[----:B------:R-:W-:Y:S01]  /*5670*/  HMMA.16816.F32 R32, R28, R94, R76 ;  /* 0x0000005e1c20723c */ /* 0x000fe2000000184c */
[----:B------:R-:W3:Y:S05]  /*5680*/  LDSM.16.M88.4 R76, [R218+0xe800] ;  /* 0x00e80000da4c783b */ /* 0x000eea0000000200 */
[----:B-1----:R-:W-:Y:S01]  /*5690*/  HMMA.16816.F32 R28, R24, R68, R64 ;  /* 0x00000044181c723c */ /* 0x002fe20000001840 */
[----:B------:R-:W-:Y:S05]  /*56a0*/  LDSM.16.M88.4 R64, [R218+0xf000] ;  /* 0x00f00000da40783b */ /* 0x000fea0000000200 */
[----:B------:R-:W-:Y:S06]  /*56b0*/  HMMA.16816.F32 R40, R20, R106, R52 ;  /* 0x0000006a1428723c */ /* 0x000fec0000001834 */
[----:B--2---:R-:W-:Y:S01]  /*56c0*/  HMMA.16816.F32 R84, R24, R88, R56 ;  /* 0x000000581854723c */ /* 0x004fe20000001838 */
[----:B------:R-:W1:Y:S05]  /*56d0*/  LDSM.16.M88.4 R56, [R223+0x7000] ;  /* 0x00700000df38783b */ /* 0x000e6a0000000200 */
[----:B------:R-:W-:Y:S06]  /*56e0*/  HMMA.16816.F32 R48, R16, R96, R48 ;  /* 0x000000601030723c */ /* 0x000fec0000001830 */
[C---:B------:R-:W-:Y:S01]  /*56f0*/  HMMA.16816.F32 R60, R24.reuse, R70, R60 ;  /* 0x00000046183c723c */ /* 0x040fe2000000183c */
[----:B------:R-:W2:Y:S05]  /*5700*/  LDSM.16.M88.4 R68, [R217+0x6800] ;  /* 0x00680000d944783b */ /* 0x000eaa0000000200 */
[----:B------:R-:W-:Y:S06]  /*5710*/  HMMA.16816.F32 R88, R24, R90, R32 ;  /* 0x0000005a1858723c */ /* 0x000fec0000001820 */
[----:B----4-:R-:W-:Y:S06]  /*5720*/  HMMA.16816.F32 R24, R20, R80, R28 ;  /* 0x000000501418723c */ /* 0x010fec000000181c */
[----:B------:R-:W-:Y:S06]  /*5730*/  HMMA.16816.F32 R32, R16, R98, R40 ;  /* 0x000000621020723c */ /* 0x000fec0000001828 */
[----:B------:R-:W-:Y:S06]  /*5740*/  HMMA.16816.F32 R52, R8, R100, R36 ;  /* 0x000000640834723c */ /* 0x000fec0000001824 */
[C---:B------:R-:W-:Y:S06]  /*5750*/  HMMA.16816.F32 R44, R12.reuse, R110, R44 ;  /* 0x0000006e0c2c723c */ /* 0x040fec000000182c */
[----:B---3--:R-:W-:Y:S06]  /*5760*/  HMMA.16816.F32 R36, R12, R76, R48 ;  /* 0x0000004c0c24723c */ /* 0x008fec0000001830 */
[----:B------:R-:W-:Y:S01]  /*5770*/  HMMA.16816.F32 R40, R20, R82, R60 ;  /* 0x000000521428723c */ /* 0x000fe2000000183c */
[----:B------:R-:W3:Y:S05]  /*5780*/  LDSM.16.M88.4 R60, [R223+0x7800] ;  /* 0x00780000df3c783b */ /* 0x000eea0000000200 */
[----:B-1----:R-:W-:Y:S01]  /*5790*/  HMMA.16816.F32 R28, R16, R56, R24 ;  /* 0x00000038101c723c */ /* 0x002fe20000001818 */
[----:B------:R-:W-:-:S04]  /*57a0*/  FMUL.FTZ R2, R52, UR31 ;  /* 0x0000001f34027c20 */ /* 0x000fc80008410000 */
[----:B------:R1:W4:Y:S01]  /*57b0*/  MUFU.TANH R92, R2 ;  /* 0x00000002005c7308 */ /* 0x0003220000002400 */
[----:B------:R-:W-:Y:S06]  /*57c0*/  HMMA.16816.F32 R24, R12, R78, R32 ;  /* 0x0000004e0c18723c */ /* 0x000fec0000001820 */
[C---:B------:R-:W-:Y:S06]  /*57d0*/  HMMA.16816.F32 R44, R8.reuse, R102, R44 ;  /* 0x00000066082c723c */ /* 0x040fec000000182c */
[----:B--2---:R-:W-:Y:S01]  /*57e0*/  HMMA.16816.F32 R48, R8, R68, R36 ;  /* 0x000000440830723c */ /* 0x004fe20000001824 */
[----:B-1----:R-:W-:-:S05]  /*57f0*/  FMUL.FTZ R2, R53, UR31 ;  /* 0x0000001f35027c20 */ /* 0x002fca0008410000 */
[----:B------:R-:W-:Y:S01]  /*5800*/  HMMA.16816.F32 R36, R20, R72, R84 ;  /* 0x000000481424723c */ /* 0x000fe20000001854 */
[----:B------:R1:W2:Y:S05]  /*5810*/  MUFU.TANH R81, R2 ;  /* 0x0000000200517308 */ /* 0x0002aa0000002400 */
[----:B------:R-:W-:Y:S01]  /*5820*/  HMMA.16816.F32 R32, R16, R58, R40 ;  /* 0x0000003a1020723c */ /* 0x000fe20000001828 */
[----:B------:R-:W-:Y:S05]  /*5830*/  LDSM.16.M88.4 R56, [R218+0xf800] ;  /* 0x00f80000da38783b */ /* 0x000fea0000000200 */
[----:B------:R-:W-:Y:S06]  /*5840*/  HMMA.16816.F32 R40, R8, R70, R24 ;  /* 0x000000460828723c */ /* 0x000fec0000001818 */
[----:B------:R-:W-:Y:S01]  /*5850*/  HMMA.16816.F32 R24, R20, R74, R88 ;  /* 0x0000004a1418723c */ /* 0x000fe20000001858 */
[----:B-1----:R-:W-:-:S04]  /*5860*/  FMUL.FTZ R2, R54, UR31 ;  /* 0x0000001f36027c20 */ /* 0x002fc80008410000 */
[----:B------:R1:W1:Y:S01]  /*5870*/  MUFU.TANH R80, R2 ;  /* 0x0000000200507308 */ /* 0x0002620000002400 */
[----:B------:R-:W-:Y:S06]  /*5880*/  HMMA.16816.F32 R28, R12, R64, R28 ;  /* 0x000000400c1c723c */ /* 0x000fec000000181c */
[----:B---3--:R-:W-:Y:S06]  /*5890*/  HMMA.16816.F32 R20, R16, R60, R36 ;  /* 0x0000003c1014723c */ /* 0x008fec0000001824 */
[----:B------:R-:W-:Y:S01]  /*58a0*/  HMMA.16816.F32 R32, R12, R66, R32 ;  /* 0x000000420c20723c */ /* 0x000fe20000001820 */
[----:B------:R-:W-:Y:S01]  /*58b0*/  FMUL.FTZ R42, R42, UR31 ;  /* 0x0000001f2a2a7c20 */ /* 0x000fe20008410000 */
[----:B-1----:R-:W-:-:S02]  /*58c0*/  FMUL.FTZ R2, R55, UR31 ;  /* 0x0000001f37027c20 */ /* 0x002fc40008410000 */
[----:B------:R-:W1:Y:S02]  /*58d0*/  LDSM.16.M88.4 R52, [R217+0x7000] ;  /* 0x00700000d934783b */ /* 0x000e640000000200 */
[----:B------:R-:W-:Y:S01]  /*58e0*/  HMMA.16816.F32 R16, R16, R62, R24 ;  /* 0x0000003e1010723c */ /* 0x000fe20000001818 */
[----:B------:R3:W1:Y:S02]  /*58f0*/  MUFU.TANH R77, R2 ;  /* 0x00000002004d7308 */ /* 0x0006640000002400 */
[----:B---3--:R-:W-:-:S06]  /*5900*/  FMUL.FTZ R2, R44, UR31 ;  /* 0x0000001f2c027c20 */ /* 0x008fcc0008410000 */
[----:B------:R3:W1:Y:S02]  /*5910*/  MUFU.TANH R76, R2 ;  /* 0x00000002004c7308 */ /* 0x0006640000002400 */
[----:B---3--:R-:W-:Y:S01]  /*5920*/  FMUL.FTZ R2, R45, UR31 ;  /* 0x0000001f2d027c20 */ /* 0x008fe20008410000 */
[----:B-1----:R-:W-:Y:S05]  /*5930*/  HMMA.16816.F32 R36, R8, R52, R28 ;  /* 0x000000340824723c */ /* 0x002fea000000181c */
[----:B------:R1:W3:Y:S01]  /*5940*/  MUFU.TANH R73, R2 ;  /* 0x0000000200497308 */ /* 0x0002e20000002400 */
[C---:B------:R-:W-:Y:S06]  /*5950*/  HMMA.16816.F32 R28, R12.reuse, R56, R20 ;  /* 0x000000380c1c723c */ /* 0x040fec0000001814 */
[----:B------:R-:W-:Y:S06]  /*5960*/  HMMA.16816.F32 R12, R12, R58, R16 ;  /* 0x0000003a0c0c723c */ /* 0x000fec0000001810 */
[----:B------:R-:W-:Y:S01]  /*5970*/  HMMA.16816.F32 R20, R8, R54, R32 ;  /* 0x000000360814723c */ /* 0x000fe20000001820 */
[----:B-1----:R-:W-:-:S04]  /*5980*/  FMUL.FTZ R2, R46, UR31 ;  /* 0x0000001f2e027c20 */ /* 0x002fc80008410000 */
[----:B------:R1:W1:Y:S01]  /*5990*/  MUFU.TANH R72, R2 ;  /* 0x0000000200487308 */ /* 0x0002620000002400 */
[----:B------:R-:W-:Y:S01]  /*59a0*/  FMUL.FTZ R39, R39, UR31 ;  /* 0x0000001f27277c20 */ /* 0x000fe20008410000 */
[----:B-1----:R-:W-:-:S15]  /*59b0*/  FMUL.FTZ R2, R47, UR31 ;  /* 0x0000001f2f027c20 */ /* 0x002fde0008410000 */
[----:B------:R-:W-:-:S02]  /*59c0*/  NOP ;  /* 0x0000000000007918 */ /* 0x000fc40000000000 */
[----:B------:R-:W-:Y:S01]  /*59d0*/  FMUL.FTZ R20, R20, UR31 ;  /* 0x0000001f14147c20 */ /* 0x000fe20008410000 */
[----:B------:R-:W1:Y:S01]  /*59e0*/  LDSM.16.M88.4 R44, [R217+0x7800] ;  /* 0x00780000d92c783b */ /* 0x000e620000000200 */
[----:B------:R-:W-:Y:S01]  /*59f0*/  FMUL.FTZ R21, R21, UR31 ;  /* 0x0000001f15157c20 */ /* 0x000fe20008410000 */
[----:B------:R5:W1:Y:S01]  /*5a00*/  MUFU.TANH R69, R2 ;  /* 0x0000000200457308 */ /* 0x000a620000002400 */
[----:B------:R-:W-:Y:S01]  /*5a10*/  FMUL.FTZ R22, R22, UR31 ;  /* 0x0000001f16167c20 */ /* 0x000fe20008410000 */
[----:B------:R-:W-:Y:S01]  /*5a20*/  FMUL.FTZ R23, R23, UR31 ;  /* 0x0000001f17177c20 */ /* 0x000fe20008410000 */
[----:B------:R-:W-:-:S05]  /*5a30*/  DEPBAR.LE SB0, 0x0 ;  /* 0x000080000000791a */ /* 0x000fca0000000000 */
[----:B------:R-:W1:Y:S08]  /*5a40*/  MUFU.TANH R140, R20 ;  /* 0x00000014008c7308 */ /* 0x000e700000002400 */
[----:B------:R-:W1:Y:S01]  /*5a50*/  MUFU.TANH R143, R22 ;  /* 0x00000016008f7308 */ /* 0x000e620000002400 */
[----:B-----5:R-:W-:-:S07]  /*5a60*/  FMUL.FTZ R2, R48, UR31 ;  /* 0x0000001f30027c20 */ /* 0x020fce0008410000 */
[----:B------:R5:W2:Y:S08]  /*5a70*/  MUFU.TANH R68, R2 ;  /* 0x0000000200447308 */ /* 0x000ab00000002400 */
[----:B------:R-:W2:Y:S01]  /*5a80*/  MUFU.TANH R156, R23 ;  /* 0x00000017009c7308 */ /* 0x000ea20000002400 */
[----:B-1----:R-:W-:Y:S01]  /*5a90*/  HMMA.16816.F32 R28, R8, R44, R28 ;  /* 0x0000002c081c723c */ /* 0x002fe2000000181c */
[----:B-----5:R-:W-:-:S05]  /*5aa0*/  FMUL.FTZ R2, R49, UR31 ;  /* 0x0000001f31027c20 */ /* 0x020fca0008410000 */
[----:B------:R-:W-:Y:S01]  /*5ab0*/  HMMA.16816.F32 R8, R8, R46, R12 ;  /* 0x0000002e0808723c */ /* 0x000fe2000000180c */
[----:B------:R1:W1:Y:S02]  /*5ac0*/  MUFU.TANH R65, R2 ;  /* 0x0000000200417308 */ /* 0x0002640000002400 */
[----:B-1----:R-:W-:-:S15]  /*5ad0*/  FMUL.FTZ R2, R50, UR31 ;  /* 0x0000001f32027c20 */ /* 0x002fde0008410000 */
[----:B------:R-:W-:Y:S01]  /*5ae0*/  FMUL.FTZ R3, R29, UR31 ;  /* 0x0000001f1d037c20 */ /* 0x000fe20008410000 */
[----:B------:R-:W-:Y:S01]  /*5af0*/  FMUL.FTZ R28, R28, UR31 ;  /* 0x0000001f1c1c7c20 */ /* 0x000fe20008410000 */
[----:B------:R-:W1:Y:S04]  /*5b00*/  MUFU.TANH R50, R42 ;  /* 0x0000002a00327308 */ /* 0x000e680000002400 */
[----:B------:R-:W-:Y:S01]  /*5b10*/  FMUL.FTZ R8, R8, UR31 ;  /* 0x0000001f08087c20 */ /* 0x000fe20008410000 */
[----:B------:R-:W-:Y:S01]  /*5b20*/  FMUL.FTZ R9, R9, UR31 ;  /* 0x0000001f09097c20 */ /* 0x000fe20008410000 */
[----:B------:R-:W-:Y:S01]  /*5b30*/  FMUL.FTZ R10, R10, UR31 ;  /* 0x0000001f0a0a7c20 */ /* 0x000fe20008410000 */
[----:B------:R-:W-:Y:S01]  /*5b40*/  FMUL.FTZ R11, R11, UR31 ;  /* 0x0000001f0b0b7c20 */ /* 0x000fe20008410000 */
[----:B------:R5:W1:Y:S08]  /*5b50*/  MUFU.TANH R64, R2 ;  /* 0x0000000200407308 */ /* 0x000a700000002400 */
[----:B------:R-:W1:Y:S08]  /*5b60*/  MUFU.TANH R42, R21 ;  /* 0x00000015002a7308 */ /* 0x000e700000002400 */
[----:B------:R-:W1:Y:S01]  /*5b70*/  MUFU.TANH R35, R8 ;  /* 0x0000000800237308 */ /* 0x000e620000002400 */
[----:B-----5:R-:W-:-:S07]  /*5b80*/  FMUL.FTZ R2, R51, UR31 ;  /* 0x0000001f33027c20 */ /* 0x020fce0008410000 */
[----:B------:R5:W1:Y:S08]  /*5b90*/  MUFU.TANH R61, R2 ;  /* 0x00000002003d7308 */ /* 0x000a700000002400 */
[----:B------:R-:W1:Y:S01]  /*5ba0*/  MUFU.TANH R34, R9 ;  /* 0x0000000900227308 */ /* 0x000e620000002400 */
[----:B-----5:R-:W-:-:S07]  /*5bb0*/  FMUL.FTZ R2, R40, UR31 ;  /* 0x0000001f28027c20 */ /* 0x020fce0008410000 */
[----:B------:R5:W1:Y:S02]  /*5bc0*/  MUFU.TANH R60, R2 ;  /* 0x00000002003c7308 */ /* 0x000a640000002400 */
[----:B-----5:R-:W-:-:S06]  /*5bd0*/  FMUL.FTZ R2, R41, UR31 ;  /* 0x0000001f29027c20 */ /* 0x020fcc0008410000 */
[----:B------:R5:W1:Y:S02]  /*5be0*/  MUFU.TANH R51, R2 ;  /* 0x0000000200337308 */ /* 0x000a640000002400 */
[----:B-----5:R-:W-:-:S06]  /*5bf0*/  FMUL.FTZ R2, R43, UR31 ;  /* 0x0000001f2b027c20 */ /* 0x020fcc0008410000 */
[----:B------:R-:W1:Y:S08]  /*5c00*/  MUFU.TANH R43, R39 ;  /* 0x00000027002b7308 */ /* 0x000e700000002400 */
[----:B------:R5:W1:Y:S08]  /*5c10*/  MUFU.TANH R49, R2 ;  /* 0x0000000200317308 */ /* 0x000a700000002400 */
[----:B------:R-:W1:Y:S01]  /*5c20*/  MUFU.TANH R39, R28 ;  /* 0x0000001c00277308 */ /* 0x000e620000002400 */
[----:B-----5:R-:W-:-:S07]  /*5c30*/  FMUL.FTZ R2, R36, UR31 ;  /* 0x0000001f24027c20 */ /* 0x020fce0008410000 */
[----:B------:R-:W1:Y:S08]  /*5c40*/  MUFU.TANH R36, R11 ;  /* 0x0000000b00247308 */ /* 0x000e700000002400 */
[----:B------:R5:W1:Y:S02]  /*5c50*/  MUFU.TANH R135, R2 ;  /* 0x0000000200877308 */ /* 0x000a640000002400 */
[----:B-----5:R-:W-:-:S06]  /*5c60*/  FMUL.FTZ R2, R37, UR31 ;  /* 0x0000001f25027c20 */ /* 0x020fcc0008410000 */
[----:B------:R-:W1:Y:S08]  /*5c70*/  MUFU.TANH R37, R10 ;  /* 0x0000000a00257308 */ /* 0x000e700000002400 */
[----:B------:R5:W1:Y:S02]  /*5c80*/  MUFU.TANH R141, R2 ;  /* 0x00000002008d7308 */ /* 0x000a640000002400 */
[----:B-----5:R-:W-:-:S06]  /*5c90*/  FMUL.FTZ R2, R38, UR31 ;  /* 0x0000001f26027c20 */ /* 0x020fcc0008410000 */
[----:B------:R5:W1:Y:S08]  /*5ca0*/  MUFU.TANH R38, R3 ;  /* 0x0000000300267308 */ /* 0x000a700000002400 */
[----:B------:R4:W1:Y:S01]  /*5cb0*/  MUFU.TANH R48, R2 ;  /* 0x0000000200307308 */ /* 0x0008620000002400 */
[----:B-----5:R-:W-:-:S07]  /*5cc0*/  FMUL.FTZ R3, R30, UR31 ;  /* 0x0000001f1e037c20 */ /* 0x020fce0008410000 */
[----:B------:R5:W1:Y:S01]  /*5cd0*/  MUFU.TANH R41, R3 ;  /* 0x0000000300297308 */ /* 0x000a620000002400 */
[----:B----4-:R-:W-:-:S04]  /*5ce0*/  LOP3.LUT R2, R113, 0xffffffe0, RZ, 0xc0, !PT ;  /* 0xffffffe071027812 */ /* 0x010fc800078ec0ff */
[----:B------:R-:W-:Y:S02]  /*5cf0*/  IADD3 R2, -R2, R114, RZ ;  /* 0x0000007202027210 */ /* 0x000fe40007ffe1ff */
[----:B------:R-:W-:Y:S02]  /*5d00*/  SHF.L.U32 R114, R114, 0x1, RZ ;  /* 0x0000000172727819 */ /* 0x000fe400000006ff */
[----:B------:R-:W-:Y:S02]  /*5d10*/  SHF.R.S32.HI R6, RZ, 0x1f, R2 ;  /* 0x0000001fff067819 */ /* 0x000fe40000011402 */
[----:B------:R-:W-:Y:S02]  /*5d20*/  LOP3.LUT R115, R114, 0x6, RZ, 0xc0, !PT ;  /* 0x0000000672737812 */ /* 0x000fe400078ec0ff */
[----:B------:R-:W-:Y:S01]  /*5d30*/  LEA.HI R2, R6, R2, RZ, 0x2 ;  /* 0x0000000206027211 */ /* 0x000fe200078f10ff */
[----:B-----5:R-:W-:Y:S01]  /*5d40*/  FMUL.FTZ R3, R31, UR31 ;  /* 0x0000001f1f037c20 */ /* 0x020fe20008410000 */
[----:B------:R-:W-:Y:S01]  /*5d50*/  LEA R6, R112, UR21, 0x4 ;  /* 0x0000001570067c11 */ /* 0x000fe2000f8e20ff */
[----:B------:R-:W-:Y:S01]  /*5d60*/  UIADD3 UR21, UR24, 0x1, -UR15 ;  /* 0x0000000118157890 */ /* 0x000fe2000fffe80f */
[----:B------:R-:W-:Y:S01]  /*5d70*/  SHF.R.S32.HI R2, RZ, 0x2, R2 ;  /* 0x00000002ff027819 */ /* 0x000fe20000011402 */
[----:B------:R4:W1:Y:S02]  /*5d80*/  MUFU.TANH R40, R3 ;  /* 0x0000000300287308 */ /* 0x0008640000002400 */
[----:B------:R-:W-:Y:S01]  /*5d90*/  UIADD3 UR16, UR21, UR19, URZ ;  /* 0x0000001315107290 */ /* 0x000fe2000fffe03f */
[----:B------:R-:W-:-:S02]  /*5da0*/  IADD3 R2, R6, R2, RZ ;  /* 0x0000000206027210 */ /* 0x000fc40007ffe0ff */
[----:B------:R-:W-:Y:S02]  /*5db0*/  MOV R6, UR21 ;  /* 0x0000001500067c02 */ /* 0x000fe40008000f00 */
[C---:B------:R-:W-:Y:S02]  /*5dc0*/  VIADDMNMX R241, R2.reuse, UR20, RZ, !PT ;  /* 0x0000001402f17c46 */ /* 0x040fe4000f8001ff */
[C---:B------:R-:W-:Y:S02]  /*5dd0*/  VIADDMNMX R243, R2.reuse, UR16, R243, PT ;  /* 0x0000001002f37c46 */ /* 0x040fe4000b8001f3 */
[----:B----4-:R-:W-:-:S04]  /*5de0*/  IADD3 R3, R2, 0x8, RZ ;  /* 0x0000000802037810 */ /* 0x010fc80007ffe0ff */
[C---:B------:R-:W-:Y:S02]  /*5df0*/  IADD3 R6, R3.reuse, UR19, R6 ;  /* 0x0000001303067c10 */ /* 0x040fe4000fffe006 */
[----:B------:R-:W-:Y:S02]  /*5e00*/  VIADDMNMX R240, R3, UR20, RZ, !PT ;  /* 0x0000001403f07c46 */ /* 0x000fe4000f8001ff */
[----:B------:R-:W-:Y:S01]  /*5e10*/  VIMNMX R242, R6, UR24, PT ;  /* 0x0000001806f27c48 */ /* 0x000fe2000bfe0100 */
[----:B------:R-:W-:Y:S06]  /*5e20*/  BAR.SYNC.DEFER_BLOCKING 0x0 ;  /* 0x0000000000007b1d */ /* 0x000fec0000010000 */
[----:B-123--:R-:W-:Y:S05]  /*5e30*/  @!P6 BRA `(.L_x_2422) ;  /* 0x000000100008e947 */ /* 0x00efea0003800000 */
[----:B------:R-:W-:-:S13]  /*5e40*/  PLOP3.LUT P0, PT, PT, PT, UP6, 0x40, 0x0 ;  /* 0x000000000000781c */ /* 0x000fda0003f0e868 */
[----:B------:R-:W-:Y:S05]  /*5e50*/  @P0 BRA `(.L_x_2423) ;  /* 0x00000004002c0947 */ /* 0x000fea0003800000 */
[----:B------:R-:W-:Y:S01]  /*5e60*/  ULDC UR19, c[0x0][0x380] ;  /* 0x0000e00000137ab9 */ /* 0x000fe20000000800 */
[----:B------:R-:W-:Y:S01]  /*5e70*/  UIADD3 UR34, UR17, -0x40, URZ ;  /* 0xffffffc011227890 */ /* 0x000fe2000fffe03f */
[----:B------:R-:W-:Y:S01]  /*5e80*/  IMAD.U32 R2, RZ, RZ, UR19 ;  /* 0x00000013ff027e24 */ /* 0x000fe2000f8e00ff */
[----:B------:R-:W-:-:S04]  /*5e90*/  UMOV UR36, URZ ;  /* 0x0000003f00247c82 */ /* 0x000fc80008000000 */
[----:B------:R-:W-:Y:S01]  /*5ea0*/  IABS R2, R2 ;  /* 0x0000000200027213 */ /* 0x000fe20000000000 */
[----:B------:R-:W-:Y:S01]  /*5eb0*/  IMAD.U32 R6, RZ, RZ, UR34 ;  /* 0x00000022ff067e24 */ /* 0x000fe2000f8e00ff */
[----:B------:R-:W-:Y:S02]  /*5ec0*/  ULOP3.LUT UR34, UR34, UR19, URZ, 0x3c, !UPT ;  /* 0x0000001322227292 */ /* 0x000fe4000f8e3c3f */
[----:B------:R-:W-:-:S13]  /*5ed0*/  R2UR UR16, R2 ;  /* 0x00000000021072ca */ /* 0x000fda00000e0000 */
[----:B------:R-:W1:Y:S08]  /*5ee0*/  I2F.RP R2, UR16 ;  /* 0x0000001000027d06 */ /* 0x000e700008209400 */
[----:B-1----:R-:W1:Y:S02]  /*5ef0*/  MUFU.RCP R2, R2 ;  /* 0x0000000200027308 */ /* 0x002e640000001000 */
[----:B-1----:R-:W-:-:S06]  /*5f00*/  VIADD R2, R2, 0xffffffe ;  /* 0x0ffffffe02027836 */ /* 0x002fcc0000000000 */
[----:B------:R-:W1:Y:S02]  /*5f10*/  F2I.FTZ.U32.TRUNC.NTZ R2, R2 ;  /* 0x0000000200027305 */ /* 0x000e64000021f000 */
[----:B-1----:R-:W-:Y:S02]  /*5f20*/  R2UR UR37, R2 ;  /* 0x00000000022572ca */ /* 0x002fe400000e0000 */
[----:B------:R-:W-:-:S04]  /*5f30*/  MOV R2, UR17 ;  /* 0x0000001100027c02 */ /* 0x000fc80008000f00 */
[----:B------:R-:W-:Y:S02]  /*5f40*/  IABS R3, R2 ;  /* 0x0000000200037213 */ /* 0x000fe40000000000 */
[----:B------:R-:W-:Y:S02]  /*5f50*/  IABS R2, R6 ;  /* 0x0000000600027213 */ /* 0x000fe40000000000 */
[----:B------:R-:W-:Y:S02]  /*5f60*/  R2UR UR32, R3 ;  /* 0x00000000032072ca */ /* 0x000fe400000e0000 */
[----:B------:R-:W-:Y:S01]  /*5f70*/  R2UR UR21, R2 ;  /* 0x00000000021572ca */ /* 0x000fe200000e0000 */
        /* <DEDUP_REMOVED lines=17> */
[----:B------:R-:W-:Y:S02]  /*6090*/  ULOP3.LUT UR16, UR17, UR19, URZ, 0x3c, !UPT ;  /* 0x0000001311107292 */ /* 0x000fe4000f8e3c3f */
[----:B------:R-:W-:-:S02]  /*60a0*/  @!UP0 UIADD3 UR33, UR33, 0x1, URZ ;  /* 0x0000000121218890 */ /* 0x000fc4000fffe03f */
[----:B------:R-:W-:Y:S02]  /*60b0*/  UISETP.GE.AND UP1, UPT, UR16, URZ, UPT ;  /* 0x0000003f1000728c */ /* 0x000fe4000bf26270 */
[----:B------:R-:W-:Y:S02]  /*60c0*/  UISETP.GE.AND UP0, UPT, UR34, URZ, UPT ;  /* 0x0000003f2200728c */ /* 0x000fe4000bf06270 */
[----:B------:R-:W-:Y:S02]  /*60d0*/  @!UP2 UIADD3 UR35, UR35, 0x1, URZ ;  /* 0x000000012323a890 */ /* 0x000fe4000fffe03f */
[----:B------:R-:W-:Y:S02]  /*60e0*/  @UP3 UIADD3 UR33, UR33, 0x1, URZ ;  /* 0x0000000121213890 */ /* 0x000fe4000fffe03f */
[----:B------:R-:W-:Y:S02]  /*60f0*/  @UP4 UIADD3 UR35, UR35, 0x1, URZ ;  /* 0x0000000123234890 */ /* 0x000fe4000fffe03f */
[----:B------:R-:W-:-:S02]  /*6100*/  UISETP.NE.AND UP2, UPT, UR19, URZ, UPT ;  /* 0x0000003f1300728c */ /* 0x000fc4000bf45270 */
[----:B------:R-:W-:Y:S02]  /*6110*/  ULOP3.LUT UR16, URZ, UR19, URZ, 0x33, !UPT ;  /* 0x000000133f107292 */ /* 0x000fe4000f8e333f */
[----:B------:R-:W-:Y:S02]  /*6120*/  @!UP1 UIADD3 UR35, -UR35, URZ, URZ ;  /* 0x0000003f23239290 */ /* 0x000fe4000fffe13f */
[----:B------:R-:W-:Y:S02]  /*6130*/  @!UP0 UIADD3 UR33, -UR33, URZ, URZ ;  /* 0x0000003f21218290 */ /* 0x000fe4000fffe13f */
[----:B------:R-:W-:Y:S02]  /*6140*/  USEL UR35, UR16, UR35, !UP2 ;  /* 0x0000002310237287 */ /* 0x000fe4000d000000 */
[----:B------:R-:W-:Y:S02]  /*6150*/  USEL UR16, UR16, UR33, !UP2 ;  /* 0x0000002110107287 */ /* 0x000fe4000d000000 */
[----:B------:R-:W-:-:S02]  /*6160*/  UIMAD.WIDE UR20, UR35, 0x4, UR22 ;  /* 0x00000004231478a5 */ /* 0x000fc4000f8e0216 */
        /* <DEDUP_REMOVED lines=15> */
[----:B-1----:R-:W-:-:S05]  /*6260*/  IMAD.U32 R3, RZ, RZ, UR33 ;  /* 0x00000021ff037e24 */ /* 0x002fca000f8e00ff */
[----:B------:R-:W-:Y:S01]  /*6270*/  MOV R3, UR16 ;  /* 0x0000001000037c02 */ /* 0x000fe20008000f00 */
[----:B--2---:R-:W-:Y:S01]  /*6280*/  IMAD.IADD R6, R2, 0x1, -R6 ;  /* 0x0000000102067824 */ /* 0x004fe200078e0a06 */
[----:B------:R-:W-:-:S04]  /*6290*/  MOV R2, UR32 ;  /* 0x0000002000027c02 */ /* 0x000fc80008000f00 */
[----:B------:R-:W-:-:S05]  /*62a0*/  SHF.R.S32.HI R8, RZ, 0x1f, R6 ;  /* 0x0000001fff087819 */ /* 0x000fca0000011406 */
[----:B------:R-:W-:-:S04]  /*62b0*/  IMAD R8, R8, UR20, RZ ;  /* 0x0000001408087c24 */ /* 0x000fc8000f8e02ff */
[C---:B------:R-:W-:Y:S02]  /*62c0*/  IMAD R8, R6.reuse, UR21, R8 ;  /* 0x0000001506087c24 */ /* 0x040fe4000f8e0208 */
[----:B------:R-:W-:-:S04]  /*62d0*/  IMAD.WIDE.U32 R6, R6, UR20, R2 ;  /* 0x0000001406067c25 */ /* 0x000fc8000f8e0002 */
[----:B------:R-:W-:Y:S01]  /*62e0*/  IMAD.IADD R2, R7, 0x1, R8 ;  /* 0x0000000107027824 */ /* 0x000fe200078e0208 */
[----:B------:R-:W-:Y:S01]  /*62f0*/  MOV R3, R6 ;  /* 0x0000000600037202 */ /* 0x000fe20000000f00 */
[----:B------:R-:W-:Y:S06]  /*6300*/  BRA `(.L_x_2424) ;  /* 0x0000000000107947 */ /* 0x000fec0003800000 */
.L_x_2423:
[----:B------:R-:W-:-:S04]  /*6310*/  ULEA UR16, -UR10, URZ, 0x6 ;  /* 0x0000003f0a107291 */ /* 0x000fc8000f8e313f */
[----:B------:R-:W-:Y:S02]  /*6320*/  USHF.R.S32.HI UR19, URZ, 0x1f, UR16 ;  /* 0x0000001f3f137899 */ /* 0x000fe40008011410 */
[----:B------:R-:W-:-:S04]  /*6330*/  MOV R3, UR16 ;  /* 0x0000001000037c02 */ /* 0x000fc80008000f00 */
[----:B------:R-:W-:-:S07]  /*6340*/  MOV R2, UR19 ;  /* 0x0000001300027c02 */ /* 0x000fce0008000f00 */
.L_x_2424:
[----:B------:R-:W-:Y:S01]  /*6350*/  ULDC UR16, c[0x0][0x2d0] ;  /* 0x0000b40000107ab9 */ /* 0x000fe20000000800 */
[----:B------:R-:W-:Y:S01]  /*6360*/  BSSY B0, `(.L_x_2425) ;  /* 0x00000ac000007945 */ /* 0x000fe20003800000 */
[----:B------:R-:W-:Y:S02]  /*6370*/  ISETP.GE.AND P5, PT, R120, UR16, PT ;  /* 0x0000001078007c0c */ /* 0x000fe4000bfa6270 */
[----:B------:R-:W-:Y:S02]  /*6380*/  ISETP.GE.AND P4, PT, R118, UR16, PT ;  /* 0x0000001076007c0c */ /* 0x000fe4000bf86270 */
[----:B------:R-:W-:Y:S02]  /*6390*/  ISETP.GE.AND P3, PT, R117, UR16, PT ;  /* 0x0000001075007c0c */ /* 0x000fe4000bf66270 */
[----:B------:R-:W-:-:S07]  /*63a0*/  ISETP.GE.AND P2, PT, R116, UR16, PT ;  /* 0x0000001074007c0c */ /* 0x000fce000bf46270 */
[----:B------:R-:W1:Y:S01]  /*63b0*/  @!P5 LDC.64 R10, c[0x0][0x218] ;  /* 0x00008600ff0adb82 */ /* 0x000e620000000a00 */
[CC--:B------:R-:W-:Y:S01]  /*63c0*/  @!P5 IADD3 R6, P0, R3.reuse, R133.reuse, RZ ;  /* 0x000000850306d210 */ /* 0x0c0fe20007f1e0ff */
        /* <DEDUP_REMOVED lines=8> */
[C---:B------:R-:W-:Y:S01]  /*6450*/  @!P4 IMAD.X R8, R2.reuse, 0x1, R134, P0 ;  /* 0x000000010208c824 */ /* 0x040fe200000e0686 */
[----:B------:R-:W-:Y:S01]  /*6460*/  @!P3 IADD3 R6, P0, R3, R133, RZ ;  /* 0x000000850306b210 */ /* 0x000fe20007f1e0ff */
[----:B------:R-:W1:Y:S01]  /*6470*/  @!P5 LDC.64 R22, c[0x0][0x218] ;  /* 0x00008600ff16db82 */ /* 0x000e620000000a00 */
[C---:B---3--:R-:W-:Y:S01]  /*6480*/  @!P4 LEA R12, P1, R7.reuse, R12, 0x1 ;  /* 0x0000000c070cc211 */ /* 0x048fe200078208ff */
[----:B------:R-:W-:Y:S01]  /*6490*/  @!PT LDS RZ, [RZ] ;  /* 0x00000000fffff984 */ /* 0x000fe20000000800 */
[----:B------:R-:W-:Y:S01]  /*64a0*/  @!PT LDS RZ, [RZ] ;  /* 0x00000000fffff984 */ /* 0x000fe20000000800 */
[----:B------:R-:W-:Y:S01]  /*64b0*/  @!PT LDS RZ, [RZ] ;  /* 0x00000000fffff984 */ /* 0x000fe20000000800 */
[----:B------:R-:W-:Y:S03]  /*64c0*/  @!P5 LDGSTS.E.BYPASS.LTC128B.128 [R239+0x8000], desc[UR26][R10.64] ;  /* 0x080000000aefdfae */ /* 0x000fe6000b901d5a */
[----:B------:R-:W-:Y:S01]  /*64d0*/  @!P4 LEA.HI.X R13, R7, R13, R8, 0x1, P1 ;  /* 0x0000000d070dc211 */ /* 0x000fe200008f0c08 */
[----:B------:R-:W-:Y:S01]  /*64e0*/  @!P3 IMAD.X R8, R2, 0x1, R134, P0 ;  /* 0x000000010208b824 */ /* 0x000fe200000e0686 */
[C---:B------:R-:W-:Y:S01]  /*64f0*/  @!P2 IADD3 R7, P0, R3.reuse, R133, RZ ;  /* 0x000000850307a210 */ /* 0x040fe20007f1e0ff */
[----:B------:R-:W3:Y:S01]  /*6500*/  @!P4 LDC.64 R20, c[0x0][0x218] ;  /* 0x00008600ff14cb82 */ /* 0x000ee20000000a00 */
[C---:B----4-:R-:W-:Y:S01]  /*6510*/  @!P3 LEA R14, P1, R6.reuse, R14, 0x1 ;  /* 0x0000000e060eb211 */ /* 0x050fe200078208ff */
[----:B------:R2:W-:Y:S03]  /*6520*/  @P4 STS.128 [R239+0xa000], RZ ;  /* 0x00a000ffef004388 */ /* 0x0005e60000000c00 */
[----:B------:R-:W-:Y:S01]  /*6530*/  @!P3 LEA.HI.X R15, R6, R15, R8, 0x1, P1 ;  /* 0x0000000f060fb211 */ /* 0x000fe200008f0c08 */
[C---:B------:R-:W-:Y:S01]  /*6540*/  @!P2 IMAD.X R8, R2.reuse, 0x1, R134, P0 ;  /* 0x000000010208a824 */ /* 0x040fe200000e0686 */
[----:B------:R-:W-:Y:S01]  /*6550*/  IADD3 R6, P1, R3, UR28, RZ ;  /* 0x0000001c03067c10 */ /* 0x000fe2000ff3e0ff */
[----:B------:R-:W4:Y:S01]  /*6560*/  @!P3 LDC.64 R26, c[0x0][0x218] ;  /* 0x00008600ff1abb82 */ /* 0x000f220000000a00 */
[C---:B-----5:R-:W-:Y:S01]  /*6570*/  @!P2 LEA R16, P0, R7.reuse, R16, 0x1 ;  /* 0x000000100710a211 */ /* 0x060fe200078008ff */
[----:B------:R-:W-:Y:S01]  /*6580*/  @!PT LDS RZ, [RZ] ;  /* 0x00000000fffff984 */ /* 0x000fe20000000800 */
[----:B------:R-:W-:Y:S01]  /*6590*/  @!PT LDS RZ, [RZ] ;  /* 0x00000000fffff984 */ /* 0x000fe20000000800 */
[----:B------:R-:W-:Y:S01]  /*65a0*/  @!PT LDS RZ, [RZ] ;  /* 0x00000000fffff984 */ /* 0x000fe20000000800 */
[----:B------:R-:W-:Y:S03]  /*65b0*/  @!P4 LDGSTS.E.BYPASS.LTC128B.128 [R239+0xa000], desc[UR26][R12.64+0x80] ;  /* 0x0a0000800cefcfae */ /* 0x000fe6000b901d5a */
[----:B------:R-:W-:Y:S01]  /*65c0*/  @!P2 LEA.HI.X R17, R7, R17, R8, 0x1, P0 ;  /* 0x000000110711a211 */ /* 0x000fe200000f0c08 */
[----:B------:R2:W-:Y:S01]  /*65d0*/  @P3 STS.128 [R239+0xc000], RZ ;  /* 0x00c000ffef003388 */ /* 0x0005e20000000c00 */
[----:B------:R-:W-:Y:S01]  /*65e0*/  IADD3.X R7, R2, UR25, RZ, P1, !PT ;  /* 0x0000001902077c10 */ /* 0x000fe20008ffe4ff */
[----:B------:R-:W5:Y:S01]  /*65f0*/  @!P2 LDC.64 R24, c[0x0][0x218] ;  /* 0x00008600ff18ab82 */ /* 0x000f620000000a00 */
[-C--:B------:R-:W-:Y:S01]  /*6600*/  @!P5 IADD3 R8, P0, R6, R133.reuse, RZ ;  /* 0x000000850608d210 */ /* 0x080fe20007f1e0ff */
[----:B------:R-:W-:Y:S01]  /*6610*/  @!PT LDS RZ, [RZ] ;  /* 0x00000000fffff984 */ /* 0x000fe20000000800 */
[----:B------:R-:W-:Y:S01]  /*6620*/  @!PT LDS RZ, [RZ] ;  /* 0x00000000fffff984 */ /* 0x000fe20000000800 */
[----:B------:R-:W-:Y:S01]  /*6630*/  @!PT LDS RZ, [RZ] ;  /* 0x00000000fffff984 */ /* 0x000fe20000000800 */
[----:B------:R2:W-:Y:S03]  /*6640*/  @!P3 LDGSTS.E.BYPASS.LTC128B.128 [R239+0xc000], desc[UR26][R14.64+0x100] ;  /* 0x0c0001000eefbfae */ /* 0x0005e6000b901d5a */
[----:B-1----:R-:W-:Y:S01]  /*6650*/  @!P5 LEA R22, P1, R8, R22, 0x1 ;  /* 0x000000160816d211 */ /* 0x002fe200078208ff */
[C---:B------:R-:W-:Y:S01]  /*6660*/  @!P5 IMAD.X R18, R7.reuse, 0x1, R134, P0 ;  /* 0x000000010712d824 */ /* 0x040fe200000e0686 */
[----:B------:R-:W-:Y:S01]  /*6670*/  @!P4 IADD3 R9, P0, R6, R133, RZ ;  /* 0x000000850609c210 */ /* 0x000fe20007f1e0ff */
[----:B------:R-:W1:Y:S01]  /*6680*/  @!P5 LDC.64 R28, c[0x0][0x218] ;  /* 0x00008600ff1cdb82 */ /* 0x000e620000000a00 */
[----:B------:R1:W-:Y:S02]  /*6690*/  @P2 STS.128 [R239+0xe000], RZ ;  /* 0x00e000ffef002388 */ /* 0x0003e40000000c00 */
[----:B------:R-:W-:Y:S01]  /*66a0*/  @!P5 LEA.HI.X R23, R8, R23, R18, 0x1, P1 ;  /* 0x000000170817d211 */ /* 0x000fe200008f0c12 */
[----:B------:R-:W-:Y:S01]  /*66b0*/  @!P4 IMAD.X R18, R7, 0x1, R134, P0 ;  /* 0x000000010712c824 */ /* 0x000fe200000e0686 */
[C---:B---3--:R-:W-:Y:S01]  /*66c0*/  @!P4 LEA R20, P1, R9.reuse, R20, 0x1 ;  /* 0x000000140914c211 */ /* 0x048fe200078208ff */
[----:B------:R-:W-:Y:S01]  /*66d0*/  @!PT LDS RZ, [RZ] ;  /* 0x00000000fffff984 */ /* 0x000fe20000000800 */
[----:B------:R-:W-:Y:S01]  /*66e0*/  @!PT LDS RZ, [RZ] ;  /* 0x00000000fffff984 */ /* 0x000fe20000000800 */
[----:B------:R-:W-:Y:S01]  /*66f0*/  @!PT LDS RZ, [RZ] ;  /* 0x00000000fffff984 */ /* 0x000fe20000000800 */
[----:B------:R-:W-:Y:S01]  /*6700*/  @!P2 LDGSTS.E.BYPASS.LTC128B.128 [R239+0xe000], desc[UR26][R16.64+0x180] ;  /* 0x0e00018010efafae */ /* 0x000fe2000b901d5a */
[----:B------:R-:W-:Y:S01]  /*6710*/  @!P3 IADD3 R8, P0, R6, R133, RZ ;  /* 0x000000850608b210 */ /* 0x000fe20007f1e0ff */
[----:B------:R-:W3:Y:S01]  /*6720*/  @!P3 LDC.64 R32, c[0x0][0x218] ;  /* 0x00008600ff20bb82 */ /* 0x000ee20000000a00 */
[----:B------:R-:W-:Y:S01]  /*6730*/  @!P4 LEA.HI.X R21, R9, R21, R18, 0x1, P1 ;  /* 0x000000150915c211 */ /* 0x000fe200008f0c12 */
[----:B------:R1:W-:Y:S01]  /*6740*/  @P5 STS.128 [R239+0x8800], RZ ;  /* 0x008800ffef005388 */ /* 0x0003e20000000c00 */
[----:B----4-:R-:W-:Y:S01]  /*6750*/  @!P3 LEA R26, P1, R8, R26, 0x1 ;  /* 0x0000001a081ab211 */ /* 0x010fe200078208ff */
[C---:B------:R-:W-:Y:S01]  /*6760*/  @!P3 IMAD.X R18, R7.reuse, 0x1, R134, P0 ;  /* 0x000000010712b824 */ /* 0x040fe200000e0686 */
[----:B------:R-:W-:Y:S01]  /*6770*/  @!P2 IADD3 R9, P0, R6, R133, RZ ;  /* 0x000000850609a210 */ /* 0x000fe20007f1e0ff */
[----:B------:R-:W-:Y:S01]  /*6780*/  @!PT LDS RZ, [RZ] ;  /* 0x00000000fffff984 */ /* 0x000fe20000000800 */
[----:B------:R-:W-:Y:S01]  /*6790*/  @!PT LDS RZ, [RZ] ;  /* 0x00000000fffff984 */ /* 0x000fe20000000800 */
[----:B------:R-:W-:Y:S01]  /*67a0*/  @!PT LDS RZ, [RZ] ;  /* 0x00000000fffff984 */ /* 0x000fe20000000800 */
[----:B------:R4:W-:Y:S02]  /*67b0*/  @!P5 LDGSTS.E.BYPASS.LTC128B.128 [R239+0x8800], desc[UR26][R22.64] ;  /* 0x0880000016efdfae */ /* 0x0009e4000b901d5a */
[----:B------:R-:W3:Y:S01]  /*67c0*/  @!P4 LDC.64 R30, c[0x0][0x218] ;  /* 0x00008600ff1ecb82 */ /* 0x000ee20000000a00 */
[----:B------:R-:W-:Y:S01]  /*67d0*/  @!P3 LEA.HI.X R27, R8, R27, R18, 0x1, P1 ;  /* 0x0000001b081bb211 */ /* 0x000fe200008f0c12 */
[----:B------:R-:W-:Y:S01]  /*67e0*/  @!P2 IMAD.X R8, R7, 0x1, R134, P0 ;  /* 0x000000010708a824 */ /* 0x000fe200000e0686 */
[----:B-----5:R-:W-:Y:S01]  /*67f0*/  @!P2 LEA R24, P0, R9, R24, 0x1 ;  /* 0x000000180918a211 */ /* 0x020fe200078008ff */
[----:B------:R1:W-:Y:S01]  /*6800*/  @P4 STS.128 [R239+0xa800], RZ ;  /* 0x00a800ffef004388 */ /* 0x0003e20000000c00 */
[----:B------:R-:W-:-:S02]  /*6810*/  IADD3 R6, P1, R6, UR28, RZ ;  /* 0x0000001c06067c10 */ /* 0x000fc4000ff3e0ff */
[----:B------:R-:W-:Y:S01]  /*6820*/  @!P2 LEA.HI.X R25, R9, R25, R8, 0x1, P0 ;  /* 0x000000190919a211 */ /* 0x000fe200000f0c08 */
[----:B------:R-:W5:Y:S01]  /*6830*/  @!P4 LDC.64 R18, c[0x0][0x218] ;  /* 0x00008600ff12cb82 */ /* 0x000f620000000a00 */
[----:B------:R-:W-:Y:S01]  /*6840*/  IADD3.X R7, R7, UR25, RZ, P1, !PT ;  /* 0x0000001907077c10 */ /* 0x000fe20008ffe4ff */
[----:B------:R-:W-:Y:S01]  /*6850*/  @!PT LDS RZ, [RZ] ;  /* 0x00000000fffff984 */ /* 0x000fe20000000800 */
[----:B------:R-:W-:Y:S01]  /*6860*/  @!PT LDS RZ, [RZ] ;  /* 0x00000000fffff984 */ /* 0x000fe20000000800 */
[----:B------:R-:W-:Y:S01]  /*6870*/  @!PT LDS RZ, [RZ] ;  /* 0x00000000fffff984 */ /* 0x000fe20000000800 */
[----:B------:R3:W-:Y:S01]  /*6880*/  @!P4 LDGSTS.E.BYPASS.LTC128B.128 [R239+0xa800], desc[UR26][R20.64+0x80] ;  /* 0x0a80008014efcfae */ /* 0x0007e2000b901d5a */
[CC--:B------:R-:W-:Y:S02]  /*6890*/  @!P5 IADD3 R8, P0, R6.reuse, R133.reuse, RZ ;  /* 0x000000850608d210 */ /* 0x0c0fe40007f1e0ff */
[----:B------:R-:W-:Y:S01]  /*68a0*/  @!P4 IADD3 R9, P1, R6, R133, RZ ;  /* 0x000000850609c210 */ /* 0x000fe20007f3e0ff */
[----:B------:R3:W-:Y:S02]  /*68b0*/  @P3 STS.128 [R239+0xc800], RZ ;  /* 0x00c800ffef003388 */ /* 0x0007e40000000c00 */
[----:B--2---:R-:W2:Y:S01]  /*68c0*/  @!P2 LDC.64 R14, c[0x0][0x218] ;  /* 0x00008600ff0eab82 */ /* 0x004ea20000000a00 */
[C-C-:B------:R-:W-:Y:S01]  /*68d0*/  @!P5 IMAD.X R11, R7.reuse, 0x1, R134.reuse, P0 ;  /* 0x00000001070bd824 */ /* 0x140fe200000e0686 */
[C---:B-1----:R-:W-:Y:S01]  /*68e0*/  @!P5 LEA R10, P0, R8.reuse, R28, 0x1 ;  /* 0x0000001c080ad211 */ /* 0x042fe200078008ff */
[----:B------:R-:W-:Y:S01]  /*68f0*/  @!P4 IMAD.X R12, R7, 0x1, R134, P1 ;  /* 0x00000001070cc824 */ /* 0x000fe200008e0686 */
[----:B------:R-:W-:Y:S01]  /*6900*/  @!PT LDS RZ, [RZ] ;  /* 0x00000000fffff984 */ /* 0x000fe20000000800 */
[----:B------:R-:W-:Y:S01]  /*6910*/  @!PT LDS RZ, [RZ] ;  /* 0x00000000fffff984 */ /* 0x000fe20000000800 */
[----:B------:R-:W-:Y:S01]  /*6920*/  @!PT LDS RZ, [RZ] ;  /* 0x00000000fffff984 */ /* 0x000fe20000000800 */
[----:B------:R-:W-:Y:S02]  /*6930*/  @!P3 LDGSTS.E.BYPASS.LTC128B.128 [R239+0xc800], desc[UR26][R26.64+0x100] ;  /* 0x0c8001001aefbfae */ /* 0x000fe4000b901d5a */
[----:B------:R-:W-:-:S02]  /*6940*/  @!P5 LEA.HI.X R11, R8, R29, R11, 0x1, P0 ;  /* 0x0000001d080bd211 */ /* 0x000fc400000f0c0b */
[----:B------:R-:W-:Y:S01]  /*6950*/  @!P3 IADD3 R8, P0, R6, R133, RZ ;  /* 0x000000850608b210 */ /* 0x000fe20007f1e0ff */
[----:B----4-:R-:W1:Y:S01]  /*6960*/  @!P5 LDC.64 R22, c[0x0][0x218] ;  /* 0x00008600ff16db82 */ /* 0x010e620000000a00 */
[----:B------:R4:W-:Y:S04]  /*6970*/  @P2 STS.128 [R239+0xe800], RZ ;  /* 0x00e800ffef002388 */ /* 0x0009e80000000c00 */
[----:B------:R-:W-:Y:S01]  /*6980*/  @!PT LDS RZ, [RZ] ;  /* 0x00000000fffff984 */ /* 0x000fe20000000800 */
[----:B------:R-:W-:Y:S01]  /*6990*/  @!PT LDS RZ, [RZ] ;  /* 0x00000000fffff984 */ /* 0x000fe20000000800 */
[----:B------:R-:W-:Y:S01]  /*69a0*/  @!PT LDS RZ, [RZ] ;  /* 0x00000000fffff984 */ /* 0x000fe20000000800 */
[----:B------:R-:W-:Y:S01]  /*69b0*/  @!P2 LDGSTS.E.BYPASS.LTC128B.128 [R239+0xe800], desc[UR26][R24.64+0x180] ;  /* 0x0e80018018efafae */ /* 0x000fe2000b901d5a */
[C---:B-----5:R-:W-:Y:S02]  /*69c0*/  @!P4 LEA R18, P1, R9.reuse, R18, 0x1 ;  /* 0x000000120912c211 */ /* 0x060fe400078208ff */
[----:B------:R-:W5:Y:S01]  /*69d0*/  @!P3 LDC.64 R28, c[0x0][0x218] ;  /* 0x00008600ff1cbb82 */ /* 0x000f620000000a00 */
[----:B------:R4:W-:Y:S01]  /*69e0*/  @P5 STS.128 [R239+0x9000], RZ ;  /* 0x009000ffef005388 */ /* 0x0009e20000000c00 */
[----:B------:R-:W-:Y:S01]  /*69f0*/  @!P4 LEA.HI.X R19, R9, R19, R12, 0x1, P1 ;  /* 0x000000130913c211 */ /* 0x000fe200008f0c0c */
[----:B------:R-:W-:Y:S01]  /*6a00*/  @!P3 IMAD.X R12, R7, 0x1, R134, P0 ;  /* 0x00000001070cb824 */ /* 0x000fe200000e0686 */
[----:B---3--:R-:W-:Y:S01]  /*6a10*/  @!P3 LEA R16, P1, R8, R32, 0x1 ;  /* 0x000000200810b211 */ /* 0x008fe200078208ff */
[----:B------:R-:W-:Y:S01]  /*6a20*/  @!PT LDS RZ, [RZ] ;  /* 0x00000000fffff984 */ /* 0x000fe20000000800 */
[----:B------:R-:W-:Y:S01]  /*6a30*/  @!PT LDS RZ, [RZ] ;  /* 0x00000000fffff984 */ /* 0x000fe20000000800 */
[----:B------:R-:W-:Y:S01]  /*6a40*/  @!PT LDS RZ, [RZ] ;  /* 0x00000000fffff984 */ /* 0x000fe20000000800 */
[----:B------:R3:W-:Y:S01]  /*6a50*/  @!P5 LDGSTS.E.BYPASS.LTC128B.128 [R239+0x9000], desc[UR26][R10.64] ;  /* 0x090000000aefdfae */ /* 0x0007e2000b901d5a */
[----:B------:R-:W-:-:S02]  /*6a60*/  @!P2 IADD3 R9, P0, R6, R133, RZ ;  /* 0x000000850609a210 */ /* 0x000fc40007f1e0ff */
[----:B------:R-:W-:Y:S01]  /*6a70*/  @!P3 LEA.HI.X R17, R8, R33, R12, 0x1, P1 ;  /* 0x000000210811b211 */ /* 0x000fe200008f0c0c */
[----:B------:R4:W-:Y:S01]  /*6a80*/  @P4 STS.128 [R239+0xb000], RZ ;  /* 0x00b000ffef004388 */ /* 0x0009e20000000c00 */
[----:B------:R-:W-:Y:S01]  /*6a90*/  IADD3 R6, P1, R6, UR28, RZ ;  /* 0x0000001c06067c10 */ /* 0x000fe2000ff3e0ff */
[----:B------:R-:W-:Y:S01]  /*6aa0*/  @!P2 IMAD.X R8, R7, 0x1, R134, P0 ;  /* 0x000000010708a824 */ /* 0x000fe200000e0686 */
[----:B--2---:R-:W-:Y:S01]  /*6ab0*/  @!P2 LEA R14, P0, R9, R14, 0x1 ;  /* 0x0000000e090ea211 */ /* 0x004fe200078008ff */
[----:B------:R-:W-:Y:S01]  /*6ac0*/  @!PT LDS RZ, [RZ] ;  /* 0x00000000fffff984 */ /* 0x000fe20000000800 */
[----:B------:R-:W-:Y:S01]  /*6ad0*/  @!PT LDS RZ, [RZ] ;  /* 0x00000000fffff984 */ /* 0x000fe20000000800 */
[----:B------:R-:W-:Y:S01]  /*6ae0*/  @!PT LDS RZ, [RZ] ;  /* 0x00000000fffff984 */ /* 0x000fe20000000800 */
[----:B------:R2:W-:Y:S01]  /*6af0*/  @!P4 LDGSTS.E.BYPASS.LTC128B.128 [R239+0xb000], desc[UR26][R18.64+0x80] ;  /* 0x0b00008012efcfae */ /* 0x0005e2000b901d5a */
[----:B------:R-:W-:Y:S02]  /*6b00*/  IADD3.X R7, R7, UR25, RZ, P1, !PT ;  /* 0x0000001907077c10 */ /* 0x000fe40008ffe4ff */
[----:B------:R-:W-:Y:S01]  /*6b10*/  @!P2 LEA.HI.X R15, R9, R15, R8, 0x1, P0 ;  /* 0x0000000f090fa211 */ /* 0x000fe200000f0c08 */
[----:B------:R4:W-:Y:S01]  /*6b20*/  @P3 STS.128 [R239+0xd000], RZ ;  /* 0x00d000ffef003388 */ /* 0x0009e20000000c00 */
[----:B------:R-:W-:-:S02]  /*6b30*/  @!P5 IADD3 R8, P0, R6, R133, RZ ;  /* 0x000000850608d210 */ /* 0x000fc40007f1e0ff */
[----:B------:R-:W-:Y:S01]  /*6b40*/  @!P4 IADD3 R20, P1, R6, R133, RZ ;  /* 0x000000850614c210 */ /* 0x000fe20007f3e0ff */
[----:B------:R-:W-:Y:S01]  /*6b50*/  @!PT LDS RZ, [RZ] ;  /* 0x00000000fffff984 */ /* 0x000fe20000000800 */
[----:B------:R-:W-:Y:S01]  /*6b60*/  @!PT LDS RZ, [RZ] ;  /* 0x00000000fffff984 */ /* 0x000fe20000000800 */
[----:B------:R-:W-:Y:S01]  /*6b70*/  @!PT LDS RZ, [RZ] ;  /* 0x00000000fffff984 */ /* 0x000fe20000000800 */
[----:B------:R4:W-:Y:S02]  /*6b80*/  @!P3 LDGSTS.E.BYPASS.LTC128B.128 [R239+0xd000], desc[UR26][R16.64+0x100] ;  /* 0x0d00010010efbfae */ /* 0x0009e4000b901d5a */
[C-C-:B------:R-:W-:Y:S01]  /*6b90*/  @!P5 IMAD.X R9, R7.reuse, 0x1, R134.reuse, P0 ;  /* 0x000000010709d824 */ /* 0x140fe200000e0686 */
[C---:B-1----:R-:W-:Y:S01]  /*6ba0*/  @!P5 LEA R12, P0, R8.reuse, R22, 0x1 ;  /* 0x00000016080cd211 */ /* 0x042fe200078008ff */
[----:B------:R4:W-:Y:S03]  /*6bb0*/  @P2 STS.128 [R239+0xf000], RZ ;  /* 0x00f000ffef002388 */ /* 0x0009e60000000c00 */
        /* <DEDUP_REMOVED lines=8> */
[----:B------:R4:W-:Y:S01]  /*6c40*/  @P5 STS.128 [R239+0x9800], RZ ;  /* 0x009800ffef005388 */ /* 0x0009e20000000c00 */
[----:B------:R-:W-:-:S03]  /*6c50*/  @!P4 LEA.HI.X R11, R20, R31, R8, 0x1, P1 ;  /* 0x0000001f140bc211 */ /* 0x000fc600008f0c08 */
[----:B------:R-:W-:Y:S01]  /*6c60*/  @!PT LDS RZ, [RZ] ;  /* 0x00000000fffff984 */ /* 0x000fe20000000800 */
[----:B------:R-:W-:Y:S01]  /*6c70*/  @!PT LDS RZ, [RZ] ;  /* 0x00000000fffff984 */ /* 0x000fe20000000800 */
[----:B------:R-:W-:Y:S01]  /*6c80*/  @!PT LDS RZ, [RZ] ;  /* 0x00000000fffff984 */ /* 0x000fe20000000800 */
[----:B------:R4:W-:Y:S01]  /*6c90*/  @!P5 LDGSTS.E.BYPASS.LTC128B.128 [R239+0x9800], desc[UR26][R12.64] ;  /* 0x098000000cefdfae */ /* 0x0009e2000b901d5a */
[----:B--2---:R-:W-:Y:S01]  /*6ca0*/  @!P3 IMAD.X R18, R7, 0x1, R134, P0 ;  /* 0x000000010712b824 */ /* 0x004fe200000e0686 */
[C---:B-----5:R-:W-:Y:S02]  /*6cb0*/  @!P3 LEA R8, P0, R9.reuse, R28, 0x1 ;  /* 0x0000001c0908b211 */ /* 0x060fe400078008ff */
[----:B------:R4:W-:Y:S02]  /*6cc0*/  @P4 STS.128 [R239+0xb800], RZ ;  /* 0x00b800ffef004388 */ /* 0x0009e40000000c00 */
[----:B------:R-:W-:Y:S02]  /*6cd0*/  @!P3 LEA.HI.X R9, R9, R29, R18, 0x1, P0 ;  /* 0x0000001d0909b211 */ /* 0x000fe400000f0c12 */
        /* <DEDUP_REMOVED lines=11> */
[----:B----4-:R-:W-:Y:S01]  /*6d90*/  IADD3 R8, P0, R6, R133, RZ ;  /* 0x0000008506087210 */ /* 0x010fe20007f1e0ff */
        /* <DEDUP_REMOVED lines=8> */
.L_x_2426:
[----:B------:R-:W-:Y:S05]  /*6e20*/  BSYNC B0 ;  /* 0x0000000000007941 */ /* 0x000fea0003800000 */
.L_x_2425:
[----:B------:R-:W0:Y:S01]  /*6e30*/  LDGDEPBAR ;  /* 0x00000000000079af */ /* 0x000e220000000000 */
[----:B------:R-:W-:-:S04]  /*6e40*/  IADD3 R133, P0, R3, R133, RZ ;  /* 0x0000008503857210 */ /* 0x000fc80007f1e0ff */
[----:B------:R-:W-:-:S09]  /*6e50*/  IADD3.X R134, R2, R134, RZ, P0, !PT ;  /* 0x0000008602867210 */ /* 0x000fd200007fe4ff */
.L_x_2422:
[----:B------:R-:W-:Y:S01]  /*6e60*/  VIADD R2, R115, UR17 ;  /* 0x0000001173027c36 */ /* 0x000fe20008000000 */
[----:B------:R-:W-:Y:S01]  /*6e70*/  STL [R1+0x70], R227 ;  /* 0x000070e301007387 */ /* 0x000fe20000100800 */
[----:B------:R-:W-:Y:S01]  /*6e80*/  ULDC UR20, c[0x0][0x2ec] ;  /* 0x0000bb0000147ab9 */ /* 0x000fe20000000800 */
[----:B------:R-:W-:Y:S01]  /*6e90*/  LEA R213, R5, UR4, 0x1 ;  /* 0x0000000405d57c11 */ /* 0x000fe2000f8e08ff */
[C---:B-1----:R-:W-:Y:S01]  /*6ea0*/  VIADD R6, R2.reuse, 0x1 ;  /* 0x0000000102067836 */ /* 0x042fe20000000000 */
[C---:B------:R-:W-:Y:S01]  /*6eb0*/  IADD3 R3, R2.reuse, 0x8, RZ ;  /* 0x0000000802037810 */ /* 0x040fe20007ffe0ff */
[----:B------:R-:W-:Y:S01]  /*6ec0*/  STL [R1+0x6c], R226 ;  /* 0x00006ce201007387 */ /* 0x000fe20000100800 */
[CC--:B------:R-:W-:Y:S01]  /*6ed0*/  ISETP.GE.AND P5, PT, R2.reuse, R243.reuse, PT ;  /* 0x000000f30200720c */ /* 0x0c0fe20003fa6270 */
[----:B----4-:R-:W-:Y:S01]  /*6ee0*/  VIADD R8, R2, 0x39 ;  /* 0x0000003902087836 */ /* 0x010fe20000000000 */
[C---:B------:R-:W-:Y:S01]  /*6ef0*/  ISETP.GE.AND P0, PT, R3.reuse, R243, PT ;  /* 0x000000f30300720c */ /* 0x040fe20003f06270 */
[----:B------:R-:W-:Y:S01]  /*6f00*/  STL [R1+0x68], R225 ;  /* 0x000068e101007387 */ /* 0x000fe20000100800 */
[CC--:B------:R-:W-:Y:S01]  /*6f10*/  ISETP.GE.AND P2, PT, R3.reuse, R242.reuse, PT ;  /* 0x000000f20300720c */ /* 0x0c0fe20003f46270 */
[----:B------:R-:W-:Y:S01]  /*6f20*/  IMAD R214, R4, 0x2, R213 ;  /* 0x0000000204d67824 */ /* 0x000fe200078e02d5 */
[----:B------:R-:W-:Y:S01]  /*6f30*/  ISETP.GE.AND P1, PT, R2, R242, PT ;  /* 0x000000f20200720c */ /* 0x000fe20003f26270 */
[----:B------:R-:W-:Y:S01]  /*6f40*/  STL [R1+0x64], R224 ;  /* 0x000064e001007387 */ /* 0x000fe20000100800 */
[CC--:B------:R-:W-:Y:S01]  /*6f50*/  ISETP.LT.OR P0, PT, R3.reuse, R241.reuse, P0 ;  /* 0x000000f10300720c */ /* 0x0c0fe20000701670 */
[----:B------:R-:W-:Y:S01]  /*6f60*/  IMAD R215, R0, 0x2, R214 ;  /* 0x0000000200d77824 */ /* 0x000fe200078e02d6 */
[-C--:B------:R-:W-:Y:S01]  /*6f70*/  ISETP.LT.OR P2, PT, R3, R240.reuse, P2 ;  /* 0x000000f00300720c */ /* 0x080fe20001741670 */
[C---:B------:R-:W-:Y:S01]  /*6f80*/  VIADD R3, R2.reuse, 0x9 ;  /* 0x0000000902037836 */ /* 0x040fe20000000000 */
[C---:B------:R-:W-:Y:S01]  /*6f90*/  ISETP.LT.OR P5, PT, R2.reuse, R241, P5 ;  /* 0x000000f10200720c */ /* 0x040fe20002fa1670 */
[----:B------:R-:W-:Y:S01]  /*6fa0*/  STL [R1+0x60], R223 ;  /* 0x000060df01007387 */ /* 0x000fe20000100800 */
[----:B------:R-:W-:Y:S01]  /*6fb0*/  ISETP.LT.OR P1, PT, R2, R240, P1 ;  /* 0x000000f00200720c */ /* 0x000fe20000f21670 */
[----:B------:R-:W-:Y:S01]  /*6fc0*/  ULDC.64 UR16, c[0x0][0x218] ;  /* 0x0000860000107ab9 */ /* 0x000fe20000000a00 */
[----:B------:R-:W-:Y:S01]  /*6fd0*/  FSEL R9, R92, -INF , !P5 ;  /* 0xff8000005c097808 */ /* 0x000fe20006800000 */
[----:B------:R-:W-:Y:S01]  /*6fe0*/  STL [R1+0x5c], R222 ;  /* 0x00005cde01007387 */ /* 0x000fe20000100800 */
[----:B------:R-:W-:-:S02]  /*6ff0*/  FSEL R13, R80, -INF , !P1 ;  /* 0xff800000500d7808 */ /* 0x000fc40004800000 */
[CC--:B------:R-:W-:Y:S01]  /*7000*/  ISETP.GE.AND P4, PT, R6.reuse, R243.reuse, PT ;  /* 0x000000f30600720c */ /* 0x0c0fe20003f86270 */
[----:B------:R-:W-:Y:S01]  /*7010*/  STL [R1+0x58], R221 ;  /* 0x000058dd01007387 */ /* 0x000fe20000100800 */
[CC--:B------:R-:W-:Y:S02]  /*7020*/  ISETP.GE.AND P3, PT, R6.reuse, R242.reuse, PT ;  /* 0x000000f20600720c */ /* 0x0c0fe40003f66270 */
[C---:B------:R-:W-:Y:S01]  /*7030*/  ISETP.GE.AND P5, PT, R3.reuse, R243, PT ;  /* 0x000000f30300720c */ /* 0x040fe20003fa6270 */
[----:B------:R-:W-:Y:S01]  /*7040*/  STL [R1+0x54], R220 ;  /* 0x000054dc01007387 */ /* 0x000fe20000100800 */
[C---:B------:R-:W-:Y:S02]  /*7050*/  ISETP.GE.AND P1, PT, R3.reuse, R242, PT ;  /* 0x000000f20300720c */ /* 0x040fe40003f26270 */
[CC--:B------:R-:W-:Y:S01]  /*7060*/  ISETP.LT.OR P4, PT, R6.reuse, R241.reuse, P4 ;  /* 0x000000f10600720c */ /* 0x0c0fe20002781670 */
[----:B------:R-:W-:Y:S01]  /*7070*/  STL [R1+0x50], R219 ;  /* 0x000050db01007387 */ /* 0x000fe20000100800 */
[-C--:B------:R-:W-:Y:S01]  /*7080*/  ISETP.LT.OR P3, PT, R6, R240.reuse, P3 ;  /* 0x000000f00600720c */ /* 0x080fe20001f61670 */
[----:B------:R-:W-:Y:S01]  /*7090*/  VIADD R6, R2, 0x10 ;  /* 0x0000001002067836 */ /* 0x000fe20000000000 */
[C---:B------:R-:W-:Y:S01]  /*70a0*/  ISETP.LT.OR P5, PT, R3.reuse, R241, P5 ;  /* 0x000000f10300720c */ /* 0x040fe20002fa1670 */
[----:B------:R-:W-:Y:S01]  /*70b0*/  STL [R1+0x4c], R218 ;  /* 0x00004cda01007387 */ /* 0x000fe20000100800 */
[----:B------:R-:W-:-:S02]  /*70c0*/  ISETP.LT.OR P1, PT, R3, R240, P1 ;  /* 0x000000f00300720c */ /* 0x000fc40000f21670 */
[----:B------:R-:W-:Y:S01]  /*70d0*/  IADD3 R3, R2, 0x11, RZ ;  /* 0x0000001102037810 */ /* 0x000fe20007ffe0ff */
[----:B------:R-:W-:Y:S01]  /*70e0*/  STL [R1+0x48], R217 ;  /* 0x000048d901007387 */ /* 0x000fe20000100800 */
[----:B------:R-:W-:Y:S02]  /*70f0*/  FSEL R10, R76, -INF , !P0 ;  /* 0xff8000004c0a7808 */ /* 0x000fe40004000000 */
[----:B------:R-:W-:Y:S01]  /*7100*/  FSEL R15, R72, -INF , !P2 ;  /* 0xff800000480f7808 */ /* 0x000fe20005000000 */
[----:B------:R-:W-:Y:S01]  /*7110*/  STL [R1+0x44], R212 ;  /* 0x000044d401007387 */ /* 0x000fe20000100800 */
[----:B------:R-:W-:Y:S02]  /*7120*/  FSEL R11, R81, -INF , !P4 ;  /* 0xff800000510b7808 */ /* 0x000fe40006000000 */
[----:B------:R-:W-:Y:S01]  /*7130*/  FSEL R14, R77, -INF , !P3 ;  /* 0xff8000004d0e7808 */ /* 0x000fe20005800000 */
[----:B------:R-:W-:Y:S01]  /*7140*/  STL [R1+0x40], R185 ;  /* 0x000040b901007387 */ /* 0x000fe20000100800 */
[----:B------:R-:W-:-:S02]  /*7150*/  ISETP.GE.AND P0, PT, R3, R243, PT ;  /* 0x000000f30300720c */ /* 0x000fc40003f06270 */
[CC--:B------:R-:W-:Y:S01]  /*7160*/  ISETP.GE.AND P2, PT, R3.reuse, R242.reuse, PT ;  /* 0x000000f20300720c */ /* 0x0c0fe20003f46270 */
[----:B------:R-:W-:Y:S01]  /*7170*/  STL [R1+0x3c], R184 ;  /* 0x00003cb801007387 */ /* 0x000fe20000100800 */
[C---:B------:R-:W-:Y:S02]  /*7180*/  ISETP.GE.AND P4, PT, R6.reuse, R243, PT ;  /* 0x000000f30600720c */ /* 0x040fe40003f86270 */
[----:B------:R-:W-:Y:S01]  /*7190*/  ISETP.GE.AND P3, PT, R6, R242, PT ;  /* 0x000000f20600720c */ /* 0x000fe20003f66270 */
[----:B------:R-:W-:Y:S01]  /*71a0*/  STL [R1+0x38], R170 ;  /* 0x000038aa01007387 */ /* 0x000fe20000100800 */
[CC--:B------:R-:W-:Y:S02]  /*71b0*/  ISETP.LT.OR P0, PT, R3.reuse, R241.reuse, P0 ;  /* 0x000000f10300720c */ /* 0x0c0fe40000701670 */
[-C--:B------:R-:W-:Y:S01]  /*71c0*/  ISETP.LT.OR P2, PT, R3, R240.reuse, P2 ;  /* 0x000000f00300720c */ /* 0x080fe20001741670 */
[----:B------:R-:W-:Y:S01]  /*71d0*/  VIADD R3, R2, 0x19 ;  /* 0x0000001902037836 */ /* 0x000fe20000000000 */
[C---:B------:R-:W-:Y:S01]  /*71e0*/  ISETP.LT.OR P4, PT, R6.reuse, R241, P4 ;  /* 0x000000f10600720c */ /* 0x040fe20002781670 */
[----:B------:R-:W-:Y:S01]  /*71f0*/  STL [R1+0x34], R169 ;  /* 0x000034a901007387 */ /* 0x000fe20000100800 */
[----:B------:R-:W-:Y:S01]  /*7200*/  ISETP.LT.OR P3, PT, R6, R240, P3 ;  /* 0x000000f00600720c */ /* 0x000fe20001f61670 */
[----:B------:R-:W-:Y:S01]  /*7210*/  VIADD R6, R2, 0x18 ;  /* 0x0000001802067836 */ /* 0x000fe20000000000 */
[----:B------:R-:W-:Y:S01]  /*7220*/  FSEL R52, R68, -INF , !P4 ;  /* 0xff80000044347808 */ /* 0x000fe20006000000 */
[----:B------:R1:W-:Y:S01]  /*7230*/  STL [R1+0x30], R168 ;  /* 0x000030a801007387 */ /* 0x0003e20000100800 */
[----:B------:R-:W-:-:S02]  /*7240*/  FSEL R56, R64, -INF , !P3 ;  /* 0xff80000040387808 */ /* 0x000fc40005800000 */
[----:B------:R-:W-:Y:S01]  /*7250*/  FSEL R12, R73, -INF , !P5 ;  /* 0xff800000490c7808 */ /* 0x000fe20006800000 */
[----:B------:R-:W-:Y:S01]  /*7260*/  LDSM.16.MT88.4 R24, [R215+0x10000] ;  /* 0x01000000d718783b */ /* 0x000fe20000004200 */
[----:B------:R-:W-:Y:S02]  /*7270*/  FSEL R16, R69, -INF , !P1 ;  /* 0xff80000045107808 */ /* 0x000fe40004800000 */
[CC--:B------:R-:W-:Y:S01]  /*7280*/  ISETP.GE.AND P4, PT, R3.reuse, R243.reuse, PT ;  /* 0x000000f30300720c */ /* 0x0c0fe20003f86270 */
[----:B------:R-:W-:Y:S01]  /*7290*/  LDSM.16.MT88.4 R20, [R213+0x12000] ;  /* 0x01200000d514783b */ /* 0x000fe20000004200 */
[-C--:B------:R-:W-:Y:S02]  /*72a0*/  ISETP.GE.AND P3, PT, R3, R242.reuse, PT ;  /* 0x000000f20300720c */ /* 0x080fe40003f66270 */
[C---:B------:R-:W-:Y:S01]  /*72b0*/  ISETP.GE.AND P5, PT, R6.reuse, R243, PT ;  /* 0x000000f30600720c */ /* 0x040fe20003fa6270 */
[----:B------:R-:W-:Y:S01]  /*72c0*/  LDSM.16.MT88.4 R44, [R213+0x14000] ;  /* 0x01400000d52c783b */ /* 0x000fe20000004200 */
[----:B------:R-:W-:-:S02]  /*72d0*/  ISETP.GE.AND P1, PT, R6, R242, PT ;  /* 0x000000f20600720c */ /* 0x000fc40003f26270 */
[CC--:B------:R-:W-:Y:S01]  /*72e0*/  ISETP.LT.OR P4, PT, R3.reuse, R241.reuse, P4 ;  /* 0x000000f10300720c */ /* 0x0c0fe20002781670 */
[----:B------:R-:W-:Y:S01]  /*72f0*/  LDSM.16.MT88.4 R28, [R215+0x12000] ;  /* 0x01200000d71c783b */ /* 0x000fe20000004200 */
[-C--:B------:R-:W-:Y:S01]  /*7300*/  ISETP.LT.OR P3, PT, R3, R240.reuse, P3 ;  /* 0x000000f00300720c */ /* 0x080fe20001f61670 */
[----:B------:R-:W-:Y:S01]  /*7310*/  VIADD R3, R2, 0x28 ;  /* 0x0000002802037836 */ /* 0x000fe20000000000 */
[C---:B------:R-:W-:Y:S02]  /*7320*/  ISETP.LT.OR P5, PT, R6.reuse, R241, P5 ;  /* 0x000000f10600720c */ /* 0x040fe40002fa1670 */
[----:B------:R-:W-:Y:S01]  /*7330*/  ISETP.LT.OR P1, PT, R6, R240, P1 ;  /* 0x000000f00600720c */ /* 0x000fe20000f21670 */
[----:B------:R-:W-:Y:S01]  /*7340*/  VIADD R6, R2, 0x21 ;  /* 0x0000002102067836 */ /* 0x000fe20000000000 */
[----:B------:R-:W-:Y:S02]  /*7350*/  FMNMX.FTZ R132, R9, R11, !PT ;  /* 0x0000000b09847209 */ /* 0x000fe40007810000 */
[----:B------:R-:W-:-:S02]  /*7360*/  FSEL R55, R51, -INF , !P4 ;  /* 0xff80000033377808 */ /* 0x000fc40006000000 */
[----:B------:R-:W-:Y:S02]  /*7370*/  FSEL R59, R49, -INF , !P3 ;  /* 0xff800000313b7808 */ /* 0x000fe40005800000 */
[----:B------:R-:W-:Y:S02]  /*7380*/  FMNMX.FTZ R132, R10, R132, !PT ;  /* 0x000000840a847209 */ /* 0x000fe40007810000 */
[----:B------:R-:W-:Y:S02]  /*7390*/  IADD3 R7, R2, 0x20, RZ ;  /* 0x0000002002077810 */ /* 0x000fe40007ffe0ff */
[----:B------:R-:W-:Y:S02]  /*73a0*/  FSEL R54, R60, -INF , !P5 ;  /* 0xff8000003c367808 */ /* 0x000fe40006800000 */
[----:B------:R-:W-:Y:S02]  /*73b0*/  FSEL R58, R50, -INF , !P1 ;  /* 0xff800000323a7808 */ /* 0x000fe40004800000 */
[----:B------:R-:W-:-:S02]  /*73c0*/  ISETP.GE.AND P4, PT, R3, R243, PT ;  /* 0x000000f30300720c */ /* 0x000fc40003f86270 */
[-C--:B------:R-:W-:Y:S02]  /*73d0*/  ISETP.GE.AND P3, PT, R3, R242.reuse, PT ;  /* 0x000000f20300720c */ /* 0x080fe40003f66270 */
[C---:B------:R-:W-:Y:S02]  /*73e0*/  ISETP.GE.AND P5, PT, R6.reuse, R243, PT ;  /* 0x000000f30600720c */ /* 0x040fe40003fa6270 */
[----:B------:R-:W-:Y:S02]  /*73f0*/  ISETP.GE.AND P1, PT, R6, R242, PT ;  /* 0x000000f20600720c */ /* 0x000fe40003f26270 */
[----:B------:R-:W-:Y:S02]  /*7400*/  FSEL R53, R65, -INF , !P0 ;  /* 0xff80000041357808 */ /* 0x000fe40004000000 */
[----:B------:R-:W-:Y:S02]  /*7410*/  FSEL R57, R61, -INF , !P2 ;  /* 0xff8000003d397808 */ /* 0x000fe40005000000 */
[----:B------:R-:W-:-:S02]  /*7420*/  FMNMX.FTZ R132, R12, R132, !PT ;  /* 0x000000840c847209 */ /* 0x000fc40007810000 */
[C---:B------:R-:W-:Y:S02]  /*7430*/  ISETP.GE.AND P0, PT, R7.reuse, R243, PT ;  /* 0x000000f30700720c */ /* 0x040fe40003f06270 */
[----:B------:R-:W-:Y:S02]  /*7440*/  ISETP.GE.AND P2, PT, R7, R242, PT ;  /* 0x000000f20700720c */ /* 0x000fe40003f46270 */
[CC--:B------:R-:W-:Y:S02]  /*7450*/  ISETP.LT.OR P4, PT, R3.reuse, R241.reuse, P4 ;  /* 0x000000f10300720c */ /* 0x0c0fe40002781670 */
[-C--:B------:R-:W-:Y:S01]  /*7460*/  ISETP.LT.OR P3, PT, R3, R240.reuse, P3 ;  /* 0x000000f00300720c */ /* 0x080fe20001f61670 */
[----:B------:R-:W-:Y:S01]  /*7470*/  VIADD R3, R2, 0x30 ;  /* 0x0000003002037836 */ /* 0x000fe20000000000 */
[C---:B------:R-:W-:Y:S02]  /*7480*/  ISETP.LT.OR P5, PT, R6.reuse, R241, P5 ;  /* 0x000000f10600720c */ /* 0x040fe40002fa1670 */
[----:B------:R-:W-:-:S02]  /*7490*/  ISETP.LT.OR P1, PT, R6, R240, P1 ;  /* 0x000000f00600720c */ /* 0x000fc40000f21670 */
[----:B------:R-:W-:Y:S02]  /*74a0*/  FMNMX.FTZ R132, R52, R132, !PT ;  /* 0x0000008434847209 */ /* 0x000fe40007810000 */
[C---:B------:R-:W-:Y:S02]  /*74b0*/  ISETP.LT.OR P0, PT, R7.reuse, R241, P0 ;  /* 0x000000f10700720c */ /* 0x040fe40000701670 */
[----:B------:R-:W-:Y:S01]  /*74c0*/  ISETP.LT.OR P2, PT, R7, R240, P2 ;  /* 0x000000f00700720c */ /* 0x000fe20001741670 */
[C---:B------:R-:W-:Y:S01]  /*74d0*/  VIADD R7, R2.reuse, 0x31 ;  /* 0x0000003102077836 */ /* 0x040fe20000000000 */
[----:B------:R-:W-:Y:S02]  /*74e0*/  IADD3 R6, R2, 0x29, RZ ;  /* 0x0000002902067810 */ /* 0x000fe40007ffe0ff */
[----:B------:R-:W-:Y:S02]  /*74f0*/  FSEL R141, R141, -INF , !P5 ;  /* 0xff8000008d8d7808 */ /* 0x000fe40006800000 */
[----:B------:R-:W-:-:S02]  /*7500*/  FSEL R157, R43, -INF , !P1 ;  /* 0xff8000002b9d7808 */ /* 0x000fc40004800000 */
[CC--:B------:R-:W-:Y:S02]  /*7510*/  ISETP.GE.AND P5, PT, R3.reuse, R243.reuse, PT ;  /* 0x000000f30300720c */ /* 0x0c0fe40003fa6270 */
[----:B------:R-:W-:Y:S02]  /*7520*/  ISETP.GE.AND P1, PT, R3, R242, PT ;  /* 0x000000f20300720c */ /* 0x000fe40003f26270 */
[----:B------:R-:W-:Y:S02]  /*7530*/  FMNMX.FTZ R132, R53, R132, !PT ;  /* 0x0000008435847209 */ /* 0x000fe40007810000 */
[----:B------:R-:W-:Y:S02]  /*7540*/  FSEL R135, R135, -INF , !P0 ;  /* 0xff80000087877808 */ /* 0x000fe40004000000 */
[----:B------:R-:W-:Y:S02]  /*7550*/  FSEL R158, R48, -INF , !P2 ;  /* 0xff800000309e7808 */ /* 0x000fe40005000000 */
[C---:B------:R-:W-:Y:S01]  /*7560*/  ISETP.GE.AND P0, PT, R6.reuse, R243, PT ;  /* 0x000000f30600720c */ /* 0x040fe20003f06270 */
[----:B------:R-:W-:Y:S01]  /*7570*/  LDSM.16.MT88.4 R48, [R214+0x14000] ;  /* 0x01400000d630783b */ /* 0x000fe20000004200 */
[----:B------:R-:W-:-:S02]  /*7580*/  ISETP.GE.AND P2, PT, R6, R242, PT ;  /* 0x000000f20600720c */ /* 0x000fc40003f46270 */
[CC--:B------:R-:W-:Y:S02]  /*7590*/  ISETP.LT.OR P5, PT, R3.reuse, R241.reuse, P5 ;  /* 0x000000f10300720c */ /* 0x0c0fe40002fa1670 */
[----:B------:R-:W-:Y:S02]  /*75a0*/  ISETP.LT.OR P1, PT, R3, R240, P1 ;  /* 0x000000f00300720c */ /* 0x000fe40000f21670 */
[----:B------:R-:W-:Y:S02]  /*75b0*/  FMNMX.FTZ R3, R13, R14, !PT ;  /* 0x0000000e0d037209 */ /* 0x000fe40007810000 */
[----:B------:R-:W-:Y:S02]  /*75c0*/  FMNMX.FTZ R132, R54, R132, !PT ;  /* 0x0000008436847209 */ /* 0x000fe40007810000 */
[C---:B------:R-:W-:Y:S02]  /*75d0*/  ISETP.LT.OR P0, PT, R6.reuse, R241, P0 ;  /* 0x000000f10600720c */ /* 0x040fe40000701670 */
[----:B------:R-:W-:-:S02]  /*75e0*/  ISETP.LT.OR P2, PT, R6, R240, P2 ;  /* 0x000000f00600720c */ /* 0x000fc40001741670 */
[----:B------:R-:W-:Y:S02]  /*75f0*/  IADD3 R6, R2, 0x38, RZ ;  /* 0x0000003802067810 */ /* 0x000fe40007ffe0ff */
[----:B------:R-:W-:Y:S02]  /*7600*/  FMNMX.FTZ R2, R15, R3, !PT ;  /* 0x000000030f027209 */ /* 0x000fe40007810000 */
[----:B------:R-:W-:Y:S02]  /*7610*/  FMNMX.FTZ R132, R55, R132, !PT ;  /* 0x0000008437847209 */ /* 0x000fe40007810000 */
[----:B------:R-:W-:Y:S02]  /*7620*/  FMNMX.FTZ R2, R16, R2, !PT ;  /* 0x0000000210027209 */ /* 0x000fe40007810000 */
[----:B------:R-:W-:Y:S02]  /*7630*/  FMNMX.FTZ R132, R135, R132, !PT ;  /* 0x0000008487847209 */ /* 0x000fe40007810000 */
[----:B------:R-:W-:-:S02]  /*7640*/  FSEL R140, R140, -INF , !P4 ;  /* 0xff8000008c8c7808 */ /* 0x000fc40006000000 */
[----:B------:R-:W-:Y:S02]  /*7650*/  FMNMX.FTZ R2, R56, R2, !PT ;  /* 0x0000000238027209 */ /* 0x000fe40007810000 */
[----:B------:R-:W-:Y:S02]  /*7660*/  FMNMX.FTZ R132, R141, R132, !PT ;  /* 0x000000848d847209 */ /* 0x000fe40007810000 */
[----:B------:R-:W-:Y:S02]  /*7670*/  ISETP.GE.AND P4, PT, R7, R243, PT ;  /* 0x000000f30700720c */ /* 0x000fe40003f86270 */
[----:B------:R-:W-:Y:S02]  /*7680*/  FSEL R142, R42, -INF , !P0 ;  /* 0xff8000002a8e7808 */ /* 0x000fe40004000000 */
[----:B------:R-:W-:Y:S02]  /*7690*/  FMNMX.FTZ R2, R57, R2, !PT ;  /* 0x0000000239027209 */ /* 0x000fe40007810000 */
[----:B------:R-:W-:-:S02]  /*76a0*/  FMNMX.FTZ R132, R140, R132, !PT ;  /* 0x000000848c847209 */ /* 0x000fc40007810000 */
[----:B------:R-:W-:Y:S02]  /*76b0*/  ISETP.LT.OR P4, PT, R7, R241, P4 ;  /* 0x000000f10700720c */ /* 0x000fe40002781670 */
[----:B-1----:R-:W-:Y:S02]  /*76c0*/  FSEL R168, R39, -INF , !P5 ;  /* 0xff80000027a87808 */ /* 0x002fe40006800000 */
[----:B------:R-:W-:Y:S02]  /*76d0*/  ISETP.GE.AND P5, PT, R6, R243, PT ;  /* 0x000000f30600720c */ /* 0x000fe40003fa6270 */
[----:B------:R-:W-:Y:S02]  /*76e0*/  FMNMX.FTZ R2, R58, R2, !PT ;  /* 0x000000023a027209 */ /* 0x000fe40007810000 */
[----:B------:R-:W-:Y:S02]  /*76f0*/  FMNMX.FTZ R132, R142, R132, !PT ;  /* 0x000000848e847209 */ /* 0x000fe40007810000 */
[----:B------:R-:W-:-:S02]  /*7700*/  FSEL R159, R38, -INF , !P4 ;  /* 0xff800000269f7808 */ /* 0x000fc40006000000 */
[----:B------:R-:W-:Y:S02]  /*7710*/  ISETP.GE.AND P4, PT, R8, R243, PT ;  /* 0x000000f30800720c */ /* 0x000fe40003f86270 */
[-C--:B------:R-:W-:Y:S02]  /*7720*/  ISETP.LT.OR P5, PT, R6, R241.reuse, P5 ;  /* 0x000000f10600720c */ /* 0x080fe40002fa1670 */
[----:B------:R-:W-:Y:S02]  /*7730*/  FMNMX.FTZ R2, R59, R2, !PT ;  /* 0x000000023b027209 */ /* 0x000fe40007810000 */
[----:B------:R-:W-:Y:S02]  /*7740*/  FMNMX.FTZ R132, R168, R132, !PT ;  /* 0x00000084a8847209 */ /* 0x000fe40007810000 */
[----:B------:R-:W-:Y:S02]  /*7750*/  ISETP.LT.OR P4, PT, R8, R241, P4 ;  /* 0x000000f10800720c */ /* 0x000fe40002781670 */
[----:B------:R-:W-:-:S02]  /*7760*/  FSEL R124, R35, -INF , !P5 ;  /* 0xff800000237c7808 */ /* 0x000fc40006800000 */
[----:B------:R-:W-:Y:S02]  /*7770*/  FMNMX.FTZ R2, R158, R2, !PT ;  /* 0x000000029e027209 */ /* 0x000fe40007810000 */
[----:B------:R-:W-:Y:S02]  /*7780*/  FMNMX.FTZ R132, R159, R132, !PT ;  /* 0x000000849f847209 */ /* 0x000fe40007810000 */
[----:B------:R-:W-:Y:S02]  /*7790*/  FSEL R143, R143, -INF , !P3 ;  /* 0xff8000008f8f7808 */ /* 0x000fe40005800000 */
[----:B------:R-:W-:Y:S02]  /*77a0*/  FSEL R164, R34, -INF , !P4 ;  /* 0xff80000022a47808 */ /* 0x000fe40006000000 */
[----:B------:R-:W-:Y:S02]  /*77b0*/  FMNMX.FTZ R2, R157, R2, !PT ;  /* 0x000000029d027209 */ /* 0x000fe40007810000 */
[----:B------:R-:W-:-:S02]  /*77c0*/  FMNMX.FTZ R132, R124, R132, !PT ;  /* 0x000000847c847209 */ /* 0x000fc40007810000 */
[-C--:B------:R-:W-:Y:S02]  /*77d0*/  ISETP.GE.AND P0, PT, R7, R242.reuse, PT ;  /* 0x000000f20700720c */ /* 0x080fe40003f06270 */
[----:B------:R-:W-:Y:S02]  /*77e0*/  ISETP.GE.AND P3, PT, R6, R242, PT ;  /* 0x000000f20600720c */ /* 0x000fe40003f66270 */
[----:B------:R-:W-:Y:S02]  /*77f0*/  FSEL R156, R156, -INF , !P2 ;  /* 0xff8000009c9c7808 */ /* 0x000fe40005000000 */
[----:B------:R-:W-:Y:S02]  /*7800*/  FMNMX.FTZ R2, R143, R2, !PT ;  /* 0x000000028f027209 */ /* 0x000fe40007810000 */
[----:B------:R-:W-:Y:S02]  /*7810*/  FMNMX.FTZ R132, R164, R132, !PT ;  /* 0x00000084a4847209 */ /* 0x000fe40007810000 */
[----:B------:R-:W-:-:S02]  /*7820*/  ISETP.LT.OR P0, PT, R7, R240, P0 ;  /* 0x000000f00700720c */ /* 0x000fc40000701670 */
[----:B------:R-:W-:Y:S02]  /*7830*/  ISETP.LT.OR P3, PT, R6, R240, P3 ;  /* 0x000000f00600720c */ /* 0x000fe40001f61670 */
[----:B------:R-:W-:Y:S01]  /*7840*/  FSEL R165, R41, -INF , !P1 ;  /* 0xff80000029a57808 */ /* 0x000fe20004800000 */
[----:B------:R-:W1:Y:S01]  /*7850*/  SHFL.BFLY PT, R6, R132, 0x2, 0x1f ;  /* 0x0c401f0084067f89 */ /* 0x000e6200000e0000 */
[----:B------:R-:W-:Y:S02]  /*7860*/  FMNMX.FTZ R2, R156, R2, !PT ;  /* 0x000000029c027209 */ /* 0x000fe40007810000 */
[----:B------:R-:W-:Y:S02]  /*7870*/  ISETP.GE.AND P1, PT, R8, R242, PT ;  /* 0x000000f20800720c */ /* 0x000fe40003f26270 */
[----:B------:R-:W-:Y:S02]  /*7880*/  FSEL R223, R40, -INF , !P0 ;  /* 0xff80000028df7808 */ /* 0x000fe40004000000 */
[----:B------:R-:W-:Y:S01]  /*7890*/  FMNMX.FTZ R2, R165, R2, !PT ;  /* 0x00000002a5027209 */ /* 0x000fe20007810000 */
[----:B------:R-:W-:Y:S01]  /*78a0*/  LDSM.16.MT88.4 R40, [R213+0x10000] ;  /* 0x01000000d528783b */ /* 0x000fe20000004200 */
[----:B------:R-:W-:-:S02]  /*78b0*/  ISETP.LT.OR P1, PT, R8, R240, P1 ;  /* 0x000000f00800720c */ /* 0x000fc40000f21670 */
[----:B------:R-:W-:Y:S02]  /*78c0*/  FSEL R184, R37, -INF , !P3 ;  /* 0xff80000025b87808 */ /* 0x000fe40005800000 */
[----:B------:R-:W-:Y:S02]  /*78d0*/  FMNMX.FTZ R2, R223, R2, !PT ;  /* 0x00000002df027209 */ /* 0x000fe40007810000 */
[----:B------:R-:W-:Y:S02]  /*78e0*/  FSEL R169, R36, -INF , !P1 ;  /* 0xff80000024a97808 */ /* 0x000fe40004800000 */
[----:B------:R-:W-:Y:S01]  /*78f0*/  FMNMX.FTZ R2, R184, R2, !PT ;  /* 0x00000002b8027209 */ /* 0x000fe20007810000 */
[----:B------:R-:W-:Y:S01]  /*7900*/  LDSM.16.MT88.4 R36, [R214+0x10000] ;  /* 0x01000000d624783b */ /* 0x000fe20000004200 */
[----:B------:R-:W-:Y:S02]  /*7910*/  LEA R216, R0, R213, 0x1 ;  /* 0x000000d500d87211 */ /* 0x000fe400078e08ff */
[----:B------:R-:W-:-:S02]  /*7920*/  FMNMX.FTZ R2, R169, R2, !PT ;  /* 0x00000002a9027209 */ /* 0x000fc40007810000 */
[----:B-1----:R-:W-:Y:S01]  /*7930*/  FMNMX.FTZ R132, R132, R6, !PT ;  /* 0x0000000684847209 */ /* 0x002fe20007810000 */
[----:B------:R-:W-:Y:S04]  /*7940*/  LDSM.16.MT88.4 R32, [R216+0x10000] ;  /* 0x01000000d820783b */ /* 0x000fe80000004200 */
[----:B------:R-:W1:Y:S04]  /*7950*/  SHFL.BFLY PT, R3, R2, 0x2, 0x1f ;  /* 0x0c401f0002037f89 */ /* 0x000e6800000e0000 */
[----:B------:R-:W2:Y:S01]  /*7960*/  SHFL.BFLY PT, R6, R132, 0x1, 0x1f ;  /* 0x0c201f0084067f89 */ /* 0x000ea200000e0000 */
[----:B-1----:R-:W-:-:S02]  /*7970*/  FMNMX.FTZ R2, R2, R3, !PT ;  /* 0x0000000302027209 */ /* 0x002fc40007810000 */
[----:B--2---:R-:W-:-:S03]  /*7980*/  FMNMX.FTZ R132, R132, R6, !PT ;  /* 0x0000000684847209 */ /* 0x004fc60007810000 */
[----:B------:R-:W1:Y:S01]  /*7990*/  SHFL.BFLY PT, R7, R2, 0x1, 0x1f ;  /* 0x0c201f0002077f89 */ /* 0x000e6200000e0000 */
[C---:B------:R-:W-:Y:S01]  /*79a0*/  FSETP.NEU.FTZ.AND P0, PT, R132.reuse, -INF , PT ;  /* 0xff8000008400780b */ /* 0x040fe20003f1d000 */
[----:B------:R-:W-:-:S05]  /*79b0*/  FMUL.FTZ R8, R132, UR20 ;  /* 0x0000001484087c20 */ /* 0x000fca0008410000 */
[----:B------:R-:W-:-:S05]  /*79c0*/  FSEL R8, R8, RZ, P0 ;  /* 0x000000ff08087208 */ /* 0x000fca0000000000 */
[--C-:B------:R-:W-:Y:S01]  /*79d0*/  FFMA.FTZ R3, R9, UR20, -R8.reuse ;  /* 0x0000001409037c23 */ /* 0x100fe20008010808 */
[----:B------:R-:W-:-:S03]  /*79e0*/  FFMA.FTZ R6, R10, UR20, -R8 ;  /* 0x000000140a067c23 */ /* 0x000fc60008010808 */
[----:B------:R1:W-:Y:S08]  /*79f0*/  MUFU.EX2 R224, R3 ;  /* 0x0000000300e07308 */ /* 0x0003f00000000800 */
[----:B------:R2:W-:Y:S01]  /*7a00*/  MUFU.EX2 R226, R6 ;  /* 0x0000000600e27308 */ /* 0x0005e20000000800 */
[----:B-1----:R-:W-:Y:S01]  /*7a10*/  FMNMX.FTZ R3, R2, R7, !PT ;  /* 0x0000000702037209 */ /* 0x002fe20007810000 */
[----:B------:R-:W-:Y:S01]  /*7a20*/  FFMA.FTZ R2, R11, UR20, -R8 ;  /* 0x000000140b027c23 */ /* 0x000fe20008010808 */
[----:B------:R-:W-:-:S02]  /*7a30*/  MOV R11, R165 ;  /* 0x000000a5000b7202 */ /* 0x000fc40000000f00 */
[----:B------:R-:W-:-:S03]  /*7a40*/  FSETP.NEU.FTZ.AND P0, PT, R3, -INF , PT ;  /* 0xff8000000300780b */ /* 0x000fc60003f1d000 */
[----:B------:R1:W-:Y:S01]  /*7a50*/  MUFU.EX2 R227, R2 ;  /* 0x0000000200e37308 */ /* 0x0003e20000000800 */
[----:B--2---:R-:W-:-:S07]  /*7a60*/  FFMA.FTZ R6, R12, UR20, -R8 ;  /* 0x000000140c067c23 */ /* 0x004fce0008010808 */
[----:B------:R2:W3:Y:S01]  /*7a70*/  MUFU.EX2 R221, R6 ;  /* 0x0000000600dd7308 */ /* 0x0004e20000000800 */
[----:B-1----:R-:W-:-:S05]  /*7a80*/  FMUL.FTZ R2, R3, UR20 ;  /* 0x0000001403027c20 */ /* 0x002fca0008410000 */
[----:B------:R-:W-:-:S05]  /*7a90*/  FSEL R2, R2, RZ, P0 ;  /* 0x000000ff02027208 */ /* 0x000fca0000000000 */
[--C-:B------:R-:W-:Y:S01]  /*7aa0*/  FFMA.FTZ R0, R15, UR20, -R2.reuse ;  /* 0x000000140f007c23 */ /* 0x100fe20008010802 */
[--C-:B--2---:R-:W-:Y:S01]  /*7ab0*/  FFMA.FTZ R6, R13, UR20, -R2.reuse ;  /* 0x000000140d067c23 */ /* 0x104fe20008010802 */
[--C-:B------:R-:W-:Y:S02]  /*7ac0*/  FFMA.FTZ R4, R14, UR20, -R2.reuse ;  /* 0x000000140e047c23 */ /* 0x100fe40008010802 */
[----:B------:R1:W-:Y:S01]  /*7ad0*/  MUFU.EX2 R222, R0 ;  /* 0x0000000000de7308 */ /* 0x0003e20000000800 */
[----:B------:R-:W2:Y:S07]  /*7ae0*/  LDSM.16.MT88.4 R12, [R216+0x12000] ;  /* 0x01200000d80c783b */ /* 0x000eae0000004200 */
[----:B------:R3:W-:Y:S08]  /*7af0*/  MUFU.EX2 R225, R6 ;  /* 0x0000000600e17308 */ /* 0x0007f00000000800 */
[----:B------:R4:W4:Y:S01]  /*7b00*/  MUFU.EX2 R170, R4 ;  /* 0x0000000400aa7308 */ /* 0x0009220000000800 */
[----:B-1----:R-:W-:-:S02]  /*7b10*/  FFMA.FTZ R0, R16, UR20, -R2 ;  /* 0x0000001410007c23 */ /* 0x002fc40008010802 */
[----:B------:R-:W1:Y:S05]  /*7b20*/  LDSM.16.MT88.4 R16, [R214+0x12000] ;  /* 0x01200000d610783b */ /* 0x000e6a0000004200 */
[----:B------:R-:W2:Y:S01]  /*7b30*/  MUFU.EX2 R220, R0 ;  /* 0x0000000000dc7308 */ /* 0x000ea20000000800 */
[----:B---3--:R-:W-:Y:S02]  /*7b40*/  F2FP.F16.F32.PACK_AB R6, R221, R226 ;  /* 0x000000e2dd06723e */ /* 0x008fe400000000ff */
[----:B----4-:R-:W-:Y:S02]  /*7b50*/  F2FP.F16.F32.PACK_AB R4, R227, R224 ;  /* 0x000000e0e304723e */ /* 0x010fe400000000ff */
[----:B------:R-:W-:-:S02]  /*7b60*/  F2FP.F16.F32.PACK_AB R5, R170, R225 ;  /* 0x000000e1aa05723e */ /* 0x000fc400000000ff */
[----:B--2---:R-:W-:Y:S01]  /*7b70*/  F2FP.F16.F32.PACK_AB R7, R220, R222 ;  /* 0x000000dedc07723e */ /* 0x004fe200000000ff */
[----:B------:R-:W-:-:S04]  /*7b80*/  FFMA.FTZ R0, R52, UR20, -R8 ;  /* 0x0000001434007c23 */ /* 0x000fc80008010808 */
[----:B------:R2:W-:Y:S02]  /*7b90*/  MUFU.EX2 R218, R0 ;  /* 0x0000000000da7308 */ /* 0x0005e40000000800 */
[C---:B------:R-:W-:Y:S06]  /*7ba0*/  HMMA.16816.F32 R92, R4.reuse, R36, RZ ;  /* 0x00000024045c723c */ /* 0x040fec00000018ff */
[C---:B------:R-:W-:Y:S01]  /*7bb0*/  HMMA.16816.F32 R108, R4.reuse, R38, RZ ;  /* 0x00000026046c723c */ /* 0x040fe200000018ff */
[----:B------:R-:W3:Y:S05]  /*7bc0*/  LDSM.16.MT88.4 R36, [R215+0x14000] ;  /* 0x01400000d724783b */ /* 0x000eea0000004200 */
[----:B------:R-:W-:Y:S01]  /*7bd0*/  HMMA.16816.F32 R96, R4, R40, RZ ;  /* 0x000000280460723c */ /* 0x000fe200000018ff */
[----:B--2---:R-:W-:-:S05]  /*7be0*/  FFMA.FTZ R0, R53, UR20, -R8 ;  /* 0x0000001435007c23 */ /* 0x004fca0008010808 */
[C---:B------:R-:W-:Y:S01]  /*7bf0*/  HMMA.16816.F32 R112, R4.reuse, R42, RZ ;  /* 0x0000002a0470723c */ /* 0x040fe200000018ff */
[----:B------:R2:W-:Y:S05]  /*7c00*/  MUFU.EX2 R212, R0 ;  /* 0x0000000000d47308 */ /* 0x0005ea0000000800 */
[C---:B------:R-:W-:Y:S06]  /*7c10*/  HMMA.16816.F32 R80, R4.reuse, R12, RZ ;  /* 0x0000000c0450723c */ /* 0x040fec00000018ff */
[C---:B------:R-:W-:Y:S01]  /*7c20*/  HMMA.16816.F32 R100, R4.reuse, R14, RZ ;  /* 0x0000000e0464723c */ /* 0x040fe200000018ff */
[----:B------:R-:W4:Y:S05]  /*7c30*/  LDSM.16.MT88.4 R12, [R213+0x16000] ;  /* 0x01600000d50c783b */ /* 0x000f2a0000004200 */
[----:B------:R-:W-:Y:S01]  /*7c40*/  HMMA.16816.F32 R88, R4, R32, RZ ;  /* 0x000000200458723c */ /* 0x000fe200000018ff */
[----:B--2---:R-:W-:-:S04]  /*7c50*/  FFMA.FTZ R0, R54, UR20, -R8 ;  /* 0x0000001436007c23 */ /* 0x004fc80008010808 */
[----:B------:R2:W-:Y:S01]  /*7c60*/  MUFU.EX2 R185, R0 ;  /* 0x0000000000b97308 */ /* 0x0005e20000000800 */
[C---:B------:R-:W-:Y:S01]  /*7c70*/  HMMA.16816.F32 R104, R4.reuse, R34, RZ ;  /* 0x000000220468723c */ /* 0x040fe200000018ff */
[----:B------:R-:W4:Y:S05]  /*7c80*/  LDSM.16.MT88.4 R32, [R216+0x14000] ;  /* 0x01400000d820783b */ /* 0x000f2a0000004200 */
[C---:B------:R-:W-:Y:S06]  /*7c90*/  HMMA.16816.F32 R84, R4.reuse, R24, RZ ;  /* 0x000000180454723c */ /* 0x040fec00000018ff */
[----:B------:R-:W-:Y:S01]  /*7ca0*/  HMMA.16816.F32 R72, R4, R26, RZ ;  /* 0x0000001a0448723c */ /* 0x000fe200000018ff */
[----:B------:R-:W-:Y:S01]  /*7cb0*/  LDSM.16.MT88.4 R24, [R215+0x16000] ;  /* 0x01600000d718783b */ /* 0x000fe20000004200 */
[----:B--2---:R-:W-:-:S04]  /*7cc0*/  FFMA.FTZ R0, R55, UR20, -R8 ;  /* 0x0000001437007c23 */ /* 0x004fc80008010808 */
[C---:B------:R-:W-:Y:S01]  /*7cd0*/  HMMA.16816.F32 R60, R4.reuse, R20, RZ ;  /* 0x00000014043c723c */ /* 0x040fe200000018ff */
[----:B------:R2:W4:Y:S05]  /*7ce0*/  MUFU.EX2 R54, R0 ;  /* 0x0000000000367308 */ /* 0x00052a0000000800 */
[C---:B------:R-:W-:Y:S01]  /*7cf0*/  HMMA.16816.F32 R68, R4.reuse, R22, RZ ;  /* 0x000000160444723c */ /* 0x040fe200000018ff */
[----:B------:R-:W4:Y:S05]  /*7d00*/  LDSM.16.MT88.4 R20, [R214+0x16000] ;  /* 0x01600000d614783b */ /* 0x000f2a0000004200 */
[C---:B-1----:R-:W-:Y:S06]  /*7d10*/  HMMA.16816.F32 R40, R4.reuse, R16, RZ ;  /* 0x000000100428723c */ /* 0x042fec00000018ff */
[----:B------:R-:W-:Y:S01]  /*7d20*/  HMMA.16816.F32 R64, R4, R18, RZ ;  /* 0x000000120440723c */ /* 0x000fe200000018ff */
[----:B------:R-:W1:Y:S01]  /*7d30*/  LDSM.16.MT88.4 R16, [R216+0x16000] ;  /* 0x01600000d810783b */ /* 0x000e620000004200 */
[----:B--2---:R-:W-:-:S04]  /*7d40*/  FFMA.FTZ R0, R56, UR20, -R2 ;  /* 0x0000001438007c23 */ /* 0x004fc80008010802 */
[----:B------:R2:W-:Y:S01]  /*7d50*/  MUFU.EX2 R217, R0 ;  /* 0x0000000000d97308 */ /* 0x0005e20000000800 */
[C---:B---3--:R-:W-:Y:S06]  /*7d60*/  HMMA.16816.F32 R160, R4.reuse, R36, RZ ;  /* 0x0000002404a0723c */ /* 0x048fec00000018ff */
[C---:B------:R-:W-:Y:S01]  /*7d70*/  HMMA.16816.F32 R176, R4.reuse, R38, RZ ;  /* 0x0000002604b0723c */ /* 0x040fe200000018ff */
[----:B------:R-:W3:Y:S05]  /*7d80*/  LDSM.16.MT88.4 R36, [R213+0x10800] ;  /* 0x01080000d524783b */ /* 0x000eea0000004200 */
[----:B------:R-:W-:Y:S01]  /*7d90*/  HMMA.16816.F32 R120, R4, R44, RZ ;  /* 0x0000002c0478723c */ /* 0x000fe200000018ff */
[----:B--2---:R-:W-:-:S05]  /*7da0*/  FFMA.FTZ R0, R57, UR20, -R2 ;  /* 0x0000001439007c23 */ /* 0x004fca0008010802 */
[C---:B------:R-:W-:Y:S01]  /*7db0*/  HMMA.16816.F32 R144, R4.reuse, R48, RZ ;  /* 0x000000300490723c */ /* 0x040fe200000018ff */
[----:B------:R2:W3:Y:S05]  /*7dc0*/  MUFU.EX2 R9, R0 ;  /* 0x0000000000097308 */ /* 0x0004ea0000000800 */
[C---:B------:R-:W-:Y:S06]  /*7dd0*/  HMMA.16816.F32 R136, R4.reuse, R50, RZ ;  /* 0x000000320488723c */ /* 0x040fec00000018ff */
[C---:B----4-:R-:W-:Y:S06]  /*7de0*/  HMMA.16816.F32 R188, R4.reuse, R12, RZ ;  /* 0x0000000c04bc723c */ /* 0x050fec00000018ff */
[----:B------:R-:W-:Y:S01]  /*7df0*/  HMMA.16816.F32 R196, R4, R14, RZ ;  /* 0x0000000e04c4723c */ /* 0x000fe200000018ff */
[----:B--2---:R-:W-:-:S04]  /*7e00*/  FFMA.FTZ R0, R58, UR20, -R2 ;  /* 0x000000143a007c23 */ /* 0x004fc80008010802 */
[----:B------:R2:W-:Y:S01]  /*7e10*/  MUFU.EX2 R219, R0 ;  /* 0x0000000000db7308 */ /* 0x0005e20000000800 */
[C---:B------:R-:W-:Y:S06]  /*7e20*/  HMMA.16816.F32 R76, R4.reuse, R28, RZ ;  /* 0x0000001c044c723c */ /* 0x040fec00000018ff */
[C---:B------:R-:W-:Y:S06]  /*7e30*/  HMMA.16816.F32 R116, R4.reuse, R30, RZ ;  /* 0x0000001e0474723c */ /* 0x040fec00000018ff */
[----:B------:R-:W-:Y:S01]  /*7e40*/  HMMA.16816.F32 R44, R4, R46, RZ ;  /* 0x0000002e042c723c */ /* 0x000fe200000018ff */
[----:B--2---:R-:W-:-:S05]  /*7e50*/  FFMA.FTZ R0, R59, UR20, -R2 ;  /* 0x000000143b007c23 */ /* 0x004fca0008010802 */
[C---:B------:R-:W-:Y:S01]  /*7e60*/  HMMA.16816.F32 R48, R4.reuse, R32, RZ ;  /* 0x000000200430723c */ /* 0x040fe200000018ff */
[----:B------:R-:W2:Y:S05]  /*7e70*/  MUFU.EX2 R55, R0 ;  /* 0x0000000000377308 */ /* 0x000eaa0000000800 */
[C---:B------:R-:W-:Y:S01]  /*7e80*/  HMMA.16816.F32 R148, R4.reuse, R34, RZ ;  /* 0x000000220494723c */ /* 0x040fe200000018ff */
[----:B------:R-:W-:Y:S05]  /*7e90*/  LDSM.16.MT88.4 R32, [R214+0x10800] ;  /* 0x01080000d620783b */ /* 0x000fea0000004200 */
[C---:B------:R-:W-:Y:S06]  /*7ea0*/  HMMA.16816.F32 R200, R4.reuse, R20, RZ ;  /* 0x0000001404c8723c */ /* 0x040fec00000018ff */
[C---:B------:R-:W-:Y:S01]  /*7eb0*/  HMMA.16816.F32 R244, R4.reuse, R22, RZ ;  /* 0x0000001604f4723c */ /* 0x040fe200000018ff */
[----:B------:R-:W-:Y:S05]  /*7ec0*/  LDSM.16.MT88.4 R20, [R216+0x10800] ;  /* 0x01080000d814783b */ /* 0x000fea0000004200 */
[C---:B-1----:R-:W-:Y:S06]  /*7ed0*/  HMMA.16816.F32 R56, R4.reuse, R16, RZ ;  /* 0x000000100438723c */ /* 0x042fec00000018ff */
[C---:B------:R-:W-:Y:S01]  /*7ee0*/  HMMA.16816.F32 R128, R4.reuse, R18, RZ ;  /* 0x000000120480723c */ /* 0x040fe200000018ff */
[----:B------:R-:W1:Y:S05]  /*7ef0*/  LDSM.16.MT88.4 R16, [R215+0x10800] ;  /* 0x01080000d710783b */ /* 0x000e6a0000004200 */
[C---:B------:R-:W-:Y:S06]  /*7f00*/  HMMA.16816.F32 R12, R4.reuse, R24, RZ ;  /* 0x00000018040c723c */ /* 0x040fec00000018ff */
[----:B------:R-:W-:-:S12]  /*7f10*/  HMMA.16816.F32 R4, R4, R26, RZ ;  /* 0x0000001a0404723c */ /* 0x000fd800000018ff */
[----:B------:R-:W-:Y:S01]  /*7f20*/  IMAD.MOV.U32 R127, RZ, RZ, R129 ;  /* 0x000000ffff7f7224 */ /* 0x000fe200078e0081 */
[----:B------:R-:W-:Y:S01]  /*7f30*/  MOV R126, R130 ;  /* 0x00000082007e7202 */ /* 0x000fe20000000f00 */
[----:B------:R-:W-:Y:S02]  /*7f40*/  IMAD.MOV.U32 R125, RZ, RZ, R131 ;  /* 0x000000ffff7d7224 */ /* 0x000fe400078e0083 */
[----:B------:R-:W-:Y:S02]  /*7f50*/  IMAD.MOV.U32 R10, RZ, RZ, R128 ;  /* 0x000000ffff0a7224 */ /* 0x000fe400078e0080 */
[----:B------:R-:W-:Y:S01]  /*7f60*/  MOV R131, R13 ;  /* 0x0000000d00837202 */ /* 0x000fe20000000f00 */
[----:B------:R-:W-:Y:S01]  /*7f70*/  IMAD.MOV.U32 R130, RZ, RZ, R14 ;  /* 0x000000ffff827224 */ /* 0x000fe200078e000e */
[----:B------:R-:W-:Y:S01]  /*7f80*/  MOV R128, R12 ;  /* 0x0000000c00807202 */ /* 0x000fe20000000f00 */
[----:B------:R-:W-:Y:S02]  /*7f90*/  IMAD.MOV.U32 R129, RZ, RZ, R15 ;  /* 0x000000ffff817224 */ /* 0x000fe400078e000f */
[----:B------:R-:W4:Y:S01]  /*7fa0*/  LDSM.16.MT88.4 R12, [R213+0x12800] ;  /* 0x01280000d50c783b */ /* 0x000f220000004200 */
[----:B------:R-:W-:Y:S01]  /*7fb0*/  IMAD.MOV.U32 R27, RZ, RZ, R5 ;  /* 0x000000ffff1b7224 */ /* 0x000fe200078e0005 */
[----:B------:R-:W-:Y:S01]  /*7fc0*/  MOV R25, R7 ;  /* 0x0000000700197202 */ /* 0x000fe20000000f00 */
[----:B------:R-:W-:Y:S01]  /*7fd0*/  IMAD.MOV.U32 R26, RZ, RZ, R6 ;  /* 0x000000ffff1a7224 */ /* 0x000fe200078e0006 */
[----:B------:R-:W-:Y:S01]  /*7fe0*/  F2FP.F16.F32.PACK_AB R6, R54, R185 ;  /* 0x000000b93606723e */ /* 0x000fe200000000ff */
[----:B------:R-:W-:Y:S01]  /*7ff0*/  IMAD.MOV.U32 R24, RZ, RZ, R4 ;  /* 0x000000ffff187224 */ /* 0x000fe200078e0004 */
[----:B------:R-:W-:-:S02]  /*8000*/  F2FP.F16.F32.PACK_AB R4, R212, R218 ;  /* 0x000000dad404723e */ /* 0x000fc400000000ff */
[----:B---3--:R-:W-:Y:S02]  /*8010*/  F2FP.F16.F32.PACK_AB R5, R9, R217 ;  /* 0x000000d90905723e */ /* 0x008fe400000000ff */
[----:B--2---:R-:W-:-:S07]  /*8020*/  F2FP.F16.F32.PACK_AB R7, R55, R219 ;  /* 0x000000db3707723e */ /* 0x004fce00000000ff */
[C---:B------:R-:W-:Y:S06]  /*8030*/  HMMA.16816.F32 R28, R4.reuse, R36, R96 ;  /* 0x00000024041c723c */ /* 0x040fec0000001860 */
[C---:B------:R-:W-:Y:S06]  /*8040*/  HMMA.16816.F32 R36, R4.reuse, R38, R112 ;  /* 0x000000260424723c */ /* 0x040fec0000001870 */
[----:B-1----:R-:W-:Y:S01]  /*8050*/  HMMA.16816.F32 R204, R4, R16, R84 ;  /* 0x0000001004cc723c */ /* 0x002fe20000001854 */
[----:B------:R-:W-:-:S05]  /*8060*/  IMAD.MOV.U32 R115, RZ, RZ, R164 ;  /* 0x000000ffff737224 */ /* 0x000fca00078e00a4 */
[C---:B------:R-:W-:Y:S01]  /*8070*/  HMMA.16816.F32 R192, R4.reuse, R18, R72 ;  /* 0x0000001204c0723c */ /* 0x040fe20000001848 */
[----:B------:R-:W1:Y:S05]  /*8080*/  LDSM.16.MT88.4 R16, [R214+0x14800] ;  /* 0x01480000d610783b */ /* 0x000e6a0000004200 */
[----:B------:R-:W-:Y:S01]  /*8090*/  IMAD.MOV.U32 R155, RZ, RZ, R29 ;  /* 0x000000ffff9b7224 */ /* 0x000fe200078e001d */
[----:B------:R-:W-:Y:S01]  /*80a0*/  MOV R154, R30 ;  /* 0x0000001e009a7202 */ /* 0x000fe20000000f00 */
[----:B------:R-:W-:Y:S01]  /*80b0*/  IMAD.MOV.U32 R153, RZ, RZ, R31 ;  /* 0x000000ffff997224 */ /* 0x000fe200078e001f */
[----:B----4-:R-:W-:Y:S01]  /*80c0*/  HMMA.16816.F32 R172, R4, R12, R60 ;  /* 0x0000000c04ac723c */ /* 0x010fe2000000183c */
[----:B------:R-:W-:-:S02]  /*80d0*/  IMAD.MOV.U32 R152, RZ, RZ, R28 ;  /* 0x000000ffff987224 */ /* 0x000fc400078e001c */
[----:B------:R-:W-:Y:S01]  /*80e0*/  MOV R99, R36 ;  /* 0x0000002400637202 */ /* 0x000fe20000000f00 */
[----:B------:R-:W-:Y:S01]  /*80f0*/  IMAD.MOV.U32 R98, RZ, RZ, R37 ;  /* 0x000000ffff627224 */ /* 0x000fe200078e0025 */
[----:B------:R-:W-:Y:S01]  /*8100*/  MOV R96, R39 ;  /* 0x0000002700607202 */ /* 0x000fe20000000f00 */
[----:B------:R-:W-:Y:S01]  /*8110*/  IMAD.MOV.U32 R97, RZ, RZ, R38 ;  /* 0x000000ffff617224 */ /* 0x000fe200078e0026 */
[----:B------:R-:W2:Y:S01]  /*8120*/  LDSM.16.MT88.4 R28, [R214+0x12800] ;  /* 0x01280000d61c783b */ /* 0x000ea20000004200 */
[C---:B------:R-:W-:Y:S01]  /*8130*/  HMMA.16816.F32 R36, R4.reuse, R32, R92 ;  /* 0x000000200424723c */ /* 0x040fe2000000185c */
[----:B------:R-:W-:Y:S01]  /*8140*/  IMAD.MOV.U32 R61, RZ, RZ, R155 ;  /* 0x000000ffff3d7224 */ /* 0x000fe200078e009b */
[----:B------:R-:W-:Y:S01]  /*8150*/  MOV R62, R154 ;  /* 0x0000009a003e7202 */ /* 0x000fe20000000f00 */
[----:B------:R-:W-:Y:S02]  /*8160*/  IMAD.MOV.U32 R63, RZ, RZ, R153 ;  /* 0x000000ffff3f7224 */ /* 0x000fe400078e0099 */
[----:B------:R-:W-:Y:S01]  /*8170*/  IMAD.MOV.U32 R60, RZ, RZ, R152 ;  /* 0x000000ffff3c7224 */ /* 0x000fe200078e0098 */
[C---:B------:R-:W-:Y:S06]  /*8180*/  HMMA.16816.F32 R32, R4.reuse, R34, R108 ;  /* 0x000000220420723c */ /* 0x040fec000000186c */
[C---:B------:R-:W-:Y:S01]  /*8190*/  HMMA.16816.F32 R180, R4.reuse, R14, R68 ;  /* 0x0000000e04b4723c */ /* 0x040fe20000001844 */
[----:B------:R-:W-:Y:S01]  /*81a0*/  MOV R109, R27 ;  /* 0x0000001b006d7202 */ /* 0x000fe20000000f00 */
[----:B------:R-:W-:Y:S01]  /*81b0*/  IMAD.MOV.U32 R110, RZ, RZ, R26 ;  /* 0x000000ffff6e7224 */ /* 0x000fe200078e001a */
[----:B------:R-:W-:Y:S01]  /*81c0*/  MOV R108, R24 ;  /* 0x00000018006c7202 */ /* 0x000fe20000000f00 */
[----:B------:R-:W-:Y:S01]  /*81d0*/  IMAD.MOV.U32 R111, RZ, RZ, R25 ;  /* 0x000000ffff6f7224 */ /* 0x000fe200078e0019 */
[----:B------:R-:W3:Y:S01]  /*81e0*/  LDSM.16.MT88.4 R12, [R216+0x14800] ;  /* 0x01480000d80c783b */ /* 0x000ee20000004200 */
[C---:B------:R-:W-:Y:S03]  /*81f0*/  HMMA.16816.F32 R248, R4.reuse, R20, R88 ;  /* 0x0000001404f8723c */ /* 0x040fe60000001858 */
[----:B------:R-:W4:Y:S03]  /*8200*/  LDSM.16.MT88.4 R24, [R213+0x14800] ;  /* 0x01480000d518783b */ /* 0x000f260000004200 */
[----:B------:R-:W-:Y:S01]  /*8210*/  IMAD.MOV.U32 R252, RZ, RZ, R36 ;  /* 0x000000fffffc7224 */ /* 0x000fe200078e0024 */
[----:B------:R-:W-:Y:S01]  /*8220*/  MOV R186, R38 ;  /* 0x0000002600ba7202 */ /* 0x000fe20000000f00 */
[----:B------:R-:W-:Y:S01]  /*8230*/  IMAD.MOV.U32 R187, RZ, RZ, R37 ;  /* 0x000000ffffbb7224 */ /* 0x000fe200078e0025 */
[C---:B------:R-:W-:Y:S01]  /*8240*/  HMMA.16816.F32 R208, R4.reuse, R22, R104 ;  /* 0x0000001604d0723c */ /* 0x040fe20000001868 */
[----:B------:R-:W-:Y:S01]  /*8250*/  IMAD.MOV.U32 R171, RZ, RZ, R39 ;  /* 0x000000ffffab7224 */ /* 0x000fe200078e0027 */
[----:B------:R-:W4:Y:S01]  /*8260*/  LDSM.16.MT88.4 R20, [R215+0x14800] ;  /* 0x01480000d714783b */ /* 0x000f220000004200 */
[----:B------:R-:W-:Y:S01]  /*8270*/  IMAD.MOV.U32 R92, RZ, RZ, R35 ;  /* 0x000000ffff5c7224 */ /* 0x000fe200078e0023 */
[----:B------:R-:W-:Y:S01]  /*8280*/  MOV R53, R32 ;  /* 0x0000002000357202 */ /* 0x000fe20000000f00 */
[----:B------:R-:W-:Y:S01]  /*8290*/  IMAD.MOV.U32 R52, RZ, RZ, R33 ;  /* 0x000000ffff347224 */ /* 0x000fe200078e0021 */
[----:B------:R-:W4:Y:S01]  /*82a0*/  LDSM.16.MT88.4 R36, [R216+0x12800] ;  /* 0x01280000d824783b */ /* 0x000f220000004200 */
[----:B------:R-:W-:Y:S01]  /*82b0*/  IMAD.MOV.U32 R0, RZ, RZ, R34 ;  /* 0x000000ffff007224 */ /* 0x000fe200078e0022 */
[C---:B-1----:R-:W-:Y:S02]  /*82c0*/  HMMA.16816.F32 R72, R4.reuse, R16, R144 ;  /* 0x000000100448723c */ /* 0x042fe40000001890 */
[----:B------:R-:W1:Y:S04]  /*82d0*/  LDSM.16.MT88.4 R32, [R215+0x12800] ;  /* 0x01280000d720783b */ /* 0x000e680000004200 */
[C---:B--2---:R-:W-:Y:S06]  /*82e0*/  HMMA.16816.F32 R152, R4.reuse, R30, R64 ;  /* 0x0000001e0498723c */ /* 0x044fec0000001840 */
[C---:B------:R-:W-:Y:S01]  /*82f0*/  HMMA.16816.F32 R164, R4.reuse, R28, R40 ;  /* 0x0000001c04a4723c */ /* 0x040fe20000001828 */
[----:B------:R-:W-:Y:S01]  /*8300*/  IMAD.MOV.U32 R64, RZ, RZ, R10 ;  /* 0x000000ffff407224 */ /* 0x000fe200078e000a */
[----:B------:R-:W-:Y:S01]  /*8310*/  MOV R66, R126 ;  /* 0x0000007e00427202 */ /* 0x000fe20000000f00 */
[----:B------:R-:W-:Y:S01]  /*8320*/  IMAD.MOV.U32 R65, RZ, RZ, R127 ;  /* 0x000000ffff417224 */ /* 0x000fe200078e007f */
[----:B------:R-:W-:Y:S01]  /*8330*/  MOV R10, R124 ;  /* 0x0000007c000a7202 */ /* 0x000fe20000000f00 */
[----:B------:R-:W-:Y:S01]  /*8340*/  IMAD.MOV.U32 R67, RZ, RZ, R125 ;  /* 0x000000ffff437224 */ /* 0x000fe200078e007d */
[----:B------:R-:W-:Y:S01]  /*8350*/  LDSM.16.MT88.4 R28, [R214+0x16800] ;  /* 0x01680000d61c783b */ /* 0x000fe20000004200 */
[----:B------:R-:W-:Y:S01]  /*8360*/  IMAD.MOV.U32 R41, RZ, RZ, R131 ;  /* 0x000000ffff297224 */ /* 0x000fe200078e0083 */
[----:B------:R-:W-:Y:S01]  /*8370*/  MOV R43, R129 ;  /* 0x00000081002b7202 */ /* 0x000fe20000000f00 */
[----:B------:R-:W-:Y:S01]  /*8380*/  IMAD.MOV.U32 R42, RZ, RZ, R130 ;  /* 0x000000ffff2a7224 */ /* 0x000fe200078e0082 */
[----:B---3--:R-:W-:Y:S01]  /*8390*/  HMMA.16816.F32 R68, R4, R12, R48 ;  /* 0x0000000c0444723c */ /* 0x008fe20000001830 */
[----:B------:R-:W-:Y:S01]  /*83a0*/  IMAD.MOV.U32 R40, RZ, RZ, R128 ;  /* 0x000000ffff287224 */ /* 0x000fe200078e0080 */
[----:B------:R-:W-:-:S02]  /*83b0*/  MOV R145, R10 ;  /* 0x0000000a00917202 */ /* 0x000fc40000000f00 */
[----:B------:R-:W-:Y:S02]  /*83c0*/  MOV R10, R223 ;  /* 0x000000df000a7202 */ /* 0x000fe40000000f00 */
[C---:B----4-:R-:W-:Y:S06]  /*83d0*/  HMMA.16816.F32 R88, R4.reuse, R26, R44 ;  /* 0x0000001a0458723c */ /* 0x050fec000000182c */
[----:B------:R-:W-:Y:S01]  /*83e0*/  HMMA.16816.F32 R84, R4, R20, R160 ;  /* 0x000000140454723c */ /* 0x000fe200000018a0 */
[----:B------:R-:W-:Y:S01]  /*83f0*/  IMAD.MOV.U32 R44, RZ, RZ, R64 ;  /* 0x000000ffff2c7224 */ /* 0x000fe200078e0040 */
[----:B------:R-:W-:Y:S01]  /*8400*/  MOV R46, R66 ;  /* 0x00000042002e7202 */ /* 0x000fe20000000f00 */
[----:B------:R-:W-:-:S02]  /*8410*/  IMAD.MOV.U32 R45, RZ, RZ, R65 ;  /* 0x000000ffff2d7224 */ /* 0x000fc400078e0041 */
[----:B------:R-:W-:Y:S01]  /*8420*/  IMAD.MOV.U32 R47, RZ, RZ, R67 ;  /* 0x000000ffff2f7224 */ /* 0x000fe200078e0043 */
[C---:B------:R-:W-:Y:S01]  /*8430*/  HMMA.16816.F32 R128, R4.reuse, R36, R80 ;  /* 0x000000240480723c */ /* 0x040fe20000001850 */
[----:B------:R-:W-:Y:S01]  /*8440*/  IMAD.MOV.U32 R160, RZ, RZ, R252 ;  /* 0x000000ffffa07224 */ /* 0x000fe200078e00fc */
[----:B------:R-:W-:Y:S01]  /*8450*/  MOV R162, R186 ;  /* 0x000000ba00a27202 */ /* 0x000fe20000000f00 */
[----:B------:R-:W-:Y:S02]  /*8460*/  IMAD.MOV.U32 R161, RZ, RZ, R187 ;  /* 0x000000ffffa17224 */ /* 0x000fe400078e00bb */
[----:B------:R-:W-:Y:S01]  /*8470*/  IMAD.MOV.U32 R163, RZ, RZ, R171 ;  /* 0x000000ffffa37224 */ /* 0x000fe200078e00ab */
[C---:B-1----:R-:W-:Y:S06]  /*8480*/  HMMA.16816.F32 R104, R4.reuse, R32, R76 ;  /* 0x000000200468723c */ /* 0x042fec000000184c */
[C---:B------:R-:W-:Y:S01]  /*8490*/  HMMA.16816.F32 R124, R4.reuse, R38, R100 ;  /* 0x00000026047c723c */ /* 0x040fe20000001864 */
[----:B------:R-:W-:Y:S01]  /*84a0*/  IMAD.MOV.U32 R79, RZ, RZ, R115 ;  /* 0x000000ffff4f7224 */ /* 0x000fe200078e0073 */
[----:B------:R-:W1:Y:S01]  /*84b0*/  LDSM.16.MT88.4 R36, [R213+0x16800] ;  /* 0x01680000d524783b */ /* 0x000e620000004200 */
[----:B------:R-:W-:Y:S01]  /*84c0*/  MOV R33, R99 ;  /* 0x0000006300217202 */ /* 0x000fe20000000f00 */
[----:B------:R-:W-:Y:S01]  /*84d0*/  IMAD.MOV.U32 R76, RZ, RZ, R98 ;  /* 0x000000ffff4c7224 */ /* 0x000fe200078e0062 */
[----:B------:R-:W-:Y:S01]  /*84e0*/  MOV R78, R96 ;  /* 0x00000060004e7202 */ /* 0x000fe20000000f00 */
[----:B------:R-:W-:Y:S01]  /*84f0*/  HMMA.16816.F32 R112, R4, R34, R116 ;  /* 0x000000220470723c */ /* 0x000fe20000001874 */
[----:B------:R-:W-:-:S02]  /*8500*/  IMAD.MOV.U32 R77, RZ, RZ, R97 ;  /* 0x000000ffff4d7224 */ /* 0x000fc400078e0061 */
[----:B------:R-:W-:-:S03]  /*8510*/  IMAD.MOV.U32 R32, RZ, RZ, R92 ;  /* 0x000000ffff207224 */ /* 0x000fc600078e005c */
[C---:B------:R-:W-:Y:S01]  /*8520*/  HMMA.16816.F32 R100, R4.reuse, R24, R120 ;  /* 0x000000180464723c */ /* 0x040fe20000001878 */
[----:B------:R-:W-:Y:S02]  /*8530*/  IMAD.MOV.U32 R117, RZ, RZ, R0 ;  /* 0x000000ffff757224 */ /* 0x000fe400078e0000 */
[----:B------:R-:W-:Y:S01]  /*8540*/  FFMA.FTZ R0, R135, UR20, -R8 ;  /* 0x0000001487007c23 */ /* 0x000fe20008010808 */
[----:B------:R-:W2:Y:S01]  /*8550*/  LDSM.16.MT88.4 R24, [R216+0x16800] ;  /* 0x01680000d818783b */ /* 0x000ea20000004200 */
[----:B------:R-:W-:Y:S01]  /*8560*/  IMAD.MOV.U32 R119, RZ, RZ, R55 ;  /* 0x000000ffff777224 */ /* 0x000fe200078e0037 */
[----:B------:R-:W-:Y:S01]  /*8570*/  MOV R35, R53 ;  /* 0x0000003500237202 */ /* 0x000fe20000000f00 */
[----:B------:R3:W4:Y:S01]  /*8580*/  MUFU.EX2 R34, R0 ;  /* 0x0000000000227308 */ /* 0x0007220000000800 */
[----:B------:R-:W-:Y:S01]  /*8590*/  HMMA.16816.F32 R96, R4, R14, R148 ;  /* 0x0000000e0460723c */ /* 0x000fe20000001894 */
[----:B------:R-:W2:Y:S01]  /*85a0*/  LDSM.16.MT88.4 R12, [R215+0x16800] ;  /* 0x01680000d70c783b */ /* 0x000ea20000004200 */
[----:B------:R-:W-:Y:S01]  /*85b0*/  IMAD.MOV.U32 R118, RZ, RZ, R54 ;  /* 0x000000ffff767224 */ /* 0x000fe200078e0036 */
[----:B------:R-:W-:Y:S01]  /*85c0*/  MOV R121, R41 ;  /* 0x0000002900797202 */ /* 0x000fe20000000f00 */
[----:B------:R-:W-:-:S02]  /*85d0*/  IMAD.MOV.U32 R116, RZ, RZ, R52 ;  /* 0x000000ffff747224 */ /* 0x000fc400078e0034 */
[C---:B------:R-:W-:Y:S01]  /*85e0*/  HMMA.16816.F32 R52, R4.reuse, R18, R136 ;  /* 0x000000120434723c */ /* 0x040fe20000001888 */
[----:B------:R-:W2:Y:S01]  /*85f0*/  LDSM.16.MT88.4 R16, [R213+0x11000] ;  /* 0x01100000d510783b */ /* 0x000ea20000004200 */
[----:B------:R-:W-:Y:S01]  /*8600*/  IMAD.MOV.U32 R120, RZ, RZ, R40 ;  /* 0x000000ffff787224 */ /* 0x000fe200078e0028 */
[----:B------:R-:W-:Y:S01]  /*8610*/  MOV R150, R117 ;  /* 0x0000007500967202 */ /* 0x000fe20000000f00 */
[----:B------:R-:W-:Y:S02]  /*8620*/  IMAD.MOV.U32 R122, RZ, RZ, R42 ;  /* 0x000000ffff7a7224 */ /* 0x000fe400078e002a */
[C---:B------:R-:W-:Y:S01]  /*8630*/  HMMA.16816.F32 R92, R4.reuse, R22, R176 ;  /* 0x00000016045c723c */ /* 0x040fe200000018b0 */
[----:B------:R-:W-:Y:S01]  /*8640*/  IMAD.MOV.U32 R123, RZ, RZ, R43 ;  /* 0x000000ffff7b7224 */ /* 0x000fe200078e002b */
[----:B------:R-:W-:Y:S01]  /*8650*/  LDSM.16.MT88.4 R20, [R216+0x11000] ;  /* 0x01100000d814783b */ /* 0x000fe20000004200 */
[----:B------:R-:W-:Y:S01]  /*8660*/  MOV R136, R60 ;  /* 0x0000003c00887202 */ /* 0x000fe20000000f00 */
[----:B---3--:R-:W-:Y:S01]  /*8670*/  FFMA.FTZ R0, R141, UR20, -R8 ;  /* 0x000000148d007c23 */ /* 0x008fe20008010808 */
[----:B------:R-:W-:Y:S01]  /*8680*/  IMAD.MOV.U32 R137, RZ, RZ, R61 ;  /* 0x000000ffff897224 */ /* 0x000fe200078e003d */
[----:B------:R-:W-:Y:S01]  /*8690*/  MOV R139, R63 ;  /* 0x0000003f008b7202 */ /* 0x000fe20000000f00 */
[----:B------:R-:W-:Y:S01]  /*86a0*/  IMAD.MOV.U32 R176, RZ, RZ, R33 ;  /* 0x000000ffffb07224 */ /* 0x000fe200078e0021 */
[----:B------:R3:W2:Y:S01]  /*86b0*/  MUFU.EX2 R144, R0 ;  /* 0x0000000000907308 */ /* 0x0006a20000000800 */
[----:B------:R-:W-:Y:S01]  /*86c0*/  MOV R177, R76 ;  /* 0x0000004c00b17202 */ /* 0x000fe20000000f00 */
[----:B------:R-:W-:Y:S01]  /*86d0*/  IMAD.MOV.U32 R178, RZ, RZ, R77 ;  /* 0x000000ffffb27224 */ /* 0x000fe200078e004d */
[C---:B-1----:R-:W-:Y:S01]  /*86e0*/  HMMA.16816.F32 R80, R4.reuse, R36, R188 ;  /* 0x000000240450723c */ /* 0x042fe200000018bc */
[----:B------:R-:W-:Y:S01]  /*86f0*/  IMAD.MOV.U32 R179, RZ, RZ, R78 ;  /* 0x000000ffffb37224 */ /* 0x000fe200078e004e */
[----:B------:R-:W-:Y:S01]  /*8700*/  MOV R33, R79 ;  /* 0x0000004f00217202 */ /* 0x000fe20000000f00 */
[----:B------:R-:W-:Y:S01]  /*8710*/  IMAD.MOV.U32 R138, RZ, RZ, R62 ;  /* 0x000000ffff8a7224 */ /* 0x000fe200078e003e */
[----:B------:R-:W1:Y:S01]  /*8720*/  LDSM.16.MT88.4 R40, [R214+0x11000] ;  /* 0x01100000d628783b */ /* 0x000e620000004200 */
[----:B------:R-:W-:Y:S01]  /*8730*/  IMAD.MOV.U32 R148, RZ, RZ, R35 ;  /* 0x000000ffff947224 */ /* 0x000fe200078e0023 */
[C---:B------:R-:W-:Y:S01]  /*8740*/  HMMA.16816.F32 R64, R4.reuse, R38, R196 ;  /* 0x000000260440723c */ /* 0x040fe200000018c4 */
[----:B----4-:R-:W-:Y:S01]  /*8750*/  MOV R190, R34 ;  /* 0x0000002200be7202 */ /* 0x010fe20000000f00 */
[----:B------:R-:W-:Y:S01]  /*8760*/  IMAD.MOV.U32 R151, RZ, RZ, R32 ;  /* 0x000000ffff977224 */ /* 0x000fe200078e0020 */
[----:B------:R-:W-:Y:S01]  /*8770*/  LDSM.16.MT88.4 R36, [R213+0x13000] ;  /* 0x01300000d524783b */ /* 0x000fe20000004200 */
[----:B------:R-:W-:Y:S01]  /*8780*/  IMAD.MOV.U32 R149, RZ, RZ, R116 ;  /* 0x000000ffff957224 */ /* 0x000fe200078e0074 */
[----:B------:R-:W-:Y:S01]  /*8790*/  MOV R189, R119 ;  /* 0x0000007700bd7202 */ /* 0x000fe20000000f00 */
[----:B------:R-:W-:Y:S01]  /*87a0*/  HMMA.16816.F32 R76, R4, R28, R200 ;  /* 0x0000001c044c723c */ /* 0x000fe200000018c8 */
[----:B------:R-:W-:-:S02]  /*87b0*/  IMAD.MOV.U32 R191, RZ, RZ, R159 ;  /* 0x000000ffffbf7224 */ /* 0x000fc400078e009f */
[----:B---3--:R-:W-:Y:S01]  /*87c0*/  FFMA.FTZ R0, R140, UR20, -R8 ;  /* 0x000000148c007c23 */ /* 0x008fe20008010808 */
[----:B------:R-:W-:-:S03]  /*87d0*/  IMAD.MOV.U32 R188, RZ, RZ, R118 ;  /* 0x000000ffffbc7224 */ /* 0x000fc600078e0076 */
[----:B------:R3:W-:Y:S01]  /*87e0*/  MUFU.EX2 R146, R0 ;  /* 0x0000000000927308 */ /* 0x0007e20000000800 */
[C---:B--2---:R-:W-:Y:S06]  /*87f0*/  HMMA.16816.F32 R48, R4.reuse, R24, R56 ;  /* 0x000000180430723c */ /* 0x044fec0000001838 */
[C---:B------:R-:W-:Y:S01]  /*8800*/  HMMA.16816.F32 R56, R4.reuse, R26, R44 ;  /* 0x0000001a0438723c */ /* 0x040fe2000000182c */
[----:B------:R-:W-:Y:S05]  /*8810*/  LDSM.16.MT88.4 R24, [R216+0x13000] ;  /* 0x01300000d818783b */ /* 0x000fea0000004200 */
[----:B------:R-:W-:Y:S01]  /*8820*/  HMMA.16816.F32 R60, R4, R30, R244 ;  /* 0x0000001e043c723c */ /* 0x000fe200000018f4 */
[----:B------:R-:W-:Y:S01]  /*8830*/  LDSM.16.MT88.4 R28, [R214+0x13000] ;  /* 0x01300000d61c783b */ /* 0x000fe20000004200 */
[----:B---3--:R-:W-:-:S04]  /*8840*/  FFMA.FTZ R0, R142, UR20, -R8 ;  /* 0x000000148e007c23 */ /* 0x008fc80008010808 */
[C---:B------:R-:W-:Y:S01]  /*8850*/  HMMA.16816.F32 R44, R4.reuse, R12, R120 ;  /* 0x0000000c042c723c */ /* 0x040fe20000001878 */
[----:B------:R2:W3:Y:S05]  /*8860*/  MUFU.EX2 R252, R0 ;  /* 0x0000000000fc7308 */ /* 0x0004ea0000000800 */
[----:B------:R-:W-:Y:S01]  /*8870*/  HMMA.16816.F32 R108, R4, R14, R108 ;  /* 0x0000000e046c723c */ /* 0x000fe2000000186c */
[----:B------:R-:W-:Y:S02]  /*8880*/  IMAD.MOV.U32 R123, RZ, RZ, R33 ;  /* 0x000000ffff7b7224 */ /* 0x000fe400078e0021 */
[----:B------:R-:W4:Y:S02]  /*8890*/  LDSM.16.MT88.4 R32, [R215+0x11000] ;  /* 0x01100000d720783b */ /* 0x000f240000004200 */
[----:B------:R-:W-:-:S02]  /*88a0*/  IMAD.MOV.U32 R147, RZ, RZ, R123 ;  /* 0x000000ffff937224 */ /* 0x000fc400078e007b */
[----:B------:R-:W-:Y:S01]  /*88b0*/  F2FP.F16.F32.PACK_AB R4, R144, R190 ;  /* 0x000000be9004723e */ /* 0x000fe200000000ff */
[----:B--2---:R-:W-:Y:S01]  /*88c0*/  FFMA.FTZ R0, R158, UR20, -R2 ;  /* 0x000000149e007c23 */ /* 0x004fe20008010802 */
[----:B---3--:R-:W-:-:S03]  /*88d0*/  F2FP.F16.F32.PACK_AB R6, R252, R146 ;  /* 0x00000092fc06723e */ /* 0x008fc600000000ff */
[----:B------:R2:W-:Y:S02]  /*88e0*/  MUFU.EX2 R187, R0 ;  /* 0x0000000000bb7308 */ /* 0x0005e40000000800 */
[----:B--2---:R-:W-:-:S06]  /*88f0*/  FFMA.FTZ R0, R157, UR20, -R2 ;  /* 0x000000149d007c23 */ /* 0x004fcc0008010802 */
[----:B------:R2:W3:Y:S02]  /*8900*/  MUFU.EX2 R186, R0 ;  /* 0x0000000000ba7308 */ /* 0x0004e40000000800 */
[----:B--2---:R-:W-:Y:S01]  /*8910*/  FFMA.FTZ R0, R143, UR20, -R2 ;  /* 0x000000148f007c23 */ /* 0x004fe20008010802 */
[----:B---3--:R-:W-:-:S05]  /*8920*/  F2FP.F16.F32.PACK_AB R5, R186, R187 ;  /* 0x000000bbba05723e */ /* 0x008fca00000000ff */
[----:B------:R2:W-:Y:S02]  /*8930*/  MUFU.EX2 R171, R0 ;  /* 0x0000000000ab7308 */ /* 0x0005e40000000800 */
[----:B--2---:R-:W-:-:S06]  /*8940*/  FFMA.FTZ R0, R156, UR20, -R2 ;  /* 0x000000149c007c23 */ /* 0x004fcc0008010802 */
[----:B------:R-:W2:Y:S02]  /*8950*/  MUFU.EX2 R135, R0 ;  /* 0x0000000000877308 */ /* 0x000ea40000000800 */
[----:B--2---:R-:W-:Y:S02]  /*8960*/  F2FP.F16.F32.PACK_AB R7, R135, R171 ;  /* 0x000000ab8707723e */ /* 0x004fe400000000ff */
[----:B------:R-:W-:-:S05]  /*8970*/  MOV R0, R168 ;  /* 0x000000a800007202 */ /* 0x000fca0000000f00 */
[----:B------:R-:W-:Y:S01]  /*8980*/  HMMA.16816.F32 R12, R4, R18, R176 ;  /* 0x00000012040c723c */ /* 0x000fe200000018b0 */
[----:B------:R-:W-:-:S05]  /*8990*/  FFMA.FTZ R0, R0, UR20, -R8 ;  /* 0x0000001400007c23 */ /* 0x000fca0008010808 */
[C---:B------:R-:W-:Y:S01]  /*89a0*/  HMMA.16816.F32 R136, R4.reuse, R16, R136 ;  /* 0x000000100488723c */ /* 0x040fe20000001888 */
[----:B------:R-:W2:Y:S05]  /*89b0*/  LDSM.16.MT88.4 R16, [R213+0x15000] ;  /* 0x01500000d510783b */ /* 0x000eaa0000004200 */
[C---:B-1----:R-:W-:Y:S06]  /*89c0*/  HMMA.16816.F32 R140, R4.reuse, R40, R160 ;  /* 0x00000028048c723c */ /* 0x042fec00000018a0 */
[C---:B------:R-:W-:Y:S06]  /*89d0*/  HMMA.16816.F32 R148, R4.reuse, R42, R148 ;  /* 0x0000002a0494723c */ /* 0x040fec0000001894 */
[----:B------:R-:W-:Y:S01]  /*89e0*/  MOV R179, R12 ;  /* 0x0000000c00b37202 */ /* 0x000fe20000000f00 */
[----:B------:R-:W-:Y:S01]  /*89f0*/  IMAD.MOV.U32 R178, RZ, RZ, R13 ;  /* 0x000000ffffb27224 */ /* 0x000fe200078e000d */
[----:B------:R-:W-:Y:S01]  /*8a00*/  MOV R176, R15 ;  /* 0x0000000f00b07202 */ /* 0x000fe20000000f00 */
[----:B------:R-:W-:Y:S01]  /*8a10*/  IMAD.MOV.U32 R177, RZ, RZ, R14 ;  /* 0x000000ffffb17224 */ /* 0x000fe200078e000e */
[C---:B----4-:R-:W-:Y:S06]  /*8a20*/  HMMA.16816.F32 R156, R4.reuse, R32, R204 ;  /* 0x00000020049c723c */ /* 0x050fec00000018cc */
[----:B------:R-:W-:Y:S01]  /*8a30*/  HMMA.16816.F32 R12, R4, R20, R248 ;  /* 0x00000014040c723c */ /* 0x000fe200000018f8 */
[----:B------:R-:W-:-:S02]  /*8a40*/  IMAD.MOV.U32 R205, RZ, RZ, R169 ;  /* 0x000000ffffcd7224 */ /* 0x000fc400078e00a9 */
[----:B------:R-:W-:Y:S01]  /*8a50*/  IMAD.MOV.U32 R207, RZ, RZ, R9 ;  /* 0x000000ffffcf7224 */ /* 0x000fe200078e0009 */
[----:B------:R-:W-:Y:S01]  /*8a60*/  MOV R9, R184 ;  /* 0x000000b800097202 */ /* 0x000fe20000000f00 */
[----:B------:R-:W-:Y:S01]  /*8a70*/  IMAD.MOV.U32 R206, RZ, RZ, R170 ;  /* 0x000000ffffce7224 */ /* 0x000fe200078e00aa */
[C---:B------:R-:W-:Y:S06]  /*8a80*/  HMMA.16816.F32 R40, R4.reuse, R26, R124 ;  /* 0x0000001a0428723c */ /* 0x040fec000000187c */
[C---:B------:R-:W-:Y:S06]  /*8a90*/  HMMA.16816.F32 R196, R4.reuse, R28, R164 ;  /* 0x0000001c04c4723c */ /* 0x040fec00000018a4 */
[C---:B------:R-:W-:Y:S01]  /*8aa0*/  HMMA.16816.F32 R120, R4.reuse, R30, R152 ;  /* 0x0000001e0478723c */ /* 0x040fe20000001898 */
[----:B------:R-:W1:Y:S01]  /*8ab0*/  LDSM.16.MT88.4 R28, [R215+0x15000] ;  /* 0x01500000d71c783b */ /* 0x000e620000004200 */
[----:B------:R-:W-:Y:S01]  /*8ac0*/  MOV R164, R189 ;  /* 0x000000bd00a47202 */ /* 0x000fe20000000f00 */
[----:B------:R-:W-:Y:S01]  /*8ad0*/  IMAD.MOV.U32 R165, RZ, RZ, R190 ;  /* 0x000000ffffa57224 */ /* 0x000fe200078e00be */
[----:B------:R-:W-:Y:S01]  /*8ae0*/  MOV R167, R146 ;  /* 0x0000009200a77202 */ /* 0x000fe20000000f00 */
[----:B------:R-:W-:Y:S01]  /*8af0*/  IMAD.MOV.U32 R166, RZ, RZ, R144 ;  /* 0x000000ffffa67224 */ /* 0x000fe200078e0090 */
[----:B------:R-:W-:Y:S01]  /*8b00*/  MOV R161, R14 ;  /* 0x0000000e00a17202 */ /* 0x000fe20000000f00 */
[----:B------:R-:W-:Y:S01]  /*8b10*/  IMAD.MOV.U32 R163, RZ, RZ, R12 ;  /* 0x000000ffffa37224 */ /* 0x000fe200078e000c */
[----:B------:R-:W-:Y:S01]  /*8b20*/  HMMA.16816.F32 R200, R4, R36, R172 ;  /* 0x0000002404c8723c */ /* 0x000fe200000018ac */
[----:B------:R-:W-:-:S02]  /*8b30*/  IMAD.MOV.U32 R162, RZ, RZ, R13 ;  /* 0x000000ffffa27224 */ /* 0x000fc400078e000d */
[----:B------:R-:W-:-:S03]  /*8b40*/  IMAD.MOV.U32 R160, RZ, RZ, R15 ;  /* 0x000000ffffa07224 */ /* 0x000fc600078e000f */
[C---:B------:R-:W-:Y:S01]  /*8b50*/  HMMA.16816.F32 R12, R4.reuse, R22, R208 ;  /* 0x00000016040c723c */ /* 0x040fe200000018d0 */
[----:B------:R-:W3:Y:S01]  /*8b60*/  LDSM.16.MT88.4 R20, [R215+0x13000] ;  /* 0x01300000d714783b */ /* 0x000ee20000004200 */
[----:B------:R-:W-:Y:S02]  /*8b70*/  IMAD.MOV.U32 R37, RZ, RZ, R42 ;  /* 0x000000ffff257224 */ /* 0x000fe400078e002a */
[----:B------:R-:W-:Y:S02]  /*8b80*/  IMAD.MOV.U32 R36, RZ, RZ, R43 ;  /* 0x000000ffff247224 */ /* 0x000fe400078e002b */
[C---:B------:R-:W-:Y:S01]  /*8b90*/  HMMA.16816.F32 R208, R4.reuse, R34, R192 ;  /* 0x0000002204d0723c */ /* 0x040fe200000018c0 */
[----:B------:R-:W4:Y:S05]  /*8ba0*/  LDSM.16.MT88.4 R32, [R216+0x15000] ;  /* 0x01500000d820783b */ /* 0x000f2a0000004200 */
[C---:B------:R-:W-:Y:S06]  /*8bb0*/  HMMA.16816.F32 R192, R4.reuse, R38, R180 ;  /* 0x0000002604c0723c */ /* 0x040fec00000018b4 */
[----:B------:R-:W-:Y:S01]  /*8bc0*/  HMMA.16816.F32 R248, R4, R24, R128 ;  /* 0x0000001804f8723c */ /* 0x000fe20000001880 */
[----:B------:R-:W-:Y:S01]  /*8bd0*/  IMAD.MOV.U32 R39, RZ, RZ, R40 ;  /* 0x000000ffff277224 */ /* 0x000fe200078e0028 */
[----:B------:R-:W-:-:S04]  /*8be0*/  MOV R38, R41 ;  /* 0x0000002900267202 */ /* 0x000fc80000000f00 */
[----:B------:R-:W-:Y:S01]  /*8bf0*/  IMAD.MOV.U32 R119, RZ, RZ, R12 ;  /* 0x000000ffff777224 */ /* 0x000fe200078e000c */
[----:B------:R-:W-:Y:S01]  /*8c00*/  MOV R117, R14 ;  /* 0x0000000e00757202 */ /* 0x000fe20000000f00 */
[----:B------:R-:W-:Y:S01]  /*8c10*/  IMAD.MOV.U32 R118, RZ, RZ, R13 ;  /* 0x000000ffff767224 */ /* 0x000fe200078e000d */
[C---:B--2---:R-:W-:Y:S01]  /*8c20*/  HMMA.16816.F32 R40, R4.reuse, R16, R100 ;  /* 0x000000100428723c */ /* 0x044fe20000001864 */
[----:B------:R-:W-:Y:S02]  /*8c30*/  IMAD.MOV.U32 R116, RZ, RZ, R15 ;  /* 0x000000ffff747224 */ /* 0x000fe400078e000f */
[----:B------:R-:W2:Y:S03]  /*8c40*/  LDSM.16.MT88.4 R12, [R214+0x15000] ;  /* 0x01500000d60c783b */ /* 0x000ea60000004200 */
[C---:B------:R-:W-:Y:S06]  /*8c50*/  HMMA.16816.F32 R16, R4.reuse, R18, R88 ;  /* 0x000000120410723c */ /* 0x040fec0000001858 */
[----:B-1----:R-:W-:Y:S01]  /*8c60*/  HMMA.16816.F32 R172, R4, R30, R92 ;  /* 0x0000001e04ac723c */ /* 0x002fe2000000185c */
[----:B------:R-:W-:-:S05]  /*8c70*/  IMAD.MOV.U32 R88, RZ, RZ, R165 ;  /* 0x000000ffff587224 */ /* 0x000fca00078e00a5 */
[C---:B---3--:R-:W-:Y:S01]  /*8c80*/  HMMA.16816.F32 R24, R4.reuse, R20, R104 ;  /* 0x000000140418723c */ /* 0x048fe20000001868 */
[----:B------:R-:W-:Y:S01]  /*8c90*/  IMAD.MOV.U32 R92, RZ, RZ, R179 ;  /* 0x000000ffff5c7224 */ /* 0x000fe200078e00b3 */
[----:B------:R-:W-:Y:S01]  /*8ca0*/  MOV R94, R177 ;  /* 0x000000b1005e7202 */ /* 0x000fe20000000f00 */
[----:B------:R-:W-:Y:S02]  /*8cb0*/  IMAD.MOV.U32 R93, RZ, RZ, R178 ;  /* 0x000000ffff5d7224 */ /* 0x000fe400078e00b2 */
[----:B------:R-:W-:Y:S01]  /*8cc0*/  IMAD.MOV.U32 R95, RZ, RZ, R176 ;  /* 0x000000ffff5f7224 */ /* 0x000fe200078e00b0 */
[C---:B----4-:R-:W-:Y:S01]  /*8cd0*/  HMMA.16816.F32 R244, R4.reuse, R32, R68 ;  /* 0x0000002004f4723c */ /* 0x050fe20000001844 */
[----:B------:R1:W-:Y:S01]  /*8ce0*/  MUFU.EX2 R33, R0 ;  /* 0x0000000000217308 */ /* 0x0003e20000000800 */
[----:B------:R-:W-:Y:S01]  /*8cf0*/  IMAD.MOV.U32 R105, RZ, RZ, R188 ;  /* 0x000000ffff697224 */ /* 0x000fe200078e00bc */
[----:B------:R-:W-:Y:S01]  /*8d00*/  MOV R169, R42 ;  /* 0x0000002a00a97202 */ /* 0x000fe20000000f00 */
[----:B------:R-:W-:Y:S01]  /*8d10*/  IMAD.MOV.U32 R104, RZ, RZ, R205 ;  /* 0x000000ffff687224 */ /* 0x000fe200078e00cd */
[----:B------:R-:W-:Y:S01]  /*8d20*/  MOV R107, R206 ;  /* 0x000000ce006b7202 */ /* 0x000fe20000000f00 */
[----:B------:R-:W-:Y:S01]  /*8d30*/  HMMA.16816.F32 R112, R4, R22, R112 ;  /* 0x000000160470723c */ /* 0x000fe20000001870 */
[----:B------:R-:W-:Y:S01]  /*8d40*/  IMAD.MOV.U32 R155, RZ, RZ, R17 ;  /* 0x000000ffff9b7224 */ /* 0x000fe200078e0011 */
[----:B------:R-:W-:Y:S01]  /*8d50*/  MOV R154, R18 ;  /* 0x00000012009a7202 */ /* 0x000fe20000000f00 */
[----:B------:R-:W-:Y:S01]  /*8d60*/  IMAD.MOV.U32 R153, RZ, RZ, R19 ;  /* 0x000000ffff997224 */ /* 0x000fe200078e0013 */
[----:B------:R-:W3:Y:S01]  /*8d70*/  LDSM.16.MT88.4 R20, [R216+0x17000] ;  /* 0x01700000d814783b */ /* 0x000ee20000004200 */
[----:B------:R-:W-:-:S02]  /*8d80*/  IMAD.MOV.U32 R152, RZ, RZ, R16 ;  /* 0x000000ffff987224 */ /* 0x000fc400078e0010 */
[----:B------:R-:W-:Y:S02]  /*8d90*/  IMAD.MOV.U32 R184, RZ, RZ, R40 ;  /* 0x000000ffffb87224 */ /* 0x000fe400078e0028 */
[----:B------:R-:W-:Y:S02]  /*8da0*/  IMAD.MOV.U32 R170, RZ, RZ, R41 ;  /* 0x000000ffffaa7224 */ /* 0x000fe400078e0029 */
[----:B------:R-:W-:Y:S02]  /*8db0*/  IMAD.MOV.U32 R168, RZ, RZ, R43 ;  /* 0x000000ffffa87224 */ /* 0x000fe400078e002b */
[----:B-1----:R-:W-:Y:S01]  /*8dc0*/  FFMA.FTZ R0, R191, UR20, -R8 ;  /* 0x00000014bf007c23 */ /* 0x002fe20008010808 */
[----:B--2---:R-:W-:Y:S01]  /*8dd0*/  HMMA.16816.F32 R16, R4, R12, R72 ;  /* 0x0000000c0410723c */ /* 0x004fe20000001848 */
[----:B------:R-:W-:Y:S01]  /*8de0*/  IMAD.MOV.U32 R106, RZ, RZ, R207 ;  /* 0x000000ffff6a7224 */ /* 0x000fe200078e00cf */
[----:B------:R-:W-:Y:S01]  /*8df0*/  MOV R128, R24 ;  /* 0x0000001800807202 */ /* 0x000fe20000000f00 */
[----:B------:R1:W2:Y:S01]  /*8e00*/  MUFU.EX2 R32, R0 ;  /* 0x0000000000207308 */ /* 0x0002a20000000800 */
[----:B------:R-:W-:-:S02]  /*8e10*/  IMAD.MOV.U32 R130, RZ, RZ, R25 ;  /* 0x000000ffff827224 */ /* 0x000fc400078e0019 */
[C---:B------:R-:W-:Y:S01]  /*8e20*/  HMMA.16816.F32 R188, R4.reuse, R28, R84 ;  /* 0x0000001c04bc723c */ /* 0x040fe20000001854 */
[----:B------:R-:W-:Y:S01]  /*8e30*/  MOV R73, R155 ;  /* 0x0000009b00497202 */ /* 0x000fe20000000f00 */
[----:B------:R-:W-:Y:S01]  /*8e40*/  IMAD.MOV.U32 R74, RZ, RZ, R154 ;  /* 0x000000ffff4a7224 */ /* 0x000fe200078e009a */
[----:B------:R-:W-:Y:S01]  /*8e50*/  MOV R72, R152 ;  /* 0x0000009800487202 */ /* 0x000fe20000000f00 */
[----:B------:R-:W-:Y:S02]  /*8e60*/  IMAD.MOV.U32 R75, RZ, RZ, R153 ;  /* 0x000000ffff4b7224 */ /* 0x000fe400078e0099 */
[----:B------:R-:W-:Y:S01]  /*8e70*/  HMMA.16816.F32 R12, R4, R14, R52 ;  /* 0x0000000e040c723c */ /* 0x000fe20000001834 */
[----:B------:R-:W-:Y:S01]  /*8e80*/  LDSM.16.MT88.4 R152, [R214+0x11800] ;  /* 0x01180000d698783b */ /* 0x000fe20000004200 */
[----:B------:R-:W-:Y:S01]  /*8e90*/  IMAD.MOV.U32 R84, RZ, RZ, R163 ;  /* 0x000000ffff547224 */ /* 0x000fe200078e00a3 */
[----:B------:R-:W-:Y:S01]  /*8ea0*/  MOV R85, R162 ;  /* 0x000000a200557202 */ /* 0x000fe20000000f00 */
[----:B------:R-:W-:-:S02]  /*8eb0*/  IMAD.MOV.U32 R86, RZ, RZ, R161 ;  /* 0x000000ffff567224 */ /* 0x000fc400078e00a1 */
[----:B------:R-:W-:Y:S01]  /*8ec0*/  IMAD.MOV.U32 R87, RZ, RZ, R160 ;  /* 0x000000ffff577224 */ /* 0x000fe200078e00a0 */
[----:B------:R-:W-:Y:S01]  /*8ed0*/  HMMA.16816.F32 R204, R4, R34, R96 ;  /* 0x0000002204cc723c */ /* 0x000fe20000001860 */
[----:B-1----:R-:W-:Y:S01]  /*8ee0*/  FFMA.FTZ R0, R145, UR20, -R8 ;  /* 0x0000001491007c23 */ /* 0x002fe20008010808 */
[----:B------:R-:W-:Y:S01]  /*8ef0*/  LDSM.16.MT88.4 R160, [R216+0x11800] ;  /* 0x01180000d8a0783b */ /* 0x000fe20000004200 */
[----:B------:R-:W-:Y:S02]  /*8f00*/  IMAD.MOV.U32 R129, RZ, RZ, R26 ;  /* 0x000000ffff817224 */ /* 0x000fe400078e001a */
[----:B------:R1:W-:Y:S01]  /*8f10*/  MUFU.EX2 R29, R0 ;  /* 0x00000000001d7308 */ /* 0x0003e20000000800 */
[----:B------:R-:W-:Y:S01]  /*8f20*/  IMAD.MOV.U32 R223, RZ, RZ, R27 ;  /* 0x000000ffffdf7224 */ /* 0x000fe200078e001b */
[----:B------:R-:W-:Y:S01]  /*8f30*/  MOV R131, R17 ;  /* 0x0000001100837202 */ /* 0x000fe20000000f00 */
[----:B------:R-:W4:Y:S01]  /*8f40*/  LDSM.16.MT88.4 R24, [R213+0x17000] ;  /* 0x01700000d518783b */ /* 0x000f220000004200 */
[----:B------:R-:W-:Y:S01]  /*8f50*/  IMAD.MOV.U32 R91, RZ, RZ, R18 ;  /* 0x000000ffff5b7224 */ /* 0x000fe200078e0012 */
[----:B------:R-:W-:Y:S01]  /*8f60*/  MOV R89, R16 ;  /* 0x0000001000597202 */ /* 0x000fe20000000f00 */
[----:B------:R-:W-:Y:S01]  /*8f70*/  IMAD.MOV.U32 R90, RZ, RZ, R19 ;  /* 0x000000ffff5a7224 */ /* 0x000fe200078e0013 */
[----:B------:R-:W-:Y:S01]  /*8f80*/  MOV R98, R167 ;  /* 0x000000a700627202 */ /* 0x000fe20000000f00 */
[----:B------:R-:W-:Y:S01]  /*8f90*/  IMAD.MOV.U32 R55, RZ, RZ, R166 ;  /* 0x000000ffff377224 */ /* 0x000fe200078e00a6 */
[----:B------:R-:W4:Y:S01]  /*8fa0*/  LDSM.16.MT88.4 R16, [R214+0x17000] ;  /* 0x01700000d610783b */ /* 0x000f220000004200 */
[----:B------:R-:W-:Y:S01]  /*8fb0*/  MOV R53, R91 ;  /* 0x0000005b00357202 */ /* 0x000fe20000000f00 */
[----:B------:R-:W-:Y:S01]  /*8fc0*/  IMAD.MOV.U32 R54, RZ, RZ, R90 ;  /* 0x000000ffff367224 */ /* 0x000fe200078e005a */
[----:B------:R-:W-:Y:S01]  /*8fd0*/  MOV R41, R14 ;  /* 0x0000000e00297202 */ /* 0x000fe20000000f00 */
[----:B------:R-:W-:Y:S01]  /*8fe0*/  IMAD.MOV.U32 R43, RZ, RZ, R12 ;  /* 0x000000ffff2b7224 */ /* 0x000fe200078e000c */
[----:B------:R-:W-:Y:S01]  /*8ff0*/  MOV R91, R129 ;  /* 0x00000081005b7202 */ /* 0x000fe20000000f00 */
[----:B------:R-:W-:Y:S01]  /*9000*/  IMAD.MOV.U32 R42, RZ, RZ, R13 ;  /* 0x000000ffff2a7224 */ /* 0x000fe200078e000d */
[----:B------:R-:W-:Y:S01]  /*9010*/  MOV R69, R41 ;  /* 0x0000002900457202 */ /* 0x000fe20000000f00 */
[----:B-1----:R-:W-:Y:S01]  /*9020*/  FFMA.FTZ R0, R147, UR20, -R8 ;  /* 0x0000001493007c23 */ /* 0x002fe20008010808 */
[----:B------:R-:W-:Y:S01]  /*9030*/  IMAD.MOV.U32 R40, RZ, RZ, R15 ;  /* 0x000000ffff287224 */ /* 0x000fe200078e000f */
[----:B------:R-:W-:Y:S01]  /*9040*/  LDSM.16.MT88.4 R144, [R213+0x11800] ;  /* 0x01180000d590783b */ /* 0x000fe20000004200 */
[----:B------:R-:W-:Y:S01]  /*9050*/  IMAD.MOV.U32 R99, RZ, RZ, R43 ;  /* 0x000000ffff637224 */ /* 0x000fe200078e002b */
[----:B------:R1:W3:Y:S01]  /*9060*/  MUFU.EX2 R28, R0 ;  /* 0x00000000001c7308 */ /* 0x0002e20000000800 */
[----:B------:R-:W-:Y:S01]  /*9070*/  IMAD.MOV.U32 R68, RZ, RZ, R42 ;  /* 0x000000ffff447224 */ /* 0x000fe200078e002a */
[----:B------:R-:W4:Y:S01]  /*9080*/  LDSM.16.MT88.4 R12, [R215+0x17000] ;  /* 0x01700000d70c783b */ /* 0x000f220000004200 */
[----:B------:R-:W-:Y:S01]  /*9090*/  IMAD.MOV.U32 R70, RZ, RZ, R40 ;  /* 0x000000ffff467224 */ /* 0x000fe200078e0028 */
[----:B------:R-:W-:Y:S01]  /*90a0*/  MOV R34, R119 ;  /* 0x0000007700227202 */ /* 0x000fe20000000f00 */
[----:B------:R-:W-:Y:S01]  /*90b0*/  IMAD.MOV.U32 R71, RZ, RZ, R89 ;  /* 0x000000ffff477224 */ /* 0x000fe200078e0059 */
[----:B------:R-:W-:Y:S01]  /*90c0*/  LDSM.16.MT88.4 R40, [R213+0x13800] ;  /* 0x01380000d528783b */ /* 0x000fe20000004200 */
[----:B------:R-:W-:Y:S01]  /*90d0*/  IMAD.MOV.U32 R52, RZ, RZ, R131 ;  /* 0x000000ffff347224 */ /* 0x000fe200078e0083 */
[----:B------:R-:W-:Y:S01]  /*90e0*/  MOV R97, R116 ;  /* 0x0000007400617202 */ /* 0x000fe20000000f00 */
[----:B------:R-:W-:-:S02]  /*90f0*/  IMAD.MOV.U32 R90, RZ, RZ, R130 ;  /* 0x000000ffff5a7224 */ /* 0x000fc400078e0082 */
[----:B------:R-:W-:Y:S01]  /*9100*/  IMAD.MOV.U32 R89, RZ, RZ, R128 ;  /* 0x000000ffff597224 */ /* 0x000fe200078e0080 */
[----:B--2---:R-:W-:Y:S01]  /*9110*/  F2FP.F16.F32.PACK_AB R128, R32, R33 ;  /* 0x000000212080723e */ /* 0x004fe200000000ff */
[----:B------:R-:W-:Y:S02]  /*9120*/  IMAD.MOV.U32 R35, RZ, RZ, R118 ;  /* 0x000000ffff237224 */ /* 0x000fe400078e0076 */
[----:B------:R-:W-:Y:S02]  /*9130*/  IMAD.MOV.U32 R96, RZ, RZ, R117 ;  /* 0x000000ffff607224 */ /* 0x000fe400078e0075 */
[--C-:B-1----:R-:W-:Y:S01]  /*9140*/  FFMA.FTZ R0, R11, UR20, -R2.reuse ;  /* 0x000000140b007c23 */ /* 0x102fe20008010802 */
[----:B---3--:R-:W-:Y:S01]  /*9150*/  F2FP.F16.F32.PACK_AB R130, R28, R29 ;  /* 0x0000001d1c82723e */ /* 0x008fe200000000ff */
[C---:B------:R-:W-:Y:S01]  /*9160*/  HMMA.16816.F32 R116, R4.reuse, R20, R48 ;  /* 0x000000140474723c */ /* 0x040fe20000001830 */
[----:B------:R-:W-:Y:S01]  /*9170*/  LDSM.16.MT88.4 R48, [R214+0x13800] ;  /* 0x01380000d630783b */ /* 0x000fe20000004200 */
[----:B------:R1:W-:Y:S04]  /*9180*/  MUFU.EX2 R11, R0 ;  /* 0x00000000000b7308 */ /* 0x0003e80000000800 */
[C---:B------:R-:W-:Y:S01]  /*9190*/  HMMA.16816.F32 R20, R4.reuse, R22, R56 ;  /* 0x000000160414723c */ /* 0x040fe20000001838 */
[----:B------:R-:W-:Y:S05]  /*91a0*/  LDSM.16.MT88.4 R56, [R216+0x13800] ;  /* 0x01380000d838783b */ /* 0x000fea0000004200 */
[C---:B----4-:R-:W-:Y:S01]  /*91b0*/  HMMA.16816.F32 R100, R4.reuse, R24, R80 ;  /* 0x000000180464723c */ /* 0x050fe20000001850 */
[----:B------:R-:W-:Y:S05]  /*91c0*/  LDSM.16.MT88.4 R80, [R214+0x15800] ;  /* 0x01580000d650783b */ /* 0x000fea0000004200 */
[C---:B------:R-:W-:Y:S01]  /*91d0*/  HMMA.16816.F32 R124, R4.reuse, R26, R64 ;  /* 0x0000001a047c723c */ /* 0x040fe20000001840 */
[--C-:B-1----:R-:W-:Y:S01]  /*91e0*/  FFMA.FTZ R0, R10, UR20, -R2.reuse ;  /* 0x000000140a007c23 */ /* 0x102fe20008010802 */
[----:B------:R-:W-:Y:S03]  /*91f0*/  LDSM.16.MT88.4 R64, [R215+0x13800] ;  /* 0x01380000d740783b */ /* 0x000fe60000004200 */
[----:B------:R1:W2:Y:S01]  /*9200*/  MUFU.EX2 R10, R0 ;  /* 0x00000000000a7308 */ /* 0x0002a20000000800 */
[C---:B------:R-:W-:Y:S06]  /*9210*/  HMMA.16816.F32 R24, R4.reuse, R16, R76 ;  /* 0x000000100418723c */ /* 0x040fec000000184c */
[C---:B------:R-:W-:Y:S06]  /*9220*/  HMMA.16816.F32 R180, R4.reuse, R18, R60 ;  /* 0x0000001204b4723c */ /* 0x040fec000000183c */
[C---:B------:R-:W-:Y:S01]  /*9230*/  HMMA.16816.F32 R16, R4.reuse, R14, R108 ;  /* 0x0000000e0410723c */ /* 0x040fe2000000186c */
[--C-:B-1----:R-:W-:Y:S01]  /*9240*/  FFMA.FTZ R0, R9, UR20, -R2.reuse ;  /* 0x0000001409007c23 */ /* 0x102fe20008010802 */
[----:B------:R-:W-:Y:S01]  /*9250*/  FFMA.FTZ R2, R104, UR20, -R2 ;  /* 0x0000001468027c23 */ /* 0x000fe20008010802 */
[----:B------:R-:W-:Y:S01]  /*9260*/  IMAD.MOV.U32 R104, RZ, RZ, R164 ;  /* 0x000000ffff687224 */ /* 0x000fe200078e00a4 */
[----:B--2---:R-:W-:Y:S01]  /*9270*/  F2FP.F16.F32.PACK_AB R129, R10, R11 ;  /* 0x0000000b0a81723e */ /* 0x004fe200000000ff */
[----:B------:R-:W-:Y:S01]  /*9280*/  MUFU.EX2 R9, R0 ;  /* 0x0000000000097308 */ /* 0x000fe20000000800 */
[----:B------:R-:W1:Y:S01]  /*9290*/  LDSM.16.MT88.4 R164, [R215+0x11800] ;  /* 0x01180000d7a4783b */ /* 0x000e620000004200 */
[----:B------:R-:W-:Y:S06]  /*92a0*/  HMMA.16816.F32 R176, R4, R12, R44 ;  /* 0x0000000c04b0723c */ /* 0x000fec000000182c */
[----:B------:R-:W2:Y:S02]  /*92b0*/  MUFU.EX2 R8, R2 ;  /* 0x0000000200087308 */ /* 0x000ea40000000800 */
[----:B--2---:R-:W-:-:S07]  /*92c0*/  F2FP.F16.F32.PACK_AB R131, R8, R9 ;  /* 0x000000090883723e */ /* 0x004fce00000000ff */
[C---:B------:R-:W-:Y:S06]  /*92d0*/  HMMA.16816.F32 R136, R128.reuse, R144, R136 ;  /* 0x000000908088723c */ /* 0x040fec0000001888 */
[C---:B------:R-:W-:Y:S07]  /*92e0*/  HMMA.16816.F32 R144, R128.reuse, R146, R92 ;  /* 0x000000928090723c */ /* 0x040fee000000185c */
[----:B------:R-:W-:Y:S01]  /*92f0*/  IMAD.MOV.U32 R92, RZ, RZ, R84 ;  /* 0x000000ffff5c7224 */ /* 0x000fe200078e0054 */
[----:B------:R-:W-:Y:S01]  /*9300*/  MOV R93, R85 ;  /* 0x00000055005d7202 */ /* 0x000fe20000000f00 */
[----:B------:R-:W-:Y:S01]  /*9310*/  IMAD.MOV.U32 R94, RZ, RZ, R86 ;  /* 0x000000ffff5e7224 */ /* 0x000fe200078e0056 */
[C---:B------:R-:W-:Y:S01]  /*9320*/  HMMA.16816.F32 R140, R128.reuse, R152, R140 ;  /* 0x00000098808c723c */ /* 0x040fe2000000188c */
[----:B------:R-:W-:Y:S01]  /*9330*/  IMAD.MOV.U32 R95, RZ, RZ, R87 ;  /* 0x000000ffff5f7224 */ /* 0x000fe200078e0057 */
[----:B------:R-:W-:Y:S01]  /*9340*/  MOV R87, R97 ;  /* 0x0000006100577202 */ /* 0x000fe20000000f00 */
[----:B------:R-:W-:Y:S01]  /*9350*/  IMAD.MOV.U32 R85, RZ, RZ, R35 ;  /* 0x000000ffff557224 */ /* 0x000fe200078e0023 */
[----:B------:R-:W-:Y:S01]  /*9360*/  MOV R84, R34 ;  /* 0x0000002200547202 */ /* 0x000fe20000000f00 */
[----:B------:R-:W-:Y:S01]  /*9370*/  IMAD.MOV.U32 R86, RZ, RZ, R96 ;  /* 0x000000ffff567224 */ /* 0x000fe200078e0060 */
[----:B------:R-:W-:Y:S01]  /*9380*/  MOV R96, R68 ;  /* 0x0000004400607202 */ /* 0x000fe20000000f00 */
[----:B------:R-:W-:Y:S01]  /*9390*/  IMAD.MOV.U32 R68, RZ, RZ, R52 ;  /* 0x000000ffff447224 */ /* 0x000fe200078e0034 */
[----:B------:R-:W-:Y:S01]  /*93a0*/  HMMA.16816.F32 R152, R128, R154, R148 ;  /* 0x0000009a8098723c */ /* 0x000fe20000001894 */
[----:B------:R-:W-:Y:S01]  /*93b0*/  IMAD.MOV.U32 R52, RZ, RZ, R72 ;  /* 0x000000ffff347224 */ /* 0x000fe200078e0048 */
[----:B------:R-:W-:Y:S01]  /*93c0*/  MOV R72, R88 ;  /* 0x0000005800487202 */ /* 0x000fe20000000f00 */
[----:B------:R-:W-:-:S02]  /*93d0*/  IMAD.MOV.U32 R88, RZ, RZ, R226 ;  /* 0x000000ffff587224 */ /* 0x000fc400078e00e2 */
[----:B------:R-:W-:Y:S01]  /*93e0*/  IMAD.MOV.U32 R35, RZ, RZ, R98 ;  /* 0x000000ffff237224 */ /* 0x000fe200078e0062 */
[----:B------:R-:W-:Y:S01]  /*93f0*/  HMMA.16816.F32 R148, R128, R160, R92 ;  /* 0x000000a08094723c */ /* 0x000fe2000000185c */
[----:B------:R-:W-:Y:S02]  /*9400*/  IMAD.MOV.U32 R97, RZ, RZ, R69 ;  /* 0x000000ffff617224 */ /* 0x000fe400078e0045 */
[----:B------:R-:W-:Y:S01]  /*9410*/  IMAD.MOV.U32 R98, RZ, RZ, R70 ;  /* 0x000000ffff627224 */ /* 0x000fe200078e0046 */
[----:B------:R-:W-:Y:S01]  /*9420*/  MOV R70, R54 ;  /* 0x0000003600467202 */ /* 0x000fe20000000f00 */
        /* <DEDUP_REMOVED lines=8> */
[----:B------:R-:W-:-:S02]  /*94b0*/  IMAD.MOV.U32 R52, RZ, RZ, R72 ;  /* 0x000000ffff347224 */ /* 0x000fc400078e0048 */
[----:B------:R-:W-:Y:S02]  /*94c0*/  IMAD.MOV.U32 R72, RZ, RZ, R88 ;  /* 0x000000ffff487224 */ /* 0x000fe400078e0058 */
[----:B------:R-:W-:Y:S02]  /*94d0*/  IMAD.MOV.U32 R54, RZ, RZ, R74 ;  /* 0x000000ffff367224 */ /* 0x000fe400078e004a */
[----:B------:R-:W-:Y:S02]  /*94e0*/  IMAD.MOV.U32 R71, RZ, RZ, R55 ;  /* 0x000000ffff477224 */ /* 0x000fe400078e0037 */
[----:B------:R-:W-:Y:S02]  /*94f0*/  IMAD.MOV.U32 R73, RZ, RZ, R104 ;  /* 0x000000ffff497224 */ /* 0x000fe400078e0068 */
[----:B------:R-:W-:Y:S02]  /*9500*/  IMAD.MOV.U32 R74, RZ, RZ, R105 ;  /* 0x000000ffff4a7224 */ /* 0x000fe400078e0069 */
[----:B------:R-:W-:-:S02]  /*9510*/  IMAD.MOV.U32 R94, RZ, RZ, R86 ;  /* 0x000000ffff5e7224 */ /* 0x000fc400078e0056 */
[----:B------:R-:W-:Y:S02]  /*9520*/  IMAD.MOV.U32 R0, RZ, RZ, R72 ;  /* 0x000000ffff007224 */ /* 0x000fe400078e0048 */
[----:B------:R-:W-:Y:S01]  /*9530*/  IMAD.MOV.U32 R55, RZ, RZ, R75 ;  /* 0x000000ffff377224 */ /* 0x000fe200078e004b */
[----:B------:R-:W-:Y:S01]  /*9540*/  MOV R75, R106 ;  /* 0x0000006a004b7202 */ /* 0x000fe20000000f00 */
[----:B------:R-:W-:Y:S02]  /*9550*/  IMAD.MOV.U32 R105, RZ, RZ, R224 ;  /* 0x000000ffff697224 */ /* 0x000fe400078e00e0 */
[----:B------:R-:W-:Y:S01]  /*9560*/  IMAD.MOV.U32 R86, RZ, RZ, R97 ;  /* 0x000000ffff567224 */ /* 0x000fe200078e0061 */
[----:B------:R-:W-:Y:S01]  /*9570*/  MOV R97, R69 ;  /* 0x0000004500617202 */ /* 0x000fe20000000f00 */
[----:B------:R-:W-:Y:S01]  /*9580*/  IMAD.MOV.U32 R106, RZ, RZ, R227 ;  /* 0x000000ffff6a7224 */ /* 0x000fe200078e00e3 */
[----:B------:R-:W-:Y:S01]  /*9590*/  MOV R104, R225 ;  /* 0x000000e100687202 */ /* 0x000fe20000000f00 */
[----:B------:R-:W-:Y:S01]  /*95a0*/  IMAD.MOV.U32 R69, RZ, RZ, R53 ;  /* 0x000000ffff457224 */ /* 0x000fe200078e0035 */
[C---:B-1----:R-:W-:Y:S01]  /*95b0*/  HMMA.16816.F32 R156, R128.reuse, R164, R156 ;  /* 0x000000a4809c723c */ /* 0x042fe2000000189c */
[----:B------:R-:W-:Y:S01]  /*95c0*/  IMAD.MOV.U32 R92, RZ, RZ, R84 ;  /* 0x000000ffff5c7224 */ /* 0x000fe200078e0054 */
[----:B------:R-:W-:Y:S01]  /*95d0*/  MOV R84, R34 ;  /* 0x0000002200547202 */ /* 0x000fe20000000f00 */
[----:B------:R-:W-:Y:S01]  /*95e0*/  IMAD.MOV.U32 R53, RZ, RZ, R73 ;  /* 0x000000ffff357224 */ /* 0x000fe200078e0049 */
[----:B------:R-:W-:Y:S01]  /*95f0*/  MOV R73, R89 ;  /* 0x0000005900497202 */ /* 0x000fe20000000f00 */
[----:B------:R-:W-:Y:S01]  /*9600*/  IMAD.MOV.U32 R95, RZ, RZ, R87 ;  /* 0x000000ffff5f7224 */ /* 0x000fe200078e0057 */
[----:B------:R-:W-:Y:S01]  /*9610*/  HMMA.16816.F32 R164, R128, R166, R208 ;  /* 0x000000a680a4723c */ /* 0x000fe200000018d0 */
[----:B------:R-:W-:Y:S01]  /*9620*/  MOV R108, R0 ;  /* 0x00000000006c7202 */ /* 0x000fe20000000f00 */
[----:B------:R-:W-:Y:S01]  /*9630*/  IMAD.MOV.U32 R34, RZ, RZ, R99 ;  /* 0x000000ffff227224 */ /* 0x000fe200078e0063 */
[----:B------:R-:W-:Y:S01]  /*9640*/  MOV R87, R98 ;  /* 0x0000006200577202 */ /* 0x000fe20000000f00 */
[----:B------:R-:W-:Y:S01]  /*9650*/  IMAD.MOV.U32 R89, RZ, RZ, R222 ;  /* 0x000000ffff597224 */ /* 0x000fe200078e00de */
[----:B------:R-:W-:-:S02]  /*9660*/  MOV R0, R105 ;  /* 0x0000006900007202 */ /* 0x000fc40000000f00 */
        /* <DEDUP_REMOVED lines=15> */
[----:B------:R-:W-:Y:S01]  /*9760*/  IMAD.MOV.U32 R31, RZ, RZ, R52 ;  /* 0x000000ffff1f7224 */ /* 0x000fe200078e0034 */
[----:B------:R-:W-:Y:S01]  /*9770*/  MOV R14, R212 ;  /* 0x000000d4000e7202 */ /* 0x000fe20000000f00 */
[----:B------:R-:W-:Y:S01]  /*9780*/  IMAD.MOV.U32 R55, RZ, RZ, R75 ;  /* 0x000000ffff377224 */ /* 0x000fe200078e004b */
[----:B------:R-:W-:Y:S01]  /*9790*/  MOV R109, R89 ;  /* 0x00000059006d7202 */ /* 0x000fe20000000f00 */
[----:B------:R-:W-:Y:S02]  /*97a0*/  IMAD.MOV.U32 R74, RZ, RZ, R90 ;  /* 0x000000ffff4a7224 */ /* 0x000fe400078e005a */
[----:B------:R-:W-:Y:S01]  /*97b0*/  FADD.FTZ R0, R0, R203 ;  /* 0x000000cb00007221 */ /* 0x000fe20000010000 */
[----:B------:R-:W-:Y:S01]  /*97c0*/  IMAD.MOV.U32 R75, RZ, RZ, R91 ;  /* 0x000000ffff4b7224 */ /* 0x000fe200078e005b */
[----:B------:R-:W-:Y:S01]  /*97d0*/  MOV R91, R220 ;  /* 0x000000dc005b7202 */ /* 0x000fe20000000f00 */
[----:B------:R-:W-:-:S02]  /*97e0*/  IMAD.MOV.U32 R90, RZ, RZ, R221 ;  /* 0x000000ffff5a7224 */ /* 0x000fc400078e00dd */
[----:B------:R-:W-:Y:S01]  /*97f0*/  FADD.FTZ R2, R2, R4 ;  /* 0x0000000402027221 */ /* 0x000fe20000010000 */
[----:B------:R-:W-:Y:S01]  /*9800*/  FADD.FTZ R4, R108, R0 ;  /* 0x000000006c047221 */ /* 0x000fe20000010000 */
[----:B------:R-:W-:Y:S01]  /*9810*/  MOV R111, R91 ;  /* 0x0000005b006f7202 */ /* 0x000fe20000000f00 */
[----:B------:R-:W-:Y:S01]  /*9820*/  IMAD.MOV.U32 R110, RZ, RZ, R90 ;  /* 0x000000ffff6e7224 */ /* 0x000fe200078e005a */
[----:B------:R-:W-:Y:S01]  /*9830*/  MOV R30, R53 ;  /* 0x00000035001e7202 */ /* 0x000fe20000000f00 */
[----:B------:R-:W-:Y:S01]  /*9840*/  IMAD.MOV.U32 R13, RZ, RZ, R54 ;  /* 0x000000ffff0d7224 */ /* 0x000fe200078e0036 */
[----:B------:R-:W-:Y:S01]  /*9850*/  MOV R12, R55 ;  /* 0x00000037000c7202 */ /* 0x000fe20000000f00 */
[----:B------:R-:W-:Y:S01]  /*9860*/  FADD.FTZ R0, R109, R2 ;  /* 0x000000026d007221 */ /* 0x000fe20000010000 */
[----:B------:R-:W-:Y:S01]  /*9870*/  HMMA.16816.F32 R52, R128, R56, R248 ;  /* 0x000000388034723c */ /* 0x000fe200000018f8 */
[----:B------:R-:W-:Y:S01]  /*9880*/  FADD.FTZ R2, R110, R4 ;  /* 0x000000046e027221 */ /* 0x000fe20000010000 */
[----:B------:R-:W-:-:S02]  /*9890*/  IMAD.MOV.U32 R15, RZ, RZ, R185 ;  /* 0x000000ffff0f7224 */ /* 0x000fc400078e00b9 */
[----:B------:R-:W-:Y:S01]  /*98a0*/  FADD.FTZ R0, R111, R0 ;  /* 0x000000006f007221 */ /* 0x000fe20000010000 */
[----:B------:R-:W-:Y:S01]  /*98b0*/  IMAD.MOV.U32 R6, RZ, RZ, R219 ;  /* 0x000000ffff067224 */ /* 0x000fe200078e00db */
[----:B------:R-:W-:Y:S01]  /*98c0*/  MOV R88, R223 ;  /* 0x000000df00587202 */ /* 0x000fe20000000f00 */
[C---:B------:R-:W-:Y:S01]  /*98d0*/  HMMA.16816.F32 R56, R128.reuse, R58, R208 ;  /* 0x0000003a8038723c */ /* 0x040fe200000018d0 */
[----:B------:R-:W-:Y:S01]  /*98e0*/  MOV R60, R73 ;  /* 0x00000049003c7202 */ /* 0x000fe20000000f00 */
[----:B------:R-:W-:Y:S04]  /*98f0*/  LDSM.16.MT88.4 R104, [R213+0x17800] ;  /* 0x01780000d568783b */ /* 0x000fe80000004200 */
[----:B------:R-:W-:Y:S01]  /*9900*/  HMMA.16816.F32 R44, R128, R48, R196 ;  /* 0x00000030802c723c */ /* 0x000fe200000018c4 */
[----:B------:R-:W-:Y:S01]  /*9910*/  IMAD.MOV.U32 R208, RZ, RZ, R5 ;  /* 0x000000ffffd07224 */ /* 0x000fe200078e0005 */
[----:B------:R-:W-:Y:S01]  /*9920*/  MOV R209, R7 ;  /* 0x0000000700d17202 */ /* 0x000fe20000000f00 */
[----:B------:R-:W-:Y:S01]  /*9930*/  IMAD.MOV.U32 R210, RZ, RZ, R14 ;  /* 0x000000ffffd27224 */ /* 0x000fe200078e000e */
[----:B------:R1:W5:Y:S01]  /*9940*/  LDL.LU R227, [R1+0x70] ;  /* 0x0000700001e37983 */ /* 0x0003620000300800 */
[----:B------:R-:W-:Y:S01]  /*9950*/  FADD.FTZ R2, R208, R2 ;  /* 0x00000002d0027221 */ /* 0x000fe20000010000 */
[----:B------:R-:W-:-:S02]  /*9960*/  IMAD.MOV.U32 R211, RZ, RZ, R12 ;  /* 0x000000ffffd37224 */ /* 0x000fc400078e000c */
[----:B------:R-:W-:Y:S01]  /*9970*/  FADD.FTZ R0, R209, R0 ;  /* 0x00000000d1007221 */ /* 0x000fe20000010000 */
[----:B------:R-:W-:Y:S01]  /*9980*/  MOV R5, R15 ;  /* 0x0000000f00057202 */ /* 0x000fe20000000f00 */
[----:B------:R-:W-:Y:S01]  /*9990*/  FADD.FTZ R2, R210, R2 ;  /* 0x00000002d2027221 */ /* 0x000fe20000010000 */
[----:B------:R-:W-:Y:S01]  /*99a0*/  MOV R7, R13 ;  /* 0x0000000d00077202 */ /* 0x000fe20000000f00 */
[----:B------:R-:W-:Y:S01]  /*99b0*/  FADD.FTZ R0, R211, R0 ;  /* 0x00000000d3007221 */ /* 0x000fe20000010000 */
[----:B------:R-:W-:Y:S01]  /*99c0*/  HMMA.16816.F32 R160, R128, R162, R92 ;  /* 0x000000a280a0723c */ /* 0x000fe2000000185c */
[----:B------:R-:W-:Y:S01]  /*99d0*/  FADD.FTZ R2, R5, R2 ;  /* 0x0000000205027221 */ /* 0x000fe20000010000 */
[----:B------:R-:W-:Y:S02]  /*99e0*/  IMAD.MOV.U32 R61, RZ, RZ, R74 ;  /* 0x000000ffff3d7224 */ /* 0x000fe400078e004a */
[----:B------:R-:W-:Y:S01]  /*99f0*/  FADD.FTZ R0, R6, R0 ;  /* 0x0000000006007221 */ /* 0x000fe20000010000 */
[----:B------:R-:W-:Y:S01]  /*9a00*/  MOV R62, R75 ;  /* 0x0000004b003e7202 */ /* 0x000fe20000000f00 */
[----:B------:R-:W-:Y:S01]  /*9a10*/  FADD.FTZ R2, R7, R2 ;  /* 0x0000000207027221 */ /* 0x000fe20000010000 */
[----:B------:R-:W-:-:S02]  /*9a20*/  IMAD.MOV.U32 R63, RZ, RZ, R88 ;  /* 0x000000ffff3f7224 */ /* 0x000fc400078e0058 */
[----:B------:R-:W-:Y:S01]  /*9a30*/  FADD.FTZ R0, R30, R0 ;  /* 0x000000001e007221 */ /* 0x000fe20000010000 */
[----:B------:R-:W-:Y:S02]  /*9a40*/  IMAD.MOV.U32 R92, RZ, RZ, R34 ;  /* 0x000000ffff5c7224 */ /* 0x000fe400078e0022 */
[----:B------:R-:W-:Y:S01]  /*9a50*/  FADD.FTZ R2, R31, R2 ;  /* 0x000000021f027221 */ /* 0x000fe20000010000 */
[----:B------:R-:W-:Y:S02]  /*9a60*/  IMAD.MOV.U32 R34, RZ, RZ, R99 ;  /* 0x000000ffff227224 */ /* 0x000fe400078e0063 */
[----:B------:R-:W-:Y:S01]  /*9a70*/  FADD.FTZ R0, R187, R0 ;  /* 0x00000000bb007221 */ /* 0x000fe20000010000 */
[----:B------:R-:W2:Y:S01]  /*9a80*/  LDSM.16.MT88.4 R72, [R213+0x15800] ;  /* 0x01580000d548783b */ /* 0x000ea20000004200 */
[----:B------:R-:W-:Y:S02]  /*9a90*/  FADD.FTZ R2, R34, R2 ;  /* 0x0000000222027221 */ /* 0x000fe40000010000 */
[----:B------:R-:W-:Y:S01]  /*9aa0*/  FADD.FTZ R0, R186, R0 ;  /* 0x00000000ba007221 */ /* 0x000fe20000010000 */
[----:B------:R-:W-:Y:S01]  /*9ab0*/  HMMA.16816.F32 R60, R128, R64, R60 ;  /* 0x00000040803c723c */ /* 0x000fe2000000183c */
[----:B------:R-:W-:Y:S01]  /*9ac0*/  IMAD.MOV.U32 R93, RZ, RZ, R96 ;  /* 0x000000ffff5d7224 */ /* 0x000fe200078e0060 */
[----:B------:R-:W-:Y:S01]  /*9ad0*/  MOV R94, R97 ;  /* 0x00000061005e7202 */ /* 0x000fe20000000f00 */
[----:B------:R-:W-:-:S02]  /*9ae0*/  IMAD.MOV.U32 R95, RZ, RZ, R98 ;  /* 0x000000ffff5f7224 */ /* 0x000fc400078e0062 */
[----:B------:R-:W-:Y:S01]  /*9af0*/  FADD.FTZ R2, R35, R2 ;  /* 0x0000000223027221 */ /* 0x000fe20000010000 */
[----:B------:R-:W3:Y:S01]  /*9b00*/  LDSM.16.MT88.4 R88, [R216+0x15800] ;  /* 0x01580000d858783b */ /* 0x000ee20000004200 */
[C---:B------:R-:W-:Y:S01]  /*9b10*/  HMMA.16816.F32 R48, R128.reuse, R50, R120 ;  /* 0x000000328030723c */ /* 0x040fe20000001878 */
[----:B------:R-:W-:Y:S02]  /*9b20*/  FADD.FTZ R0, R171, R0 ;  /* 0x00000000ab007221 */ /* 0x000fe40000010000 */
[----:B------:R-:W4:Y:S03]  /*9b30*/  LDSM.16.MT88.4 R96, [R215+0x15800] ;  /* 0x01580000d760783b */ /* 0x000f260000004200 */
[----:B------:R-:W-:Y:S01]  /*9b40*/  HMMA.16816.F32 R64, R128, R66, R112 ;  /* 0x000000428040723c */ /* 0x000fe20000001870 */
[----:B------:R-:W1:Y:S01]  /*9b50*/  LDSM.16.MT88.4 R112, [R214+0x17800] ;  /* 0x01780000d670783b */ /* 0x000e620000004200 */
[----:B------:R-:W-:-:S03]  /*9b60*/  FADD.FTZ R2, R252, R2 ;  /* 0x00000002fc027221 */ /* 0x000fc60000010000 */
[----:B------:R-:W1:Y:S01]  /*9b70*/  LDSM.16.MT88.4 R120, [R216+0x17800] ;  /* 0x01780000d878783b */ /* 0x000e620000004200 */
[----:B------:R-:W-:-:S03]  /*9b80*/  FADD.FTZ R0, R135, R0 ;  /* 0x0000000087007221 */ /* 0x000fc60000010000 */
[----:B------:R-:W1:Y:S01]  /*9b90*/  LDSM.16.MT88.4 R12, [R215+0x17800] ;  /* 0x01780000d70c783b */ /* 0x000e620000004200 */
[----:B------:R-:W-:Y:S01]  /*9ba0*/  FADD.FTZ R2, R33, R2 ;  /* 0x0000000221027221 */ /* 0x000fe20000010000 */
[----:B------:R-:W-:Y:S02]  /*9bb0*/  FADD.FTZ R0, R11, R0 ;  /* 0x000000000b007221 */ /* 0x000fe40000010000 */
[----:B------:R1:W5:Y:S01]  /*9bc0*/  LDL.LU R226, [R1+0x6c] ;  /* 0x00006c0001e27983 */ /* 0x0003620000300800 */
[----:B------:R-:W-:-:S03]  /*9bd0*/  FADD.FTZ R2, R32, R2 ;  /* 0x0000000220027221 */ /* 0x000fc60000010000 */
[----:B------:R1:W5:Y:S01]  /*9be0*/  LDL.LU R225, [R1+0x68] ;  /* 0x0000680001e17983 */ /* 0x0003620000300800 */
[----:B------:R-:W-:-:S03]  /*9bf0*/  FADD.FTZ R0, R10, R0 ;  /* 0x000000000a007221 */ /* 0x000fc60000010000 */
[----:B------:R1:W5:Y:S04]  /*9c00*/  LDL.LU R224, [R1+0x64] ;  /* 0x0000640001e07983 */ /* 0x0003680000300800 */
[----:B------:R1:W5:Y:S01]  /*9c10*/  LDL.LU R223, [R1+0x60] ;  /* 0x0000600001df7983 */ /* 0x0003620000300800 */
[----:B------:R-:W-:-:S03]  /*9c20*/  FADD.FTZ R2, R29, R2 ;  /* 0x000000021d027221 */ /* 0x000fc60000010000 */
[----:B------:R1:W5:Y:S01]  /*9c30*/  LDL.LU R222, [R1+0x5c] ;  /* 0x00005c0001de7983 */ /* 0x0003620000300800 */
[----:B------:R-:W-:-:S03]  /*9c40*/  FADD.FTZ R0, R9, R0 ;  /* 0x0000000009007221 */ /* 0x000fc60000010000 */
[----:B------:R1:W5:Y:S04]  /*9c50*/  LDL.LU R221, [R1+0x58] ;  /* 0x0000580001dd7983 */ /* 0x0003680000300800 */
[----:B------:R1:W5:Y:S01]  /*9c60*/  LDL.LU R220, [R1+0x54] ;  /* 0x0000540001dc7983 */ /* 0x0003620000300800 */
[----:B------:R-:W-:Y:S01]  /*9c70*/  MOV R76, R68 ;  /* 0x00000044004c7202 */ /* 0x000fe20000000f00 */
[----:B------:R-:W-:Y:S01]  /*9c80*/  IMAD.MOV.U32 R77, RZ, RZ, R69 ;  /* 0x000000ffff4d7224 */ /* 0x000fe200078e0045 */
[----:B------:R-:W-:Y:S01]  /*9c90*/  MOV R79, R71 ;  /* 0x00000047004f7202 */ /* 0x000fe20000000f00 */
[----:B------:R1:W5:Y:S01]  /*9ca0*/  LDL.LU R219, [R1+0x50] ;  /* 0x0000500001db7983 */ /* 0x0003620000300800 */
[----:B------:R-:W-:Y:S01]  /*9cb0*/  MOV R68, R184 ;  /* 0x000000b800447202 */ /* 0x000fe20000000f00 */
[----:B------:R-:W-:-:S02]  /*9cc0*/  IMAD.MOV.U32 R78, RZ, RZ, R70 ;  /* 0x000000ffff4e7224 */ /* 0x000fc400078e0046 */
[----:B------:R1:W5:Y:S01]  /*9cd0*/  LDL.LU R218, [R1+0x4c] ;  /* 0x00004c0001da7983 */ /* 0x0003620000300800 */
[----:B------:R-:W-:-:S03]  /*9ce0*/  FADD.FTZ R2, R28, R2 ;  /* 0x000000021c027221 */ /* 0x000fc60000010000 */
[----:B------:R1:W5:Y:S01]  /*9cf0*/  LDL.LU R217, [R1+0x48] ;  /* 0x0000480001d97983 */ /* 0x0003620000300800 */
[----:B------:R-:W-:Y:S02]  /*9d00*/  IMAD.MOV.U32 R69, RZ, RZ, R170 ;  /* 0x000000ffff457224 */ /* 0x000fe400078e00aa */
[----:B------:R-:W-:Y:S01]  /*9d10*/  FADD.FTZ R0, R8, R0 ;  /* 0x0000000008007221 */ /* 0x000fe20000010000 */
[----:B------:R1:W5:Y:S01]  /*9d20*/  LDL.LU R212, [R1+0x44] ;  /* 0x0000440001d47983 */ /* 0x0003620000300800 */
[----:B------:R-:W-:-:S03]  /*9d30*/  MOV R70, R169 ;  /* 0x000000a900467202 */ /* 0x000fc60000000f00 */
[----:B------:R1:W5:Y:S01]  /*9d40*/  LDL.LU R185, [R1+0x40] ;  /* 0x0000400001b97983 */ /* 0x0003620000300800 */
[----:B------:R-:W-:-:S03]  /*9d50*/  IMAD.MOV.U32 R71, RZ, RZ, R168 ;  /* 0x000000ffff477224 */ /* 0x000fc600078e00a8 */
[----:B------:R1:W5:Y:S04]  /*9d60*/  LDL.LU R184, [R1+0x3c] ;  /* 0x00003c0001b87983 */ /* 0x0003680000300800 */
[----:B------:R1:W5:Y:S04]  /*9d70*/  LDL.LU R170, [R1+0x38] ;  /* 0x0000380001aa7983 */ /* 0x0003680000300800 */
[----:B------:R1:W5:Y:S04]  /*9d80*/  LDL.LU R169, [R1+0x34] ;  /* 0x0000340001a97983 */ /* 0x0003680000300800 */
[----:B------:R1:W5:Y:S04]  /*9d90*/  LDL.LU R168, [R1+0x30] ;  /* 0x0000300001a87983 */ /* 0x0003680000300800 */
[----:B------:R1:W-:Y:S04]  /*9da0*/  STL [R1], R2 ;  /* 0x0000000201007387 */ /* 0x0003e80000100800 */
[----:B------:R1:W-:Y:S01]  /*9db0*/  STL [R1+0x4], R0 ;  /* 0x0000040001007387 */ /* 0x0003e20000100800 */
[C---:B--2---:R-:W-:Y:S06]  /*9dc0*/  HMMA.16816.F32 R68, R128.reuse, R72, R68 ;  /* 0x000000488044723c */ /* 0x044fec0000001844 */
[C---:B------:R-:W-:Y:S06]  /*9dd0*/  HMMA.16816.F32 R72, R128.reuse, R74, R76 ;  /* 0x0000004a8048723c */ /* 0x040fec000000184c */
[C---:B------:R-:W-:Y:S06]  /*9de0*/  HMMA.16816.F32 R76, R128.reuse, R80, R92 ;  /* 0x00000050804c723c */ /* 0x040fec000000185c */
[C---:B------:R-:W-:Y:S06]  /*9df0*/  HMMA.16816.F32 R80, R128.reuse, R82, R84 ;  /* 0x000000528050723c */ /* 0x040fec0000001854 */
[C---:B------:R-:W-:Y:S06]  /*9e00*/  HMMA.16816.F32 R100, R128.reuse, R104, R100 ;  /* 0x000000688064723c */ /* 0x040fec0000001864 */
[C---:B---3--:R-:W-:Y:S06]  /*9e10*/  HMMA.16816.F32 R84, R128.reuse, R88, R244 ;  /* 0x000000588054723c */ /* 0x048fec00000018f4 */
[----:B----4-:R-:W-:Y:S01]  /*9e20*/  HMMA.16816.F32 R92, R128, R96, R188 ;  /* 0x00000060805c723c */ /* 0x010fe200000018bc */
[----:B------:R-:W-:-:S05]  /*9e30*/  LEA R246, P0, R133, UR16, 0x1 ;  /* 0x0000001085f67c11 */ /* 0x000fca000f8008ff */
[----:B------:R-:W-:Y:S01]  /*9e40*/  HMMA.16816.F32 R104, R128, R106, R124 ;  /* 0x0000006a8068723c */ /* 0x000fe2000000187c */
[----:B------:R-:W-:-:S05]  /*9e50*/  LEA.HI.X R247, R133, UR17, R134, 0x1, P0 ;  /* 0x0000001185f77c11 */ /* 0x000fca00080f0c86 */
[C---:B-1----:R-:W-:Y:S06]  /*9e60*/  HMMA.16816.F32 R108, R128.reuse, R112, R24 ;  /* 0x00000070806c723c */ /* 0x042fec0000001818 */
[C---:B------:R-:W-:Y:S06]  /*9e70*/  HMMA.16816.F32 R116, R128.reuse, R120, R116 ;  /* 0x000000788074723c */ /* 0x040fec0000001874 */
[C---:B------:R-:W-:Y:S06]  /*9e80*/  HMMA.16816.F32 R40, R128.reuse, R42, R192 ;  /* 0x0000002a8028723c */ /* 0x040fec00000018c0 */
[C---:B------:R-:W-:Y:S06]  /*9e90*/  HMMA.16816.F32 R88, R128.reuse, R90, R204 ;  /* 0x0000005a8058723c */ /* 0x040fec00000018cc */
[C---:B------:R-:W-:Y:S06]  /*9ea0*/  HMMA.16816.F32 R96, R128.reuse, R98, R172 ;  /* 0x000000628060723c */ /* 0x040fec00000018ac */
[C---:B------:R-:W-:Y:S06]  /*9eb0*/  HMMA.16816.F32 R112, R128.reuse, R114, R180 ;  /* 0x000000728070723c */ /* 0x040fec00000018b4 */
[C---:B------:R-:W-:Y:S06]  /*9ec0*/  HMMA.16816.F32 R120, R128.reuse, R122, R20 ;  /* 0x0000007a8078723c */ /* 0x040fec0000001814 */
[C---:B------:R-:W-:Y:S06]  /*9ed0*/  HMMA.16816.F32 R124, R128.reuse, R12, R176 ;  /* 0x0000000c807c723c */ /* 0x040fec00000018b0 */
        /* <DEDUP_REMOVED lines=24> */
[----:B-1----:R-:W-:Y:S02]  /*a060*/  R2UR UR37, R0 ;  /* 0x00000000002572ca */ /* 0x002fe400000e0000 */
[----:B------:R-:W-:Y:S01]  /*a070*/  MOV R0, UR34 ;  /* 0x0000002200007c02 */ /* 0x000fe20008000f00 */
[----:B------:R-:W-:-:S03]  /*a080*/  ULOP3.LUT UR34, UR34, UR18, URZ, 0x3c, !UPT ;  /* 0x0000001222227292 */ /* 0x000fc6000f8e3c3f */
        /* <DEDUP_REMOVED lines=23> */
[----:B------:R-:W-:-:S03]  /*a200*/  ULOP3.LUT UR4, URZ, UR18, URZ, 0x33, !UPT ;  /* 0x000000123f047292 */ /* 0x000fc6000f8e333f */
[----:B------:R-:W-:Y:S02]  /*a210*/  @UP3 UIADD3 UR35, UR35, 0x1, URZ ;  /* 0x0000000123233890 */ /* 0x000fe4000fffe03f */
        /* <DEDUP_REMOVED lines=9> */
[----:B------:R-:W-:-:S03]  /*a2b0*/  MOV R5, UR35 ;  /* 0x0000002300057c02 */ /* 0x000fc60008000f00 */
        /* <DEDUP_REMOVED lines=10> */
[----:B-1----:R-:W-:-:S05]  /*a360*/  IMAD.U32 R5, RZ, RZ, UR33 ;  /* 0x00000021ff057e24 */ /* 0x002fca000f8e00ff */
[----:B------:R-:W-:Y:S01]  /*a370*/  MOV R5, UR4 ;  /* 0x0000000400057c02 */ /* 0x000fe20008000f00 */
[----:B--2---:R-:W-:Y:S01]  /*a380*/  IMAD.IADD R6, R4, 0x1, -R6 ;  /* 0x0000000104067824 */ /* 0x004fe200078e0a06 */
[----:B------:R-:W-:-:S04]  /*a390*/  MOV R4, UR32 ;  /* 0x0000002000047c02 */ /* 0x000fc80008000f00 */
[----:B------:R-:W-:Y:S01]  /*a3a0*/  SHF.R.S32.HI R2, RZ, 0x1f, R6 ;  /* 0x0000001fff027819 */ /* 0x000fe20000011406 */
[----:B------:R-:W-:-:S04]  /*a3b0*/  IMAD.WIDE.U32 R4, R6, UR18, R4 ;  /* 0x0000001206047c25 */ /* 0x000fc8000f8e0004 */
[----:B------:R-:W-:Y:S01]  /*a3c0*/  IMAD R2, R2, UR18, RZ ;  /* 0x0000001202027c24 */ /* 0x000fe2000f8e02ff */
[----:B------:R-:W-:-:S03]  /*a3d0*/  MOV R0, R4 ;  /* 0x0000000400007202 */ /* 0x000fc60000000f00 */
[----:B------:R-:W-:-:S04]  /*a3e0*/  IMAD R2, R6, UR19, R2 ;  /* 0x0000001306027c24 */ /* 0x000fc8000f8e0202 */
[----:B------:R-:W-:Y:S01]  /*a3f0*/  IMAD.IADD R2, R5, 0x1, R2 ;  /* 0x0000000105027824 */ /* 0x000fe200078e0202 */
[----:B------:R-:W-:Y:S06]  /*a400*/  BRA `(.L_x_2429) ;  /* 0x0000000000107947 */ /* 0x000fec0003800000 */
.L_x_2428:
[----:B------:R-:W-:-:S04]  /*a410*/  ULEA UR4, -UR6, URZ, 0x6 ;  /* 0x0000003f06047291 */ /* 0x000fc8000f8e313f */
[----:B------:R-:W-:Y:S02]  /*a420*/  USHF.R.S32.HI UR7, URZ, 0x1f, UR4 ;  /* 0x0000001f3f077899 */ /* 0x000fe40008011404 */
[----:B------:R-:W-:-:S04]  /*a430*/  MOV R0, UR4 ;  /* 0x0000000400007c02 */ /* 0x000fc80008000f00 */
[----:B------:R-:W-:-:S07]  /*a440*/  MOV R2, UR7 ;  /* 0x0000000700027c02 */ /* 0x000fce0008000f00 */
.L_x_2429:
[----:B------:R-:W2:Y:S01]  /*a450*/  LDL R6, [R1+0x18] ;  /* 0x0000180001067983 */ /* 0x000ea20000100800 */
[----:B------:R-:W-:-:S03]  /*a460*/  ULDC UR4, c[0x0][0x2d0] ;  /* 0x0000b40000047ab9 */ /* 0x000fc60000000800 */
[----:B------:R-:W3:Y:S04]  /*a470*/  LDL R5, [R1+0x1c] ;  /* 0x00001c0001057983 */ /* 0x000ee80000100800 */
[----:B------:R-:W4:Y:S04]  /*a480*/  LDL R4, [R1+0x20] ;  /* 0x0000200001047983 */ /* 0x000f280000100800 */
[----:B------:R-:W4:Y:S01]  /*a490*/  LDL.64 R8, [R1+0x8] ;  /* 0x0000080001087983 */ /* 0x000f220000100a00 */
[C---:B-----5:R-:W-:Y:S01]  /*a4a0*/  LEA R244, P5, R0.reuse, R184, 0x1 ;  /* 0x000000b800f47211 */ /* 0x060fe200078a08ff */
[----:B------:R-:W-:Y:S01]  /*a4b0*/  UISETP.GT.AND UP0, UPT, UR14, UR12, UPT ;  /* 0x0000000c0e00728c */ /* 0x000fe2000bf04270 */
[----:B------:R-:W1:Y:S02]  /*a4c0*/  S2R R252, SR_TID.X ;  /* 0x0000000000fc7919 */ /* 0x000e640000002100 */
[----:B------:R-:W-:Y:S01]  /*a4d0*/  LEA.HI.X R245, R0, R185, R2, 0x1, P5 ;  /* 0x000000b900f57211 */ /* 0x000fe200028f0c02 */
[----:B-1----:R-:W-:-:S05]  /*a4e0*/  IMAD.SHL.U32 R252, R252, 0x2, RZ ;  /* 0x00000002fcfc7824 */ /* 0x002fca00078e00ff */
[----:B------:R-:W-:Y:S02]  /*a4f0*/  LOP3.LUT R252, R252, 0x6, RZ, 0xc0, !PT ;  /* 0x00000006fcfc7812 */ /* 0x000fe400078ec0ff */
[----:B--2---:R-:W-:Y:S02]  /*a500*/  ISETP.GE.AND P4, PT, R6, UR4, PT ;  /* 0x0000000406007c0c */ /* 0x004fe4000bf86270 */
[----:B---3--:R-:W-:Y:S02]  /*a510*/  ISETP.GE.AND P3, PT, R5, UR4, PT ;  /* 0x0000000405007c0c */ /* 0x008fe4000bf66270 */
[----:B----4-:R-:W-:Y:S02]  /*a520*/  ISETP.GE.AND P2, PT, R4, UR4, PT ;  /* 0x0000000404007c0c */ /* 0x010fe4000bf46270 */
[----:B------:R-:W-:-:S07]  /*a530*/  ISETP.GE.AND P5, PT, R8, UR4, PT ;  /* 0x0000000408007c0c */ /* 0x000fce000bfa6270 */
[CC--:B------:R-:W-:Y:S02]  /*a540*/  @!P4 IADD3 R5, P0, R0.reuse, R168.reuse, RZ ;  /* 0x000000a80005c210 */ /* 0x0c0fe40007f1e0ff */
[----:B------:R-:W-:-:S03]  /*a550*/  @!P3 IADD3 R4, P1, R0, R168, RZ ;  /* 0x000000a80004b210 */ /* 0x000fc60007f3e0ff */
[C-C-:B------:R-:W-:Y:S01]  /*a560*/  @!P4 IMAD.X R6, R2.reuse, 0x1, R170.reuse, P0 ;  /* 0x000000010206c824 */ /* 0x140fe200000e06aa */
[C---:B------:R-:W-:Y:S01]  /*a570*/  @!P4 LEA R32, P0, R5.reuse, UR8, 0x1 ;  /* 0x000000080520cc11 */ /* 0x040fe2000f8008ff */
[----:B------:R-:W-:Y:S01]  /*a580*/  @!P3 IMAD.X R7, R2, 0x1, R170, P1 ;  /* 0x000000010207b824 */ /* 0x000fe200008e06aa */
[----:B------:R-:W-:Y:S02]  /*a590*/  @!P3 LEA R30, P1, R4, UR8, 0x1 ;  /* 0x00000008041ebc11 */ /* 0x000fe4000f8208ff */
[----:B------:R-:W-:Y:S01]  /*a5a0*/  @!P4 LEA.HI.X R33, R5, UR9, R6, 0x1, P0 ;  /* 0x000000090521cc11 */ /* 0x000fe200080f0c06 */
[----:B------:R-:W-:Y:S01]  /*a5b0*/  @P5 STS.128 [R239+0x10000], RZ ;  /* 0x010000ffef005388 */ /* 0x000fe20000000c00 */
[----:B------:R-:W-:Y:S02]  /*a5c0*/  @!P2 IADD3 R6, P0, R0, R168, RZ ;  /* 0x000000a80006a210 */ /* 0x000fe40007f1e0ff */
[----:B------:R-:W-:Y:S01]  /*a5d0*/  @!P3 LEA.HI.X R31, R4, UR9, R7, 0x1, P1 ;  /* 0x00000009041fbc11 */ /* 0x000fe200088f0c07 */
[----:B------:R-:W-:Y:S01]  /*a5e0*/  @!PT LDS RZ, [RZ] ;  /* 0x00000000fffff984 */ /* 0x000fe20000000800 */
[----:B------:R-:W-:Y:S01]  /*a5f0*/  @!PT LDS RZ, [RZ] ;  /* 0x00000000fffff984 */ /* 0x000fe20000000800 */
[----:B------:R-:W-:Y:S01]  /*a600*/  @!PT LDS RZ, [RZ] ;  /* 0x00000000fffff984 */ /* 0x000fe20000000800 */
[----:B------:R-:W-:Y:S01]  /*a610*/  @!P5 LDGSTS.E.BYPASS.LTC128B.128 [R239+0x10000], desc[UR26][R244.64] ;  /* 0x10000000f4efdfae */ /* 0x000fe2000b901d5a */
[----:B------:R-:W-:Y:S01]  /*a620*/  IADD3 R4, P1, R0, UR30, RZ ;  /* 0x0000001e00047c10 */ /* 0x000fe2000ff3e0ff */
[----:B------:R-:W-:Y:S01]  /*a630*/  @!P2 IMAD.X R0, R2, 0x1, R170, P0 ;  /* 0x000000010200a824 */ /* 0x000fe200000e06aa */
        /* <DEDUP_REMOVED lines=23> */
[C---:B------:R-:W-:Y:S02]  /*a7b0*/  @!P2 IADD3 R6, P0, R4.reuse, R168, RZ ;  /* 0x000000a80406a210 */ /* 0x040fe40007f1e0ff */
[C---:B------:R-:W-:Y:S01]  /*a7c0*/  IADD3 R0, P1, R4.reuse, UR30, RZ ;  /* 0x0000001e04007c10 */ /* 0x040fe2000ff3e0ff */
[----:B------:R-:W-:Y:S01]  /*a7d0*/  @!PT LDS RZ, [RZ] ;  /* 0x00000000fffff984 */ /* 0x000fe20000000800 */
[----:B------:R-:W-:Y:S01]  /*a7e0*/  @!PT LDS RZ, [RZ] ;  /* 0x00000000fffff984 */ /* 0x000fe20000000800 */
[----:B------:R-:W-:Y:S01]  /*a7f0*/  @!PT LDS RZ, [RZ] ;  /* 0x00000000fffff984 */ /* 0x000fe20000000800 */
[----:B------:R-:W-:Y:S01]  /*a800*/  @!P2 LDGSTS.E.BYPASS.LTC128B.128 [R239+0x16000], desc[UR26][R28.64+0x180] ;  /* 0x160001801cefafae */ /* 0x000fe2000b901d5a */
[----:B------:R-:W-:Y:S01]  /*a810*/  @!P5 LEA.HI.X R23, R4, R185, R5, 0x1, P6 ;  /* 0x000000b90417d211 */ /* 0x000fe200030f0c05 */
[C---:B------:R-:W-:Y:S01]  /*a820*/  @!P2 IMAD.X R4, R5.reuse, 0x1, R170, P0 ;  /* 0x000000010504a824 */ /* 0x040fe200000e06aa */
[----:B------:R-:W-:Y:S01]  /*a830*/  IADD3.X R2, R5, UR29, RZ, P1, !PT ;  /* 0x0000001d05027c10 */ /* 0x000fe20008ffe4ff */
[----:B------:R-:W-:Y:S01]  /*a840*/  @P5 STS.128 [R239+0x10800], RZ ;  /* 0x010800ffef005388 */ /* 0x000fe20000000c00 */
[----:B------:R-:W-:-:S02]  /*a850*/  @!P2 LEA R20, P0, R6, UR8, 0x1 ;  /* 0x000000080614ac11 */ /* 0x000fc4000f8008ff */
[-C--:B------:R-:W-:Y:S01]  /*a860*/  @!P4 IADD3 R5, P1, R0, R168.reuse, RZ ;  /* 0x000000a80005c210 */ /* 0x080fe20007f3e0ff */
[----:B------:R-:W-:Y:S01]  /*a870*/  @!PT LDS RZ, [RZ] ;  /* 0x00000000fffff984 */ /* 0x000fe20000000800 */
[----:B------:R-:W-:Y:S01]  /*a880*/  @!PT LDS RZ, [RZ] ;  /* 0x00000000fffff984 */ /* 0x000fe20000000800 */
[----:B------:R-:W-:Y:S01]  /*a890*/  @!PT LDS RZ, [RZ] ;  /* 0x00000000fffff984 */ /* 0x000fe20000000800 */
[----:B------:R-:W-:Y:S01]  /*a8a0*/  @!P5 LDGSTS.E.BYPASS.LTC128B.128 [R239+0x10800], desc[UR26][R22.64] ;  /* 0x1080000016efdfae */ /* 0x000fe2000b901d5a */
[----:B------:R-:W-:Y:S02]  /*a8b0*/  @!P2 LEA.HI.X R21, R6, UR9, R4, 0x1, P0 ;  /* 0x000000090615ac11 */ /* 0x000fe400080f0c04 */
[----:B------:R-:W-:Y:S01]  /*a8c0*/  @!P3 IADD3 R4, P0, R0, R168, RZ ;  /* 0x000000a80004b210 */ /* 0x000fe20007f1e0ff */
[----:B------:R-:W-:Y:S01]  /*a8d0*/  @!P4 IMAD.X R6, R2, 0x1, R170, P1 ;  /* 0x000000010206c824 */ /* 0x000fe200008e06aa */
[C---:B------:R-:W-:Y:S01]  /*a8e0*/  @!P4 LEA R18, P1, R5.reuse, UR8, 0x1 ;  /* 0x000000080512cc11 */ /* 0x040fe2000f8208ff */
        /* <DEDUP_REMOVED lines=12> */
[----:B------:R-:W-:Y:S01]  /*a9b0*/  @!P5 LEA.HI.X R17, R0, R185, R2, 0x1, P6 ;  /* 0x000000b90011d211 */ /* 0x000fe200030f0c02 */
[----:B------:R-:W-:Y:S01]  /*a9c0*/  @!P2 IMAD.X R4, R2, 0x1, R170, P1 ;  /* 0x000000010204a824 */ /* 0x000fe200008e06aa */
[C---:B------:R-:W-:Y:S01]  /*a9d0*/  @!P2 LEA R12, P1, R5.reuse, UR8, 0x1 ;  /* 0x00000008050cac11 */ /* 0x040fe2000f8208ff */
[----:B------:R-:W-:Y:S01]  /*a9e0*/  @!PT LDS RZ, [RZ] ;  /* 0x00000000fffff984 */ /* 0x000fe20000000800 */
[----:B------:R-:W-:Y:S01]  /*a9f0*/  @!PT LDS RZ, [RZ] ;  /* 0x00000000fffff984 */ /* 0x000fe20000000800 */
[----:B------:R-:W-:Y:S01]  /*aa00*/  @!PT LDS RZ, [RZ] ;  /* 0x00000000fffff984 */ /* 0x000fe20000000800 */
[----:B------:R-:W-:Y:S01]  /*aa10*/  @!P3 LDGSTS.E.BYPASS.LTC128B.128 [R239+0x14800], desc[UR26][R24.64+0x100] ;  /* 0x1480010018efbfae */ /* 0x000fe2000b901d5a */
[----:B------:R-:W-:Y:S02]  /*aa20*/  IADD3 R0, P0, R0, UR30, RZ ;  /* 0x0000001e00007c10 */ /* 0x000fe4000ff1e0ff */
[----:B------:R-:W-:Y:S01]  /*aa30*/  @!P2 LEA.HI.X R13, R5, UR9, R4, 0x1, P1 ;  /* 0x00000009050dac11 */ /* 0x000fe200088f0c04 */
[----:B------:R-:W-:Y:S01]  /*aa40*/  @P2 STS.128 [R239+0x16800], RZ ;  /* 0x016800ffef002388 */ /* 0x000fe20000000c00 */
[----:B------:R-:W-:-:S02]  /*aa50*/  IADD3.X R2, R2, UR29, RZ, P0, !PT ;  /* 0x0000001d02027c10 */ /* 0x000fc400087fe4ff */
[C---:B------:R-:W-:Y:S01]  /*aa60*/  @!P4 IADD3 R4, P6, R0.reuse, R168, RZ ;  /* 0x000000a80004c210 */ /* 0x040fe20007fde0ff */
[----:B------:R-:W-:Y:S01]  /*aa70*/  @!PT LDS RZ, [RZ] ;  /* 0x00000000fffff984 */ /* 0x000fe20000000800 */
[----:B------:R-:W-:Y:S01]  /*aa80*/  @!PT LDS RZ, [RZ] ;  /* 0x00000000fffff984 */ /* 0x000fe20000000800 */
[----:B------:R-:W-:Y:S01]  /*aa90*/  @!PT LDS RZ, [RZ] ;  /* 0x00000000fffff984 */ /* 0x000fe20000000800 */
[----:B------:R-:W-:Y:S01]  /*aaa0*/  @!P2 LDGSTS.E.BYPASS.LTC128B.128 [R239+0x16800], desc[UR26][R20.64+0x180] ;  /* 0x1680018014efafae */ /* 0x000fe2000b901d5a */
[C---:B------:R-:W-:Y:S02]  /*aab0*/  @!P5 LEA R10, P0, R0.reuse, R184, 0x1 ;  /* 0x000000b8000ad211 */ /* 0x040fe400078008ff */
[-C--:B------:R-:W-:Y:S01]  /*aac0*/  @!P3 IADD3 R5, P1, R0, R168.reuse, RZ ;  /* 0x000000a80005b210 */ /* 0x080fe20007f3e0ff */
[----:B------:R-:W-:Y:S01]  /*aad0*/  @!P4 IMAD.X R6, R2, 0x1, R170, P6 ;  /* 0x000000010206c824 */ /* 0x000fe200030e06aa */
[----:B------:R-:W-:Y:S01]  /*aae0*/  @!P5 LEA.HI.X R11, R0, R185, R2, 0x1, P0 ;  /* 0x000000b9000bd211 */ /* 0x000fe200000f0c02 */
[----:B------:R-:W-:Y:S01]  /*aaf0*/  @P5 STS.128 [R239+0x11000], RZ ;  /* 0x011000ffef005388 */ /* 0x000fe20000000c00 */
[----:B------:R-:W-:Y:S01]  /*ab00*/  @!P4 LEA R8, P6, R4, UR8, 0x1 ;  /* 0x000000080408cc11 */ /* 0x000fe2000f8c08ff */
[----:B------:R-:W-:Y:S01]  /*ab10*/  @!P3 IMAD.X R7, R2, 0x1, R170, P1 ;  /* 0x000000010207b824 */ /* 0x000fe200008e06aa */
[----:B------:R-:W-:Y:S01]  /*ab20*/  @!P2 IADD3 R0, P0, R0, R168, RZ ;  /* 0x000000a80000a210 */ /* 0x000fe20007f1e0ff */
[----:B------:R-:W-:Y:S01]  /*ab30*/  @!PT LDS RZ, [RZ] ;  /* 0x00000000fffff984 */ /* 0x000fe20000000800 */
[----:B------:R-:W-:Y:S01]  /*ab40*/  @!PT LDS RZ, [RZ] ;  /* 0x00000000fffff984 */ /* 0x000fe20000000800 */
[----:B------:R-:W-:Y:S01]  /*ab50*/  @!PT LDS RZ, [RZ] ;  /* 0x00000000fffff984 */ /* 0x000fe20000000800 */
[----:B------:R-:W-:Y:S01]  /*ab60*/  @!P5 LDGSTS.E.BYPASS.LTC128B.128 [R239+0x11000], desc[UR26][R16.64] ;  /* 0x1100000010efdfae */ /* 0x000fe2000b901d5a */
[----:B------:R-:W-:-:S02]  /*ab70*/  @!P4 LEA.HI.X R9, R4, UR9, R6, 0x1, P6 ;  /* 0x000000090409cc11 */ /* 0x000fc4000b0f0c06 */
[C---:B------:R-:W-:Y:S01]  /*ab80*/  @!P3 LEA R6, P1, R5.reuse, UR8, 0x1 ;  /* 0x000000080506bc11 */ /* 0x040fe2000f8208ff */
[----:B------:R-:W-:Y:S01]  /*ab90*/  @P4 STS.128 [R239+0x13000], RZ ;  /* 0x013000ffef004388 */ /* 0x000fe20000000c00 */
[----:B------:R-:W-:Y:S01]  /*aba0*/  @!P2 IMAD.X R2, R2, 0x1, R170, P0 ;  /* 0x000000010202a824 */ /* 0x000fe200000e06aa */
[C---:B------:R-:W-:Y:S02]  /*abb0*/  @!P2 LEA R4, P0, R0.reuse, UR8, 0x1 ;  /* 0x000000080004ac11 */ /* 0x040fe4000f8008ff */
[----:B------:R-:W-:Y:S01]  /*abc0*/  @!PT LDS RZ, [RZ] ;  /* 0x00000000fffff984 */ /* 0x000fe20000000800 */
[----:B------:R-:W-:Y:S01]  /*abd0*/  @!PT LDS RZ, [RZ] ;  /* 0x00000000fffff984 */ /* 0x000fe20000000800 */
[----:B------:R-:W-:Y:S01]  /*abe0*/  @!PT LDS RZ, [RZ] ;  /* 0x00000000fffff984 */ /* 0x000fe20000000800 */
[----:B------:R1:W-:Y:S01]  /*abf0*/  @!P4 LDGSTS.E.BYPASS.LTC128B.128 [R239+0x13000], desc[UR26][R18.64+0x80] ;  /* 0x1300008012efcfae */ /* 0x0003e2000b901d5a */
[----:B------:R-:W-:Y:S02]  /*ac00*/  @!P3 LEA.HI.X R7, R5, UR9, R7, 0x1, P1 ;  /* 0x000000090507bc11 */ /* 0x000fe400088f0c07 */
[----:B------:R-:W-:Y:S01]  /*ac10*/  @!P2 LEA.HI.X R5, R0, UR9, R2, 0x1, P0 ;  /* 0x000000090005ac11 */ /* 0x000fe200080f0c02 */
        /* <DEDUP_REMOVED lines=30> */
[----:B-1----:R-:W-:Y:S04]  /*ae00*/  LDSM.16.M88.4 R16, [R212+0x8000] ;  /* 0x00800000d410783b */ /* 0x002fe80000000200 */
[----:B--2---:R-:W-:Y:S04]  /*ae10*/  LDSM.16.M88.4 R12, [R212+0x8800] ;  /* 0x00880000d40c783b */ /* 0x004fe80000000200 */
[----:B------:R-:W-:Y:S04]  /*ae20*/  LDSM.16.M88.4 R28, [R212+0x9000] ;  /* 0x00900000d41c783b */ /* 0x000fe80000000200 */
[----:B------:R-:W-:Y:S04]  /*ae30*/  LDSM.16.M88.4 R24, [R212+0x9800] ;  /* 0x00980000d418783b */ /* 0x000fe80000000200 */
[----:B---3--:R-:W-:Y:S04]  /*ae40*/  LDSM.16.M88.4 R8, [R220] ;  /* 0x00000000dc08783b */ /* 0x008fe80000000200 */
[----:B------:R-:W-:Y:S04]  /*ae50*/  LDSM.16.M88.4 R168, [R223] ;  /* 0x00000000dfa8783b */ /* 0x000fe80000000200 */
[----:B----4-:R-:W1:Y:S04]  /*ae60*/  LDSM.16.M88.4 R4, [R219] ;  /* 0x00000000db04783b */ /* 0x010e680000000200 */
[----:B------:R-:W2:Y:S04]  /*ae70*/  LDSM.16.M88.4 R180, [R238] ;  /* 0x00000000eeb4783b */ /* 0x000ea80000000200 */
[----:B------:R-:W3:Y:S04]  /*ae80*/  LDSM.16.M88.4 R200, [R237] ;  /* 0x00000000edc8783b */ /* 0x000ee80000000200 */
[----:B------:R-:W4:Y:S04]  /*ae90*/  LDSM.16.M88.4 R196, [R236] ;  /* 0x00000000ecc4783b */ /* 0x000f280000000200 */
[----:B------:R-:W-:Y:S04]  /*aea0*/  LDSM.16.M88.4 R204, [R218+0x8000] ;  /* 0x00800000dacc783b */ /* 0x000fe80000000200 */
[----:B------:R-:W-:Y:S04]  /*aeb0*/  LDSM.16.M88.4 R208, [R218+0x9800] ;  /* 0x00980000dad0783b */ /* 0x000fe80000000200 */
[----:B------:R-:W0:Y:S01]  /*aec0*/  LDGDEPBAR ;  /* 0x00000000000079af */ /* 0x000e220000000000 */
[C---:B-1----:R-:W-:Y:S06]  /*aed0*/  HMMA.16816.F32 R32, R4.reuse, R16, RZ ;  /* 0x000000100420723c */ /* 0x042fec00000018ff */
[C---:B------:R-:W-:Y:S06]  /*aee0*/  HMMA.16816.F32 R20, R4.reuse, R18, RZ ;  /* 0x000000120414723c */ /* 0x040fec00000018ff */
[C---:B------:R-:W-:Y:S06]  /*aef0*/  HMMA.16816.F32 R16, R4.reuse, R12, RZ ;  /* 0x0000000c0410723c */ /* 0x040fec00000018ff */
[C---:B------:R-:W-:Y:S06]  /*af00*/  HMMA.16816.F32 R12, R4.reuse, R14, RZ ;  /* 0x0000000e040c723c */ /* 0x040fec00000018ff */
[C---:B------:R-:W-:Y:S06]  /*af10*/  HMMA.16816.F32 R176, R4.reuse, R28, RZ ;  /* 0x0000001c04b0723c */ /* 0x040fec00000018ff */
[C---:B------:R-:W-:Y:S01]  /*af20*/  HMMA.16816.F32 R188, R4.reuse, R30, RZ ;  /* 0x0000001e04bc723c */ /* 0x040fe200000018ff */
[----:B------:R-:W-:Y:S05]  /*af30*/  LDSM.16.M88.4 R28, [R218+0x8800] ;  /* 0x00880000da1c783b */ /* 0x000fea0000000200 */
[C---:B------:R-:W-:Y:S06]  /*af40*/  HMMA.16816.F32 R192, R4.reuse, R24, RZ ;  /* 0x0000001804c0723c */ /* 0x040fec00000018ff */
[----:B------:R-:W-:Y:S01]  /*af50*/  HMMA.16816.F32 R184, R4, R26, RZ ;  /* 0x0000001a04b8723c */ /* 0x000fe200000018ff */
[----:B------:R-:W1:Y:S04]  /*af60*/  LDSM.16.M88.4 R4, [R222] ;  /* 0x00000000de04783b */ /* 0x000e680000000200 */
[----:B------:R-:W1:Y:S01]  /*af70*/  LDSM.16.M88.4 R24, [R218+0x9000] ;  /* 0x00900000da18783b */ /* 0x000e620000000200 */
[C---:B------:R-:W-:Y:S06]  /*af80*/  HMMA.16816.F32 R172, R8.reuse, R168, R32 ;  /* 0x000000a808ac723c */ /* 0x040fec0000001820 */
[C---:B------:R-:W-:Y:S06]  /*af90*/  HMMA.16816.F32 R168, R8.reuse, R170, R20 ;  /* 0x000000aa08a8723c */ /* 0x040fec0000001814 */
[C---:B--2---:R-:W-:Y:S06]  /*afa0*/  HMMA.16816.F32 R32, R8.reuse, R180, R16 ;  /* 0x000000b40820723c */ /* 0x044fec0000001810 */
[C---:B------:R-:W-:Y:S06]  /*afb0*/  HMMA.16816.F32 R20, R8.reuse, R182, R12 ;  /* 0x000000b60814723c */ /* 0x040fec000000180c */
[C---:B---3--:R-:W-:Y:S06]  /*afc0*/  HMMA.16816.F32 R16, R8.reuse, R200, R176 ;  /* 0x000000c80810723c */ /* 0x048fec00000018b0 */
[C---:B------:R-:W-:Y:S01]  /*afd0*/  HMMA.16816.F32 R12, R8.reuse, R202, R188 ;  /* 0x000000ca080c723c */ /* 0x040fe200000018bc */
[----:B------:R-:W-:Y:S05]  /*afe0*/  LDSM.16.M88.4 R200, [R212+0xa000] ;  /* 0x00a00000d4c8783b */ /* 0x000fea0000000200 */
[C---:B----4-:R-:W-:Y:S01]  /*aff0*/  HMMA.16816.F32 R180, R8.reuse, R196, R192 ;  /* 0x000000c408b4723c */ /* 0x050fe200000018c0 */
[----:B------:R-:W-:Y:S05]  /*b000*/  LDSM.16.M88.4 R192, [R217] ;  /* 0x00000000d9c0783b */ /* 0x000fea0000000200 */
[----:B------:R-:W-:Y:S01]  /*b010*/  HMMA.16816.F32 R184, R8, R198, R184 ;  /* 0x000000c608b8723c */ /* 0x000fe200000018b8 */
[----:B------:R-:W2:Y:S04]  /*b020*/  LDSM.16.M88.4 R8, [R221] ;  /* 0x00000000dd08783b */ /* 0x000ea80000000200 */
[----:B------:R-:W3:Y:S01]  /*b030*/  LDSM.16.M88.4 R196, [R217+0x800] ;  /* 0x00080000d9c4783b */ /* 0x000ee20000000200 */
[C---:B-1----:R-:W-:Y:S06]  /*b040*/  HMMA.16816.F32 R188, R4.reuse, R204, R172 ;  /* 0x000000cc04bc723c */ /* 0x042fec00000018ac */
[C---:B------:R-:W-:Y:S01]  /*b050*/  HMMA.16816.F32 R176, R4.reuse, R206, R168 ;  /* 0x000000ce04b0723c */ /* 0x040fe200000018a8 */
[----:B------:R-:W-:Y:S05]  /*b060*/  LDSM.16.M88.4 R204, [R234] ;  /* 0x00000000eacc783b */ /* 0x000fea0000000200 */
[C---:B------:R-:W-:Y:S06]  /*b070*/  HMMA.16816.F32 R172, R4.reuse, R28, R32 ;  /* 0x0000001c04ac723c */ /* 0x040fec0000001820 */
[C---:B------:R-:W-:Y:S01]  /*b080*/  HMMA.16816.F32 R168, R4.reuse, R30, R20 ;  /* 0x0000001e04a8723c */ /* 0x040fe20000001814 */
[----:B------:R-:W1:Y:S05]  /*b090*/  LDSM.16.M88.4 R28, [R217+0x1000] ;  /* 0x00100000d91c783b */ /* 0x000e6a0000000200 */
        /* <DEDUP_REMOVED lines=13> */
[C---:B-1----:R-:W-:Y:S06]  /*b170*/  HMMA.16816.F32 R176, R8.reuse, R28, R32 ;  /* 0x0000001c08b0723c */ /* 0x042fec0000001820 */
[C---:B------:R-:W-:Y:S01]  /*b180*/  HMMA.16816.F32 R168, R8.reuse, R30, R20 ;  /* 0x0000001e08a8723c */ /* 0x040fe20000001814 */
[----:B------:R-:W1:Y:S04]  /*b190*/  LDSM.16.M88.4 R28, [R212+0xb800] ;  /* 0x00b80000d41c783b */ /* 0x000e680000000200 */
[----:B------:R-:W-:Y:S01]  /*b1a0*/  LDSM.16.M88.4 R20, [R235] ;  /* 0x00000000eb14783b */ /* 0x000fe20000000200 */
[C---:B----4-:R-:W-:Y:S06]  /*b1b0*/  HMMA.16816.F32 R32, R8.reuse, R24, R16 ;  /* 0x000000180820723c */ /* 0x050fec0000001810 */
[----:B------:R-:W-:Y:S01]  /*b1c0*/  HMMA.16816.F32 R24, R8, R26, R12 ;  /* 0x0000001a0818723c */ /* 0x000fe2000000180c */
[----:B------:R-:W4:Y:S05]  /*b1d0*/  LDSM.16.M88.4 R8, [R220+0x2000] ;  /* 0x00200000dc08783b */ /* 0x000f2a0000000200 */
[C---:B------:R-:W-:Y:S06]  /*b1e0*/  HMMA.16816.F32 R16, R4.reuse, R200, R188 ;  /* 0x000000c80410723c */ /* 0x040fec00000018bc */
[C---:B------:R-:W-:Y:S01]  /*b1f0*/  HMMA.16816.F32 R12, R4.reuse, R202, R184 ;  /* 0x000000ca040c723c */ /* 0x040fe200000018b8 */
[----:B------:R-:W-:Y:S05]  /*b200*/  LDSM.16.M88.4 R200, [R232] ;  /* 0x00000000e8c8783b */ /* 0x000fea0000000200 */
[C---:B--2---:R-:W-:Y:S06]  /*b210*/  HMMA.16816.F32 R172, R4.reuse, R192, R172 ;  /* 0x000000c004ac723c */ /* 0x044fec00000018ac */
[C---:B------:R-:W-:Y:S01]  /*b220*/  HMMA.16816.F32 R188, R4.reuse, R194, R180 ;  /* 0x000000c204bc723c */ /* 0x040fe200000018b4 */
[----:B------:R-:W2:Y:S05]  /*b230*/  LDSM.16.M88.4 R192, [R233] ;  /* 0x00000000e9c0783b */ /* 0x000eaa0000000200 */
[C---:B---3--:R-:W-:Y:S06]  /*b240*/  HMMA.16816.F32 R184, R4.reuse, R196, R176 ;  /* 0x000000c404b8723c */ /* 0x048fec00000018b0 */
[C---:B------:R-:W-:Y:S01]  /*b250*/  HMMA.16816.F32 R180, R4.reuse, R198, R168 ;  /* 0x000000c604b4723c */ /* 0x040fe200000018a8 */
[----:B------:R-:W-:Y:S05]  /*b260*/  LDSM.16.M88.4 R196, [R218+0xb800] ;  /* 0x00b80000dac4783b */ /* 0x000fea0000000200 */
[C---:B-1----:R-:W-:Y:S06]  /*b270*/  HMMA.16816.F32 R176, R4.reuse, R28, R32 ;  /* 0x0000001c04b0723c */ /* 0x042fec0000001820 */
[----:B------:R-:W-:Y:S01]  /*b280*/  HMMA.16816.F32 R168, R4, R30, R24 ;  /* 0x0000001e04a8723c */ /* 0x000fe20000001818 */
[----:B------:R-:W-:Y:S04]  /*b290*/  LDSM.16.M88.4 R4, [R222+0x2000] ;  /* 0x00200000de04783b */ /* 0x000fe80000000200 */
[----:B------:R-:W1:Y:S01]  /*b2a0*/  LDSM.16.M88.4 R28, [R218+0xa000] ;  /* 0x00a00000da1c783b */ /* 0x000e620000000200 */
[C---:B----4-:R-:W-:Y:S03]  /*b2b0*/  HMMA.16816.F32 R32, R8.reuse, R20, R16 ;  /* 0x000000140820723c */ /* 0x050fe60000001810 */
[----:B------:R-:W3:Y:S03]  /*b2c0*/  LDSM.16.M88.4 R24, [R218+0xa800] ;  /* 0x00a80000da18783b */ /* 0x000ee60000000200 */
[C---:B------:R-:W-:Y:S06]  /*b2d0*/  HMMA.16816.F32 R20, R8.reuse, R22, R12 ;  /* 0x000000160814723c */ /* 0x040fec000000180c */
[C---:B------:R-:W-:Y:S06]  /*b2e0*/  HMMA.16816.F32 R16, R8.reuse, R204, R172 ;  /* 0x000000cc0810723c */ /* 0x040fec00000018ac */
[C---:B------:R-:W-:Y:S01]  /*b2f0*/  HMMA.16816.F32 R12, R8.reuse, R206, R188 ;  /* 0x000000ce080c723c */ /* 0x040fe200000018bc */
[----:B------:R-:W-:Y:S05]  /*b300*/  LDSM.16.M88.4 R204, [R217+0x3800] ;  /* 0x00380000d9cc783b */ /* 0x000fea0000000200 */
[C---:B--2---:R-:W-:Y:S06]  /*b310*/  HMMA.16816.F32 R172, R8.reuse, R192, R184 ;  /* 0x000000c008ac723c */ /* 0x044fec00000018b8 */
[C---:B------:R-:W-:Y:S06]  /*b320*/  HMMA.16816.F32 R192, R8.reuse, R194, R180 ;  /* 0x000000c208c0723c */ /* 0x040fec00000018b4 */
[C---:B------:R-:W-:Y:S06]  /*b330*/  HMMA.16816.F32 R188, R8.reuse, R200, R176 ;  /* 0x000000c808bc723c */ /* 0x040fec00000018b0 */
[----:B------:R-:W-:Y:S01]  /*b340*/  HMMA.16816.F32 R184, R8, R202, R168 ;  /* 0x000000ca08b8723c */ /* 0x000fe200000018a8 */
[----:B------:R-:W-:Y:S04]  /*b350*/  LDSM.16.M88.4 R8, [R221+0x2000] ;  /* 0x00200000dd08783b */ /* 0x000fe80000000200 */
[----:B------:R-:W2:Y:S01]  /*b360*/  LDSM.16.M88.4 R200, [R217+0x2000] ;  /* 0x00200000d9c8783b */ /* 0x000ea20000000200 */
[C---:B-1----:R-:W-:Y:S06]  /*b370*/  HMMA.16816.F32 R180, R4.reuse, R28, R32 ;  /* 0x0000001c04b4723c */ /* 0x042fec0000001820 */
[C---:B------:R-:W-:Y:S01]  /*b380*/  HMMA.16816.F32 R176, R4.reuse, R30, R20 ;  /* 0x0000001e04b0723c */ /* 0x040fe20000001814 */
[----:B------:R-:W1:Y:S05]  /*b390*/  LDSM.16.M88.4 R28, [R217+0x2800] ;  /* 0x00280000d91c783b */ /* 0x000e6a0000000200 */
[C---:B---3--:R-:W-:Y:S06]  /*b3a0*/  HMMA.16816.F32 R168, R4.reuse, R24, R16 ;  /* 0x0000001804a8723c */ /* 0x048fec0000001810 */
[C---:B------:R-:W-:Y:S01]  /*b3b0*/  HMMA.16816.F32 R20, R4.reuse, R26, R12 ;  /* 0x0000001a0414723c */ /* 0x040fe2000000180c */
[----:B------:R-:W3:Y:S05]  /*b3c0*/  LDSM.16.M88.4 R24, [R217+0x3000] ;  /* 0x00300000d918783b */ /* 0x000eea0000000200 */
[C---:B------:R-:W-:Y:S06]  /*b3d0*/  HMMA.16816.F32 R16, R4.reuse, R208, R172 ;  /* 0x000000d00410723c */ /* 0x040fec00000018ac */
[C---:B------:R-:W-:Y:S01]  /*b3e0*/  HMMA.16816.F32 R12, R4.reuse, R210, R192 ;  /* 0x000000d2040c723c */ /* 0x040fe200000018c0 */
[----:B------:R-:W-:Y:S04]  /*b3f0*/  LDSM.16.M88.4 R192, [R212+0xc000] ;  /* 0x00c00000d4c0783b */ /* 0x000fe80000000200 */
[----:B------:R-:W-:Y:S01]  /*b400*/  LDSM.16.M88.4 R208, [R218+0xd800] ;  /* 0x00d80000dad0783b */ /* 0x000fe20000000200 */
[C---:B------:R-:W-:Y:S06]  /*b410*/  HMMA.16816.F32 R32, R4.reuse, R196, R188 ;  /* 0x000000c40420723c */ /* 0x040fec00000018bc */
[----:B------:R-:W-:Y:S01]  /*b420*/  HMMA.16816.F32 R172, R4, R198, R184 ;  /* 0x000000c604ac723c */ /* 0x000fe200000018b8 */
[----:B------:R-:W4:Y:S04]  /*b430*/  LDSM.16.M88.4 R4, [R219+0x4000] ;  /* 0x00400000db04783b */ /* 0x000f280000000200 */
[----:B------:R-:W-:Y:S01]  /*b440*/  LDSM.16.M88.4 R196, [R231] ;  /* 0x00000000e7c4783b */ /* 0x000fe20000000200 */
        /* <DEDUP_REMOVED lines=8> */
[----:B------:R-:W-:Y:S05]  /*b4d0*/  LDSM.16.M88.4 R12, [R220+0x4000] ;  /* 0x00400000dc0c783b */ /* 0x000fea0000000200 */
[C---:B------:R-:W-:Y:S01]  /*b4e0*/  HMMA.16816.F32 R24, R8.reuse, R204, R32 ;  /* 0x000000cc0818723c */ /* 0x040fe20000001820 */
[----:B------:R-:W1:Y:S05]  /*b4f0*/  LDSM.16.M88.4 R32, [R212+0xd000] ;  /* 0x00d00000d420783b */ /* 0x000e6a0000000200 */
[----:B------:R-:W-:Y:S01]  /*b500*/  HMMA.16816.F32 R16, R8, R206, R172 ;  /* 0x000000ce0810723c */ /* 0x000fe200000018ac */
[----:B------:R-:W-:Y:S05]  /*b510*/  LDSM.16.M88.4 R204, [R229] ;  /* 0x00000000e5cc783b */ /* 0x000fea0000000200 */
[C---:B----4-:R-:W-:Y:S06]  /*b520*/  HMMA.16816.F32 R8, R4.reuse, R192, R188 ;  /* 0x000000c00408723c */ /* 0x050fec00000018bc */
[C---:B------:R-:W-:Y:S01]  /*b530*/  HMMA.16816.F32 R188, R4.reuse, R194, R184 ;  /* 0x000000c204bc723c */ /* 0x040fe200000018b8 */
[----:B------:R-:W3:Y:S05]  /*b540*/  LDSM.16.M88.4 R192, [R230] ;  /* 0x00000000e6c0783b */ /* 0x000eea0000000200 */
[C---:B--2---:R-:W-:Y:S06]  /*b550*/  HMMA.16816.F32 R184, R4.reuse, R200, R180 ;  /* 0x000000c804b8723c */ /* 0x044fec00000018b4 */
[C---:B------:R-:W-:Y:S01]  /*b560*/  HMMA.16816.F32 R180, R4.reuse, R202, R176 ;  /* 0x000000ca04b4723c */ /* 0x040fe200000018b0 */
[----:B------:R-:W-:Y:S05]  /*b570*/  LDSM.16.M88.4 R200, [R218+0xc800] ;  /* 0x00c80000dac8783b */ /* 0x000fea0000000200 */
[C---:B-1----:R-:W-:Y:S06]  /*b580*/  HMMA.16816.F32 R176, R4.reuse, R32, R168 ;  /* 0x0000002004b0723c */ /* 0x042fec00000018a8 */
[C---:B------:R-:W-:Y:S01]  /*b590*/  HMMA.16816.F32 R172, R4.reuse, R34, R28 ;  /* 0x0000002204ac723c */ /* 0x040fe2000000181c */
[----:B------:R-:W1:Y:S05]  /*b5a0*/  LDSM.16.M88.4 R28, [R228] ;  /* 0x00000000e41c783b */ /* 0x000e6a0000000200 */
[C---:B------:R-:W-:Y:S01]  /*b5b0*/  HMMA.16816.F32 R168, R4.reuse, R20, R24 ;  /* 0x0000001404a8723c */ /* 0x040fe20000001818 */
[----:B------:R-:W-:Y:S05]  /*b5c0*/  LDSM.16.M88.4 R24, [R218+0xc000] ;  /* 0x00c00000da18783b */ /* 0x000fea0000000200 */
[----:B------:R-:W-:Y:S06]  /*b5d0*/  HMMA.16816.F32 R32, R4, R22, R16 ;  /* 0x000000160420723c */ /* 0x000fec0000001810 */
[C---:B------:R-:W-:Y:S01]  /*b5e0*/  HMMA.16816.F32 R20, R12.reuse, R196, R8 ;  /* 0x000000c40c14723c */ /* 0x040fe20000001808 */
[----:B------:R-:W2:Y:S05]  /*b5f0*/  LDSM.16.M88.4 R8, [R222+0x4000] ;  /* 0x00400000de08783b */ /* 0x000eaa0000000200 */
[C---:B------:R-:W-:Y:S01]  /*b600*/  HMMA.16816.F32 R16, R12.reuse, R198, R188 ;  /* 0x000000c60c10723c */ /* 0x040fe200000018bc */
[----:B------:R-:W4:Y:S05]  /*b610*/  LDSM.16.M88.4 R196, [R218+0xd000] ;  /* 0x00d00000dac4783b */ /* 0x000f2a0000000200 */
[C---:B---3--:R-:W-:Y:S06]  /*b620*/  HMMA.16816.F32 R4, R12.reuse, R192, R184 ;  /* 0x000000c00c04723c */ /* 0x048fec00000018b8 */
[C---:B------:R-:W-:Y:S06]  /*b630*/  HMMA.16816.F32 R192, R12.reuse, R194, R180 ;  /* 0x000000c20cc0723c */ /* 0x040fec00000018b4 */
[C---:B------:R-:W-:Y:S06]  /*b640*/  HMMA.16816.F32 R184, R12.reuse, R206, R172 ;  /* 0x000000ce0cb8723c */ /* 0x040fec00000018ac */
[C---:B-1----:R-:W-:Y:S06]  /*b650*/  HMMA.16816.F32 R180, R12.reuse, R28, R168 ;  /* 0x0000001c0cb4723c */ /* 0x042fec00000018a8 */
[----:B------:R-:W-:Y:S01]  /*b660*/  HMMA.16816.F32 R188, R12, R204, R176 ;  /* 0x000000cc0cbc723c */ /* 0x000fe200000018b0 */
[----:B------:R-:W-:Y:S05]  /*b670*/  LDSM.16.M88.4 R204, [R217+0x5000] ;  /* 0x00500000d9cc783b */ /* 0x000fea0000000200 */
[C---:B--2---:R-:W-:Y:S06]  /*b680*/  HMMA.16816.F32 R172, R8.reuse, R24, R20 ;  /* 0x0000001808ac723c */ /* 0x044fec0000001814 */
[----:B------:R-:W-:Y:S01]  /*b690*/  HMMA.16816.F32 R168, R8, R26, R16 ;  /* 0x0000001a08a8723c */ /* 0x000fe20000001810 */
[----:B------:R-:W-:Y:S05]  /*b6a0*/  LDSM.16.M88.4 R16, [R219+0x6000] ;  /* 0x00600000db10783b */ /* 0x000fea0000000200 */
[----:B------:R-:W-:Y:S01]  /*b6b0*/  HMMA.16816.F32 R176, R12, R30, R32 ;  /* 0x0000001e0cb0723c */ /* 0x000fe20000001820 */
[----:B------:R-:W-:Y:S04]  /*b6c0*/  LDSM.16.M88.4 R32, [R217+0x4000] ;  /* 0x00400000d920783b */ /* 0x000fe80000000200 */
[----:B------:R-:W-:Y:S01]  /*b6d0*/  LDSM.16.M88.4 R28, [R217+0x4800] ;  /* 0x00480000d91c783b */ /* 0x000fe20000000200 */
[C---:B------:R-:W-:Y:S03]  /*b6e0*/  HMMA.16816.F32 R24, R8.reuse, R200, R4 ;  /* 0x000000c80818723c */ /* 0x040fe60000001804 */
[----:B------:R-:W1:Y:S03]  /*b6f0*/  LDSM.16.M88.4 R4, [R221+0x4000] ;  /* 0x00400000dd04783b */ /* 0x000e660000000200 */
[C---:B------:R-:W-:Y:S01]  /*b700*/  HMMA.16816.F32 R20, R8.reuse, R202, R192 ;  /* 0x000000ca0814723c */ /* 0x040fe200000018c0 */
[----:B------:R-:W2:Y:S05]  /*b710*/  LDSM.16.M88.4 R192, [R212+0xe000] ;  /* 0x00e00000d4c0783b */ /* 0x000eaa0000000200 */
[C---:B----4-:R-:W-:Y:S06]  /*b720*/  HMMA.16816.F32 R12, R8.reuse, R196, R188 ;  /* 0x000000c4080c723c */ /* 0x050fec00000018bc */
[C---:B------:R-:W-:Y:S06]  /*b730*/  HMMA.16816.F32 R196, R8.reuse, R198, R184 ;  /* 0x000000c608c4723c */ /* 0x040fec00000018b8 */
[C---:B------:R-:W-:Y:S06]  /*b740*/  HMMA.16816.F32 R184, R8.reuse, R208, R180 ;  /* 0x000000d008b8723c */ /* 0x040fec00000018b4 */
[----:B------:R-:W-:Y:S01]  /*b750*/  HMMA.16816.F32 R180, R8, R210, R176 ;  /* 0x000000d208b4723c */ /* 0x000fe200000018b0 */
[----:B------:R-:W3:Y:S05]  /*b760*/  LDSM.16.M88.4 R176, [R217+0x5800] ;  /* 0x00580000d9b0783b */ /* 0x000eea0000000200 */
[C---:B-1----:R-:W-:Y:S06]  /*b770*/  HMMA.16816.F32 R8, R4.reuse, R32, R172 ;  /* 0x000000200408723c */ /* 0x042fec00000018ac */
[C---:B------:R-:W-:Y:S01]  /*b780*/  HMMA.16816.F32 R188, R4.reuse, R34, R168 ;  /* 0x0000002204bc723c */ /* 0x040fe200000018a8 */
[----:B------:R-:W-:Y:S05]  /*b790*/  LDSM.16.M88.4 R32, [R227] ;  /* 0x00000000e320783b */ /* 0x000fea0000000200 */
[C---:B------:R-:W-:Y:S01]  /*b7a0*/  HMMA.16816.F32 R200, R4.reuse, R204, R12 ;  /* 0x000000cc04c8723c */ /* 0x040fe2000000180c */
[----:B------:R-:W1:Y:S05]  /*b7b0*/  LDSM.16.M88.4 R12, [R220+0x6000] ;  /* 0x00600000dc0c783b */ /* 0x000e6a0000000200 */
[C---:B------:R-:W-:Y:S01]  /*b7c0*/  HMMA.16816.F32 R172, R4.reuse, R28, R24 ;  /* 0x0000001c04ac723c */ /* 0x040fe20000001818 */
[----:B------:R-:W4:Y:S05]  /*b7d0*/  LDSM.16.M88.4 R24, [R212+0xe800] ;  /* 0x00e80000d418783b */ /* 0x000f2a0000000200 */
[----:B------:R-:W-:Y:S06]  /*b7e0*/  HMMA.16816.F32 R168, R4, R30, R20 ;  /* 0x0000001e04a8723c */ /* 0x000fec0000001814 */
[C---:B--2---:R-:W-:Y:S01]  /*b7f0*/  HMMA.16816.F32 R20, R16.reuse, R192, R8 ;  /* 0x000000c01014723c */ /* 0x044fe20000001808 */
[----:B------:R-:W-:Y:S05]  /*b800*/  LDSM.16.M88.4 R8, [R222+0x6000] ;  /* 0x00600000de08783b */ /* 0x000fea0000000200 */
[----:B------:R-:W-:Y:S06]  /*b810*/  HMMA.16816.F32 R28, R16, R194, R188 ;  /* 0x000000c2101c723c */ /* 0x000fec00000018bc */
[C---:B---3--:R-:W-:Y:S01]  /*b820*/  HMMA.16816.F32 R248, R4.reuse, R176, R184 ;  /* 0x000000b004f8723c */ /* 0x048fe200000018b8 */
[----:B------:R-:W2:Y:S05]  /*b830*/  LDSM.16.M88.4 R184, [R218+0xe000] ;  /* 0x00e00000dab8783b */ /* 0x000eaa0000000200 */
[----:B------:R-:W-:Y:S06]  /*b840*/  HMMA.16816.F32 R196, R4, R206, R196 ;  /* 0x000000ce04c4723c */ /* 0x000fec00000018c4 */
[C---:B-1----:R-:W-:Y:S06]  /*b850*/  HMMA.16816.F32 R20, R12.reuse, R32, R20 ;  /* 0x000000200c14723c */ /* 0x042fec0000001814 */
[----:B------:R-:W-:Y:S01]  /*b860*/  HMMA.16816.F32 R28, R12, R34, R28 ;  /* 0x000000220c1c723c */ /* 0x000fe2000000181c */
[----:B------:R-:W-:Y:S05]  /*b870*/  LDSM.16.M88.4 R32, [R226] ;  /* 0x00000000e220783b */ /* 0x000fea0000000200 */
[----:B------:R-:W-:Y:S01]  /*b880*/  HMMA.16816.F32 R204, R4, R178, R180 ;  /* 0x000000b204cc723c */ /* 0x000fe200000018b4 */
[----:B------:R-:W1:Y:S04]  /*b890*/  LDSM.16.M88.4 R180, [R212+0xf000] ;  /* 0x00f00000d4b4783b */ /* 0x000e680000000200 */
[----:B------:R-:W-:Y:S01]  /*b8a0*/  LDSM.16.M88.4 R4, [R221+0x6000] ;  /* 0x00600000dd04783b */ /* 0x000fe20000000200 */
[C---:B----4-:R-:W-:Y:S03]  /*b8b0*/  HMMA.16816.F32 R192, R16.reuse, R26, R168 ;  /* 0x0000001a10c0723c */ /* 0x050fe600000018a8 */
[----:B------:R-:W3:Y:S03]  /*b8c0*/  LDSM.16.M88.4 R176, [R217+0x6000] ;  /* 0x00600000d9b0783b */ /* 0x000ee60000000200 */
[----:B------:R-:W-:Y:S01]  /*b8d0*/  HMMA.16816.F32 R188, R16, R24, R172 ;  /* 0x0000001810bc723c */ /* 0x000fe200000018ac */
[----:B------:R-:W4:Y:S04]  /*b8e0*/  LDSM.16.M88.4 R168, [R212+0xf800] ;  /* 0x00f80000d4a8783b */ /* 0x000f280000000200 */
[----:B------:R-:W4:Y:S01]  /*b8f0*/  LDSM.16.M88.4 R172, [R218+0xe800] ;  /* 0x00e80000daac783b */ /* 0x000f220000000200 */
[C---:B--2---:R-:W-:Y:S06]  /*b900*/  HMMA.16816.F32 R24, R8.reuse, R184, R20 ;  /* 0x000000b80818723c */ /* 0x044fec0000001814 */
[----:B------:R-:W-:Y:S01]  /*b910*/  HMMA.16816.F32 R20, R8, R186, R28 ;  /* 0x000000ba0814723c */ /* 0x000fe2000000181c */
[----:B------:R-:W-:Y:S05]  /*b920*/  LDSM.16.M88.4 R184, [R218+0xf000] ;  /* 0x00f00000dab8783b */ /* 0x000fea0000000200 */
[C---:B-1----:R-:W-:Y:S06]  /*b930*/  HMMA.16816.F32 R208, R16.reuse, R180, R200 ;  /* 0x000000b410d0723c */ /* 0x042fec00000018c8 */
[----:B------:R-:W-:Y:S01]  /*b940*/  HMMA.16816.F32 R200, R16, R182, R196 ;  /* 0x000000b610c8723c */ /* 0x000fe200000018c4 */
[----:B------:R-:W1:Y:S05]  /*b950*/  LDSM.16.M88.4 R180, [R217+0x6800] ;  /* 0x00680000d9b4783b */ /* 0x000e6a0000000200 */
[----:B---3--:R-:W-:Y:S06]  /*b960*/  HMMA.16816.F32 R28, R4, R176, R24 ;  /* 0x000000b0041c723c */ /* 0x008fec0000001818 */
[----:B------:R-:W-:Y:S06]  /*b970*/  HMMA.16816.F32 R24, R12, R32, R188 ;  /* 0x000000200c18723c */ /* 0x000fec00000018bc */
[C---:B----4-:R-:W-:Y:S06]  /*b980*/  HMMA.16816.F32 R196, R16.reuse, R168, R248 ;  /* 0x000000a810c4723c */ /* 0x050fec00000018f8 */
[----:B------:R-:W-:Y:S06]  /*b990*/  HMMA.16816.F32 R188, R16, R170, R204 ;  /* 0x000000aa10bc723c */ /* 0x000fec00000018cc */
[----:B------:R-:W-:Y:S01]  /*b9a0*/  HMMA.16816.F32 R168, R4, R178, R20 ;  /* 0x000000b204a8723c */ /* 0x000fe20000001814 */
[----:B------:R-:W2:Y:S01]  /*b9b0*/  LDSM.16.M88.4 R176, [R225] ;  /* 0x00000000e1b0783b */ /* 0x000ea20000000200 */
[----:B------:R-:W-:Y:S01]  /*b9c0*/  FMUL.FTZ R28, R28, UR31 ;  /* 0x0000001f1c1c7c20 */ /* 0x000fe20008410000 */
[----:B------:R-:W-:Y:S01]  /*b9d0*/  FMUL.FTZ R29, R29, UR31 ;  /* 0x0000001f1d1d7c20 */ /* 0x000fe20008410000 */
[----:B------:R-:W-:Y:S01]  /*b9e0*/  FMUL.FTZ R30, R30, UR31 ;  /* 0x0000001f1e1e7c20 */ /* 0x000fe20008410000 */
[----:B------:R-:W-:Y:S01]  /*b9f0*/  FMUL.FTZ R31, R31, UR31 ;  /* 0x0000001f1f1f7c20 */ /* 0x000fe20008410000 */
[----:B------:R-:W-:Y:S01]  /*ba00*/  HMMA.16816.F32 R20, R12, R34, R192 ;  /* 0x000000220c14723c */ /* 0x000fe200000018c0 */
[----:B------:R-:W3:Y:S01]  /*ba10*/  LDSM.16.M88.4 R32, [R224] ;  /* 0x00000000e020783b */ /* 0x000ee20000000200 */
[----:B------:R-:W4:Y:S04]  /*ba20*/  MUFU.TANH R135, R28 ;  /* 0x0000001c00877308 */ /* 0x000f280000002400 */
[----:B------:R-:W-:Y:S04]  /*ba30*/  HMMA.16816.F32 R16, R8, R172, R24 ;  /* 0x000000ac0810723c */ /* 0x000fe80000001818 */
[----:B------:R-:W4:Y:S08]  /*ba40*/  MUFU.TANH R207, R29 ;  /* 0x0000001d00cf7308 */ /* 0x000f300000002400 */
[----:B------:R-:W4:Y:S01]  /*ba50*/  MUFU.TANH R205, R30 ;  /* 0x0000001e00cd7308 */ /* 0x000f220000002400 */
[----:B------:R-:W-:Y:S01]  /*ba60*/  FMUL.FTZ R168, R168, UR31 ;  /* 0x0000001fa8a87c20 */ /* 0x000fe20008410000 */
[----:B------:R-:W-:Y:S01]  /*ba70*/  FMUL.FTZ R169, R169, UR31 ;  /* 0x0000001fa9a97c20 */ /* 0x000fe20008410000 */
[----:B------:R-:W-:Y:S01]  /*ba80*/  FMUL.FTZ R170, R170, UR31 ;  /* 0x0000001faaaa7c20 */ /* 0x000fe20008410000 */
[----:B------:R-:W-:-:S02]  /*ba90*/  FMUL.FTZ R0, R171, UR31 ;  /* 0x0000001fab007c20 */ /* 0x000fc40008410000 */
[----:B------:R-:W-:Y:S01]  /*baa0*/  HMMA.16816.F32 R24, R8, R174, R20 ;  /* 0x000000ae0818723c */ /* 0x000fe20000001814 */
[----:B------:R-:W-:Y:S01]  /*bab0*/  LDSM.16.M88.4 R172, [R217+0x7000] ;  /* 0x00700000d9ac783b */ /* 0x000fe20000000200 */
[----:B------:R4:W3:Y:S04]  /*bac0*/  MUFU.TANH R206, R31 ;  /* 0x0000001f00ce7308 */ /* 0x0008e80000002400 */
[----:B-1----:R-:W-:Y:S04]  /*bad0*/  HMMA.16816.F32 R16, R4, R180, R16 ;  /* 0x000000b40410723c */ /* 0x002fe80000001810 */
[----:B------:R-:W1:Y:S02]  /*bae0*/  MUFU.TANH R195, R168 ;  /* 0x000000a800c37308 */ /* 0x000e640000002400 */
[C---:B--2---:R-:W-:Y:S06]  /*baf0*/  HMMA.16816.F32 R20, R12.reuse, R176, R208 ;  /* 0x000000b00c14723c */ /* 0x044fec00000018d0 */
[----:B------:R-:W-:Y:S01]  /*bb00*/  MUFU.TANH R204, R169 ;  /* 0x000000a900cc7308 */ /* 0x000fe20000002400 */
[----:B----4-:R-:W-:Y:S01]  /*bb10*/  HMMA.16816.F32 R28, R12, R178, R200 ;  /* 0x000000b20c1c723c */ /* 0x010fe200000018c8 */
[----:B------:R-:W2:Y:S06]  /*bb20*/  LDSM.16.M88.4 R176, [R218+0xf800] ;  /* 0x00f80000dab0783b */ /* 0x000eac0000000200 */
[----:B------:R4:W1:Y:S04]  /*bb30*/  MUFU.TANH R194, R170 ;  /* 0x000000aa00c27308 */ /* 0x0008680000002400 */
[----:B------:R-:W-:Y:S01]  /*bb40*/  FMUL.FTZ R16, R16, UR31 ;  /* 0x0000001f10107c20 */ /* 0x000fe20008410000 */
[----:B------:R-:W-:Y:S01]  /*bb50*/  FMUL.FTZ R17, R17, UR31 ;  /* 0x0000001f11117c20 */ /* 0x000fe20008410000 */
[----:B------:R-:W-:Y:S01]  /*bb60*/  FMUL.FTZ R18, R18, UR31 ;  /* 0x0000001f12127c20 */ /* 0x000fe20008410000 */
[----:B------:R-:W-:Y:S01]  /*bb70*/  FMUL.FTZ R19, R19, UR31 ;  /* 0x0000001f13137c20 */ /* 0x000fe20008410000 */
[----:B------:R1:W2:Y:S02]  /*bb80*/  MUFU.TANH R193, R0 ;  /* 0x0000000000c17308 */ /* 0x0002a40000002400 */
[----:B------:R-:W-:Y:S06]  /*bb90*/  HMMA.16816.F32 R20, R8, R184, R20 ;  /* 0x000000b80814723c */ /* 0x000fec0000001814 */
[----:B------:R-:W2:Y:S01]  /*bba0*/  MUFU.TANH R192, R16 ;  /* 0x0000001000c07308 */ /* 0x000ea20000002400 */
[----:B----4-:R-:W-:Y:S06]  /*bbb0*/  HMMA.16816.F32 R168, R4, R182, R24 ;  /* 0x000000b604a8723c */ /* 0x010fec0000001818 */
[----:B---3--:R-:W-:Y:S01]  /*bbc0*/  HMMA.16816.F32 R24, R12, R32, R196 ;  /* 0x000000200c18723c */ /* 0x008fe200000018c4 */
[----:B------:R-:W-:Y:S01]  /*bbd0*/  MUFU.TANH R185, R17 ;  /* 0x0000001100b97308 */ /* 0x000fe20000002400 */
[----:B-1----:R-:W-:-:S04]  /*bbe0*/  IMAD.U32 R0, RZ, RZ, UR14 ;  /* 0x0000000eff007e24 */ /* 0x002fc8000f8e00ff */
[----:B------:R-:W-:Y:S01]  /*bbf0*/  HMMA.16816.F32 R32, R12, R34, R188 ;  /* 0x000000220c20723c */ /* 0x000fe200000018bc */
[----:B------:R-:W-:Y:S02]  /*bc00*/  IMAD R0, R0, 0x40, R252 ;  /* 0x0000004000007824 */ /* 0x000fe400078e02fc */
[----:B------:R-:W1:Y:S02]  /*bc10*/  MUFU.TANH R184, R18 ;  /* 0x0000001200b87308 */ /* 0x000e640000002400 */
[C---:B------:R-:W-:Y:S01]  /*bc20*/  VIADD R2, R0.reuse, 0x1 ;  /* 0x0000000100027836 */ /* 0x040fe20000000000 */
[----:B------:R-:W-:Y:S01]  /*bc30*/  HMMA.16816.F32 R12, R8, R186, R28 ;  /* 0x000000ba080c723c */ /* 0x000fe2000000181c */
[----:B------:R-:W-:-:S03]  /*bc40*/  ISETP.GE.AND P0, PT, R0, R243, PT ;  /* 0x000000f30000720c */ /* 0x000fc60003f06270 */
[----:B------:R-:W-:Y:S01]  /*bc50*/  ISETP.GE.AND P6, PT, R2, R243, PT ;  /* 0x000000f30200720c */ /* 0x000fe20003fc6270 */
[----:B------:R3:W4:Y:S01]  /*bc60*/  MUFU.TANH R183, R19 ;  /* 0x0000001300b77308 */ /* 0x0007220000002400 */
[----:B------:R-:W-:Y:S01]  /*bc70*/  FMUL.FTZ R168, R168, UR31 ;  /* 0x0000001fa8a87c20 */ /* 0x000fe20008410000 */
[-C--:B------:R-:W-:Y:S01]  /*bc80*/  ISETP.LT.OR P0, PT, R0, R241.reuse, P0 ;  /* 0x000000f10000720c */ /* 0x080fe20000701670 */
[----:B------:R-:W-:Y:S01]  /*bc90*/  FMUL.FTZ R169, R169, UR31 ;  /* 0x0000001fa9a97c20 */ /* 0x000fe20008410000 */
[C---:B------:R-:W-:Y:S01]  /*bca0*/  ISETP.LT.OR P6, PT, R2.reuse, R241, P6 ;  /* 0x000000f10200720c */ /* 0x040fe200037c1670 */
[----:B------:R-:W-:Y:S01]  /*bcb0*/  FMUL.FTZ R171, R171, UR31 ;  /* 0x0000001fabab7c20 */ /* 0x000fe20008410000 */
[----:B------:R-:W-:Y:S01]  /*bcc0*/  ISETP.GE.AND P1, PT, R2, R242, PT ;  /* 0x000000f20200720c */ /* 0x000fe20003f26270 */
[----:B--2---:R-:W-:Y:S01]  /*bcd0*/  HMMA.16816.F32 R28, R8, R176, R24 ;  /* 0x000000b0081c723c */ /* 0x004fe20000001818 */
[----:B------:R2:W-:Y:S01]  /*bce0*/  MUFU.TANH R182, R168 ;  /* 0x000000a800b67308 */ /* 0x0005e20000002400 */
[----:B------:R-:W-:Y:S01]  /*bcf0*/  FMUL.FTZ R170, R170, UR31 ;  /* 0x0000001faaaa7c20 */ /* 0x000fe20008410000 */
[----:B------:R-:W-:Y:S01]  /*bd00*/  ISETP.LT.OR P1, PT, R2, R240, P1 ;  /* 0x000000f00200720c */ /* 0x000fe20000f21670 */
[----:B------:R-:W-:-:S05]  /*bd10*/  VIADD R2, R0, 0x9 ;  /* 0x0000000900027836 */ /* 0x000fca0000000000 */
[----:B------:R1:W4:Y:S01]  /*bd20*/  MUFU.TANH R181, R169 ;  /* 0x000000a900b57308 */ /* 0x0003220000002400 */
[----:B---3--:R-:W-:Y:S01]  /*bd30*/  HMMA.16816.F32 R16, R4, R172, R20 ;  /* 0x000000ac0410723c */ /* 0x008fe20000001814 */
[----:B------:R-:W3:Y:S01]  /*bd40*/  LDSM.16.M88.4 R20, [R217+0x7800] ;  /* 0x00780000d914783b */ /* 0x000ee20000000200 */
[----:B------:R-:W-:-:S04]  /*bd50*/  DEPBAR.LE SB0, 0x0 ;  /* 0x000080000000791a */ /* 0x000fc80000000000 */
[----:B------:R-:W-:Y:S01]  /*bd60*/  HMMA.16816.F32 R24, R4, R174, R12 ;  /* 0x000000ae0418723c */ /* 0x000fe2000000180c */
[----:B------:R4:W-:Y:S01]  /*bd70*/  MUFU.TANH R176, R171 ;  /* 0x000000ab00b07308 */ /* 0x0009e20000002400 */
[----:B--2---:R-:W-:Y:S02]  /*bd80*/  FSEL R168, R135, -INF , !P0 ;  /* 0xff80000087a87808 */ /* 0x004fe40004000000 */
[----:B------:R-:W-:-:S03]  /*bd90*/  ISETP.GE.AND P0, PT, R0, R242, PT ;  /* 0x000000f20000720c */ /* 0x000fc60003f06270 */
[C---:B------:R-:W-:Y:S01]  /*bda0*/  VIADD R12, R0.reuse, 0x8 ;  /* 0x00000008000c7836 */ /* 0x040fe20000000000 */
[----:B------:R-:W-:Y:S01]  /*bdb0*/  ISETP.LT.OR P0, PT, R0, R240, P0 ;  /* 0x000000f00000720c */ /* 0x000fe20000701670 */
[----:B------:R2:W3:Y:S01]  /*bdc0*/  MUFU.TANH R180, R170 ;  /* 0x000000aa00b47308 */ /* 0x0004e20000002400 */
[----:B-1----:R-:W-:Y:S02]  /*bdd0*/  FSEL R169, R207, -INF , !P6 ;  /* 0xff800000cfa97808 */ /* 0x002fe40007000000 */
[----:B------:R-:W-:Y:S02]  /*bde0*/  FSEL R135, R205, -INF , !P0 ;  /* 0xff800000cd877808 */ /* 0x000fe40004000000 */
[C---:B------:R-:W-:Y:S02]  /*bdf0*/  ISETP.GE.AND P0, PT, R12.reuse, R243, PT ;  /* 0x000000f30c00720c */ /* 0x040fe40003f06270 */
[C---:B------:R-:W-:Y:S02]  /*be00*/  ISETP.GE.AND P6, PT, R12.reuse, R242, PT ;  /* 0x000000f20c00720c */ /* 0x040fe40003fc6270 */
[----:B------:R-:W-:Y:S01]  /*be10*/  ISETP.LT.OR P0, PT, R12, R241, P0 ;  /* 0x000000f10c00720c */ /* 0x000fe20000701670 */
[----:B------:R-:W-:Y:S01]  /*be20*/  FMUL.FTZ R16, R16, UR31 ;  /* 0x0000001f10107c20 */ /* 0x000fe20008410000 */
[----:B------:R-:W-:Y:S01]  /*be30*/  ISETP.LT.OR P6, PT, R12, R240, P6 ;  /* 0x000000f00c00720c */ /* 0x000fe200037c1670 */
[----:B------:R-:W-:Y:S01]  /*be40*/  FMUL.FTZ R17, R17, UR31 ;  /* 0x0000001f11117c20 */ /* 0x000fe20008410000 */
[----:B------:R-:W-:Y:S01]  /*be50*/  HMMA.16816.F32 R12, R8, R178, R32 ;  /* 0x000000b2080c723c */ /* 0x000fe20000001820 */
[----:B----4-:R-:W-:Y:S01]  /*be60*/  FSEL R171, R206, -INF , !P1 ;  /* 0xff800000ceab7808 */ /* 0x010fe20004800000 */
[----:B------:R-:W-:Y:S01]  /*be70*/  FMUL.FTZ R18, R18, UR31 ;  /* 0x0000001f12127c20 */ /* 0x000fe20008410000 */
[----:B------:R-:W-:Y:S01]  /*be80*/  ISETP.GE.AND P1, PT, R2, R243, PT ;  /* 0x000000f30200720c */ /* 0x000fe20003f26270 */
[----:B------:R-:W-:Y:S01]  /*be90*/  FMUL.FTZ R19, R19, UR31 ;  /* 0x0000001f13137c20 */ /* 0x000fe20008410000 */
[----:B--2---:R-:W-:Y:S01]  /*bea0*/  FSEL R170, R195, -INF , !P0 ;  /* 0xff800000c3aa7808 */ /* 0x004fe20004000000 */
[----:B------:R-:W1:Y:S01]  /*beb0*/  MUFU.TANH R174, R16 ;  /* 0x0000001000ae7308 */ /* 0x000e620000002400 */
[----:B------:R-:W-:Y:S01]  /*bec0*/  VIADD R8, R0, 0x10 ;  /* 0x0000001000087836 */ /* 0x000fe20000000000 */
[----:B------:R-:W-:Y:S01]  /*bed0*/  ISETP.GE.AND P0, PT, R2, R242, PT ;  /* 0x000000f20200720c */ /* 0x000fe20003f06270 */
[----:B------:R-:W-:Y:S01]  /*bee0*/  FMUL.FTZ R24, R24, UR31 ;  /* 0x0000001f18187c20 */ /* 0x000fe20008410000 */
[----:B------:R-:W-:Y:S01]  /*bef0*/  FSEL R33, R194, -INF , !P6 ;  /* 0xff800000c2217808 */ /* 0x000fe20007000000 */
[----:B------:R-:W-:Y:S01]  /*bf00*/  FMUL.FTZ R26, R26, UR31 ;  /* 0x0000001f1a1a7c20 */ /* 0x000fe20008410000 */
[----:B------:R-:W-:Y:S01]  /*bf10*/  ISETP.LT.OR P1, PT, R2, R241, P1 ;  /* 0x000000f10200720c */ /* 0x000fe20000f21670 */
[----:B------:R-:W-:Y:S01]  /*bf20*/  FMUL.FTZ R25, R25, UR31 ;  /* 0x0000001f19197c20 */ /* 0x000fe20008410000 */
[----:B------:R-:W-:Y:S01]  /*bf30*/  ISETP.GE.AND P6, PT, R8, R243, PT ;  /* 0x000000f30800720c */ /* 0x000fe20003fc6270 */
[----:B------:R-:W-:Y:S01]  /*bf40*/  MUFU.TANH R177, R17 ;  /* 0x0000001100b17308 */ /* 0x000fe20000002400 */
[----:B------:R-:W-:Y:S01]  /*bf50*/  ISETP.LT.OR P0, PT, R2, R240, P0 ;  /* 0x000000f00200720c */ /* 0x000fe20000701670 */
[----:B------:R-:W-:Y:S01]  /*bf60*/  VIADD R2, R0, 0x11 ;  /* 0x0000001100027836 */ /* 0x000fe20000000000 */
[----:B------:R-:W-:Y:S01]  /*bf70*/  FSEL R32, R204, -INF , !P1 ;  /* 0xff800000cc207808 */ /* 0x000fe20004800000 */
[----:B------:R-:W-:Y:S01]  /*bf80*/  FMUL.FTZ R27, R27, UR31 ;  /* 0x0000001f1b1b7c20 */ /* 0x000fe20008410000 */
[----:B------:R-:W-:-:S02]  /*bf90*/  ISETP.LT.OR P6, PT, R8, R241, P6 ;  /* 0x000000f10800720c */ /* 0x000fc400037c1670 */
[-C--:B------:R-:W-:Y:S01]  /*bfa0*/  ISETP.GE.AND P1, PT, R8, R242.reuse, PT ;  /* 0x000000f20800720c */ /* 0x080fe20003f26270 */
[----:B------:R-:W2:Y:S01]  /*bfb0*/  MUFU.TANH R173, R18 ;  /* 0x0000001200ad7308 */ /* 0x000ea20000002400 */
[----:B------:R-:W-:Y:S02]  /*bfc0*/  FSEL R34, R193, -INF , !P0 ;  /* 0xff800000c1227808 */ /* 0x000fe40004000000 */
[----:B------:R-:W-:Y:S02]  /*bfd0*/  FSEL R35, R192, -INF , !P6 ;  /* 0xff800000c0237808 */ /* 0x000fe40007000000 */
[C---:B------:R-:W-:Y:S02]  /*bfe0*/  ISETP.GE.AND P0, PT, R2.reuse, R243, PT ;  /* 0x000000f30200720c */ /* 0x040fe40003f06270 */
[----:B------:R-:W-:Y:S01]  /*bff0*/  ISETP.GE.AND P6, PT, R2, R242, PT ;  /* 0x000000f20200720c */ /* 0x000fe20003fc6270 */
[----:B------:R3:W4:Y:S01]  /*c000*/  MUFU.TANH R172, R19 ;  /* 0x0000001300ac7308 */ /* 0x0007220000002400 */
[-C--:B------:R-:W-:Y:S01]  /*c010*/  ISETP.LT.OR P1, PT, R8, R240.reuse, P1 ;  /* 0x000000f00800720c */ /* 0x080fe20000f21670 */
[----:B------:R-:W-:Y:S01]  /*c020*/  VIADD R8, R0, 0x18 ;  /* 0x0000001800087836 */ /* 0x000fe20000000000 */
[C---:B------:R-:W-:Y:S01]  /*c030*/  ISETP.LT.OR P0, PT, R2.reuse, R241, P0 ;  /* 0x000000f10200720c */ /* 0x040fe20000701670 */
[----:B------:R-:W-:Y:S01]  /*c040*/  BAR.SYNC.DEFER_BLOCKING 0x0 ;  /* 0x0000000000007b1d */ /* 0x000fe20000010000 */
[----:B------:R-:W-:Y:S01]  /*c050*/  ISETP.LT.OR P6, PT, R2, R240, P6 ;  /* 0x000000f00200720c */ /* 0x000fe200037c1670 */
[----:B------:R-:W-:Y:S01]  /*c060*/  VIADD R2, R0, 0x19 ;  /* 0x0000001900027836 */ /* 0x000fe20000000000 */
[----:B------:R-:W-:Y:S01]  /*c070*/  FSEL R178, R184, -INF , !P1 ;  /* 0xff800000b8b27808 */ /* 0x000fe20004800000 */
[----:B------:R-:W-:Y:S01]  /*c080*/  IMAD.MOV.U32 R184, RZ, RZ, R244 ;  /* 0x000000ffffb87224 */ /* 0x000fe200078e00f4 */
[----:B------:R-:W-:Y:S01]  /*c090*/  ISETP.GE.AND P1, PT, R8, R243, PT ;  /* 0x000000f30800720c */ /* 0x000fe20003f26270 */
[----:B------:R-:W4:Y:S01]  /*c0a0*/  MUFU.TANH R24, R24 ;  /* 0x0000001800187308 */ /* 0x000f220000002400 */
[----:B------:R-:W-:-:S02]  /*c0b0*/  FSEL R179, R183, -INF , !P6 ;  /* 0xff800000b7b37808 */ /* 0x000fc40007000000 */
[----:B------:R-:W-:Y:S02]  /*c0c0*/  ISETP.LT.OR P1, PT, R8, R241, P1 ;  /* 0x000000f10800720c */ /* 0x000fe40000f21670 */
[C---:B------:R-:W-:Y:S01]  /*c0d0*/  ISETP.GE.AND P6, PT, R2.reuse, R243, PT ;  /* 0x000000f30200720c */ /* 0x040fe20003fc6270 */
[----:B---3--:R-:W-:Y:S02]  /*c0e0*/  HMMA.16816.F32 R16, R4, R20, R28 ;  /* 0x000000140410723c */ /* 0x008fe4000000181c */
[----:B------:R-:W3:Y:S01]  /*c0f0*/  MUFU.TANH R26, R26 ;  /* 0x0000001a001a7308 */ /* 0x000ee20000002400 */
[----:B------:R-:W-:-:S04]  /*c100*/  ISETP.LT.OR P6, PT, R2, R241, P6 ;  /* 0x000000f10200720c */ /* 0x000fc800037c1670 */
[----:B------:R-:W-:Y:S02]  /*c110*/  FSEL R175, R181, -INF , !P6 ;  /* 0xff800000b5af7808 */ /* 0x000fe40007000000 */
[----:B------:R-:W-:Y:S01]  /*c120*/  FSEL R30, R185, -INF , !P0 ;  /* 0xff800000b91e7808 */ /* 0x000fe20004000000 */
[----:B------:R-:W3:Y:S01]  /*c130*/  MUFU.TANH R25, R25 ;  /* 0x0000001900197308 */ /* 0x000ee20000002400 */
[----:B------:R-:W-:Y:S01]  /*c140*/  ISETP.GE.AND P0, PT, R8, R242, PT ;  /* 0x000000f20800720c */ /* 0x000fe20003f06270 */
[----:B------:R-:W-:Y:S01]  /*c150*/  IMAD.MOV.U32 R185, RZ, RZ, R245 ;  /* 0x000000ffffb97224 */ /* 0x000fe200078e00f5 */
[----:B------:R-:W-:Y:S02]  /*c160*/  FSEL R31, R182, -INF , !P1 ;  /* 0xff800000b61f7808 */ /* 0x000fe40004800000 */
[----:B------:R-:W-:Y:S01]  /*c170*/  ISETP.LT.OR P0, PT, R8, R240, P0 ;  /* 0x000000f00800720c */ /* 0x000fe20000701670 */
[----:B------:R-:W-:Y:S01]  /*c180*/  VIADD R8, R0, 0x20 ;  /* 0x0000002000087836 */ /* 0x000fe20000000000 */
[----:B------:R-:W-:Y:S01]  /*c190*/  ISETP.GE.AND P1, PT, R2, R242, PT ;  /* 0x000000f20200720c */ /* 0x000fe20003f26270 */
[----:B------:R-:W3:Y:S01]  /*c1a0*/  MUFU.TANH R27, R27 ;  /* 0x0000001b001b7308 */ /* 0x000ee20000002400 */
[----:B------:R-:W-:-:S02]  /*c1b0*/  FSEL R188, R180, -INF , !P0 ;  /* 0xff800000b4bc7808 */ /* 0x000fc40004000000 */
[----:B------:R-:W-:Y:S01]  /*c1c0*/  ISETP.LT.OR P1, PT, R2, R240, P1 ;  /* 0x000000f00200720c */ /* 0x000fe20000f21670 */
[----:B------:R-:W-:Y:S01]  /*c1d0*/  VIADD R2, R0, 0x21 ;  /* 0x0000002100027836 */ /* 0x000fe20000000000 */
[C---:B------:R-:W-:Y:S02]  /*c1e0*/  ISETP.GE.AND P0, PT, R8.reuse, R243, PT ;  /* 0x000000f30800720c */ /* 0x040fe40003f06270 */
[----:B------:R-:W-:Y:S01]  /*c1f0*/  ISETP.GE.AND P6, PT, R8, R242, PT ;  /* 0x000000f20800720c */ /* 0x000fe20003fc6270 */
[----:B------:R-:W-:Y:S01]  /*c200*/  FMUL.FTZ R16, R16, UR31 ;  /* 0x0000001f10107c20 */ /* 0x000fe20008410000 */
[C---:B------:R-:W-:Y:S01]  /*c210*/  ISETP.LT.OR P0, PT, R8.reuse, R241, P0 ;  /* 0x000000f10800720c */ /* 0x040fe20000701670 */
[----:B------:R-:W-:Y:S01]  /*c220*/  FMUL.FTZ R17, R17, UR31 ;  /* 0x0000001f11117c20 */ /* 0x000fe20008410000 */
[----:B------:R-:W-:Y:S02]  /*c230*/  ISETP.LT.OR P6, PT, R8, R240, P6 ;  /* 0x000000f00800720c */ /* 0x000fe400037c1670 */
[----:B------:R-:W-:Y:S01]  /*c240*/  FSEL R176, R176, -INF , !P1 ;  /* 0xff800000b0b07808 */ /* 0x000fe20004800000 */
[----:B------:R-:W-:Y:S01]  /*c250*/  HMMA.16816.F32 R8, R4, R22, R12 ;  /* 0x000000160408723c */ /* 0x000fe2000000180c */
[----:B------:R-:W-:Y:S01]  /*c260*/  ISETP.GE.AND P1, PT, R2, R243, PT ;  /* 0x000000f30200720c */ /* 0x000fe20003f26270 */
[----:B------:R-:W3:Y:S01]  /*c270*/  MUFU.TANH R16, R16 ;  /* 0x0000001000107308 */ /* 0x000ee20000002400 */
[----:B-1----:R-:W-:-:S02]  /*c280*/  FSEL R174, R174, -INF , !P0 ;  /* 0xff800000aeae7808 */ /* 0x002fc40004000000 */
[----:B------:R-:W-:Y:S02]  /*c290*/  ISETP.LT.OR P1, PT, R2, R241, P1 ;  /* 0x000000f10200720c */ /* 0x000fe40000f21670 */
[----:B------:R-:W-:Y:S01]  /*c2a0*/  VIADD R4, R0, 0x28 ;  /* 0x0000002800047836 */ /* 0x000fe20000000000 */
[----:B------:R-:W-:Y:S01]  /*c2b0*/  ISETP.GE.AND P0, PT, R2, R242, PT ;  /* 0x000000f20200720c */ /* 0x000fe20003f06270 */
[----:B------:R-:W-:Y:S01]  /*c2c0*/  FMUL.FTZ R5, R18, UR31 ;  /* 0x0000001f12057c20 */ /* 0x000fe20008410000 */
[----:B--2---:R-:W-:Y:S01]  /*c2d0*/  FSEL R195, R173, -INF , !P6 ;  /* 0xff800000adc37808 */ /* 0x004fe20007000000 */
[----:B------:R-:W-:Y:S01]  /*c2e0*/  FMUL.FTZ R12, R19, UR31 ;  /* 0x0000001f130c7c20 */ /* 0x000fe20008410000 */
[----:B------:R-:W-:Y:S01]  /*c2f0*/  FSEL R177, R177, -INF , !P1 ;  /* 0xff800000b1b17808 */ /* 0x000fe20004800000 */
[----:B------:R-:W-:Y:S01]  /*c300*/  MUFU.TANH R13, R17 ;  /* 0x00000011000d7308 */ /* 0x000fe20000002400 */
[----:B------:R-:W-:Y:S01]  /*c310*/  ISETP.LT.OR P0, PT, R2, R240, P0 ;  /* 0x000000f00200720c */ /* 0x000fe20000701670 */
[----:B------:R-:W-:Y:S01]  /*c320*/  VIADD R2, R0, 0x29 ;  /* 0x0000002900027836 */ /* 0x000fe20000000000 */
[----:B------:R-:W-:-:S02]  /*c330*/  ISETP.GE.AND P6, PT, R4, R243, PT ;  /* 0x000000f30400720c */ /* 0x000fc40003fc6270 */
[C---:B------:R-:W-:Y:S02]  /*c340*/  ISETP.GE.AND P1, PT, R4.reuse, R242, PT ;  /* 0x000000f20400720c */ /* 0x040fe40003f26270 */
[C---:B------:R-:W-:Y:S01]  /*c350*/  ISETP.LT.OR P6, PT, R4.reuse, R241, P6 ;  /* 0x000000f10400720c */ /* 0x040fe200037c1670 */
[----:B------:R-:W1:Y:S01]  /*c360*/  MUFU.TANH R5, R5 ;  /* 0x0000000500057308 */ /* 0x000e620000002400 */
[----:B------:R-:W-:Y:S01]  /*c370*/  ISETP.LT.OR P1, PT, R4, R240, P1 ;  /* 0x000000f00400720c */ /* 0x000fe20000f21670 */
[----:B------:R-:W-:Y:S01]  /*c380*/  VIADD R4, R0, 0x30 ;  /* 0x0000003000047836 */ /* 0x000fe20000000000 */
[----:B----4-:R-:W-:Y:S01]  /*c390*/  FSEL R189, R172, -INF , !P0 ;  /* 0xff800000acbd7808 */ /* 0x010fe20004000000 */
[----:B------:R-:W-:Y:S01]  /*c3a0*/  FMUL.FTZ R7, R8, UR31 ;  /* 0x0000001f08077c20 */ /* 0x000fe20008410000 */
[----:B------:R-:W-:Y:S01]  /*c3b0*/  ISETP.GE.AND P0, PT, R2, R243, PT ;  /* 0x000000f30200720c */ /* 0x000fe20003f06270 */
[----:B------:R-:W-:Y:S01]  /*c3c0*/  FMUL.FTZ R6, R9, UR31 ;  /* 0x0000001f09067c20 */ /* 0x000fe20008410000 */
[----:B------:R-:W-:Y:S01]  /*c3d0*/  FSEL R190, R24, -INF , !P6 ;  /* 0xff80000018be7808 */ /* 0x000fe20007000000 */
[----:B------:R-:W-:Y:S01]  /*c3e0*/  MUFU.TANH R12, R12 ;  /* 0x0000000c000c7308 */ /* 0x000fe20000002400 */
[----:B------:R-:W-:Y:S01]  /*c3f0*/  ISETP.GE.AND P6, PT, R2, R242, PT ;  /* 0x000000f20200720c */ /* 0x000fe20003fc6270 */
[----:B------:R-:W-:Y:S01]  /*c400*/  FMUL.FTZ R11, R11, UR31 ;  /* 0x0000001f0b0b7c20 */ /* 0x000fe20008410000 */
[----:B---3--:R-:W-:-:S02]  /*c410*/  FSEL R194, R26, -INF , !P1 ;  /* 0xff8000001ac27808 */ /* 0x008fc40004800000 */
[----:B------:R-:W-:Y:S02]  /*c420*/  ISETP.LT.OR P0, PT, R2, R241, P0 ;  /* 0x000000f10200720c */ /* 0x000fe40000701670 */
[----:B------:R-:W-:Y:S01]  /*c430*/  ISETP.GE.AND P1, PT, R4, R243, PT ;  /* 0x000000f30400720c */ /* 0x000fe20003f26270 */
[----:B------:R-:W2:Y:S01]  /*c440*/  MUFU.TANH R7, R7 ;  /* 0x0000000700077308 */ /* 0x000ea20000002400 */
[----:B------:R-:W-:Y:S01]  /*c450*/  ISETP.LT.OR P6, PT, R2, R240, P6 ;  /* 0x000000f00200720c */ /* 0x000fe200037c1670 */
[----:B------:R-:W-:Y:S01]  /*c460*/  VIADD R2, R0, 0x31 ;  /* 0x0000003100027836 */ /* 0x000fe20000000000 */
[----:B------:R-:W-:Y:S02]  /*c470*/  FSEL R252, R25, -INF , !P0 ;  /* 0xff80000019fc7808 */ /* 0x000fe40004000000 */
[C---:B------:R-:W-:Y:S02]  /*c480*/  ISETP.LT.OR P1, PT, R4.reuse, R241, P1 ;  /* 0x000000f10400720c */ /* 0x040fe40000f21670 */
[----:B------:R-:W-:Y:S01]  /*c490*/  ISETP.GE.AND P0, PT, R4, R242, PT ;  /* 0x000000f20400720c */ /* 0x000fe20003f06270 */
[----:B------:R-:W-:Y:S01]  /*c4a0*/  MUFU.TANH R6, R6 ;  /* 0x0000000600067308 */ /* 0x000fe20000002400 */
[----:B------:R-:W-:-:S02]  /*c4b0*/  FSEL R8, R27, -INF , !P6 ;  /* 0xff8000001b087808 */ /* 0x000fc40007000000 */
[----:B------:R-:W-:Y:S02]  /*c4c0*/  FSEL R181, R16, -INF , !P1 ;  /* 0xff80000010b57808 */ /* 0x000fe40004800000 */
[C---:B------:R-:W-:Y:S01]  /*c4d0*/  ISETP.GE.AND P6, PT, R2.reuse, R243, PT ;  /* 0x000000f30200720c */ /* 0x040fe20003fc6270 */
[----:B------:R3:W-:Y:S01]  /*c4e0*/  STL [R1+0x24], R8 ;  /* 0x0000240801007387 */ /* 0x0007e20000100800 */
[----:B------:R-:W-:Y:S02]  /*c4f0*/  ISETP.GE.AND P1, PT, R2, R242, PT ;  /* 0x000000f20200720c */ /* 0x000fe40003f26270 */
[-C--:B------:R-:W-:Y:S01]  /*c500*/  ISETP.LT.OR P0, PT, R4, R240.reuse, P0 ;  /* 0x000000f00400720c */ /* 0x080fe20000701670 */
[----:B------:R-:W-:Y:S01]  /*c510*/  FMUL.FTZ R4, R10, UR31 ;  /* 0x0000001f0a047c20 */ /* 0x000fe20008410000 */
[C---:B------:R-:W-:Y:S02]  /*c520*/  ISETP.LT.OR P6, PT, R2.reuse, R241, P6 ;  /* 0x000000f10200720c */ /* 0x040fe400037c1670 */
[----:B------:R-:W-:Y:S01]  /*c530*/  ISETP.LT.OR P1, PT, R2, R240, P1 ;  /* 0x000000f00200720c */ /* 0x000fe20000f21670 */
[C---:B------:R-:W-:Y:S01]  /*c540*/  VIADD R2, R0.reuse, 0x38 ;  /* 0x0000003800027836 */ /* 0x040fe20000000000 */
[----:B-1----:R-:W-:Y:S01]  /*c550*/  FSEL R191, R5, -INF , !P0 ;  /* 0xff80000005bf7808 */ /* 0x002fe20004000000 */
[----:B------:R-:W1:Y:S01]  /*c560*/  MUFU.TANH R4, R4 ;  /* 0x0000000400047308 */ /* 0x000e620000002400 */
[----:B------:R-:W-:Y:S01]  /*c570*/  VIADD R0, R0, 0x39 ;  /* 0x0000003900007836 */ /* 0x000fe20000000000 */
[----:B------:R-:W-:-:S02]  /*c580*/  FSEL R192, R13, -INF , !P6 ;  /* 0xff8000000dc07808 */ /* 0x000fc40007000000 */
[C---:B------:R-:W-:Y:S02]  /*c590*/  ISETP.GE.AND P0, PT, R2.reuse, R243, PT ;  /* 0x000000f30200720c */ /* 0x040fe40003f06270 */
[C---:B------:R-:W-:Y:S02]  /*c5a0*/  ISETP.GE.AND P6, PT, R2.reuse, R242, PT ;  /* 0x000000f20200720c */ /* 0x040fe40003fc6270 */
[C---:B------:R-:W-:Y:S01]  /*c5b0*/  ISETP.LT.OR P0, PT, R2.reuse, R241, P0 ;  /* 0x000000f10200720c */ /* 0x040fe20000701670 */
[----:B------:R-:W4:Y:S01]  /*c5c0*/  MUFU.TANH R5, R11 ;  /* 0x0000000b00057308 */ /* 0x000f220000002400 */
[----:B------:R-:W-:Y:S02]  /*c5d0*/  ISETP.LT.OR P6, PT, R2, R240, P6 ;  /* 0x000000f00200720c */ /* 0x000fe400037c1670 */
[----:B--2---:R-:W-:Y:S02]  /*c5e0*/  FSEL R172, R7, -INF , !P0 ;  /* 0xff80000007ac7808 */ /* 0x004fe40004000000 */
[----:B------:R-:W-:-:S02]  /*c5f0*/  ISETP.GE.AND P0, PT, R0, R242, PT ;  /* 0x000000f20000720c */ /* 0x000fc40003f06270 */
[----:B---3--:R-:W-:Y:S02]  /*c600*/  FSEL R8, R12, -INF , !P1 ;  /* 0xff8000000c087808 */ /* 0x008fe40004800000 */
[C---:B------:R-:W-:Y:S02]  /*c610*/  ISETP.GE.AND P1, PT, R0.reuse, R243, PT ;  /* 0x000000f30000720c */ /* 0x040fe40003f26270 */
[C---:B------:R-:W-:Y:S01]  /*c620*/  ISETP.LT.OR P0, PT, R0.reuse, R240, P0 ;  /* 0x000000f00000720c */ /* 0x040fe20000701670 */
[----:B------:R2:W-:Y:S01]  /*c630*/  STL [R1+0x28], R8 ;  /* 0x0000280801007387 */ /* 0x0005e20000100800 */
[----:B------:R-:W-:Y:S02]  /*c640*/  ISETP.LT.OR P1, PT, R0, R241, P1 ;  /* 0x000000f10000720c */ /* 0x000fe40000f21670 */
[----:B-1----:R-:W-:Y:S02]  /*c650*/  FSEL R0, R4, -INF , !P6 ;  /* 0xff80000004007808 */ /* 0x002fe40007000000 */
[----:B------:R-:W-:-:S02]  /*c660*/  PLOP3.LUT P6, PT, PT, PT, UP0, 0x80, 0x0 ;  /* 0x000000000000781c */ /* 0x000fc40003fcf008 */
[----:B------:R-:W-:Y:S01]  /*c670*/  FSEL R244, R6, -INF , !P1 ;  /* 0xff80000006f47808 */ /* 0x000fe20004800000 */
[----:B------:R2:W-:Y:S01]  /*c680*/  STL [R1+0x2c], R0 ;  /* 0x00002c0001007387 */ /* 0x0005e20000100800 */
[----:B----4-:R-:W-:-:S09]  /*c690*/  FSEL R245, R5, -INF , !P0 ;  /* 0xff80000005f57808 */ /* 0x010fd20004000000 */
[----:B------:R-:W-:Y:S05]  /*c6a0*/  @!P6 BRA `(.L_x_2430) ;  /* 0x0000000c00b4e947 */ /* 0x000fea0003800000 */
[----:B------:R-:W-:-:S13]  /*c6b0*/  PLOP3.LUT P0, PT, PT, PT, UP6, 0x40, 0x0 ;  /* 0x000000000000781c */ /* 0x000fda0003f0e868 */
[----:B------:R-:W-:Y:S05]  /*c6c0*/  @P0 BRA `(.L_x_2431) ;  /* 0x0000000400240947 */ /* 0x000fea0003800000 */
[----:B------:R-:W-:Y:S01]  /*c6d0*/  ULDC UR7, c[0x0][0x380] ;  /* 0x0000e00000077ab9 */ /* 0x000fe20000000800 */
[----:B------:R-:W-:Y:S01]  /*c6e0*/  USHF.L.U32 UR8, UR14, 0x6, URZ ;  /* 0x000000060e087899 */ /* 0x000fe2000800063f */
[----:B--2---:R-:W-:Y:S01]  /*c6f0*/  IMAD.U32 R0, RZ, RZ, UR7 ;  /* 0x00000007ff007e24 */ /* 0x004fe2000f8e00ff */
        /* <DEDUP_REMOVED lines=70> */
.L_x_2431:
[----:B------:R-:W-:-:S04]  /*cb60*/  ULEA UR18, -UR10, URZ, 0x6 ;  /* 0x0000003f0a127291 */ /* 0x000fc8000f8e313f */
[----:B------:R-:W-:-:S12]  /*cb70*/  USHF.R.S32.HI UR8, URZ, 0x1f, UR18 ;  /* 0x0000001f3f087899 */ /* 0x000fd80008011412 */
.L_x_2432:
[C---:B--2---:R-:W-:Y:S01]  /*cb80*/  @!P3 IADD3 R0, P0, R133.reuse, UR18, RZ ;  /* 0x000000128500bc10 */ /* 0x044fe2000ff1e0ff */
[----:B------:R-:W-:Y:S01]  /*cb90*/  IMAD.U32 R5, RZ, RZ, UR18 ;  /* 0x00000012ff057e24 */ /* 0x000fe2000f8e00ff */
[C---:B------:R-:W-:Y:S01]  /*cba0*/  @!P4 IADD3 R2, P1, R133.reuse, UR18, RZ ;  /* 0x000000128502cc10 */ /* 0x040fe2000ff3e0ff */
[----:B------:R-:W-:Y:S01]  /*cbb0*/  IMAD.U32 R8, RZ, RZ, UR8 ;  /* 0x00000008ff087e24 */ /* 0x000fe2000f8e00ff */
[C---:B------:R-:W-:Y:S01]  /*cbc0*/  @!P3 IADD3.X R6, R134.reuse, UR8, RZ, P0, !PT ;  /* 0x000000088606bc10 */ /* 0x040fe200087fe4ff */
[----:B------:R-:W-:Y:S01]  /*cbd0*/  UIADD3 UR7, UP1, UP0, UR28, UR18, UR28 ;  /* 0x000000121c077290 */ /* 0x000fe2000f83e01c */
[----:B------:R-:W-:Y:S01]  /*cbe0*/  @!P4 IADD3.X R4, R134, UR8, RZ, P1, !PT ;  /* 0x000000088604cc10 */ /* 0x000fe20008ffe4ff */
[----:B------:R1:W-:Y:S01]  /*cbf0*/  @P5 STS.128 [R239+0x8000], RZ ;  /* 0x008000ffef005388 */ /* 0x0003e20000000c00 */
[----:B------:R-:W-:Y:S01]  /*cc00*/  @!P3 LEA R28, P0, R0, UR16, 0x1 ;  /* 0x00000010001cbc11 */ /* 0x000fe2000f8008ff */
[----:B------:R-:W-:Y:S01]  /*cc10*/  UIADD3.X UR4, UR25, UR8, UR25, UP1, UP0 ;  /* 0x0000000819047290 */ /* 0x000fe20008fe0419 */
[----:B------:R-:W-:Y:S01]  /*cc20*/  @!P4 LEA R10, P1, R2, UR16, 0x1 ;  /* 0x00000010020acc11 */ /* 0x000fe2000f8208ff */
[----:B------:R-:W-:Y:S01]  /*cc30*/  BSSY B0, `(.L_x_2433) ;  /* 0x000008f000007945 */ /* 0x000fe20003800000 */
[----:B------:R-:W-:Y:S01]  /*cc40*/  @!P3 LEA.HI.X R29, R0, UR17, R6, 0x1, P0 ;  /* 0x00000011001dbc11 */ /* 0x000fe200080f0c06 */
[----:B------:R-:W-:Y:S01]  /*cc50*/  IMAD.U32 R0, RZ, RZ, UR8 ;  /* 0x00000008ff007e24 */ /* 0x000fe2000f8e00ff */
[----:B------:R-:W-:Y:S01]  /*cc60*/  @!P4 LEA.HI.X R11, R2, UR17, R4, 0x1, P1 ;  /* 0x00000011020bcc11 */ /* 0x000fe200088f0c04 */
[----:B------:R-:W-:Y:S01]  /*cc70*/  VOTEU.ALL UP0, P5 ;  /* 0x00000000003f7886 */ /* 0x000fe20002800000 */
[----:B------:R-:W-:-:S02]  /*cc80*/  @!P2 IADD3 R2, P0, R133, UR18, RZ ;  /* 0x000000128502ac10 */ /* 0x000fc4000ff1e0ff */
[C---:B------:R-:W-:Y:S02]  /*cc90*/  @!P5 LEA R6, P1, R5.reuse, R246, 0x1 ;  /* 0x000000f60506d211 */ /* 0x040fe400078208ff */
[C---:B------:R-:W-:Y:S01]  /*cca0*/  @!P2 IADD3.X R9, R134.reuse, UR8, RZ, P0, !PT ;  /* 0x000000088609ac10 */ /* 0x040fe200087fe4ff */
[----:B------:R-:W-:Y:S01]  /*ccb0*/  @!UP0 UIADD3 UR11, UP1, UR28, UR18, URZ ;  /* 0x000000121c0b8290 */ /* 0x000fe2000ff3e03f */
[----:B------:R-:W-:Y:S02]  /*ccc0*/  @!P5 LEA.HI.X R7, R5, R247, R0, 0x1, P1 ;  /* 0x000000f70507d211 */ /* 0x000fe400008f0c00 */
[----:B------:R-:W-:Y:S01]  /*ccd0*/  @!P4 IADD3 R4, P1, P0, R133, UR28, R5 ;  /* 0x0000001c8504cc10 */ /* 0x000fe2000f83e005 */
[----:B------:R-:W-:Y:S02]  /*cce0*/  @!UP0 UIADD3.X UR9, UR25, UR8, URZ, UP1, !UPT ;  /* 0x0000000819098290 */ /* 0x000fe40008ffe43f */
[----:B------:R-:W-:Y:S01]  /*ccf0*/  @!PT LDS RZ, [RZ] ;  /* 0x00000000fffff984 */ /* 0x000fe20000000800 */
[----:B------:R-:W-:Y:S01]  /*cd00*/  @!PT LDS RZ, [RZ] ;  /* 0x00000000fffff984 */ /* 0x000fe20000000800 */
[----:B------:R-:W-:Y:S01]  /*cd10*/  @!PT LDS RZ, [RZ] ;  /* 0x00000000fffff984 */ /* 0x000fe20000000800 */
[----:B------:R2:W-:Y:S01]  /*cd20*/  @!P5 LDGSTS.E.BYPASS.LTC128B.128 [R239+0x8000], desc[UR26][R6.64] ;  /* 0x0800000006efdfae */ /* 0x0005e2000b901d5a */
[----:B------:R-:W-:-:S02]  /*cd30*/  @!P4 IADD3.X R12, R134, UR25, R8, P1, P0 ;  /* 0x00000019860ccc10 */ /* 0x000fc40008fe0408 */
        /* <DEDUP_REMOVED lines=10> */
[----:B------:R-:W-:Y:S01]  /*cde0*/  @!P2 LEA R24, P0, R2, UR16, 0x1 ;  /* 0x000000100218ac11 */ /* 0x000fe2000f8008ff */
[----:B------:R-:W-:Y:S01]  /*cdf0*/  @!PT LDS RZ, [RZ] ;  /* 0x00000000fffff984 */ /* 0x000fe20000000800 */
[----:B------:R-:W-:Y:S01]  /*ce00*/  @!PT LDS RZ, [RZ] ;  /* 0x00000000fffff984 */ /* 0x000fe20000000800 */
[----:B------:R-:W-:Y:S01]  /*ce10*/  @!PT LDS RZ, [RZ] ;  /* 0x00000000fffff984 */ /* 0x000fe20000000800 */
[----:B------:R1:W-:Y:S01]  /*ce20*/  @!P3 LDGSTS.E.BYPASS.LTC128B.128 [R239+0xc000], desc[UR26][R28.64+0x100] ;  /* 0x0c0001001cefbfae */ /* 0x0003e2000b901d5a */
[----:B------:R-:W-:Y:S02]  /*ce30*/  @!P4 LEA R26, P1, R4, UR16, 0x1 ;  /* 0x00000010041acc11 */ /* 0x000fe4000f8208ff */
        /* <DEDUP_REMOVED lines=12> */
[----:B------:R-:W-:Y:S02]  /*cf00*/  @!P5 LEA.HI.X R21, R9, R247, R2, 0x1, P1 ;  /* 0x000000f70915d211 */ /* 0x000fe400008f0c02 */
[----:B------:R-:W-:Y:S01]  /*cf10*/  @!P4 IADD3 R0, P1, R133, UR7, RZ ;  /* 0x000000078500cc10 */ /* 0x000fe2000ff3e0ff */
[----:B------:R1:W-:Y:S01]  /*cf20*/  @P5 STS.128 [R239+0x8800], RZ ;  /* 0x008800ffef005388 */ /* 0x0003e20000000c00 */
[----:B------:R-:W-:Y:S02]  /*cf30*/  @!P2 LEA R18, P0, R5, UR16, 0x1 ;  /* 0x000000100512ac11 */ /* 0x000fe4000f8008ff */
[----:B------:R-:W-:Y:S02]  /*cf40*/  @!P4 IADD3.X R4, R134, UR4, RZ, P1, !PT ;  /* 0x000000048604cc10 */ /* 0x000fe40008ffe4ff */
[----:B------:R-:W-:-:S02]  /*cf50*/  @!P4 LEA R16, P1, R0, UR16, 0x1 ;  /* 0x000000100010cc11 */ /* 0x000fc4000f8208ff */
[----:B------:R-:W-:Y:S01]  /*cf60*/  @!P2 LEA.HI.X R19, R5, UR17, R8, 0x1, P0 ;  /* 0x000000110513ac11 */ /* 0x000fe200080f0c08 */
[----:B------:R-:W-:Y:S01]  /*cf70*/  IMAD.U32 R5, RZ, RZ, UR9 ;  /* 0x00000009ff057e24 */ /* 0x000fe2000f8e00ff */
[----:B------:R-:W-:Y:S01]  /*cf80*/  @!P3 IADD3 R2, P0, R133, UR7, RZ ;  /* 0x000000078502bc10 */ /* 0x000fe2000ff1e0ff */
[----:B------:R-:W-:Y:S01]  /*cf90*/  UIADD3 UR9, UP0, UR28, UR7, URZ ;  /* 0x000000071c097290 */ /* 0x000fe2000ff1e03f */
[----:B------:R-:W-:Y:S01]  /*cfa0*/  @!P4 LEA.HI.X R17, R0, UR17, R4, 0x1, P1 ;  /* 0x000000110011cc11 */ /* 0x000fe200088f0c04 */
[----:B------:R-:W-:Y:S01]  /*cfb0*/  IMAD.U32 R4, RZ, RZ, UR11 ;  /* 0x0000000bff047e24 */ /* 0x000fe2000f8e00ff */
[----:B------:R-:W-:Y:S02]  /*cfc0*/  @!P3 IADD3.X R0, R134, UR4, RZ, P0, !PT ;  /* 0x000000048600bc10 */ /* 0x000fe400087fe4ff */
[----:B------:R-:W-:Y:S02]  /*cfd0*/  @!P3 LEA R8, P0, R2, UR16, 0x1 ;  /* 0x000000100208bc11 */ /* 0x000fe4000f8008ff */
[----:B------:R-:W-:-:S02]  /*cfe0*/  @!P5 LEA R14, P1, R4, R246, 0x1 ;  /* 0x000000f6040ed211 */ /* 0x000fc400078208ff */
[----:B------:R-:W-:Y:S02]  /*cff0*/  @!P3 LEA.HI.X R9, R2, UR17, R0, 0x1, P0 ;  /* 0x000000110209bc11 */ /* 0x000fe400080f0c00 */
[----:B------:R-:W-:Y:S01]  /*d000*/  @!P2 IADD3 R0, P0, R133, UR7, RZ ;  /* 0x000000078500ac10 */ /* 0x000fe2000ff1e0ff */
[----:B------:R-:W-:Y:S01]  /*d010*/  UIADD3.X UR7, UR25, UR4, URZ, UP0, !UPT ;  /* 0x0000000419077290 */ /* 0x000fe200087fe43f */
[----:B------:R-:W-:Y:S01]  /*d020*/  @!P5 LEA.HI.X R15, R4, R247, R5, 0x1, P1 ;  /* 0x000000f7040fd211 */ /* 0x000fe200008f0c05 */
[----:B------:R-:W-:Y:S01]  /*d030*/  IMAD.U32 R5, RZ, RZ, UR9 ;  /* 0x00000009ff057e24 */ /* 0x000fe2000f8e00ff */
[----:B------:R-:W-:Y:S02]  /*d040*/  @!P2 IADD3.X R4, R134, UR4, RZ, P0, !PT ;  /* 0x000000048604ac10 */ /* 0x000fe400087fe4ff */
[C---:B--2---:R-:W-:Y:S01]  /*d050*/  @!P2 LEA R6, P0, R0.reuse, UR16, 0x1 ;  /* 0x000000100006ac11 */ /* 0x044fe2000f8008ff */
[----:B------:R-:W-:Y:S01]  /*d060*/  IMAD.U32 R2, RZ, RZ, UR7 ;  /* 0x00000007ff027e24 */ /* 0x000fe2000f8e00ff */
[----:B------:R-:W-:Y:S01]  /*d070*/  @!P5 LEA R12, P1, R5, R246, 0x1 ;  /* 0x000000f6050cd211 */ /* 0x000fe200078208ff */
[----:B------:R-:W-:Y:S01]  /*d080*/  @!PT LDS RZ, [RZ] ;  /* 0x00000000fffff984 */ /* 0x000fe20000000800 */
[----:B------:R-:W-:Y:S01]  /*d090*/  @!PT LDS RZ, [RZ] ;  /* 0x00000000fffff984 */ /* 0x000fe20000000800 */
[----:B------:R-:W-:Y:S01]  /*d0a0*/  @!PT LDS RZ, [RZ] ;  /* 0x00000000fffff984 */ /* 0x000fe20000000800 */
[----:B------:R1:W-:Y:S01]  /*d0b0*/  @!P5 LDGSTS.E.BYPASS.LTC128B.128 [R239+0x8800], desc[UR26][R14.64] ;  /* 0x088000000eefdfae */ /* 0x0003e2000b901d5a */
[----:B------:R-:W-:-:S02]  /*d0c0*/  @!P2 LEA.HI.X R7, R0, UR17, R4, 0x1, P0 ;  /* 0x000000110007ac11 */ /* 0x000fc400080f0c04 */
[----:B------:R-:W-:Y:S01]  /*d0d0*/  @!P5 LEA.HI.X R13, R5, R247, R2, 0x1, P1 ;  /* 0x000000f7050dd211 */ /* 0x000fe200008f0c02 */
[----:B------:R1:W-:Y:S01]  /*d0e0*/  @P4 STS.128 [R239+0xa800], RZ ;  /* 0x00a800ffef004388 */ /* 0x0003e20000000c00 */
[----:B------:R-:W-:-:S03]  /*d0f0*/  @!P4 IADD3 R2, P0, R133, UR9, RZ ;  /* 0x000000098502cc10 */ /* 0x000fc6000ff1e0ff */
[----:B------:R-:W-:Y:S01]  /*d100*/  @!PT LDS RZ, [RZ] ;  /* 0x00000000fffff984 */ /* 0x000fe20000000800 */
[----:B------:R-:W-:Y:S01]  /*d110*/  @!PT LDS RZ, [RZ] ;  /* 0x00000000fffff984 */ /* 0x000fe20000000800 */
[----:B------:R-:W-:Y:S01]  /*d120*/  @!PT LDS RZ, [RZ] ;  /* 0x00000000fffff984 */ /* 0x000fe20000000800 */
[----:B------:R1:W-:Y:S01]  /*d130*/  @!P4 LDGSTS.E.BYPASS.LTC128B.128 [R239+0xa800], desc[UR26][R26.64+0x80] ;  /* 0x0a8000801aefcfae */ /* 0x0003e2000b901d5a */
[----:B------:R-:W-:Y:S02]  /*d140*/  @!P4 IADD3.X R4, R134, UR7, RZ, P0, !PT ;  /* 0x000000078604cc10 */ /* 0x000fe400087fe4ff */
[C---:B---3--:R-:W-:Y:S01]  /*d150*/  @!P4 LEA R10, P1, R2.reuse, UR16, 0x1 ;  /* 0x00000010020acc11 */ /* 0x048fe2000f8208ff */
[----:B------:R1:W-:Y:S01]  /*d160*/  @P3 STS.128 [R239+0xc800], RZ ;  /* 0x00c800ffef003388 */ /* 0x0003e20000000c00 */
[----:B------:R-:W-:Y:S02]  /*d170*/  @!P3 IADD3 R0, P0, R133, UR9, RZ ;  /* 0x000000098500bc10 */ /* 0x000fe4000ff1e0ff */
[----:B------:R-:W-:Y:S01]  /*d180*/  @!P4 LEA.HI.X R11, R2, UR17, R4, 0x1, P1 ;  /* 0x00000011020bcc11 */ /* 0x000fe200088f0c04 */
[----:B------:R-:W-:Y:S01]  /*d190*/  @!PT LDS RZ, [RZ] ;  /* 0x00000000fffff984 */ /* 0x000fe20000000800 */
[----:B------:R-:W-:Y:S01]  /*d1a0*/  @!PT LDS RZ, [RZ] ;  /* 0x00000000fffff984 */ /* 0x000fe20000000800 */
[----:B------:R-:W-:Y:S01]  /*d1b0*/  @!PT LDS RZ, [RZ] ;  /* 0x00000000fffff984 */ /* 0x000fe20000000800 */
[----:B------:R1:W-:Y:S01]  /*d1c0*/  @!P3 LDGSTS.E.BYPASS.LTC128B.128 [R239+0xc800], desc[UR26][R22.64+0x100] ;  /* 0x0c80010016efbfae */ /* 0x0003e2000b901d5a */
[----:B------:R-:W-:Y:S02]  /*d1d0*/  @!P3 IADD3.X R2, R134, UR7, RZ, P0, !PT ;  /* 0x000000078602bc10 */ /* 0x000fe400087fe4ff */
[C---:B------:R-:W-:Y:S01]  /*d1e0*/  @!P3 LEA R4, P0, R0.reuse, UR16, 0x1 ;  /* 0x000000100004bc11 */ /* 0x040fe2000f8008ff */
[----:B------:R1:W-:Y:S03]  /*d1f0*/  @P2 STS.128 [R239+0xe800], RZ ;  /* 0x00e800ffef002388 */ /* 0x0003e60000000c00 */
        /* <DEDUP_REMOVED lines=44> */
[----:B-1----:R-:W-:-:S04]  /*d4c0*/  LEA R4, P0, R133, UR16, 0x1 ;  /* 0x0000001085047c11 */ /* 0x002fc8000f8008ff */
[----:B------:R-:W-:-:S05]  /*d4d0*/  LEA.HI.X R5, R133, UR17, R134, 0x1, P0 ;  /* 0x0000001185057c11 */ /* 0x000fca00080f0c86 */
[----:B------:R-:W-:Y:S01]  /*d4e0*/  @!PT LDS RZ, [RZ] ;  /* 0x00000000fffff984 */ /* 0x000fe20000000800 */
[----:B------:R-:W-:Y:S01]  /*d4f0*/  @!PT LDS RZ, [RZ] ;  /* 0x00000000fffff984 */ /* 0x000fe20000000800 */
[----:B------:R-:W-:Y:S01]  /*d500*/  @!PT LDS RZ, [RZ] ;  /* 0x00000000fffff984 */ /* 0x000fe20000000800 */
[----:B------:R2:W-:Y:S04]  /*d510*/  LDGSTS.E.BYPASS.LTC128B.128 [R239+0xf800], desc[UR26][R4.64+0x180] ;  /* 0x0f80018004ef7fae */ /* 0x0005e8000b901d5a */
.L_x_2434:
[----:B------:R-:W-:Y:S05]  /*d520*/  BSYNC B0 ;  /* 0x0000000000007941 */ /* 0x000fea0003800000 */
.L_x_2433:
[----:B------:R-:W0:Y:S01]  /*d530*/  LDGDEPBAR ;  /* 0x00000000000079af */ /* 0x000e220000000000 */
[----:B------:R-:W-:Y:S02]  /*d540*/  IMAD.U32 R0, RZ, RZ, UR18 ;  /* 0x00000012ff007e24 */ /* 0x000fe4000f8e00ff */
[----:B------:R-:W-:-:S03]  /*d550*/  IMAD.U32 R2, RZ, RZ, UR8 ;  /* 0x00000008ff027e24 */ /* 0x000fc6000f8e00ff */
[----:B------:R-:W-:-:S04]  /*d560*/  LEA R246, P0, R0, R246, 0x1 ;  /* 0x000000f600f67211 */ /* 0x000fc800078008ff */
[----:B------:R-:W-:-:S09]  /*d570*/  LEA.HI.X R247, R0, R247, R2, 0x1, P0 ;  /* 0x000000f700f77211 */ /* 0x000fd200000f0c02 */
.L_x_2430:
[----:B-1----:R-:W3:Y:S04]  /*d580*/  LDL.LU R20, [R1+0x4] ;  /* 0x0000040001147983 */ /* 0x002ee80000300800 */
[----:B------:R-:W4:Y:S04]  /*d590*/  LDL.LU R21, [R1] ;  /* 0x0000000001157983 */ /* 0x000f280000300800 */
[----:B------:R1:W-:Y:S01]  /*d5a0*/  STL [R1+0x3c], R217 ;  /* 0x00003cd901007387 */ /* 0x0003e20000100800 */
[----:B--2---:R-:W-:-:S03]  /*d5b0*/  FMNMX.FTZ R0, R132, R168, !PT ;  /* 0x000000a884007209 */ /* 0x004fc60007810000 */
[----:B------:R-:W-:Y:S04]  /*d5c0*/  LDSM.16.MT88.4 R16, [R214+0x10000] ;  /* 0x01000000d610783b */ /* 0x000fe80000004200 */
[----:B------:R-:W-:Y:S04]  /*d5d0*/  LDSM.16.MT88.4 R24, [R216+0x10000] ;  /* 0x01000000d818783b */ /* 0x000fe80000004200 */
[----:B------:R-:W-:Y:S04]  /*d5e0*/  LDSM.16.MT88.4 R12, [R213+0x10000] ;  /* 0x01000000d50c783b */ /* 0x000fe80000004200 */
[----:B-1----:R-:W2:Y:S04]  /*d5f0*/  LDL.LU R217, [R1+0x24] ;  /* 0x0000240001d97983 */ /* 0x002ea80000300800 */
[----:B------:R1:W-:Y:S04]  /*d600*/  STL [R1+0x38], R212 ;  /* 0x000038d401007387 */ /* 0x0003e80000100800 */
[----:B-1----:R-:W2:Y:S04]  /*d610*/  LDL.LU R212, [R1+0x2c] ;  /* 0x00002c0001d47983 */ /* 0x002ea80000300800 */
[----:B------:R-:W-:Y:S04]  /*d620*/  STL [R1+0x34], R185 ;  /* 0x000034b901007387 */ /* 0x000fe80000100800 */
[----:B------:R1:W-:Y:S04]  /*d630*/  STL [R1+0x30], R184 ;  /* 0x000030b801007387 */ /* 0x0003e80000100800 */
[----:B-1----:R-:W2:Y:S01]  /*d640*/  LDL.LU R184, [R1+0x28] ;  /* 0x0000280001b87983 */ /* 0x002ea20000300800 */
[----:B------:R-:W-:-:S04]  /*d650*/  FMNMX.FTZ R0, R169, R0, !PT ;  /* 0x00000000a9007209 */ /* 0x000fc80007810000 */
[----:B------:R-:W-:-:S04]  /*d660*/  FMNMX.FTZ R0, R170, R0, !PT ;  /* 0x00000000aa007209 */ /* 0x000fc80007810000 */
[----:B------:R-:W-:-:S04]  /*d670*/  FMNMX.FTZ R0, R32, R0, !PT ;  /* 0x0000000020007209 */ /* 0x000fc80007810000 */
        /* <DEDUP_REMOVED lines=22> */
[----:B------:R-:W-:-:S05]  /*d7e0*/  FMNMX.FTZ R0, R244, R4, !PT ;  /* 0x00000004f4007209 */ /* 0x000fca0007810000 */
[----:B------:R-:W1:Y:S02]  /*d7f0*/  SHFL.BFLY PT, R5, R0, 0x2, 0x1f ;  /* 0x0c401f0000057f89 */ /* 0x000e6400000e0000 */
[----:B-1----:R-:W-:-:S05]  /*d800*/  FMNMX.FTZ R0, R0, R5, !PT ;  /* 0x0000000500007209 */ /* 0x002fca0007810000 */
[----:B------:R-:W1:Y:S02]  /*d810*/  SHFL.BFLY PT, R5, R0, 0x1, 0x1f ;  /* 0x0c201f0000057f89 */ /* 0x000e6400000e0000 */
[----:B-1----:R-:W-:-:S04]  /*d820*/  FMNMX.FTZ R187, R0, R5, !PT ;  /* 0x0000000500bb7209 */ /* 0x002fc80007810000 */
[C---:B------:R-:W-:Y:S01]  /*d830*/  FSETP.NEU.FTZ.AND P1, PT, R187.reuse, -INF , PT ;  /* 0xff800000bb00780b */ /* 0x040fe20003f3d000 */
[----:B------:R-:W-:-:S05]  /*d840*/  FMUL.FTZ R9, R187, UR20 ;  /* 0x00000014bb097c20 */ /* 0x000fca0008410000 */
[----:B------:R-:W-:-:S05]  /*d850*/  FSEL R9, R9, RZ, P1 ;  /* 0x000000ff09097208 */ /* 0x000fca0000800000 */
[----:B------:R-:W-:-:S04]  /*d860*/  FFMA.FTZ R0, R168, UR20, -R9 ;  /* 0x00000014a8007c23 */ /* 0x000fc80008010809 */
[----:B------:R1:W-:Y:S02]  /*d870*/  MUFU.EX2 R29, R0 ;  /* 0x00000000001d7308 */ /* 0x0003e40000000800 */
[----:B-1----:R-:W-:Y:S01]  /*d880*/  FFMA.FTZ R0, R169, UR20, -R9 ;  /* 0x00000014a9007c23 */ /* 0x002fe20008010809 */
[----:B------:R-:W-:-:S05]  /*d890*/  MOV R169, R194 ;  /* 0x000000c200a97202 */ /* 0x000fca0000000f00 */
[----:B------:R1:W-:Y:S02]  /*d8a0*/  MUFU.EX2 R185, R0 ;  /* 0x0000000000b97308 */ /* 0x0003e40000000800 */
[----:B-1----:R-:W-:Y:S01]  /*d8b0*/  FFMA.FTZ R0, R170, UR20, -R9 ;  /* 0x00000014aa007c23 */ /* 0x002fe20008010809 */
[----:B------:R-:W-:-:S05]  /*d8c0*/  MOV R170, R195 ;  /* 0x000000c300aa7202 */ /* 0x000fca0000000f00 */
[----:B------:R1:W-:Y:S02]  /*d8d0*/  MUFU.EX2 R173, R0 ;  /* 0x0000000000ad7308 */ /* 0x0003e40000000800 */
[----:B-1----:R-:W-:-:S06]  /*d8e0*/  FFMA.FTZ R0, R32, UR20, -R9 ;  /* 0x0000001420007c23 */ /* 0x002fcc0008010809 */
[----:B------:R-:W1:Y:S01]  /*d8f0*/  MUFU.EX2 R28, R0 ;  /* 0x00000000001c7308 */ /* 0x000e620000000800 */
[----:B---3--:R-:W-:Y:S01]  /*d900*/  IMAD.MOV.U32 R180, RZ, RZ, R20 ;  /* 0x000000ffffb47224 */ /* 0x008fe200078e0014 */
[----:B----4-:R-:W-:-:S03]  /*d910*/  MOV R133, R21 ;  /* 0x0000001500857202 */ /* 0x010fc60000000f00 */
[----:B------:R-:W-:Y:S01]  /*d920*/  IMAD.MOV.U32 R168, RZ, RZ, R180 ;  /* 0x000000ffffa87224 */ /* 0x000fe200078e00b4 */
[----:B-1----:R-:W-:Y:S02]  /*d930*/  F2FP.F16.F32.PACK_AB R6, R28, R173 ;  /* 0x000000ad1c06723e */ /* 0x002fe400000000ff */
[----:B--2---:R-:W-:-:S04]  /*d940*/  FMNMX.FTZ R2, R217, R2, !PT ;  /* 0x00000002d9027209 */ /* 0x004fc80007810000 */
[----:B------:R-:W-:-:S04]  /*d950*/  FMNMX.FTZ R2, R191, R2, !PT ;  /* 0x00000002bf027209 */ /* 0x000fc80007810000 */
[----:B------:R-:W-:-:S04]  /*d960*/  FMNMX.FTZ R2, R184, R2, !PT ;  /* 0x00000002b8027209 */ /* 0x000fc80007810000 */
[----:B------:R-:W-:-:S04]  /*d970*/  FMNMX.FTZ R2, R212, R2, !PT ;  /* 0x00000002d4027209 */ /* 0x000fc80007810000 */
[----:B------:R-:W-:-:S05]  /*d980*/  FMNMX.FTZ R2, R245, R2, !PT ;  /* 0x00000002f5027209 */ /* 0x000fca0007810000 */
[----:B------:R-:W1:Y:S02]  /*d990*/  SHFL.BFLY PT, R4, R2, 0x2, 0x1f ;  /* 0x0c401f0002047f89 */ /* 0x000e6400000e0000 */
[----:B-1----:R-:W-:-:S05]  /*d9a0*/  FMNMX.FTZ R2, R2, R4, !PT ;  /* 0x0000000402027209 */ /* 0x002fca0007810000 */
[----:B------:R-:W1:Y:S02]  /*d9b0*/  SHFL.BFLY PT, R4, R2, 0x1, 0x1f ;  /* 0x0c201f0002047f89 */ /* 0x000e6400000e0000 */
[----:B-1----:R-:W-:Y:S02]  /*d9c0*/  FMNMX.FTZ R186, R2, R4, !PT ;  /* 0x0000000402ba7209 */ /* 0x002fe40007810000 */
[----:B------:R-:W-:Y:S02]  /*d9d0*/  FSEL R4, R187, RZ, P1 ;  /* 0x000000ffbb047208 */ /* 0x000fe40000800000 */
[C---:B------:R-:W-:Y:S01]  /*d9e0*/  FSETP.NEU.FTZ.AND P0, PT, R186.reuse, -INF , PT ;  /* 0xff800000ba00780b */ /* 0x040fe20003f1d000 */
[----:B------:R-:W-:Y:S02]  /*d9f0*/  FMUL.FTZ R8, R186, UR20 ;  /* 0x00000014ba087c20 */ /* 0x000fe40008410000 */
[----:B------:R-:W-:Y:S01]  /*da00*/  FADD.FTZ R4, R132, -R4 ;  /* 0x8000000484047221 */ /* 0x000fe20000010000 */
[----:B------:R-:W-:-:S02]  /*da10*/  FSEL R2, R186, RZ, P0 ;  /* 0x000000ffba027208 */ /* 0x000fc40000000000 */
[----:B------:R-:W-:Y:S01]  /*da20*/  FSEL R8, R8, RZ, P0 ;  /* 0x000000ff08087208 */ /* 0x000fe20000000000 */
[----:B------:R-:W-:-:S04]  /*da30*/  FMUL.FTZ R4, R4, UR20 ;  /* 0x0000001404047c20 */ /* 0x000fc80008410000 */
[----:B------:R-:W-:-:S04]  /*da40*/  FFMA.FTZ R0, R135, UR20, -R8 ;  /* 0x0000001487007c23 */ /* 0x000fc80008010808 */
[----:B------:R1:W-:Y:S02]  /*da50*/  MUFU.EX2 R32, R0 ;  /* 0x0000000000207308 */ /* 0x0003e40000000800 */
[----:B-1----:R-:W-:-:S06]  /*da60*/  FFMA.FTZ R0, R171, UR20, -R8 ;  /* 0x00000014ab007c23 */ /* 0x002fcc0008010808 */
[----:B------:R1:W2:Y:S02]  /*da70*/  MUFU.EX2 R134, R0 ;  /* 0x0000000000867308 */ /* 0x0002a40000000800 */
[----:B-1----:R-:W-:Y:S01]  /*da80*/  FFMA.FTZ R0, R33, UR20, -R8 ;  /* 0x0000001421007c23 */ /* 0x002fe20008010808 */
[----:B--2---:R-:W-:-:S05]  /*da90*/  F2FP.F16.F32.PACK_AB R5, R134, R32 ;  /* 0x000000208605723e */ /* 0x004fca00000000ff */
[----:B------:R1:W-:Y:S02]  /*daa0*/  MUFU.EX2 R10, R0 ;  /* 0x00000000000a7308 */ /* 0x0003e40000000800 */
[----:B-1----:R-:W-:-:S06]  /*dab0*/  FFMA.FTZ R0, R34, UR20, -R8 ;  /* 0x0000001422007c23 */ /* 0x002fcc0008010808 */
[----:B------:R1:W2:Y:S02]  /*dac0*/  MUFU.EX2 R11, R0 ;  /* 0x00000000000b7308 */ /* 0x0002a40000000800 */
[----:B-1----:R-:W-:Y:S01]  /*dad0*/  FADD.FTZ R0, R3, -R2 ;  /* 0x8000000203007221 */ /* 0x002fe20000010000 */
[----:B--2---:R-:W-:-:S05]  /*dae0*/  F2FP.F16.F32.PACK_AB R7, R11, R10 ;  /* 0x0000000a0b07723e */ /* 0x004fca00000000ff */
[----:B------:R1:W2:Y:S01]  /*daf0*/  MUFU.EX2 R2, R4 ;  /* 0x0000000400027308 */ /* 0x0002a20000000800 */
[----:B------:R-:W-:-:S07]  /*db00*/  FMUL.FTZ R0, R0, UR20 ;  /* 0x0000001400007c20 */ /* 0x000fce0008410000 */
[----:B------:R-:W3:Y:S01]  /*db10*/  MUFU.EX2 R0, R0 ;  /* 0x0000000000007308 */ /* 0x000ee20000000800 */
[----:B-1----:R-:W-:Y:S01]  /*db20*/  F2FP.F16.F32.PACK_AB R4, R185, R29 ;  /* 0x0000001db904723e */ /* 0x002fe200000000ff */
[-C--:B--2---:R-:W-:Y:S01]  /*db30*/  FMUL.FTZ R140, R140, R2.reuse ;  /* 0x000000028c8c7220 */ /* 0x084fe20000410000 */
[-C--:B------:R-:W-:Y:S01]  /*db40*/  FMUL.FTZ R141, R141, R2.reuse ;  /* 0x000000028d8d7220 */ /* 0x080fe20000410000 */
[-C--:B------:R-:W-:Y:S01]  /*db50*/  FMUL.FTZ R152, R152, R2.reuse ;  /* 0x0000000298987220 */ /* 0x080fe20000410000 */
[-C--:B------:R-:W-:Y:S01]  /*db60*/  FMUL.FTZ R153, R153, R2.reuse ;  /* 0x0000000299997220 */ /* 0x080fe20000410000 */
[-C--:B------:R-:W-:Y:S01]  /*db70*/  FMUL.FTZ R148, R148, R2.reuse ;  /* 0x0000000294947220 */ /* 0x080fe20000410000 */
[-C--:B------:R-:W-:Y:S01]  /*db80*/  FMUL.FTZ R149, R149, R2.reuse ;  /* 0x0000000295957220 */ /* 0x080fe20000410000 */
[----:B------:R-:W-:Y:S01]  /*db90*/  FMUL.FTZ R136, R136, R2 ;  /* 0x0000000288887220 */ /* 0x000fe20000410000 */
[-C--:B---3--:R-:W-:Y:S01]  /*dba0*/  FMUL.FTZ R142, R142, R0.reuse ;  /* 0x000000008e8e7220 */ /* 0x088fe20000410000 */
[-C--:B------:R-:W-:Y:S01]  /*dbb0*/  FMUL.FTZ R143, R143, R0.reuse ;  /* 0x000000008f8f7220 */ /* 0x080fe20000410000 */
[-C--:B------:R-:W-:Y:S01]  /*dbc0*/  FMUL.FTZ R154, R154, R0.reuse ;  /* 0x000000009a9a7220 */ /* 0x080fe20000410000 */
[-C--:B------:R-:W-:Y:S01]  /*dbd0*/  FMUL.FTZ R155, R155, R0.reuse ;  /* 0x000000009b9b7220 */ /* 0x080fe20000410000 */
[-C--:B------:R-:W-:Y:S01]  /*dbe0*/  FMUL.FTZ R150, R150, R0.reuse ;  /* 0x0000000096967220 */ /* 0x080fe20000410000 */
[----:B------:R-:W-:Y:S01]  /*dbf0*/  FMUL.FTZ R151, R151, R0 ;  /* 0x0000000097977220 */ /* 0x000fe20000410000 */
[-C--:B------:R-:W-:Y:S01]  /*dc00*/  FMUL.FTZ R137, R137, R2.reuse ;  /* 0x0000000289897220 */ /* 0x080fe20000410000 */
[-C--:B------:R-:W-:Y:S01]  /*dc10*/  FMUL.FTZ R144, R144, R2.reuse ;  /* 0x0000000290907220 */ /* 0x080fe20000410000 */
[C---:B------:R-:W-:Y:S01]  /*dc20*/  HMMA.16816.F32 R140, R4.reuse, R16, R140 ;  /* 0x00000010048c723c */ /* 0x040fe2000000188c */
[----:B------:R-:W-:Y:S01]  /*dc30*/  FMUL.FTZ R145, R145, R2 ;  /* 0x0000000291917220 */ /* 0x000fe20000410000 */
[-C--:B------:R-:W-:Y:S01]  /*dc40*/  FMUL.FTZ R138, R138, R0.reuse ;  /* 0x000000008a8a7220 */ /* 0x080fe20000410000 */
[-C--:B------:R-:W-:Y:S01]  /*dc50*/  FMUL.FTZ R139, R139, R0.reuse ;  /* 0x000000008b8b7220 */ /* 0x080fe20000410000 */
[-C--:B------:R-:W-:Y:S01]  /*dc60*/  FMUL.FTZ R146, R146, R0.reuse ;  /* 0x0000000092927220 */ /* 0x080fe20000410000 */
[----:B------:R-:W-:Y:S01]  /*dc70*/  FMUL.FTZ R147, R147, R0 ;  /* 0x0000000093937220 */ /* 0x000fe20000410000 */
[C---:B------:R-:W-:Y:S01]  /*dc80*/  HMMA.16816.F32 R20, R4.reuse, R18, R152 ;  /* 0x000000120414723c */ /* 0x040fe20000001898 */
[-C--:B------:R-:W-:Y:S01]  /*dc90*/  FMUL.FTZ R160, R160, R2.reuse ;  /* 0x00000002a0a07220 */ /* 0x080fe20000410000 */
[----:B------:R-:W-:Y:S01]  /*dca0*/  FMUL.FTZ R161, R161, R2 ;  /* 0x00000002a1a17220 */ /* 0x000fe20000410000 */
[-C--:B------:R-:W-:Y:S01]  /*dcb0*/  FMUL.FTZ R162, R162, R0.reuse ;  /* 0x00000000a2a27220 */ /* 0x080fe20000410000 */
[----:B------:R-:W-:Y:S01]  /*dcc0*/  FMUL.FTZ R163, R163, R0 ;  /* 0x00000000a3a37220 */ /* 0x000fe20000410000 */
[-C--:B------:R-:W-:Y:S01]  /*dcd0*/  FMUL.FTZ R156, R156, R2.reuse ;  /* 0x000000029c9c7220 */ /* 0x080fe20000410000 */
[C---:B------:R-:W-:Y:S01]  /*dce0*/  HMMA.16816.F32 R16, R4.reuse, R24, R148 ;  /* 0x000000180410723c */ /* 0x040fe20000001894 */
[-C--:B------:R-:W-:Y:S01]  /*dcf0*/  FMUL.FTZ R157, R157, R2.reuse ;  /* 0x000000029d9d7220 */ /* 0x080fe20000410000 */
[-C--:B------:R-:W-:Y:S01]  /*dd00*/  FMUL.FTZ R164, R164, R2.reuse ;  /* 0x00000002a4a47220 */ /* 0x080fe20000410000 */
[----:B------:R-:W-:Y:S01]  /*dd10*/  FMUL.FTZ R165, R165, R2 ;  /* 0x00000002a5a57220 */ /* 0x000fe20000410000 */
[-C--:B------:R-:W-:Y:S01]  /*dd20*/  FMUL.FTZ R158, R158, R0.reuse ;  /* 0x000000009e9e7220 */ /* 0x080fe20000410000 */
[-C--:B------:R-:W-:Y:S01]  /*dd30*/  FMUL.FTZ R159, R159, R0.reuse ;  /* 0x000000009f9f7220 */ /* 0x080fe20000410000 */
[C---:B------:R-:W-:Y:S01]  /*dd40*/  HMMA.16816.F32 R136, R4.reuse, R12, R136 ;  /* 0x0000000c0488723c */ /* 0x040fe20000001888 */
[-C--:B------:R-:W-:Y:S01]  /*dd50*/  FMUL.FTZ R166, R166, R0.reuse ;  /* 0x00000000a6a67220 */ /* 0x080fe20000410000 */
[----:B------:R-:W-:Y:S01]  /*dd60*/  FMUL.FTZ R167, R167, R0 ;  /* 0x00000000a7a77220 */ /* 0x000fe20000410000 */
[-C--:B------:R-:W-:Y:S01]  /*dd70*/  FMUL.FTZ R36, R36, R2.reuse ;  /* 0x0000000224247220 */ /* 0x080fe20000410000 */
[-C--:B------:R-:W-:Y:S01]  /*dd80*/  FMUL.FTZ R37, R37, R2.reuse ;  /* 0x0000000225257220 */ /* 0x080fe20000410000 */
[-C--:B------:R-:W-:Y:S01]  /*dd90*/  FMUL.FTZ R40, R40, R2.reuse ;  /* 0x0000000228287220 */ /* 0x080fe20000410000 */
[C---:B------:R-:W-:Y:S01]  /*dda0*/  HMMA.16816.F32 R196, R4.reuse, R14, R144 ;  /* 0x0000000e04c4723c */ /* 0x040fe20000001890 */
[----:B------:R-:W1:Y:S01]  /*ddb0*/  LDSM.16.MT88.4 R12, [R215+0x10000] ;  /* 0x01000000d70c783b */ /* 0x000e620000004200 */
[----:B------:R-:W-:Y:S01]  /*ddc0*/  FMUL.FTZ R41, R41, R2 ;  /* 0x0000000229297220 */ /* 0x000fe20000410000 */
[-C--:B------:R-:W-:Y:S01]  /*ddd0*/  FMUL.FTZ R38, R38, R0.reuse ;  /* 0x0000000026267220 */ /* 0x080fe20000410000 */
[-C--:B------:R-:W-:Y:S01]  /*dde0*/  FMUL.FTZ R39, R39, R0.reuse ;  /* 0x0000000027277220 */ /* 0x080fe20000410000 */
[-C--:B------:R-:W-:Y:S01]  /*ddf0*/  FMUL.FTZ R42, R42, R0.reuse ;  /* 0x000000002a2a7220 */ /* 0x080fe20000410000 */
[----:B------:R-:W-:Y:S01]  /*de00*/  MOV R154, R23 ;  /* 0x00000017009a7202 */ /* 0x000fe20000000f00 */
[----:B------:R-:W-:Y:S01]  /*de10*/  FMUL.FTZ R43, R43, R0 ;  /* 0x000000002b2b7220 */ /* 0x000fe20000410000 */
[----:B------:R-:W-:Y:S01]  /*de20*/  MOV R153, R21 ;  /* 0x0000001500997202 */ /* 0x000fe20000000f00 */
[----:B------:R-:W-:Y:S01]  /*de30*/  FMUL.FTZ R48, R48, R2 ;  /* 0x0000000230307220 */ /* 0x000fe20000410000 */
[----:B------:R-:W-:Y:S01]  /*de40*/  MOV R152, R22 ;  /* 0x0000001600987202 */ /* 0x000fe20000000f00 */
[----:B------:R-:W-:Y:S01]  /*de50*/  FMUL.FTZ R49, R49, R2 ;  /* 0x0000000231317220 */ /* 0x000fe20000410000 */
[----:B------:R-:W-:Y:S01]  /*de60*/  MOV R132, R17 ;  /* 0x0000001100847202 */ /* 0x000fe20000000f00 */
[----:B------:R-:W-:Y:S01]  /*de70*/  IMAD.MOV.U32 R34, RZ, RZ, R18 ;  /* 0x000000ffff227224 */ /* 0x000fe200078e0012 */
[----:B------:R-:W-:Y:S01]  /*de80*/  MOV R33, R19 ;  /* 0x0000001300217202 */ /* 0x000fe20000000f00 */
[----:B------:R-:W-:Y:S01]  /*de90*/  FMUL.FTZ R50, R50, R0 ;  /* 0x0000000032327220 */ /* 0x000fe20000410000 */
[----:B------:R-:W-:Y:S01]  /*dea0*/  MOV R3, R16 ;  /* 0x0000001000037202 */ /* 0x000fe20000000f00 */
[----:B------:R-:W-:Y:S01]  /*deb0*/  FMUL.FTZ R51, R51, R0 ;  /* 0x0000000033337220 */ /* 0x000fe20000410000 */
[C---:B------:R-:W-:Y:S01]  /*dec0*/  HMMA.16816.F32 R16, R4.reuse, R26, R160 ;  /* 0x0000001a0410723c */ /* 0x040fe200000018a0 */
[----:B------:R-:W-:Y:S01]  /*ded0*/  MOV R135, R20 ;  /* 0x0000001400877202 */ /* 0x000fe20000000f00 */
[-C--:B------:R-:W-:Y:S01]  /*dee0*/  FMUL.FTZ R44, R44, R2.reuse ;  /* 0x000000022c2c7220 */ /* 0x080fe20000410000 */
[----:B------:R-:W2:Y:S01]  /*def0*/  LDSM.16.MT88.4 R20, [R213+0x12000] ;  /* 0x01200000d514783b */ /* 0x000ea20000004200 */
[----:B------:R-:W-:Y:S01]  /*df00*/  FMUL.FTZ R45, R45, R2 ;  /* 0x000000022d2d7220 */ /* 0x000fe20000410000 */
[-C--:B------:R-:W-:Y:S01]  /*df10*/  FMUL.FTZ R46, R46, R0.reuse ;  /* 0x000000002e2e7220 */ /* 0x080fe20000410000 */
        /* <DEDUP_REMOVED lines=9> */
[----:B------:R-:W-:Y:S01]  /*dfb0*/  MOV R147, R199 ;  /* 0x000000c700937202 */ /* 0x000fe20000000f00 */
[-C--:B------:R-:W-:Y:S01]  /*dfc0*/  FMUL.FTZ R60, R60, R2.reuse ;  /* 0x000000023c3c7220 */ /* 0x080fe20000410000 */
[----:B------:R-:W-:Y:S01]  /*dfd0*/  MOV R146, R197 ;  /* 0x000000c500927202 */ /* 0x000fe20000000f00 */
[----:B------:R-:W-:Y:S01]  /*dfe0*/  FMUL.FTZ R61, R61, R2 ;  /* 0x000000023d3d7220 */ /* 0x000fe20000410000 */
[----:B------:R-:W-:Y:S01]  /*dff0*/  MOV R145, R198 ;  /* 0x000000c600917202 */ /* 0x000fe20000000f00 */
[----:B------:R-:W-:Y:S01]  /*e000*/  FMUL.FTZ R64, R64, R2 ;  /* 0x0000000240407220 */ /* 0x000fe20000410000 */
[----:B------:R-:W-:Y:S01]  /*e010*/  MOV R144, R196 ;  /* 0x000000c400907202 */ /* 0x000fe20000000f00 */
[----:B------:R-:W-:Y:S01]  /*e020*/  FMUL.FTZ R65, R65, R2 ;  /* 0x0000000241417220 */ /* 0x000fe20000410000 */
[C---:B-1----:R-:W-:Y:S01]  /*e030*/  HMMA.16816.F32 R156, R4.reuse, R12, R156 ;  /* 0x0000000c049c723c */ /* 0x042fe2000000189c */
[----:B------:R-:W-:Y:S01]  /*e040*/  MOV R27, R16 ;  /* 0x00000010001b7202 */ /* 0x000fe20000000f00 */
[----:B------:R-:W-:Y:S01]  /*e050*/  IMAD.MOV.U32 R24, RZ, RZ, R19 ;  /* 0x000000ffff187224 */ /* 0x000fe200078e0013 */
[----:B------:R-:W-:Y:S01]  /*e060*/  MOV R26, R17 ;  /* 0x00000011001a7202 */ /* 0x000fe20000000f00 */
[----:B------:R-:W-:Y:S01]  /*e070*/  FMUL.FTZ R62, R62, R0 ;  /* 0x000000003e3e7220 */ /* 0x000fe20000410000 */
[----:B------:R-:W-:Y:S01]  /*e080*/  MOV R25, R18 ;  /* 0x0000001200197202 */ /* 0x000fe20000000f00 */
[C---:B------:R-:W-:Y:S01]  /*e090*/  HMMA.16816.F32 R248, R4.reuse, R14, R164 ;  /* 0x0000000e04f8723c */ /* 0x040fe200000018a4 */
[----:B------:R-:W1:Y:S01]  /*e0a0*/  LDSM.16.MT88.4 R16, [R214+0x12000] ;  /* 0x01200000d610783b */ /* 0x000e620000004200 */
[-C--:B------:R-:W-:Y:S01]  /*e0b0*/  FMUL.FTZ R63, R63, R0.reuse ;  /* 0x000000003f3f7220 */ /* 0x080fe20000410000 */
[-C--:B------:R-:W-:Y:S01]  /*e0c0*/  FMUL.FTZ R66, R66, R0.reuse ;  /* 0x0000000042427220 */ /* 0x080fe20000410000 */
[----:B------:R-:W-:Y:S01]  /*e0d0*/  FMUL.FTZ R67, R67, R0 ;  /* 0x0000000043437220 */ /* 0x000fe20000410000 */
[----:B------:R-:W3:Y:S01]  /*e0e0*/  LDSM.16.MT88.4 R12, [R216+0x12000] ;  /* 0x01200000d80c783b */ /* 0x000ee20000004200 */
[-C--:B------:R-:W-:Y:S01]  /*e0f0*/  FMUL.FTZ R68, R68, R2.reuse ;  /* 0x0000000244447220 */ /* 0x080fe20000410000 */
[-C--:B------:R-:W-:Y:S01]  /*e100*/  FMUL.FTZ R69, R69, R2.reuse ;  /* 0x0000000245457220 */ /* 0x080fe20000410000 */
[-C--:B------:R-:W-:Y:S01]  /*e110*/  FMUL.FTZ R72, R72, R2.reuse ;  /* 0x0000000248487220 */ /* 0x080fe20000410000 */
[----:B------:R-:W-:Y:S01]  /*e120*/  FMUL.FTZ R73, R73, R2 ;  /* 0x0000000249497220 */ /* 0x000fe20000410000 */
[-C--:B------:R-:W-:Y:S01]  /*e130*/  FMUL.FTZ R70, R70, R0.reuse ;  /* 0x0000000046467220 */ /* 0x080fe20000410000 */
[-C--:B------:R-:W-:Y:S01]  /*e140*/  FMUL.FTZ R71, R71, R0.reuse ;  /* 0x0000000047477220 */ /* 0x080fe20000410000 */
[-C--:B------:R-:W-:Y:S01]  /*e150*/  FMUL.FTZ R74, R74, R0.reuse ;  /* 0x000000004a4a7220 */ /* 0x080fe20000410000 */
[----:B------:R-:W-:Y:S01]  /*e160*/  FMUL.FTZ R75, R75, R0 ;  /* 0x000000004b4b7220 */ /* 0x000fe20000410000 */
[C---:B--2---:R-:W-:Y:S01]  /*e170*/  HMMA.16816.F32 R204, R4.reuse, R20, R36 ;  /* 0x0000001404cc723c */ /* 0x044fe20000001824 */
[-C--:B------:R-:W-:Y:S01]  /*e180*/  FMUL.FTZ R76, R76, R2.reuse ;  /* 0x000000024c4c7220 */ /* 0x080fe20000410000 */
[-C--:B------:R-:W-:Y:S01]  /*e190*/  FMUL.FTZ R77, R77, R2.reuse ;  /* 0x000000024d4d7220 */ /* 0x080fe20000410000 */
[-C--:B------:R-:W-:Y:S01]  /*e1a0*/  FMUL.FTZ R80, R80, R2.reuse ;  /* 0x0000000250507220 */ /* 0x080fe20000410000 */
[----:B------:R-:W-:Y:S01]  /*e1b0*/  FMUL.FTZ R81, R81, R2 ;  /* 0x0000000251517220 */ /* 0x000fe20000410000 */
[-C--:B------:R-:W-:Y:S01]  /*e1c0*/  FMUL.FTZ R78, R78, R0.reuse ;  /* 0x000000004e4e7220 */ /* 0x080fe20000410000 */
[C---:B------:R-:W-:Y:S01]  /*e1d0*/  HMMA.16816.F32 R208, R4.reuse, R22, R40 ;  /* 0x0000001604d0723c */ /* 0x040fe20000001828 */
[----:B------:R-:W2:Y:S01]  /*e1e0*/  LDSM.16.MT88.4 R20, [R215+0x12000] ;  /* 0x01200000d714783b */ /* 0x000ea20000004200 */
[-C--:B------:R-:W-:Y:S01]  /*e1f0*/  FMUL.FTZ R79, R79, R0.reuse ;  /* 0x000000004f4f7220 */ /* 0x080fe20000410000 */
[-C--:B------:R-:W-:Y:S01]  /*e200*/  FMUL.FTZ R82, R82, R0.reuse ;  /* 0x0000000052527220 */ /* 0x080fe20000410000 */
[----:B------:R-:W-:Y:S01]  /*e210*/  FMUL.FTZ R83, R83, R0 ;  /* 0x0000000053537220 */ /* 0x000fe20000410000 */
[-C--:B------:R-:W-:Y:S01]  /*e220*/  FMUL.FTZ R92, R92, R2.reuse ;  /* 0x000000025c5c7220 */ /* 0x080fe20000410000 */
[----:B------:R-:W-:Y:S01]  /*e230*/  FMUL.FTZ R93, R93, R2 ;  /* 0x000000025d5d7220 */ /* 0x000fe20000410000 */
[----:B------:R-:W-:Y:S01]  /*e240*/  MOV R40, R154 ;  /* 0x0000009a00287202 */ /* 0x000fe20000000f00 */
[-C--:B------:R-:W-:Y:S01]  /*e250*/  FMUL.FTZ R94, R94, R0.reuse ;  /* 0x000000005e5e7220 */ /* 0x080fe20000410000 */
[----:B------:R-:W-:Y:S01]  /*e260*/  FMUL.FTZ R95, R95, R0 ;  /* 0x000000005f5f7220 */ /* 0x000fe20000410000 */
[-C--:B------:R-:W-:Y:S01]  /*e270*/  FMUL.FTZ R96, R96, R2.reuse ;  /* 0x0000000260607220 */ /* 0x080fe20000410000 */
[----:B------:R-:W-:Y:S01]  /*e280*/  FMUL.FTZ R97, R97, R2 ;  /* 0x0000000261617220 */ /* 0x000fe20000410000 */
[-C--:B------:R-:W-:Y:S01]  /*e290*/  FMUL.FTZ R98, R98, R0.reuse ;  /* 0x0000000062627220 */ /* 0x080fe20000410000 */
[----:B------:R-:W-:Y:S01]  /*e2a0*/  FMUL.FTZ R99, R99, R0 ;  /* 0x0000000063637220 */ /* 0x000fe20000410000 */
[-C--:B------:R-:W-:Y:S01]  /*e2b0*/  FMUL.FTZ R84, R84, R2.reuse ;  /* 0x0000000254547220 */ /* 0x080fe20000410000 */
[-C--:B------:R-:W-:Y:S01]  /*e2c0*/  FMUL.FTZ R85, R85, R2.reuse ;  /* 0x0000000255557220 */ /* 0x080fe20000410000 */
[-C--:B------:R-:W-:Y:S01]  /*e2d0*/  FMUL.FTZ R88, R88, R2.reuse ;  /* 0x0000000258587220 */ /* 0x080fe20000410000 */
[----:B------:R-:W-:Y:S01]  /*e2e0*/  FMUL.FTZ R89, R89, R2 ;  /* 0x0000000259597220 */ /* 0x000fe20000410000 */
[-C--:B------:R-:W-:Y:S01]  /*e2f0*/  FMUL.FTZ R86, R86, R0.reuse ;  /* 0x0000000056567220 */ /* 0x080fe20000410000 */
[-C--:B------:R-:W-:Y:S01]  /*e300*/  FMUL.FTZ R87, R87, R0.reuse ;  /* 0x0000000057577220 */ /* 0x080fe20000410000 */
[-C--:B------:R-:W-:Y:S01]  /*e310*/  FMUL.FTZ R90, R90, R0.reuse ;  /* 0x000000005a5a7220 */ /* 0x080fe20000410000 */
[C---:B-1----:R-:W-:Y:S01]  /*e320*/  HMMA.16816.F32 R200, R4.reuse, R18, R48 ;  /* 0x0000001204c8723c */ /* 0x042fe20000001830 */
[----:B------:R-:W-:Y:S01]  /*e330*/  FMUL.FTZ R91, R91, R0 ;  /* 0x000000005b5b7220 */ /* 0x000fe20000410000 */
[-C--:B------:R-:W-:Y:S01]  /*e340*/  FMUL.FTZ R100, R100, R2.reuse ;  /* 0x0000000264647220 */ /* 0x080fe20000410000 */
[----:B------:R-:W-:Y:S01]  /*e350*/  FMUL.FTZ R101, R101, R2 ;  /* 0x0000000265657220 */ /* 0x000fe20000410000 */
[-C--:B------:R-:W-:Y:S01]  /*e360*/  FMUL.FTZ R102, R102, R0.reuse ;  /* 0x0000000066667220 */ /* 0x080fe20000410000 */
[----:B------:R-:W-:Y:S01]  /*e370*/  FMUL.FTZ R103, R103, R0 ;  /* 0x0000000067677220 */ /* 0x000fe20000410000 */
[C---:B------:R-:W-:Y:S01]  /*e380*/  HMMA.16816.F32 R196, R4.reuse, R16, R44 ;  /* 0x0000001004c4723c */ /* 0x040fe2000000182c */
[----:B------:R-:W-:Y:S01]  /*e390*/  MOV R49, R135 ;  /* 0x0000008700317202 */ /* 0x000fe20000000f00 */
[----:B------:R-:W1:Y:S01]  /*e3a0*/  LDSM.16.MT88.4 R16, [R213+0x14000] ;  /* 0x01400000d510783b */ /* 0x000e620000004200 */
[----:B------:R-:W-:Y:S01]  /*e3b0*/  MOV R135, R181 ;  /* 0x000000b500877202 */ /* 0x000fe20000000f00 */
[-C--:B------:R-:W-:Y:S01]  /*e3c0*/  FMUL.FTZ R104, R104, R2.reuse ;  /* 0x0000000268687220 */ /* 0x080fe20000410000 */
[----:B------:R-:W-:Y:S01]  /*e3d0*/  MOV R48, R147 ;  /* 0x0000009300307202 */ /* 0x000fe20000000f00 */
[C---:B---3--:R-:W-:Y:S01]  /*e3e0*/  HMMA.16816.F32 R180, R4.reuse, R12, R52 ;  /* 0x0000000c04b4723c */ /* 0x048fe20000001834 */
[----:B------:R-:W-:Y:S01]  /*e3f0*/  MOV R50, R153 ;  /* 0x0000009900327202 */ /* 0x000fe20000000f00 */
[----:B------:R-:W-:Y:S01]  /*e400*/  FMUL.FTZ R105, R105, R2 ;  /* 0x0000000269697220 */ /* 0x000fe20000410000 */
[----:B------:R-:W-:Y:S01]  /*e410*/  MOV R51, R152 ;  /* 0x0000009800337202 */ /* 0x000fe20000000f00 */
[-C--:B------:R-:W-:Y:S01]  /*e420*/  FMUL.FTZ R106, R106, R0.reuse ;  /* 0x000000006a6a7220 */ /* 0x080fe20000410000 */
[----:B------:R-:W-:Y:S01]  /*e430*/  FMUL.FTZ R107, R107, R0 ;  /* 0x000000006b6b7220 */ /* 0x000fe20000410000 */
[----:B------:R-:W-:Y:S01]  /*e440*/  MOV R42, R10 ;  /* 0x0000000a002a7202 */ /* 0x000fe20000000f00 */
[----:B------:R-:W-:Y:S01]  /*e450*/  IMAD.MOV.U32 R53, RZ, RZ, R144 ;  /* 0x000000ffff357224 */ /* 0x000fe200078e0090 */
[----:B------:R-:W-:Y:S01]  /*e460*/  MOV R52, R192 ;  /* 0x000000c000347202 */ /* 0x000fe20000000f00 */
[C---:B--2---:R-:W-:Y:S01]  /*e470*/  HMMA.16816.F32 R164, R4.reuse, R20, R60 ;  /* 0x0000001404a4723c */ /* 0x044fe2000000183c */
[----:B------:R-:W-:Y:S01]  /*e480*/  MOV R54, R146 ;  /* 0x0000009200367202 */ /* 0x000fe20000000f00 */
[----:B------:R-:W-:Y:S01]  /*e490*/  FFMA.FTZ R10, R30, UR20, -R9 ;  /* 0x000000141e0a7c23 */ /* 0x000fe20008010809 */
[----:B------:R-:W-:Y:S01]  /*e4a0*/  MOV R55, R145 ;  /* 0x0000009100377202 */ /* 0x000fe20000000f00 */
[----:B------:R-:W-:Y:S01]  /*e4b0*/  FMUL.FTZ R116, R116, R2 ;  /* 0x0000000274747220 */ /* 0x000fe20000410000 */
[----:B------:R-:W-:Y:S01]  /*e4c0*/  MOV R43, R172 ;  /* 0x000000ac002b7202 */ /* 0x000fe20000000f00 */
[C---:B------:R-:W-:Y:S01]  /*e4d0*/  HMMA.16816.F32 R192, R4.reuse, R14, R56 ;  /* 0x0000000e04c0723c */ /* 0x040fe20000001838 */
[----:B------:R-:W2:Y:S01]  /*e4e0*/  LDSM.16.MT88.4 R12, [R214+0x14000] ;  /* 0x01400000d60c783b */ /* 0x000ea20000004200 */
[----:B------:R-:W-:Y:S01]  /*e4f0*/  MOV R63, R135 ;  /* 0x00000087003f7202 */ /* 0x000fe20000000f00 */
[----:B------:R-:W-:Y:S01]  /*e500*/  FMUL.FTZ R117, R117, R2 ;  /* 0x0000000275757220 */ /* 0x000fe20000410000 */
[----:B------:R-:W-:Y:S01]  /*e510*/  MOV R61, R170 ;  /* 0x000000aa003d7202 */ /* 0x000fe20000000f00 */
[----:B------:R-:W-:Y:S01]  /*e520*/  FMUL.FTZ R118, R118, R0 ;  /* 0x0000000076767220 */ /* 0x000fe20000410000 */
[----:B------:R-:W-:Y:S01]  /*e530*/  HMMA.16816.F32 R160, R4, R22, R64 ;  /* 0x0000001604a0723c */ /* 0x000fe20000001840 */
[----:B------:R-:W-:Y:S01]  /*e540*/  MOV R57, R132 ;  /* 0x0000008400397202 */ /* 0x000fe20000000f00 */
[----:B------:R-:W3:Y:S01]  /*e550*/  LDSM.16.MT88.4 R20, [R216+0x14000] ;  /* 0x01400000d814783b */ /* 0x000ee20000004200 */
[----:B------:R-:W-:Y:S01]  /*e560*/  MOV R60, R169 ;  /* 0x000000a9003c7202 */ /* 0x000fe20000000f00 */
[----:B------:R-:W-:-:S02]  /*e570*/  IMAD.MOV.U32 R56, RZ, RZ, R3 ;  /* 0x000000ffff387224 */ /* 0x000fc400078e0003 */
[----:B------:R-:W-:Y:S01]  /*e580*/  FFMA.FTZ R3, R35, UR20, -R9 ;  /* 0x0000001423037c23 */ /* 0x000fe20008010809 */
[----:B------:R-:W-:Y:S01]  /*e590*/  MOV R58, R34 ;  /* 0x00000022003a7202 */ /* 0x000fe20000000f00 */
[----:B------:R-:W-:Y:S01]  /*e5a0*/  IMAD.MOV.U32 R65, RZ, RZ, R133 ;  /* 0x000000ffff417224 */ /* 0x000fe200078e0085 */
[----:B------:R-:W-:Y:S01]  /*e5b0*/  MOV R66, R134 ;  /* 0x0000008600427202 */ /* 0x000fe20000000f00 */
[----:B------:R-:W-:Y:S01]  /*e5c0*/  FMUL.FTZ R119, R119, R0 ;  /* 0x0000000077777220 */ /* 0x000fe20000410000 */
[----:B------:R-:W-:Y:S01]  /*e5d0*/  MOV R67, R168 ;  /* 0x000000a800437202 */ /* 0x000fe20000000f00 */
[-C--:B------:R-:W-:Y:S01]  /*e5e0*/  FMUL.FTZ R120, R120, R2.reuse ;  /* 0x0000000278787220 */ /* 0x080fe20000410000 */
[----:B------:R-:W-:Y:S01]  /*e5f0*/  MOV R59, R33 ;  /* 0x00000021003b7202 */ /* 0x000fe20000000f00 */
[----:B------:R-:W-:Y:S01]  /*e600*/  FMUL.FTZ R121, R121, R2 ;  /* 0x0000000279797220 */ /* 0x000fe20000410000 */
[----:B------:R-:W-:Y:S01]  /*e610*/  MOV R62, R32 ;  /* 0x00000020003e7202 */ /* 0x000fe20000000f00 */
[C---:B-1----:R-:W-:Y:S01]  /*e620*/  HMMA.16816.F32 R132, R4.reuse, R16, R68 ;  /* 0x000000100484723c */ /* 0x042fe20000001844 */
[----:B------:R-:W1:Y:S01]  /*e630*/  MUFU.EX2 R68, R10 ;  /* 0x0000000a00447308 */ /* 0x000e620000000800 */
[----:B------:R-:W-:Y:S01]  /*e640*/  LDSM.16.MT88.4 R32, [R213+0x10800] ;  /* 0x01080000d520783b */ /* 0x000fe20000004200 */
[----:B------:R-:W-:Y:S01]  /*e650*/  MOV R64, R29 ;  /* 0x0000001d00407202 */ /* 0x000fe20000000f00 */
[-C--:B------:R-:W-:Y:S01]  /*e660*/  FMUL.FTZ R122, R122, R0.reuse ;  /* 0x000000007a7a7220 */ /* 0x080fe20000410000 */
[----:B------:R-:W-:Y:S01]  /*e670*/  FMUL.FTZ R123, R123, R0 ;  /* 0x000000007b7b7220 */ /* 0x000fe20000410000 */
[C---:B------:R-:W-:Y:S01]  /*e680*/  HMMA.16816.F32 R144, R4.reuse, R18, R72 ;  /* 0x000000120490723c */ /* 0x040fe20000001848 */
[----:B------:R-:W4:Y:S01]  /*e690*/  LDSM.16.MT88.4 R16, [R215+0x14000] ;  /* 0x01400000d710783b */ /* 0x000f220000004200 */
[----:B------:R-:W-:Y:S01]  /*e6a0*/  MOV R71, R191 ;  /* 0x000000bf00477202 */ /* 0x000fe20000000f00 */
[-C--:B------:R-:W-:Y:S01]  /*e6b0*/  FMUL.FTZ R108, R108, R2.reuse ;  /* 0x000000026c6c7220 */ /* 0x080fe20000410000 */
[----:B------:R1:W-:Y:S01]  /*e6c0*/  MUFU.EX2 R191, R3 ;  /* 0x0000000300bf7308 */ /* 0x0003e20000000800 */
[----:B------:R-:W-:Y:S01]  /*e6d0*/  MOV R69, R65 ;  /* 0x0000004100457202 */ /* 0x000fe20000000f00 */
[----:B------:R-:W-:Y:S01]  /*e6e0*/  FMUL.FTZ R109, R109, R2 ;  /* 0x000000026d6d7220 */ /* 0x000fe20000410000 */
[----:B------:R-:W-:Y:S01]  /*e6f0*/  MOV R75, R71 ;  /* 0x00000047004b7202 */ /* 0x000fe20000000f00 */
[----:B------:R-:W-:Y:S01]  /*e700*/  FMUL.FTZ R110, R110, R0 ;  /* 0x000000006e6e7220 */ /* 0x000fe20000410000 */
[----:B------:R-:W-:Y:S01]  /*e710*/  MOV R70, R66 ;  /* 0x0000004200467202 */ /* 0x000fe20000000f00 */
[----:B------:R-:W-:Y:S01]  /*e720*/  FMUL.FTZ R111, R111, R0 ;  /* 0x000000006f6f7220 */ /* 0x000fe20000410000 */
[----:B------:R-:W-:Y:S01]  /*e730*/  MOV R65, R61 ;  /* 0x0000003d00417202 */ /* 0x000fe20000000f00 */
[-C--:B------:R-:W-:Y:S01]  /*e740*/  FMUL.FTZ R112, R112, R2.reuse ;  /* 0x0000000270707220 */ /* 0x080fe20000410000 */
[----:B------:R-:W-:Y:S01]  /*e750*/  FMUL.FTZ R113, R113, R2 ;  /* 0x0000000271717220 */ /* 0x000fe20000410000 */
[C---:B--2---:R-:W-:Y:S01]  /*e760*/  HMMA.16816.F32 R152, R4.reuse, R12, R76 ;  /* 0x0000000c0498723c */ /* 0x044fe2000000184c */
[-C--:B------:R-:W-:Y:S01]  /*e770*/  FMUL.FTZ R114, R114, R0.reuse ;  /* 0x0000000072727220 */ /* 0x080fe20000410000 */
[----:B------:R-:W-:Y:S01]  /*e780*/  FMUL.FTZ R115, R115, R0 ;  /* 0x0000000073737220 */ /* 0x000fe20000410000 */
[----:B------:R-:W-:Y:S01]  /*e790*/  MOV R71, R67 ;  /* 0x0000004300477202 */ /* 0x000fe20000000f00 */
[----:B------:R-:W-:Y:S01]  /*e7a0*/  FMUL.FTZ R124, R124, R2 ;  /* 0x000000027c7c7220 */ /* 0x000fe20000410000 */
[----:B------:R-:W-:Y:S01]  /*e7b0*/  MOV R66, R62 ;  /* 0x0000003e00427202 */ /* 0x000fe20000000f00 */
[C---:B------:R-:W-:Y:S01]  /*e7c0*/  HMMA.16816.F32 R168, R4.reuse, R14, R80 ;  /* 0x0000000e04a8723c */ /* 0x040fe20000001850 */
[----:B------:R-:W2:Y:S01]  /*e7d0*/  LDSM.16.MT88.4 R12, [R213+0x16000] ;  /* 0x01600000d50c783b */ /* 0x000ea20000004200 */
[----:B-1----:R-:W-:Y:S01]  /*e7e0*/  FFMA.FTZ R3, R31, UR20, -R9 ;  /* 0x000000141f037c23 */ /* 0x002fe20008010809 */
[----:B------:R-:W-:Y:S01]  /*e7f0*/  MOV R61, R49 ;  /* 0x00000031003d7202 */ /* 0x000fe20000000f00 */
[----:B------:R-:W-:Y:S01]  /*e800*/  FMUL.FTZ R125, R125, R2 ;  /* 0x000000027d7d7220 */ /* 0x000fe20000410000 */
[----:B------:R-:W-:Y:S01]  /*e810*/  MOV R67, R63 ;  /* 0x0000003f00437202 */ /* 0x000fe20000000f00 */
[C---:B---3--:R-:W-:Y:S01]  /*e820*/  HMMA.16816.F32 R148, R4.reuse, R20, R84 ;  /* 0x000000140494723c */ /* 0x048fe20000001854 */
[----:B------:R1:W-:Y:S01]  /*e830*/  MUFU.EX2 R73, R3 ;  /* 0x0000000300497308 */ /* 0x0003e20000000800 */
[----:B------:R-:W-:Y:S01]  /*e840*/  MOV R62, R50 ;  /* 0x00000032003e7202 */ /* 0x000fe20000000f00 */
[-C--:B------:R-:W-:Y:S01]  /*e850*/  FMUL.FTZ R126, R126, R0.reuse ;  /* 0x000000007e7e7220 */ /* 0x080fe20000410000 */
[----:B------:R-:W-:Y:S01]  /*e860*/  FMUL.FTZ R127, R127, R0 ;  /* 0x000000007f7f7220 */ /* 0x000fe20000410000 */
[-C--:B------:R-:W-:Y:S01]  /*e870*/  FMUL.FTZ R128, R128, R2.reuse ;  /* 0x0000000280807220 */ /* 0x080fe20000410000 */
[C---:B------:R-:W-:Y:S01]  /*e880*/  HMMA.16816.F32 R44, R4.reuse, R22, R88 ;  /* 0x00000016042c723c */ /* 0x040fe20000001858 */
[----:B------:R-:W3:Y:S01]  /*e890*/  LDSM.16.MT88.4 R20, [R214+0x16000] ;  /* 0x01600000d614783b */ /* 0x000ee20000004200 */
[----:B------:R-:W-:Y:S01]  /*e8a0*/  FMUL.FTZ R129, R129, R2 ;  /* 0x0000000281817220 */ /* 0x000fe20000410000 */
[-C--:B------:R-:W-:Y:S01]  /*e8b0*/  FMUL.FTZ R130, R130, R0.reuse ;  /* 0x0000000082827220 */ /* 0x080fe20000410000 */
[----:B------:R-:W-:Y:S01]  /*e8c0*/  FMUL.FTZ R131, R131, R0 ;  /* 0x0000000083837220 */ /* 0x000fe20000410000 */
[----:B------:R-:W-:Y:S01]  /*e8d0*/  MOV R63, R51 ;  /* 0x00000033003f7202 */ /* 0x000fe20000000f00 */
[----:B------:R-:W-:Y:S01]  /*e8e0*/  IMAD.MOV.U32 R76, RZ, RZ, R42 ;  /* 0x000000ffff4c7224 */ /* 0x000fe200078e002a */
[----:B------:R-:W-:Y:S01]  /*e8f0*/  MOV R41, R28 ;  /* 0x0000001c00297202 */ /* 0x000fe20000000f00 */
[----:B------:R-:W-:Y:S01]  /*e900*/  IMAD.MOV.U32 R83, RZ, RZ, R69 ;  /* 0x000000ffff537224 */ /* 0x000fe200078e0045 */
[----:B----4-:R-:W-:Y:S01]  /*e910*/  HMMA.16816.F32 R36, R4, R16, R92 ;  /* 0x000000100424723c */ /* 0x010fe2000000185c */
[----:B------:R-:W-:Y:S01]  /*e920*/  MOV R77, R43 ;  /* 0x0000002b004d7202 */ /* 0x000fe20000000f00 */
[----:B------:R-:W-:Y:S01]  /*e930*/  LDSM.16.MT88.4 R28, [R214+0x10800] ;  /* 0x01080000d61c783b */ /* 0x000fe20000004200 */
[----:B-1----:R-:W-:Y:S01]  /*e940*/  FFMA.FTZ R3, R175, UR20, -R9 ;  /* 0x00000014af037c23 */ /* 0x002fe20008010809 */
[----:B------:R-:W-:-:S02]  /*e950*/  MOV R82, R41 ;  /* 0x0000002900527202 */ /* 0x000fc40000000f00 */
[C---:B------:R-:W-:Y:S01]  /*e960*/  HMMA.16816.F32 R96, R4.reuse, R18, R96 ;  /* 0x000000120460723c */ /* 0x040fe20000001860 */
[----:B------:R-:W1:Y:S01]  /*e970*/  LDSM.16.MT88.4 R16, [R216+0x16000] ;  /* 0x01600000d810783b */ /* 0x000e620000004200 */
[----:B------:R4:W1:Y:S01]  /*e980*/  MUFU.EX2 R79, R3 ;  /* 0x00000003004f7308 */ /* 0x0008620000000800 */
[----:B------:R-:W-:Y:S02]  /*e990*/  MOV R69, R65 ;  /* 0x0000004100457202 */ /* 0x000fe40000000f00 */
[----:B------:R-:W-:Y:S02]  /*e9a0*/  MOV R78, R67 ;  /* 0x00000043004e7202 */ /* 0x000fe40000000f00 */
[----:B------:R-:W-:Y:S02]  /*e9b0*/  MOV R65, R26 ;  /* 0x0000001a00417202 */ /* 0x000fe40000000f00 */
[----:B------:R-:W-:Y:S02]  /*e9c0*/  MOV R67, R24 ;  /* 0x0000001800437202 */ /* 0x000fe40000000f00 */
[----:B------:R-:W-:Y:S01]  /*e9d0*/  MOV R87, R75 ;  /* 0x0000004b00577202 */ /* 0x000fe20000000f00 */
[----:B--2---:R-:W-:Y:S01]  /*e9e0*/  HMMA.16816.F32 R100, R4, R12, R100 ;  /* 0x0000000c0464723c */ /* 0x004fe20000001864 */
[----:B----4-:R-:W-:-:S05]  /*e9f0*/  FFMA.FTZ R3, R178, UR20, -R8 ;  /* 0x00000014b2037c23 */ /* 0x010fca0008010808 */
[C---:B------:R-:W-:Y:S01]  /*ea00*/  HMMA.16816.F32 R104, R4.reuse, R14, R104 ;  /* 0x0000000e0468723c */ /* 0x040fe20000001868 */
[----:B------:R-:W2:Y:S01]  /*ea10*/  LDSM.16.MT88.4 R12, [R215+0x16000] ;  /* 0x01600000d70c783b */ /* 0x000ea20000004200 */
[----:B------:R4:W-:Y:S04]  /*ea20*/  MUFU.EX2 R172, R3 ;  /* 0x0000000300ac7308 */ /* 0x0009e80000000800 */
[C---:B---3--:R-:W-:Y:S06]  /*ea30*/  HMMA.16816.F32 R108, R4.reuse, R20, R108 ;  /* 0x00000014046c723c */ /* 0x048fec000000186c */
[----:B------:R-:W-:Y:S01]  /*ea40*/  HMMA.16816.F32 R112, R4, R22, R112 ;  /* 0x000000160470723c */ /* 0x000fe20000001870 */
[----:B------:R-:W-:Y:S01]  /*ea50*/  LDSM.16.MT88.4 R20, [R213+0x12800] ;  /* 0x01280000d514783b */ /* 0x000fe20000004200 */
[----:B----4-:R-:W-:-:S04]  /*ea60*/  FFMA.FTZ R3, R179, UR20, -R8 ;  /* 0x00000014b3037c23 */ /* 0x010fc80008010808 */
[----:B-1----:R-:W-:Y:S01]  /*ea70*/  HMMA.16816.F32 R116, R4, R16, R116 ;  /* 0x000000100474723c */ /* 0x002fe20000001874 */
[----:B------:R1:W-:Y:S02]  /*ea80*/  MUFU.EX2 R74, R3 ;  /* 0x00000003004a7308 */ /* 0x0003e40000000800 */
[----:B-1----:R-:W-:-:S06]  /*ea90*/  FFMA.FTZ R3, R188, UR20, -R8 ;  /* 0x00000014bc037c23 */ /* 0x002fcc0008010808 */
[----:B------:R1:W3:Y:S01]  /*eaa0*/  MUFU.EX2 R72, R3 ;  /* 0x0000000300487308 */ /* 0x0002e20000000800 */
[C---:B--2---:R-:W-:Y:S01]  /*eab0*/  HMMA.16816.F32 R128, R4.reuse, R14, R128 ;  /* 0x0000000e0480723c */ /* 0x044fe20000001880 */
[----:B-1----:R-:W-:Y:S01]  /*eac0*/  FFMA.FTZ R3, R176, UR20, -R8 ;  /* 0x00000014b0037c23 */ /* 0x002fe20008010808 */
[----:B------:R-:W-:Y:S01]  /*ead0*/  IMAD.MOV.U32 R176, RZ, RZ, R68 ;  /* 0x000000ffffb07224 */ /* 0x000fe200078e0044 */
[----:B------:R-:W-:Y:S01]  /*eae0*/  MOV R68, R64 ;  /* 0x0000004000447202 */ /* 0x000fe20000000f00 */
[----:B------:R-:W-:Y:S01]  /*eaf0*/  IMAD.MOV.U32 R64, RZ, RZ, R60 ;  /* 0x000000ffff407224 */ /* 0x000fe200078e003c */
[----:B------:R-:W-:Y:S02]  /*eb00*/  MOV R60, R52 ;  /* 0x00000034003c7202 */ /* 0x000fe40000000f00 */
[----:B------:R-:W-:Y:S01]  /*eb10*/  MOV R52, R53 ;  /* 0x0000003500347202 */ /* 0x000fe20000000f00 */
[----:B------:R-:W-:Y:S01]  /*eb20*/  IMAD.MOV.U32 R53, RZ, RZ, R54 ;  /* 0x000000ffff357224 */ /* 0x000fe200078e0036 */
[----:B------:R-:W-:Y:S01]  /*eb30*/  MOV R54, R55 ;  /* 0x0000003700367202 */ /* 0x000fe20000000f00 */
[----:B------:R-:W-:Y:S01]  /*eb40*/  IMAD.MOV.U32 R81, RZ, RZ, R60 ;  /* 0x000000ffff517224 */ /* 0x000fe200078e003c */
[----:B------:R-:W-:Y:S01]  /*eb50*/  MOV R55, R48 ;  /* 0x0000003000377202 */ /* 0x000fe20000000f00 */
[----:B------:R-:W1:Y:S01]  /*eb60*/  MUFU.EX2 R3, R3 ;  /* 0x0000000300037308 */ /* 0x000e620000000800 */
[----:B------:R-:W-:Y:S01]  /*eb70*/  MOV R60, R61 ;  /* 0x0000003d003c7202 */ /* 0x000fe20000000f00 */
[----:B------:R-:W-:Y:S01]  /*eb80*/  HMMA.16816.F32 R48, R4, R18, R120 ;  /* 0x000000120430723c */ /* 0x000fe20000001878 */
[----:B------:R-:W-:Y:S01]  /*eb90*/  MOV R61, R62 ;  /* 0x0000003e003d7202 */ /* 0x000fe20000000f00 */
[----:B------:R-:W2:Y:S01]  /*eba0*/  LDSM.16.MT88.4 R16, [R216+0x10800] ;  /* 0x01080000d810783b */ /* 0x000ea20000004200 */
[----:B------:R-:W-:-:S02]  /*ebb0*/  MOV R62, R63 ;  /* 0x0000003f003e7202 */ /* 0x000fc40000000f00 */
[----:B------:R-:W-:Y:S02]  /*ebc0*/  MOV R63, R40 ;  /* 0x00000028003f7202 */ /* 0x000fe40000000f00 */
[----:B------:R-:W-:Y:S01]  /*ebd0*/  HMMA.16816.F32 R40, R4, R12, R124 ;  /* 0x0000000c0428723c */ /* 0x000fe2000000187c */
[----:B------:R-:W4:Y:S01]  /*ebe0*/  LDSM.16.MT88.4 R12, [R215+0x10800] ;  /* 0x01080000d70c783b */ /* 0x000f220000004200 */
[----:B------:R-:W-:Y:S01]  /*ebf0*/  IMAD.MOV.U32 R120, RZ, RZ, R79 ;  /* 0x000000ffff787224 */ /* 0x000fe200078e004f */
[----:B------:R-:W-:Y:S02]  /*ec00*/  MOV R86, R68 ;  /* 0x0000004400567202 */ /* 0x000fe40000000f00 */
[----:B------:R-:W-:Y:S02]  /*ec10*/  MOV R79, R70 ;  /* 0x00000046004f7202 */ /* 0x000fe40000000f00 */
[----:B------:R-:W-:Y:S02]  /*ec20*/  MOV R70, R64 ;  /* 0x0000004000467202 */ /* 0x000fe40000000f00 */
[----:B------:R-:W-:-:S02]  /*ec30*/  MOV R68, R66 ;  /* 0x0000004200447202 */ /* 0x000fc40000000f00 */
[----:B------:R-:W-:Y:S02]  /*ec40*/  MOV R64, R27 ;  /* 0x0000001b00407202 */ /* 0x000fe40000000f00 */
[----:B------:R-:W-:Y:S02]  /*ec50*/  MOV R66, R25 ;  /* 0x0000001900427202 */ /* 0x000fe40000000f00 */
[----:B------:R-:W-:Y:S01]  /*ec60*/  LDSM.16.MT88.4 R24, [R214+0x12800] ;  /* 0x01280000d618783b */ /* 0x000fe20000004200 */
[----:B---3--:R-:W-:Y:S01]  /*ec70*/  MOV R121, R72 ;  /* 0x0000004800797202 */ /* 0x008fe20000000f00 */
[----:B------:R-:W-:Y:S01]  /*ec80*/  IMAD.MOV.U32 R72, RZ, RZ, R217 ;  /* 0x000000ffff487224 */ /* 0x000fe200078e00d9 */
[----:B------:R-:W-:Y:S02]  /*ec90*/  MOV R122, R73 ;  /* 0x00000049007a7202 */ /* 0x000fe40000000f00 */
[----:B------:R-:W-:Y:S02]  /*eca0*/  MOV R123, R74 ;  /* 0x0000004a007b7202 */ /* 0x000fe40000000f00 */
[----:B------:R-:W-:-:S02]  /*ecb0*/  F2FP.F16.F32.PACK_AB R4, R176, R191 ;  /* 0x000000bfb004723e */ /* 0x000fc400000000ff */
[----:B------:R-:W-:Y:S01]  /*ecc0*/  MOV R75, R184 ;  /* 0x000000b8004b7202 */ /* 0x000fe20000000f00 */
[----:B------:R-:W-:Y:S01]  /*ecd0*/  IMAD.MOV.U32 R126, RZ, RZ, R76 ;  /* 0x000000ffff7e7224 */ /* 0x000fe200078e004c */
[----:B------:R-:W-:Y:S01]  /*ece0*/  F2FP.F16.F32.PACK_AB R5, R123, R172 ;  /* 0x000000ac7b05723e */ /* 0x000fe200000000ff */
[----:B------:R3:W5:Y:S01]  /*ecf0*/  LDL.LU R217, [R1+0x3c] ;  /* 0x00003c0001d97983 */ /* 0x0007620000300800 */
[----:B------:R-:W-:Y:S02]  /*ed00*/  F2FP.F16.F32.PACK_AB R6, R120, R122 ;  /* 0x0000007a7806723e */ /* 0x000fe400000000ff */
[----:B-1----:R-:W-:Y:S02]  /*ed10*/  F2FP.F16.F32.PACK_AB R7, R3, R121 ;  /* 0x000000790307723e */ /* 0x002fe400000000ff */
[----:B------:R-:W-:Y:S02]  /*ed20*/  MOV R73, R212 ;  /* 0x000000d400497202 */ /* 0x000fe40000000f00 */
[----:B------:R-:W-:Y:S01]  /*ed30*/  MOV R74, R185 ;  /* 0x000000b9004a7202 */ /* 0x000fe20000000f00 */
[----:B------:R-:W-:-:S02]  /*ed40*/  IMAD.MOV.U32 R178, RZ, RZ, R75 ;  /* 0x000000ffffb27224 */ /* 0x000fc400078e004b */
[C---:B------:R-:W-:Y:S06]  /*ed50*/  HMMA.16816.F32 R136, R4.reuse, R32, R136 ;  /* 0x000000200488723c */ /* 0x040fec0000001888 */
[C---:B------:R-:W-:Y:S01]  /*ed60*/  HMMA.16816.F32 R52, R4.reuse, R34, R52 ;  /* 0x000000220434723c */ /* 0x040fe20000001834 */
[----:B------:R-:W-:Y:S01]  /*ed70*/  LDSM.16.MT88.4 R32, [R216+0x12800] ;  /* 0x01280000d820783b */ /* 0x000fe20000004200 */
[----:B------:R-:W-:Y:S02]  /*ed80*/  MOV R95, R72 ;  /* 0x00000048005f7202 */ /* 0x000fe40000000f00 */
[----:B------:R-:W-:Y:S01]  /*ed90*/  MOV R94, R73 ;  /* 0x00000049005e7202 */ /* 0x000fe20000000f00 */
[----:B------:R3:W5:Y:S01]  /*eda0*/  LDL.LU R212, [R1+0x38] ;  /* 0x0000380001d47983 */ /* 0x0007620000300800 */
[----:B--2---:R-:W-:Y:S01]  /*edb0*/  HMMA.16816.F32 R56, R4, R16, R56 ;  /* 0x000000100438723c */ /* 0x004fe20000001838 */
[----:B------:R-:W-:-:S02]  /*edc0*/  MOV R93, R74 ;  /* 0x0000004a005d7202 */ /* 0x000fc40000000f00 */
[----:B------:R-:W-:Y:S01]  /*edd0*/  MOV R179, R68 ;  /* 0x0000004400b37202 */ /* 0x000fe20000000f00 */
[----:B------:R3:W5:Y:S02]  /*ede0*/  LDL.LU R185, [R1+0x34] ;  /* 0x0000340001b97983 */ /* 0x0007640000300800 */
[C---:B------:R-:W-:Y:S01]  /*edf0*/  HMMA.16816.F32 R64, R4.reuse, R18, R64 ;  /* 0x000000120440723c */ /* 0x040fe20000001840 */
[----:B------:R-:W-:Y:S01]  /*ee00*/  MOV R188, R69 ;  /* 0x0000004500bc7202 */ /* 0x000fe20000000f00 */
[----:B------:R-:W1:Y:S01]  /*ee10*/  LDSM.16.MT88.4 R16, [R213+0x14800] ;  /* 0x01480000d510783b */ /* 0x000e620000004200 */
[----:B------:R-:W-:Y:S02]  /*ee20*/  MOV R175, R70 ;  /* 0x0000004600af7202 */ /* 0x000fe40000000f00 */
[----:B------:R-:W-:Y:S01]  /*ee30*/  MOV R92, R71 ;  /* 0x00000047005c7202 */ /* 0x000fe20000000f00 */
[----:B------:R-:W-:Y:S01]  /*ee40*/  HMMA.16816.F32 R72, R4, R20, R204 ;  /* 0x000000140448723c */ /* 0x000fe200000018cc */
[----:B------:R-:W-:Y:S01]  /*ee50*/  MOV R10, R77 ;  /* 0x0000004d000a7202 */ /* 0x000fe20000000f00 */
[----:B------:R3:W5:Y:S01]  /*ee60*/  LDL.LU R184, [R1+0x30] ;  /* 0x0000300001b87983 */ /* 0x0007620000300800 */
[----:B------:R-:W-:-:S02]  /*ee70*/  MOV R127, R78 ;  /* 0x0000004e007f7202 */ /* 0x000fc40000000f00 */
[----:B------:R-:W-:Y:S01]  /*ee80*/  MOV R91, R81 ;  /* 0x00000051005b7202 */ /* 0x000fe20000000f00 */
[C---:B------:R-:W-:Y:S01]  /*ee90*/  HMMA.16816.F32 R140, R4.reuse, R28, R140 ;  /* 0x0000001c048c723c */ /* 0x040fe2000000188c */
[----:B------:R-:W-:Y:S01]  /*eea0*/  MOV R207, R79 ;  /* 0x0000004f00cf7202 */ /* 0x000fe20000000f00 */
[----:B------:R-:W-:Y:S01]  /*eeb0*/  FFMA.FTZ R10, R10, UR20, -R9 ;  /* 0x000000140a0a7c23 */ /* 0x000fe20008010809 */
[----:B------:R-:W-:Y:S02]  /*eec0*/  MOV R125, R82 ;  /* 0x00000052007d7202 */ /* 0x000fe40000000f00 */
[----:B------:R-:W-:Y:S01]  /*eed0*/  MOV R205, R93 ;  /* 0x0000005d00cd7202 */ /* 0x000fe20000000f00 */
[----:B------:R-:W-:Y:S01]  /*eee0*/  HMMA.16816.F32 R60, R4, R30, R60 ;  /* 0x0000001e043c723c */ /* 0x000fe2000000183c */
[----:B------:R-:W2:Y:S01]  /*eef0*/  LDSM.16.MT88.4 R28, [R215+0x12800] ;  /* 0x01280000d71c783b */ /* 0x000ea20000004200 */
[----:B------:R-:W-:Y:S02]  /*ef00*/  MOV R204, R188 ;  /* 0x000000bc00cc7202 */ /* 0x000fe40000000f00 */
[----:B------:R-:W-:-:S02]  /*ef10*/  MOV R206, R175 ;  /* 0x000000af00ce7202 */ /* 0x000fc40000000f00 */
[C---:B----4-:R-:W-:Y:S06]  /*ef20*/  HMMA.16816.F32 R156, R4.reuse, R12, R156 ;  /* 0x0000000c049c723c */ /* 0x050fec000000189c */
[C---:B------:R-:W-:Y:S01]  /*ef30*/  HMMA.16816.F32 R68, R4.reuse, R14, R248 ;  /* 0x0000000e0444723c */ /* 0x040fe200000018f8 */
[----:B------:R-:W4:Y:S05]  /*ef40*/  LDSM.16.MT88.4 R12, [R214+0x14800] ;  /* 0x01480000d60c783b */ /* 0x000f2a0000004200 */
[----:B------:R-:W-:Y:S01]  /*ef50*/  HMMA.16816.F32 R76, R4, R22, R208 ;  /* 0x00000016044c723c */ /* 0x000fe200000018d0 */
[----:B------:R-:W3:Y:S01]  /*ef60*/  LDSM.16.MT88.4 R20, [R216+0x14800] ;  /* 0x01480000d814783b */ /* 0x000ee20000004200 */
[----:B------:R-:W-:Y:S01]  /*ef70*/  MOV R251, R3 ;  /* 0x0000000300fb7202 */ /* 0x000fe20000000f00 */
[----:B------:R-:W-:Y:S01]  /*ef80*/  FFMA.FTZ R3, R174, UR20, -R9 ;  /* 0x00000014ae037c23 */ /* 0x000fe20008010809 */
[----:B------:R-:W-:-:S02]  /*ef90*/  MOV R250, R120 ;  /* 0x0000007800fa7202 */ /* 0x000fc40000000f00 */
[C---:B-1----:R-:W-:Y:S01]  /*efa0*/  HMMA.16816.F32 R144, R4.reuse, R18, R144 ;  /* 0x000000120490723c */ /* 0x042fe20000001890 */
[----:B------:R-:W-:Y:S01]  /*efb0*/  IMAD.MOV.U32 R208, RZ, RZ, R83 ;  /* 0x000000ffffd07224 */ /* 0x000fe200078e0053 */
[----:B------:R1:W-:Y:S01]  /*efc0*/  MUFU.EX2 R210, R3 ;  /* 0x0000000300d27308 */ /* 0x0003e20000000800 */
[----:B------:R-:W-:Y:S02]  /*efd0*/  MOV R249, R121 ;  /* 0x0000007900f97202 */ /* 0x000fe40000000f00 */
[----:B------:R-:W-:Y:S01]  /*efe0*/  MOV R248, R122 ;  /* 0x0000007a00f87202 */ /* 0x000fe20000000f00 */
[----:B------:R-:W-:Y:S01]  /*eff0*/  HMMA.16816.F32 R80, R4, R24, R196 ;  /* 0x000000180450723c */ /* 0x000fe200000018c4 */
[----:B------:R-:W-:-:S05]  /*f000*/  MOV R211, R123 ;  /* 0x0000007b00d37202 */ /* 0x000fca0000000f00 */
[C---:B------:R-:W-:Y:S01]  /*f010*/  HMMA.16816.F32 R132, R4.reuse, R16, R132 ;  /* 0x000000100484723c */ /* 0x040fe20000001884 */
[----:B------:R-:W-:Y:S02]  /*f020*/  MOV R198, R86 ;  /* 0x0000005600c67202 */ /* 0x000fe40000000f00 */
[----:B------:R-:W-:Y:S02]  /*f030*/  MOV R197, R87 ;  /* 0x0000005700c57202 */ /* 0x000fe40000000f00 */
[----:B------:R-:W-:Y:S01]  /*f040*/  MOV R199, R191 ;  /* 0x000000bf00c77202 */ /* 0x000fe20000000f00 */
[----:B------:R-:W-:Y:S01]  /*f050*/  HMMA.16816.F32 R84, R4, R26, R200 ;  /* 0x0000001a0454723c */ /* 0x000fe200000018c8 */
[----:B------:R-:W3:Y:S01]  /*f060*/  LDSM.16.MT88.4 R24, [R215+0x14800] ;  /* 0x01480000d718783b */ /* 0x000ee20000004200 */
[----:B-1----:R-:W-:Y:S01]  /*f070*/  FFMA.FTZ R3, R177, UR20, -R9 ;  /* 0x00000014b1037c23 */ /* 0x002fe20008010809 */
[----:B------:R-:W-:-:S03]  /*f080*/  MOV R196, R172 ;  /* 0x000000ac00c47202 */ /* 0x000fc60000000f00 */
[----:B------:R1:W3:Y:S01]  /*f090*/  MUFU.EX2 R209, R3 ;  /* 0x0000000300d17308 */ /* 0x0002e20000000800 */
[----:B------:R-:W-:Y:S01]  /*f0a0*/  MOV R201, R91 ;  /* 0x0000005b00c97202 */ /* 0x000fe20000000f00 */
[----:B------:R-:W-:Y:S01]  /*f0b0*/  IMAD.MOV.U32 R202, RZ, RZ, R127 ;  /* 0x000000ffffca7224 */ /* 0x000fe200078e007f */
[----:B------:R-:W-:Y:S01]  /*f0c0*/  HMMA.16816.F32 R88, R4, R32, R180 ;  /* 0x000000200458723c */ /* 0x000fe200000018b4 */
[----:B------:R-:W-:Y:S02]  /*f0d0*/  MOV R203, R94 ;  /* 0x0000005e00cb7202 */ /* 0x000fe40000000f00 */
[----:B------:R-:W-:-:S03]  /*f0e0*/  MOV R200, R173 ;  /* 0x000000ad00c87202 */ /* 0x000fc60000000f00 */
[C---:B--2---:R-:W-:Y:S01]  /*f0f0*/  HMMA.16816.F32 R120, R4.reuse, R28, R164 ;  /* 0x0000001c0478723c */ /* 0x044fe200000018a4 */
[----:B------:R-:W-:Y:S01]  /*f100*/  IMAD.MOV.U32 R181, RZ, RZ, R176 ;  /* 0x000000ffffb57224 */ /* 0x000fe200078e00b0 */
[----:B------:R-:W-:Y:S01]  /*f110*/  MOV R176, R92 ;  /* 0x0000005c00b07202 */ /* 0x000fe20000000f00 */
[----:B------:R-:W-:Y:S01]  /*f120*/  IMAD.MOV.U32 R180, RZ, RZ, R95 ;  /* 0x000000ffffb47224 */ /* 0x000fe200078e005f */
[----:B------:R-:W-:Y:S02]  /*f130*/  MOV R183, R125 ;  /* 0x0000007d00b77202 */ /* 0x000fe40000000f00 */
[----:B------:R-:W-:Y:S01]  /*f140*/  HMMA.16816.F32 R92, R4, R34, R192 ;  /* 0x00000022045c723c */ /* 0x000fe200000018c0 */
[----:B------:R-:W2:Y:S01]  /*f150*/  LDSM.16.MT88.4 R32, [R216+0x16800] ;  /* 0x01680000d820783b */ /* 0x000ea20000004200 */
[----:B------:R-:W-:Y:S02]  /*f160*/  MOV R182, R126 ;  /* 0x0000007e00b67202 */ /* 0x000fe40000000f00 */
[----:B------:R-:W-:-:S02]  /*f170*/  MOV R16, R180 ;  /* 0x000000b400107202 */ /* 0x000fc40000000f00 */
[C---:B----4-:R-:W-:Y:S01]  /*f180*/  HMMA.16816.F32 R152, R4.reuse, R12, R152 ;  /* 0x0000000c0498723c */ /* 0x050fe20000001898 */
[----:B------:R-:W-:Y:S02]  /*f190*/  MOV R194, R190 ;  /* 0x000000be00c27202 */ /* 0x000fe40000000f00 */
[----:B------:R-:W-:Y:S02]  /*f1a0*/  MOV R195, R189 ;  /* 0x000000bd00c37202 */ /* 0x000fe40000000f00 */
[----:B------:R-:W-:Y:S01]  /*f1b0*/  MOV R17, R181 ;  /* 0x000000b500117202 */ /* 0x000fe20000000f00 */
[----:B-1----:R-:W-:Y:S01]  /*f1c0*/  FFMA.FTZ R3, R194, UR20, -R9 ;  /* 0x00000014c2037c23 */ /* 0x002fe20008010809 */
[----:B------:R-:W-:Y:S01]  /*f1d0*/  HMMA.16816.F32 R168, R4, R14, R168 ;  /* 0x0000000e04a8723c */ /* 0x000fe200000018a8 */
[----:B------:R-:W-:Y:S01]  /*f1e0*/  IMAD.MOV.U32 R19, RZ, RZ, R195 ;  /* 0x000000ffff137224 */ /* 0x000fe200078e00c3 */
[----:B------:R-:W1:Y:S01]  /*f1f0*/  LDSM.16.MT88.4 R12, [R214+0x16800] ;  /* 0x01680000d60c783b */ /* 0x000e620000004200 */
[----:B------:R-:W-:Y:S01]  /*f200*/  IMAD.MOV.U32 R195, RZ, RZ, R197 ;  /* 0x000000ffffc37224 */ /* 0x000fe200078e00c5 */
[----:B------:R-:W-:-:S02]  /*f210*/  MOV R197, R208 ;  /* 0x000000d000c57202 */ /* 0x000fc40000000f00 */
[C---:B------:R-:W-:Y:S01]  /*f220*/  HMMA.16816.F32 R124, R4.reuse, R30, R160 ;  /* 0x0000001e047c723c */ /* 0x040fe200000018a0 */
[----:B------:R4:W-:Y:S01]  /*f230*/  MUFU.EX2 R208, R3 ;  /* 0x0000000300d07308 */ /* 0x0009e20000000800 */
[----:B------:R-:W1:Y:S01]  /*f240*/  LDSM.16.MT88.4 R28, [R213+0x16800] ;  /* 0x01680000d51c783b */ /* 0x000e620000004200 */
[----:B------:R-:W-:Y:S02]  /*f250*/  MOV R194, R201 ;  /* 0x000000c900c27202 */ /* 0x000fe40000000f00 */
[----:B------:R-:W-:Y:S01]  /*f260*/  MOV R201, R198 ;  /* 0x000000c600c97202 */ /* 0x000fe20000000f00 */
[C---:B---3--:R-:W-:Y:S01]  /*f270*/  HMMA.16816.F32 R164, R4.reuse, R20, R148 ;  /* 0x0000001404a4723c */ /* 0x048fe20000001894 */
[----:B------:R-:W-:Y:S02]  /*f280*/  MOV R198, R207 ;  /* 0x000000cf00c67202 */ /* 0x000fe40000000f00 */
[----:B------:R-:W-:Y:S02]  /*f290*/  MOV R192, R182 ;  /* 0x000000b600c07202 */ /* 0x000fe40000000f00 */
[----:B------:R-:W-:Y:S01]  /*f2a0*/  MOV R193, R183 ;  /* 0x000000b700c17202 */ /* 0x000fe20000000f00 */
[----:B------:R-:W-:Y:S01]  /*f2b0*/  HMMA.16816.F32 R188, R4, R22, R44 ;  /* 0x0000001604bc723c */ /* 0x000fe2000000182c */
[----:B------:R-:W3:Y:S01]  /*f2c0*/  LDSM.16.MT88.4 R20, [R215+0x16800] ;  /* 0x01680000d714783b */ /* 0x000ee20000004200 */
[----:B------:R-:W-:-:S02]  /*f2d0*/  MOV R151, R195 ;  /* 0x000000c300977202 */ /* 0x000fc40000000f00 */
[----:B------:R-:W-:Y:S01]  /*f2e0*/  MOV R195, R205 ;  /* 0x000000cd00c37202 */ /* 0x000fe20000000f00 */
[----:B----4-:R-:W-:Y:S01]  /*f2f0*/  FFMA.FTZ R3, R252, UR20, -R9 ;  /* 0x00000014fc037c23 */ /* 0x010fe20008010809 */
[C---:B------:R-:W-:Y:S01]  /*f300*/  HMMA.16816.F32 R172, R4.reuse, R24, R36 ;  /* 0x0000001804ac723c */ /* 0x040fe20000001824 */
[----:B------:R-:W-:Y:S01]  /*f310*/  MOV R46, R16 ;  /* 0x00000010002e7202 */ /* 0x000fe20000000f00 */
[----:B------:R-:W-:Y:S01]  /*f320*/  IMAD.MOV.U32 R47, RZ, RZ, R17 ;  /* 0x000000ffff2f7224 */ /* 0x000fe200078e0011 */
[----:B------:R4:W-:Y:S01]  /*f330*/  MUFU.EX2 R207, R3 ;  /* 0x0000000300cf7308 */ /* 0x0009e20000000800 */
[----:B------:R-:W-:Y:S01]  /*f340*/  MOV R148, R192 ;  /* 0x000000c000947202 */ /* 0x000fe20000000f00 */
[----:B------:R-:W-:Y:S01]  /*f350*/  LDSM.16.MT88.4 R36, [R215+0x11000] ;  /* 0x01100000d724783b */ /* 0x000fe20000004200 */
[C---:B------:R-:W-:Y:S01]  /*f360*/  HMMA.16816.F32 R180, R4.reuse, R26, R96 ;  /* 0x0000001a04b4723c */ /* 0x040fe20000001860 */
[----:B------:R-:W-:Y:S01]  /*f370*/  MOV R149, R193 ;  /* 0x000000c100957202 */ /* 0x000fe20000000f00 */
[----:B------:R-:W-:Y:S01]  /*f380*/  IMAD.MOV.U32 R193, RZ, RZ, R197 ;  /* 0x000000ffffc17224 */ /* 0x000fe200078e00c5 */
[----:B------:R-:W3:Y:S01]  /*f390*/  LDSM.16.MT88.4 R24, [R213+0x11000] ;  /* 0x01100000d518783b */ /* 0x000ee20000004200 */
[----:B------:R-:W-:Y:S01]  /*f3a0*/  MOV R150, R194 ;  /* 0x000000c200967202 */ /* 0x000fe20000000f00 */
[----:B------:R-:W-:Y:S01]  /*f3b0*/  IMAD.MOV.U32 R252, RZ, RZ, R47 ;  /* 0x000000fffffc7224 */ /* 0x000fe200078e002f */
[----:B--2---:R-:W-:Y:S01]  /*f3c0*/  HMMA.16816.F32 R96, R4, R32, R116 ;  /* 0x000000200460723c */ /* 0x004fe20000001874 */
[----:B------:R-:W-:-:S02]  /*f3d0*/  MOV R192, R201 ;  /* 0x000000c900c07202 */ /* 0x000fc40000000f00 */
[----:B------:R-:W-:Y:S02]  /*f3e0*/  MOV R194, R198 ;  /* 0x000000c600c27202 */ /* 0x000fe40000000f00 */
[----:B------:R-:W-:Y:S01]  /*f3f0*/  MOV R201, R176 ;  /* 0x000000b000c97202 */ /* 0x000fe20000000f00 */
[C---:B-1----:R-:W-:Y:S01]  /*f400*/  HMMA.16816.F32 R112, R4.reuse, R14, R112 ;  /* 0x0000000e0470723c */ /* 0x042fe20000001870 */
[----:B------:R-:W-:Y:S01]  /*f410*/  MOV R119, R203 ;  /* 0x000000cb00777202 */ /* 0x000fe20000000f00 */
[----:B----4-:R-:W-:Y:S01]  /*f420*/  FFMA.FTZ R3, R204, UR20, -R8 ;  /* 0x00000014cc037c23 */ /* 0x010fe20008010808 */
[----:B------:R-:W-:Y:S02]  /*f430*/  MOV R204, R206 ;  /* 0x000000ce00cc7202 */ /* 0x000fe40000000f00 */
[----:B------:R-:W-:Y:S01]  /*f440*/  MOV R198, R179 ;  /* 0x000000b300c67202 */ /* 0x000fe20000000f00 */
[----:B------:R1:W-:Y:S01]  /*f450*/  MUFU.EX2 R206, R3 ;  /* 0x0000000300ce7308 */ /* 0x0003e20000000800 */
[----:B------:R-:W-:Y:S01]  /*f460*/  MOV R197, R178 ;  /* 0x000000b200c57202 */ /* 0x000fe20000000f00 */
[C---:B------:R-:W-:Y:S06]  /*f470*/  HMMA.16816.F32 R160, R4.reuse, R28, R100 ;  /* 0x0000001c04a0723c */ /* 0x040fec0000001864 */
[----:B------:R-:W-:Y:S01]  /*f480*/  HMMA.16816.F32 R176, R4, R12, R108 ;  /* 0x0000000c04b0723c */ /* 0x000fe2000000186c */
[----:B------:R-:W-:Y:S01]  /*f490*/  LDSM.16.MT88.4 R12, [R216+0x11000] ;  /* 0x01100000d80c783b */ /* 0x000fe20000004200 */
[----:B------:R-:W-:Y:S01]  /*f4a0*/  MOV R100, R192 ;  /* 0x000000c000647202 */ /* 0x000fe20000000f00 */
[----:B------:R-:W-:Y:S01]  /*f4b0*/  IMAD.MOV.U32 R101, RZ, RZ, R193 ;  /* 0x000000ffff657224 */ /* 0x000fe200078e00c1 */
[----:B------:R-:W-:-:S02]  /*f4c0*/  MOV R102, R194 ;  /* 0x000000c200667202 */ /* 0x000fc40000000f00 */
[C---:B------:R-:W-:Y:S01]  /*f4d0*/  HMMA.16816.F32 R104, R4.reuse, R30, R104 ;  /* 0x0000001e0468723c */ /* 0x040fe20000001868 */
[----:B------:R-:W-:Y:S01]  /*f4e0*/  MOV R103, R195 ;  /* 0x000000c300677202 */ /* 0x000fe20000000f00 */
[----:B------:R-:W-:Y:S01]  /*f4f0*/  LDSM.16.MT88.4 R28, [R214+0x13000] ;  /* 0x01300000d61c783b */ /* 0x000fe20000004200 */
[----:B-1----:R-:W-:Y:S01]  /*f500*/  FFMA.FTZ R3, R19, UR20, -R8 ;  /* 0x0000001413037c23 */ /* 0x002fe20008010808 */
[----:B------:R-:W-:Y:S02]  /*f510*/  MOV R108, R148 ;  /* 0x00000094006c7202 */ /* 0x000fe40000000f00 */
[----:B------:R-:W1:Y:S01]  /*f520*/  LDSM.16.MT88.4 R16, [R214+0x11000] ;  /* 0x01100000d610783b */ /* 0x000e620000004200 */
[----:B------:R2:W4:Y:S01]  /*f530*/  MUFU.EX2 R205, R3 ;  /* 0x0000000300cd7308 */ /* 0x0005220000000800 */
[----:B------:R-:W-:Y:S01]  /*f540*/  HMMA.16816.F32 R48, R4, R34, R48 ;  /* 0x000000220430723c */ /* 0x000fe20000001830 */
[----:B------:R-:W-:Y:S01]  /*f550*/  MOV R109, R149 ;  /* 0x00000095006d7202 */ /* 0x000fe20000000f00 */
[----:B------:R-:W-:Y:S01]  /*f560*/  LDSM.16.MT88.4 R32, [R213+0x13000] ;  /* 0x01300000d520783b */ /* 0x000fe20000004200 */
[----:B------:R-:W-:-:S02]  /*f570*/  MOV R110, R150 ;  /* 0x00000096006e7202 */ /* 0x000fc40000000f00 */
[----:B------:R-:W-:Y:S01]  /*f580*/  MOV R111, R151 ;  /* 0x00000097006f7202 */ /* 0x000fe20000000f00 */
[----:B---3--:R-:W-:Y:S01]  /*f590*/  HMMA.16816.F32 R40, R4, R20, R40 ;  /* 0x000000140428723c */ /* 0x008fe20000001828 */
[----:B--2---:R-:W-:-:S04]  /*f5a0*/  FFMA.FTZ R3, R204, UR20, -R8 ;  /* 0x00000014cc037c23 */ /* 0x004fc80008010808 */
[----:B------:R2:W-:Y:S02]  /*f5b0*/  MUFU.EX2 R204, R3 ;  /* 0x0000000300cc7308 */ /* 0x0005e40000000800 */
[----:B--2---:R-:W-:Y:S02]  /*f5c0*/  FFMA.FTZ R3, R46, UR20, -R8 ;  /* 0x000000142e037c23 */ /* 0x004fe40008010808 */
[----:B------:R-:W-:Y:S01]  /*f5d0*/  HMMA.16816.F32 R44, R4, R22, R128 ;  /* 0x00000016042c723c */ /* 0x000fe20000001880 */
[----:B------:R-:W-:Y:S03]  /*f5e0*/  LDSM.16.MT88.4 R20, [R214+0x15000] ;  /* 0x01500000d614783b */ /* 0x000fe60000004200 */
[----:B------:R-:W2:Y:S03]  /*f5f0*/  MUFU.EX2 R203, R3 ;  /* 0x0000000300cb7308 */ /* 0x000ea60000000800 */
[----:B------:R-:W-:Y:S01]  /*f600*/  F2FP.F16.F32.PACK_AB R4, R209, R210 ;  /* 0x000000d2d104723e */ /* 0x000fe200000000ff */
[----:B------:R-:W-:Y:S01]  /*f610*/  IMAD.MOV.U32 R129, RZ, RZ, R103 ;  /* 0x000000ffff817224 */ /* 0x000fe200078e0067 */
[----:B----4-:R-:W-:-:S02]  /*f620*/  F2FP.F16.F32.PACK_AB R5, R205, R206 ;  /* 0x000000cecd05723e */ /* 0x010fc400000000ff */
[----:B------:R-:W-:Y:S02]  /*f630*/  F2FP.F16.F32.PACK_AB R6, R207, R208 ;  /* 0x000000d0cf06723e */ /* 0x000fe400000000ff */
[----:B------:R-:W-:Y:S02]  /*f640*/  MOV R128, R102 ;  /* 0x0000006600807202 */ /* 0x000fe40000000f00 */
[----:B------:R-:W-:Y:S02]  /*f650*/  MOV R131, R100 ;  /* 0x0000006400837202 */ /* 0x000fe40000000f00 */
[----:B------:R-:W-:Y:S02]  /*f660*/  MOV R130, R101 ;  /* 0x0000006500827202 */ /* 0x000fe40000000f00 */
[----:B--2---:R-:W-:Y:S01]  /*f670*/  F2FP.F16.F32.PACK_AB R7, R203, R204 ;  /* 0x000000cccb07723e */ /* 0x004fe200000000ff */
[----:B------:R-:W-:-:S04]  /*f680*/  FFMA.FTZ R3, R202, UR20, -R9 ;  /* 0x00000014ca037c23 */ /* 0x000fc80008010809 */
[----:B------:R2:W-:Y:S02]  /*f690*/  MUFU.EX2 R202, R3 ;  /* 0x0000000300ca7308 */ /* 0x0005e40000000800 */
[C---:B------:R-:W-:Y:S06]  /*f6a0*/  HMMA.16816.F32 R136, R4.reuse, R24, R136 ;  /* 0x000000180488723c */ /* 0x040fec0000001888 */
[C---:B------:R-:W-:Y:S01]  /*f6b0*/  HMMA.16816.F32 R52, R4.reuse, R26, R52 ;  /* 0x0000001a0434723c */ /* 0x040fe20000001834 */
[----:B------:R-:W3:Y:S05]  /*f6c0*/  LDSM.16.MT88.4 R24, [R216+0x13000] ;  /* 0x01300000d818783b */ /* 0x000eea0000004200 */
[C---:B-1----:R-:W-:Y:S06]  /*f6d0*/  HMMA.16816.F32 R140, R4.reuse, R16, R140 ;  /* 0x00000010048c723c */ /* 0x042fec000000188c */
[C---:B------:R-:W-:Y:S01]  /*f6e0*/  HMMA.16816.F32 R192, R4.reuse, R18, R60 ;  /* 0x0000001204c0723c */ /* 0x040fe2000000183c */
[----:B------:R-:W1:Y:S05]  /*f6f0*/  LDSM.16.MT88.4 R16, [R215+0x13000] ;  /* 0x01300000d710783b */ /* 0x000e6a0000004200 */
[C---:B------:R-:W-:Y:S06]  /*f700*/  HMMA.16816.F32 R148, R4.reuse, R12, R56 ;  /* 0x0000000c0494723c */ /* 0x040fec0000001838 */
[----:B------:R-:W-:Y:S01]  /*f710*/  HMMA.16816.F32 R60, R4, R14, R64 ;  /* 0x0000000e043c723c */ /* 0x000fe20000001840 */
[----:B------:R-:W4:Y:S01]  /*f720*/  LDSM.16.MT88.4 R12, [R213+0x15000] ;  /* 0x01500000d50c783b */ /* 0x000f220000004200 */
[----:B------:R-:W-:Y:S01]  /*f730*/  MOV R58, R110 ;  /* 0x0000006e003a7202 */ /* 0x000fe20000000f00 */
[----:B------:R-:W-:Y:S01]  /*f740*/  IMAD.MOV.U32 R57, RZ, RZ, R109 ;  /* 0x000000ffff397224 */ /* 0x000fe200078e006d */
[----:B------:R-:W-:-:S02]  /*f750*/  MOV R59, R111 ;  /* 0x0000006f003b7202 */ /* 0x000fc40000000f00 */
[C---:B------:R-:W-:Y:S01]  /*f760*/  HMMA.16816.F32 R156, R4.reuse, R36, R156 ;  /* 0x00000024049c723c */ /* 0x040fe2000000189c */
[----:B--2---:R-:W-:Y:S01]  /*f770*/  FFMA.FTZ R3, R58, UR20, -R9 ;  /* 0x000000143a037c23 */ /* 0x004fe20008010809 */
[----:B------:R-:W-:Y:S02]  /*f780*/  MOV R58, R59 ;  /* 0x0000003b003a7202 */ /* 0x000fe40000000f00 */
[----:B------:R-:W-:Y:S02]  /*f790*/  MOV R59, R128 ;  /* 0x00000080003b7202 */ /* 0x000fe40000000f00 */
[----:B------:R-:W-:Y:S01]  /*f7a0*/  MOV R128, R129 ;  /* 0x0000008100807202 */ /* 0x000fe20000000f00 */
[----:B------:R-:W-:Y:S01]  /*f7b0*/  HMMA.16816.F32 R36, R4, R38, R68 ;  /* 0x000000260424723c */ /* 0x000fe20000001844 */
[----:B------:R-:W-:Y:S02]  /*f7c0*/  MOV R129, R201 ;  /* 0x000000c900817202 */ /* 0x000fe40000000f00 */
[----:B------:R2:W4:Y:S01]  /*f7d0*/  MUFU.EX2 R201, R3 ;  /* 0x0000000300c97308 */ /* 0x0005220000000800 */
[----:B------:R-:W-:-:S02]  /*f7e0*/  MOV R66, R199 ;  /* 0x000000c700427202 */ /* 0x000fc40000000f00 */
[C---:B---3--:R-:W-:Y:S01]  /*f7f0*/  HMMA.16816.F32 R88, R4.reuse, R24, R88 ;  /* 0x000000180458723c */ /* 0x048fe20000001858 */
[----:B------:R-:W-:Y:S02]  /*f800*/  MOV R67, R119 ;  /* 0x0000007700437202 */ /* 0x000fe40000000f00 */
[----:B------:R-:W-:Y:S02]  /*f810*/  MOV R56, R108 ;  /* 0x0000006c00387202 */ /* 0x000fe40000000f00 */
[----:B------:R-:W-:Y:S01]  /*f820*/  MOV R65, R67 ;  /* 0x0000004300417202 */ /* 0x000fe20000000f00 */
[C---:B------:R-:W-:Y:S01]  /*f830*/  HMMA.16816.F32 R92, R4.reuse, R26, R92 ;  /* 0x0000001a045c723c */ /* 0x040fe2000000185c */
[----:B------:R-:W-:Y:S01]  /*f840*/  LDSM.16.MT88.4 R24, [R213+0x17000] ;  /* 0x01700000d518783b */ /* 0x000fe20000004200 */
[----:B------:R-:W-:Y:S02]  /*f850*/  IMAD.MOV.U32 R67, RZ, RZ, R200 ;  /* 0x000000ffff437224 */ /* 0x000fe400078e00c8 */
[----:B------:R-:W-:Y:S02]  /*f860*/  MUFU.EX2 R200, R10 ;  /* 0x0000000a00c87308 */ /* 0x000fe40000000800 */
[----:B------:R-:W-:Y:S01]  /*f870*/  HMMA.16816.F32 R68, R4, R32, R72 ;  /* 0x000000200444723c */ /* 0x000fe20000001848 */
[----:B--2---:R-:W-:Y:S01]  /*f880*/  FFMA.FTZ R3, R244, UR20, -R9 ;  /* 0x00000014f4037c23 */ /* 0x004fe20008010809 */
[----:B------:R-:W-:-:S04]  /*f890*/  IMAD.MOV.U32 R244, RZ, RZ, R196 ;  /* 0x000000fffff47224 */ /* 0x000fc800078e00c4 */
[----:B------:R2:W-:Y:S01]  /*f8a0*/  MUFU.EX2 R199, R3 ;  /* 0x0000000300c77308 */ /* 0x0005e20000000800 */
[C---:B------:R-:W-:Y:S01]  /*f8b0*/  HMMA.16816.F32 R76, R4.reuse, R34, R76 ;  /* 0x00000022044c723c */ /* 0x040fe2000000184c */
[----:B------:R-:W3:Y:S01]  /*f8c0*/  LDSM.16.MT88.4 R32, [R216+0x15000] ;  /* 0x01500000d820783b */ /* 0x000ee20000004200 */
[----:B------:R-:W-:Y:S02]  /*f8d0*/  MOV R72, R11 ;  /* 0x0000000b00487202 */ /* 0x000fe40000000f00 */
[----:B------:R-:W-:Y:S02]  /*f8e0*/  MOV R75, R67 ;  /* 0x00000043004b7202 */ /* 0x000fe40000000f00 */
[----:B-1----:R-:W-:Y:S01]  /*f8f0*/  HMMA.16816.F32 R108, R4, R18, R124 ;  /* 0x00000012046c723c */ /* 0x002fe2000000187c */
[----:B------:R-:W-:Y:S02]  /*f900*/  MOV R74, R56 ;  /* 0x00000038004a7202 */ /* 0x000fe40000000f00 */
[----:B------:R-:W-:-:S03]  /*f910*/  MOV R73, R57 ;  /* 0x0000003900497202 */ /* 0x000fc60000000f00 */
[----:B------:R-:W-:Y:S01]  /*f920*/  HMMA.16816.F32 R80, R4, R28, R80 ;  /* 0x0000001c0450723c */ /* 0x000fe20000001850 */
[----:B--2---:R-:W-:Y:S01]  /*f930*/  FFMA.FTZ R3, R58, UR20, -R8 ;  /* 0x000000143a037c23 */ /* 0x004fe20008010808 */
[----:B------:R-:W-:-:S04]  /*f940*/  MOV R58, R59 ;  /* 0x0000003b003a7202 */ /* 0x000fc80000000f00 */
[C---:B------:R-:W-:Y:S01]  /*f950*/  HMMA.16816.F32 R84, R4.reuse, R30, R84 ;  /* 0x0000001e0454723c */ /* 0x040fe20000001854 */
[----:B------:R-:W-:Y:S01]  /*f960*/  MOV R59, R128 ;  /* 0x00000080003b7202 */ /* 0x000fe20000000f00 */
[----:B------:R-:W1:Y:S01]  /*f970*/  LDSM.16.MT88.4 R28, [R215+0x15000] ;  /* 0x01500000d71c783b */ /* 0x000e620000004200 */
[----:B------:R-:W-:Y:S02]  /*f980*/  MOV R128, R129 ;  /* 0x0000008100807202 */ /* 0x000fe40000000f00 */
[----:B------:R-:W-:Y:S01]  /*f990*/  MOV R129, R198 ;  /* 0x000000c600817202 */ /* 0x000fe20000000f00 */
[C---:B------:R-:W-:Y:S01]  /*f9a0*/  HMMA.16816.F32 R124, R4.reuse, R20, R152 ;  /* 0x00000014047c723c */ /* 0x040fe20000001898 */
[----:B------:R2:W-:Y:S01]  /*f9b0*/  MUFU.EX2 R198, R3 ;  /* 0x0000000300c67308 */ /* 0x0005e20000000800 */
[----:B------:R-:W-:Y:S04]  /*f9c0*/  LDSM.16.MT88.4 R152, [R214+0x11800] ;  /* 0x01180000d698783b */ /* 0x000fe80000004200 */
[C---:B------:R-:W-:Y:S01]  /*f9d0*/  HMMA.16816.F32 R100, R4.reuse, R16, R120 ;  /* 0x000000100464723c */ /* 0x040fe20000001878 */
[----:B------:R-:W1:Y:S05]  /*f9e0*/  LDSM.16.MT88.4 R16, [R214+0x17000] ;  /* 0x01700000d610783b */ /* 0x000e6a0000004200 */
[----:B------:R-:W-:Y:S01]  /*f9f0*/  HMMA.16816.F32 R168, R4, R22, R168 ;  /* 0x0000001604a8723c */ /* 0x000fe200000018a8 */
[----:B------:R-:W1:Y:S01]  /*fa00*/  LDSM.16.MT88.4 R20, [R215+0x17000] ;  /* 0x01700000d714783b */ /* 0x000e620000004200 */
[----:B--2---:R-:W-:-:S04]  /*fa10*/  FFMA.FTZ R3, R197, UR20, -R8 ;  /* 0x00000014c5037c23 */ /* 0x004fc80008010808 */
[C---:B----4-:R-:W-:Y:S01]  /*fa20*/  HMMA.16816.F32 R116, R4.reuse, R12, R132 ;  /* 0x0000000c0474723c */ /* 0x050fe20000001884 */
[----:B------:R2:W4:Y:S05]  /*fa30*/  MUFU.EX2 R197, R3 ;  /* 0x0000000300c57308 */ /* 0x00052a0000000800 */
[C---:B------:R-:W-:Y:S01]  /*fa40*/  HMMA.16816.F32 R120, R4.reuse, R14, R144 ;  /* 0x0000000e0478723c */ /* 0x040fe20000001890 */
[----:B------:R-:W4:Y:S04]  /*fa50*/  LDSM.16.MT88.4 R12, [R216+0x17000] ;  /* 0x01700000d80c783b */ /* 0x000f280000004200 */
[----:B------:R-:W-:Y:S01]  /*fa60*/  LDSM.16.MT88.4 R144, [R213+0x11800] ;  /* 0x01180000d590783b */ /* 0x000fe20000004200 */
[C---:B---3--:R-:W-:Y:S03]  /*fa70*/  HMMA.16816.F32 R132, R4.reuse, R32, R164 ;  /* 0x000000200484723c */ /* 0x048fe600000018a4 */
[----:B------:R-:W-:Y:S03]  /*fa80*/  LDSM.16.MT88.4 R164, [R215+0x11800] ;  /* 0x01180000d7a4783b */ /* 0x000fe60000004200 */
[----:B------:R-:W-:Y:S01]  /*fa90*/  HMMA.16816.F32 R32, R4, R34, R188 ;  /* 0x000000220420723c */ /* 0x000fe200000018bc */
[----:B--2---:R-:W-:-:S04]  /*faa0*/  FFMA.FTZ R3, R65, UR20, -R8 ;  /* 0x0000001441037c23 */ /* 0x004fc80008010808 */
[----:B------:R2:W-:Y:S01]  /*fab0*/  MUFU.EX2 R196, R3 ;  /* 0x0000000300c47308 */ /* 0x0005e20000000800 */
[C---:B-1----:R-:W-:Y:S06]  /*fac0*/  HMMA.16816.F32 R172, R4.reuse, R28, R172 ;  /* 0x0000001c04ac723c */ /* 0x042fec00000018ac */
[C---:B------:R-:W-:Y:S06]  /*fad0*/  HMMA.16816.F32 R28, R4.reuse, R30, R180 ;  /* 0x0000001e041c723c */ /* 0x040fec00000018b4 */
[----:B------:R-:W-:Y:S01]  /*fae0*/  HMMA.16816.F32 R176, R4, R16, R176 ;  /* 0x0000001004b0723c */ /* 0x000fe200000018b0 */
[----:B--2---:R-:W-:Y:S01]  /*faf0*/  FFMA.FTZ R3, R245, UR20, -R8 ;  /* 0x00000014f5037c23 */ /* 0x004fe20008010808 */
[----:B------:R-:W-:-:S04]  /*fb00*/  MOV R245, R66 ;  /* 0x0000004200f57202 */ /* 0x000fc80000000f00 */
[C---:B------:R-:W-:Y:S01]  /*fb10*/  HMMA.16816.F32 R8, R4.reuse, R24, R160 ;  /* 0x000000180408723c */ /* 0x040fe200000018a0 */
[----:B------:R-:W1:Y:S01]  /*fb20*/  LDSM.16.MT88.4 R160, [R216+0x11800] ;  /* 0x01180000d8a0783b */ /* 0x000e620000004200 */
[----:B------:R-:W2:Y:S03]  /*fb30*/  MUFU.EX2 R3, R3 ;  /* 0x0000000300037308 */ /* 0x000ea60000000800 */
[----:B------:R-:W3:Y:S01]  /*fb40*/  LDSM.16.MT88.4 R64, [R215+0x13800] ;  /* 0x01380000d740783b */ /* 0x000ee20000004200 */
[C---:B------:R-:W-:Y:S06]  /*fb50*/  HMMA.16816.F32 R24, R4.reuse, R26, R104 ;  /* 0x0000001a0418723c */ /* 0x040fec0000001868 */
[----:B------:R-:W-:Y:S01]  /*fb60*/  HMMA.16816.F32 R188, R4, R20, R40 ;  /* 0x0000001404bc723c */ /* 0x000fe20000001828 */
[----:B------:R-:W-:Y:S01]  /*fb70*/  MOV R107, R128 ;  /* 0x00000080006b7202 */ /* 0x000fe20000000f00 */
[----:B------:R-:W3:Y:S01]  /*fb80*/  LDSM.16.MT88.4 R40, [R213+0x13800] ;  /* 0x01380000d528783b */ /* 0x000ee20000004200 */
[----:B------:R-:W-:-:S02]  /*fb90*/  MOV R106, R129 ;  /* 0x00000081006a7202 */ /* 0x000fc40000000f00 */
[----:B------:R-:W-:Y:S01]  /*fba0*/  MOV R105, R130 ;  /* 0x0000008200697202 */ /* 0x000fe20000000f00 */
[C---:B------:R-:W-:Y:S01]  /*fbb0*/  HMMA.16816.F32 R16, R4.reuse, R18, R112 ;  /* 0x000000120410723c */ /* 0x040fe20000001870 */
[----:B------:R-:W-:Y:S02]  /*fbc0*/  MOV R104, R131 ;  /* 0x0000008300687202 */ /* 0x000fe40000000f00 */
[----:B------:R-:W-:Y:S02]  /*fbd0*/  F2FP.F16.F32.PACK_AB R128, R201, R202 ;  /* 0x000000cac980723e */ /* 0x000fe400000000ff */
[----:B----4-:R-:W-:Y:S01]  /*fbe0*/  F2FP.F16.F32.PACK_AB R129, R197, R198 ;  /* 0x000000c6c581723e */ /* 0x010fe200000000ff */
[C---:B------:R-:W-:Y:S01]  /*fbf0*/  HMMA.16816.F32 R180, R4.reuse, R12, R96 ;  /* 0x0000000c04b4723c */ /* 0x040fe20000001860 */
[----:B------:R-:W-:Y:S01]  /*fc00*/  F2FP.F16.F32.PACK_AB R130, R199, R200 ;  /* 0x000000c8c782723e */ /* 0x000fe200000000ff */
[----:B------:R-:W-:Y:S01]  /*fc10*/  IMAD.MOV.U32 R115, RZ, RZ, R58 ;  /* 0x000000ffff737224 */ /* 0x000fe200078e003a */
[----:B--2---:R-:W-:Y:S01]  /*fc20*/  F2FP.F16.F32.PACK_AB R131, R3, R196 ;  /* 0x000000c40383723e */ /* 0x004fe200000000ff */
[----:B------:R-:W-:Y:S01]  /*fc30*/  LDSM.16.MT88.4 R96, [R215+0x15800] ;  /* 0x01580000d760783b */ /* 0x000fe20000004200 */
[----:B------:R-:W-:Y:S01]  /*fc40*/  MOV R114, R59 ;  /* 0x0000003b00727202 */ /* 0x000fe20000000f00 */
[----:B------:R-:W-:Y:S02]  /*fc50*/  HMMA.16816.F32 R12, R4, R14, R48 ;  /* 0x0000000e040c723c */ /* 0x000fe40000001830 */
[----:B------:R-:W-:Y:S04]  /*fc60*/  LDSM.16.MT88.4 R48, [R214+0x13800] ;  /* 0x01380000d630783b */ /* 0x000fe80000004200 */
[C---:B------:R-:W-:Y:S01]  /*fc70*/  HMMA.16816.F32 R140, R128.reuse, R152, R140 ;  /* 0x00000098808c723c */ /* 0x040fe2000000188c */
[----:B------:R-:W-:Y:S05]  /*fc80*/  LDSM.16.MT88.4 R56, [R216+0x13800] ;  /* 0x01380000d838783b */ /* 0x000fea0000004200 */
[C---:B------:R-:W-:Y:S06]  /*fc90*/  HMMA.16816.F32 R152, R128.reuse, R154, R192 ;  /* 0x0000009a8098723c */ /* 0x040fec00000018c0 */
[----:B-1----:R-:W-:Y:S01]  /*fca0*/  HMMA.16816.F32 R148, R128, R160, R148 ;  /* 0x000000a08094723c */ /* 0x002fe20000001894 */
[----:B------:R-:W-:Y:S01]  /*fcb0*/  IMAD.MOV.U32 R195, RZ, RZ, R72 ;  /* 0x000000ffffc37224 */ /* 0x000fe200078e0048 */
[----:B------:R-:W-:-:S02]  /*fcc0*/  MOV R194, R73 ;  /* 0x0000004900c27202 */ /* 0x000fc40000000f00 */
[----:B------:R-:W-:Y:S02]  /*fcd0*/  MOV R193, R74 ;  /* 0x0000004a00c17202 */ /* 0x000fe40000000f00 */
[----:B------:R-:W-:Y:S01]  /*fce0*/  MOV R192, R75 ;  /* 0x0000004b00c07202 */ /* 0x000fe20000000f00 */
[C---:B------:R-:W-:Y:S01]  /*fcf0*/  HMMA.16816.F32 R160, R128.reuse, R162, R60 ;  /* 0x000000a280a0723c */ /* 0x040fe2000000183c */
[----:B------:R-:W1:Y:S05]  /*fd00*/  LDSM.16.MT88.4 R72, [R213+0x15800] ;  /* 0x01580000d548783b */ /* 0x000e6a0000004200 */
[C---:B---3--:R-:W-:Y:S06]  /*fd10*/  HMMA.16816.F32 R60, R128.reuse, R64, R100 ;  /* 0x00000040803c723c */ /* 0x048fec0000001864 */
[----:B------:R-:W-:Y:S01]  /*fd20*/  HMMA.16816.F32 R64, R128, R66, R108 ;  /* 0x000000428040723c */ /* 0x000fe2000000186c */
[----:B------:R-:W-:Y:S01]  /*fd30*/  MOV R100, R104 ;  /* 0x0000006800647202 */ /* 0x000fe20000000f00 */
[----:B------:R-:W-:Y:S01]  /*fd40*/  IMAD.MOV.U32 R102, RZ, RZ, R106 ;  /* 0x000000ffff667224 */ /* 0x000fe200078e006a */
[----:B------:R-:W-:-:S02]  /*fd50*/  MOV R101, R105 ;  /* 0x0000006900657202 */ /* 0x000fc40000000f00 */
[----:B------:R-:W-:Y:S01]  /*fd60*/  MOV R103, R107 ;  /* 0x0000006b00677202 */ /* 0x000fe20000000f00 */
[C---:B------:R-:W-:Y:S01]  /*fd70*/  HMMA.16816.F32 R156, R128.reuse, R164, R156 ;  /* 0x000000a4809c723c */ /* 0x040fe2000000189c */
[----:B------:R-:W-:Y:S01]  /*fd80*/  MOV R110, R114 ;  /* 0x00000072006e7202 */ /* 0x000fe20000000f00 */
[----:B------:R-:W-:Y:S01]  /*fd90*/  FFMA.FTZ R2, R101, R2, R100 ;  /* 0x0000000265027223 */ /* 0x000fe20000010064 */
[----:B------:R-:W-:Y:S01]  /*fda0*/  MOV R111, R115 ;  /* 0x00000073006f7202 */ /* 0x000fe20000000f00 */
[----:B------:R-:W-:Y:S01]  /*fdb0*/  FFMA.FTZ R0, R103, R0, R102 ;  /* 0x0000000067007223 */ /* 0x000fe20000010066 */
[----:B------:R-:W-:Y:S01]  /*fdc0*/  LDSM.16.MT88.4 R104, [R213+0x17800] ;  /* 0x01780000d568783b */ /* 0x000fe20000004200 */
[----:B------:R-:W-:Y:S01]  /*fdd0*/  FADD.FTZ R2, R110, R2 ;  /* 0x000000026e027221 */ /* 0x000fe20000010000 */
[----:B------:R-:W-:Y:S01]  /*fde0*/  HMMA.16816.F32 R164, R128, R166, R36 ;  /* 0x000000a680a4723c */ /* 0x000fe20000001824 */
[----:B------:R-:W-:Y:S01]  /*fdf0*/  FADD.FTZ R0, R111, R0 ;  /* 0x000000006f007221 */ /* 0x000fe20000010000 */
[----:B------:R-:W-:Y:S01]  /*fe00*/  LDSM.16.MT88.4 R112, [R214+0x17800] ;  /* 0x01780000d670783b */ /* 0x000fe20000004200 */
[----:B------:R-:W-:-:S02]  /*fe10*/  FADD.FTZ R2, R192, R2 ;  /* 0x00000002c0027221 */ /* 0x000fc40000010000 */
[----:B------:R-:W-:Y:S01]  /*fe20*/  FADD.FTZ R0, R193, R0 ;  /* 0x00000000c1007221 */ /* 0x000fe20000010000 */
[C---:B------:R-:W-:Y:S01]  /*fe30*/  HMMA.16816.F32 R136, R128.reuse, R144, R136 ;  /* 0x000000908088723c */ /* 0x040fe20000001888 */
[----:B------:R-:W-:Y:S02]  /*fe40*/  FADD.FTZ R2, R194, R2 ;  /* 0x00000002c2027221 */ /* 0x000fe40000010000 */
[----:B------:R-:W-:Y:S02]  /*fe50*/  FADD.FTZ R0, R195, R0 ;  /* 0x00000000c3007221 */ /* 0x000fe40000010000 */
[----:B------:R-:W-:Y:S01]  /*fe60*/  FADD.FTZ R2, R245, R2 ;  /* 0x00000002f5027221 */ /* 0x000fe20000010000 */
[----:B------:R-:W-:Y:S01]  /*fe70*/  HMMA.16816.F32 R36, R128, R40, R68 ;  /* 0x000000288024723c */ /* 0x000fe20000001844 */
[----:B------:R-:W-:Y:S02]  /*fe80*/  FADD.FTZ R0, R244, R0 ;  /* 0x00000000f4007221 */ /* 0x000fe40000010000 */
[----:B------:R-:W-:-:S02]  /*fe90*/  FADD.FTZ R2, R252, R2 ;  /* 0x00000002fc027221 */ /* 0x000fc40000010000 */
[----:B------:R-:W-:Y:S01]  /*fea0*/  FADD.FTZ R0, R211, R0 ;  /* 0x00000000d3007221 */ /* 0x000fe20000010000 */
[----:B------:R-:W-:Y:S01]  /*feb0*/  HMMA.16816.F32 R20, R4, R22, R44 ;  /* 0x000000160414723c */ /* 0x000fe2000000182c */
[----:B------:R-:W-:Y:S01]  /*fec0*/  FADD.FTZ R2, R248, R2 ;  /* 0x00000002f8027221 */ /* 0x000fe20000010000 */
[----:B------:R-:W-:Y:S01]  /*fed0*/  LDSM.16.MT88.4 R4, [R215+0x17800] ;  /* 0x01780000d704783b */ /* 0x000fe20000004200 */
[----:B------:R-:W-:Y:S02]  /*fee0*/  FADD.FTZ R0, R249, R0 ;  /* 0x00000000f9007221 */ /* 0x000fe40000010000 */
[----:B------:R-:W-:Y:S01]  /*fef0*/  FADD.FTZ R2, R250, R2 ;  /* 0x00000002fa027221 */ /* 0x000fe20000010000 */
[----:B------:R-:W-:Y:S01]  /*ff00*/  HMMA.16816.F32 R144, R128, R146, R52 ;  /* 0x000000928090723c */ /* 0x000fe20000001834 */
[----:B------:R-:W-:Y:S02]  /*ff10*/  FADD.FTZ R0, R251, R0 ;  /* 0x00000000fb007221 */ /* 0x000fe40000010000 */
[----:B------:R-:W-:-:S02]  /*ff20*/  FADD.FTZ R2, R210, R2 ;  /* 0x00000002d2027221 */ /* 0x000fc40000010000 */
[----:B------:R-:W-:Y:S01]  /*ff30*/  FADD.FTZ R0, R206, R0 ;  /* 0x00000000ce007221 */ /* 0x000fe20000010000 */
[C---:B-1----:R-:W-:Y:S01]  /*ff40*/  HMMA.16816.F32 R68, R128.reuse, R72, R116 ;  /* 0x000000488044723c */ /* 0x042fe20000001874 */
[----:B------:R-:W-:Y:S02]  /*ff50*/  FADD.FTZ R2, R209, R2 ;  /* 0x00000002d1027221 */ /* 0x000fe40000010000 */
[----:B------:R-:W-:Y:S02]  /*ff60*/  FADD.FTZ R0, R205, R0 ;  /* 0x00000000cd007221 */ /* 0x000fe40000010000 */
[----:B------:R-:W-:Y:S01]  /*ff70*/  FADD.FTZ R2, R208, R2 ;  /* 0x00000002d0027221 */ /* 0x000fe20000010000 */
[----:B------:R-:W-:Y:S01]  /*ff80*/  HMMA.16816.F32 R44, R128, R48, R80 ;  /* 0x00000030802c723c */ /* 0x000fe20000001850 */
[----:B------:R-:W1:Y:S01]  /*ff90*/  LDSM.16.MT88.4 R80, [R214+0x15800] ;  /* 0x01580000d650783b */ /* 0x000e620000004200 */
[----:B------:R-:W-:Y:S01]  /*ffa0*/  FADD.FTZ R0, R204, R0 ;  /* 0x00000000cc007221 */ /* 0x000fe20000010000 */
[----:B------:R-:W-:-:S03]  /*ffb0*/  FADD.FTZ R2, R207, R2 ;  /* 0x00000002cf027221 */ /* 0x000fc60000010000 */
[----:B------:R-:W-:Y:S01]  /*ffc0*/  HMMA.16816.F32 R52, R128, R56, R88 ;  /* 0x000000388034723c */ /* 0x000fe20000001858 */
[----:B------:R-:W2:Y:S01]  /*ffd0*/  LDSM.16.MT88.4 R88, [R216+0x15800] ;  /* 0x01580000d858783b */ /* 0x000ea20000004200 */
[----:B------:R-:W-:Y:S01]  /*ffe0*/  FADD.FTZ R0, R203, R0 ;  /* 0x00000000cb007221 */ /* 0x000fe20000010000 */
[----:B------:R-:W-:-:S03]  /*fff0*/  FADD.FTZ R2, R202, R2 ;  /* 0x00000002ca027221 */ /* 0x000fc60000010000 */
[----:B------:R-:W-:Y:S01]  /*10000*/  HMMA.16816.F32 R72, R128, R74, R120 ;  /* 0x0000004a8048723c */ /* 0x000fe20000001878 */
[----:B------:R-:W3:Y:S01]  /*10010*/  LDSM.16.MT88.4 R120, [R216+0x17800] ;  /* 0x01780000d878783b */ /* 0x000ee20000004200 */
[----:B------:R-:W-:Y:S01]  /*10020*/  FADD.FTZ R0, R198, R0 ;  /* 0x00000000c6007221 */ /* 0x000fe20000010000 */
[----:B------:R-:W-:-:S03]  /*10030*/  FADD.FTZ R2, R201, R2 ;  /* 0x00000002c9027221 */ /* 0x000fc60000010000 */
[----:B------:R-:W-:Y:S01]  /*10040*/  FADD.FTZ R0, R197, R0 ;  /* 0x00000000c5007221 */ /* 0x000fe20000010000 */
[----:B------:R-:W-:Y:S01]  /*10050*/  FADD.FTZ R2, R200, R2 ;  /* 0x00000002c8027221 */ /* 0x000fe20000010000 */
[----:B------:R-:W-:Y:S02]  /*10060*/  HMMA.16816.F32 R40, R128, R42, R76 ;  /* 0x0000002a8028723c */ /* 0x000fe4000000184c */
[----:B------:R-:W-:Y:S01]  /*10070*/  FADD.FTZ R0, R196, R0 ;  /* 0x00000000c4007221 */ /* 0x000fe20000010000 */
[----:B------:R-:W-:-:S03]  /*10080*/  FADD.FTZ R2, R199, R2 ;  /* 0x00000002c7027221 */ /* 0x000fc60000010000 */
[----:B------:R-:W-:Y:S01]  /*10090*/  FADD.FTZ R0, R3, R0 ;  /* 0x0000000003007221 */ /* 0x000fe20000010000 */
[----:B------:R-:W-:Y:S01]  /*100a0*/  HMMA.16816.F32 R48, R128, R50, R84 ;  /* 0x000000328030723c */ /* 0x000fe20000001854 */
[----:B------:R4:W-:Y:S01]  /*100b0*/  STL [R1], R2 ;  /* 0x0000000201007387 */ /* 0x0009e20000100800 */
[----:B------:R-:W-:-:S03]  /*100c0*/  MOV R3, R186 ;  /* 0x000000ba00037202 */ /* 0x000fc60000000f00 */
[----:B------:R4:W-:Y:S01]  /*100d0*/  STL [R1+0x4], R0 ;  /* 0x0000040001007387 */ /* 0x0009e20000100800 */
[C---:B------:R-:W-:Y:S06]  /*100e0*/  HMMA.16816.F32 R56, R128.reuse, R58, R92 ;  /* 0x0000003a8038723c */ /* 0x040fec000000185c */
[C---:B------:R-:W-:Y:S06]  /*100f0*/  HMMA.16816.F32 R92, R128.reuse, R96, R172 ;  /* 0x00000060805c723c */ /* 0x040fec00000018ac */
[C---:B-1----:R-:W-:Y:S06]  /*10100*/  HMMA.16816.F32 R76, R128.reuse, R80, R124 ;  /* 0x00000050804c723c */ /* 0x042fec000000187c */
[C---:B--2---:R-:W-:Y:S06]  /*10110*/  HMMA.16816.F32 R84, R128.reuse, R88, R132 ;  /* 0x000000588054723c */ /* 0x044fec0000001884 */
[----:B------:R-:W-:Y:S01]  /*10120*/  HMMA.16816.F32 R100, R128, R104, R8 ;  /* 0x000000688064723c */ /* 0x000fe20000001808 */
[----:B------:R-:W-:-:S05]  /*10130*/  MOV R132, R187 ;  /* 0x000000bb00847202 */ /* 0x000fca0000000f00 */
[C---:B------:R-:W-:Y:S06]  /*10140*/  HMMA.16816.F32 R108, R128.reuse, R112, R176 ;  /* 0x00000070806c723c */ /* 0x040fec00000018b0 */
[C---:B---3--:R-:W-:Y:S06]  /*10150*/  HMMA.16816.F32 R116, R128.reuse, R120, R180 ;  /* 0x000000788074723c */ /* 0x048fec00000018b4 */
[C---:B------:R-:W-:Y:S06]  /*10160*/  HMMA.16816.F32 R80, R128.reuse, R82, R168 ;  /* 0x000000528050723c */ /* 0x040fec00000018a8 */
[C---:B------:R-:W-:Y:S06]  /*10170*/  HMMA.16816.F32 R88, R128.reuse, R90, R32 ;  /* 0x0000005a8058723c */ /* 0x040fec0000001820 */
[C---:B------:R-:W-:Y:S06]  /*10180*/  HMMA.16816.F32 R96, R128.reuse, R98, R28 ;  /* 0x000000628060723c */ /* 0x040fec000000181c */
[C---:B------:R-:W-:Y:S06]  /*10190*/  HMMA.16816.F32 R104, R128.reuse, R106, R24 ;  /* 0x0000006a8068723c */ /* 0x040fec0000001818 */
[C---:B------:R-:W-:Y:S06]  /*101a0*/  HMMA.16816.F32 R112, R128.reuse, R114, R16 ;  /* 0x000000728070723c */ /* 0x040fec0000001810 */
[C---:B------:R-:W-:Y:S06]  /*101b0*/  HMMA.16816.F32 R120, R128.reuse, R122, R12 ;  /* 0x0000007a8078723c */ /* 0x040fec000000180c */
[C---:B------:R-:W-:Y:S06]  /*101c0*/  HMMA.16816.F32 R124, R128.reuse, R4, R188 ;  /* 0x00000004807c723c */ /* 0x040fec00000018bc */
[----:B----4-:R-:W-:-:S15]  /*101d0*/  HMMA.16816.F32 R128, R128, R6, R20 ;  /* 0x000000068080723c */ /* 0x010fde0000001814 */
[----:B------:R-:W-:-:S09]  /*101e0*/  NOP ;  /* 0x0000000000007918 */ /* 0x000fd20000000000 */
.L_x_2427:
[----:B------:R-:W-:Y:S05]  /*101f0*/  @!P6 BRA `(.L_x_2435) ;  /* 0x000000540014e947 */ /* 0x000fea0003800000 */
[----:B------:R-:W-:Y:S01]  /*10200*/  ULDC UR18, c[0x0][0x380] ;  /* 0x0000e00000127ab9 */ /* 0x000fe20000000800 */
[----:B------:R-:W-:Y:S01]  /*10210*/  ULEA UR11, -UR6, URZ, 0x6 ;  /* 0x0000003f060b7291 */ /* 0x000fe2000f8e313f */
[----:B------:R-:W-:Y:S01]  /*10220*/  IMAD.U32 R0, RZ, RZ, UR18 ;  /* 0x00000012ff007e24 */ /* 0x000fe2000f8e00ff */
[----:B------:R-:W-:Y:S01]  /*10230*/  ULEA UR34, -UR10, URZ, 0x6 ;  /* 0x0000003f0a227291 */ /* 0x000fe2000f8e313f */
[----:B------:R-:W-:Y:S01]  /*10240*/  IMAD.U32 R4, RZ, RZ, UR18 ;  /* 0x00000012ff047e24 */ /* 0x000fe2000f8e00ff */
[----:B------:R-:W-:Y:S01]  /*10250*/  USHF.R.S32.HI UR10, URZ, 0x1f, UR11 ;  /* 0x0000001f3f0a7899 */ /* 0x000fe2000801140b */
[----:B------:R-:W-:Y:S01]  /*10260*/  IMAD.MOV.U32 R134, RZ, RZ, R3 ;  /* 0x000000ffff867224 */ /* 0x000fe200078e0003 */
[----:B------:R-:W-:Y:S01]  /*10270*/  IABS R0, R0 ;  /* 0x0000000000007213 */ /* 0x000fe20000000000 */
[----:B------:R-:W-:Y:S01]  /*10280*/  UMOV UR8, URZ ;  /* 0x0000003f00087c82 */ /* 0x000fe20008000000 */
[----:B------:R-:W-:Y:S01]  /*10290*/  UMOV UR6, URZ ;  /* 0x0000003f00067c82 */ /* 0x000fe20008000000 */
[----:B------:R-:W-:Y:S01]  /*102a0*/  MOV R133, R132 ;  /* 0x0000008400857202 */ /* 0x000fe20000000f00 */
[----:B------:R-:W-:Y:S01]  /*102b0*/  ULDC UR24, c[0x0][0x2d0] ;  /* 0x0000b40000187ab9 */ /* 0x000fe20000000800 */
[----:B------:R-:W-:Y:S01]  /*102c0*/  IMAD.MOV.U32 R2, RZ, RZ, R0 ;  /* 0x000000ffff027224 */ /* 0x000fe200078e0000 */
[----:B------:R-:W-:Y:S01]  /*102d0*/  IABS R0, R4 ;  /* 0x0000000400007213 */ /* 0x000fe20000000000 */
[----:B------:R-:W-:Y:S01]  /*102e0*/  ULDC UR20, c[0x0][0x39c] ;  /* 0x0000e70000147ab9 */ /* 0x000fe20000000800 */
[----:B------:R-:W-:Y:S01]  /*102f0*/  ULDC UR4, c[0x0][0x2ec] ;  /* 0x0000bb0000047ab9 */ /* 0x000fe20000000800 */
[----:B------:R-:W-:Y:S01]  /*10300*/  USHF.R.S32.HI UR32, URZ, 0x1f, UR34 ;  /* 0x0000001f3f207899 */ /* 0x000fe20008011422 */
[----:B------:R-:W-:Y:S01]  /*10310*/  R2UR UR17, R2 ;  /* 0x00000000021172ca */ /* 0x000fe200000e0000 */
[----:B------:R-:W-:Y:S01]  /*10320*/  UISETP.NE.AND UP1, UPT, UR18, URZ, UPT ;  /* 0x0000003f1200728c */ /* 0x000fe2000bf25270 */
[----:B------:R-:W-:Y:S01]  /*10330*/  R2UR UR16, R0 ;  /* 0x00000000001072ca */ /* 0x000fe200000e0000 */
[----:B------:R-:W-:-:S02]  /*10340*/  ULOP3.LUT UR31, URZ, UR18, URZ, 0x33, !UPT ;  /* 0x000000123f1f7292 */ /* 0x000fc4000f8e333f */
[----:B------:R-:W-:Y:S02]  /*10350*/  ULOP3.LUT UR19, URZ, UR18, URZ, 0x33, !UPT ;  /* 0x000000123f137292 */ /* 0x000fe4000f8e333f */
[----:B------:R-:W-:-:S06]  /*10360*/  UISETP.NE.AND UP0, UPT, UR18, URZ, UPT ;  /* 0x0000003f1200728c */ /* 0x000fcc000bf05270 */
[----:B------:R-:W1:Y:S08]  /*10370*/  I2F.RP R0, UR17 ;  /* 0x0000001100007d06 */ /* 0x000e700008209400 */
[----:B------:R-:W2:Y:S08]  /*10380*/  I2F.RP R4, UR16 ;  /* 0x0000001000047d06 */ /* 0x000eb00008209400 */
[----:B-1----:R-:W1:Y:S08]  /*10390*/  MUFU.RCP R0, R0 ;  /* 0x0000000000007308 */ /* 0x002e700000001000 */
[----:B--2---:R-:W2:Y:S01]  /*103a0*/  MUFU.RCP R4, R4 ;  /* 0x0000000400047308 */ /* 0x004ea20000001000 */
[----:B-1----:R-:W-:-:S07]  /*103b0*/  IADD3 R0, R0, 0xffffffe, RZ ;  /* 0x0ffffffe00007810 */ /* 0x002fce0007ffe0ff */
[----:B------:R2:W1:Y:S02]  /*103c0*/  F2I.FTZ.U32.TRUNC.NTZ R2, R0 ;  /* 0x0000000000027305 */ /* 0x000464000021f000 */
[----:B--2---:R-:W-:Y:S01]  /*103d0*/  VIADD R0, R4, 0xffffffe ;  /* 0x0ffffffe04007836 */ /* 0x004fe20000000000 */
[----:B-1----:R-:W-:Y:S01]  /*103e0*/  R2UR UR9, R2 ;  /* 0x00000000020972ca */ /* 0x002fe200000e0000 */
[----:B------:R-:W-:-:S04]  /*103f0*/  IMAD.U32 R2, RZ, RZ, UR11 ;  /* 0x0000000bff027e24 */ /* 0x000fc8000f8e00ff */
[----:B------:R-:W1:Y:S01]  /*10400*/  F2I.FTZ.U32.TRUNC.NTZ R0, R0 ;  /* 0x0000000000007305 */ /* 0x000e62000021f000 */
[----:B------:R2:W-:Y:S07]  /*10410*/  STL [R1+0x14], R2 ;  /* 0x0000140201007387 */ /* 0x0005ee0000100800 */
[----:B------:R-:W-:-:S04]  /*10420*/  UIADD3 UR38, URZ, -UR9, URZ ;  /* 0x800000093f267290 */ /* 0x000fc8000fffe03f */
[----:B------:R-:W-:Y:S01]  /*10430*/  UIMAD UR38, UR38, UR17, URZ ;  /* 0x00000011262672a4 */ /* 0x000fe2000f8e023f */
[----:B-1----:R-:W-:-:S03]  /*10440*/  R2UR UR7, R0 ;  /* 0x00000000000772ca */ /* 0x002fc600000e0000 */
[----:B------:R-:W-:Y:S01]  /*10450*/  UIMAD.WIDE.U32 UR38, UR9, UR38, UR8 ;  /* 0x00000026092672a5 */ /* 0x000fe2000f8e0008 */
[----:B------:R-:W-:Y:S02]  /*10460*/  MOV R0, UR10 ;  /* 0x0000000a00007c02 */ /* 0x000fe40008000f00 */
[----:B------:R-:W-:-:S03]  /*10470*/  ULDC.64 UR8, c[0x0][0x248] ;  /* 0x0000920000087ab9 */ /* 0x000fc60000000a00 */
[----:B------:R2:W-:Y:S01]  /*10480*/  STL [R1+0x10], R0 ;  /* 0x0000100001007387 */ /* 0x0005e20000100800 */
[----:B------:R-:W-:-:S03]  /*10490*/  UMOV UR33, UR39 ;  /* 0x0000002700217c82 */ /* 0x000fc60008000000 */
[----:B------:R-:W-:-:S04]  /*104a0*/  UIADD3 UR36, URZ, -UR7, URZ ;  /* 0x800000073f247290 */ /* 0x000fc8000fffe03f */
[----:B------:R-:W-:-:S04]  /*104b0*/  UIMAD UR36, UR36, UR16, URZ ;  /* 0x00000010242472a4 */ /* 0x000fc8000f8e023f */
[----:B------:R-:W-:-:S03]  /*104c0*/  UIMAD.WIDE.U32 UR36, UR7, UR36, UR6 ;  /* 0x00000024072472a5 */ /* 0x000fc6000f8e0006 */
[----:B------:R-:W-:Y:S02]  /*104d0*/  ULDC.64 UR6, c[0x0][0x250] ;  /* 0x0000940000067ab9 */ /* 0x000fe40000000a00 */
[----:B------:R-:W-:Y:S01]  /*104e0*/  UMOV UR11, UR6 ;  /* 0x00000006000b7c82 */ /* 0x000fe20008000000 */
[----:B------:R-:W-:Y:S01]  /*104f0*/  UMOV UR10, UR7 ;  /* 0x00000007000a7c82 */ /* 0x000fe20008000000 */
[----:B------:R-:W-:-:S05]  /*10500*/  UMOV UR21, UR37 ;  /* 0x0000002500157c82 */ /* 0x000fca0008000000 */
.L_x_2439:
[----:B------:R-:W3:Y:S01]  /*10510*/  LDL.64 R4, [R1+0x8] ;  /* 0x0000080001047983 */ /* 0x000ee20000100a00 */
[----:B------:R-:W-:Y:S04]  /*10520*/  DEPBAR.LE SB0, 0x0 ;  /* 0x000080000000791a */ /* 0x000fe80000000000 */
[----:B------:R-:W4:Y:S01]  /*10530*/  LDL R3, [R1+0x18] ;  /* 0x0000180001037983 */ /* 0x000f220000100800 */
[----:B------:R-:W-:Y:S01]  /*10540*/  PLOP3.LUT P0, PT, PT, PT, UP6, 0x40, 0x0 ;  /* 0x000000000000781c */ /* 0x000fe20003f0e868 */
[----:B------:R-:W-:Y:S02]  /*10550*/  UIADD3 UR14, UR14, -0x1, URZ ;  /* 0xffffffff0e0e7890 */ /* 0x000fe4000fffe03f */
[----:B-12---:R-:W2:Y:S01]  /*10560*/  LDL R2, [R1+0x1c] ;  /* 0x00001c0001027983 */ /* 0x006ea20000100800 */
[----:B------:R-:W-:Y:S01]  /*10570*/  UMOV UR36, UR6 ;  /* 0x0000000600247c82 */ /* 0x000fe20008000000 */
[----:B------:R-:W-:Y:S02]  /*10580*/  UMOV UR35, UR7 ;  /* 0x0000000700237c82 */ /* 0x000fe40008000000 */
[----:B------:R-:W3:Y:S01]  /*10590*/  LDL R0, [R1+0x20] ;  /* 0x0000200001007983 */ /* 0x000ee20000100800 */
[----:B------:R-:W-:Y:S01]  /*105a0*/  BAR.SYNC.DEFER_BLOCKING 0x0 ;  /* 0x0000000000007b1d */ /* 0x000fe20000010000 */
[----:B---3--:R-:W-:Y:S02]  /*105b0*/  ISETP.GE.AND P3, PT, R0, UR24, PT ;  /* 0x0000001800007c0c */ /* 0x008fe4000bf66270 */
[----:B------:R-:W-:Y:S03]  /*105c0*/  ISETP.GE.AND P6, PT, R4, UR24, PT ;  /* 0x0000001804007c0c */ /* 0x000fe6000bfc6270 */
[----:B-----5:R1:W5:Y:S01]  /*105d0*/  LDL R4, [R1+0x10] ;  /* 0x0000100001047983 */ /* 0x0203620000100800 */
[----:B----4-:R-:W-:Y:S02]  /*105e0*/  ISETP.GE.AND P5, PT, R3, UR24, PT ;  /* 0x0000001803007c0c */ /* 0x010fe4000bfa6270 */
[----:B--2---:R-:W-:Y:S01]  /*105f0*/  ISETP.GE.AND P4, PT, R2, UR24, PT ;  /* 0x0000001802007c0c */ /* 0x004fe2000bf86270 */
[----:B------:R1:W5:Y:S01]  /*10600*/  LDL R3, [R1+0x14] ;  /* 0x0000140001037983 */ /* 0x0003620000100800 */
[----:B------:R-:W-:Y:S11]  /*10610*/  @P0 BRA `(.L_x_2436) ;  /* 0x00000004001c0947 */ /* 0x000ff60003800000 */
[----:B------:R-:W-:Y:S01]  /*10620*/  USHF.L.U32 UR35, UR14, 0x6, URZ ;  /* 0x000000060e237899 */ /* 0x000fe2000800063f */
[----:B------:R-:W2:Y:S03]  /*10630*/  LDC.64 R6, c[0x0][0x238] ;  /* 0x00008e00ff067b82 */ /* 0x000ea60000000a00 */
        /* <DEDUP_REMOVED lines=10> */
[----:B------:R-:W-:Y:S04]  /*106e0*/  UIMAD.WIDE.U32 UR42, UR33, UR39, URZ ;  /* 0x00000027212a72a5 */ /* 0x000fe8000f8e003f */
        /* <DEDUP_REMOVED lines=9> */
[----:B------:R-:W-:Y:S02]  /*10780*/  @!UP2 UIADD3 UR41, UR41, 0x1, URZ ;  /* 0x000000012929a890 */ /* 0x000fe4000fffe03f */
[----:B------:R-:W-:Y:S02]  /*10790*/  UISETP.GE.U32.AND UP4, UPT, UR37, UR17, UPT ;  /* 0x000000112500728c */ /* 0x000fe4000bf86070 */
[----:B------:R-:W-:Y:S02]  /*107a0*/  UISETP.GE.AND UP2, UPT, UR35, URZ, UPT ;  /* 0x0000003f2300728c */ /* 0x000fe4000bf46270 */
[----:B------:R-:W-:Y:S02]  /*107b0*/  UISETP.GE.U32.AND UP5, UPT, UR39, UR17, UPT ;  /* 0x000000112700728c */ /* 0x000fe4000bfa6070 */
[----:B------:R-:W-:Y:S02]  /*107c0*/  @!UP3 UIADD3 UR43, UR43, 0x1, URZ ;  /* 0x000000012b2bb890 */ /* 0x000fe4000fffe03f */
[----:B------:R-:W-:Y:S03]  /*107d0*/  UISETP.GE.AND UP3, UPT, UR40, URZ, UPT ;  /* 0x0000003f2800728c */ /* 0x000fe6000bf66270 */
[----:B------:R-:W-:Y:S04]  /*107e0*/  @UP4 UIADD3 UR41, UR41, 0x1, URZ ;  /* 0x0000000129294890 */ /* 0x000fe8000fffe03f */
[----:B------:R-:W-:Y:S02]  /*107f0*/  @!UP2 UIADD3 UR41, -UR41, URZ, URZ ;  /* 0x0000003f2929a290 */ /* 0x000fe4000fffe13f */
[----:B------:R-:W-:Y:S02]  /*10800*/  @UP5 UIADD3 UR43, UR43, 0x1, URZ ;  /* 0x000000012b2b5890 */ /* 0x000fe4000fffe03f */
[----:B------:R-:W-:Y:S02]  /*10810*/  USEL UR41, UR31, UR41, !UP1 ;  /* 0x000000291f297287 */ /* 0x000fe4000c800000 */
[----:B------:R-:W-:Y:S04]  /*10820*/  @!UP3 UIADD3 UR43, -UR43, URZ, URZ ;  /* 0x0000003f2b2bb290 */ /* 0x000fe8000fffe13f */
[----:B-----5:R-:W-:Y:S01]  /*10830*/  IMAD.U32 R4, RZ, RZ, UR41 ;  /* 0x00000029ff047e24 */ /* 0x020fe2000f8e00ff */
[----:B------:R-:W-:Y:S01]  /*10840*/  MOV R3, UR41 ;  /* 0x0000002900037c02 */ /* 0x000fe20008000f00 */
[----:B------:R-:W-:Y:S03]  /*10850*/  USEL UR43, UR31, UR43, !UP1 ;  /* 0x0000002b1f2b7287 */ /* 0x000fe6000c800000 */
[----:B------:R-:W-:Y:S03]  /*10860*/  LEA R4, P1, R4, UR22, 0x2 ;  /* 0x0000001604047c11 */ /* 0x000fe6000f8210ff */
[----:B------:R-:W-:Y:S01]  /*10870*/  IMAD.U32 R2, RZ, RZ, UR43 ;  /* 0x0000002bff027e24 */ /* 0x000fe2000f8e00ff */
[----:B------:R-:W-:Y:S01]  /*10880*/  LEA.HI.X.SX32 R5, R3, UR23, 0x2, P1 ;  /* 0x0000001703057c11 */ /* 0x000fe200088f16ff */
[----:B------:R-:W-:Y:S01]  /*10890*/  IMAD.U32 R0, RZ, RZ, UR43 ;  /* 0x0000002bff007e24 */ /* 0x000fe2000f8e00ff */
[----:B------:R-:W-:Y:S02]  /*108a0*/  R2UR UR38, R4 ;  /* 0x00000000042672ca */ /* 0x000fe400000e0000 */
[----:B------:R-:W-:Y:S02]  /*108b0*/  R2UR UR39, R5 ;  /* 0x00000000052772ca */ /* 0x000fe400000e0000 */
[----:B------:R-:W-:Y:S04]  /*108c0*/  LEA R2, P0, R2, UR22, 0x2 ;  /* 0x0000001602027c11 */ /* 0x000fe8000f8010ff */
[----:B------:R-:W-:Y:S02]  /*108d0*/  LEA.HI.X.SX32 R3, R0, UR23, 0x2, P0 ;  /* 0x0000001700037c11 */ /* 0x000fe400080f16ff */
[----:B------:R-:W-:Y:S02]  /*108e0*/  R2UR UR36, R2 ;  /* 0x00000000022472ca */ /* 0x000fe400000e0000 */
[----:B------:R-:W-:Y:S01]  /*108f0*/  R2UR UR37, R3 ;  /* 0x00000000032572ca */ /* 0x000fe200000e0000 */
[----:B------:R-:W-:Y:S01]  /*10900*/  IMAD.U32 R2, RZ, RZ, UR38 ;  /* 0x00000026ff027e24 */ /* 0x000fe2000f8e00ff */
[----:B------:R-:W-:Y:S01]  /*10910*/  UIADD3 UR38, UR43, -UR41, URZ ;  /* 0x800000292b267290 */ /* 0x000fe2000fffe03f */
[----:B------:R-:W-:Y:S03]  /*10920*/  IMAD.U32 R3, RZ, RZ, UR39 ;  /* 0x00000027ff037e24 */ /* 0x000fe6000f8e00ff */
[----:B------:R-:W-:Y:S02]  /*10930*/  UIMAD UR38, UR38, UR18, -0x40 ;  /* 0xffffffc0262674a4 */ /* 0x000fe4000f8e0212 */
[----:B------:R3:W4:Y:S02]  /*10940*/  LDG.E R0, desc[UR26][R2.64] ;  /* 0x0000001a02007981 */ /* 0x000724000c1e1900 */
[----:B------:R-:W-:Y:S01]  /*10950*/  UIMAD UR35, UR10, UR38, URZ ;  /* 0x000000260a2372a4 */ /* 0x000fe2000f8e023f */
[----:B------:R-:W-:Y:S01]  /*10960*/  MOV R4, UR36 ;  /* 0x0000002400047c02 */ /* 0x000fe20008000f00 */
[----:B------:R-:W-:Y:S01]  /*10970*/  USHF.R.S32.HI UR36, URZ, 0x1f, UR38 ;  /* 0x0000001f3f247899 */ /* 0x000fe20008011426 */
[----:B------:R-:W-:Y:S01]  /*10980*/  IMAD.U32 R5, RZ, RZ, UR37 ;  /* 0x00000025ff057e24 */ /* 0x000fe2000f8e00ff */
[----:B------:R-:W-:Y:S02]  /*10990*/  UIMAD.WIDE.U32 UR38, UR11, UR38, URZ ;  /* 0x000000260b2672a5 */ /* 0x000fe4000f8e003f */
[----:B------:R-:W-:Y:S03]  /*109a0*/  UIMAD UR35, UR36, UR11, UR35 ;  /* 0x0000000b242372a4 */ /* 0x000fe6000f8e0223 */
[----:B------:R-:W-:Y:S01]  /*109b0*/  UMOV UR36, UR11 ;  /* 0x0000000b00247c82 */ /* 0x000fe20008000000 */
[----:B------:R-:W-:Y:S01]  /*109c0*/  UIADD3 UR35, UR39, UR35, URZ ;  /* 0x0000002327237290 */ /* 0x000fe2000fffe03f */
[----:B---3--:R-:W-:Y:S01]  /*109d0*/  IMAD.U32 R3, RZ, RZ, UR39 ;  /* 0x00000027ff037e24 */ /* 0x008fe2000f8e00ff */
[----:B------:R-:W4:Y:S04]  /*109e0*/  LDG.E R2, desc[UR26][R4.64] ;  /* 0x0000001a04027981 */ /* 0x000f28000c1e1900 */
[----:B------:R-:W-:Y:S01]  /*109f0*/  IMAD.U32 R3, RZ, RZ, UR35 ;  /* 0x00000023ff037e24 */ /* 0x000fe2000f8e00ff */
[----:B------:R-:W-:Y:S01]  /*10a00*/  UMOV UR35, UR10 ;  /* 0x0000000a00237c82 */ /* 0x000fe20008000000 */
[----:B----4-:R-:W-:Y:S01]  /*10a10*/  IMAD.IADD R0, R0, 0x1, -R2 ;  /* 0x0000000100007824 */ /* 0x010fe200078e0a02 */
[----:B------:R-:W-:Y:S04]  /*10a20*/  MOV R2, UR38 ;  /* 0x0000002600027c02 */ /* 0x000fe80008000f00 */
[----:B------:R-:W-:Y:S01]  /*10a30*/  SHF.R.S32.HI R8, RZ, 0x1f, R0 ;  /* 0x0000001fff087819 */ /* 0x000fe20000011400 */
[-C--:B--2---:R-:W-:Y:S04]  /*10a40*/  IMAD.WIDE.U32 R4, R0, R6.reuse, R2 ;  /* 0x0000000600047225 */ /* 0x084fe800078e0002 */
[----:B------:R-:W-:Y:S01]  /*10a50*/  IMAD R8, R8, R6, RZ ;  /* 0x0000000608087224 */ /* 0x000fe200078e02ff */
[----:B------:R-:W-:Y:S03]  /*10a60*/  MOV R3, R4 ;  /* 0x0000000400037202 */ /* 0x000fe60000000f00 */
[----:B------:R-:W-:Y:S04]  /*10a70*/  IMAD R7, R0, R7, R8 ;  /* 0x0000000700077224 */ /* 0x000fe800078e0208 */
[----:B------:R-:W-:Y:S07]  /*10a80*/  IMAD.IADD R4, R5, 0x1, R7 ;  /* 0x0000000105047824 */ /* 0x000fee00078e0207 */
.L_x_2436:
[C---:B-----5:R-:W-:Y:S01]  /*10a90*/  IADD3 R2, P1, R3.reuse, UR30, RZ ;  /* 0x0000001e03027c10 */ /* 0x060fe2000ff3e0ff */
[----:B------:R-:W-:Y:S01]  /*10aa0*/  @P6 STS.128 [R239+0x10000], RZ ;  /* 0x010000ffef006388 */ /* 0x000fe20000000c00 */
[CC--:B------:R-:W-:Y:S01]  /*10ab0*/  LEA R244, P0, R3.reuse, R184.reuse, 0x1 ;  /* 0x000000b803f47211 */ /* 0x0c0fe200078008ff */
[----:B------:R-:W-:Y:S01]  /*10ac0*/  UISETP.GT.AND UP2, UPT, UR14, UR12, UPT ;  /* 0x0000000c0e00728c */ /* 0x000fe2000bf44270 */
[----:B------:R-:W-:Y:S02]  /*10ad0*/  IADD3.X R5, R4, UR29, RZ, P1, !PT ;  /* 0x0000001d04057c10 */ /* 0x000fe40008ffe4ff */
[C---:B------:R-:W-:Y:S02]  /*10ae0*/  IADD3 R0, P2, R2.reuse, UR30, RZ ;  /* 0x0000001e02007c10 */ /* 0x040fe4000ff5e0ff */
[-C--:B------:R-:W-:Y:S02]  /*10af0*/  LEA.HI.X R245, R3, R185.reuse, R4, 0x1, P0 ;  /* 0x000000b903f57211 */ /* 0x080fe400000f0c04 */
[CC--:B------:R-:W-:Y:S02]  /*10b00*/  @!P6 LEA R26, P1, R2.reuse, R184.reuse, 0x1 ;  /* 0x000000b8021ae211 */ /* 0x0c0fe400078208ff */
[CC--:B------:R-:W-:Y:S01]  /*10b10*/  @!P5 LEA R22, P0, R2.reuse, R184.reuse, 0x1 ;  /* 0x000000b80216d211 */ /* 0x0c0fe200078008ff */
        /* <DEDUP_REMOVED lines=8> */
[CCC-:B------:R-:W-:Y:S02]  /*10ba0*/  @!P5 LEA.HI.X R23, R2.reuse, R185.reuse, R5.reuse, 0x1, P0 ;  /* 0x000000b90217d211 */ /* 0x1c0fe400000f0c05 */
[-C--:B------:R-:W-:Y:S02]  /*10bb0*/  @!P3 LEA R18, P1, R2, R184.reuse, 0x1 ;  /* 0x000000b80212b211 */ /* 0x080fe400078208ff */
[-C--:B------:R-:W-:Y:S02]  /*10bc0*/  @!P6 LEA R24, P0, R0, R184.reuse, 0x1 ;  /* 0x000000b80018e211 */ /* 0x080fe400078008ff */
[-CC-:B------:R-:W-:Y:S02]  /*10bd0*/  @!P4 LEA.HI.X R21, R2, R185.reuse, R5.reuse, 0x1, P2 ;  /* 0x000000b90215c211 */ /* 0x180fe400010f0c05 */
[-C--:B------:R-:W-:Y:S02]  /*10be0*/  @!P5 LEA R16, P2, R0, R184.reuse, 0x1 ;  /* 0x000000b80010d211 */ /* 0x080fe400078408ff */
[-C--:B------:R-:W-:Y:S02]  /*10bf0*/  @!P3 LEA.HI.X R19, R2, R185.reuse, R5, 0x1, P1 ;  /* 0x000000b90213b211 */ /* 0x080fe400008f0c05 */
[CCC-:B------:R-:W-:Y:S02]  /*10c00*/  @!P6 LEA.HI.X R25, R0.reuse, R185.reuse, R3.reuse, 0x1, P0 ;  /* 0x000000b90019e211 */ /* 0x1c0fe400000f0c03 */
[CC--:B------:R-:W-:Y:S02]  /*10c10*/  @!P4 LEA R14, P1, R0.reuse, R184.reuse, 0x1 ;  /* 0x000000b8000ec211 */ /* 0x0c0fe400078208ff */
[CC--:B------:R-:W-:Y:S02]  /*10c20*/  @!P3 LEA R12, P0, R0.reuse, R184.reuse, 0x1 ;  /* 0x000000b8000cb211 */ /* 0x0c0fe400078008ff */
[CCC-:B------:R-:W-:Y:S02]  /*10c30*/  @!P5 LEA.HI.X R17, R0.reuse, R185.reuse, R3.reuse, 0x1, P2 ;  /* 0x000000b90011d211 */ /* 0x1c0fe400010f0c03 */
[C---:B------:R-:W-:Y:S02]  /*10c40*/  IADD3 R2, P2, R0.reuse, UR30, RZ ;  /* 0x0000001e00027c10 */ /* 0x040fe4000ff5e0ff */
[CCC-:B------:R-:W-:Y:S02]  /*10c50*/  @!P4 LEA.HI.X R15, R0.reuse, R185.reuse, R3.reuse, 0x1, P1 ;  /* 0x000000b9000fc211 */ /* 0x1c0fe400008f0c03 */
[-C--:B------:R-:W-:Y:S02]  /*10c60*/  @!P3 LEA.HI.X R13, R0, R185.reuse, R3, 0x1, P0 ;  /* 0x000000b9000db211 */ /* 0x080fe400000f0c03 */
[CC--:B------:R-:W-:Y:S02]  /*10c70*/  @!P6 LEA R10, P0, R2.reuse, R184.reuse, 0x1 ;  /* 0x000000b8020ae211 */ /* 0x0c0fe400078008ff */
[----:B------:R-:W-:Y:S02]  /*10c80*/  IADD3.X R3, R3, UR29, RZ, P2, !PT ;  /* 0x0000001d03037c10 */ /* 0x000fe400097fe4ff */
[CC--:B------:R-:W-:Y:S02]  /*10c90*/  @!P5 LEA R8, P2, R2.reuse, R184.reuse, 0x1 ;  /* 0x000000b80208d211 */ /* 0x0c0fe400078408ff */
[CCC-:B------:R-:W-:Y:S02]  /*10ca0*/  @!P6 LEA.HI.X R11, R2.reuse, R185.reuse, R3.reuse, 0x1, P0 ;  /* 0x000000b9020be211 */ /* 0x1c0fe400000f0c03 */
[CC--:B------:R-:W-:Y:S02]  /*10cb0*/  @!P4 LEA R6, P1, R2.reuse, R184.reuse, 0x1 ;  /* 0x000000b80206c211 */ /* 0x0c0fe400078208ff */
[C---:B------:R-:W-:Y:S02]  /*10cc0*/  @!P3 LEA R4, P0, R2.reuse, R184, 0x1 ;  /* 0x000000b80204b211 */ /* 0x040fe400078008ff */
[CCC-:B------:R-:W-:Y:S02]  /*10cd0*/  @!P5 LEA.HI.X R9, R2.reuse, R185.reuse, R3.reuse, 0x1, P2 ;  /* 0x000000b90209d211 */ /* 0x1c0fe400010f0c03 */
[CCC-:B------:R-:W-:Y:S02]  /*10ce0*/  @!P4 LEA.HI.X R7, R2.reuse, R185.reuse, R3.reuse, 0x1, P1 ;  /* 0x000000b90207c211 */ /* 0x1c0fe400008f0c03 */
[----:B------:R-:W-:Y:S01]  /*10cf0*/  @!P3 LEA.HI.X R5, R2, R185, R3, 0x1, P0 ;  /* 0x000000b90205b211 */ /* 0x000fe200000f0c03 */
[----:B------:R-:W-:Y:S01]  /*10d00*/  @!P5 IMAD.MOV.U32 R2, RZ, RZ, R244 ;  /* 0x000000ffff02d224 */ /* 0x000fe200078e00f4 */
[----:B------:R-:W-:Y:S01]  /*10d10*/  PLOP3.LUT P0, PT, PT, PT, UP2, 0x80, 0x0 ;  /* 0x000000000000781c */ /* 0x000fe20003f0f028 */
[--C-:B------:R-:W-:Y:S05]  /*10d20*/  @!P5 IMAD.MOV.U32 R3, RZ, RZ, R245.reuse ;  /* 0x000000ffff03d224 */ /* 0x100fea00078e00f5 */
[----:B------:R-:W-:Y:S01]  /*10d30*/  @!PT LDS RZ, [RZ] ;  /* 0x00000000fffff984 */ /* 0x000fe20000000800 */
[----:B------:R-:W-:Y:S01]  /*10d40*/  @!PT LDS RZ, [RZ] ;  /* 0x00000000fffff984 */ /* 0x000fe20000000800 */
[----:B------:R-:W-:Y:S01]  /*10d50*/  @!PT LDS RZ, [RZ] ;  /* 0x00000000fffff984 */ /* 0x000fe20000000800 */
[----:B------:R2:W-:Y:S04]  /*10d60*/  @!P5 LDGSTS.E.BYPASS.LTC128B.128 [R239+0x12000], desc[UR26][R2.64+0x80] ;  /* 0x1200008002efdfae */ /* 0x0005e8000b901d5a */
[----:B------:R-:W-:Y:S01]  /*10d70*/  @P4 STS.128 [R239+0x14000], RZ ;  /* 0x014000ffef004388 */ /* 0x000fe20000000c00 */
[-C--:B--2---:R-:W-:Y:S01]  /*10d80*/  @!P4 MOV R2, R244.reuse ;  /* 0x000000f40002c202 */ /* 0x084fe20000000f00 */
[--C-:B------:R-:W-:Y:S05]  /*10d90*/  @!P4 IMAD.MOV.U32 R3, RZ, RZ, R245.reuse ;  /* 0x000000ffff03c224 */ /* 0x100fea00078e00f5 */
[----:B------:R-:W-:Y:S01]  /*10da0*/  @!PT LDS RZ, [RZ] ;  /* 0x00000000fffff984 */ /* 0x000fe20000000800 */
[----:B------:R-:W-:Y:S01]  /*10db0*/  @!PT LDS RZ, [RZ] ;  /* 0x00000000fffff984 */ /* 0x000fe20000000800 */
[----:B------:R-:W-:Y:S01]  /*10dc0*/  @!PT LDS RZ, [RZ] ;  /* 0x00000000fffff984 */ /* 0x000fe20000000800 */
[----:B------:R2:W-:Y:S04]  /*10dd0*/  @!P4 LDGSTS.E.BYPASS.LTC128B.128 [R239+0x14000], desc[UR26][R2.64+0x100] ;  /* 0x1400010002efcfae */ /* 0x0005e8000b901d5a */
[----:B------:R-:W-:Y:S01]  /*10de0*/  @P3 STS.128 [R239+0x16000], RZ ;  /* 0x016000ffef003388 */ /* 0x000fe20000000c00 */
[-C--:B--2---:R-:W-:Y:S01]  /*10df0*/  @!P3 MOV R2, R244.reuse ;  /* 0x000000f40002b202 */ /* 0x084fe20000000f00 */
[----:B------:R-:W-:Y:S05]  /*10e00*/  @!P3 IMAD.MOV.U32 R3, RZ, RZ, R245 ;  /* 0x000000ffff03b224 */ /* 0x000fea00078e00f5 */
        /* <DEDUP_REMOVED lines=65> */
[----:B--2---:R-:W-:Y:S04]  /*11220*/  LDSM.16.M88.4 R16, [R212+0x8800] ;  /* 0x00880000d410783b */ /* 0x004fe80000000200 */
[----:B---3--:R-:W4:Y:S04]  /*11230*/  LDSM.16.M88.4 R8, [R212+0x8000] ;  /* 0x00800000d408783b */ /* 0x008f280000000200 */
[----:B------:R-:W2:Y:S04]  /*11240*/  LDSM.16.M88.4 R24, [R212+0x9000] ;  /* 0x00900000d418783b */ /* 0x000ea80000000200 */
[----:B------:R-:W3:Y:S04]  /*11250*/  LDSM.16.M88.4 R168, [R212+0x9800] ;  /* 0x00980000d4a8783b */ /* 0x000ee80000000200 */
[----:B------:R-:W0:Y:S04]  /*11260*/  LDGDEPBAR ;  /* 0x00000000000079af */ /* 0x000e280000000000 */
[----:B------:R-:W-:Y:S04]  /*11270*/  LDSM.16.M88.4 R172, [R220] ;  /* 0x00000000dcac783b */ /* 0x000fe80000000200 */
[----:B------:R-:W1:Y:S04]  /*11280*/  LDSM.16.M88.4 R176, [R223] ;  /* 0x00000000dfb0783b */ /* 0x000e680000000200 */
[----:B------:R-:W1:Y:S04]  /*11290*/  LDSM.16.M88.4 R180, [R238] ;  /* 0x00000000eeb4783b */ /* 0x000e680000000200 */
[----:B------:R-:W1:Y:S04]  /*112a0*/  LDSM.16.M88.4 R184, [R237] ;  /* 0x00000000edb8783b */ /* 0x000e680000000200 */
[----:B------:R-:W1:Y:S04]  /*112b0*/  LDSM.16.M88.4 R188, [R236] ;  /* 0x00000000ecbc783b */ /* 0x000e680000000200 */
[----:B------:R-:W-:Y:S01]  /*112c0*/  LDSM.16.M88.4 R192, [R218+0x8000] ;  /* 0x00800000dac0783b */ /* 0x000fe20000000200 */
[C---:B----4-:R-:W-:Y:S03]  /*112d0*/  HMMA.16816.F32 R4, R32.reuse, R8, RZ ;  /* 0x000000082004723c */ /* 0x050fe600000018ff */
[----:B------:R-:W-:Y:S04]  /*112e0*/  LDSM.16.M88.4 R196, [R218+0x8800] ;  /* 0x00880000dac4783b */ /* 0x000fe80000000200 */
[----:B------:R-:W-:Y:S01]  /*112f0*/  LDSM.16.M88.4 R200, [R221] ;  /* 0x00000000ddc8783b */ /* 0x000fe20000000200 */
[C---:B------:R-:W-:Y:S03]  /*11300*/  HMMA.16816.F32 R8, R32.reuse, R10, RZ ;  /* 0x0000000a2008723c */ /* 0x040fe600000018ff */
[----:B------:R-:W-:Y:S03]  /*11310*/  LDSM.16.M88.4 R204, [R217] ;  /* 0x00000000d9cc783b */ /* 0x000fe60000000200 */
[C---:B------:R-:W-:Y:S01]  /*11320*/  HMMA.16816.F32 R12, R32.reuse, R16, RZ ;  /* 0x00000010200c723c */ /* 0x040fe200000018ff */
[----:B------:R-:W-:Y:S05]  /*11330*/  LDSM.16.M88.4 R208, [R218+0xc800] ;  /* 0x00c80000dad0783b */ /* 0x000fea0000000200 */
[C---:B------:R-:W-:Y:S06]  /*11340*/  HMMA.16816.F32 R16, R32.reuse, R18, RZ ;  /* 0x000000122010723c */ /* 0x040fec00000018ff */
[C---:B--2---:R-:W-:Y:S06]  /*11350*/  HMMA.16816.F32 R20, R32.reuse, R24, RZ ;  /* 0x000000182014723c */ /* 0x044fec00000018ff */
[C---:B------:R-:W-:Y:S06]  /*11360*/  HMMA.16816.F32 R24, R32.reuse, R26, RZ ;  /* 0x0000001a2018723c */ /* 0x040fec00000018ff */
[C---:B---3--:R-:W-:Y:S06]  /*11370*/  HMMA.16816.F32 R28, R32.reuse, R168, RZ ;  /* 0x000000a8201c723c */ /* 0x048fec00000018ff */
[----:B------:R-:W-:Y:S01]  /*11380*/  HMMA.16816.F32 R32, R32, R170, RZ ;  /* 0x000000aa2020723c */ /* 0x000fe200000018ff */
[----:B------:R-:W2:Y:S05]  /*11390*/  LDSM.16.M88.4 R168, [R222] ;  /* 0x00000000dea8783b */ /* 0x000eaa0000000200 */
[C---:B-1----:R-:W-:Y:S06]  /*113a0*/  HMMA.16816.F32 R4, R172.reuse, R176, R4 ;  /* 0x000000b0ac04723c */ /* 0x042fec0000001804 */
[C---:B------:R-:W-:Y:S01]  /*113b0*/  HMMA.16816.F32 R8, R172.reuse, R178, R8 ;  /* 0x000000b2ac08723c */ /* 0x040fe20000001808 */
[----:B------:R-:W1:Y:S05]  /*113c0*/  LDSM.16.M88.4 R176, [R218+0x9000] ;  /* 0x00900000dab0783b */ /* 0x000e6a0000000200 */
[C---:B------:R-:W-:Y:S06]  /*113d0*/  HMMA.16816.F32 R12, R172.reuse, R180, R12 ;  /* 0x000000b4ac0c723c */ /* 0x040fec000000180c */
        /* <DEDUP_REMOVED lines=11> */
[----:B------:R-:W-:Y:S05]  /*11490*/  LDSM.16.M88.4 R192, [R212+0xb000] ;  /* 0x00b00000d4c0783b */ /* 0x000fea0000000200 */
[C---:B------:R-:W-:Y:S06]  /*114a0*/  HMMA.16816.F32 R12, R168.reuse, R196, R12 ;  /* 0x000000c4a80c723c */ /* 0x040fec000000180c */
[C---:B------:R-:W-:Y:S01]  /*114b0*/  HMMA.16816.F32 R16, R168.reuse, R198, R16 ;  /* 0x000000c6a810723c */ /* 0x040fe20000001810 */
[----:B------:R-:W-:Y:S05]  /*114c0*/  LDSM.16.M88.4 R196, [R235] ;  /* 0x00000000ebc4783b */ /* 0x000fea0000000200 */
[C---:B-1----:R-:W-:Y:S06]  /*114d0*/  HMMA.16816.F32 R20, R168.reuse, R176, R20 ;  /* 0x000000b0a814723c */ /* 0x042fec0000001814 */
[C---:B------:R-:W-:Y:S01]  /*114e0*/  HMMA.16816.F32 R24, R168.reuse, R178, R24 ;  /* 0x000000b2a818723c */ /* 0x040fe20000001818 */
[----:B------:R-:W1:Y:S05]  /*114f0*/  LDSM.16.M88.4 R176, [R217+0x1800] ;  /* 0x00180000d9b0783b */ /* 0x000e6a0000000200 */
[C---:B---3--:R-:W-:Y:S06]  /*11500*/  HMMA.16816.F32 R28, R168.reuse, R180, R28 ;  /* 0x000000b4a81c723c */ /* 0x048fec000000181c */
[----:B------:R-:W-:Y:S01]  /*11510*/  HMMA.16816.F32 R32, R168, R182, R32 ;  /* 0x000000b6a820723c */ /* 0x000fe20000001820 */
[----:B------:R-:W-:Y:S04]  /*11520*/  LDSM.16.M88.4 R168, [R219+0x2000] ;  /* 0x00200000dba8783b */ /* 0x000fe80000000200 */
[----:B------:R-:W2:Y:S01]  /*11530*/  LDSM.16.M88.4 R180, [R212+0xa000] ;  /* 0x00a00000d4b4783b */ /* 0x000ea20000000200 */
[C---:B------:R-:W-:Y:S06]  /*11540*/  HMMA.16816.F32 R4, R200.reuse, R204, R4 ;  /* 0x000000ccc804723c */ /* 0x040fec0000001804 */
        /* <DEDUP_REMOVED lines=8> */
[C---:B-1----:R-:W-:Y:S06]  /*115d0*/  HMMA.16816.F32 R28, R200.reuse, R176, R28 ;  /* 0x000000b0c81c723c */ /* 0x042fec000000181c */
[----:B------:R-:W-:Y:S01]  /*115e0*/  HMMA.16816.F32 R32, R200, R178, R32 ;  /* 0x000000b2c820723c */ /* 0x000fe20000001820 */
[----:B------:R-:W1:Y:S04]  /*115f0*/  LDSM.16.M88.4 R176, [R233] ;  /* 0x00000000e9b0783b */ /* 0x000e680000000200 */
[----:B------:R-:W-:Y:S01]  /*11600*/  LDSM.16.M88.4 R200, [R217+0x2000] ;  /* 0x00200000d9c8783b */ /* 0x000fe20000000200 */
[C---:B--2---:R-:W-:Y:S06]  /*11610*/  HMMA.16816.F32 R4, R168.reuse, R180, R4 ;  /* 0x000000b4a804723c */ /* 0x044fec0000001804 */
[C---:B------:R-:W-:Y:S01]  /*11620*/  HMMA.16816.F32 R8, R168.reuse, R182, R8 ;  /* 0x000000b6a808723c */ /* 0x040fe20000001808 */
[----:B------:R-:W2:Y:S05]  /*11630*/  LDSM.16.M88.4 R180, [R232] ;  /* 0x00000000e8b4783b */ /* 0x000eaa0000000200 */
[C---:B------:R-:W-:Y:S06]  /*11640*/  HMMA.16816.F32 R12, R168.reuse, R188, R12 ;  /* 0x000000bca80c723c */ /* 0x040fec000000180c */
[C---:B------:R-:W-:Y:S01]  /*11650*/  HMMA.16816.F32 R16, R168.reuse, R190, R16 ;  /* 0x000000bea810723c */ /* 0x040fe20000001810 */
[----:B------:R-:W-:Y:S05]  /*11660*/  LDSM.16.M88.4 R188, [R222+0x2000] ;  /* 0x00200000debc783b */ /* 0x000fea0000000200 */
[C---:B------:R-:W-:Y:S06]  /*11670*/  HMMA.16816.F32 R20, R168.reuse, R192, R20 ;  /* 0x000000c0a814723c */ /* 0x040fec0000001814 */
[C---:B------:R-:W-:Y:S01]  /*11680*/  HMMA.16816.F32 R24, R168.reuse, R194, R24 ;  /* 0x000000c2a818723c */ /* 0x040fe20000001818 */
[----:B------:R-:W2:Y:S05]  /*11690*/  LDSM.16.M88.4 R192, [R218+0xa000] ;  /* 0x00a00000dac0783b */ /* 0x000eaa0000000200 */
[C---:B---3--:R-:W-:Y:S06]  /*116a0*/  HMMA.16816.F32 R28, R168.reuse, R184, R28 ;  /* 0x000000b8a81c723c */ /* 0x048fec000000181c */
[----:B------:R-:W-:Y:S01]  /*116b0*/  HMMA.16816.F32 R32, R168, R186, R32 ;  /* 0x000000baa820723c */ /* 0x000fe20000001820 */
[----:B------:R-:W3:Y:S04]  /*116c0*/  LDSM.16.M88.4 R168, [R218+0xa800] ;  /* 0x00a80000daa8783b */ /* 0x000ee80000000200 */
[----:B------:R-:W3:Y:S01]  /*116d0*/  LDSM.16.M88.4 R184, [R218+0xb000] ;  /* 0x00b00000dab8783b */ /* 0x000ee20000000200 */
[C---:B----4-:R-:W-:Y:S06]  /*116e0*/  HMMA.16816.F32 R4, R172.reuse, R196, R4 ;  /* 0x000000c4ac04723c */ /* 0x050fec0000001804 */
[C---:B------:R-:W-:Y:S01]  /*116f0*/  HMMA.16816.F32 R8, R172.reuse, R198, R8 ;  /* 0x000000c6ac08723c */ /* 0x040fe20000001808 */
[----:B------:R-:W4:Y:S05]  /*11700*/  LDSM.16.M88.4 R196, [R218+0xb800] ;  /* 0x00b80000dac4783b */ /* 0x000f2a0000000200 */
[C---:B------:R-:W-:Y:S06]  /*11710*/  HMMA.16816.F32 R12, R172.reuse, R204, R12 ;  /* 0x000000ccac0c723c */ /* 0x040fec000000180c */
[C---:B------:R-:W-:Y:S01]  /*11720*/  HMMA.16816.F32 R16, R172.reuse, R206, R16 ;  /* 0x000000ceac10723c */ /* 0x040fe20000001810 */
[----:B------:R-:W-:Y:S05]  /*11730*/  LDSM.16.M88.4 R204, [R218+0xc000] ;  /* 0x00c00000dacc783b */ /* 0x000fea0000000200 */
[C---:B-1----:R-:W-:Y:S06]  /*11740*/  HMMA.16816.F32 R20, R172.reuse, R176, R20 ;  /* 0x000000b0ac14723c */ /* 0x042fec0000001814 */
[C---:B------:R-:W-:Y:S01]  /*11750*/  HMMA.16816.F32 R24, R172.reuse, R178, R24 ;  /* 0x000000b2ac18723c */ /* 0x040fe20000001818 */
[----:B------:R-:W1:Y:S05]  /*11760*/  LDSM.16.M88.4 R176, [R221+0x2000] ;  /* 0x00200000ddb0783b */ /* 0x000e6a0000000200 */
[C---:B--2---:R-:W-:Y:S06]  /*11770*/  HMMA.16816.F32 R28, R172.reuse, R180, R28 ;  /* 0x000000b4ac1c723c */ /* 0x044fec000000181c */
[----:B------:R-:W-:Y:S01]  /*11780*/  HMMA.16816.F32 R32, R172, R182, R32 ;  /* 0x000000b6ac20723c */ /* 0x000fe20000001820 */
[----:B------:R-:W2:Y:S04]  /*11790*/  LDSM.16.M88.4 R172, [R217+0x2800] ;  /* 0x00280000d9ac783b */ /* 0x000ea80000000200 */
[----:B------:R-:W2:Y:S01]  /*117a0*/  LDSM.16.M88.4 R180, [R217+0x3000] ;  /* 0x00300000d9b4783b */ /* 0x000ea20000000200 */
[C---:B------:R-:W-:Y:S06]  /*117b0*/  HMMA.16816.F32 R4, R188.reuse, R192, R4 ;  /* 0x000000c0bc04723c */ /* 0x040fec0000001804 */
[C---:B------:R-:W-:Y:S01]  /*117c0*/  HMMA.16816.F32 R8, R188.reuse, R194, R8 ;  /* 0x000000c2bc08723c */ /* 0x040fe20000001808 */
[----:B------:R-:W2:Y:S05]  /*117d0*/  LDSM.16.M88.4 R192, [R217+0x3800] ;  /* 0x00380000d9c0783b */ /* 0x000eaa0000000200 */
[C---:B---3--:R-:W-:Y:S06]  /*117e0*/  HMMA.16816.F32 R12, R188.reuse, R168, R12 ;  /* 0x000000a8bc0c723c */ /* 0x048fec000000180c */
[C---:B------:R-:W-:Y:S01]  /*117f0*/  HMMA.16816.F32 R16, R188.reuse, R170, R16 ;  /* 0x000000aabc10723c */ /* 0x040fe20000001810 */
[----:B------:R-:W-:Y:S05]  /*11800*/  LDSM.16.M88.4 R168, [R219+0x4000] ;  /* 0x00400000dba8783b */ /* 0x000fea0000000200 */
[C---:B------:R-:W-:Y:S06]  /*11810*/  HMMA.16816.F32 R20, R188.reuse, R184, R20 ;  /* 0x000000b8bc14723c */ /* 0x040fec0000001814 */
[C---:B------:R-:W-:Y:S01]  /*11820*/  HMMA.16816.F32 R24, R188.reuse, R186, R24 ;  /* 0x000000babc18723c */ /* 0x040fe20000001818 */
[----:B------:R-:W3:Y:S05]  /*11830*/  LDSM.16.M88.4 R184, [R212+0xc000] ;  /* 0x00c00000d4b8783b */ /* 0x000eea0000000200 */
[C---:B----4-:R-:W-:Y:S06]  /*11840*/  HMMA.16816.F32 R28, R188.reuse, R196, R28 ;  /* 0x000000c4bc1c723c */ /* 0x050fec000000181c */
[----:B------:R-:W-:Y:S01]  /*11850*/  HMMA.16816.F32 R32, R188, R198, R32 ;  /* 0x000000c6bc20723c */ /* 0x000fe20000001820 */
[----:B------:R-:W4:Y:S04]  /*11860*/  LDSM.16.M88.4 R188, [R212+0xc800] ;  /* 0x00c80000d4bc783b */ /* 0x000f280000000200 */
[----:B------:R-:W-:Y:S01]  /*11870*/  LDSM.16.M88.4 R196, [R230] ;  /* 0x00000000e6c4783b */ /* 0x000fe20000000200 */
        /* <DEDUP_REMOVED lines=8> */
[----:B------:R-:W-:Y:S05]  /*11900*/  LDSM.16.M88.4 R180, [R220+0x4000] ;  /* 0x00400000dcb4783b */ /* 0x000fea0000000200 */
[C---:B------:R-:W-:Y:S06]  /*11910*/  HMMA.16816.F32 R28, R176.reuse, R192, R28 ;  /* 0x000000c0b01c723c */ /* 0x040fec000000181c */
[----:B------:R-:W-:Y:S01]  /*11920*/  HMMA.16816.F32 R32, R176, R194, R32 ;  /* 0x000000c2b020723c */ /* 0x000fe20000001820 */
[----:B------:R-:W2:Y:S04]  /*11930*/  LDSM.16.M88.4 R176, [R212+0xd800] ;  /* 0x00d80000d4b0783b */ /* 0x000ea80000000200 */
[----:B------:R-:W2:Y:S01]  /*11940*/  LDSM.16.M88.4 R192, [R231] ;  /* 0x00000000e7c0783b */ /* 0x000ea20000000200 */
        /* <DEDUP_REMOVED lines=8> */
[----:B------:R-:W-:Y:S05]  /*119d0*/  LDSM.16.M88.4 R172, [R218+0xd800] ;  /* 0x00d80000daac783b */ /* 0x000fea0000000200 */
[C---:B--2---:R-:W-:Y:S06]  /*119e0*/  HMMA.16816.F32 R28, R168.reuse, R176, R28 ;  /* 0x000000b0a81c723c */ /* 0x044fec000000181c */
[----:B------:R-:W-:Y:S01]  /*119f0*/  HMMA.16816.F32 R32, R168, R178, R32 ;  /* 0x000000b2a820723c */ /* 0x000fe20000001820 */
[----:B------:R-:W1:Y:S04]  /*11a00*/  LDSM.16.M88.4 R168, [R218+0xd000] ;  /* 0x00d00000daa8783b */ /* 0x000e680000000200 */
[----:B------:R-:W-:Y:S01]  /*11a10*/  LDSM.16.M88.4 R176, [R221+0x4000] ;  /* 0x00400000ddb0783b */ /* 0x000fe20000000200 */
[C---:B------:R-:W-:Y:S06]  /*11a20*/  HMMA.16816.F32 R4, R180.reuse, R192, R4 ;  /* 0x000000c0b404723c */ /* 0x040fec0000001804 */
[C---:B------:R-:W-:Y:S01]  /*11a30*/  HMMA.16816.F32 R8, R180.reuse, R194, R8 ;  /* 0x000000c2b408723c */ /* 0x040fe20000001808 */
[----:B------:R-:W2:Y:S05]  /*11a40*/  LDSM.16.M88.4 R192, [R217+0x4000] ;  /* 0x00400000d9c0783b */ /* 0x000eaa0000000200 */
[C---:B------:R-:W-:Y:S06]  /*11a50*/  HMMA.16816.F32 R12, R180.reuse, R196, R12 ;  /* 0x000000c4b40c723c */ /* 0x040fec000000180c */
[C---:B------:R-:W-:Y:S01]  /*11a60*/  HMMA.16816.F32 R16, R180.reuse, R198, R16 ;  /* 0x000000c6b410723c */ /* 0x040fe20000001810 */
[----:B------:R-:W2:Y:S05]  /*11a70*/  LDSM.16.M88.4 R196, [R217+0x4800] ;  /* 0x00480000d9c4783b */ /* 0x000eaa0000000200 */
[C---:B---3--:R-:W-:Y:S06]  /*11a80*/  HMMA.16816.F32 R20, R180.reuse, R184, R20 ;  /* 0x000000b8b414723c */ /* 0x048fec0000001814 */
[C---:B------:R-:W-:Y:S01]  /*11a90*/  HMMA.16816.F32 R24, R180.reuse, R186, R24 ;  /* 0x000000bab418723c */ /* 0x040fe20000001818 */
[----:B------:R-:W-:Y:S05]  /*11aa0*/  LDSM.16.M88.4 R184, [R217+0x5800] ;  /* 0x00580000d9b8783b */ /* 0x000fea0000000200 */
[C---:B----4-:R-:W-:Y:S06]  /*11ab0*/  HMMA.16816.F32 R28, R180.reuse, R188, R28 ;  /* 0x000000bcb41c723c */ /* 0x050fec000000181c */
[----:B------:R-:W-:Y:S01]  /*11ac0*/  HMMA.16816.F32 R32, R180, R190, R32 ;  /* 0x000000beb420723c */ /* 0x000fe20000001820 */
[----:B------:R-:W3:Y:S04]  /*11ad0*/  LDSM.16.M88.4 R180, [R217+0x5000] ;  /* 0x00500000d9b4783b */ /* 0x000ee80000000200 */
[----:B------:R-:W-:Y:S01]  /*11ae0*/  LDSM.16.M88.4 R188, [R219+0x6000] ;  /* 0x00600000dbbc783b */ /* 0x000fe20000000200 */
[C---:B------:R-:W-:Y:S06]  /*11af0*/  HMMA.16816.F32 R4, R200.reuse, R204, R4 ;  /* 0x000000ccc804723c */ /* 0x040fec0000001804 */
[C---:B------:R-:W-:Y:S01]  /*11b00*/  HMMA.16816.F32 R8, R200.reuse, R206, R8 ;  /* 0x000000cec808723c */ /* 0x040fe20000001808 */
[----:B------:R-:W4:Y:S05]  /*11b10*/  LDSM.16.M88.4 R204, [R212+0xe000] ;  /* 0x00e00000d4cc783b */ /* 0x000f2a0000000200 */
[C---:B------:R-:W-:Y:S06]  /*11b20*/  HMMA.16816.F32 R12, R200.reuse, R208, R12 ;  /* 0x000000d0c80c723c */ /* 0x040fec000000180c */
[C---:B------:R-:W-:Y:S01]  /*11b30*/  HMMA.16816.F32 R16, R200.reuse, R210, R16 ;  /* 0x000000d2c810723c */ /* 0x040fe20000001810 */
[----:B------:R-:W4:Y:S05]  /*11b40*/  LDSM.16.M88.4 R208, [R212+0xe800] ;  /* 0x00e80000d4d0783b */ /* 0x000f2a0000000200 */
[C---:B-1----:R-:W-:Y:S06]  /*11b50*/  HMMA.16816.F32 R20, R200.reuse, R168, R20 ;  /* 0x000000a8c814723c */ /* 0x042fec0000001814 */
[C---:B------:R-:W-:Y:S01]  /*11b60*/  HMMA.16816.F32 R24, R200.reuse, R170, R24 ;  /* 0x000000aac818723c */ /* 0x040fe20000001818 */
[----:B------:R-:W1:Y:S05]  /*11b70*/  LDSM.16.M88.4 R168, [R212+0xf000] ;  /* 0x00f00000d4a8783b */ /* 0x000e6a0000000200 */
[C---:B------:R-:W-:Y:S06]  /*11b80*/  HMMA.16816.F32 R28, R200.reuse, R172, R28 ;  /* 0x000000acc81c723c */ /* 0x040fec000000181c */
[----:B------:R-:W-:Y:S01]  /*11b90*/  HMMA.16816.F32 R32, R200, R174, R32 ;  /* 0x000000aec820723c */ /* 0x000fe20000001820 */
[----:B------:R-:W1:Y:S04]  /*11ba0*/  LDSM.16.M88.4 R172, [R212+0xf800] ;  /* 0x00f80000d4ac783b */ /* 0x000e680000000200 */
[----:B------:R-:W-:Y:S01]  /*11bb0*/  LDSM.16.M88.4 R200, [R226] ;  /* 0x00000000e2c8783b */ /* 0x000fe20000000200 */
[C---:B--2---:R-:W-:Y:S06]  /*11bc0*/  HMMA.16816.F32 R4, R176.reuse, R192, R4 ;  /* 0x000000c0b004723c */ /* 0x044fec0000001804 */
[C---:B------:R-:W-:Y:S01]  /*11bd0*/  HMMA.16816.F32 R8, R176.reuse, R194, R8 ;  /* 0x000000c2b008723c */ /* 0x040fe20000001808 */
[----:B------:R-:W-:Y:S05]  /*11be0*/  LDSM.16.M88.4 R192, [R220+0x6000] ;  /* 0x00600000dcc0783b */ /* 0x000fea0000000200 */
[C---:B------:R-:W-:Y:S06]  /*11bf0*/  HMMA.16816.F32 R12, R176.reuse, R196, R12 ;  /* 0x000000c4b00c723c */ /* 0x040fec000000180c */
[C---:B------:R-:W-:Y:S01]  /*11c00*/  HMMA.16816.F32 R16, R176.reuse, R198, R16 ;  /* 0x000000c6b010723c */ /* 0x040fe20000001810 */
[----:B------:R-:W2:Y:S05]  /*11c10*/  LDSM.16.M88.4 R196, [R227] ;  /* 0x00000000e3c4783b */ /* 0x000eaa0000000200 */
[C---:B---3--:R-:W-:Y:S06]  /*11c20*/  HMMA.16816.F32 R20, R176.reuse, R180, R20 ;  /* 0x000000b4b014723c */ /* 0x048fec0000001814 */
[C---:B------:R-:W-:Y:S01]  /*11c30*/  HMMA.16816.F32 R24, R176.reuse, R182, R24 ;  /* 0x000000b6b018723c */ /* 0x040fe20000001818 */
[----:B------:R-:W-:Y:S05]  /*11c40*/  LDSM.16.M88.4 R180, [R224] ;  /* 0x00000000e0b4783b */ /* 0x000fea0000000200 */
[C---:B------:R-:W-:Y:S06]  /*11c50*/  HMMA.16816.F32 R28, R176.reuse, R184, R28 ;  /* 0x000000b8b01c723c */ /* 0x040fec000000181c */
[----:B------:R-:W-:Y:S01]  /*11c60*/  HMMA.16816.F32 R32, R176, R186, R32 ;  /* 0x000000bab020723c */ /* 0x000fe20000001820 */
[----:B------:R-:W3:Y:S04]  /*11c70*/  LDSM.16.M88.4 R176, [R225] ;  /* 0x00000000e1b0783b */ /* 0x000ee80000000200 */
[----:B------:R-:W-:Y:S01]  /*11c80*/  LDSM.16.M88.4 R184, [R222+0x6000] ;  /* 0x00600000deb8783b */ /* 0x000fe20000000200 */
        /* <DEDUP_REMOVED lines=17> */
[C---:B------:R-:W-:Y:S06]  /*11da0*/  HMMA.16816.F32 R16, R192.reuse, R202, R16 ;  /* 0x000000cac010723c */ /* 0x040fec0000001810 */
[C---:B---3--:R-:W-:Y:S06]  /*11db0*/  HMMA.16816.F32 R20, R192.reuse, R176, R20 ;  /* 0x000000b0c014723c */ /* 0x048fec0000001814 */
[C---:B------:R-:W-:Y:S06]  /*11dc0*/  HMMA.16816.F32 R24, R192.reuse, R178, R24 ;  /* 0x000000b2c018723c */ /* 0x040fec0000001818 */
[C---:B------:R-:W-:Y:S06]  /*11dd0*/  HMMA.16816.F32 R28, R192.reuse, R180, R28 ;  /* 0x000000b4c01c723c */ /* 0x040fec000000181c */
[----:B------:R-:W-:Y:S06]  /*11de0*/  HMMA.16816.F32 R32, R192, R182, R32 ;  /* 0x000000b6c020723c */ /* 0x000fec0000001820 */
[C---:B----4-:R-:W-:Y:S06]  /*11df0*/  HMMA.16816.F32 R4, R184.reuse, R204, R4 ;  /* 0x000000ccb804723c */ /* 0x050fec0000001804 */
[C---:B------:R-:W-:Y:S06]  /*11e00*/  HMMA.16816.F32 R8, R184.reuse, R206, R8 ;  /* 0x000000ceb808723c */ /* 0x040fec0000001808 */
[C---:B-1----:R-:W-:Y:S06]  /*11e10*/  HMMA.16816.F32 R12, R184.reuse, R168, R12 ;  /* 0x000000a8b80c723c */ /* 0x042fec000000180c */
[C---:B------:R-:W-:Y:S01]  /*11e20*/  HMMA.16816.F32 R16, R184.reuse, R170, R16 ;  /* 0x000000aab810723c */ /* 0x040fe20000001810 */
[----:B------:R-:W1:Y:S05]  /*11e30*/  LDSM.16.M88.4 R168, [R217+0x6800] ;  /* 0x00680000d9a8783b */ /* 0x000e6a0000000200 */
[C---:B------:R-:W-:Y:S06]  /*11e40*/  HMMA.16816.F32 R20, R184.reuse, R172, R20 ;  /* 0x000000acb814723c */ /* 0x040fec0000001814 */
[C---:B------:R-:W-:Y:S06]  /*11e50*/  HMMA.16816.F32 R24, R184.reuse, R174, R24 ;  /* 0x000000aeb818723c */ /* 0x040fec0000001818 */
[C---:B------:R-:W-:Y:S06]  /*11e60*/  HMMA.16816.F32 R28, R184.reuse, R188, R28 ;  /* 0x000000bcb81c723c */ /* 0x040fec000000181c */
[----:B------:R-:W-:Y:S06]  /*11e70*/  HMMA.16816.F32 R32, R184, R190, R32 ;  /* 0x000000beb820723c */ /* 0x000fec0000001820 */
[C---:B--2---:R-:W-:Y:S05]  /*11e80*/  HMMA.16816.F32 R4, R196.reuse, R208, R4 ;  /* 0x000000d0c404723c */ /* 0x044fea0000001804 */
[----:B------:R-:W-:Y:S01]  /*11e90*/  MOV R184, R244 ;  /* 0x000000f400b87202 */ /* 0x000fe20000000f00 */
[C---:B------:R-:W-:Y:S05]  /*11ea0*/  HMMA.16816.F32 R8, R196.reuse, R210, R8 ;  /* 0x000000d2c408723c */ /* 0x040fea0000001808 */
[----:B------:R-:W-:Y:S01]  /*11eb0*/  MOV R185, R245 ;  /* 0x000000f500b97202 */ /* 0x000fe20000000f00 */
[C---:B-1----:R-:W-:Y:S06]  /*11ec0*/  HMMA.16816.F32 R12, R196.reuse, R168, R12 ;  /* 0x000000a8c40c723c */ /* 0x042fec000000180c */
[C---:B------:R-:W-:Y:S06]  /*11ed0*/  HMMA.16816.F32 R16, R196.reuse, R170, R16 ;  /* 0x000000aac410723c */ /* 0x040fec0000001810 */
[----:B------:R-:W-:Y:S01]  /*11ee0*/  FMUL.FTZ R4, R4, UR20 ;  /* 0x0000001404047c20 */ /* 0x000fe20008410000 */
[----:B------:R-:W-:Y:S01]  /*11ef0*/  FMUL.FTZ R5, R5, UR20 ;  /* 0x0000001405057c20 */ /* 0x000fe20008410000 */
[----:B------:R-:W-:Y:S02]  /*11f00*/  FMUL.FTZ R6, R6, UR20 ;  /* 0x0000001406067c20 */ /* 0x000fe40008410000 */
[----:B------:R-:W1:Y:S01]  /*11f10*/  MUFU.TANH R193, R4 ;  /* 0x0000000400c17308 */ /* 0x000e620000002400 */
[----:B------:R-:W-:Y:S01]  /*11f20*/  FMUL.FTZ R7, R7, UR20 ;  /* 0x0000001407077c20 */ /* 0x000fe20008410000 */
[----:B------:R-:W-:Y:S01]  /*11f30*/  FMUL.FTZ R8, R8, UR20 ;  /* 0x0000001408087c20 */ /* 0x000fe20008410000 */
[----:B------:R-:W-:Y:S01]  /*11f40*/  FMUL.FTZ R9, R9, UR20 ;  /* 0x0000001409097c20 */ /* 0x000fe20008410000 */
[----:B------:R-:W-:Y:S01]  /*11f50*/  FMUL.FTZ R10, R10, UR20 ;  /* 0x000000140a0a7c20 */ /* 0x000fe20008410000 */
[----:B------:R-:W-:Y:S05]  /*11f60*/  FMUL.FTZ R11, R11, UR20 ;  /* 0x000000140b0b7c20 */ /* 0x000fea0008410000 */
[----:B------:R-:W2:Y:S01]  /*11f70*/  MUFU.TANH R192, R5 ;  /* 0x0000000500c07308 */ /* 0x000ea20000002400 */
[----:B------:R-:W-:Y:S01]  /*11f80*/  FMUL.FTZ R12, R12, UR20 ;  /* 0x000000140c0c7c20 */ /* 0x000fe20008410000 */
[----:B------:R-:W-:Y:S01]  /*11f90*/  FMUL.FTZ R13, R13, UR20 ;  /* 0x000000140d0d7c20 */ /* 0x000fe20008410000 */
[----:B------:R-:W-:Y:S01]  /*11fa0*/  FMUL.FTZ R14, R14, UR20 ;  /* 0x000000140e0e7c20 */ /* 0x000fe20008410000 */
[----:B------:R-:W-:Y:S01]  /*11fb0*/  FMUL.FTZ R15, R15, UR20 ;  /* 0x000000140f0f7c20 */ /* 0x000fe20008410000 */
[----:B------:R-:W-:Y:S01]  /*11fc0*/  FMUL.FTZ R16, R16, UR20 ;  /* 0x0000001410107c20 */ /* 0x000fe20008410000 */
[----:B------:R-:W-:Y:S04]  /*11fd0*/  FMUL.FTZ R17, R17, UR20 ;  /* 0x0000001411117c20 */ /* 0x000fe80008410000 */
[----:B------:R-:W3:Y:S01]  /*11fe0*/  MUFU.TANH R190, R6 ;  /* 0x0000000600be7308 */ /* 0x000ee20000002400 */
[----:B------:R-:W-:Y:S01]  /*11ff0*/  FMUL.FTZ R18, R18, UR20 ;  /* 0x0000001412127c20 */ /* 0x000fe20008410000 */
[----:B------:R-:W-:Y:S08]  /*12000*/  FMUL.FTZ R19, R19, UR20 ;  /* 0x0000001413137c20 */ /* 0x000ff00008410000 */
[----:B------:R4:W1:Y:S10]  /*12010*/  MUFU.TANH R191, R7 ;  /* 0x0000000700bf7308 */ /* 0x0008740000002400 */
[----:B------:R-:W1:Y:S10]  /*12020*/  MUFU.TANH R188, R8 ;  /* 0x0000000800bc7308 */ /* 0x000e740000002400 */
[----:B------:R-:W1:Y:S01]  /*12030*/  MUFU.TANH R186, R9 ;  /* 0x0000000900ba7308 */ /* 0x000e620000002400 */
[----:B----4-:R-:W4:Y:S09]  /*12040*/  LDSM.16.M88.4 R4, [R217+0x7000] ;  /* 0x00700000d904783b */ /* 0x010f320000000200 */
[----:B------:R-:W1:Y:S10]  /*12050*/  MUFU.TANH R189, R10 ;  /* 0x0000000a00bd7308 */ /* 0x000e740000002400 */
[----:B------:R2:W1:Y:S10]  /*12060*/  MUFU.TANH R187, R11 ;  /* 0x0000000b00bb7308 */ /* 0x0004740000002400 */
[----:B------:R1:W1:Y:S10]  /*12070*/  MUFU.TANH R179, R12 ;  /* 0x0000000c00b37308 */ /* 0x0002740000002400 */
[----:B------:R1:W1:Y:S01]  /*12080*/  MUFU.TANH R178, R13 ;  /* 0x0000000d00b27308 */ /* 0x0002620000002400 */
[----:B--2---:R-:W2:Y:S01]  /*12090*/  LDSM.16.M88.4 R8, [R217+0x7800] ;  /* 0x00780000d908783b */ /* 0x004ea20000000200 */
[----:B------:R-:W-:Y:S08]  /*120a0*/  DEPBAR.LE SB0, 0x0 ;  /* 0x000080000000791a */ /* 0x000ff00000000000 */
[----:B------:R1:W1:Y:S01]  /*120b0*/  MUFU.TANH R182, R14 ;  /* 0x0000000e00b67308 */ /* 0x0002620000002400 */
[----:B------:R-:W-:Y:S01]  /*120c0*/  BAR.SYNC.DEFER_BLOCKING 0x0 ;  /* 0x0000000000007b1d */ /* 0x000fe20000010000 */
[C---:B----4-:R-:W-:Y:S08]  /*120d0*/  HMMA.16816.F32 R20, R196.reuse, R4, R20 ;  /* 0x00000004c414723c */ /* 0x050ff00000001814 */
[----:B------:R4:W1:Y:S01]  /*120e0*/  MUFU.TANH R183, R15 ;  /* 0x0000000f00b77308 */ /* 0x0008620000002400 */
[C---:B------:R-:W-:Y:S09]  /*120f0*/  HMMA.16816.F32 R24, R196.reuse, R6, R24 ;  /* 0x00000006c418723c */ /* 0x040ff20000001818 */
[----:B------:R4:W1:Y:S10]  /*12100*/  MUFU.TANH R172, R16 ;  /* 0x0000001000ac7308 */ /* 0x0008740000002400 */
[----:B------:R4:W1:Y:S01]  /*12110*/  MUFU.TANH R175, R17 ;  /* 0x0000001100af7308 */ /* 0x0008620000002400 */
[----:B------:R-:W-:Y:S01]  /*12120*/  FMUL.FTZ R20, R20, UR20 ;  /* 0x0000001414147c20 */ /* 0x000fe20008410000 */
[----:B------:R-:W-:Y:S01]  /*12130*/  FMUL.FTZ R21, R21, UR20 ;  /* 0x0000001415157c20 */ /* 0x000fe20008410000 */
[----:B------:R-:W-:Y:S01]  /*12140*/  FMUL.FTZ R22, R22, UR20 ;  /* 0x0000001416167c20 */ /* 0x000fe20008410000 */
[----:B------:R-:W-:Y:S06]  /*12150*/  FMUL.FTZ R23, R23, UR20 ;  /* 0x0000001417177c20 */ /* 0x000fec0008410000 */
[----:B------:R4:W1:Y:S01]  /*12160*/  MUFU.TANH R176, R18 ;  /* 0x0000001200b07308 */ /* 0x0008620000002400 */
[C---:B--2---:R-:W-:Y:S03]  /*12170*/  HMMA.16816.F32 R28, R196.reuse, R8, R28 ;  /* 0x00000008c41c723c */ /* 0x044fe6000000181c */
[----:B------:R-:W-:Y:S01]  /*12180*/  FMUL.FTZ R24, R24, UR20 ;  /* 0x0000001418187c20 */ /* 0x000fe20008410000 */
[----:B------:R-:W-:Y:S01]  /*12190*/  FMUL.FTZ R25, R25, UR20 ;  /* 0x0000001419197c20 */ /* 0x000fe20008410000 */
[----:B------:R-:W-:Y:S01]  /*121a0*/  FMUL.FTZ R26, R26, UR20 ;  /* 0x000000141a1a7c20 */ /* 0x000fe20008410000 */
[----:B------:R-:W-:Y:S03]  /*121b0*/  HMMA.16816.F32 R32, R196, R10, R32 ;  /* 0x0000000ac420723c */ /* 0x000fe60000001820 */
[----:B------:R4:W2:Y:S02]  /*121c0*/  MUFU.TANH R181, R19 ;  /* 0x0000001300b57308 */ /* 0x0008a40000002400 */
[----:B------:R-:W-:Y:S08]  /*121d0*/  FMUL.FTZ R27, R27, UR20 ;  /* 0x000000141b1b7c20 */ /* 0x000ff00008410000 */
[----:B------:R4:W1:Y:S10]  /*121e0*/  MUFU.TANH R171, R20 ;  /* 0x0000001400ab7308 */ /* 0x0008740000002400 */
[----:B------:R4:W1:Y:S01]  /*121f0*/  MUFU.TANH R170, R21 ;  /* 0x0000001500aa7308 */ /* 0x0008620000002400 */
[----:B------:R-:W-:Y:S01]  /*12200*/  FMUL.FTZ R30, R30, UR20 ;  /* 0x000000141e1e7c20 */ /* 0x000fe20008410000 */
[----:B------:R-:W-:Y:S01]  /*12210*/  FMUL.FTZ R31, R31, UR20 ;  /* 0x000000141f1f7c20 */ /* 0x000fe20008410000 */
[----:B------:R-:W-:Y:S01]  /*12220*/  FMUL.FTZ R28, R28, UR20 ;  /* 0x000000141c1c7c20 */ /* 0x000fe20008410000 */
[----:B------:R-:W-:Y:S01]  /*12230*/  FMUL.FTZ R29, R29, UR20 ;  /* 0x000000141d1d7c20 */ /* 0x000fe20008410000 */
[----:B------:R-:W-:Y:S05]  /*12240*/  FMUL.FTZ R32, R32, UR20 ;  /* 0x0000001420207c20 */ /* 0x000fea0008410000 */
[----:B------:R4:W1:Y:S01]  /*12250*/  MUFU.TANH R177, R22 ;  /* 0x0000001600b17308 */ /* 0x0008620000002400 */
[----:B------:R-:W-:Y:S01]  /*12260*/  FMUL.FTZ R33, R33, UR20 ;  /* 0x0000001421217c20 */ /* 0x000fe20008410000 */
[----:B------:R-:W-:Y:S01]  /*12270*/  FMUL.FTZ R34, R34, UR20 ;  /* 0x0000001422227c20 */ /* 0x000fe20008410000 */
[----:B------:R-:W-:Y:S07]  /*12280*/  FMUL.FTZ R35, R35, UR20 ;  /* 0x0000001423237c20 */ /* 0x000fee0008410000 */
        /* <DEDUP_REMOVED lines=8> */
[----:B------:R-:W1:Y:S10]  /*12310*/  MUFU.TANH R31, R31 ;  /* 0x0000001f001f7308 */ /* 0x000e740000002400 */
[----:B------:R-:W1:Y:S10]  /*12320*/  MUFU.TANH R32, R32 ;  /* 0x0000002000207308 */ /* 0x000e740000002400 */
[----:B------:R-:W1:Y:S10]  /*12330*/  MUFU.TANH R33, R33 ;  /* 0x0000002100217308 */ /* 0x000e740000002400 */
[----:B------:R-:W1:Y:S10]  /*12340*/  MUFU.TANH R34, R34 ;  /* 0x0000002200227308 */ /* 0x000e740000002400 */
[----:B------:R-:W1:Y:S01]  /*12350*/  MUFU.TANH R35, R35 ;  /* 0x0000002300237308 */ /* 0x000e620000002400 */
[----:B--234-:R-:W-:Y:S05]  /*12360*/  @!P0 BRA `(.L_x_2437) ;  /* 0x0000000c00048947 */ /* 0x01cfea0003800000 */
[----:B------:R-:W-:Y:S01]  /*12370*/  ULDC.64 UR10, c[0x0][0x248] ;  /* 0x00009200000a7ab9 */ /* 0x000fe20000000a00 */
[----:B------:R-:W-:Y:S01]  /*12380*/  PLOP3.LUT P0, PT, PT, PT, UP6, 0x40, 0x0 ;  /* 0x000000000000781c */ /* 0x000fe20003f0e868 */
[----:B------:R-:W-:Y:S01]  /*12390*/  IMAD.U32 R3, RZ, RZ, UR34 ;  /* 0x00000022ff037e24 */ /* 0x000fe2000f8e00ff */
[----:B------:R-:W-:Y:S11]  /*123a0*/  MOV R5, UR32 ;  /* 0x0000002000057c02 */ /* 0x000ff60008000f00 */
[----:B------:R-:W-:Y:S05]  /*123b0*/  @P0 BRA `(.L_x_2438) ;  /* 0x00000004001c0947 */ /* 0x000fea0003800000 */
[----:B------:R-:W-:Y:S01]  /*123c0*/  USHF.L.U32 UR10, UR14, 0x6, URZ ;  /* 0x000000060e0a7899 */ /* 0x000fe2000800063f */
[----:B------:R-:W2:Y:S03]  /*123d0*/  LDC.64 R6, c[0x0][0x230] ;  /* 0x00008c00ff067b82 */ /* 0x000ea60000000a00 */
        /* <DEDUP_REMOVED lines=10> */
[----:B------:R-:W-:Y:S02]  /*12480*/  UIMAD.WIDE.U32 UR44, UR21, UR37, URZ ;  /* 0x00000025152c72a5 */ /* 0x000fe4000f8e003f */
[----:B------:R-:W-:Y:S04]  /*12490*/  UIADD3 UR38, -UR43, URZ, URZ ;  /* 0x0000003f2b267290 */ /* 0x000fe8000fffe13f */
[----:B------:R-:W-:Y:S01]  /*124a0*/  UIMAD UR39, UR16, UR38, UR39 ;  /* 0x00000026102772a4 */ /* 0x000fe2000f8e0227 */
[----:B------:R-:W-:Y:S02]  /*124b0*/  UMOV UR41, UR45 ;  /* 0x0000002d00297c82 */ /* 0x000fe40008000000 */
[----:B------:R-:W-:Y:S02]  /*124c0*/  UIADD3 UR11, -UR41, URZ, URZ ;  /* 0x0000003f290b7290 */ /* 0x000fe4000fffe13f */
[----:B------:R-:W-:Y:S02]  /*124d0*/  UISETP.GT.U32.AND UP3, UPT, UR16, UR39, UPT ;  /* 0x000000271000728c */ /* 0x000fe4000bf64070 */
[----:B------:R-:W-:Y:S04]  /*124e0*/  UIMAD UR37, UR16, UR11, UR37 ;  /* 0x0000000b102572a4 */ /* 0x000fe8000f8e0225 */
[----:B------:R-:W-:Y:S05]  /*124f0*/  UISETP.GT.U32.AND UP2, UPT, UR16, UR37, UPT ;  /* 0x000000251000728c */ /* 0x000fea000bf44070 */
[----:B------:R-:W-:Y:S02]  /*12500*/  @!UP3 UIADD3 UR39, UR39, -UR16, URZ ;  /* 0x800000102727b290 */ /* 0x000fe4000fffe03f */
[----:B------:R-:W-:Y:S02]  /*12510*/  @!UP3 UIADD3 UR43, UR43, 0x1, URZ ;  /* 0x000000012b2bb890 */ /* 0x000fe4000fffe03f */
[----:B------:R-:W-:Y:S02]  /*12520*/  UISETP.GE.U32.AND UP5, UPT, UR39, UR16, UPT ;  /* 0x000000102700728c */ /* 0x000fe4000bfa6070 */
[----:B------:R-:W-:Y:S02]  /*12530*/  @!UP2 UIADD3 UR37, UR37, -UR16, URZ ;  /* 0x800000102525a290 */ /* 0x000fe4000fffe03f */
[----:B------:R-:W-:Y:S02]  /*12540*/  @!UP2 UIADD3 UR41, UR41, 0x1, URZ ;  /* 0x000000012929a890 */ /* 0x000fe4000fffe03f */
[----:B------:R-:W-:Y:S02]  /*12550*/  UISETP.GE.U32.AND UP4, UPT, UR37, UR16, UPT ;  /* 0x000000102500728c */ /* 0x000fe4000bf86070 */
[----:B------:R-:W-:Y:S02]  /*12560*/  UISETP.GE.AND UP3, UPT, UR10, URZ, UPT ;  /* 0x0000003f0a00728c */ /* 0x000fe4000bf66270 */
[----:B------:R-:W-:Y:S02]  /*12570*/  UISETP.GE.AND UP2, UPT, UR40, URZ, UPT ;  /* 0x0000003f2800728c */ /* 0x000fe4000bf46270 */
[----:B------:R-:W-:Y:S05]  /*12580*/  @UP5 UIADD3 UR43, UR43, 0x1, URZ ;  /* 0x000000012b2b5890 */ /* 0x000fea000fffe03f */
[----:B------:R-:W-:Y:S02]  /*12590*/  @UP4 UIADD3 UR41, UR41, 0x1, URZ ;  /* 0x0000000129294890 */ /* 0x000fe4000fffe03f */
        /* <DEDUP_REMOVED lines=16> */
[----:B------:R-:W-:Y:S02]  /*126a0*/  IMAD.U32 R2, RZ, RZ, UR10 ;  /* 0x0000000aff027e24 */ /* 0x000fe4000f8e00ff */
[----:B------:R-:W-:Y:S02]  /*126b0*/  IMAD.U32 R3, RZ, RZ, UR11 ;  /* 0x0000000bff037e24 */ /* 0x000fe4000f8e00ff */
[----:B------:R-:W-:Y:S01]  /*126c0*/  MOV R4, UR38 ;  /* 0x0000002600047c02 */ /* 0x000fe20008000f00 */
[----:B------:R-:W-:Y:S01]  /*126d0*/  UIADD3 UR38, UR43, -UR41, URZ ;  /* 0x800000292b267290 */ /* 0x000fe2000fffe03f */
[----:B------:R-:W-:Y:S01]  /*126e0*/  IMAD.U32 R5, RZ, RZ, UR39 ;  /* 0x00000027ff057e24 */ /* 0x000fe2000f8e00ff */
[----:B------:R3:W4:Y:S02]  /*126f0*/  LDG.E R2, desc[UR26][R2.64] ;  /* 0x0000001a02027981 */ /* 0x000724000c1e1900 */
[----:B------:R-:W-:Y:S02]  /*12700*/  UIMAD UR38, UR38, UR18, -0x40 ;  /* 0xffffffc0262674a4 */ /* 0x000fe4000f8e0212 */
[----:B------:R-:W4:Y:S02]  /*12710*/  LDG.E R0, desc[UR26][R4.64] ;  /* 0x0000001a04007981 */ /* 0x000f24000c1e1900 */
[----:B------:R-:W-:Y:S02]  /*12720*/  USHF.R.S32.HI UR11, URZ, 0x1f, UR38 ;  /* 0x0000001f3f0b7899 */ /* 0x000fe40008011426 */
[----:B------:R-:W-:Y:S02]  /*12730*/  UIMAD UR10, UR9, UR38, URZ ;  /* 0x00000026090a72a4 */ /* 0x000fe4000f8e023f */
[----:B------:R-:W-:Y:S02]  /*12740*/  UIMAD.WIDE.U32 UR38, UR8, UR38, URZ ;  /* 0x00000026082672a5 */ /* 0x000fe4000f8e003f */
[----:B------:R-:W-:Y:S03]  /*12750*/  UIMAD UR10, UR11, UR8, UR10 ;  /* 0x000000080b0a72a4 */ /* 0x000fe6000f8e020a */
[----:B------:R-:W-:Y:S01]  /*12760*/  UMOV UR11, UR9 ;  /* 0x00000009000b7c82 */ /* 0x000fe20008000000 */
[----:B------:R-:W-:Y:S01]  /*12770*/  UIADD3 UR10, UR39, UR10, URZ ;  /* 0x0000000a270a7290 */ /* 0x000fe2000fffe03f */
[----:B---3--:R-:W-:Y:S05]  /*12780*/  IMAD.U32 R3, RZ, RZ, UR39 ;  /* 0x00000027ff037e24 */ /* 0x008fea000f8e00ff */
        /* <DEDUP_REMOVED lines=10> */
.L_x_2438:
[----:B------:R2:W-:Y:S01]  /*12830*/  @P6 STS.128 [R239+0x8000], RZ ;  /* 0x008000ffef006388 */ /* 0x0005e20000000c00 */
[C---:B------:R-:W-:Y:S01]  /*12840*/  IADD3 R2, P1, R3.reuse, UR28, RZ ;  /* 0x0000001c03027c10 */ /* 0x040fe2000ff3e0ff */
[----:B------:R-:W-:Y:S01]  /*12850*/  UMOV UR8, UR10 ;  /* 0x0000000a00087c82 */ /* 0x000fe20008000000 */
[-C--:B------:R-:W-:Y:S01]  /*12860*/  LEA R4, P0, R3, R246.reuse, 0x1 ;  /* 0x000000f603047211 */ /* 0x080fe200078008ff */
[----:B------:R-:W-:Y:S01]  /*12870*/  UMOV UR9, UR11 ;  /* 0x0000000b00097c82 */ /* 0x000fe20008000000 */
[----:B------:R-:W-:Y:S02]  /*12880*/  IADD3.X R6, R5, UR25, RZ, P1, !PT ;  /* 0x0000001905067c10 */ /* 0x000fe40008ffe4ff */
[-C--:B------:R-:W-:Y:S02]  /*12890*/  LEA.HI.X R5, R3, R247.reuse, R5, 0x1, P0 ;  /* 0x000000f703057211 */ /* 0x080fe400000f0c05 */
[CC--:B------:R-:W-:Y:S02]  /*128a0*/  @!P6 LEA R28, P1, R2.reuse, R246.reuse, 0x1 ;  /* 0x000000f6021ce211 */ /* 0x0c0fe400078208ff */
[CC--:B------:R-:W-:Y:S01]  /*128b0*/  @!P5 LEA R24, P0, R2.reuse, R246.reuse, 0x1 ;  /* 0x000000f60218d211 */ /* 0x0c0fe200078008ff */
[----:B------:R-:W-:Y:S01]  /*128c0*/  @!PT LDS RZ, [RZ] ;  /* 0x00000000fffff984 */ /* 0x000fe20000000800 */
[----:B------:R-:W-:Y:S01]  /*128d0*/  @!PT LDS RZ, [RZ] ;  /* 0x00000000fffff984 */ /* 0x000fe20000000800 */
[----:B------:R-:W-:Y:S01]  /*128e0*/  @!PT LDS RZ, [RZ] ;  /* 0x00000000fffff984 */ /* 0x000fe20000000800 */
[----:B------:R2:W-:Y:S01]  /*128f0*/  @!P6 LDGSTS.E.BYPASS.LTC128B.128 [R239+0x8000], desc[UR26][R4.64] ;  /* 0x0800000004efefae */ /* 0x0005e2000b901d5a */
[CCC-:B------:R-:W-:Y:S02]  /*12900*/  @!P6 LEA.HI.X R29, R2.reuse, R247.reuse, R6.reuse, 0x1, P1 ;  /* 0x000000f7021de211 */ /* 0x1c0fe400008f0c06 */
[CCC-:B------:R-:W-:Y:S01]  /*12910*/  @!P5 LEA.HI.X R25, R2.reuse, R247.reuse, R6.reuse, 0x1, P0 ;  /* 0x000000f70219d211 */ /* 0x1c0fe200000f0c06 */
[----:B------:R2:W-:Y:S01]  /*12920*/  @P5 STS.128 [R239+0xa000], RZ ;  /* 0x00a000ffef005388 */ /* 0x0005e20000000c00 */
[CC--:B------:R-:W-:Y:S02]  /*12930*/  @!P3 LEA R20, P1, R2.reuse, R246.reuse, 0x1 ;  /* 0x000000f60214b211 */ /* 0x0c0fe400078208ff */
[C---:B------:R-:W-:Y:S01]  /*12940*/  IADD3 R0, P2, R2.reuse, UR28, RZ ;  /* 0x0000001c02007c10 */ /* 0x040fe2000ff5e0ff */
[----:B------:R-:W-:Y:S01]  /*12950*/  @!PT LDS RZ, [RZ] ;  /* 0x00000000fffff984 */ /* 0x000fe20000000800 */
[----:B------:R-:W-:Y:S01]  /*12960*/  @!PT LDS RZ, [RZ] ;  /* 0x00000000fffff984 */ /* 0x000fe20000000800 */
[----:B------:R-:W-:Y:S01]  /*12970*/  @!PT LDS RZ, [RZ] ;  /* 0x00000000fffff984 */ /* 0x000fe20000000800 */
[----:B------:R2:W-:Y:S01]  /*12980*/  @!P5 LDGSTS.E.BYPASS.LTC128B.128 [R239+0xa000], desc[UR26][R4.64+0x80] ;  /* 0x0a00008004efdfae */ /* 0x0005e2000b901d5a */
[-CC-:B------:R-:W-:Y:S02]  /*12990*/  @!P3 LEA.HI.X R21, R2, R247.reuse, R6.reuse, 0x1, P1 ;  /* 0x000000f70215b211 */ /* 0x180fe400008f0c06 */
[CC--:B------:R-:W-:Y:S01]  /*129a0*/  @!P6 LEA R26, P0, R0.reuse, R246.reuse, 0x1 ;  /* 0x000000f6001ae211 */ /* 0x0c0fe200078008ff */
[----:B------:R2:W-:Y:S01]  /*129b0*/  @P4 STS.128 [R239+0xc000], RZ ;  /* 0x00c000ffef004388 */ /* 0x0005e20000000c00 */
[-C--:B------:R-:W-:Y:S02]  /*129c0*/  @!P4 LEA R16, P1, R0, R246.reuse, 0x1 ;  /* 0x000000f60010c211 */ /* 0x080fe400078208ff */
[----:B------:R-:W-:Y:S01]  /*129d0*/  IADD3.X R3, R6, UR25, RZ, P2, !PT ;  /* 0x0000001906037c10 */ /* 0x000fe200097fe4ff */
[----:B------:R-:W-:Y:S01]  /*129e0*/  @!PT LDS RZ, [RZ] ;  /* 0x00000000fffff984 */ /* 0x000fe20000000800 */
[----:B------:R-:W-:Y:S01]  /*129f0*/  @!PT LDS RZ, [RZ] ;  /* 0x00000000fffff984 */ /* 0x000fe20000000800 */
[----:B------:R-:W-:Y:S01]  /*12a00*/  @!PT LDS RZ, [RZ] ;  /* 0x00000000fffff984 */ /* 0x000fe20000000800 */
[----:B------:R2:W-:Y:S01]  /*12a10*/  @!P4 LDGSTS.E.BYPASS.LTC128B.128 [R239+0xc000], desc[UR26][R4.64+0x100] ;  /* 0x0c00010004efcfae */ /* 0x0005e2000b901d5a */
[-C--:B------:R-:W-:Y:S02]  /*12a20*/  @!P4 LEA R22, P2, R2, R246.reuse, 0x1 ;  /* 0x000000f60216c211 */ /* 0x080fe400078408ff */
[-CC-:B------:R-:W-:Y:S01]  /*12a30*/  @!P6 LEA.HI.X R27, R0, R247.reuse, R3.reuse, 0x1, P0 ;  /* 0x000000f7001be211 */ /* 0x180fe200000f0c03 */
[----:B------:R2:W-:Y:S01]  /*12a40*/  @P3 STS.128 [R239+0xe000], RZ ;  /* 0x00e000ffef003388 */ /* 0x0005e20000000c00 */
[-C--:B------:R-:W-:Y:S02]  /*12a50*/  @!P4 LEA.HI.X R23, R2, R247.reuse, R6, 0x1, P2 ;  /* 0x000000f70217c211 */ /* 0x080fe400010f0c06 */
        /* <DEDUP_REMOVED lines=8> */
[CC--:B-1----:R-:W-:Y:S02]  /*12ae0*/  @!P3 LEA R14, P0, R0.reuse, R246.reuse, 0x1 ;  /* 0x000000f6000eb211 */ /* 0x0c2fe400078008ff */
[C---:B------:R-:W-:Y:S01]  /*12af0*/  IADD3 R2, P2, R0.reuse, UR28, RZ ;  /* 0x0000001c00027c10 */ /* 0x040fe2000ff5e0ff */
[----:B------:R-:W-:Y:S01]  /*12b00*/  @!PT LDS RZ, [RZ] ;  /* 0x00000000fffff984 */ /* 0x000fe20000000800 */
[----:B------:R-:W-:Y:S01]  /*12b10*/  @!PT LDS RZ, [RZ] ;  /* 0x00000000fffff984 */ /* 0x000fe20000000800 */
[----:B------:R-:W-:Y:S01]  /*12b20*/  @!PT LDS RZ, [RZ] ;  /* 0x00000000fffff984 */ /* 0x000fe20000000800 */
[----:B------:R2:W-:Y:S01]  /*12b30*/  @!P6 LDGSTS.E.BYPASS.LTC128B.128 [R239+0x8800], desc[UR26][R28.64] ;  /* 0x088000001cefefae */ /* 0x0005e2000b901d5a */
[-C--:B------:R-:W-:Y:S02]  /*12b40*/  @!P3 LEA.HI.X R15, R0, R247.reuse, R3, 0x1, P0 ;  /* 0x000000f7000fb211 */ /* 0x080fe400000f0c03 */
[CC--:B------:R-:W-:Y:S01]  /*12b50*/  @!P6 LEA R12, P0, R2.reuse, R246.reuse, 0x1 ;  /* 0x000000f6020ce211 */ /* 0x0c0fe200078008ff */
        /* <DEDUP_REMOVED lines=11> */
[CCC-:B------:R-:W-:Y:S01]  /*12c10*/  @!P4 LEA.HI.X R9, R2.reuse, R247.reuse, R3.reuse, 0x1, P1 ;  /* 0x000000f70209c211 */ /* 0x1c0fe200008f0c03 */
[----:B------:R-:W-:Y:S01]  /*12c20*/  @!PT LDS RZ, [RZ] ;  /* 0x00000000fffff984 */ /* 0x000fe20000000800 */
[----:B------:R-:W-:Y:S01]  /*12c30*/  @!PT LDS RZ, [RZ] ;  /* 0x00000000fffff984 */ /* 0x000fe20000000800 */
[----:B------:R-:W-:Y:S01]  /*12c40*/  @!PT LDS RZ, [RZ] ;  /* 0x00000000fffff984 */ /* 0x000fe20000000800 */
[----:B------:R2:W-:Y:S01]  /*12c50*/  @!P4 LDGSTS.E.BYPASS.LTC128B.128 [R239+0xc800], desc[UR26][R22.64+0x100] ;  /* 0x0c80010016efcfae */ /* 0x0005e2000b901d5a */
[C---:B------:R-:W-:Y:S01]  /*12c60*/  @!P3 LEA R6, P0, R2.reuse, R246, 0x1 ;  /* 0x000000f60206b211 */ /* 0x040fe200078008ff */
[----:B------:R-:W-:Y:S02]  /*12c70*/  IMAD.MOV.U32 R246, RZ, RZ, R4 ;  /* 0x000000fffff67224 */ /* 0x000fe400078e0004 */
[----:B------:R2:W-:Y:S01]  /*12c80*/  @P3 STS.128 [R239+0xe800], RZ ;  /* 0x00e800ffef003388 */ /* 0x0005e20000000c00 */
[----:B------:R-:W-:Y:S01]  /*12c90*/  @!P3 LEA.HI.X R7, R2, R247, R3, 0x1, P0 ;  /* 0x000000f70207b211 */ /* 0x000fe200000f0c03 */
[----:B------:R-:W-:Y:S02]  /*12ca0*/  IMAD.MOV.U32 R247, RZ, RZ, R5 ;  /* 0x000000fffff77224 */ /* 0x000fe400078e0005 */
        /* <DEDUP_REMOVED lines=45> */
.L_x_2437:
[----:B------:R-:W3:Y:S01]  /*12f80*/  S2R R2, SR_TID.X ;  /* 0x0000000000027919 */ /* 0x000ee20000002100 */
[----:B------:R-:W-:Y:S01]  /*12f90*/  MOV R0, UR14 ;  /* 0x0000000e00007c02 */ /* 0x000fe20008000f00 */
[----:B------:R-:W-:Y:S01]  /*12fa0*/  UISETP.GT.AND UP2, UPT, UR14, UR12, UPT ;  /* 0x0000000c0e00728c */ /* 0x000fe2000bf44270 */
[----:B--2---:R-:W-:Y:S01]  /*12fb0*/  LDSM.16.MT88.4 R16, [R213+0x10000] ;  /* 0x01000000d510783b */ /* 0x004fe20000004200 */
[----:B------:R-:W-:Y:S01]  /*12fc0*/  UMOV UR11, UR36 ;  /* 0x00000024000b7c82 */ /* 0x000fe20008000000 */
[----:B------:R-:W-:Y:S06]  /*12fd0*/  UMOV UR10, UR35 ;  /* 0x00000023000a7c82 */ /* 0x000fec0008000000 */
[----:B------:R-:W-:Y:S01]  /*12fe0*/  LDSM.16.MT88.4 R24, [R214+0x10000] ;  /* 0x01000000d618783b */ /* 0x000fe20000004200 */
[----:B---3--:R-:W-:Y:S04]  /*12ff0*/  SHF.L.U32 R2, R2, 0x1, RZ ;  /* 0x0000000102027819 */ /* 0x008fe800000006ff */
[----:B------:R-:W-:Y:S04]  /*13000*/  LOP3.LUT R2, R2, 0x6, RZ, 0xc0, !PT ;  /* 0x0000000602027812 */ /* 0x000fe800078ec0ff */
[----:B------:R-:W-:Y:S04]  /*13010*/  LEA R0, R0, R2, 0x6 ;  /* 0x0000000200007211 */ /* 0x000fe800078e30ff */
[C---:B------:R-:W-:Y:S02]  /*13020*/  IADD3 R3, R0.reuse, 0x1, RZ ;  /* 0x0000000100037810 */ /* 0x040fe40007ffe0ff */
[C---:B------:R-:W-:Y:S02]  /*13030*/  IADD3 R2, R0.reuse, 0x8, RZ ;  /* 0x0000000800027810 */ /* 0x040fe40007ffe0ff */
[CC--:B------:R-:W-:Y:S02]  /*13040*/  ISETP.GE.AND P4, PT, R3.reuse, R241.reuse, PT ;  /* 0x000000f10300720c */ /* 0x0c0fe40003f86270 */
[CC--:B------:R-:W-:Y:S02]  /*13050*/  ISETP.GE.AND P1, PT, R0.reuse, R241.reuse, PT ;  /* 0x000000f10000720c */ /* 0x0c0fe40003f26270 */
[-C--:B------:R-:W-:Y:S02]  /*13060*/  ISETP.GE.AND P0, PT, R0, R240.reuse, PT ;  /* 0x000000f00000720c */ /* 0x080fe40003f06270 */
[CC--:B------:R-:W-:Y:S02]  /*13070*/  ISETP.GE.AND P5, PT, R3.reuse, R240.reuse, PT ;  /* 0x000000f00300720c */ /* 0x0c0fe40003fa6270 */
[C---:B------:R-:W-:Y:S02]  /*13080*/  ISETP.GE.AND P2, PT, R2.reuse, R241, PT ;  /* 0x000000f10200720c */ /* 0x040fe40003f46270 */
[----:B------:R-:W-:Y:S02]  /*13090*/  ISETP.GE.AND P6, PT, R2, R240, PT ;  /* 0x000000f00200720c */ /* 0x000fe40003fc6270 */
[CC--:B------:R-:W-:Y:S02]  /*130a0*/  ISETP.GE.OR P4, PT, R3.reuse, R243.reuse, !P4 ;  /* 0x000000f30300720c */ /* 0x0c0fe40006786670 */
[-C--:B------:R-:W-:Y:S02]  /*130b0*/  ISETP.GE.OR P0, PT, R0, R242.reuse, !P0 ;  /* 0x000000f20000720c */ /* 0x080fe40004706670 */
[-C--:B------:R-:W-:Y:S02]  /*130c0*/  ISETP.GE.OR P5, PT, R3, R242.reuse, !P5 ;  /* 0x000000f20300720c */ /* 0x080fe40006fa6670 */
[CC--:B------:R-:W-:Y:S02]  /*130d0*/  ISETP.GE.OR P2, PT, R2.reuse, R243.reuse, !P2 ;  /* 0x000000f30200720c */ /* 0x0c0fe40005746670 */
[----:B------:R-:W-:Y:S02]  /*130e0*/  ISETP.GE.OR P6, PT, R2, R242, !P6 ;  /* 0x000000f20200720c */ /* 0x000fe400077c6670 */
[C---:B------:R-:W-:Y:S02]  /*130f0*/  ISETP.GE.OR P1, PT, R0.reuse, R243, !P1 ;  /* 0x000000f30000720c */ /* 0x040fe40004f26670 */
[C---:B------:R-:W-:Y:S02]  /*13100*/  IADD3 R2, R0.reuse, 0x9, RZ ;  /* 0x0000000900027810 */ /* 0x040fe40007ffe0ff */
[----:B------:R-:W-:Y:S02]  /*13110*/  IADD3 R3, R0, 0x10, RZ ;  /* 0x0000001000037810 */ /* 0x000fe40007ffe0ff */
[----:B------:R-:W-:Y:S02]  /*13120*/  FSEL R6, R190, -INF , !P0 ;  /* 0xff800000be067808 */ /* 0x000fe40004000000 */
[----:B------:R-:W-:Y:S02]  /*13130*/  FSEL R11, R192, -INF , !P4 ;  /* 0xff800000c00b7808 */ /* 0x000fe40006000000 */
[----:B-1----:R-:W-:Y:S02]  /*13140*/  FSEL R5, R193, -INF , !P1 ;  /* 0xff800000c1057808 */ /* 0x002fe40004800000 */
[CC--:B------:R-:W-:Y:S02]  /*13150*/  ISETP.GE.AND P0, PT, R3.reuse, R241.reuse, PT ;  /* 0x000000f10300720c */ /* 0x0c0fe40003f06270 */
[CC--:B------:R-:W-:Y:S02]  /*13160*/  ISETP.GE.AND P4, PT, R3.reuse, R240.reuse, PT ;  /* 0x000000f00300720c */ /* 0x0c0fe40003f86270 */
[C---:B------:R-:W-:Y:S02]  /*13170*/  ISETP.GE.AND P3, PT, R2.reuse, R241, PT ;  /* 0x000000f10200720c */ /* 0x040fe40003f66270 */
[C---:B------:R-:W-:Y:S02]  /*13180*/  ISETP.GE.AND P1, PT, R2.reuse, R240, PT ;  /* 0x000000f00200720c */ /* 0x040fe40003f26270 */
[CC--:B------:R-:W-:Y:S02]  /*13190*/  ISETP.GE.OR P0, PT, R3.reuse, R243.reuse, !P0 ;  /* 0x000000f30300720c */ /* 0x0c0fe40004706670 */
[-C--:B------:R-:W-:Y:S02]  /*131a0*/  ISETP.GE.OR P4, PT, R3, R242.reuse, !P4 ;  /* 0x000000f20300720c */ /* 0x080fe40006786670 */
[C---:B------:R-:W-:Y:S02]  /*131b0*/  ISETP.GE.OR P3, PT, R2.reuse, R243, !P3 ;  /* 0x000000f30200720c */ /* 0x040fe40005f66670 */
[----:B------:R-:W-:Y:S02]  /*131c0*/  ISETP.GE.OR P1, PT, R2, R242, !P1 ;  /* 0x000000f20200720c */ /* 0x000fe40004f26670 */
[C---:B------:R-:W-:Y:S02]  /*131d0*/  IADD3 R3, R0.reuse, 0x18, RZ ;  /* 0x0000001800037810 */ /* 0x040fe40007ffe0ff */
[----:B------:R-:W-:Y:S02]  /*131e0*/  IADD3 R2, R0, 0x11, RZ ;  /* 0x0000001100027810 */ /* 0x000fe40007ffe0ff */
[----:B------:R-:W-:Y:S02]  /*131f0*/  FSEL R179, R179, -INF , !P0 ;  /* 0xff800000b3b37808 */ /* 0x000fe40004000000 */
[----:B------:R-:W-:Y:S02]  /*13200*/  FSEL R9, R188, -INF , !P2 ;  /* 0xff800000bc097808 */ /* 0x000fe40005000000 */
[----:B------:R-:W-:Y:S02]  /*13210*/  FSEL R10, R186, -INF , !P3 ;  /* 0xff800000ba0a7808 */ /* 0x000fe40005800000 */
[CC--:B------:R-:W-:Y:S02]  /*13220*/  ISETP.GE.AND P0, PT, R3.reuse, R241.reuse, PT ;  /* 0x000000f10300720c */ /* 0x0c0fe40003f06270 */
[C---:B------:R-:W-:Y:S02]  /*13230*/  ISETP.GE.AND P2, PT, R2.reuse, R241, PT ;  /* 0x000000f10200720c */ /* 0x040fe40003f46270 */
[C---:B------:R-:W-:Y:S02]  /*13240*/  ISETP.GE.AND P3, PT, R2.reuse, R240, PT ;  /* 0x000000f00200720c */ /* 0x040fe40003f66270 */
        /* <DEDUP_REMOVED lines=8> */
[----:B------:R-:W-:Y:S02]  /*132d0*/  FSEL R7, R189, -INF , !P6 ;  /* 0xff800000bd077808 */ /* 0x000fe40007000000 */
[-C--:B------:R-:W-:Y:S02]  /*132e0*/  ISETP.GE.AND P2, PT, R3, R240.reuse, PT ;  /* 0x000000f00300720c */ /* 0x080fe40003f46270 */
[CC--:B------:R-:W-:Y:S02]  /*132f0*/  ISETP.GE.AND P5, PT, R2.reuse, R241.reuse, PT ;  /* 0x000000f10200720c */ /* 0x0c0fe40003fa6270 */
[-C--:B------:R-:W-:Y:S02]  /*13300*/  ISETP.GE.AND P0, PT, R2, R240.reuse, PT ;  /* 0x000000f00200720c */ /* 0x080fe40003f06270 */
[C---:B------:R-:W-:Y:S02]  /*13310*/  ISETP.GE.AND P6, PT, R4.reuse, R241, PT ;  /* 0x000000f10400720c */ /* 0x040fe40003fc6270 */
[----:B------:R-:W-:Y:S02]  /*13320*/  FSEL R12, R187, -INF , !P1 ;  /* 0xff800000bb0c7808 */ /* 0x000fe40004800000 */
[----:B------:R-:W-:Y:S02]  /*13330*/  ISETP.GE.AND P1, PT, R4, R240, PT ;  /* 0x000000f00400720c */ /* 0x000fe40003f26270 */
[-C--:B------:R-:W-:Y:S02]  /*13340*/  ISETP.GE.OR P2, PT, R3, R242.reuse, !P2 ;  /* 0x000000f20300720c */ /* 0x080fe40005746670 */
[CC--:B------:R-:W-:Y:S02]  /*13350*/  ISETP.GE.OR P5, PT, R2.reuse, R243.reuse, !P5 ;  /* 0x000000f30200720c */ /* 0x0c0fe40006fa6670 */
[-C--:B------:R-:W-:Y:S02]  /*13360*/  ISETP.GE.OR P0, PT, R2, R242.reuse, !P0 ;  /* 0x000000f20200720c */ /* 0x080fe40004706670 */
[----:B------:R-:W-:Y:S02]  /*13370*/  ISETP.GE.OR P6, PT, R4, R243, !P6 ;  /* 0x000000f30400720c */ /* 0x000fe400077c6670 */
[C---:B------:R-:W-:Y:S02]  /*13380*/  IADD3 R3, R0.reuse, 0x21, RZ ;  /* 0x0000002100037810 */ /* 0x040fe40007ffe0ff */
[----:B------:R-:W-:Y:S02]  /*13390*/  IADD3 R2, R0, 0x28, RZ ;  /* 0x0000002800027810 */ /* 0x000fe40007ffe0ff */
[----:B------:R-:W-:Y:S02]  /*133a0*/  ISETP.GE.OR P1, PT, R4, R242, !P1 ;  /* 0x000000f20400720c */ /* 0x000fe40004f26670 */
[----:B------:R-:W-:Y:S02]  /*133b0*/  FMNMX.FTZ R4, R5, R133, !PT ;  /* 0x0000008505047209 */ /* 0x000fe40007810000 */
[----:B------:R-:W-:Y:S02]  /*133c0*/  FSEL R175, R175, -INF , !P5 ;  /* 0xff800000afaf7808 */ /* 0x000fe40006800000 */
[----:B------:R-:W-:Y:S02]  /*133d0*/  FSEL R187, R171, -INF , !P6 ;  /* 0xff800000abbb7808 */ /* 0x000fe40007000000 */
[----:B------:R-:W-:Y:S02]  /*133e0*/  FSEL R182, R182, -INF , !P4 ;  /* 0xff800000b6b67808 */ /* 0x000fe40006000000 */
[C---:B------:R-:W-:Y:S02]  /*133f0*/  ISETP.GE.AND P6, PT, R3.reuse, R240, PT ;  /* 0x000000f00300720c */ /* 0x040fe40003fc6270 */
[-C--:B------:R-:W-:Y:S02]  /*13400*/  ISETP.GE.AND P5, PT, R3, R241.reuse, PT ;  /* 0x000000f10300720c */ /* 0x080fe40003fa6270 */
[C---:B------:R-:W-:Y:S02]  /*13410*/  ISETP.GE.AND P4, PT, R2.reuse, R241, PT ;  /* 0x000000f10200720c */ /* 0x040fe40003f86270 */
[----:B------:R-:W-:Y:S02]  /*13420*/  FMNMX.FTZ R4, R11, R4, !PT ;  /* 0x000000040b047209 */ /* 0x000fe40007810000 */
[C---:B------:R-:W-:Y:S02]  /*13430*/  ISETP.GE.OR P6, PT, R3.reuse, R242, !P6 ;  /* 0x000000f20300720c */ /* 0x040fe400077c6670 */
[-C--:B------:R-:W-:Y:S02]  /*13440*/  ISETP.GE.OR P5, PT, R3, R243.reuse, !P5 ;  /* 0x000000f30300720c */ /* 0x080fe40006fa6670 */
[----:B------:R-:W-:Y:S02]  /*13450*/  ISETP.GE.OR P4, PT, R2, R243, !P4 ;  /* 0x000000f30200720c */ /* 0x000fe40006786670 */
[----:B------:R-:W-:Y:S02]  /*13460*/  IADD3 R3, R0, 0x29, RZ ;  /* 0x0000002900037810 */ /* 0x000fe40007ffe0ff */
[----:B------:R-:W-:Y:S02]  /*13470*/  FMNMX.FTZ R4, R9, R4, !PT ;  /* 0x0000000409047209 */ /* 0x000fe40007810000 */
[----:B------:R-:W-:Y:S02]  /*13480*/  FSEL R186, R183, -INF , !P3 ;  /* 0xff800000b7ba7808 */ /* 0x000fe40005800000 */
[----:B------:R-:W-:Y:S02]  /*13490*/  FSEL R191, R132, -INF , !P4 ;  /* 0xff80000084bf7808 */ /* 0x000fe40006000000 */
[C---:B------:R-:W-:Y:S02]  /*134a0*/  ISETP.GE.AND P3, PT, R3.reuse, R241, PT ;  /* 0x000000f10300720c */ /* 0x040fe40003f66270 */
[C---:B------:R-:W-:Y:S02]  /*134b0*/  ISETP.GE.AND P4, PT, R3.reuse, R240, PT ;  /* 0x000000f00300720c */ /* 0x040fe40003f86270 */
[----:B------:R-:W-:Y:S02]  /*134c0*/  FMNMX.FTZ R4, R10, R4, !PT ;  /* 0x000000040a047209 */ /* 0x000fe40007810000 */
[C---:B------:R-:W-:Y:S02]  /*134d0*/  ISETP.GE.OR P4, PT, R3.reuse, R242, !P4 ;  /* 0x000000f20300720c */ /* 0x040fe40006786670 */
[----:B------:R-:W-:Y:S02]  /*134e0*/  ISETP.GE.OR P3, PT, R3, R243, !P3 ;  /* 0x000000f30300720c */ /* 0x000fe40005f66670 */
[----:B------:R-:W-:Y:S02]  /*134f0*/  FMNMX.FTZ R3, R179, R4, !PT ;  /* 0x00000004b3037209 */ /* 0x000fe40007810000 */
[----:B------:R-:W-:Y:S02]  /*13500*/  FMNMX.FTZ R4, R6, R134, !PT ;  /* 0x0000008606047209 */ /* 0x000fe40007810000 */
[----:B------:R-:W-:Y:S02]  /*13510*/  FSEL R189, R170, -INF , !P5 ;  /* 0xff800000aabd7808 */ /* 0x000fe40006800000 */
[----:B------:R-:W-:Y:S02]  /*13520*/  FMNMX.FTZ R4, R8, R4, !PT ;  /* 0x0000000408047209 */ /* 0x000fe40007810000 */
[----:B------:R-:W-:Y:S02]  /*13530*/  ISETP.GE.AND P5, PT, R2, R240, PT ;  /* 0x000000f00200720c */ /* 0x000fe40003fa6270 */
[----:B------:R-:W-:Y:S02]  /*13540*/  FMNMX.FTZ R4, R7, R4, !PT ;  /* 0x0000000407047209 */ /* 0x000fe40007810000 */
[----:B------:R-:W-:Y:S02]  /*13550*/  FMNMX.FTZ R13, R178, R3, !PT ;  /* 0x00000003b20d7209 */ /* 0x000fe40007810000 */
[----:B------:R-:W-:Y:S02]  /*13560*/  FMNMX.FTZ R4, R12, R4, !PT ;  /* 0x000000040c047209 */ /* 0x000fe40007810000 */
[----:B------:R-:W-:Y:S02]  /*13570*/  ISETP.GE.OR P5, PT, R2, R242, !P5 ;  /* 0x000000f20200720c */ /* 0x000fe40006fa6670 */
[----:B------:R-:W-:Y:S02]  /*13580*/  FMNMX.FTZ R4, R182, R4, !PT ;  /* 0x00000004b6047209 */ /* 0x000fe40007810000 */
[----:B------:R-:W-:Y:S02]  /*13590*/  IADD3 R2, R0, 0x30, RZ ;  /* 0x0000003000027810 */ /* 0x000fe40007ffe0ff */
[----:B------:R-:W-:Y:S02]  /*135a0*/  FMNMX.FTZ R13, R172, R13, !PT ;  /* 0x0000000dac0d7209 */ /* 0x000fe40007810000 */
[----:B------:R-:W-:Y:S02]  /*135b0*/  FSEL R183, R176, -INF , !P2 ;  /* 0xff800000b0b77808 */ /* 0x000fe40005000000 */
[----:B------:R-:W-:Y:S02]  /*135c0*/  FSEL R193, R169, -INF , !P3 ;  /* 0xff800000a9c17808 */ /* 0x000fe40005800000 */
[----:B------:R-:W-:Y:S02]  /*135d0*/  FMNMX.FTZ R4, R186, R4, !PT ;  /* 0x00000004ba047209 */ /* 0x000fe40007810000 */
[C---:B------:R-:W-:Y:S02]  /*135e0*/  ISETP.GE.AND P3, PT, R2.reuse, R240, PT ;  /* 0x000000f00200720c */ /* 0x040fe40003f66270 */
[C---:B------:R-:W-:Y:S02]  /*135f0*/  ISETP.GE.AND P2, PT, R2.reuse, R241, PT ;  /* 0x000000f10200720c */ /* 0x040fe40003f46270 */
[----:B------:R-:W-:Y:S02]  /*13600*/  FMNMX.FTZ R132, R175, R13, !PT ;  /* 0x0000000daf847209 */ /* 0x000fe40007810000 */
[----:B------:R-:W-:Y:S02]  /*13610*/  FSEL R181, R181, -INF , !P0 ;  /* 0xff800000b5b57808 */ /* 0x000fe40004000000 */
[----:B------:R-:W-:Y:S02]  /*13620*/  FMNMX.FTZ R4, R183, R4, !PT ;  /* 0x00000004b7047209 */ /* 0x000fe40007810000 */
[C---:B------:R-:W-:Y:S02]  /*13630*/  ISETP.GE.OR P3, PT, R2.reuse, R242, !P3 ;  /* 0x000000f20200720c */ /* 0x040fe40005f66670 */
[----:B------:R-:W-:Y:S02]  /*13640*/  ISETP.GE.OR P2, PT, R2, R243, !P2 ;  /* 0x000000f30200720c */ /* 0x000fe40005746670 */
[C---:B------:R-:W-:Y:S02]  /*13650*/  IADD3 R2, R0.reuse, 0x38, RZ ;  /* 0x0000003800027810 */ /* 0x040fe40007ffe0ff */
[C---:B------:R-:W-:Y:S02]  /*13660*/  IADD3 R3, R0.reuse, 0x31, RZ ;  /* 0x0000003100037810 */ /* 0x040fe40007ffe0ff */
[----:B------:R-:W-:Y:S02]  /*13670*/  IADD3 R0, R0, 0x39, RZ ;  /* 0x0000003900007810 */ /* 0x000fe40007ffe0ff */
[----:B------:R-:W-:Y:S02]  /*13680*/  FMNMX.FTZ R132, R187, R132, !PT ;  /* 0x00000084bb847209 */ /* 0x000fe40007810000 */
[----:B------:R-:W-:Y:S02]  /*13690*/  FMNMX.FTZ R4, R181, R4, !PT ;  /* 0x00000004b5047209 */ /* 0x000fe40007810000 */
[----:B------:R-:W-:Y:S02]  /*136a0*/  FSEL R188, R177, -INF , !P1 ;  /* 0xff800000b1bc7808 */ /* 0x000fe40004800000 */
[----:B------:R-:W-:Y:S02]  /*136b0*/  FMNMX.FTZ R132, R189, R132, !PT ;  /* 0x00000084bd847209 */ /* 0x000fe40007810000 */
[-C--:B------:R-:W-:Y:S02]  /*136c0*/  ISETP.GE.AND P1, PT, R0, R241.reuse, PT ;  /* 0x000000f10000720c */ /* 0x080fe40003f26270 */
[----:B------:R-:W-:Y:S02]  /*136d0*/  ISETP.GE.AND P0, PT, R3, R241, PT ;  /* 0x000000f10300720c */ /* 0x000fe40003f06270 */
[----:B------:R-:W-:Y:S02]  /*136e0*/  FSEL R180, R180, -INF , !P6 ;  /* 0xff800000b4b47808 */ /* 0x000fe40007000000 */
[----:B------:R-:W-:Y:S02]  /*136f0*/  FMNMX.FTZ R4, R188, R4, !PT ;  /* 0x00000004bc047209 */ /* 0x000fe40007810000 */
[-C--:B------:R-:W-:Y:S02]  /*13700*/  ISETP.GE.OR P1, PT, R0, R243.reuse, !P1 ;  /* 0x000000f30000720c */ /* 0x080fe40004f26670 */
[----:B------:R-:W-:Y:S02]  /*13710*/  FMNMX.FTZ R132, R191, R132, !PT ;  /* 0x00000084bf847209 */ /* 0x000fe40007810000 */
[----:B------:R-:W-:Y:S02]  /*13720*/  ISETP.GE.OR P0, PT, R3, R243, !P0 ;  /* 0x000000f30300720c */ /* 0x000fe40004706670 */
[----:B------:R-:W-:Y:S02]  /*13730*/  FSEL R190, R174, -INF , !P5 ;  /* 0xff800000aebe7808 */ /* 0x000fe40006800000 */
[----:B------:R-:W-:Y:S02]  /*13740*/  FMNMX.FTZ R4, R180, R4, !PT ;  /* 0x00000004b4047209 */ /* 0x000fe40007810000 */
[----:B------:R-:W-:Y:S02]  /*13750*/  FSEL R208, R135, -INF , !P2 ;  /* 0xff80000087d07808 */ /* 0x000fe40005000000 */
[----:B------:R-:W-:Y:S02]  /*13760*/  FSEL R244, R33, -INF , !P1 ;  /* 0xff80000021f47808 */ /* 0x000fe40004800000 */
[----:B------:R-:W-:Y:S02]  /*13770*/  ISETP.GE.AND P2, PT, R2, R241, PT ;  /* 0x000000f10200720c */ /* 0x000fe40003f46270 */
[----:B------:R-:W-:Y:S02]  /*13780*/  FMNMX.FTZ R132, R193, R132, !PT ;  /* 0x00000084c1847209 */ /* 0x000fe40007810000 */
[----:B------:R-:W-:Y:S02]  /*13790*/  FSEL R209, R168, -INF , !P0 ;  /* 0xff800000a8d17808 */ /* 0x000fe40004000000 */
[----:B------:R-:W-:Y:S02]  /*137a0*/  ISETP.GE.AND P1, PT, R2, R240, PT ;  /* 0x000000f00200720c */ /* 0x000fe40003f26270 */
[----:B------:R-:W-:Y:S02]  /*137b0*/  FSEL R192, R173, -INF , !P4 ;  /* 0xff800000adc07808 */ /* 0x000fe40006000000 */
[----:B------:R-:W-:Y:S02]  /*137c0*/  FMNMX.FTZ R4, R190, R4, !PT ;  /* 0x00000004be047209 */ /* 0x000fe40007810000 */
[C---:B------:R-:W-:Y:S02]  /*137d0*/  ISETP.GE.AND P0, PT, R3.reuse, R240, PT ;  /* 0x000000f00300720c */ /* 0x040fe40003f06270 */
[----:B------:R-:W-:Y:S02]  /*137e0*/  ISETP.GE.OR P2, PT, R2, R243, !P2 ;  /* 0x000000f30200720c */ /* 0x000fe40005746670 */
[----:B------:R-:W-:Y:S02]  /*137f0*/  FMNMX.FTZ R132, R208, R132, !PT ;  /* 0x00000084d0847209 */ /* 0x000fe40007810000 */
[----:B------:R-:W-:Y:S02]  /*13800*/  ISETP.GE.OR P1, PT, R2, R242, !P1 ;  /* 0x000000f20200720c */ /* 0x000fe40004f26670 */
[----:B------:R-:W-:Y:S02]  /*13810*/  FSEL R210, R30, -INF , !P3 ;  /* 0xff8000001ed27808 */ /* 0x000fe40005800000 */
[----:B------:R-:W-:Y:S02]  /*13820*/  FMNMX.FTZ R2, R192, R4, !PT ;  /* 0x00000004c0027209 */ /* 0x000fe40007810000 */
[----:B------:R-:W-:Y:S02]  /*13830*/  ISETP.GE.OR P0, PT, R3, R242, !P0 ;  /* 0x000000f20300720c */ /* 0x000fe40004706670 */
[----:B------:R-:W-:Y:S02]  /*13840*/  FSEL R211, R32, -INF , !P2 ;  /* 0xff80000020d37808 */ /* 0x000fe40005000000 */
[----:B------:R-:W-:Y:S02]  /*13850*/  FMNMX.FTZ R132, R209, R132, !PT ;  /* 0x00000084d1847209 */ /* 0x000fe40007810000 */
[----:B------:R-:W-:Y:S02]  /*13860*/  ISETP.GE.AND P2, PT, R0, R240, PT ;  /* 0x000000f00000720c */ /* 0x000fe40003f46270 */
[----:B------:R-:W-:Y:S02]  /*13870*/  FMNMX.FTZ R2, R210, R2, !PT ;  /* 0x00000002d2027209 */ /* 0x000fe40007810000 */
[----:B------:R-:W-:Y:S02]  /*13880*/  FSEL R245, R31, -INF , !P0 ;  /* 0xff8000001ff57808 */ /* 0x000fe40004000000 */
[----:B------:R-:W-:Y:S02]  /*13890*/  FMNMX.FTZ R132, R211, R132, !PT ;  /* 0x00000084d3847209 */ /* 0x000fe40007810000 */
        /* <DEDUP_REMOVED lines=23> */
[--C-:B------:R-:W-:Y:S01]  /*13a10*/  FFMA.FTZ R11, R11, UR4, -R176.reuse ;  /* 0x000000040b0b7c23 */ /* 0x100fe200080108b0 */
[----:B------:R-:W-:Y:S01]  /*13a20*/  FADD.FTZ R2, -R0, R133 ;  /* 0x0000008500027221 */ /* 0x000fe20000010100 */
[----:B------:R-:W-:Y:S01]  /*13a30*/  FSEL R0, R3, RZ, P0 ;  /* 0x000000ff03007208 */ /* 0x000fe20000000000 */
[--C-:B------:R-:W-:Y:S01]  /*13a40*/  FFMA.FTZ R9, R9, UR4, -R176.reuse ;  /* 0x0000000409097c23 */ /* 0x100fe200080108b0 */
[----:B------:R-:W-:Y:S01]  /*13a50*/  FSEL R177, R177, RZ, P0 ;  /* 0x000000ffb1b17208 */ /* 0x000fe20000000000 */
[----:B------:R-:W-:Y:S01]  /*13a60*/  FMUL.FTZ R2, R2, UR4 ;  /* 0x0000000402027c20 */ /* 0x000fe20008410000 */
[----:B------:R-:W-:Y:S01]  /*13a70*/  FFMA.FTZ R10, R10, UR4, -R176 ;  /* 0x000000040a0a7c23 */ /* 0x000fe200080108b0 */
[----:B------:R-:W-:Y:S01]  /*13a80*/  FADD.FTZ R0, -R0, R134 ;  /* 0x0000008600007221 */ /* 0x000fe20000010100 */
[----:B------:R-:W1:Y:S01]  /*13a90*/  MUFU.EX2 R197, R5 ;  /* 0x0000000500c57308 */ /* 0x000e620000000800 */
[--C-:B------:R-:W-:Y:S01]  /*13aa0*/  FFMA.FTZ R6, R6, UR4, -R177.reuse ;  /* 0x0000000406067c23 */ /* 0x100fe200080108b1 */
[--C-:B------:R-:W-:Y:S01]  /*13ab0*/  FFMA.FTZ R8, R8, UR4, -R177.reuse ;  /* 0x0000000408087c23 */ /* 0x100fe200080108b1 */
[----:B------:R-:W-:Y:S01]  /*13ac0*/  FMUL.FTZ R0, R0, UR4 ;  /* 0x0000000400007c20 */ /* 0x000fe20008410000 */
[--C-:B------:R-:W-:Y:S01]  /*13ad0*/  FFMA.FTZ R7, R7, UR4, -R177.reuse ;  /* 0x0000000407077c23 */ /* 0x100fe200080108b1 */
[--C-:B------:R-:W-:Y:S01]  /*13ae0*/  FFMA.FTZ R12, R12, UR4, -R177.reuse ;  /* 0x000000040c0c7c23 */ /* 0x100fe200080108b1 */
[--C-:B------:R-:W-:Y:S01]  /*13af0*/  FFMA.FTZ R133, R179, UR4, -R176.reuse ;  /* 0x00000004b3857c23 */ /* 0x100fe200080108b0 */
[--C-:B------:R-:W-:Y:S03]  /*13b00*/  FFMA.FTZ R134, R172, UR4, -R176.reuse ;  /* 0x00000004ac867c23 */ /* 0x100fe600080108b0 */
[----:B------:R-:W2:Y:S01]  /*13b10*/  MUFU.EX2 R196, R11 ;  /* 0x0000000b00c47308 */ /* 0x000ea20000000800 */
[----:B------:R-:W-:Y:S09]  /*13b20*/  PLOP3.LUT P0, PT, PT, PT, UP2, 0x80, 0x0 ;  /* 0x000000000000781c */ /* 0x000ff20003f0f028 */
[----:B------:R-:W-:Y:S01]  /*13b30*/  MUFU.EX2 R195, R9 ;  /* 0x0000000900c37308 */ /* 0x000fe20000000800 */
[-C--:B-1----:R-:W-:Y:S09]  /*13b40*/  MOV R179, R197.reuse ;  /* 0x000000c500b37202 */ /* 0x082ff20000000f00 */
[----:B------:R-:W1:Y:S01]  /*13b50*/  MUFU.EX2 R194, R10 ;  /* 0x0000000a00c27308 */ /* 0x000e620000000800 */
[----:B--2---:R-:W-:Y:S09]  /*13b60*/  F2FP.F16.F32.PACK_AB R168, R196, R197 ;  /* 0x000000c5c4a8723e */ /* 0x004ff200000000ff */
[----:B------:R-:W-:Y:S10]  /*13b70*/  MUFU.EX2 R249, R6 ;  /* 0x0000000600f97308 */ /* 0x000ff40000000800 */
[----:B------:R-:W2:Y:S01]  /*13b80*/  MUFU.EX2 R252, R8 ;  /* 0x0000000800fc7308 */ /* 0x000ea20000000800 */
[----:B-1----:R-:W-:Y:S09]  /*13b90*/  F2FP.F16.F32.PACK_AB R170, R194, R195 ;  /* 0x000000c3c2aa723e */ /* 0x002ff200000000ff */
[----:B------:R-:W-:Y:S10]  /*13ba0*/  MUFU.EX2 R251, R7 ;  /* 0x0000000700fb7308 */ /* 0x000ff40000000800 */
[----:B------:R-:W1:Y:S01]  /*13bb0*/  MUFU.EX2 R250, R12 ;  /* 0x0000000c00fa7308 */ /* 0x000e620000000800 */
[----:B--2---:R-:W-:Y:S09]  /*13bc0*/  F2FP.F16.F32.PACK_AB R169, R252, R249 ;  /* 0x000000f9fca9723e */ /* 0x004ff200000000ff */
[----:B------:R-:W2:Y:S10]  /*13bd0*/  MUFU.EX2 R2, R2 ;  /* 0x0000000200027308 */ /* 0x000eb40000000800 */
[----:B------:R-:W3:Y:S01]  /*13be0*/  MUFU.EX2 R0, R0 ;  /* 0x0000000000007308 */ /* 0x000ee20000000800 */
[----:B-1----:R-:W-:Y:S09]  /*13bf0*/  F2FP.F16.F32.PACK_AB R171, R250, R251 ;  /* 0x000000fbfaab723e */ /* 0x002ff200000000ff */
[----:B------:R1:W-:Y:S01]  /*13c00*/  MUFU.EX2 R207, R133 ;  /* 0x0000008500cf7308 */ /* 0x0003e20000000800 */
        /* <DEDUP_REMOVED lines=12> */
[----:B------:R-:W2:Y:S01]  /*13cd0*/  LDSM.16.MT88.4 R136, [R215+0x10000] ;  /* 0x01000000d788783b */ /* 0x000ea20000004200 */
[C---:B------:R-:W-:Y:S01]  /*13ce0*/  FMUL.FTZ R14, R0.reuse, R142 ;  /* 0x0000008e000e7220 */ /* 0x040fe20000410000 */
[C---:B------:R-:W-:Y:S01]  /*13cf0*/  FMUL.FTZ R15, R0.reuse, R143 ;  /* 0x0000008f000f7220 */ /* 0x040fe20000410000 */
[C---:B------:R-:W-:Y:S01]  /*13d00*/  FMUL.FTZ R22, R0.reuse, R150 ;  /* 0x0000009600167220 */ /* 0x040fe20000410000 */
[C---:B------:R-:W-:Y:S01]  /*13d10*/  HMMA.16816.F32 R4, R168.reuse, R16, R4 ;  /* 0x00000010a804723c */ /* 0x040fe20000001804 */
[----:B------:R-:W-:Y:S03]  /*13d20*/  MUFU.EX2 R205, R134 ;  /* 0x0000008600cd7308 */ /* 0x000fe60000000800 */
[----:B------:R-:W3:Y:S01]  /*13d30*/  LDSM.16.MT88.4 R140, [R213+0x12000] ;  /* 0x01200000d58c783b */ /* 0x000ee20000004200 */
[----:B------:R-:W-:Y:S01]  /*13d40*/  FMUL.FTZ R23, R0, R151 ;  /* 0x0000009700177220 */ /* 0x000fe20000410000 */
[C---:B------:R-:W-:Y:S05]  /*13d50*/  HMMA.16816.F32 R8, R168.reuse, R18, R8 ;  /* 0x00000012a808723c */ /* 0x040fea0000001808 */
[C---:B------:R-:W-:Y:S01]  /*13d60*/  FMUL.FTZ R16, R2.reuse, R152 ;  /* 0x0000009802107220 */ /* 0x040fe20000410000 */
[C---:B------:R-:W-:Y:S01]  /*13d70*/  HMMA.16816.F32 R12, R168.reuse, R24, R12 ;  /* 0x00000018a80c723c */ /* 0x040fe2000000180c */
[----:B------:R-:W4:Y:S04]  /*13d80*/  LDSM.16.MT88.4 R144, [R214+0x12000] ;  /* 0x01200000d690783b */ /* 0x000f280000004200 */
[----:B------:R-:W-:Y:S01]  /*13d90*/  FMUL.FTZ R17, R2, R153 ;  /* 0x0000009902117220 */ /* 0x000fe20000410000 */
[C---:B------:R-:W-:Y:S01]  /*13da0*/  FMUL.FTZ R18, R0.reuse, R154 ;  /* 0x0000009a00127220 */ /* 0x040fe20000410000 */
[----:B------:R-:W-:Y:S01]  /*13db0*/  FMUL.FTZ R19, R0, R155 ;  /* 0x0000009b00137220 */ /* 0x000fe20000410000 */
[C---:B------:R-:W-:Y:S01]  /*13dc0*/  FMUL.FTZ R24, R2.reuse, R160 ;  /* 0x000000a002187220 */ /* 0x040fe20000410000 */
[----:B------:R-:W5:Y:S02]  /*13dd0*/  LDSM.16.MT88.4 R148, [R216+0x12000] ;  /* 0x01200000d894783b */ /* 0x000f640000004200 */
[C---:B------:R-:W-:Y:S01]  /*13de0*/  FMUL.FTZ R25, R2.reuse, R161 ;  /* 0x000000a102197220 */ /* 0x040fe20000410000 */
[C---:B------:R-:W-:Y:S01]  /*13df0*/  FMUL.FTZ R28, R2.reuse, R156 ;  /* 0x0000009c021c7220 */ /* 0x040fe20000410000 */
[----:B------:R-:W-:Y:S01]  /*13e00*/  FMUL.FTZ R29, R2, R157 ;  /* 0x0000009d021d7220 */ /* 0x000fe20000410000 */
[C---:B------:R-:W-:Y:S03]  /*13e10*/  HMMA.16816.F32 R16, R168.reuse, R26, R16 ;  /* 0x0000001aa810723c */ /* 0x040fe60000001810 */
[----:B------:R-:W-:Y:S01]  /*13e20*/  LDSM.16.MT88.4 R152, [R216+0x10800] ;  /* 0x01080000d898783b */ /* 0x000fe20000004200 */
[C---:B------:R-:W-:Y:S01]  /*13e30*/  FMUL.FTZ R30, R0.reuse, R158 ;  /* 0x0000009e001e7220 */ /* 0x040fe20000410000 */
[C---:B------:R-:W-:Y:S01]  /*13e40*/  FMUL.FTZ R31, R0.reuse, R159 ;  /* 0x0000009f001f7220 */ /* 0x040fe20000410000 */
[C---:B------:R-:W-:Y:S05]  /*13e50*/  HMMA.16816.F32 R20, R168.reuse, R32, R20 ;  /* 0x00000020a814723c */ /* 0x040fea0000001814 */
[C---:B------:R-:W-:Y:S01]  /*13e60*/  FMUL.FTZ R26, R0.reuse, R162 ;  /* 0x000000a2001a7220 */ /* 0x040fe20000410000 */
[----:B------:R-:W-:Y:S01]  /*13e70*/  FMUL.FTZ R27, R0, R163 ;  /* 0x000000a3001b7220 */ /* 0x000fe20000410000 */
[----:B------:R-:W-:Y:S01]  /*13e80*/  LDSM.16.MT88.4 R156, [R215+0x10800] ;  /* 0x01080000d79c783b */ /* 0x000fe20000004200 */
[C---:B------:R-:W-:Y:S03]  /*13e90*/  FMUL.FTZ R32, R2.reuse, R164 ;  /* 0x000000a402207220 */ /* 0x040fe60000410000 */
[C---:B------:R-:W-:Y:S01]  /*13ea0*/  FMUL.FTZ R33, R2.reuse, R165 ;  /* 0x000000a502217220 */ /* 0x040fe20000410000 */
[C---:B------:R-:W-:Y:S01]  /*13eb0*/  FMUL.FTZ R36, R2.reuse, R36 ;  /* 0x0000002402247220 */ /* 0x040fe20000410000 */
[C---:B------:R-:W-:Y:S02]  /*13ec0*/  HMMA.16816.F32 R24, R168.reuse, R34, R24 ;  /* 0x00000022a818723c */ /* 0x040fe40000001818 */
[----:B------:R-:W-:Y:S01]  /*13ed0*/  LDSM.16.MT88.4 R160, [R214+0x12800] ;  /* 0x01280000d6a0783b */ /* 0x000fe20000004200 */
[----:B------:R-:W-:Y:S01]  /*13ee0*/  FMUL.FTZ R37, R2, R37 ;  /* 0x0000002502257220 */ /* 0x000fe20000410000 */
[C---:B------:R-:W-:Y:S01]  /*13ef0*/  FMUL.FTZ R38, R0.reuse, R38 ;  /* 0x0000002600267220 */ /* 0x040fe20000410000 */
[C---:B------:R-:W-:Y:S01]  /*13f00*/  FMUL.FTZ R39, R0.reuse, R39 ;  /* 0x0000002700277220 */ /* 0x040fe20000410000 */
[C---:B--2---:R-:W-:Y:S05]  /*13f10*/  HMMA.16816.F32 R28, R168.reuse, R136, R28 ;  /* 0x00000088a81c723c */ /* 0x044fea000000181c */
[C---:B------:R-:W-:Y:S01]  /*13f20*/  FMUL.FTZ R34, R0.reuse, R166 ;  /* 0x000000a600227220 */ /* 0x040fe20000410000 */
[----:B------:R-:W-:Y:S01]  /*13f30*/  FMUL.FTZ R35, R0, R167 ;  /* 0x000000a700237220 */ /* 0x000fe20000410000 */
[C---:B------:R-:W-:Y:S01]  /*13f40*/  FMUL.FTZ R40, R2.reuse, R40 ;  /* 0x0000002802287220 */ /* 0x040fe20000410000 */
[----:B------:R-:W-:Y:S03]  /*13f50*/  LDSM.16.MT88.4 R164, [R216+0x12800] ;  /* 0x01280000d8a4783b */ /* 0x000fe60000004200 */
[----:B------:R-:W-:Y:S01]  /*13f60*/  FMUL.FTZ R41, R2, R41 ;  /* 0x0000002902297220 */ /* 0x000fe20000410000 */
[C---:B------:R-:W-:Y:S01]  /*13f70*/  FMUL.FTZ R42, R0.reuse, R42 ;  /* 0x0000002a002a7220 */ /* 0x040fe20000410000 */
[C---:B------:R-:W-:Y:S03]  /*13f80*/  HMMA.16816.F32 R32, R168.reuse, R138, R32 ;  /* 0x0000008aa820723c */ /* 0x040fe60000001820 */
[----:B------:R-:W2:Y:S01]  /*13f90*/  LDSM.16.MT88.4 R136, [R215+0x12000] ;  /* 0x01200000d788783b */ /* 0x000ea20000004200 */
[----:B------:R-:W-:Y:S01]  /*13fa0*/  FMUL.FTZ R43, R0, R43 ;  /* 0x0000002b002b7220 */ /* 0x000fe20000410000 */
[C---:B------:R-:W-:Y:S01]  /*13fb0*/  FMUL.FTZ R44, R2.reuse, R44 ;  /* 0x0000002c022c7220 */ /* 0x040fe20000410000 */
[C---:B---3--:R-:W-:Y:S05]  /*13fc0*/  HMMA.16816.F32 R36, R168.reuse, R140, R36 ;  /* 0x0000008ca824723c */ /* 0x048fea0000001824 */
[----:B------:R-:W-:Y:S01]  /*13fd0*/  FMUL.FTZ R45, R2, R45 ;  /* 0x0000002d022d7220 */ /* 0x000fe20000410000 */
[C---:B------:R-:W-:Y:S01]  /*13fe0*/  HMMA.16816.F32 R40, R168.reuse, R142, R40 ;  /* 0x0000008ea828723c */ /* 0x040fe20000001828 */
[----:B------:R-:W3:Y:S04]  /*13ff0*/  LDSM.16.MT88.4 R140, [R213+0x14000] ;  /* 0x01400000d58c783b */ /* 0x000ee80000004200 */
[C---:B------:R-:W-:Y:S01]  /*14000*/  FMUL.FTZ R46, R0.reuse, R46 ;  /* 0x0000002e002e7220 */ /* 0x040fe20000410000 */
[----:B------:R-:W-:Y:S01]  /*14010*/  FMUL.FTZ R47, R0, R47 ;  /* 0x0000002f002f7220 */ /* 0x000fe20000410000 */
[C---:B------:R-:W-:Y:S01]  /*14020*/  FMUL.FTZ R48, R2.reuse, R48 ;  /* 0x0000003002307220 */ /* 0x040fe20000410000 */
[----:B------:R-:W-:Y:S03]  /*14030*/  FMUL.FTZ R49, R2, R49 ;  /* 0x0000003102317220 */ /* 0x000fe60000410000 */
[C---:B------:R-:W-:Y:S01]  /*14040*/  FMUL.FTZ R50, R0.reuse, R50 ;  /* 0x0000003200327220 */ /* 0x040fe20000410000 */
[----:B------:R-:W-:Y:S01]  /*14050*/  FMUL.FTZ R51, R0, R51 ;  /* 0x0000003300337220 */ /* 0x000fe20000410000 */
[C---:B----4-:R-:W-:Y:S03]  /*14060*/  HMMA.16816.F32 R44, R168.reuse, R144, R44 ;  /* 0x00000090a82c723c */ /* 0x050fe6000000182c */
[C---:B------:R-:W-:Y:S01]  /*14070*/  FMUL.FTZ R52, R2.reuse, R52 ;  /* 0x0000003402347220 */ /* 0x040fe20000410000 */
[----:B------:R-:W-:Y:S01]  /*14080*/  FMUL.FTZ R53, R2, R53 ;  /* 0x0000003502357220 */ /* 0x000fe20000410000 */
[C---:B------:R-:W-:Y:S01]  /*14090*/  FMUL.FTZ R54, R0.reuse, R54 ;  /* 0x0000003600367220 */ /* 0x040fe20000410000 */
[C---:B------:R-:W-:Y:S01]  /*140a0*/  HMMA.16816.F32 R48, R168.reuse, R146, R48 ;  /* 0x00000092a830723c */ /* 0x040fe20000001830 */
[----:B------:R-:W4:Y:S04]  /*140b0*/  LDSM.16.MT88.4 R144, [R214+0x14000] ;  /* 0x01400000d690783b */ /* 0x000f280000004200 */
[----:B------:R-:W-:Y:S01]  /*140c0*/  FMUL.FTZ R55, R0, R55 ;  /* 0x0000003700377220 */ /* 0x000fe20000410000 */
[--C-:B-1----:R-:W-:Y:S01]  /*140d0*/  FFMA.FTZ R133, R178, UR4, -R176.reuse ;  /* 0x00000004b2857c23 */ /* 0x102fe200080108b0 */
[C---:B------:R-:W-:Y:S01]  /*140e0*/  FMUL.FTZ R56, R2.reuse, R56 ;  /* 0x0000003802387220 */ /* 0x040fe20000410000 */
[----:B------:R-:W-:Y:S02]  /*140f0*/  FMUL.FTZ R57, R2, R57 ;  /* 0x0000003902397220 */ /* 0x000fe40000410000 */
[----:B------:R1:W4:Y:S01]  /*14100*/  MUFU.EX2 R206, R133 ;  /* 0x0000008500ce7308 */ /* 0x0003220000000800 */
[C---:B------:R-:W-:Y:S01]  /*14110*/  FMUL.FTZ R58, R0.reuse, R58 ;  /* 0x0000003a003a7220 */ /* 0x040fe20000410000 */
[C---:B-----5:R-:W-:Y:S03]  /*14120*/  HMMA.16816.F32 R52, R168.reuse, R148, R52 ;  /* 0x00000094a834723c */ /* 0x060fe60000001834 */
[----:B------:R-:W-:Y:S01]  /*14130*/  FMUL.FTZ R59, R0, R59 ;  /* 0x0000003b003b7220 */ /* 0x000fe20000410000 */
[C---:B------:R-:W-:Y:S01]  /*14140*/  FMUL.FTZ R60, R2.reuse, R60 ;  /* 0x0000003c023c7220 */ /* 0x040fe20000410000 */
[----:B------:R-:W-:Y:S01]  /*14150*/  FMUL.FTZ R61, R2, R61 ;  /* 0x0000003d023d7220 */ /* 0x000fe20000410000 */
[C---:B------:R-:W-:Y:S01]  /*14160*/  FMUL.FTZ R62, R0.reuse, R62 ;  /* 0x0000003e003e7220 */ /* 0x040fe20000410000 */
[----:B------:R-:W-:Y:S01]  /*14170*/  FMUL.FTZ R63, R0, R63 ;  /* 0x0000003f003f7220 */ /* 0x000fe20000410000 */
[----:B------:R-:W-:Y:S02]  /*14180*/  MOV R178, R196 ;  /* 0x000000c400b27202 */ /* 0x000fe40000000f00 */
[C---:B------:R-:W-:Y:S01]  /*14190*/  HMMA.16816.F32 R56, R168.reuse, R150, R56 ;  /* 0x00000096a838723c */ /* 0x040fe20000001838 */
[----:B------:R-:W5:Y:S02]  /*141a0*/  LDSM.16.MT88.4 R148, [R216+0x14000] ;  /* 0x01400000d894783b */ /* 0x000f640000004200 */
[C---:B------:R-:W-:Y:S01]  /*141b0*/  FMUL.FTZ R64, R2.reuse, R64 ;  /* 0x0000004002407220 */ /* 0x040fe20000410000 */
[----:B------:R-:W-:Y:S01]  /*141c0*/  FMUL.FTZ R65, R2, R65 ;  /* 0x0000004102417220 */ /* 0x000fe20000410000 */
[C---:B------:R-:W-:Y:S01]  /*141d0*/  FMUL.FTZ R66, R0.reuse, R66 ;  /* 0x0000004200427220 */ /* 0x040fe20000410000 */
[C---:B--2---:R-:W-:Y:S05]  /*141e0*/  HMMA.16816.F32 R60, R168.reuse, R136, R60 ;  /* 0x00000088a83c723c */ /* 0x044fea000000183c */
[----:B------:R-:W-:Y:S01]  /*141f0*/  FMUL.FTZ R67, R0, R67 ;  /* 0x0000004300437220 */ /* 0x000fe20000410000 */
[C---:B------:R-:W-:Y:S01]  /*14200*/  FMUL.FTZ R68, R2.reuse, R68 ;  /* 0x0000004402447220 */ /* 0x040fe20000410000 */
[----:B------:R-:W-:Y:S01]  /*14210*/  FMUL.FTZ R69, R2, R69 ;  /* 0x0000004502457220 */ /* 0x000fe20000410000 */
[C---:B------:R-:W-:Y:S03]  /*14220*/  FMUL.FTZ R70, R0.reuse, R70 ;  /* 0x0000004600467220 */ /* 0x040fe60000410000 */
[----:B------:R-:W-:Y:S01]  /*14230*/  FMUL.FTZ R71, R0, R71 ;  /* 0x0000004700477220 */ /* 0x000fe20000410000 */
[C---:B------:R-:W-:Y:S01]  /*14240*/  HMMA.16816.F32 R64, R168.reuse, R138, R64 ;  /* 0x0000008aa840723c */ /* 0x040fe20000001840 */
[----:B------:R-:W2:Y:S02]  /*14250*/  LDSM.16.MT88.4 R136, [R215+0x14000] ;  /* 0x01400000d788783b */ /* 0x000ea40000004200 */
[--C-:B-1----:R-:W-:Y:S01]  /*14260*/  FFMA.FTZ R133, R175, UR4, -R176.reuse ;  /* 0x00000004af857c23 */ /* 0x102fe200080108b0 */
[C---:B------:R-:W-:Y:S01]  /*14270*/  FMUL.FTZ R72, R2.reuse, R72 ;  /* 0x0000004802487220 */ /* 0x040fe20000410000 */
[----:B------:R-:W-:Y:S01]  /*14280*/  FMUL.FTZ R73, R2, R73 ;  /* 0x0000004902497220 */ /* 0x000fe20000410000 */
[C---:B---3--:R-:W-:Y:S01]  /*14290*/  HMMA.16816.F32 R68, R168.reuse, R140, R68 ;  /* 0x0000008ca844723c */ /* 0x048fe20000001844 */
[----:B------:R1:W3:Y:S02]  /*142a0*/  MUFU.EX2 R204, R133 ;  /* 0x0000008500cc7308 */ /* 0x0002e40000000800 */
[----:B------:R-:W-:Y:S02]  /*142b0*/  LDSM.16.MT88.4 R172, [R214+0x14800] ;  /* 0x01480000d6ac783b */ /* 0x000fe40000004200 */
[C---:B------:R-:W-:Y:S01]  /*142c0*/  FMUL.FTZ R74, R0.reuse, R74 ;  /* 0x0000004a004a7220 */ /* 0x040fe20000410000 */
[----:B------:R-:W-:Y:S01]  /*142d0*/  FMUL.FTZ R75, R0, R75 ;  /* 0x0000004b004b7220 */ /* 0x000fe20000410000 */
[C---:B------:R-:W-:Y:S01]  /*142e0*/  FMUL.FTZ R76, R2.reuse, R76 ;  /* 0x0000004c024c7220 */ /* 0x040fe20000410000 */
[----:B------:R-:W-:Y:S03]  /*142f0*/  FMUL.FTZ R77, R2, R77 ;  /* 0x0000004d024d7220 */ /* 0x000fe60000410000 */
[C---:B------:R-:W-:Y:S01]  /*14300*/  FMUL.FTZ R78, R0.reuse, R78 ;  /* 0x0000004e004e7220 */ /* 0x040fe20000410000 */
[----:B------:R-:W-:Y:S01]  /*14310*/  FMUL.FTZ R79, R0, R79 ;  /* 0x0000004f004f7220 */ /* 0x000fe20000410000 */
[C---:B------:R-:W-:Y:S01]  /*14320*/  HMMA.16816.F32 R72, R168.reuse, R142, R72 ;  /* 0x0000008ea848723c */ /* 0x040fe20000001848 */
[----:B------:R-:W3:Y:S02]  /*14330*/  LDSM.16.MT88.4 R140, [R213+0x16000] ;  /* 0x01600000d58c783b */ /* 0x000ee40000004200 */
[C---:B------:R-:W-:Y:S01]  /*14340*/  FMUL.FTZ R80, R2.reuse, R80 ;  /* 0x0000005002507220 */ /* 0x040fe20000410000 */
[----:B------:R-:W-:Y:S01]  /*14350*/  FMUL.FTZ R81, R2, R81 ;  /* 0x0000005102517220 */ /* 0x000fe20000410000 */
[C---:B------:R-:W-:Y:S01]  /*14360*/  FMUL.FTZ R82, R0.reuse, R82 ;  /* 0x0000005200527220 */ /* 0x040fe20000410000 */
[C---:B----4-:R-:W-:Y:S05]  /*14370*/  HMMA.16816.F32 R76, R168.reuse, R144, R76 ;  /* 0x00000090a84c723c */ /* 0x050fea000000184c */
[----:B------:R-:W-:Y:S01]  /*14380*/  FMUL.FTZ R83, R0, R83 ;  /* 0x0000005300537220 */ /* 0x000fe20000410000 */
[--C-:B-1----:R-:W-:Y:S01]  /*14390*/  FFMA.FTZ R133, R182, UR4, -R177.reuse ;  /* 0x00000004b6857c23 */ /* 0x102fe200080108b1 */
[C---:B------:R-:W-:Y:S01]  /*143a0*/  FMUL.FTZ R84, R2.reuse, R84 ;  /* 0x0000005402547220 */ /* 0x040fe20000410000 */
[----:B------:R-:W-:Y:S02]  /*143b0*/  FMUL.FTZ R85, R2, R85 ;  /* 0x0000005502557220 */ /* 0x000fe40000410000 */
[----:B------:R1:W-:Y:S01]  /*143c0*/  MUFU.EX2 R203, R133 ;  /* 0x0000008500cb7308 */ /* 0x0003e20000000800 */
[C---:B------:R-:W-:Y:S01]  /*143d0*/  FMUL.FTZ R86, R0.reuse, R86 ;  /* 0x0000005600567220 */ /* 0x040fe20000410000 */
[C---:B------:R-:W-:Y:S01]  /*143e0*/  HMMA.16816.F32 R80, R168.reuse, R146, R80 ;  /* 0x00000092a850723c */ /* 0x040fe20000001850 */
[----:B------:R-:W4:Y:S02]  /*143f0*/  LDSM.16.MT88.4 R144, [R214+0x16000] ;  /* 0x01600000d690783b */ /* 0x000f240000004200 */
[----:B------:R-:W-:Y:S01]  /*14400*/  FMUL.FTZ R87, R0, R87 ;  /* 0x0000005700577220 */ /* 0x000fe20000410000 */
[C---:B------:R-:W-:Y:S01]  /*14410*/  FMUL.FTZ R88, R2.reuse, R88 ;  /* 0x0000005802587220 */ /* 0x040fe20000410000 */
[----:B------:R-:W-:Y:S01]  /*14420*/  FMUL.FTZ R89, R2, R89 ;  /* 0x0000005902597220 */ /* 0x000fe20000410000 */
[C---:B------:R-:W-:Y:S01]  /*14430*/  FMUL.FTZ R90, R0.reuse, R90 ;  /* 0x0000005a005a7220 */ /* 0x040fe20000410000 */
[----:B------:R-:W-:Y:S01]  /*14440*/  FMUL.FTZ R91, R0, R91 ;  /* 0x0000005b005b7220 */ /* 0x000fe20000410000 */
[----:B------:R-:W-:Y:S02]  /*14450*/  MOV R182, R194 ;  /* 0x000000c200b67202 */ /* 0x000fe40000000f00 */
[C---:B-----5:R-:W-:Y:S03]  /*14460*/  HMMA.16816.F32 R84, R168.reuse, R148, R84 ;  /* 0x00000094a854723c */ /* 0x060fe60000001854 */
[C---:B------:R-:W-:Y:S01]  /*14470*/  FMUL.FTZ R92, R2.reuse, R92 ;  /* 0x0000005c025c7220 */ /* 0x040fe20000410000 */
[----:B------:R-:W-:Y:S01]  /*14480*/  FMUL.FTZ R93, R2, R93 ;  /* 0x0000005d025d7220 */ /* 0x000fe20000410000 */
[C---:B------:R-:W-:Y:S01]  /*14490*/  FMUL.FTZ R94, R0.reuse, R94 ;  /* 0x0000005e005e7220 */ /* 0x040fe20000410000 */
[C---:B------:R-:W-:Y:S01]  /*144a0*/  HMMA.16816.F32 R88, R168.reuse, R150, R88 ;  /* 0x00000096a858723c */ /* 0x040fe20000001858 */
[----:B------:R-:W-:Y:S04]  /*144b0*/  LDSM.16.MT88.4 R148, [R214+0x10800] ;  /* 0x01080000d694783b */ /* 0x000fe80000004200 */
[----:B------:R-:W-:Y:S01]  /*144c0*/  FMUL.FTZ R95, R0, R95 ;  /* 0x0000005f005f7220 */ /* 0x000fe20000410000 */
[C---:B------:R-:W-:Y:S01]  /*144d0*/  FMUL.FTZ R96, R2.reuse, R96 ;  /* 0x0000006002607220 */ /* 0x040fe20000410000 */
[----:B------:R-:W-:Y:S01]  /*144e0*/  FMUL.FTZ R97, R2, R97 ;  /* 0x0000006102617220 */ /* 0x000fe20000410000 */
[C---:B------:R-:W-:Y:S03]  /*144f0*/  FMUL.FTZ R98, R0.reuse, R98 ;  /* 0x0000006200627220 */ /* 0x040fe60000410000 */
[----:B------:R-:W-:Y:S01]  /*14500*/  FMUL.FTZ R99, R0, R99 ;  /* 0x0000006300637220 */ /* 0x000fe20000410000 */
[C---:B--2---:R-:W-:Y:S03]  /*14510*/  HMMA.16816.F32 R92, R168.reuse, R136, R92 ;  /* 0x00000088a85c723c */ /* 0x044fe6000000185c */
[--C-:B-1----:R-:W-:Y:S01]  /*14520*/  FFMA.FTZ R133, R186, UR4, -R177.reuse ;  /* 0x00000004ba857c23 */ /* 0x102fe200080108b1 */
[C---:B------:R-:W-:Y:S01]  /*14530*/  FMUL.FTZ R100, R2.reuse, R100 ;  /* 0x0000006402647220 */ /* 0x040fe20000410000 */
[----:B------:R-:W-:Y:S01]  /*14540*/  FMUL.FTZ R101, R2, R101 ;  /* 0x0000006502657220 */ /* 0x000fe20000410000 */
[C---:B------:R-:W-:Y:S01]  /*14550*/  HMMA.16816.F32 R96, R168.reuse, R138, R96 ;  /* 0x0000008aa860723c */ /* 0x040fe20000001860 */
[----:B------:R1:W2:Y:S01]  /*14560*/  MUFU.EX2 R202, R133 ;  /* 0x0000008500ca7308 */ /* 0x0002a20000000800 */
[----:B------:R-:W5:Y:S03]  /*14570*/  LDSM.16.MT88.4 R136, [R216+0x16000] ;  /* 0x01600000d888783b */ /* 0x000f660000004200 */
[C---:B------:R-:W-:Y:S01]  /*14580*/  FMUL.FTZ R102, R0.reuse, R102 ;  /* 0x0000006600667220 */ /* 0x040fe20000410000 */
[----:B------:R-:W-:Y:S01]  /*14590*/  FMUL.FTZ R103, R0, R103 ;  /* 0x0000006700677220 */ /* 0x000fe20000410000 */
[C---:B------:R-:W-:Y:S01]  /*145a0*/  FMUL.FTZ R104, R2.reuse, R104 ;  /* 0x0000006802687220 */ /* 0x040fe20000410000 */
[----:B------:R-:W-:Y:S03]  /*145b0*/  FMUL.FTZ R105, R2, R105 ;  /* 0x0000006902697220 */ /* 0x000fe60000410000 */
        /* <DEDUP_REMOVED lines=9> */
[--C-:B-1----:R-:W-:Y:S01]  /*14650*/  FFMA.FTZ R133, R183, UR4, -R177.reuse ;  /* 0x00000004b7857c23 */ /* 0x102fe200080108b1 */
[C---:B------:R-:W-:Y:S01]  /*14660*/  FMUL.FTZ R112, R2.reuse, R112 ;  /* 0x0000007002707220 */ /* 0x040fe20000410000 */
[----:B------:R-:W-:Y:S02]  /*14670*/  FMUL.FTZ R113, R2, R113 ;  /* 0x0000007102717220 */ /* 0x000fe40000410000 */
[----:B------:R1:W-:Y:S01]  /*14680*/  MUFU.EX2 R201, R133 ;  /* 0x0000008500c97308 */ /* 0x0003e20000000800 */
[C---:B------:R-:W-:Y:S01]  /*14690*/  FMUL.FTZ R114, R0.reuse, R114 ;  /* 0x0000007200727220 */ /* 0x040fe20000410000 */
[C---:B----4-:R-:W-:Y:S03]  /*146a0*/  HMMA.16816.F32 R108, R168.reuse, R144, R108 ;  /* 0x00000090a86c723c */ /* 0x050fe6000000186c */
[----:B------:R-:W-:Y:S01]  /*146b0*/  FMUL.FTZ R115, R0, R115 ;  /* 0x0000007300737220 */ /* 0x000fe20000410000 */
[C---:B------:R-:W-:Y:S01]  /*146c0*/  FMUL.FTZ R116, R2.reuse, R116 ;  /* 0x0000007402747220 */ /* 0x040fe20000410000 */
[----:B------:R-:W-:Y:S01]  /*146d0*/  FMUL.FTZ R117, R2, R117 ;  /* 0x0000007502757220 */ /* 0x000fe20000410000 */
[C---:B------:R-:W-:Y:S01]  /*146e0*/  FMUL.FTZ R118, R0.reuse, R118 ;  /* 0x0000007600767220 */ /* 0x040fe20000410000 */
[----:B------:R-:W-:Y:S01]  /*146f0*/  FMUL.FTZ R119, R0, R119 ;  /* 0x0000007700777220 */ /* 0x000fe20000410000 */
[C---:B------:R-:W-:Y:S02]  /*14700*/  FMUL.FTZ R120, R2.reuse, R120 ;  /* 0x0000007802787220 */ /* 0x040fe40000410000 */
[C---:B------:R-:W-:Y:S01]  /*14710*/  HMMA.16816.F32 R112, R168.reuse, R146, R112 ;  /* 0x00000092a870723c */ /* 0x040fe20000001870 */
[----:B------:R-:W4:Y:S02]  /*14720*/  LDSM.16.MT88.4 R144, [R213+0x10800] ;  /* 0x01080000d590783b */ /* 0x000f240000004200 */
[----:B------:R-:W-:Y:S01]  /*14730*/  FMUL.FTZ R121, R2, R121 ;  /* 0x0000007902797220 */ /* 0x000fe20000410000 */
[C---:B------:R-:W-:Y:S01]  /*14740*/  FMUL.FTZ R122, R0.reuse, R122 ;  /* 0x0000007a007a7220 */ /* 0x040fe20000410000 */
[--C-:B-1----:R-:W-:Y:S01]  /*14750*/  FFMA.FTZ R133, R181, UR4, -R177.reuse ;  /* 0x00000004b5857c23 */ /* 0x102fe200080108b1 */
[C---:B-----5:R-:W-:Y:S03]  /*14760*/  HMMA.16816.F32 R116, R168.reuse, R136, R116 ;  /* 0x00000088a874723c */ /* 0x060fe60000001874 */
[----:B------:R1:W5:Y:S02]  /*14770*/  MUFU.EX2 R200, R133 ;  /* 0x0000008500c87308 */ /* 0x0003640000000800 */
        /* <DEDUP_REMOVED lines=9> */
[C---:B---3--:R-:W-:Y:S05]  /*14810*/  HMMA.16816.F32 R124, R168.reuse, R140, R124 ;  /* 0x0000008ca87c723c */ /* 0x048fea000000187c */
[----:B------:R-:W-:Y:S01]  /*14820*/  FMUL.FTZ R131, R0, R131 ;  /* 0x0000008300837220 */ /* 0x000fe20000410000 */
[----:B------:R-:W-:Y:S01]  /*14830*/  F2FP.F16.F32.PACK_AB R136, R206, R207 ;  /* 0x000000cfce88723e */ /* 0x000fe200000000ff */
[--C-:B-1----:R-:W-:Y:S01]  /*14840*/  FFMA.FTZ R133, R187, UR4, -R176.reuse ;  /* 0x00000004bb857c23 */ /* 0x102fe200080108b0 */
[----:B------:R-:W-:Y:S03]  /*14850*/  F2FP.F16.F32.PACK_AB R138, R204, R205 ;  /* 0x000000cdcc8a723e */ /* 0x000fe600000000ff */
[----:B--2---:R-:W-:Y:S01]  /*14860*/  F2FP.F16.F32.PACK_AB R137, R202, R203 ;  /* 0x000000cbca89723e */ /* 0x004fe200000000ff */
[----:B------:R-:W-:Y:S01]  /*14870*/  HMMA.16816.F32 R128, R168, R142, R128 ;  /* 0x0000008ea880723c */ /* 0x000fe20000001880 */
[----:B------:R1:W-:Y:S01]  /*14880*/  MUFU.EX2 R199, R133 ;  /* 0x0000008500c77308 */ /* 0x0003e20000000800 */
[----:B------:R-:W2:Y:S01]  /*14890*/  LDSM.16.MT88.4 R140, [R213+0x12800] ;  /* 0x01280000d58c783b */ /* 0x000ea20000004200 */
[----:B-----5:R-:W-:Y:S02]  /*148a0*/  F2FP.F16.F32.PACK_AB R139, R200, R201 ;  /* 0x000000c9c88b723e */ /* 0x020fe400000000ff */
[----:B------:R-:W-:Y:S05]  /*148b0*/  MOV R134, R195 ;  /* 0x000000c300867202 */ /* 0x000fea0000000f00 */
[C---:B----4-:R-:W-:Y:S01]  /*148c0*/  HMMA.16816.F32 R4, R136.reuse, R144, R4 ;  /* 0x000000908804723c */ /* 0x050fe20000001804 */
[----:B------:R-:W-:Y:S05]  /*148d0*/  LDSM.16.MT88.4 R168, [R213+0x14800] ;  /* 0x01480000d5a8783b */ /* 0x000fea0000004200 */
[C---:B------:R-:W-:Y:S03]  /*148e0*/  HMMA.16816.F32 R8, R136.reuse, R146, R8 ;  /* 0x000000928808723c */ /* 0x040fe60000001808 */
[----:B------:R-:W3:Y:S02]  /*148f0*/  LDSM.16.MT88.4 R144, [R215+0x12800] ;  /* 0x01280000d790783b */ /* 0x000ee40000004200 */
[--C-:B-1----:R-:W-:Y:S01]  /*14900*/  FFMA.FTZ R133, R189, UR4, -R176.reuse ;  /* 0x00000004bd857c23 */ /* 0x102fe200080108b0 */
[C---:B------:R-:W-:Y:S03]  /*14910*/  HMMA.16816.F32 R12, R136.reuse, R148, R12 ;  /* 0x00000094880c723c */ /* 0x040fe6000000180c */
[----:B------:R1:W4:Y:S03]  /*14920*/  MUFU.EX2 R198, R133 ;  /* 0x0000008500c67308 */ /* 0x0003260000000800 */
[C---:B------:R-:W-:Y:S01]  /*14930*/  HMMA.16816.F32 R16, R136.reuse, R150, R16 ;  /* 0x000000968810723c */ /* 0x040fe20000001810 */
[----:B------:R-:W5:Y:S05]  /*14940*/  LDSM.16.MT88.4 R148, [R216+0x14800] ;  /* 0x01480000d894783b */ /* 0x000f6a0000004200 */
[C---:B------:R-:W-:Y:S06]  /*14950*/  HMMA.16816.F32 R20, R136.reuse, R152, R20 ;  /* 0x000000988814723c */ /* 0x040fec0000001814 */
[C---:B------:R-:W-:Y:S01]  /*14960*/  HMMA.16816.F32 R24, R136.reuse, R154, R24 ;  /* 0x0000009a8818723c */ /* 0x040fe20000001818 */
[----:B------:R-:W4:Y:S04]  /*14970*/  LDSM.16.MT88.4 R152, [R215+0x14800] ;  /* 0x01480000d798783b */ /* 0x000f280000004200 */
[--C-:B-1----:R-:W-:Y:S01]  /*14980*/  FFMA.FTZ R133, R191, UR4, -R176.reuse ;  /* 0x00000004bf857c23 */ /* 0x102fe200080108b0 */
[C---:B------:R-:W-:Y:S03]  /*14990*/  HMMA.16816.F32 R28, R136.reuse, R156, R28 ;  /* 0x0000009c881c723c */ /* 0x040fe6000000181c */
[----:B------:R1:W-:Y:S03]  /*149a0*/  MUFU.EX2 R197, R133 ;  /* 0x0000008500c57308 */ /* 0x0003e60000000800 */
[C---:B------:R-:W-:Y:S01]  /*149b0*/  HMMA.16816.F32 R32, R136.reuse, R158, R32 ;  /* 0x0000009e8820723c */ /* 0x040fe20000001820 */
[----:B------:R-:W-:Y:S05]  /*149c0*/  LDSM.16.MT88.4 R156, [R216+0x11000] ;  /* 0x01100000d89c783b */ /* 0x000fea0000004200 */
[C---:B--2---:R-:W-:Y:S06]  /*149d0*/  HMMA.16816.F32 R36, R136.reuse, R140, R36 ;  /* 0x0000008c8824723c */ /* 0x044fec0000001824 */
[C---:B------:R-:W-:Y:S01]  /*149e0*/  HMMA.16816.F32 R40, R136.reuse, R142, R40 ;  /* 0x0000008e8828723c */ /* 0x040fe20000001828 */
[----:B------:R-:W2:Y:S04]  /*149f0*/  LDSM.16.MT88.4 R140, [R213+0x16800] ;  /* 0x01680000d58c783b */ /* 0x000ea80000004200 */
[--C-:B-1----:R-:W-:Y:S01]  /*14a00*/  FFMA.FTZ R133, R193, UR4, -R176.reuse ;  /* 0x00000004c1857c23 */ /* 0x102fe200080108b0 */
[C---:B------:R-:W-:Y:S03]  /*14a10*/  HMMA.16816.F32 R44, R136.reuse, R160, R44 ;  /* 0x000000a0882c723c */ /* 0x040fe6000000182c */
[----:B------:R1:W2:Y:S03]  /*14a20*/  MUFU.EX2 R196, R133 ;  /* 0x0000008500c47308 */ /* 0x0002a60000000800 */
[C---:B------:R-:W-:Y:S01]  /*14a30*/  HMMA.16816.F32 R48, R136.reuse, R162, R48 ;  /* 0x000000a28830723c */ /* 0x040fe20000001830 */
[----:B------:R-:W-:Y:S05]  /*14a40*/  LDSM.16.MT88.4 R160, [R214+0x13000] ;  /* 0x01300000d6a0783b */ /* 0x000fea0000004200 */
[C---:B------:R-:W-:Y:S06]  /*14a50*/  HMMA.16816.F32 R52, R136.reuse, R164, R52 ;  /* 0x000000a48834723c */ /* 0x040fec0000001834 */
[C---:B------:R-:W-:Y:S01]  /*14a60*/  HMMA.16816.F32 R56, R136.reuse, R166, R56 ;  /* 0x000000a68838723c */ /* 0x040fe20000001838 */
[----:B------:R-:W-:Y:S04]  /*14a70*/  LDSM.16.MT88.4 R164, [R216+0x13000] ;  /* 0x01300000d8a4783b */ /* 0x000fe80000004200 */
[--C-:B-1----:R-:W-:Y:S01]  /*14a80*/  FFMA.FTZ R133, R188, UR4, -R177.reuse ;  /* 0x00000004bc857c23 */ /* 0x102fe200080108b1 */
[C---:B---3--:R-:W-:Y:S03]  /*14a90*/  HMMA.16816.F32 R60, R136.reuse, R144, R60 ;  /* 0x00000090883c723c */ /* 0x048fe6000000183c */
[----:B------:R1:W-:Y:S03]  /*14aa0*/  MUFU.EX2 R195, R133 ;  /* 0x0000008500c37308 */ /* 0x0003e60000000800 */
[C---:B------:R-:W-:Y:S01]  /*14ab0*/  HMMA.16816.F32 R64, R136.reuse, R146, R64 ;  /* 0x000000928840723c */ /* 0x040fe20000001840 */
[----:B------:R-:W3:Y:S05]  /*14ac0*/  LDSM.16.MT88.4 R144, [R214+0x16800] ;  /* 0x01680000d690783b */ /* 0x000eea0000004200 */
[C---:B------:R-:W-:Y:S06]  /*14ad0*/  HMMA.16816.F32 R68, R136.reuse, R168, R68 ;  /* 0x000000a88844723c */ /* 0x040fec0000001844 */
[C---:B------:R-:W-:Y:S01]  /*14ae0*/  HMMA.16816.F32 R72, R136.reuse, R170, R72 ;  /* 0x000000aa8848723c */ /* 0x040fe20000001848 */
[----:B------:R-:W-:Y:S04]  /*14af0*/  LDSM.16.MT88.4 R168, [R213+0x15000] ;  /* 0x01500000d5a8783b */ /* 0x000fe80000004200 */
[--C-:B-1----:R-:W-:Y:S01]  /*14b00*/  FFMA.FTZ R133, R180, UR4, -R177.reuse ;  /* 0x00000004b4857c23 */ /* 0x102fe200080108b1 */
[C---:B------:R-:W-:Y:S03]  /*14b10*/  HMMA.16816.F32 R76, R136.reuse, R172, R76 ;  /* 0x000000ac884c723c */ /* 0x040fe6000000184c */
[----:B------:R1:W3:Y:S03]  /*14b20*/  MUFU.EX2 R194, R133 ;  /* 0x0000008500c27308 */ /* 0x0002e60000000800 */
[C---:B------:R-:W-:Y:S01]  /*14b30*/  HMMA.16816.F32 R80, R136.reuse, R174, R80 ;  /* 0x000000ae8850723c */ /* 0x040fe20000001850 */
[----:B------:R-:W-:Y:S05]  /*14b40*/  LDSM.16.MT88.4 R172, [R214+0x15000] ;  /* 0x01500000d6ac783b */ /* 0x000fea0000004200 */
[C---:B-----5:R-:W-:Y:S06]  /*14b50*/  HMMA.16816.F32 R84, R136.reuse, R148, R84 ;  /* 0x000000948854723c */ /* 0x060fec0000001854 */
[C---:B------:R-:W-:Y:S01]  /*14b60*/  HMMA.16816.F32 R88, R136.reuse, R150, R88 ;  /* 0x000000968858723c */ /* 0x040fe20000001858 */
[----:B------:R-:W5:Y:S04]  /*14b70*/  LDSM.16.MT88.4 R148, [R216+0x16800] ;  /* 0x01680000d894783b */ /* 0x000f680000004200 */
[--C-:B-1----:R-:W-:Y:S01]  /*14b80*/  FFMA.FTZ R133, R190, UR4, -R177.reuse ;  /* 0x00000004be857c23 */ /* 0x102fe200080108b1 */
[C---:B----4-:R-:W-:Y:S03]  /*14b90*/  HMMA.16816.F32 R92, R136.reuse, R152, R92 ;  /* 0x00000098885c723c */ /* 0x050fe6000000185c */
[----:B------:R1:W-:Y:S03]  /*14ba0*/  MUFU.EX2 R193, R133 ;  /* 0x0000008500c17308 */ /* 0x0003e60000000800 */
[C---:B------:R-:W-:Y:S01]  /*14bb0*/  HMMA.16816.F32 R96, R136.reuse, R154, R96 ;  /* 0x0000009a8860723c */ /* 0x040fe20000001860 */
[----:B------:R-:W4:Y:S05]  /*14bc0*/  LDSM.16.MT88.4 R152, [R215+0x16800] ;  /* 0x01680000d798783b */ /* 0x000f2a0000004200 */
[C---:B--2---:R-:W-:Y:S06]  /*14bd0*/  HMMA.16816.F32 R100, R136.reuse, R140, R100 ;  /* 0x0000008c8864723c */ /* 0x044fec0000001864 */
[C---:B------:R-:W-:Y:S01]  /*14be0*/  HMMA.16816.F32 R104, R136.reuse, R142, R104 ;  /* 0x0000008e8868723c */ /* 0x040fe20000001868 */
[----:B------:R-:W2:Y:S04]  /*14bf0*/  LDSM.16.MT88.4 R140, [R213+0x11000] ;  /* 0x01100000d58c783b */ /* 0x000ea80000004200 */
[--C-:B-1----:R-:W-:Y:S01]  /*14c00*/  FFMA.FTZ R133, R192, UR4, -R177.reuse ;  /* 0x00000004c0857c23 */ /* 0x102fe200080108b1 */
[C---:B---3--:R-:W-:Y:S03]  /*14c10*/  HMMA.16816.F32 R108, R136.reuse, R144, R108 ;  /* 0x00000090886c723c */ /* 0x048fe6000000186c */
[----:B------:R1:W3:Y:S03]  /*14c20*/  MUFU.EX2 R192, R133 ;  /* 0x0000008500c07308 */ /* 0x0002e60000000800 */
[C---:B------:R-:W-:Y:S01]  /*14c30*/  HMMA.16816.F32 R112, R136.reuse, R146, R112 ;  /* 0x000000928870723c */ /* 0x040fe20000001870 */
[----:B------:R-:W2:Y:S05]  /*14c40*/  LDSM.16.MT88.4 R144, [R214+0x11000] ;  /* 0x01100000d690783b */ /* 0x000eaa0000004200 */
[C---:B-----5:R-:W-:Y:S06]  /*14c50*/  HMMA.16816.F32 R116, R136.reuse, R148, R116 ;  /* 0x000000948874723c */ /* 0x060fec0000001874 */
[C---:B------:R-:W-:Y:S01]  /*14c60*/  HMMA.16816.F32 R120, R136.reuse, R150, R120 ;  /* 0x000000968878723c */ /* 0x040fe20000001878 */
[----:B------:R-:W5:Y:S04]  /*14c70*/  LDSM.16.MT88.4 R148, [R215+0x11000] ;  /* 0x01100000d794783b */ /* 0x000f680000004200 */
[--C-:B-1----:R-:W-:Y:S01]  /*14c80*/  FFMA.FTZ R133, R208, UR4, -R176.reuse ;  /* 0x00000004d0857c23 */ /* 0x102fe200080108b0 */
[C---:B----4-:R-:W-:Y:S03]  /*14c90*/  HMMA.16816.F32 R124, R136.reuse, R152, R124 ;  /* 0x00000098887c723c */ /* 0x050fe6000000187c */
[----:B------:R1:W-:Y:S02]  /*14ca0*/  MUFU.EX2 R191, R133 ;  /* 0x0000008500bf7308 */ /* 0x0003e40000000800 */
[----:B------:R-:W-:Y:S01]  /*14cb0*/  MOV R208, R182 ;  /* 0x000000b600d07202 */ /* 0x000fe20000000f00 */
[----:B------:R-:W-:Y:S01]  /*14cc0*/  HMMA.16816.F32 R128, R136, R154, R128 ;  /* 0x0000009a8880723c */ /* 0x000fe20000001880 */
[----:B------:R-:W4:Y:S06]  /*14cd0*/  LDSM.16.MT88.4 R152, [R213+0x13000] ;  /* 0x01300000d598783b */ /* 0x000f2c0000004200 */
[----:B------:R-:W-:Y:S02]  /*14ce0*/  F2FP.F16.F32.PACK_AB R136, R198, R199 ;  /* 0x000000c7c688723e */ /* 0x000fe400000000ff */
[----:B------:R-:W-:Y:S02]  /*14cf0*/  LDSM.16.MT88.4 R180, [R216+0x13800] ;  /* 0x01380000d8b4783b */ /* 0x000fe40000004200 */
[----:B------:R-:W-:Y:S02]  /*14d00*/  F2FP.F16.F32.PACK_AB R138, R196, R197 ;  /* 0x000000c5c48a723e */ /* 0x000fe400000000ff */
[----:B------:R-:W-:Y:S01]  /*14d10*/  F2FP.F16.F32.PACK_AB R137, R194, R195 ;  /* 0x000000c3c289723e */ /* 0x000fe200000000ff */
[--C-:B-1----:R-:W-:Y:S01]  /*14d20*/  FFMA.FTZ R133, R209, UR4, -R176.reuse ;  /* 0x00000004d1857c23 */ /* 0x102fe200080108b0 */
[----:B---3--:R-:W-:Y:S02]  /*14d30*/  F2FP.F16.F32.PACK_AB R139, R192, R193 ;  /* 0x000000c1c08b723e */ /* 0x008fe400000000ff */
[----:B------:R-:W-:Y:S01]  /*14d40*/  MOV R209, R134 ;  /* 0x0000008600d17202 */ /* 0x000fe20000000f00 */
[----:B------:R1:W3:Y:S04]  /*14d50*/  MUFU.EX2 R190, R133 ;  /* 0x0000008500be7308 */ /* 0x0002e80000000800 */
[C---:B--2---:R-:W-:Y:S06]  /*14d60*/  HMMA.16816.F32 R4, R136.reuse, R140, R4 ;  /* 0x0000008c8804723c */ /* 0x044fec0000001804 */
[C---:B------:R-:W-:Y:S01]  /*14d70*/  HMMA.16816.F32 R8, R136.reuse, R142, R8 ;  /* 0x0000008e8808723c */ /* 0x040fe20000001808 */
[----:B------:R-:W2:Y:S05]  /*14d80*/  LDSM.16.MT88.4 R140, [R215+0x13000] ;  /* 0x01300000d78c783b */ /* 0x000eaa0000004200 */
[C---:B------:R-:W-:Y:S05]  /*14d90*/  HMMA.16816.F32 R12, R136.reuse, R144, R12 ;  /* 0x00000090880c723c */ /* 0x040fea000000180c */
[--C-:B-1----:R-:W-:Y:S01]  /*14da0*/  FFMA.FTZ R133, R211, UR4, -R176.reuse ;  /* 0x00000004d3857c23 */ /* 0x102fe200080108b0 */
[C---:B------:R-:W-:Y:S01]  /*14db0*/  HMMA.16816.F32 R16, R136.reuse, R146, R16 ;  /* 0x000000928810723c */ /* 0x040fe20000001810 */
[----:B------:R-:W1:Y:S02]  /*14dc0*/  LDSM.16.MT88.4 R144, [R216+0x15000] ;  /* 0x01500000d890783b */ /* 0x000e640000004200 */
[----:B------:R3:W-:Y:S02]  /*14dd0*/  MUFU.EX2 R189, R133 ;  /* 0x0000008500bd7308 */ /* 0x0007e40000000800 */
[----:B------:R-:W-:Y:S01]  /*14de0*/  FFMA.FTZ R176, R244, UR4, -R176 ;  /* 0x00000004f4b07c23 */ /* 0x000fe200080108b0 */
[C---:B------:R-:W-:Y:S03]  /*14df0*/  HMMA.16816.F32 R20, R136.reuse, R156, R20 ;  /* 0x0000009c8814723c */ /* 0x040fe60000001814 */
[----:B------:R-:W2:Y:S04]  /*14e00*/  LDL.LU R244, [R1+0x4] ;  /* 0x0000040001f47983 */ /* 0x000ea80000300800 */
[----:B------:R-:W1:Y:S01]  /*14e10*/  MUFU.EX2 R188, R176 ;  /* 0x000000b000bc7308 */ /* 0x000e620000000800 */
[C---:B------:R-:W-:Y:S01]  /*14e20*/  HMMA.16816.F32 R24, R136.reuse, R158, R24 ;  /* 0x0000009e8818723c */ /* 0x040fe20000001818 */
[----:B------:R-:W1:Y:S02]  /*14e30*/  LDSM.16.MT88.4 R156, [R215+0x15000] ;  /* 0x01500000d79c783b */ /* 0x000e640000004200 */
[----:B------:R-:W-:Y:S03]  /*14e40*/  MOV R211, R178 ;  /* 0x000000b200d37202 */ /* 0x000fe60000000f00 */
[C---:B-----5:R-:W-:Y:S05]  /*14e50*/  HMMA.16816.F32 R28, R136.reuse, R148, R28 ;  /* 0x00000094881c723c */ /* 0x060fea000000181c */
[--C-:B---3--:R-:W-:Y:S01]  /*14e60*/  FFMA.FTZ R133, R210, UR4, -R177.reuse ;  /* 0x00000004d2857c23 */ /* 0x108fe200080108b1 */
[C---:B------:R-:W-:Y:S01]  /*14e70*/  HMMA.16816.F32 R32, R136.reuse, R150, R32 ;  /* 0x000000968820723c */ /* 0x040fe20000001820 */
[----:B------:R-:W3:Y:S02]  /*14e80*/  LDL.LU R210, [R1] ;  /* 0x0000000001d27983 */ /* 0x000ee40000300800 */
[----:B------:R5:W-:Y:S02]  /*14e90*/  MUFU.EX2 R187, R133 ;  /* 0x0000008500bb7308 */ /* 0x000be40000000800 */
[----:B------:R-:W1:Y:S01]  /*14ea0*/  LDSM.16.MT88.4 R148, [R213+0x17000] ;  /* 0x01700000d594783b */ /* 0x000e620000004200 */
[C---:B----4-:R-:W-:Y:S06]  /*14eb0*/  HMMA.16816.F32 R36, R136.reuse, R152, R36 ;  /* 0x000000988824723c */ /* 0x050fec0000001824 */
[C---:B------:R-:W-:Y:S01]  /*14ec0*/  HMMA.16816.F32 R40, R136.reuse, R154, R40 ;  /* 0x0000009a8828723c */ /* 0x040fe20000001828 */
[----:B------:R-:W-:Y:S05]  /*14ed0*/  LDSM.16.MT88.4 R152, [R215+0x17000] ;  /* 0x01700000d798783b */ /* 0x000fea0000004200 */
[C---:B------:R-:W-:Y:S05]  /*14ee0*/  HMMA.16816.F32 R44, R136.reuse, R160, R44 ;  /* 0x000000a0882c723c */ /* 0x040fea000000182c */
[--C-:B-----5:R-:W-:Y:S01]  /*14ef0*/  FFMA.FTZ R133, R245, UR4, -R177.reuse ;  /* 0x00000004f5857c23 */ /* 0x120fe200080108b1 */
[C---:B------:R-:W-:Y:S01]  /*14f00*/  HMMA.16816.F32 R48, R136.reuse, R162, R48 ;  /* 0x000000a28830723c */ /* 0x040fe20000001830 */
[----:B------:R-:W-:Y:S02]  /*14f10*/  LDSM.16.MT88.4 R160, [R216+0x11800] ;  /* 0x01180000d8a0783b */ /* 0x000fe40000004200 */
[----:B------:R4:W5:Y:S02]  /*14f20*/  MUFU.EX2 R186, R133 ;  /* 0x0000008500ba7308 */ /* 0x0009640000000800 */
[----:B------:R-:W-:Y:S01]  /*14f30*/  MOV R245, R179 ;  /* 0x000000b300f57202 */ /* 0x000fe20000000f00 */
[C---:B------:R-:W-:Y:S06]  /*14f40*/  HMMA.16816.F32 R52, R136.reuse, R164, R52 ;  /* 0x000000a48834723c */ /* 0x040fec0000001834 */
[C---:B------:R-:W-:Y:S01]  /*14f50*/  HMMA.16816.F32 R56, R136.reuse, R166, R56 ;  /* 0x000000a68838723c */ /* 0x040fe20000001838 */
[----:B------:R-:W-:Y:S05]  /*14f60*/  LDSM.16.MT88.4 R164, [R215+0x11800] ;  /* 0x01180000d7a4783b */ /* 0x000fea0000004200 */
[C---:B--2---:R-:W-:Y:S05]  /*14f70*/  HMMA.16816.F32 R60, R136.reuse, R140, R60 ;  /* 0x0000008c883c723c */ /* 0x044fea000000183c */
[--C-:B----4-:R-:W-:Y:S01]  /*14f80*/  FFMA.FTZ R133, R248, UR4, -R177.reuse ;  /* 0x00000004f8857c23 */ /* 0x110fe200080108b1 */
[C---:B------:R-:W-:Y:S01]  /*14f90*/  HMMA.16816.F32 R64, R136.reuse, R142, R64 ;  /* 0x0000008e8840723c */ /* 0x040fe20000001840 */
[----:B------:R-:W2:Y:S02]  /*14fa0*/  LDSM.16.MT88.4 R140, [R214+0x17000] ;  /* 0x01700000d68c783b */ /* 0x000ea40000004200 */
[----:B------:R-:W-:Y:S02]  /*14fb0*/  MUFU.EX2 R134, R133 ;  /* 0x0000008500867308 */ /* 0x000fe40000000800 */
[----:B------:R-:W-:Y:S01]  /*14fc0*/  FFMA.FTZ R177, R135, UR4, -R177 ;  /* 0x0000000487b17c23 */ /* 0x000fe200080108b1 */
[C---:B------:R-:W-:Y:S07]  /*14fd0*/  HMMA.16816.F32 R68, R136.reuse, R168, R68 ;  /* 0x000000a88844723c */ /* 0x040fee0000001844 */
[----:B------:R4:W4:Y:S01]  /*14fe0*/  MUFU.EX2 R133, R177 ;  /* 0x000000b100857308 */ /* 0x0009220000000800 */
[C---:B------:R-:W-:Y:S03]  /*14ff0*/  HMMA.16816.F32 R72, R136.reuse, R170, R72 ;  /* 0x000000aa8848723c */ /* 0x040fe60000001848 */
[----:B------:R-:W-:Y:S03]  /*15000*/  F2FP.F16.F32.PACK_AB R168, R190, R191 ;  /* 0x000000bfbea8723e */ /* 0x000fe600000000ff */
[C---:B------:R-:W-:Y:S05]  /*15010*/  HMMA.16816.F32 R76, R136.reuse, R172, R76 ;  /* 0x000000ac884c723c */ /* 0x040fea000000184c */
[----:B-1----:R-:W-:Y:S01]  /*15020*/  F2FP.F16.F32.PACK_AB R170, R188, R189 ;  /* 0x000000bdbcaa723e */ /* 0x002fe200000000ff */
[C---:B------:R-:W-:Y:S01]  /*15030*/  HMMA.16816.F32 R80, R136.reuse, R174, R80 ;  /* 0x000000ae8850723c */ /* 0x040fe20000001850 */
[----:B------:R-:W-:Y:S04]  /*15040*/  LDSM.16.MT88.4 R172, [R213+0x13800] ;  /* 0x01380000d5ac783b */ /* 0x000fe80000004200 */
[----:B-----5:R-:W-:Y:S01]  /*15050*/  F2FP.F16.F32.PACK_AB R169, R186, R187 ;  /* 0x000000bbbaa9723e */ /* 0x020fe200000000ff */
[C---:B------:R-:W-:Y:S03]  /*15060*/  HMMA.16816.F32 R84, R136.reuse, R144, R84 ;  /* 0x000000908854723c */ /* 0x040fe60000001854 */
[----:B----4-:R-:W-:Y:S02]  /*15070*/  LDSM.16.MT88.4 R176, [R214+0x13800] ;  /* 0x01380000d6b0783b */ /* 0x010fe40000004200 */
[----:B------:R-:W-:Y:S01]  /*15080*/  F2FP.F16.F32.PACK_AB R171, R133, R134 ;  /* 0x0000008685ab723e */ /* 0x000fe200000000ff */
[C---:B------:R-:W-:Y:S05]  /*15090*/  HMMA.16816.F32 R88, R136.reuse, R146, R88 ;  /* 0x000000928858723c */ /* 0x040fea0000001858 */
[----:B------:R-:W1:Y:S01]  /*150a0*/  LDSM.16.MT88.4 R144, [R216+0x17000] ;  /* 0x01700000d890783b */ /* 0x000e620000004200 */
[C---:B------:R-:W-:Y:S06]  /*150b0*/  HMMA.16816.F32 R92, R136.reuse, R156, R92 ;  /* 0x0000009c885c723c */ /* 0x040fec000000185c */
[C---:B------:R-:W-:Y:S01]  /*150c0*/  HMMA.16816.F32 R96, R136.reuse, R158, R96 ;  /* 0x0000009e8860723c */ /* 0x040fe20000001860 */
[----:B------:R-:W-:Y:S05]  /*150d0*/  LDSM.16.MT88.4 R156, [R214+0x11800] ;  /* 0x01180000d69c783b */ /* 0x000fea0000004200 */
[C---:B------:R-:W-:Y:S06]  /*150e0*/  HMMA.16816.F32 R100, R136.reuse, R148, R100 ;  /* 0x000000948864723c */ /* 0x040fec0000001864 */
[C---:B------:R-:W-:Y:S01]  /*150f0*/  HMMA.16816.F32 R104, R136.reuse, R150, R104 ;  /* 0x000000968868723c */ /* 0x040fe20000001868 */
[----:B------:R-:W4:Y:S05]  /*15100*/  LDSM.16.MT88.4 R148, [R213+0x11800] ;  /* 0x01180000d594783b */ /* 0x000f2a0000004200 */
[C---:B--2---:R-:W-:Y:S06]  /*15110*/  HMMA.16816.F32 R108, R136.reuse, R140, R108 ;  /* 0x0000008c886c723c */ /* 0x044fec000000186c */
[C---:B------:R-:W-:Y:S06]  /*15120*/  HMMA.16816.F32 R112, R136.reuse, R142, R112 ;  /* 0x0000008e8870723c */ /* 0x040fec0000001870 */
[C---:B-1----:R-:W-:Y:S06]  /*15130*/  HMMA.16816.F32 R116, R136.reuse, R144, R116 ;  /* 0x000000908874723c */ /* 0x042fec0000001874 */
[C---:B------:R-:W-:Y:S06]  /*15140*/  HMMA.16816.F32 R120, R136.reuse, R146, R120 ;  /* 0x000000928878723c */ /* 0x040fec0000001878 */
[C---:B------:R-:W-:Y:S06]  /*15150*/  HMMA.16816.F32 R124, R136.reuse, R152, R124 ;  /* 0x00000098887c723c */ /* 0x040fec000000187c */
[----:B------:R-:W-:Y:S06]  /*15160*/  HMMA.16816.F32 R128, R136, R154, R128 ;  /* 0x0000009a8880723c */ /* 0x000fec0000001880 */
[C---:B----4-:R-:W-:Y:S01]  /*15170*/  HMMA.16816.F32 R136, R168.reuse, R148, R4 ;  /* 0x00000094a888723c */ /* 0x050fe20000001804 */
[----:B------:R-:W1:Y:S05]  /*15180*/  LDSM.16.MT88.4 R4, [R215+0x13800] ;  /* 0x01380000d704783b */ /* 0x000e6a0000004200 */
[C---:B------:R-:W-:Y:S03]  /*15190*/  HMMA.16816.F32 R144, R168.reuse, R150, R8 ;  /* 0x00000096a890723c */ /* 0x040fe60000001808 */
[----:B------:R-:W2:Y:S03]  /*151a0*/  LDSM.16.MT88.4 R8, [R213+0x15800] ;  /* 0x01580000d508783b */ /* 0x000ea60000004200 */
[C---:B------:R-:W-:Y:S05]  /*151b0*/  HMMA.16816.F32 R140, R168.reuse, R156, R12 ;  /* 0x0000009ca88c723c */ /* 0x040fea000000180c */
[----:B------:R-:W4:Y:S01]  /*151c0*/  LDSM.16.MT88.4 R12, [R214+0x15800] ;  /* 0x01580000d60c783b */ /* 0x000f220000004200 */
[C---:B------:R-:W-:Y:S06]  /*151d0*/  HMMA.16816.F32 R152, R168.reuse, R158, R16 ;  /* 0x0000009ea898723c */ /* 0x040fec0000001810 */
[C---:B------:R-:W-:Y:S01]  /*151e0*/  HMMA.16816.F32 R148, R168.reuse, R160, R20 ;  /* 0x000000a0a894723c */ /* 0x040fe20000001814 */
[----:B------:R-:W5:Y:S05]  /*151f0*/  LDSM.16.MT88.4 R16, [R216+0x15800] ;  /* 0x01580000d810783b */ /* 0x000f6a0000004200 */
[C---:B------:R-:W-:Y:S03]  /*15200*/  HMMA.16816.F32 R160, R168.reuse, R162, R24 ;  /* 0x000000a2a8a0723c */ /* 0x040fe60000001818 */
[----:B------:R-:W5:Y:S03]  /*15210*/  LDSM.16.MT88.4 R20, [R215+0x15800] ;  /* 0x01580000d714783b */ /* 0x000f660000004200 */
[C---:B------:R-:W-:Y:S05]  /*15220*/  HMMA.16816.F32 R156, R168.reuse, R164, R28 ;  /* 0x000000a4a89c723c */ /* 0x040fea000000181c */
[----:B------:R-:W5:Y:S01]  /*15230*/  LDSM.16.MT88.4 R24, [R213+0x17800] ;  /* 0x01780000d518783b */ /* 0x000f620000004200 */
[C---:B------:R-:W-:Y:S06]  /*15240*/  HMMA.16816.F32 R164, R168.reuse, R166, R32 ;  /* 0x000000a6a8a4723c */ /* 0x040fec0000001820 */
[C---:B------:R-:W-:Y:S01]  /*15250*/  HMMA.16816.F32 R36, R168.reuse, R172, R36 ;  /* 0x000000aca824723c */ /* 0x040fe20000001824 */
[----:B------:R-:W3:Y:S05]  /*15260*/  LDSM.16.MT88.4 R28, [R214+0x17800] ;  /* 0x01780000d61c783b */ /* 0x000eea0000004200 */
[C---:B------:R-:W-:Y:S06]  /*15270*/  HMMA.16816.F32 R40, R168.reuse, R174, R40 ;  /* 0x000000aea828723c */ /* 0x040fec0000001828 */
[C---:B------:R-:W-:Y:S06]  /*15280*/  HMMA.16816.F32 R44, R168.reuse, R176, R44 ;  /* 0x000000b0a82c723c */ /* 0x040fec000000182c */
[C---:B------:R-:W-:Y:S06]  /*15290*/  HMMA.16816.F32 R48, R168.reuse, R178, R48 ;  /* 0x000000b2a830723c */ /* 0x040fec0000001830 */
[C---:B------:R-:W-:Y:S06]  /*152a0*/  HMMA.16816.F32 R52, R168.reuse, R180, R52 ;  /* 0x000000b4a834723c */ /* 0x040fec0000001834 */
[C---:B------:R-:W-:Y:S06]  /*152b0*/  HMMA.16816.F32 R56, R168.reuse, R182, R56 ;  /* 0x000000b6a838723c */ /* 0x040fec0000001838 */
[C---:B-1----:R-:W-:Y:S06]  /*152c0*/  HMMA.16816.F32 R60, R168.reuse, R4, R60 ;  /* 0x00000004a83c723c */ /* 0x042fec000000183c */
[C---:B------:R-:W-:Y:S01]  /*152d0*/  HMMA.16816.F32 R64, R168.reuse, R6, R64 ;  /* 0x00000006a840723c */ /* 0x040fe20000001840 */
[----:B------:R-:W1:Y:S05]  /*152e0*/  LDSM.16.MT88.4 R4, [R216+0x17800] ;  /* 0x01780000d804783b */ /* 0x000e6a0000004200 */
[C---:B--2---:R-:W-:Y:S06]  /*152f0*/  HMMA.16816.F32 R68, R168.reuse, R8, R68 ;  /* 0x00000008a844723c */ /* 0x044fec0000001844 */
[C---:B------:R-:W-:Y:S01]  /*15300*/  HMMA.16816.F32 R72, R168.reuse, R10, R72 ;  /* 0x0000000aa848723c */ /* 0x040fe20000001848 */
[----:B------:R-:W2:Y:S05]  /*15310*/  LDSM.16.MT88.4 R8, [R215+0x17800] ;  /* 0x01780000d708783b */ /* 0x000eaa0000004200 */
[C---:B----4-:R-:W-:Y:S06]  /*15320*/  HMMA.16816.F32 R76, R168.reuse, R12, R76 ;  /* 0x0000000ca84c723c */ /* 0x050fec000000184c */
[C---:B------:R-:W-:Y:S06]  /*15330*/  HMMA.16816.F32 R80, R168.reuse, R14, R80 ;  /* 0x0000000ea850723c */ /* 0x040fec0000001850 */
[C---:B-----5:R-:W-:Y:S06]  /*15340*/  HMMA.16816.F32 R84, R168.reuse, R16, R84 ;  /* 0x00000010a854723c */ /* 0x060fec0000001854 */
[C---:B------:R-:W-:Y:S06]  /*15350*/  HMMA.16816.F32 R88, R168.reuse, R18, R88 ;  /* 0x00000012a858723c */ /* 0x040fec0000001858 */
[C---:B------:R-:W-:Y:S05]  /*15360*/  HMMA.16816.F32 R92, R168.reuse, R20, R92 ;  /* 0x00000014a85c723c */ /* 0x040fea000000185c */
[----:B------:R-:W-:Y:S01]  /*15370*/  FFMA.FTZ R0, R0, R244, R249 ;  /* 0x000000f400007223 */ /* 0x000fe200000100f9 */
[C---:B------:R-:W-:Y:S06]  /*15380*/  HMMA.16816.F32 R96, R168.reuse, R22, R96 ;  /* 0x00000016a860723c */ /* 0x040fec0000001860 */
[C---:B------:R-:W-:Y:S05]  /*15390*/  HMMA.16816.F32 R100, R168.reuse, R24, R100 ;  /* 0x00000018a864723c */ /* 0x040fea0000001864 */
[----:B---3--:R-:W-:Y:S01]  /*153a0*/  FFMA.FTZ R12, R2, R210, R245 ;  /* 0x000000d2020c7223 */ /* 0x008fe200000100f5 */
        /* <DEDUP_REMOVED lines=8> */
[C---:B------:R-:W-:Y:S05]  /*15430*/  HMMA.16816.F32 R120, R168.reuse, R6, R120 ;  /* 0x00000006a878723c */ /* 0x040fea0000001878 */
[----:B------:R-:W-:Y:S01]  /*15440*/  FADD.FTZ R12, R208, R0 ;  /* 0x00000000d00c7221 */ /* 0x000fe20000010000 */
[----:B------:R-:W-:Y:S01]  /*15450*/  FADD.FTZ R0, R250, R2 ;  /* 0x00000002fa007221 */ /* 0x000fe20000010000 */
[C---:B--2---:R-:W-:Y:S04]  /*15460*/  HMMA.16816.F32 R124, R168.reuse, R8, R124 ;  /* 0x00000008a87c723c */ /* 0x044fe8000000187c */
[----:B------:R-:W-:Y:S01]  /*15470*/  FADD.FTZ R2, R203, R0 ;  /* 0x00000000cb027221 */ /* 0x000fe20000010000 */
[----:B------:R-:W-:Y:S01]  /*15480*/  FADD.FTZ R12, R207, R12 ;  /* 0x0000000ccf0c7221 */ /* 0x000fe20000010000 */
[----:B------:R-:W-:Y:S05]  /*15490*/  HMMA.16816.F32 R128, R168, R10, R128 ;  /* 0x0000000aa880723c */ /* 0x000fea0000001880 */
[----:B------:R-:W-:Y:S01]  /*154a0*/  FADD.FTZ R2, R202, R2 ;  /* 0x00000002ca027221 */ /* 0x000fe20000010000 */
[----:B------:R-:W-:Y:S05]  /*154b0*/  FADD.FTZ R0, R206, R12 ;  /* 0x0000000cce007221 */ /* 0x000fea0000010000 */
[----:B------:R-:W-:Y:S01]  /*154c0*/  FADD.FTZ R12, R205, R0 ;  /* 0x00000000cd0c7221 */ /* 0x000fe20000010000 */
[----:B------:R-:W-:Y:S03]  /*154d0*/  FADD.FTZ R0, R201, R2 ;  /* 0x00000002c9007221 */ /* 0x000fe60000010000 */
        /* <DEDUP_REMOVED lines=15> */
[----:B------:R-:W-:Y:S01]  /*155d0*/  FADD.FTZ R0, R134, R0 ;  /* 0x0000000086007221 */ /* 0x000fe20000010000 */
[----:B------:R-:W-:Y:S02]  /*155e0*/  MOV R134, R3 ;  /* 0x0000000300867202 */ /* 0x000fe40000000f00 */
[----:B------:R-:W-:Y:S01]  /*155f0*/  FADD.FTZ R2, R188, R2 ;  /* 0x00000002bc027221 */ /* 0x000fe20000010000 */
[----:B------:R-:W-:Y:S01]  /*15600*/  FADD.FTZ R0, R133, R0 ;  /* 0x0000000085007221 */ /* 0x000fe20000010000 */
[----:B------:R-:W-:Y:S03]  /*15610*/  MOV R133, R132 ;  /* 0x0000008400857202 */ /* 0x000fe60000000f00 */
[----:B------:R1:W-:Y:S04]  /*15620*/  STL [R1], R2 ;  /* 0x0000000201007387 */ /* 0x0003e80000100800 */
[----:B------:R1:W-:Y:S01]  /*15630*/  STL [R1+0x4], R0 ;  /* 0x0000040001007387 */ /* 0x0003e20000100800 */
[----:B------:R-:W-:Y:S05]  /*15640*/  @P0 BRA `(.L_x_2439) ;  /* 0xffffffac00b00947 */ /* 0x000fea000383ffff */
.L_x_2435:
[----:B------:R-:W1:Y:S04]  /*15650*/  LDL.LU R5, [R1] ;  /* 0x0000000001057983 */ /* 0x000e680000300800 */
[----:B------:R-:W2:Y:S01]  /*15660*/  LDL.LU R4, [R1+0x4] ;  /* 0x0000040001047983 */ /* 0x000ea20000300800 */
[----:B------:R-:W3:Y:S01]  /*15670*/  S2UR UR4, SR_CgaCtaId ;  /* 0x00000000000479c3 */ /* 0x000ee20000008800 */
[----:B------:R-:W-:Y:S01]  /*15680*/  UMOV UR6, 0x400 ;  /* 0x0000040000067882 */ /* 0x000fe20000000000 */
[----:B------:R-:W-:Y:S02]  /*15690*/  UISETP.NE.AND UP0, UPT, UR13, -0x1, UPT ;  /* 0xffffffff0d00788c */ /* 0x000fe4000bf05270 */
[----:B---3--:R-:W-:-:S09]  /*156a0*/  ULEA UR4, UR4, UR6, 0x18 ;  /* 0x0000000604047291 */ /* 0x008fd2000f8ec03f */
[----:B------:R-:W-:Y:S02]  /*156b0*/  @UP0 ULDC.64 UR6, c[0x0][0x298] ;  /* 0x0000a60000060ab9 */ /* 0x000fe40000000a00 */
[----:B------:R-:W-:-:S04]  /*156c0*/  @UP0 UIMAD.WIDE.U32 UR10, UR13, UR6, URZ ;  /* 0x000000060d0a02a5 */ /* 0x000fc8000f8e003f */
[----:B------:R-:W-:Y:S01]  /*156d0*/  @UP0 UIMAD UR8, UR13, UR7, UR11 ;  /* 0x000000070d0802a4 */ /* 0x000fe2000f8e020b */
[----:B-1----:R-:W1:Y:S04]  /*156e0*/  SHFL.BFLY PT, R0, R5, 0x2, 0x1f ;  /* 0x0c401f0005007f89 */ /* 0x002e6800000e0000 */
[----:B--2---:R-:W2:Y:S01]  /*156f0*/  SHFL.BFLY PT, R2, R4, 0x2, 0x1f ;  /* 0x0c401f0004027f89 */ /* 0x004ea200000e0000 */
[----:B-1----:R-:W-:Y:S01]  /*15700*/  FADD.FTZ R0, R0, R5 ;  /* 0x0000000500007221 */ /* 0x002fe20000010000 */
[----:B--2---:R-:W-:-:S04]  /*15710*/  FADD.FTZ R2, R2, R4 ;  /* 0x0000000402027221 */ /* 0x004fc80000010000 */
[----:B------:R-:W1:Y:S04]  /*15720*/  SHFL.BFLY PT, R5, R0, 0x1, 0x1f ;  /* 0x0c201f0000057f89 */ /* 0x000e6800000e0000 */
[----:B------:R-:W2:Y:S01]  /*15730*/  SHFL.BFLY PT, R4, R2, 0x1, 0x1f ;  /* 0x0c201f0002047f89 */ /* 0x000ea200000e0000 */
[----:B-1----:R-:W-:Y:S01]  /*15740*/  FADD.FTZ R134, R0, R5 ;  /* 0x0000000500867221 */ /* 0x002fe20000010000 */
[----:B------:R-:W-:Y:S01]  /*15750*/  MOV R0, 0x3f800000 ;  /* 0x3f80000000007802 */ /* 0x000fe20000000f00 */
[----:B--2---:R-:W-:-:S03]  /*15760*/  FADD.FTZ R133, R2, R4 ;  /* 0x0000000402857221 */ /* 0x004fc60000010000 */
[----:B------:R-:W-:Y:S02]  /*15770*/  FSETP.NE.FTZ.AND P4, PT, R134, RZ, PT ;  /* 0x000000ff8600720b */ /* 0x000fe40003f95000 */
[----:B------:R-:W-:Y:S02]  /*15780*/  MOV R2, 0x3f800000 ;  /* 0x3f80000000027802 */ /* 0x000fe40000000f00 */
[----:B------:R-:W-:-:S09]  /*15790*/  FSETP.NE.FTZ.AND P3, PT, R133, RZ, PT ;  /* 0x000000ff8500720b */ /* 0x000fd20003f75000 */
[----:B------:R-:W1:Y:S08]  /*157a0*/  @P4 MUFU.RCP R0, R134 ;  /* 0x0000008600004308 */ /* 0x000e700000001000 */
[----:B------:R-:W2:Y:S01]  /*157b0*/  @P3 MUFU.RCP R2, R133 ;  /* 0x0000008500023308 */ /* 0x000ea20000001000 */
[C---:B-1---5:R-:W-:Y:S01]  /*157c0*/  FMUL.FTZ R170, R0.reuse, R160 ;  /* 0x000000a000aa7220 */ /* 0x062fe20000410000 */
[C---:B------:R-:W-:Y:S01]  /*157d0*/  FMUL.FTZ R160, R0.reuse, R40 ;  /* 0x0000002800a07220 */ /* 0x040fe20000410000 */
[C---:B------:R-:W-:Y:S01]  /*157e0*/  FMUL.FTZ R40, R0.reuse, R73 ;  /* 0x0000004900287220 */ /* 0x040fe20000410000 */
[C---:B------:R-:W-:Y:S01]  /*157f0*/  FMUL.FTZ R11, R0.reuse, R153 ;  /* 0x00000099000b7220 */ /* 0x040fe20000410000 */
[----:B------:R-:W1:Y:S01]  /*15800*/  S2R R73, SR_TID.X ;  /* 0x0000000000497919 */ /* 0x000e620000002100 */
[C---:B------:R-:W-:Y:S01]  /*15810*/  FMUL.FTZ R169, R0.reuse, R156 ;  /* 0x0000009c00a97220 */ /* 0x040fe20000410000 */
[C---:B------:R-:W-:Y:S01]  /*15820*/  FMUL.FTZ R168, R0.reuse, R164 ;  /* 0x000000a400a87220 */ /* 0x040fe20000410000 */
[----:B------:R-:W-:Y:S01]  /*15830*/  FMUL.FTZ R153, R0, R48 ;  /* 0x0000003000997220 */ /* 0x000fe20000410000 */
[C---:B--2---:R-:W-:Y:S01]  /*15840*/  FMUL.FTZ R20, R2.reuse, R39 ;  /* 0x0000002702147220 */ /* 0x044fe20000410000 */
[C---:B------:R-:W-:Y:S01]  /*15850*/  FMUL.FTZ R39, R2.reuse, R74 ;  /* 0x0000004a02277220 */ /* 0x040fe20000410000 */
[C---:B------:R-:W-:Y:S01]  /*15860*/  FMUL.FTZ R19, R2.reuse, R43 ;  /* 0x0000002b02137220 */ /* 0x040fe20000410000 */
[----:B------:R-:W-:Y:S01]  /*15870*/  FMUL.FTZ R43, R2, R66 ;  /* 0x00000042022b7220 */ /* 0x000fe20000410000 */
        /* <DEDUP_REMOVED lines=60> */
[--C-:B------:R-:W-:Y:S01]  /*15c40*/  SHF.R.S32.HI R38, RZ, 0x2, R66.reuse ;  /* 0x00000002ff267819 */ /* 0x100fe20000011442 */
[C---:B------:R-:W-:Y:S01]  /*15c50*/  FMUL.FTZ R18, R2.reuse, R47 ;  /* 0x0000002f02127220 */ /* 0x040fe20000410000 */
[----:B------:R-:W-:Y:S01]  /*15c60*/  SHF.R.S32.HI R0, RZ, 0x1f, R66 ;  /* 0x0000001fff007819 */ /* 0x000fe20000011442 */
        /* <DEDUP_REMOVED lines=60> */
[----:B------:R-:W-:-:S02]  /*16030*/  IADD3 R2, R38, -R0, RZ ;  /* 0x8000000026027210 */ /* 0x000fc40007ffe0ff */
[----:B------:R-:W-:Y:S02]  /*16040*/  F2FP.F16.F32.PACK_AB R45, R4, R45 ;  /* 0x0000002d042d723e */ /* 0x000fe400000000ff */
[----:B------:R-:W-:Y:S02]  /*16050*/  LEA.HI R70, R74, R73, RZ, 0x5 ;  /* 0x000000494a467211 */ /* 0x000fe400078f28ff */
[----:B------:R-:W-:Y:S02]  /*16060*/  LOP3.LUT R0, R66, 0x3ffffffc, RZ, 0xc0, !PT ;  /* 0x3ffffffc42007812 */ /* 0x000fe400078ec0ff */
[----:B------:R-:W-:Y:S02]  /*16070*/  SHF.L.U32 R4, R2, 0x6, RZ ;  /* 0x0000000602047819 */ /* 0x000fe400000006ff */
[----:B------:R-:W-:Y:S02]  /*16080*/  F2FP.F16.F32.PACK_AB R55, R19, R42 ;  /* 0x0000002a1337723e */ /* 0x000fe400000000ff */
[----:B------:R-:W-:-:S02]  /*16090*/  F2FP.F16.F32.PACK_AB R42, R69, R68 ;  /* 0x00000044452a723e */ /* 0x000fc400000000ff */
[----:B------:R-:W-:Y:S02]  /*160a0*/  SHF.R.S32.HI R69, RZ, 0x5, R70 ;  /* 0x00000005ff457819 */ /* 0x000fe40000011446 */
[----:B------:R-:W-:Y:S02]  /*160b0*/  IADD3 R0, -R0, R73, RZ ;  /* 0x0000004900007210 */ /* 0x000fe40007ffe1ff */
[----:B------:R-:W-:Y:S02]  /*160c0*/  LOP3.LUT R4, R4, 0x1c0, RZ, 0xc0, !PT ;  /* 0x000001c004047812 */ /* 0x000fe400078ec0ff */
[----:B------:R-:W-:Y:S02]  /*160d0*/  F2FP.F16.F32.PACK_AB R49, R16, R49 ;  /* 0x000000311031723e */ /* 0x000fe400000000ff */
[----:B------:R-:W-:Y:S02]  /*160e0*/  F2FP.F16.F32.PACK_AB R47, R15, R47 ;  /* 0x0000002f0f2f723e */ /* 0x000fe400000000ff */
[----:B------:R-:W-:-:S02]  /*160f0*/  LOP3.LUT R16, R2, 0x1, RZ, 0xc0, !PT ;  /* 0x0000000102107812 */ /* 0x000fc400078ec0ff */
[----:B------:R-:W-:Y:S02]  /*16100*/  LEA R15, R69, R0, 0x9 ;  /* 0x00000000450f7211 */ /* 0x000fe400078e48ff */
[----:B------:R-:W-:Y:S02]  /*16110*/  LEA.HI R0, R4, R4, RZ, 0x1d ;  /* 0x0000000404007211 */ /* 0x000fe400078fe8ff */
[----:B------:R-:W-:Y:S02]  /*16120*/  ISETP.NE.U32.AND P0, PT, R16, 0x1, PT ;  /* 0x000000011000780c */ /* 0x000fe40003f05070 */
[----:B------:R-:W-:Y:S02]  /*16130*/  LEA R0, R15, R0, 0x1 ;  /* 0x000000000f007211 */ /* 0x000fe400078e08ff */
[----:B------:R-:W-:Y:S02]  /*16140*/  R2P PR, R2, 0x6 ;  /* 0x0000000602007804 */ /* 0x000fe40000000000 */
[----:B------:R-:W-:-:S02]  /*16150*/  F2FP.F16.F32.PACK_AB R6, R6, R175 ;  /* 0x000000af0606723e */ /* 0x000fc400000000ff */
[----:B------:R-:W-:Y:S01]  /*16160*/  LEA R0, R0, UR4, 0x1 ;  /* 0x0000000400007c11 */ /* 0x000fe2000f8e08ff */
[----:B------:R-:W-:Y:S01]  /*16170*/  ULDC.U8 UR4, c[0x0][0x3d8] ;  /* 0x0000f60000047ab9 */ /* 0x000fe20000000000 */
[----:B------:R-:W-:Y:S02]  /*16180*/  MOV R4, 0x20 ;  /* 0x0000002000047802 */ /* 0x000fe40000000f00 */
[----:B------:R-:W-:Y:S01]  /*16190*/  F2FP.F16.F32.PACK_AB R5, R139, R5 ;  /* 0x000000058b05723e */ /* 0x000fe200000000ff */
[----:B------:R1:W-:Y:S01]  /*161a0*/  STS [R0], R6 ;  /* 0x0000000600007388 */ /* 0x0003e20000000800 */
[----:B------:R-:W-:Y:S02]  /*161b0*/  SEL R4, R4, 0xffffffe0, !P1 ;  /* 0xffffffe004047807 */ /* 0x000fe40004800000 */
[----:B------:R-:W-:Y:S01]  /*161c0*/  IADD3 R2, R0, -0x10, RZ ;  /* 0xfffffff000027810 */ /* 0x000fe20007ffe0ff */
[----:B------:R2:W-:Y:S01]  /*161d0*/  STS [R0+0x400], R5 ;  /* 0x0004000500007388 */ /* 0x0005e20000000800 */
[----:B------:R-:W-:-:S02]  /*161e0*/  F2FP.F16.F32.PACK_AB R7, R7, R174 ;  /* 0x000000ae0707723e */ /* 0x000fc400000000ff */
[----:B------:R-:W-:Y:S02]  /*161f0*/  F2FP.F16.F32.PACK_AB R9, R147, R9 ;  /* 0x000000099309723e */ /* 0x000fe400000000ff */
[----:B------:R-:W-:Y:S02]  /*16200*/  @P0 IADD3 R2, R0, 0x10, RZ ;  /* 0x0000001000020810 */ /* 0x000fe40007ffe0ff */
[----:B------:R-:W-:Y:S02]  /*16210*/  F2FP.F16.F32.PACK_AB R8, R8, R173 ;  /* 0x000000ad0808723e */ /* 0x000fe400000000ff */
[----:B------:R-:W-:Y:S01]  /*16220*/  F2FP.F16.F32.PACK_AB R12, R143, R12 ;  /* 0x0000000c8f0c723e */ /* 0x000fe200000000ff */
[----:B------:R3:W-:Y:S01]  /*16230*/  STS [R2], R7 ;  /* 0x0000000702007388 */ /* 0x0007e20000000800 */
[----:B------:R-:W-:Y:S02]  /*16240*/  F2FP.F16.F32.PACK_AB R11, R11, R172 ;  /* 0x000000ac0b0b723e */ /* 0x000fe400000000ff */
[----:B------:R-:W-:Y:S01]  /*16250*/  F2FP.F16.F32.PACK_AB R10, R155, R10 ;  /* 0x0000000a9b0a723e */ /* 0x000fe200000000ff */
[----:B------:R4:W-:Y:S01]  /*16260*/  STS [R2+0x400], R9 ;  /* 0x0004000902007388 */ /* 0x0009e20000000800 */
[----:B------:R-:W-:-:S02]  /*16270*/  F2FP.F16.F32.PACK_AB R13, R13, R171 ;  /* 0x000000ab0d0d723e */ /* 0x000fc400000000ff */
[----:B------:R-:W-:Y:S02]  /*16280*/  F2FP.F16.F32.PACK_AB R14, R151, R14 ;  /* 0x0000000e970e723e */ /* 0x000fe400000000ff */
[----:B------:R-:W-:Y:S02]  /*16290*/  F2FP.F16.F32.PACK_AB R64, R161, R170 ;  /* 0x000000aaa140723e */ /* 0x000fe400000000ff */
[----:B-1----:R-:W-:Y:S02]  /*162a0*/  MOV R6, 0x40 ;  /* 0x0000004000067802 */ /* 0x002fe40000000f00 */
[----:B------:R-:W-:Y:S02]  /*162b0*/  F2FP.F16.F32.PACK_AB R63, R163, R162 ;  /* 0x000000a2a33f723e */ /* 0x000fe400000000ff */
[----:B--2---:R-:W-:Y:S02]  /*162c0*/  IADD3 R5, R0, R4, RZ ;  /* 0x0000000400057210 */ /* 0x004fe40007ffe0ff */
[----:B------:R-:W-:-:S02]  /*162d0*/  SEL R6, R6, 0xffffffc0, !P2 ;  /* 0xffffffc006067807 */ /* 0x000fc40005000000 */
[----:B------:R-:W-:Y:S01]  /*162e0*/  IADD3 R4, R4, R2, RZ ;  /* 0x0000000204047210 */ /* 0x000fe20007ffe0ff */
[----:B------:R1:W-:Y:S01]  /*162f0*/  STS [R5], R8 ;  /* 0x0000000805007388 */ /* 0x0003e20000000800 */
[----:B------:R-:W-:Y:S02]  /*16300*/  F2FP.F16.F32.PACK_AB R62, R157, R169 ;  /* 0x000000a99d3e723e */ /* 0x000fe400000000ff */
[----:B------:R-:W-:Y:S01]  /*16310*/  F2FP.F16.F32.PACK_AB R61, R159, R61 ;  /* 0x0000003d9f3d723e */ /* 0x000fe200000000ff */
[----:B------:R-:W-:Y:S01]  /*16320*/  STS [R5+0x400], R12 ;  /* 0x0004000c05007388 */ /* 0x000fe20000000800 */
[----:B---3--:R-:W-:Y:S02]  /*16330*/  IADD3 R7, R5, R6, RZ ;  /* 0x0000000605077210 */ /* 0x008fe40007ffe0ff */
[----:B------:R-:W-:Y:S01]  /*16340*/  F2FP.F16.F32.PACK_AB R60, R165, R168 ;  /* 0x000000a8a53c723e */ /* 0x000fe200000000ff */
[----:B------:R-:W-:Y:S01]  /*16350*/  STS [R4], R11 ;  /* 0x0000000b04007388 */ /* 0x000fe20000000800 */
[----:B----4-:R-:W-:-:S02]  /*16360*/  IADD3 R9, R6, R2, RZ ;  /* 0x0000000206097210 */ /* 0x010fc40007ffe0ff */
[----:B------:R-:W-:Y:S01]  /*16370*/  F2FP.F16.F32.PACK_AB R59, R167, R166 ;  /* 0x000000a6a73b723e */ /* 0x000fe200000000ff */
[----:B------:R-:W-:Y:S01]  /*16380*/  STS [R4+0x400], R10 ;  /* 0x0004000a04007388 */ /* 0x000fe20000000800 */
[----:B------:R-:W-:Y:S02]  /*16390*/  F2FP.F16.F32.PACK_AB R58, R144, R164 ;  /* 0x000000a4903a723e */ /* 0x000fe400000000ff */
[----:B------:R-:W-:Y:S02]  /*163a0*/  F2FP.F16.F32.PACK_AB R57, R20, R57 ;  /* 0x000000391439723e */ /* 0x000fe400000000ff */
[----:B------:R-:W-:Y:S02]  /*163b0*/  F2FP.F16.F32.PACK_AB R56, R141, R160 ;  /* 0x000000a08d38723e */ /* 0x000fe400000000ff */
[----:B------:R-:W-:Y:S02]  /*163c0*/  F2FP.F16.F32.PACK_AB R54, R140, R156 ;  /* 0x0000009c8c36723e */ /* 0x000fe400000000ff */
[----:B------:R-:W-:-:S02]  /*163d0*/  F2FP.F16.F32.PACK_AB R53, R18, R53 ;  /* 0x000000351235723e */ /* 0x000fc400000000ff */
[----:B------:R-:W-:Y:S02]  /*163e0*/  F2FP.F16.F32.PACK_AB R52, R137, R153 ;  /* 0x000000998934723e */ /* 0x000fe400000000ff */
[-C--:B-1----:R-:W-:Y:S02]  /*163f0*/  IADD3 R8, R0, R6.reuse, RZ ;  /* 0x0000000600087210 */ /* 0x082fe40007ffe0ff */
[----:B------:R-:W-:Y:S02]  /*16400*/  IADD3 R6, R4, R6, RZ ;  /* 0x0000000604067210 */ /* 0x000fe40007ffe0ff */
[----:B------:R-:W-:Y:S01]  /*16410*/  F2FP.F16.F32.PACK_AB R51, R17, R51 ;  /* 0x000000331133723e */ /* 0x000fe200000000ff */
[----:B------:R-:W-:Y:S01]  /*16420*/  STS [R8], R13 ;  /* 0x0000000d08007388 */ /* 0x000fe20000000800 */
[----:B------:R-:W-:Y:S02]  /*16430*/  F2FP.F16.F32.PACK_AB R50, R136, R152 ;  /* 0x000000988832723e */ /* 0x000fe400000000ff */
        /* <DEDUP_REMOVED lines=16> */
[----:B------:R-:W-:Y:S01]  /*16540*/  STS [R6], R60 ;  /* 0x0000003c06007388 */ /* 0x000fe20000000800 */
        /* <DEDUP_REMOVED lines=37> */
[----:B------:R-:W-:Y:S01]  /*167a0*/  ISETP.NE.AND P1, PT, RZ, UR4, PT ;  /* 0x00000004ff007c0c */ /* 0x000fe2000bf25270 */
        /* <DEDUP_REMOVED lines=27> */
[----:B------:R-:W-:Y:S04]  /*16960*/  STS [R4+0x6000], R20 ;  /* 0x0060001404007388 */ /* 0x000fe80000000800 */
[----:B------:R4:W-:Y:S01]  /*16970*/  STS [R4+0x6400], R19 ;  /* 0x0064001304007388 */ /* 0x0009e20000000800 */
[----:B-1----:R-:W1:Y:S03]  /*16980*/  @P3 MUFU.LG2 R0, R133 ;  /* 0x0000008500003308 */ /* 0x002e660000000c00 */
[----:B------:R-:W-:Y:S04]  /*16990*/  STS [R8+0x6000], R18 ;  /* 0x0060001208007388 */ /* 0x000fe80000000800 */
[----:B------:R-:W-:Y:S01]  /*169a0*/  STS [R8+0x6400], R17 ;  /* 0x0064001108007388 */ /* 0x000fe20000000800 */
[----:B--2---:R-:W2:Y:S03]  /*169b0*/  @P3 LDC R2, c[0x0][0x2e8] ;  /* 0x0000ba00ff023b82 */ /* 0x004ea60000000800 */
[----:B------:R-:W-:Y:S04]  /*169c0*/  STS [R9+0x6000], R68 ;  /* 0x0060004409007388 */ /* 0x000fe80000000800 */
[----:B------:R-:W-:Y:S01]  /*169d0*/  STS [R9+0x6400], R67 ;  /* 0x0064004309007388 */ /* 0x000fe20000000800 */
[----:B---3--:R-:W3:Y:S01]  /*169e0*/  @P4 MUFU.LG2 R5, R134 ;  /* 0x0000008600054308 */ /* 0x008ee20000000c00 */
[----:B-1----:R-:W-:-:S02]  /*169f0*/  @P3 FMUL.FTZ R0, R0, 0.69314718246459960938 ;  /* 0x3f31721800003820 */ /* 0x002fc40000410000 */
[----:B------:R-:W-:Y:S04]  /*16a00*/  STS [R7+0x6000], R66 ;  /* 0x0060004207007388 */ /* 0x000fe80000000800 */
[----:B------:R1:W-:Y:S01]  /*16a10*/  STS [R7+0x6400], R65 ;  /* 0x0064004107007388 */ /* 0x0003e20000000800 */
[----:B----4-:R-:W4:Y:S03]  /*16a20*/  @P4 LDC R4, c[0x0][0x2e8] ;  /* 0x0000ba00ff044b82 */ /* 0x010f260000000800 */
[----:B------:R-:W-:Y:S04]  /*16a30*/  STS [R6+0x6000], R16 ;  /* 0x0060001006007388 */ /* 0x000fe80000000800 */
[----:B------:R2:W-:Y:S01]  /*16a40*/  STS [R6+0x6400], R15 ;  /* 0x0064000f06007388 */ /* 0x0005e20000000800 */
[----:B---3--:R-:W-:Y:S01]  /*16a50*/  @P4 FMUL.FTZ R5, R5, 0.69314718246459960938 ;  /* 0x3f31721805054820 */ /* 0x008fe20000410000 */
[----:B-1----:R-:W-:-:S02]  /*16a60*/  MOV R7, 0x7f800000 ;  /* 0x7f80000000077802 */ /* 0x002fc40000000f00 */
[----:B--2---:R-:W-:Y:S01]  /*16a70*/  MOV R6, 0x7f800000 ;  /* 0x7f80000000067802 */ /* 0x004fe20000000f00 */
[----:B------:R-:W-:Y:S06]  /*16a80*/  @P0 BRA `(.L_x_2440) ;  /* 0x00000000001c0947 */ /* 0x000fec0003800000 */
[----:B------:R-:W1:Y:S01]  /*16a90*/  S2UR UR8, SR_CTAID.Y ;  /* 0x00000000000879c3 */ /* 0x000e620000002600 */
[----:B------:R-:W-:Y:S01]  /*16aa0*/  ULDC.64 UR6, c[0x0][0x290] ;  /* 0x0000a40000067ab9 */ /* 0x000fe20000000a00 */
[----:B-1----:R-:W-:Y:S02]  /*16ab0*/  USHF.R.S32.HI UR4, URZ, 0x1f, UR8 ;  /* 0x0000001f3f047899 */ /* 0x002fe40008011408 */
[----:B------:R-:W-:Y:S02]  /*16ac0*/  UIMAD.WIDE.U32 UR10, UR8, UR6, URZ ;  /* 0x00000006080a72a5 */ /* 0x000fe4000f8e003f */
[----:B------:R-:W-:-:S04]  /*16ad0*/  UIMAD UR4, UR4, UR6, URZ ;  /* 0x00000006040472a4 */ /* 0x000fc8000f8e023f */
[----:B------:R-:W-:-:S04]  /*16ae0*/  UIMAD UR4, UR8, UR7, UR4 ;  /* 0x00000007080472a4 */ /* 0x000fc8000f8e0204 */
[----:B------:R-:W-:-:S12]  /*16af0*/  UIADD3 UR8, UR11, UR4, URZ ;  /* 0x000000040b087290 */ /* 0x000fd8000fffe03f */
.L_x_2440:
[----:B----4-:R-:W-:Y:S01]  /*16b00*/  @P4 FFMA.FTZ R6, R132, R4, R5 ;  /* 0x0000000484064223 */ /* 0x010fe20000010005 */
[----:B------:R-:W-:Y:S01]  /*16b10*/  @P3 FFMA.FTZ R7, R3, R2, R0 ;  /* 0x0000000203073223 */ /* 0x000fe20000010000 */
        /* <DEDUP_REMOVED lines=8> */
.L_x_2441:
[----:B------:R-:W-:Y:S01]  /*16ba0*/  S2UR UR4, SR_CTAID.Z ;  /* 0x00000000000479c3 */ /* 0x000fe20000002700 */
[----:B------:R-:W-:Y:S01]  /*16bb0*/  ULDC UR6, c[0x0][0x270] ;  /* 0x00009c0000067ab9 */ /* 0x000fe20000000800 */
[----:B------:R-:W-:-:S06]  /*16bc0*/  ULDC UR13, c[0x0][0x2c4] ;  /* 0x0000b100000d7ab9 */ /* 0x000fcc0000000800 */
[----:B------:R-:W1:Y:S02]  /*16bd0*/  S2UR UR7, SR_CTAID.Y ;  /* 0x00000000000779c3 */ /* 0x000e640000002600 */
[----:B-1----:R-:W-:-:S04]  /*16be0*/  UIMAD UR6, UR7, UR6, UR4 ;  /* 0x00000006070672a4 */ /* 0x002fc8000f8e0204 */
[----:B------:R-:W-:Y:S02]  /*16bf0*/  UIMAD UR13, UR6, UR13, URZ ;  /* 0x0000000d060d72a4 */ /* 0x000fe4000f8e023f */
.L_x_2442:
        /* <DEDUP_REMOVED lines=32> */
.L_x_2444:
[----:B------:R-:W-:Y:S05]  /*16e00*/  BSYNC B0 ;  /* 0x0000000000007941 */ /* 0x000fea0003800000 */
.L_x_2443:
[----:B------:R-:W2:Y:S04]  /*16e10*/  LDL R0, [R1+0x18] ;  /* 0x0000180001007983 */ /* 0x000ea80000100800 */
[----:B------:R-:W3:Y:S04]  /*16e20*/  LDL R5, [R1+0x20] ;  /* 0x0000200001057983 */ /* 0x000ee80000100800 */
[----:B------:R-:W4:Y:S04]  /*16e30*/  LDL R4, [R1+0x1c] ;  /* 0x00001c0001047983 */ /* 0x000f280000100800 */
[----:B-1----:R-:W5:Y:S04]  /*16e40*/  LDL.64 R2, [R1+0x8] ;  /* 0x0000080001027983 */ /* 0x002f680000100a00 */
[----:B------:R1:W5:Y:S01]  /*16e50*/  LDL.64 R38, [R1+0x8] ;  /* 0x0000080001267983 */ /* 0x0003620000100a00 */
[----:B------:R-:W1:Y:S03]  /*16e60*/  S2UR UR7, SR_CTAID.X ;  /* 0x00000000000779c3 */ /* 0x000e660000002500 */
[----:B------:R2:W2:Y:S04]  /*16e70*/  LDS.128 R32, [R239+0x1800] ;  /* 0x00180000ef207984 */ /* 0x0004a80000000c00 */
[----:B------:R2:W2:Y:S01]  /*16e80*/  LDS.128 R24, [R239] ;  /* 0x00000000ef187984 */ /* 0x0004a20000000c00 */
[----:B------:R-:W5:Y:S03]  /*16e90*/  LDC.64 R28, c[0x0][0x298] ;  /* 0x0000a600ff1c7b82 */ /* 0x000f660000000a00 */
[----:B------:R2:W2:Y:S04]  /*16ea0*/  LDS.128 R20, [R239+0x2000] ;  /* 0x00200000ef147984 */ /* 0x0004a80000000c00 */
[----:B------:R2:W2:Y:S04]  /*16eb0*/  LDS.128 R16, [R239+0x4000] ;  /* 0x00400000ef107984 */ /* 0x0004a80000000c00 */
[----:B------:R2:W2:Y:S01]  /*16ec0*/  LDS.128 R12, [R239+0x6000] ;  /* 0x00600000ef0c7984 */ /* 0x0004a20000000c00 */
[----:B-1----:R-:W-:-:S04]  /*16ed0*/  USHF.L.U32 UR7, UR7, 0x6, URZ ;  /* 0x0000000607077899 */ /* 0x002fc8000800063f */
[----:B------:R-:W-:Y:S01]  /*16ee0*/  USHF.R.S32.HI UR6, URZ, 0x1f, UR7 ;  /* 0x0000001f3f067899 */ /* 0x000fe20008011407 */
[----:B------:R-:W-:Y:S01]  /*16ef0*/  LEA.HI R11, R8, R11, RZ, 0x3 ;  /* 0x0000000b080b7211 */ /* 0x000fe200078f18ff */
[----:B------:R-:W-:Y:S01]  /*16f00*/  BSSY B0, `(.L_x_2445) ;  /* 0x0000030000007945 */ /* 0x000fe20003800000 */
[----:B--2---:R-:W-:Y:S01]  /*16f10*/  IMAD.MOV.U32 R37, RZ, RZ, R0 ;  /* 0x000000ffff257224 */ /* 0x004fe200078e0000 */
[----:B------:R-:W-:Y:S01]  /*16f20*/  LEA.HI R0, R74, R73, RZ, 0x3 ;  /* 0x000000494a007211 */ /* 0x000fe200078f18ff */
[----:B---3--:R-:W-:-:S03]  /*16f30*/  IMAD.MOV.U32 R31, RZ, RZ, R5 ;  /* 0x000000ffff1f7224 */ /* 0x008fc600078e0005 */
[----:B------:R-:W-:Y:S01]  /*16f40*/  SHF.R.S32.HI R10, RZ, 0x3, R0 ;  /* 0x00000003ff0a7819 */ /* 0x000fe20000011400 */
[----:B----4-:R-:W-:Y:S02]  /*16f50*/  IMAD.MOV.U32 R36, RZ, RZ, R4 ;  /* 0x000000ffff247224 */ /* 0x010fe400078e0004 */
[----:B------:R-:W1:Y:S01]  /*16f60*/  LDC.64 R4, c[0x0][0x2a0] ;  /* 0x0000a800ff047b82 */ /* 0x000e620000000a00 */
[----:B------:R-:W-:Y:S01]  /*16f70*/  IADD3 R6, R10, 0x10, RZ ;  /* 0x000000100a067810 */ /* 0x000fe20007ffe0ff */
[----:B-----5:R-:W-:Y:S02]  /*16f80*/  IMAD.MOV.U32 R38, RZ, RZ, R2 ;  /* 0x000000ffff267224 */ /* 0x020fe400078e0002 */
[----:B------:R-:W-:-:S03]  /*16f90*/  IMAD R0, R28, UR6, RZ ;  /* 0x000000061c007c24 */ /* 0x000fc6000f8e02ff */
[----:B------:R-:W-:Y:S02]  /*16fa0*/  SHF.R.S32.HI R39, RZ, 0x1f, R38 ;  /* 0x0000001fff277819 */ /* 0x000fe40000011426 */
[----:B------:R-:W-:Y:S01]  /*16fb0*/  ISETP.GE.AND P2, PT, R6, UR5, PT ;  /* 0x0000000506007c0c */ /* 0x000fe2000bf46270 */
[----:B------:R-:W-:Y:S02]  /*16fc0*/  IMAD R6, R29, UR7, R0 ;  /* 0x000000071d067c24 */ /* 0x000fe4000f8e0200 */
[----:B------:R-:W-:Y:S01]  /*16fd0*/  IMAD.WIDE.U32 R2, R28, UR7, R38 ;  /* 0x000000071c027c25 */ /* 0x000fe2000f8e0026 */
[----:B------:R-:W-:Y:S01]  /*16fe0*/  UIADD3 UR7, -UR7, UR15, URZ ;  /* 0x0000000f07077290 */ /* 0x000fe2000fffe13f */
[----:B------:R2:W-:Y:S01]  /*16ff0*/  STL [R1+0xc], R39 ;  /* 0x00000c2701007387 */ /* 0x0005e20000100800 */
[----:B------:R-:W-:Y:S01]  /*17000*/  USHF.R.S32.HI UR6, URZ, 0x1f, UR4 ;  /* 0x0000001f3f067899 */ /* 0x000fe20008011404 */
[----:B------:R-:W-:-:S03]  /*17010*/  IADD3 R2, P0, R2, UR10, RZ ;  /* 0x0000000a02027c10 */ /* 0x000fc6000ff1e0ff */
[C---:B------:R-:W-:Y:S01]  /*17020*/  ISETP.GE.AND P3, PT, R10.reuse, UR7, PT ;  /* 0x000000070a007c0c */ /* 0x040fe2000bf66270 */
[----:B------:R-:W-:Y:S01]  /*17030*/  VIADD R8, R10, 0x20 ;  /* 0x000000200a087836 */ /* 0x000fe20000000000 */
[----:B------:R-:W-:Y:S01]  /*17040*/  IADD3.X R3, R3, UR8, R6, P0, !PT ;  /* 0x0000000803037c10 */ /* 0x000fe200087fe406 */
[----:B-1----:R-:W-:Y:S02]  /*17050*/  IMAD R0, R4, UR6, RZ ;  /* 0x0000000604007c24 */ /* 0x002fe4000f8e02ff */
[----:B------:R-:W-:Y:S01]  /*17060*/  VIADD R7, R10, 0x30 ;  /* 0x000000300a077836 */ /* 0x000fe20000000000 */
[----:B------:R-:W-:Y:S01]  /*17070*/  ISETP.GE.AND P1, PT, R8, UR5, PT ;  /* 0x0000000508007c0c */ /* 0x000fe2000bf26270 */
[----:B------:R-:W-:Y:S01]  /*17080*/  IMAD R5, R5, UR4, R0 ;  /* 0x0000000405057c24 */ /* 0x000fe2000f8e0200 */
[----:B------:R-:W-:Y:S01]  /*17090*/  SHF.R.S32.HI R0, RZ, 0x3, R11 ;  /* 0x00000003ff007819 */ /* 0x000fe2000001140b */
[----:B------:R-:W-:Y:S01]  /*170a0*/  IMAD.WIDE.U32 R8, R4, UR4, R2 ;  /* 0x0000000404087c25 */ /* 0x000fe2000f8e0002 */
[----:B------:R-:W-:-:S02]  /*170b0*/  ISETP.GE.AND P0, PT, R7, UR5, PT ;  /* 0x0000000507007c0c */ /* 0x000fc4000bf06270 */
[----:B------:R-:W-:Y:S02]  /*170c0*/  SHF.R.S32.HI R30, RZ, 0x1f, R0 ;  /* 0x0000001fff1e7819 */ /* 0x000fe40000011400 */
[----:B------:R-:W-:Y:S01]  /*170d0*/  IADD3 R7, R5, R9, RZ ;  /* 0x0000000905077210 */ /* 0x000fe20007ffe0ff */
[----:B--2---:R-:W-:Y:S08]  /*170e0*/  @P3 BRA `(.L_x_2446) ;  /* 0x0000000000443947 */ /* 0x004ff00003800000 */
        /* <DEDUP_REMOVED lines=15> */
[----:B------:R1:W-:Y:S04]  /*171e0*/  @!P4 STG.E.128 desc[UR26][R2.64+0x100], R16 ;  /* 0x000100100200c986 */ /* 0x0003e8000c101d1a */
[----:B------:R1:W-:Y:S02]  /*171f0*/  @!P3 STG.E.128 desc[UR26][R2.64+0x180], R12 ;  /* 0x0001800c0200b986 */ /* 0x0003e4000c101d1a */
.L_x_2446:
[----:B------:R-:W-:Y:S05]  /*17200*/  BSYNC B0 ;  /* 0x0000000000007941 */ /* 0x000fea0003800000 */
.L_x_2445:
[----:B-1----:R1:W2:Y:S01]  /*17210*/  LDS.128 R24, [R239+0x800] ;  /* 0x00080000ef187984 */ /* 0x0022a20000000c00 */
[----:B------:R-:W-:Y:S03]  /*17220*/  BSSY B0, `(.L_x_2447) ;  /* 0x0000019000007945 */ /* 0x000fe60003800000 */
[----:B------:R1:W3:Y:S04]  /*17230*/  LDS.128 R20, [R239+0x2800] ;  /* 0x00280000ef147984 */ /* 0x0002e80000000c00 */
[----:B------:R1:W4:Y:S04]  /*17240*/  LDS.128 R16, [R239+0x4800] ;  /* 0x00480000ef107984 */ /* 0x0003280000000c00 */
        /* <DEDUP_REMOVED lines=12> */
[----:B------:R-:W-:-:S04]  /*17310*/  IMAD.MOV.U32 R2, RZ, RZ, R8 ;  /* 0x000000ffff027224 */ /* 0x000fc800078e0008 */
[----:B------:R-:W-:-:S04]  /*17320*/  IMAD.WIDE.U32 R4, R0, R28, R2 ;  /* 0x0000001c00047225 */ /* 0x000fc800078e0002 */
[----:B------:R-:W-:Y:S01]  /*17330*/  IMAD R0, R0, R29, R11 ;  /* 0x0000001d00007224 */ /* 0x000fe200078e020b */
[----:B------:R-:W-:-:S03]  /*17340*/  LEA R2, P6, R4, UR6, 0x1 ;  /* 0x0000000604027c11 */ /* 0x000fc6000f8c08ff */
[----:B------:R-:W-:-:S05]  /*17350*/  IMAD.IADD R0, R0, 0x1, R5 ;  /* 0x0000000100007824 */ /* 0x000fca00078e0205 */
[----:B------:R-:W-:-:S05]  /*17360*/  LEA.HI.X R3, R4, UR7, R0, 0x1, P6 ;  /* 0x0000000704037c11 */ /* 0x000fca000b0f0c00 */
[----:B--2---:R2:W-:Y:S04]  /*17370*/  @!P5 STG.E.128 desc[UR26][R2.64], R24 ;  /* 0x000000180200d986 */ /* 0x0045e8000c101d1a */
[----:B---3--:R2:W-:Y:S04]  /*17380*/  @!P4 STG.E.128 desc[UR26][R2.64+0x80], R20 ;  /* 0x000080140200c986 */ /* 0x0085e8000c101d1a */
[----:B----4-:R2:W-:Y:S04]  /*17390*/  @!P3 STG.E.128 desc[UR26][R2.64+0x100], R16 ;  /* 0x000100100200b986 */ /* 0x0105e8000c101d1a */
[----:B-1----:R2:W-:Y:S02]  /*173a0*/  @!P2 STG.E.128 desc[UR26][R2.64+0x180], R12 ;  /* 0x0001800c0200a986 */ /* 0x0025e4000c101d1a */
.L_x_2448:
[----:B------:R-:W-:Y:S05]  /*173b0*/  BSYNC B0 ;  /* 0x0000000000007941 */ /* 0x000fea0003800000 */
.L_x_2447:
[----:B--2---:R2:W2:Y:S01]  /*173c0*/  LDS.128 R24, [R239+0x1000] ;  /* 0x00100000ef187984 */ /* 0x0044a20000000c00 */
[----:B------:R-:W-:Y:S03]  /*173d0*/  BSSY B0, `(.L_x_2449) ;  /* 0x0000019000007945 */ /* 0x000fe60003800000 */
[----:B---3--:R3:W2:Y:S04]  /*173e0*/  LDS.128 R20, [R239+0x3000] ;  /* 0x00300000ef147984 */ /* 0x0086a80000000c00 */
[----:B----4-:R3:W4:Y:S04]  /*173f0*/  LDS.128 R16, [R239+0x5000] ;  /* 0x00500000ef107984 */ /* 0x0107280000000c00 */
[----:B-1----:R3:W1:Y:S01]  /*17400*/  LDS.128 R12, [R239+0x7000] ;  /* 0x00700000ef0c7984 */ /* 0x0026620000000c00 */
        /* <DEDUP_REMOVED lines=18> */
[----:B------:R2:W-:Y:S04]  /*17530*/  @!P3 STG.E.128 desc[UR26][R2.64+0x80], R20 ;  /* 0x000080140200b986 */ /* 0x0005e8000c101d1a */
[----:B----4-:R2:W-:Y:S04]  /*17540*/  @!P2 STG.E.128 desc[UR26][R2.64+0x100], R16 ;  /* 0x000100100200a986 */ /* 0x0105e8000c101d1a */
[----:B-1----:R2:W-:Y:S02]  /*17550*/  @!P1 STG.E.128 desc[UR26][R2.64+0x180], R12 ;  /* 0x0001800c02009986 */ /* 0x0025e4000c101d1a */
.L_x_2450:
[----:B------:R-:W-:Y:S05]  /*17560*/  BSYNC B0 ;  /* 0x0000000000007941 */ /* 0x000fea0003800000 */
.L_x_2449:
[----:B--2---:R2:W2:Y:S04]  /*17570*/  LDS.128 R20, [R239+0x3800] ;  /* 0x00380000ef147984 */ /* 0x0044a80000000c00 */
[----:B----4-:R4:W2:Y:S04]  /*17580*/  LDS.128 R16, [R239+0x5800] ;  /* 0x00580000ef107984 */ /* 0x0108a80000000c00 */
[----:B-1----:R4:W1:Y:S01]  /*17590*/  LDS.128 R12, [R239+0x7800] ;  /* 0x00780000ef0c7984 */ /* 0x0028620000000c00 */
[----:B------:R-:W-:Y:S05]  /*175a0*/  @P0 EXIT ;  /* 0x000000000000094d */ /* 0x000fea0003800000 */
[----:B------:R-:W-:Y:S01]  /*175b0*/  IADD3 R0, P0, R10, 0x30, RZ ;  /* 0x000000300a007810 */ /* 0x000fe20007f1e0ff */
[----:B------:R-:W-:Y:S01]  /*175c0*/  IMAD.MOV.U32 R3, RZ, RZ, R7 ;  /* 0x000000ffff037224 */ /* 0x000fe200078e0007 */
[----:B------:R-:W-:Y:S01]  /*175d0*/  ULDC.64 UR4, c[0x0][0x280] ;  /* 0x0000a00000047ab9 */ /* 0x000fe20000000a00 */
[----:B------:R-:W-:Y:S02]  /*175e0*/  ULDC UR6, c[0x0][0x2d0] ;  /* 0x0000b40000067ab9 */ /* 0x000fe40000000800 */
        /* <DEDUP_REMOVED lines=10> */
[----:B------:R-:W-:Y:S02]  /*17690*/  LEA.HI.X R3, R4, UR5, R0, 0x1, P0 ;  /* 0x0000000504037c11 */ /* 0x000fe400080f0c00 */
[----:B------:R-:W-:-:S03]  /*176a0*/  ISETP.GE.AND P0, PT, R31, UR6, PT ;  /* 0x000000061f007c0c */ /* 0x000fc6000bf06270 */
[----:B------:R1:W-:Y:S04]  /*176b0*/  @!P3 STG.E.128 desc[UR26][R2.64], R32 ;  /* 0x000000200200b986 */ /* 0x0003e8000c101d1a */
[----:B--2---:R2:W-:Y:S04]  /*176c0*/  @!P2 STG.E.128 desc[UR26][R2.64+0x80], R20 ;  /* 0x000080140200a986 */ /* 0x0045e8000c101d1a */
[----:B------:R2:W-:Y:S02]  /*176d0*/  @!P1 STG.E.128 desc[UR26][R2.64+0x100], R16 ;  /* 0x0001001002009986 */ /* 0x0005e4000c101d1a */
[----:B------:R-:W-:Y:S05]  /*176e0*/  @P0 EXIT ;  /* 0x000000000000094d */ /* 0x000fea0003800000 */
[----:B-1----:R-:W-:Y:S01]  /*176f0*/  STG.E.128 desc[UR26][R2.64+0x180], R12 ;  /* 0x0001800c02007986 */ /* 0x002fe2000c101d1a */
[----:B------:R-:W-:Y:S05]  /*17700*/  EXIT ;  /* 0x000000000000794d */ /* 0x000fea0003800000 */
.L_x_2451:
        /* <DEDUP_REMOVED lines=15> */
.L_x_8893:


//--------------------- .text._ZN5flash24flash_fwd_splitkv_kernelI23Flash_fwd_kernel_traitsILi256ELi64ELi64ELi4ELb0ELb0EN7cutlass6half_tE19Flash_kernel_traitsILi256ELi64ELi64ELi4ES3_EELb0ELb1ELb0ELb0ELb0ELb0ELb0ELb1EEEvNS_16Flash_fwd_paramsE --------------------------
	.section	.text._ZN5flash24flash_fwd_splitkv_kernelI23Flash_fwd_kernel_traitsILi256ELi64ELi64ELi4ELb0ELb0EN7cutlass6half_tE19Flash_kernel_traitsILi256ELi64ELi64ELi4ES3_EELb0ELb1ELb0ELb0ELb0ELb0ELb0ELb1EEEvNS_16Flash_fwd_paramsE,"ax",@progbits
	.align	128
        .global         _ZN5flash24flash_fwd_splitkv_kernelI23Flash_fwd_kernel_traitsILi256ELi64ELi64ELi4ELb0ELb0EN7cutlass6half_tE19Flash_kernel_traitsILi256ELi64ELi64ELi4ES3_EELb0ELb1ELb0ELb0ELb0ELb0ELb0ELb1EEEvNS_16Flash_fwd_paramsE
        .type           _ZN5flash24flash_fwd_splitkv_kernelI23Flash_fwd_kernel_traitsILi256ELi64ELi64ELi4ELb0ELb0EN7cutlass6half_tE19Flash_kernel_traitsILi256ELi64ELi64ELi4ES3_EELb0ELb1ELb0ELb0ELb0ELb0ELb0ELb1EEEvNS_16Flash_fwd_paramsE,@function
        .size           _ZN5flash24flash_fwd_splitkv_kernelI23Flash_fwd_kernel_traitsILi256ELi64ELi64ELi4ELb0ELb0EN7cutlass6half_tE19Flash_kernel_traitsILi256ELi64ELi64ELi4ES3_EELb0ELb1ELb0ELb0ELb0ELb0ELb0ELb1EEEvNS_16Flash_fwd_paramsE,(.L_x_8856 - _ZN5flash24flash_fwd_splitkv_kernelI23Flash_fwd_kernel_traitsILi256ELi64ELi64ELi4ELb0ELb0EN7cutlass6half_tE19Flash_kernel_traitsILi256ELi64ELi64ELi4ES3_EELb0ELb1ELb0ELb0ELb0ELb0ELb0ELb1EEEvNS_16Flash_fwd_paramsE)
        .other          _ZN5flash24flash_fwd_splitkv_kernelI23Flash_fwd_kernel_traitsILi256ELi64ELi64ELi4ELb0ELb0EN7cutlass6half_tE19Flash_kernel_traitsILi256ELi64ELi64ELi4ES3_EELb0ELb1ELb0ELb0ELb0ELb0ELb0ELb1EEEvNS_16Flash_fwd_paramsE,@"STO_CUDA_ENTRY STV_DEFAULT"
_ZN5flash24flash_fwd_splitkv_kernelI23Flash_fwd_kernel_traitsILi256ELi64ELi64ELi4ELb0ELb0EN7cutlass6half_tE19Flash_kernel_traitsILi256ELi64ELi64ELi4ES3_EELb0ELb1ELb0ELb0ELb0ELb0ELb0ELb1EEEvNS_16Flash_fwd_paramsE:
.text._ZN5flash24flash_fwd_splitkv_kernelI23Flash_fwd_kernel_traitsILi256ELi64ELi64ELi4ELb0ELb0EN7cutlass6half_tE19Flash_kernel_traitsILi256ELi64ELi64ELi4ES3_EELb0ELb1ELb0ELb0ELb0ELb0ELb0ELb1EEEvNS_16Flash_fwd_paramsE:
[----:B------:R-:W1:Y:S01]  /*0000*/  LDC R1, c[0x0][0x28] ;  /* 0x00000a00ff017b82 */ /* 0x000e620000000800 */
[----:B------:R-:W2:Y:S07]  /*0010*/  S2R R237, SR_CTAID.X ;  /* 0x0000000000ed7919 */ /* 0x000eae0000002500 */
[----:B------:R-:W3:Y:S01]  /*0020*/  LDC.64 R10, c[0x0][0x198] ;  /* 0x00006600ff0a7b82 */ /* 0x000ee20000000a00 */
[----:B------:R-:W-:Y:S01]  /*0030*/  BSSY B4, `(.L_x_2452) ;  /* 0x0000006000047945 */ /* 0x000fe20003800000 */
[----:B-1----:R-:W-:Y:S01]  /*0040*/  IADD3 R1, R1, -0x10, RZ ;  /* 0xfffffff001017810 */ /* 0x002fe20007ffe0ff */
[----:B------:R-:W1:Y:S01]  /*0050*/  S2R R236, SR_CTAID.Y ;  /* 0x0000000000ec7919 */ /* 0x000e620000002600 */
[----:B------:R-:W-:Y:S01]  /*0060*/  MOV R234, 0x90 ;  /* 0x0000009000ea7802 */ /* 0x000fe20000000f00 */
[----:B--2---:R-:W4:Y:S06]  /*0070*/  S2R R235, SR_CTAID.Z ;  /* 0x0000000000eb7919 */ /* 0x004f2c0000002700 */
[----:B-1-34-:R-:W-:Y:S05]  /*0080*/  CALL.REL.NOINC `($_ZN5flash24flash_fwd_splitkv_kernelI23Flash_fwd_kernel_traitsILi256ELi64ELi64ELi4ELb0ELb0EN7cutlass6half_tE19Flash_kernel_traitsILi256ELi64ELi64ELi4ES3_EELb0ELb1ELb0ELb0ELb0ELb0ELb0ELb1EEEvNS_16Flash_fwd_paramsE$_ZN5flash30compute_attn_1rowblock_splitkvI23Flash_fwd_kernel_traitsILi256ELi64ELi64ELi4ELb0ELb0EN7cutlass6half_tE19Flash_kernel_traitsILi256ELi64ELi64ELi4ES3_EELb0ELb1ELb0ELb0ELb0ELb0ELb0ELb1ENS_16Flash_fwd_paramsEEEvRKT8_iiiii) ;  /* 0x0000000000087944 */ /* 0x01afea0003c00000 */
[----:B------:R-:W-:Y:S05]  /*0090*/  BSYNC B4 ;  /* 0x0000000000047941 */ /* 0x000fea0003800000 */
.L_x_2452:
[----:B------:R-:W-:Y:S05]  /*00a0*/  EXIT ;  /* 0x000000000000794d */ /* 0x000fea0003800000 */
        .type           $_ZN5flash24flash_fwd_splitkv_kernelI23Flash_fwd_kernel_traitsILi256ELi64ELi64ELi4ELb0ELb0EN7cutlass6half_tE19Flash_kernel_traitsILi256ELi64ELi64ELi4ES3_EELb0ELb1ELb0ELb0ELb0ELb0ELb0ELb1EEEvNS_16Flash_fwd_paramsE$_ZN5flash30compute_attn_1rowblock_splitkvI23Flash_fwd_kernel_traitsILi256ELi64ELi64ELi4ELb0ELb0EN7cutlass6half_tE19Flash_kernel_traitsILi256ELi64ELi64ELi4ES3_EELb0ELb1ELb0ELb0ELb0ELb0ELb0ELb1ENS_16Flash_fwd_paramsEEEvRKT8_iiiii,@function
        .size           $_ZN5flash24flash_fwd_splitkv_kernelI23Flash_fwd_kernel_traitsILi256ELi64ELi64ELi4ELb0ELb0EN7cutlass6half_tE19Flash_kernel_traitsILi256ELi64ELi64ELi4ES3_EELb0ELb1ELb0ELb0ELb0ELb0ELb0ELb1EEEvNS_16Flash_fwd_paramsE$_ZN5flash30compute_attn_1rowblock_splitkvI23Flash_fwd_kernel_traitsILi256ELi64ELi64ELi4ELb0ELb0EN7cutlass6half_tE19Flash_kernel_traitsILi256ELi64ELi64ELi4ES3_EELb0ELb1ELb0ELb0ELb0ELb0ELb0ELb1ENS_16Flash_fwd_paramsEEEvRKT8_iiiii,(.L_x_8856 - $_ZN5flash24flash_fwd_splitkv_kernelI23Flash_fwd_kernel_traitsILi256ELi64ELi64ELi4ELb0ELb0EN7cutlass6half_tE19Flash_kernel_traitsILi256ELi64ELi64ELi4ES3_EELb0ELb1ELb0ELb0ELb0ELb0ELb0ELb1EEEvNS_16Flash_fwd_paramsE$_ZN5flash30compute_attn_1rowblock_splitkvI23Flash_fwd_kernel_traitsILi256ELi64ELi64ELi4ELb0ELb0EN7cutlass6half_tE19Flash_kernel_traitsILi256ELi64ELi64ELi4ES3_EELb0ELb1ELb0ELb0ELb0ELb0ELb0ELb1ENS_16Flash_fwd_paramsEEEvRKT8_iiiii)
$_ZN5flash24flash_fwd_splitkv_kernelI23Flash_fwd_kernel_traitsILi256ELi64ELi64ELi4ELb0ELb0EN7cutlass6half_tE19Flash_kernel_traitsILi256ELi64ELi64ELi4ES3_EELb0ELb1ELb0ELb0ELb0ELb0ELb0ELb1EEEvNS_16Flash_fwd_paramsE$_ZN5flash30compute_attn_1rowblock_splitkvI23Flash_fwd_kernel_traitsILi256ELi64ELi64ELi4ELb0ELb0EN7cutlass6half_tE19Flash_kernel_traitsILi256ELi64ELi64ELi4ES3_EELb0ELb1ELb0ELb0ELb0ELb0ELb0ELb1ENS_16Flash_fwd_paramsEEEvRKT8_iiiii:
        /* <DEDUP_REMOVED lines=15> */
[----:B------:R-:W-:Y:S01]  /*01a0*/  BSSY B0, `(.L_x_2453) ;  /* 0x000000c000007945 */ /* 0x000fe20003800000 */
[----:B------:R-:W-:Y:S01]  /*01b0*/  IMAD.MOV.U32 R15, RZ, RZ, -0x1 ;  /* 0xffffffffff0f7424 */ /* 0x000fe200078e00ff */
[----:B--2---:R-:W-:-:S06]  /*01c0*/  @P0 IADD3 R238, -R239, R238, RZ ;  /* 0x000000eeefee0210 */ /* 0x004fcc0007ffe1ff */
[----:B------:R1:W5:Y:S01]  /*01d0*/  @!P0 LD.E R238, desc[UR6][R10.64+0xb4] ;  /* 0x0000b4060aee8980 */ /* 0x000362000c101900 */
[----:B---3--:R-:W-:-:S04]  /*01e0*/  ISETP.NE.U32.AND P0, PT, R2, RZ, PT ;  /* 0x000000ff0200720c */ /* 0x008fc80003f05070 */
[----:B------:R-:W-:Y:S01]  /*01f0*/  ISETP.NE.AND.EX P0, PT, R3, RZ, PT, P0 ;  /* 0x000000ff0300720c */ /* 0x000fe20003f05300 */
[----:B------:R-:W-:-:S12]  /*0200*/  IMAD.WIDE R2, R236, 0x4, R2 ;  /* 0x00000004ec027825 */ /* 0x000fd800078e0202 */
[----:B-1----:R-:W-:Y:S05]  /*0210*/  @!P0 BRA `(.L_x_2454) ;  /* 0x0000000000108947 */ /* 0x002fea0003800000 */
[----:B------:R-:W2:Y:S02]  /*0220*/  LD.E.U8 R0, desc[UR6][R10.64+0x1b2] ;  /* 0x0001b2060a007980 */ /* 0x000ea4000c101100 */
[----:B--2---:R-:W-:-:S13]  /*0230*/  ISETP.NE.AND P1, PT, R0, RZ, PT ;  /* 0x000000ff0000720c */ /* 0x004fda0003f25270 */
[----:B------:R-:W-:Y:S05]  /*0240*/  @!P1 BRA `(.L_x_2454) ;  /* 0x0000000000049947 */ /* 0x000fea0003800000 */
[----:B------:R1:W5:Y:S02]  /*0250*/  LD.E R15, desc[UR6][R2.64] ;  /* 0x00000006020f7980 */ /* 0x000364000c101900 */
.L_x_2454:
[----:B------:R-:W-:Y:S05]  /*0260*/  BSYNC B0 ;  /* 0x0000000000007941 */ /* 0x000fea0003800000 */
.L_x_2453:
        /* <DEDUP_REMOVED lines=8> */
.L_x_2456:
[----:B------:R2:W5:Y:S02]  /*02f0*/  LD.E R84, desc[UR6][R10.64+0xb8] ;  /* 0x0000b8060a547980 */ /* 0x000564000c101900 */
.L_x_2457:
[----:B------:R-:W-:Y:S05]  /*0300*/  BSYNC B0 ;  /* 0x0000000000007941 */ /* 0x000fea0003800000 */
.L_x_2455:
[----:B-1-3--:R-:W3:Y:S01]  /*0310*/  LD.E.64 R2, desc[UR6][R10.64+0xf8] ;  /* 0x0000f8060a027980 */ /* 0x00aee2000c101b00 */
[----:B------:R-:W-:Y:S01]  /*0320*/  BSSY B1, `(.L_x_2458) ;  /* 0x0000012000017945 */ /* 0x000fe20003800000 */
[----:B-----5:R-:W-:Y:S01]  /*0330*/  IMAD.IADD R84, R84, 0x1, -R14 ;  /* 0x0000000154547824 */ /* 0x020fe200078e0a0e */
[----:B---3--:R-:W-:-:S04]  /*0340*/  ISETP.NE.U32.AND P0, PT, R2, RZ, PT ;  /* 0x000000ff0200720c */ /* 0x008fc80003f05070 */
[----:B------:R-:W-:-:S13]  /*0350*/  ISETP.NE.AND.EX P0, PT, R3, RZ, PT, P0 ;  /* 0x000000ff0300720c */ /* 0x000fda0003f05300 */
[----:B------:R-:W-:Y:S05]  /*0360*/  @!P0 BRA `(.L_x_2459) ;  /* 0x0000000000108947 */ /* 0x000fea0003800000 */
[----:B------:R-:W-:-:S05]  /*0370*/  IMAD.WIDE R2, R236, 0x4, R2 ;  /* 0x00000004ec027825 */ /* 0x000fca00078e0202 */
[----:B------:R-:W3:Y:S02]  /*0380*/  LD.E R53, desc[UR6][R2.64] ;  /* 0x0000000602357980 */ /* 0x000ee4000c101900 */
[----:B---3--:R-:W-:Y:S01]  /*0390*/  IADD3 R53, R53, -R14, RZ ;  /* 0x8000000e35357210 */ /* 0x008fe20007ffe0ff */
[----:B------:R-:W-:Y:S05]  /*03a0*/  BRA `(.L_x_2460) ;  /* 0x0000000000247947 */ /* 0x000fea0003800000 */
.L_x_2459:
[----:B------:R-:W3:Y:S01]  /*03b0*/  LD.E.64 R2, desc[UR6][R10.64+0x108] ;  /* 0x000108060a027980 */ /* 0x000ee2000c101b00 */
[----:B------:R-:W-:Y:S01]  /*03c0*/  BSSY B0, `(.L_x_2461) ;  /* 0x0000006000007945 */ /* 0x000fe20003800000 */
[----:B------:R-:W-:Y:S01]  /*03d0*/  IMAD.MOV.U32 R53, RZ, RZ, RZ ;  /* 0x000000ffff357224 */ /* 0x000fe200078e00ff */
[----:B---3--:R-:W-:-:S04]  /*03e0*/  ISETP.NE.U32.AND P0, PT, R2, RZ, PT ;  /* 0x000000ff0200720c */ /* 0x008fc80003f05070 */
[----:B------:R-:W-:-:S13]  /*03f0*/  ISETP.NE.AND.EX P0, PT, R3, RZ, PT, P0 ;  /* 0x000000ff0300720c */ /* 0x000fda0003f05300 */
[----:B------:R-:W-:Y:S05]  /*0400*/  @!P0 BRA `(.L_x_2462) ;  /* 0x0000000000048947 */ /* 0x000fea0003800000 */
[----:B------:R1:W5:Y:S02]  /*0410*/  LD.E R53, desc[UR6][R10.64+0xbc] ;  /* 0x0000bc060a357980 */ /* 0x000364000c101900 */
.L_x_2462:
[----:B------:R-:W-:Y:S05]  /*0420*/  BSYNC B0 ;  /* 0x0000000000007941 */ /* 0x000fea0003800000 */
.L_x_2461:
[----:B-----5:R-:W-:Y:S02]  /*0430*/  IADD3 R53, R84, R53, RZ ;  /* 0x0000003554357210 */ /* 0x020fe40007ffe0ff */
.L_x_2460:
[----:B------:R-:W-:Y:S05]  /*0440*/  BSYNC B1 ;  /* 0x0000000000017941 */ /* 0x000fea0003800000 */
.L_x_2458:
[----:B------:R-:W-:Y:S01]  /*0450*/  IMAD.SHL.U32 R52, R237, 0x40, RZ ;  /* 0x00000040ed347824 */ /* 0x000fe200078e00ff */
[----:B------:R-:W-:Y:S01]  /*0460*/  MOV R2, R234 ;  /* 0x000000ea00027202 */ /* 0x000fe20000000f00 */
[----:B------:R-:W-:-:S03]  /*0470*/  IMAD.MOV.U32 R3, RZ, RZ, 0x0 ;  /* 0x00000000ff037424 */ /* 0x000fc600078e00ff */
[----:B------:R-:W-:-:S13]  /*0480*/  ISETP.GT.AND P0, PT, R238, R52, PT ;  /* 0x00000034ee00720c */ /* 0x000fda0003f04270 */
[----:B-12---:R-:W-:Y:S05]  /*0490*/  @!P0 RET.REL.NODEC R2 `(_ZN5flash24flash_fwd_splitkv_kernelI23Flash_fwd_kernel_traitsILi256ELi64ELi64ELi4ELb0ELb0EN7cutlass6half_tE19Flash_kernel_traitsILi256ELi64ELi64ELi4ES3_EELb0ELb1ELb0ELb0ELb0ELb0ELb0ELb1EEEvNS_16Flash_fwd_paramsE) ;  /* 0xfffffff802d88950 */ /* 0x006fea0003c3ffff */
[----:B------:R-:W2:Y:S04]  /*04a0*/  LD.E R8, desc[UR6][R10.64+0xb8] ;  /* 0x0000b8060a087980 */ /* 0x000ea8000c101900 */
[----:B------:R-:W3:Y:S04]  /*04b0*/  LD.E R6, desc[UR6][R10.64+0x184] ;  /* 0x000184060a067980 */ /* 0x000ee8000c101900 */
[----:B------:R-:W4:Y:S01]  /*04c0*/  LD.E R2, desc[UR6][R10.64+0x188] ;  /* 0x000188060a027980 */ /* 0x000f22000c101900 */
[C---:B------:R-:W-:Y:S02]  /*04d0*/  IADD3 R0, R53.reuse, R52, -R238 ;  /* 0x0000003435007210 */ /* 0x040fe40007ffe8ee */
[----:B------:R-:W-:Y:S01]  /*04e0*/  IADD3 R3, -R238, 0x7f, R52 ;  /* 0x0000007fee037810 */ /* 0x000fe20007ffe134 */
[----:B------:R-:W-:Y:S01]  /*04f0*/  VIADD R4, R53, 0x3f ;  /* 0x0000003f35047836 */ /* 0x000fe20000000000 */
[----:B------:R-:W1:Y:S01]  /*0500*/  S2R R45, SR_TID.X ;  /* 0x00000000002d7919 */ /* 0x000e620000002100 */
[----:B--2---:R-:W-:-:S02]  /*0510*/  VIADD R8, R8, 0x3f ;  /* 0x0000003f08087836 */ /* 0x004fc40000000000 */
[----:B---3--:R-:W-:Y:S01]  /*0520*/  IMAD.IADD R6, R0, 0x1, -R6 ;  /* 0x0000000100067824 */ /* 0x008fe200078e0a06 */
[----:B----4-:R-:W-:Y:S02]  /*0530*/  IADD3 R2, R2, R3, R53 ;  /* 0x0000000302027210 */ /* 0x010fe40007ffe035 */
[----:B------:R-:W-:Y:S02]  /*0540*/  SHF.R.S32.HI R3, RZ, 0x1f, R4 ;  /* 0x0000001fff037819 */ /* 0x000fe40000011404 */
[----:B------:R-:W-:Y:S02]  /*0550*/  SHF.R.S32.HI R7, RZ, 0x1f, R8 ;  /* 0x0000001fff077819 */ /* 0x000fe40000011408 */
[----:B------:R-:W-:Y:S02]  /*0560*/  SHF.R.S32.HI R0, RZ, 0x1f, R2 ;  /* 0x0000001fff007819 */ /* 0x000fe40000011402 */
[----:B------:R-:W-:Y:S02]  /*0570*/  SHF.R.S32.HI R5, RZ, 0x1f, R6 ;  /* 0x0000001fff057819 */ /* 0x000fe40000011406 */
[----:B------:R-:W-:-:S02]  /*0580*/  LEA.HI R3, R3, R4, RZ, 0x6 ;  /* 0x0000000403037211 */ /* 0x000fc400078f30ff */
[----:B------:R-:W-:Y:S02]  /*0590*/  LEA.HI R7, R7, R8, RZ, 0x6 ;  /* 0x0000000807077211 */ /* 0x000fe400078f30ff */
[----:B------:R-:W-:Y:S02]  /*05a0*/  LEA.HI R0, R0, R2, RZ, 0x6 ;  /* 0x0000000200007211 */ /* 0x000fe400078f30ff */
[----:B------:R-:W-:Y:S02]  /*05b0*/  LEA.HI R5, R5, R6, RZ, 0x6 ;  /* 0x0000000605057211 */ /* 0x000fe400078f30ff */
[----:B------:R-:W-:Y:S02]  /*05c0*/  SHF.R.S32.HI R3, RZ, 0x6, R3 ;  /* 0x00000006ff037819 */ /* 0x000fe40000011403 */
[----:B------:R-:W-:Y:S02]  /*05d0*/  SHF.R.S32.HI R7, RZ, 0x6, R7 ;  /* 0x00000006ff077819 */ /* 0x000fe40000011407 */
[----:B------:R-:W-:-:S02]  /*05e0*/  SHF.R.S32.HI R0, RZ, 0x6, R0 ;  /* 0x00000006ff007819 */ /* 0x000fc40000011400 */
[----:B------:R-:W-:Y:S02]  /*05f0*/  SHF.R.S32.HI R5, RZ, 0x6, R5 ;  /* 0x00000006ff057819 */ /* 0x000fe40000011405 */
[----:B------:R-:W-:Y:S02]  /*0600*/  VIMNMX3 R165, R7, R3, R0, PT ;  /* 0x0000000307a5720f */ /* 0x000fe40003800100 */
[----:B------:R-:W-:-:S04]  /*0610*/  VIMNMX R231, RZ, R5, !PT ;  /* 0x00000005ffe77248 */ /* 0x000fc80007fe0100 */
[----:B------:R-:W-:-:S13]  /*0620*/  ISETP.GE.AND P0, PT, R231, R165, PT ;  /* 0x000000a5e700720c */ /* 0x000fda0003f06270 */
[----:B-1----:R-:W-:Y:S05]  /*0630*/  @!P0 BRA `(.L_x_2463) ;  /* 0x0000000800648947 */ /* 0x002fea0003800000 */
        /* <DEDUP_REMOVED lines=13> */
[----:B------:R-:W-:-:S05]  /*0710*/  IMAD.SHL.U32 R20, R45, 0x8, RZ ;  /* 0x000000082d147824 */ /* 0x000fca00078e00ff */
[----:B------:R-:W-:Y:S02]  /*0720*/  SHF.R.S32.HI R21, RZ, 0x1f, R20 ;  /* 0x0000001fff157819 */ /* 0x000fe40000011414 */
[----:B------:R-:W-:Y:S02]  /*0730*/  SHF.R.S32.HI R8, RZ, 0x3, R8 ;  /* 0x00000003ff087819 */ /* 0x000fe40000011408 */
[----:B------:R-:W-:Y:S02]  /*0740*/  IADD3 R238, -R52, R238, RZ ;  /* 0x000000ee34ee7210 */ /* 0x000fe40007ffe1ff */
[----:B-1----:R-:W-:Y:S01]  /*0750*/  @!P0 SHF.R.S32.HI R10, RZ, 0x1f, R236 ;  /* 0x0000001fff0a8819 */ /* 0x002fe200000114ec */
        /* <DEDUP_REMOVED lines=45> */
.L_x_2465:
[----:B------:R-:W-:Y:S05]  /*0a30*/  BSYNC B0 ;  /* 0x0000000000007941 */ /* 0x000fea0003800000 */
.L_x_2464:
        /* <DEDUP_REMOVED lines=21> */
.L_x_2467:
[----:B------:R-:W-:Y:S05]  /*0b90*/  BSYNC B0 ;  /* 0x0000000000007941 */ /* 0x000fea0003800000 */
.L_x_2466:
        /* <DEDUP_REMOVED lines=23> */
.L_x_2469:
[----:B------:R-:W-:Y:S05]  /*0d10*/  BSYNC B0 ;  /* 0x0000000000007941 */ /* 0x000fea0003800000 */
.L_x_2468:
[C---:B------:R-:W-:Y:S01]  /*0d20*/  VIADD R3, R8.reuse, 0x30 ;  /* 0x0000003008037836 */ /* 0x040fe20000000000 */
[-C--:B------:R-:W-:Y:S01]  /*0d30*/  ISETP.GE.OR P6, PT, R8, R238.reuse, P3 ;  /* 0x000000ee0800720c */ /* 0x080fe20001fc6670 */
[----:B------:R-:W-:Y:S01]  /*0d40*/  BSSY B0, `(.L_x_2470) ;  /* 0x000001e000007945 */ /* 0x000fe20003800000 */
[-C--:B------:R-:W-:Y:S02]  /*0d50*/  ISETP.GE.OR P4, PT, R12, R238.reuse, P3 ;  /* 0x000000ee0c00720c */ /* 0x080fe40001f86670 */
[C---:B------:R-:W-:Y:S02]  /*0d60*/  ISETP.GE.AND P1, PT, R3.reuse, R238, PT ;  /* 0x000000ee0300720c */ /* 0x040fe40003f26270 */
        /* <DEDUP_REMOVED lines=27> */
.L_x_2471:
[----:B------:R-:W-:Y:S05]  /*0f20*/  BSYNC B0 ;  /* 0x0000000000007941 */ /* 0x000fea0003800000 */
.L_x_2470:
[----:B------:R5:W-:Y:S01]  /*0f30*/  @!P5 ST.E desc[UR6][R12.64+0x40], R3 ;  /* 0x000040030c00d985 */ /* 0x000be2000c101906 */
[----:B------:R-:W-:-:S03]  /*0f40*/  MOV R2, R234 ;  /* 0x000000ea00027202 */ /* 0x000fc60000000f00 */
[----:B------:R-:W-:Y:S04]  /*0f50*/  @!P6 ST.E desc[UR6][R12.64], R4 ;  /* 0x000000040c00e985 */ /* 0x000fe8000c101906 */
[----:B------:R1:W-:Y:S01]  /*0f60*/  @!P4 ST.E desc[UR6][R12.64+0x80], R0 ;  /* 0x000080000c00c985 */ /* 0x0003e2000c101906 */
[----:B-----5:R-:W-:-:S04]  /*0f70*/  MOV R3, 0x0 ;  /* 0x0000000000037802 */ /* 0x020fc80000000f00 */
[----:B-1234-:R-:W-:Y:S05]  /*0f80*/  @P3 RET.REL.NODEC R2 `(_ZN5flash24flash_fwd_splitkv_kernelI23Flash_fwd_kernel_traitsILi256ELi64ELi64ELi4ELb0ELb0EN7cutlass6half_tE19Flash_kernel_traitsILi256ELi64ELi64ELi4ES3_EELb0ELb1ELb0ELb0ELb0ELb0ELb0ELb1EEEvNS_16Flash_fwd_paramsE) ;  /* 0xfffffff0021c3950 */ /* 0x01efea0003c3ffff */
[----:B------:R-:W-:Y:S02]  /*0f90*/  MOV R0, 0x7f800000 ;  /* 0x7f80000000007802 */ /* 0x000fe40000000f00 */
[----:B------:R-:W-:-:S03]  /*0fa0*/  MOV R235, 0x0 ;  /* 0x0000000000eb7802 */ /* 0x000fc60000000f00 */
[----:B------:R1:W-:Y:S02]  /*0fb0*/  ST.E desc[UR6][R12.64+0xc0], R0 ;  /* 0x0000c0000c007985 */ /* 0x0003e4000c101906 */
[----:B-1----:R-:W-:Y:S05]  /*0fc0*/  RET.REL.NODEC R234 `(_ZN5flash24flash_fwd_splitkv_kernelI23Flash_fwd_kernel_traitsILi256ELi64ELi64ELi4ELb0ELb0EN7cutlass6half_tE19Flash_kernel_traitsILi256ELi64ELi64ELi4ES3_EELb0ELb1ELb0ELb0ELb0ELb0ELb0ELb1EEEvNS_16Flash_fwd_paramsE) ;  /* 0xfffffff0ea0c7950 */ /* 0x002fea0003c3ffff */
.L_x_2463:
        /* <DEDUP_REMOVED lines=32> */
[----:B------:R1:W5:Y:S04]  /*11d0*/  LD.E.64 R26, desc[UR6][R10.64+0x58] ;  /* 0x000058060a1a7980 */ /* 0x000368000c101b00 */
[----:B------:R1:W5:Y:S01]  /*11e0*/  LD.E.64 R46, desc[UR6][R10.64+0x40] ;  /* 0x000040060a2e7980 */ /* 0x000362000c101b00 */
[----:B--2---:R-:W-:-:S04]  /*11f0*/  IABS R4, R5 ;  /* 0x0000000500047213 */ /* 0x004fc80000000000 */
[----:B------:R-:W2:Y:S08]  /*1200*/  I2F.RP R8, R4 ;  /* 0x0000000400087306 */ /* 0x000eb00000209400 */
[----:B--2---:R-:W2:Y:S02]  /*1210*/  MUFU.RCP R8, R8 ;  /* 0x0000000800087308 */ /* 0x004ea40000001000 */
[----:B--2---:R-:W-:-:S06]  /*1220*/  VIADD R8, R8, 0xffffffe ;  /* 0x0ffffffe08087836 */ /* 0x004fcc0000000000 */
[----:B------:R-:W2:Y:S01]  /*1230*/  F2I.FTZ.U32.TRUNC.NTZ R9, R8 ;  /* 0x0000000800097305 */ /* 0x000ea2000021f000 */
[----:B------:R-:W-:Y:S01]  /*1240*/  IABS R0, R5 ;  /* 0x0000000500007213 */ /* 0x000fe20000000000 */
[----:B--2---:R-:W-:Y:S01]  /*1250*/  IMAD.MOV R7, RZ, RZ, -R9 ;  /* 0x000000ffff077224 */ /* 0x004fe200078e0a09 */
[----:B------:R-:W-:-:S03]  /*1260*/  MOV R8, RZ ;  /* 0x000000ff00087202 */ /* 0x000fc60000000f00 */
[----:B------:R-:W-:-:S04]  /*1270*/  IMAD R7, R7, R4, RZ ;  /* 0x0000000407077224 */ /* 0x000fc800078e02ff */
[----:B------:R-:W-:-:S04]  /*1280*/  IMAD.HI.U32 R7, R9, R7, R8 ;  /* 0x0000000709077227 */ /* 0x000fc800078e0008 */
        /* <DEDUP_REMOVED lines=10> */
[----:B------:R-:W-:-:S05]  /*1330*/  @P2 IADD3 R7, R7, 0x1, RZ ;  /* 0x0000000107072810 */ /* 0x000fca0007ffe0ff */
[----:B------:R-:W-:-:S05]  /*1340*/  IMAD.MOV.U32 R8, RZ, RZ, R7 ;  /* 0x000000ffff087224 */ /* 0x000fca00078e0007 */
[----:B------:R-:W-:Y:S02]  /*1350*/  @!P0 IADD3 R8, -R8, RZ, RZ ;  /* 0x000000ff08088210 */ /* 0x000fe40007ffe1ff */
[----:B------:R-:W-:-:S05]  /*1360*/  @!P1 LOP3.LUT R8, RZ, R5, RZ, 0x33, !PT ;  /* 0x00000005ff089212 */ /* 0x000fca00078e33ff */
[----:B-----5:R-:W-:-:S05]  /*1370*/  IMAD.WIDE R12, R8, 0x4, R240 ;  /* 0x00000004080c7825 */ /* 0x020fca00078e02f0 */
[----:B------:R-:W2:Y:S04]  /*1380*/  LD.E R3, desc[UR6][R12.64] ;  /* 0x000000060c037980 */ /* 0x000ea8000c101900 */
[----:B------:R-:W2:Y:S01]  /*1390*/  LD.E.64 R12, desc[UR6][R10.64+0x28] ;  /* 0x000028060a0c7980 */ /* 0x000ea2000c101b00 */
[----:B---3--:R-:W-:-:S04]  /*13a0*/  IABS R7, R6 ;  /* 0x0000000600077213 */ /* 0x008fc80000000000 */
[----:B------:R-:W3:Y:S08]  /*13b0*/  I2F.RP R0, R7 ;  /* 0x0000000700007306 */ /* 0x000ef00000209400 */
[----:B---3--:R-:W3:Y:S02]  /*13c0*/  MUFU.RCP R0, R0 ;  /* 0x0000000000007308 */ /* 0x008ee40000001000 */
[----:B---3--:R-:W-:-:S06]  /*13d0*/  VIADD R0, R0, 0xffffffe ;  /* 0x0ffffffe00007836 */ /* 0x008fcc0000000000 */
[----:B------:R-:W3:Y:S01]  /*13e0*/  F2I.FTZ.U32.TRUNC.NTZ R23, R0 ;  /* 0x0000000000177305 */ /* 0x000ee2000021f000 */
[----:B------:R-:W-:Y:S01]  /*13f0*/  IMAD.MOV.U32 R22, RZ, RZ, RZ ;  /* 0x000000ffff167224 */ /* 0x000fe200078e00ff */
[----:B------:R-:W-:Y:S02]  /*1400*/  IABS R4, R235 ;  /* 0x000000eb00047213 */ /* 0x000fe40000000000 */
[----:B---3--:R-:W-:-:S05]  /*1410*/  IADD3 R0, RZ, -R23, RZ ;  /* 0x80000017ff007210 */ /* 0x008fca0007ffe0ff */
[----:B------:R-:W-:Y:S01]  /*1420*/  IMAD R16, R0, R7, RZ ;  /* 0x0000000700107224 */ /* 0x000fe200078e02ff */
[----:B------:R-:W-:-:S03]  /*1430*/  IABS R0, R6 ;  /* 0x0000000600007213 */ /* 0x000fc60000000000 */
[----:B------:R-:W-:Y:S01]  /*1440*/  IMAD.HI.U32 R16, R23, R16, R22 ;  /* 0x0000001017107227 */ /* 0x000fe200078e0016 */
[----:B------:R-:W-:-:S05]  /*1450*/  IADD3 R0, RZ, -R0, RZ ;  /* 0x80000000ff007210 */ /* 0x000fca0007ffe0ff */
[----:B------:R-:W-:-:S04]  /*1460*/  IMAD.HI.U32 R16, R16, R4, RZ ;  /* 0x0000000410107227 */ /* 0x000fc800078e00ff */
[----:B------:R-:W-:-:S05]  /*1470*/  IMAD R0, R16, R0, R4 ;  /* 0x0000000010007224 */ /* 0x000fca00078e0204 */
[----:B------:R-:W-:Y:S02]  /*1480*/  ISETP.GT.U32.AND P1, PT, R7, R0, PT ;  /* 0x000000000700720c */ /* 0x000fe40003f24070 */
[----:B------:R-:W-:-:S11]  /*1490*/  IADD3 R8, -R8, RZ, RZ ;  /* 0x000000ff08087210 */ /* 0x000fd60007ffe1ff */
[----:B------:R-:W-:-:S05]  /*14a0*/  @!P1 IMAD.IADD R0, R0, 0x1, -R7 ;  /* 0x0000000100009824 */ /* 0x000fca00078e0a07 */
[----:B------:R-:W-:Y:S02]  /*14b0*/  ISETP.GE.U32.AND P2, PT, R0, R7, PT ;  /* 0x000000070000720c */ /* 0x000fe40003f46070 */
[----:B------:R-:W-:Y:S01]  /*14c0*/  LOP3.LUT R7, R235, R6, RZ, 0x3c, !PT ;  /* 0x00000006eb077212 */ /* 0x000fe200078e3cff */
[----:B------:R-:W-:Y:S01]  /*14d0*/  @!P1 VIADD R16, R16, 0x1 ;  /* 0x0000000110109836 */ /* 0x000fe20000000000 */
[----:B------:R-:W-:Y:S02]  /*14e0*/  ISETP.NE.AND P1, PT, R6, RZ, PT ;  /* 0x000000ff0600720c */ /* 0x000fe40003f25270 */
[----:B------:R-:W-:Y:S01]  /*14f0*/  ISETP.GE.AND P0, PT, R7, RZ, PT ;  /* 0x000000ff0700720c */ /* 0x000fe20003f06270 */
[----:B------:R-:W-:-:S04]  /*1500*/  IMAD R5, R5, R8, R2 ;  /* 0x0000000805057224 */ /* 0x000fc800078e0202 */
[----:B----4-:R-:W-:Y:S02]  /*1510*/  IMAD R7, R49, R5, RZ ;  /* 0x0000000531077224 */ /* 0x010fe400078e02ff */
[----:B------:R-:W-:-:S06]  /*1520*/  @P2 IADD3 R16, R16, 0x1, RZ ;  /* 0x0000000110102810 */ /* 0x000fcc0007ffe0ff */
[----:B------:R-:W-:Y:S02]  /*1530*/  @!P0 IADD3 R16, -R16, RZ, RZ ;  /* 0x000000ff10108210 */ /* 0x000fe40007ffe1ff */
[----:B------:R-:W-:-:S04]  /*1540*/  @!P1 LOP3.LUT R16, RZ, R6, RZ, 0x33, !PT ;  /* 0x00000006ff109212 */ /* 0x000fc800078e33ff */
[----:B------:R-:W-:Y:S02]  /*1550*/  SHF.R.S32.HI R8, RZ, 0x1f, R16 ;  /* 0x0000001fff087819 */ /* 0x000fe40000011410 */
[----:B--2---:R-:W-:Y:S01]  /*1560*/  SHF.R.S32.HI R0, RZ, 0x1f, R3 ;  /* 0x0000001fff007819 */ /* 0x004fe20000011403 */
[----:B------:R-:W-:-:S04]  /*1570*/  IMAD R4, R19, R3, RZ ;  /* 0x0000000313047224 */ /* 0x000fc800078e02ff */
[C---:B------:R-:W-:Y:S02]  /*1580*/  IMAD R4, R18.reuse, R0, R4 ;  /* 0x0000000012047224 */ /* 0x040fe400078e0204 */
[----:B------:R-:W-:-:S04]  /*1590*/  IMAD.WIDE.U32 R18, R18, R3, RZ ;  /* 0x0000000312127225 */ /* 0x000fc800078e00ff */
[----:B------:R-:W-:Y:S01]  /*15a0*/  IMAD.IADD R19, R19, 0x1, R4 ;  /* 0x0000000113137824 */ /* 0x000fe200078e0204 */
[----:B------:R-:W-:Y:S01]  /*15b0*/  SHF.R.S32.HI R4, RZ, 0x1f, R5 ;  /* 0x0000001fff047819 */ /* 0x000fe20000011405 */
[----:B------:R-:W-:-:S04]  /*15c0*/  IMAD.WIDE.U32 R18, R5, R48, R18 ;  /* 0x0000003005127225 */ /* 0x000fc800078e0012 */
[----:B------:R-:W-:-:S04]  /*15d0*/  IMAD R7, R48, R4, R7 ;  /* 0x0000000430077224 */ /* 0x000fc800078e0207 */
        /* <DEDUP_REMOVED lines=11> */
[----:B-1----:R-:W-:Y:S05]  /*1690*/  BRA `(.L_x_2474) ;  /* 0x0000000400447947 */ /* 0x002fea0003800000 */
.L_x_2473:
        /* <DEDUP_REMOVED lines=22> */
[----:B------:R-:W-:Y:S02]  /*1800*/  IMAD R0, R5, R0, R7 ;  /* 0x0000000005007224 */ /* 0x000fe400078e0207 */
[----:B---3--:R-:W-:-:S03]  /*1810*/  @!P3 IMAD R2, R49, R14, RZ ;  /* 0x0000000e3102b224 */ /* 0x008fc600078e02ff */
[----:B------:R-:W-:Y:S01]  /*1820*/  ISETP.GT.U32.AND P0, PT, R3, R0, PT ;  /* 0x000000000300720c */ /* 0x000fe20003f04070 */
[----:B------:R-:W-:Y:S02]  /*1830*/  @!P3 IMAD R2, R4, R48, R2 ;  /* 0x000000300402b224 */ /* 0x000fe400078e0202 */
[----:B------:R-:W-:Y:S01]  /*1840*/  @!P3 IMAD.WIDE.U32 R24, R48, R14, RZ ;  /* 0x0000000e3018b225 */ /* 0x000fe200078e00ff */
[----:B-----5:R-:W-:-:S03]  /*1850*/  @!P3 SHF.R.S32.HI R4, RZ, 0x1f, R13 ;  /* 0x0000001fff04b819 */ /* 0x020fc6000001140d */
[----:B------:R-:W-:Y:S01]  /*1860*/  @P3 IMAD.IADD R7, R14, 0x1, R15 ;  /* 0x000000010e073824 */ /* 0x000fe200078e020f */
[----:B------:R-:W-:Y:S01]  /*1870*/  @!P3 IADD3 R25, R25, R2, RZ ;  /* 0x000000021919b210 */ /* 0x000fe20007ffe0ff */
[----:B----4-:R-:W-:-:S04]  /*1880*/  @!P3 IMAD R2, R17, R13, RZ ;  /* 0x0000000d1102b224 */ /* 0x010fc800078e02ff */
[----:B------:R-:W-:Y:S01]  /*1890*/  @!P0 IADD3 R0, R0, -R3, RZ ;  /* 0x8000000300008210 */ /* 0x000fe20007ffe0ff */
[-C--:B------:R-:W-:Y:S02]  /*18a0*/  @P3 IMAD R9, R49, R7.reuse, RZ ;  /* 0x0000000731093224 */ /* 0x080fe400078e02ff */
[----:B------:R-:W-:Y:S01]  /*18b0*/  @P3 IMAD.WIDE.U32 R28, R48, R7, RZ ;  /* 0x00000007301c3225 */ /* 0x000fe200078e00ff */
[----:B------:R-:W-:-:S03]  /*18c0*/  ISETP.GE.U32.AND P2, PT, R0, R3, PT ;  /* 0x000000030000720c */ /* 0x000fc60003f46070 */
[C---:B------:R-:W-:Y:S02]  /*18d0*/  @!P3 IMAD R2, R16.reuse, R4, R2 ;  /* 0x000000041002b224 */ /* 0x040fe400078e0202 */
[----:B------:R-:W-:Y:S01]  /*18e0*/  @!P3 IMAD.WIDE.U32 R16, R16, R13, R24 ;  /* 0x0000000d1010b225 */ /* 0x000fe200078e0018 */
[----:B------:R-:W-:Y:S02]  /*18f0*/  @P3 IADD3 R9, R29, R9, RZ ;  /* 0x000000091d093210 */ /* 0x000fe40007ffe0ff */
[----:B------:R-:W-:Y:S01]  /*1900*/  LOP3.LUT R3, R235, R6, RZ, 0x3c, !PT ;  /* 0x00000006eb037212 */ /* 0x000fe200078e3cff */
[----:B------:R-:W-:Y:S01]  /*1910*/  @P3 IMAD.MOV.U32 R12, RZ, RZ, R28 ;  /* 0x000000ffff0c3224 */ /* 0x000fe200078e001c */
[----:B------:R-:W-:Y:S01]  /*1920*/  @!P3 IADD3 R9, R17, R2, RZ ;  /* 0x000000021109b210 */ /* 0x000fe20007ffe0ff */
[----:B------:R-:W-:Y:S01]  /*1930*/  @!P3 IMAD.MOV.U32 R12, RZ, RZ, R16 ;  /* 0x000000ffff0cb224 */ /* 0x000fe200078e0010 */
[----:B------:R-:W-:Y:S01]  /*1940*/  LEA R2, R165, 0xffffffc0, 0x6 ;  /* 0xffffffc0a5027811 */ /* 0x000fe200078e30ff */
[----:B------:R-:W-:Y:S01]  /*1950*/  @!P0 VIADD R5, R5, 0x1 ;  /* 0x0000000105058836 */ /* 0x000fe20000000000 */
[----:B------:R-:W-:Y:S01]  /*1960*/  ISETP.GE.AND P1, PT, R3, RZ, PT ;  /* 0x000000ff0300720c */ /* 0x000fe20003f26270 */
[----:B------:R-:W-:Y:S01]  /*1970*/  @!P3 IMAD R7, R47, R14, RZ ;  /* 0x0000000e2f07b224 */ /* 0x000fe200078e02ff */
[----:B------:R-:W-:Y:S01]  /*1980*/  @!P3 SHF.R.S32.HI R0, RZ, 0x1f, R14 ;  /* 0x0000001fff00b819 */ /* 0x000fe2000001140e */
[----:B------:R-:W-:Y:S01]  /*1990*/  IMAD R8, R49, R2, RZ ;  /* 0x0000000231087224 */ /* 0x000fe200078e02ff */
[----:B------:R-:W-:-:S02]  /*19a0*/  SHF.R.S32.HI R4, RZ, 0x1f, R2 ;  /* 0x0000001fff047819 */ /* 0x000fc40000011402 */
[----:B------:R-:W-:Y:S02]  /*19b0*/  MOV R24, R12 ;  /* 0x0000000c00187202 */ /* 0x000fe40000000f00 */
[----:B------:R-:W-:Y:S02]  /*19c0*/  MOV R25, R9 ;  /* 0x0000000900197202 */ /* 0x000fe40000000f00 */
[----:B------:R-:W-:Y:S02]  /*19d0*/  ISETP.NE.AND P0, PT, R6, RZ, PT ;  /* 0x000000ff0600720c */ /* 0x000fe40003f05270 */
[----:B------:R-:W-:Y:S01]  /*19e0*/  @P2 IADD3 R5, R5, 0x1, RZ ;  /* 0x0000000105052810 */ /* 0x000fe20007ffe0ff */
[----:B------:R-:W-:Y:S02]  /*19f0*/  @!P3 IMAD R0, R0, R46, R7 ;  /* 0x0000002e0000b224 */ /* 0x000fe400078e0207 */
[----:B------:R-:W-:Y:S02]  /*1a00*/  IMAD R8, R4, R48, R8 ;  /* 0x0000003004087224 */ /* 0x000fe400078e0208 */
[----:B------:R-:W-:Y:S01]  /*1a10*/  IMAD.WIDE.U32 R24, R48, R2, R24 ;  /* 0x0000000230187225 */ /* 0x000fe200078e0018 */
[----:B------:R-:W-:-:S03]  /*1a20*/  MOV R16, R5 ;  /* 0x0000000500107202 */ /* 0x000fc60000000f00 */
[----:B------:R-:W-:Y:S01]  /*1a30*/  @!P3 IMAD.WIDE.U32 R28, R46, R14, RZ ;  /* 0x0000000e2e1cb225 */ /* 0x000fe200078e00ff */
[----:B------:R-:W-:-:S03]  /*1a40*/  IADD3 R25, R25, R8, RZ ;  /* 0x0000000819197210 */ /* 0x000fc60007ffe0ff */
[----:B------:R-:W-:Y:S01]  /*1a50*/  @!P3 IMAD.IADD R9, R29, 0x1, R0 ;  /* 0x000000011d09b824 */ /* 0x000fe200078e0200 */
[----:B------:R-:W-:Y:S01]  /*1a60*/  @!P3 SHF.R.S32.HI R0, RZ, 0x1f, R13 ;  /* 0x0000001fff00b819 */ /* 0x000fe2000001140d */
[----:B------:R-:W-:Y:S01]  /*1a70*/  @!P3 IMAD R5, R23, R13, RZ ;  /* 0x0000000d1705b224 */ /* 0x000fe200078e02ff */
[----:B------:R-:W-:Y:S01]  /*1a80*/  @!P3 MOV R8, R28 ;  /* 0x0000001c0008b202 */ /* 0x000fe20000000f00 */
[----:B------:R-:W-:Y:S01]  /*1a90*/  @!P1 IMAD.MOV R16, RZ, RZ, -R16 ;  /* 0x000000ffff109224 */ /* 0x000fe200078e0a10 */
[----:B------:R-:W-:Y:S01]  /*1aa0*/  @!P0 LOP3.LUT R16, RZ, R6, RZ, 0x33, !PT ;  /* 0x00000006ff108212 */ /* 0x000fe200078e33ff */
[----:B------:R-:W-:Y:S01]  /*1ab0*/  @!P3 IMAD R0, R22, R0, R5 ;  /* 0x000000001600b224 */ /* 0x000fe200078e0205 */
[----:B------:R-:W-:Y:S01]  /*1ac0*/  @P3 IADD3 R14, R14, R15, RZ ;  /* 0x0000000f0e0e3210 */ /* 0x000fe20007ffe0ff */
[----:B------:R-:W-:Y:S01]  /*1ad0*/  @!P3 IMAD.WIDE.U32 R22, R22, R13, R8 ;  /* 0x0000000d1616b225 */ /* 0x000fe200078e0008 */
[----:B------:R-:W-:-:S03]  /*1ae0*/  SHF.R.S32.HI R8, RZ, 0x1f, R16 ;  /* 0x0000001fff087819 */ /* 0x000fc60000011410 */
[----:B------:R-:W-:Y:S02]  /*1af0*/  IMAD R5, R19, R16, RZ ;  /* 0x0000001013057224 */ /* 0x000fe400078e02ff */
[-C--:B------:R-:W-:Y:S02]  /*1b00*/  @P3 IMAD R3, R47, R14.reuse, RZ ;  /* 0x0000000e2f033224 */ /* 0x080fe400078e02ff */
[----:B------:R-:W-:-:S04]  /*1b10*/  @P3 IMAD.WIDE.U32 R14, R46, R14, RZ ;  /* 0x0000000e2e0e3225 */ /* 0x000fc800078e00ff */
        /* <DEDUP_REMOVED lines=9> */
.L_x_2474:
[----:B------:R-:W-:Y:S05]  /*1bb0*/  BSYNC B0 ;  /* 0x0000000000007941 */ /* 0x000fea0003800000 */
.L_x_2472:
[----:B------:R-:W-:Y:S01]  /*1bc0*/  ISETP.NE.AND P0, PT, R239, -0x1, PT ;  /* 0xffffffffef00780c */ /* 0x000fe20003f05270 */
[----:B------:R-:W2:Y:S04]  /*1bd0*/  LD.E.64 R22, desc[UR6][R10.64+0x30] ;  /* 0x000030060a167980 */ /* 0x000ea8000c101b00 */
[----:B------:R-:W3:Y:S04]  /*1be0*/  LD.E R154, desc[UR6][R10.64+0xc0] ;  /* 0x0000c0060a9a7980 */ /* 0x000ee8000c101900 */
[----:B------:R-:W4:Y:S04]  /*1bf0*/  LD.E.64 R24, desc[UR6][R10.64+0x48] ;  /* 0x000048060a187980 */ /* 0x000f28000c101b00 */
[----:B------:R-:W3:Y:S04]  /*1c00*/  @!P0 LD.E.64 R28, desc[UR6][R10.64+0x18] ;  /* 0x000018060a1c8980 */ /* 0x000ee8000c101b00 */
[----:B------:R-:W4:Y:S04]  /*1c10*/  LD.E.64 R6, desc[UR6][R10.64+0x10] ;  /* 0x000010060a067980 */ /* 0x000f28000c101b00 */
[----:B------:R-:W4:Y:S04]  /*1c20*/  LD.E.64 R162, desc[UR6][R10.64+0x8] ;  /* 0x000008060aa27980 */ /* 0x000f28000c101b00 */
[----:B------:R1:W5:Y:S04]  /*1c30*/  @P4 LD.E R20, desc[UR6][R20.64] ;  /* 0x0000000614144980 */ /* 0x000368000c101900 */
[----:B------:R1:W5:Y:S01]  /*1c40*/  LD.E.64 R172, desc[UR6][R10.64] ;  /* 0x000000060aac7980 */ /* 0x000362000c101b00 */
[----:B------:R-:W-:-:S04]  /*1c50*/  SHF.R.S32.HI R51, RZ, 0x1f, R45 ;  /* 0x0000001fff337819 */ /* 0x000fc8000001142d */
[CC--:B------:R-:W-:Y:S02]  /*1c60*/  LEA.HI R54, R51.reuse, R45.reuse, RZ, 0x3 ;  /* 0x0000002d33367211 */ /* 0x0c0fe400078f18ff */
[----:B------:R-:W-:Y:S02]  /*1c70*/  LEA.HI R55, R51, R45, RZ, 0x4 ;  /* 0x0000002d33377211 */ /* 0x000fe400078f20ff */
[----:B------:R-:W-:Y:S02]  /*1c80*/  SHF.R.S32.HI R160, RZ, 0x3, R54 ;  /* 0x00000003ffa07819 */ /* 0x000fe40000011436 */
[----:B------:R-:W-:Y:S02]  /*1c90*/  LOP3.LUT R54, R54, 0xfffffff8, RZ, 0xc0, !PT ;  /* 0xfffffff836367812 */ /* 0x000fe400078ec0ff */
[----:B------:R-:W-:Y:S01]  /*1ca0*/  LOP3.LUT R12, R55, 0xfffffff0, RZ, 0xc0, !PT ;  /* 0xfffffff0370c7812 */ /* 0x000fe200078ec0ff */
[----:B------:R-:W-:Y:S02]  /*1cb0*/  IMAD.SHL.U32 R155, R160, 0x40, RZ ;  /* 0x00000040a09b7824 */ /* 0x000fe400078e00ff */
[----:B------:R-:W-:-:S02]  /*1cc0*/  IMAD.IADD R54, R45, 0x1, -R54 ;  /* 0x000000012d367824 */ /* 0x000fc400078e0a36 */
[----:B------:R-:W-:Y:S01]  /*1cd0*/  IMAD.IADD R12, R45, 0x1, -R12 ;  /* 0x000000012d0c7824 */ /* 0x000fe200078e0a0c */
[----:B------:R-:W-:Y:S01]  /*1ce0*/  LOP3.LUT R155, R155, 0x1c0, RZ, 0xc0, !PT ;  /* 0x000001c09b9b7812 */ /* 0x000fe200078ec0ff */
[----:B------:R-:W-:-:S03]  /*1cf0*/  IMAD.SHL.U32 R18, R54, 0x8, RZ ;  /* 0x0000000836127824 */ /* 0x000fc600078e00ff */
[----:B------:R-:W-:Y:S02]  /*1d00*/  SHF.R.S32.HI R17, RZ, 0x1f, R12 ;  /* 0x0000001fff117819 */ /* 0x000fe4000001140c */
[----:B------:R-:W-:Y:S02]  /*1d10*/  LOP3.LUT R9, R155, 0x38, R18, 0xf8, !PT ;  /* 0x000000389b097812 */ /* 0x000fe400078ef812 */
[----:B------:R-:W-:Y:S02]  /*1d20*/  SHF.R.U32.HI R155, RZ, 0x3, R155 ;  /* 0x00000003ff9b7819 */ /* 0x000fe4000001169b */
[----:B------:R-:W-:Y:S02]  /*1d30*/  SHF.R.S32.HI R14, RZ, 0x4, R55 ;  /* 0x00000004ff0e7819 */ /* 0x000fe40000011437 */
[----:B------:R-:W-:Y:S02]  /*1d40*/  LOP3.LUT R155, R9, R155, RZ, 0x3c, !PT ;  /* 0x0000009b099b7212 */ /* 0x000fe400078e3cff */
[----:B------:R-:W-:-:S02]  /*1d50*/  LEA.HI R17, R17, R12, RZ, 0x3 ;  /* 0x0000000c11117211 */ /* 0x000fc400078f18ff */
[----:B------:R-:W-:Y:S02]  /*1d60*/  LEA.HI R9, R51, R45, RZ, 0x6 ;  /* 0x0000002d33097211 */ /* 0x000fe400078f30ff */
[----:B------:R-:W-:Y:S02]  /*1d70*/  LEA.HI R55, R55, R14, RZ, 0x1 ;  /* 0x0000000e37377211 */ /* 0x000fe400078f08ff */
[----:B------:R-:W-:Y:S02]  /*1d80*/  IADD3 R30, P1, R18, R15, RZ ;  /* 0x0000000f121e7210 */ /* 0x000fe40007f3e0ff */
[----:B------:R-:W-:Y:S01]  /*1d90*/  LOP3.LUT R15, R17, 0xfffffff8, RZ, 0xc0, !PT ;  /* 0xfffffff8110f7812 */ /* 0x000fe200078ec0ff */
[----:B------:R-:W-:Y:S01]  /*1da0*/  IMAD.SHL.U32 R9, R9, 0x8, RZ ;  /* 0x0000000809097824 */ /* 0x000fe200078e00ff */
[----:B------:R-:W-:Y:S02]  /*1db0*/  SHF.R.S32.HI R19, RZ, 0x1f, R18 ;  /* 0x0000001fff137819 */ /* 0x000fe40000011412 */
[----:B------:R-:W-:Y:S01]  /*1dc0*/  LOP3.LUT R55, R55, 0xfffffffe, RZ, 0xc0, !PT ;  /* 0xfffffffe37377812 */ /* 0x000fe200078ec0ff */
[----:B------:R-:W-:Y:S01]  /*1dd0*/  IMAD.IADD R15, R12, 0x1, -R15 ;  /* 0x000000010c0f7824 */ /* 0x000fe200078e0a0f */
[----:B------:R-:W-:Y:S01]  /*1de0*/  LOP3.LUT R155, R155, 0xfffffe00, R9, 0xf8, !PT ;  /* 0xfffffe009b9b7812 */ /* 0x000fe200078ef809 */
[----:B------:R-:W-:-:S02]  /*1df0*/  IMAD.X R31, R19, 0x1, R13, P1 ;  /* 0x00000001131f7824 */ /* 0x000fc400008e060d */
[----:B------:R-:W-:Y:S02]  /*1e00*/  IMAD.IADD R55, R14, 0x1, -R55 ;  /* 0x000000010e377824 */ /* 0x000fe400078e0a37 */
[----:B------:R-:W-:Y:S02]  /*1e10*/  IMAD.SHL.U32 R14, R15, 0x40, RZ ;  /* 0x000000400f0e7824 */ /* 0x000fe400078e00ff */
[----:B------:R-:W-:-:S03]  /*1e20*/  IMAD R4, R4, R46, RZ ;  /* 0x0000002e04047224 */ /* 0x000fc600078e02ff */
[----:B------:R-:W-:Y:S01]  /*1e30*/  LOP3.LUT R14, R14, 0x1c0, RZ, 0xc0, !PT ;  /* 0x000001c00e0e7812 */ /* 0x000fe200078ec0ff */
[C---:B------:R-:W-:Y:S01]  /*1e40*/  IMAD R4, R5.reuse, R47, R4 ;  /* 0x0000002f05047224 */ /* 0x040fe200078e0204 */
[----:B------:R-:W-:Y:S01]  /*1e50*/  SHF.R.S32.HI R59, RZ, 0x1f, R236 ;  /* 0x0000001fff3b7819 */ /* 0x000fe200000114ec */
[----:B------:R-:W-:-:S04]  /*1e60*/  IMAD.WIDE.U32 R32, R5, R46, R30 ;  /* 0x0000002e05207225 */ /* 0x000fc800078e001e */
[----:B------:R-:W-:Y:S01]  /*1e70*/  IMAD.SHL.U32 R35, R17, 0x40, RZ ;  /* 0x0000004011237824 */ /* 0x000fe200078e00ff */
[----:B------:R-:W-:Y:S01]  /*1e80*/  SHF.R.S32.HI R161, RZ, 0x1f, R160 ;  /* 0x0000001fffa17819 */ /* 0x000fe200000114a0 */
[----:B------:R-:W-:Y:S01]  /*1e90*/  IMAD R180, R47, R160, RZ ;  /* 0x000000a02fb47224 */ /* 0x000fe200078e02ff */
[----:B------:R-:W-:Y:S02]  /*1ea0*/  SHF.R.S32.HI R83, RZ, 0x1f, R84 ;  /* 0x0000001fff537819 */ /* 0x000fe40000011454 */
[----:B------:R-:W-:Y:S01]  /*1eb0*/  LOP3.LUT P3, RZ, R15, 0x4, RZ, 0xc0, !PT ;  /* 0x000000040fff7812 */ /* 0x000fe2000786c0ff */
[----:B------:R-:W-:Y:S01]  /*1ec0*/  IMAD R180, R161, R46, R180 ;  /* 0x0000002ea1b47224 */ /* 0x000fe200078e02b4 */
[----:B------:R-:W-:Y:S02]  /*1ed0*/  LOP3.LUT P2, RZ, R15, 0x2, RZ, 0xc0, !PT ;  /* 0x000000020fff7812 */ /* 0x000fe4000784c0ff */
[----:B------:R-:W-:-:S04]  /*1ee0*/  LEA.HI R83, R83, R84, RZ, 0x6 ;  /* 0x0000005453537211 */ /* 0x000fc800078f30ff */
[----:B------:R-:W-:-:S04]  /*1ef0*/  SHF.R.S32.HI R83, RZ, 0x6, R83 ;  /* 0x00000006ff537819 */ /* 0x000fc80000011453 */
[----:B------:R-:W-:Y:S01]  /*1f00*/  VIMNMX R83, R231, R83, !PT ;  /* 0x00000053e7537248 */ /* 0x000fe20007fe0100 */
[----:B------:R-:W-:Y:S01]  /*1f10*/  IMAD R158, R49, R160, RZ ;  /* 0x000000a0319e7224 */ /* 0x000fe200078e02ff */
[----:B------:R-:W-:-:S03]  /*1f20*/  LEA.HI R51, R51, R45, RZ, 0x5 ;  /* 0x0000002d33337211 */ /* 0x000fc600078f28ff */
[----:B------:R-:W-:Y:S01]  /*1f30*/  IMAD R158, R161, R48, R158 ;  /* 0x00000030a19e7224 */ /* 0x000fe200078e029e */
[----:B------:R-:W-:Y:S01]  /*1f40*/  LOP3.LUT R50, R51, 0xffffffe0, RZ, 0xc0, !PT ;  /* 0xffffffe033327812 */ /* 0x000fe200078ec0ff */
[----:B------:R-:W-:Y:S01]  /*1f50*/  IMAD.MOV.U32 R34, RZ, RZ, 0x10 ;  /* 0x00000010ff227424 */ /* 0x000fe200078e00ff */
[C---:B------:R-:W-:Y:S01]  /*1f60*/  SHF.L.U64.HI R230, R48.reuse, 0x4, R49 ;  /* 0x0000000430e67819 */ /* 0x040fe20000010231 */
[----:B------:R-:W-:Y:S01]  /*1f70*/  IMAD.SHL.U32 R229, R48, 0x10, RZ ;  /* 0x0000001030e57824 */ /* 0x000fe200078e00ff */
[C---:B------:R-:W-:Y:S01]  /*1f80*/  SHF.L.U64.HI R228, R46.reuse, 0x4, R47 ;  /* 0x000000042ee47819 */ /* 0x040fe2000001022f */
[----:B------:R-:W-:Y:S01]  /*1f90*/  IMAD.SHL.U32 R227, R46, 0x10, RZ ;  /* 0x000000102ee37824 */ /* 0x000fe200078e00ff */
[----:B------:R-:W-:Y:S01]  /*1fa0*/  SHF.R.S32.HI R51, RZ, 0x5, R51 ;  /* 0x00000005ff337819 */ /* 0x000fe20000011433 */
[----:B------:R-:W-:Y:S01]  /*1fb0*/  IMAD.IADD R50, R45, 0x1, -R50 ;  /* 0x000000012d327824 */ /* 0x000fe200078e0a32 */
[----:B------:R-:W-:Y:S01]  /*1fc0*/  SEL R34, R34, 0xfffffff0, !P2 ;  /* 0xfffffff022227807 */ /* 0x000fe20005000000 */
[----:B------:R-:W-:-:S02]  /*1fd0*/  IMAD.SHL.U32 R152, R54, 0x4, RZ ;  /* 0x0000000436987824 */ /* 0x000fc400078e00ff */
[----:B--2---:R-:W-:-:S04]  /*1fe0*/  @P0 IMAD.WIDE.U32 R12, R22, R239, RZ ;  /* 0x000000ef160c0225 */ /* 0x004fc800078e00ff */
[----:B------:R-:W-:-:S04]  /*1ff0*/  @P0 IMAD R9, R23, R239, RZ ;  /* 0x000000ef17090224 */ /* 0x000fc800078e02ff */
[----:B------:R-:W-:Y:S02]  /*2000*/  @P0 IMAD.IADD R9, R13, 0x1, R9 ;  /* 0x000000010d090824 */ /* 0x000fe400078e0209 */
[----:B------:R-:W-:Y:S02]  /*2010*/  IMAD.SHL.U32 R13, R55, 0x8, RZ ;  /* 0x00000008370d7824 */ /* 0x000fe400078e00ff */
[----:B---3--:R-:W-:-:S03]  /*2020*/  @!P0 IMAD R5, R29, R236, RZ ;  /* 0x000000ec1d058224 */ /* 0x008fc600078e02ff */
[----:B------:R-:W-:Y:S01]  /*2030*/  LOP3.LUT R13, R14, 0x8, R13, 0xf8, !PT ;  /* 0x000000080e0d7812 */ /* 0x000fe200078ef80d */
[----:B------:R-:W-:Y:S01]  /*2040*/  @!P0 IMAD.WIDE.U32 R30, R28, R236, RZ ;  /* 0x000000ec1c1e8225 */ /* 0x000fe200078e00ff */
[----:B------:R-:W-:-:S03]  /*2050*/  SHF.R.U32.HI R14, RZ, 0x3, R14 ;  /* 0x00000003ff0e7819 */ /* 0x000fc6000001160e */
[----:B------:R-:W-:Y:S01]  /*2060*/  @!P0 IMAD R5, R28, R59, R5 ;  /* 0x0000003b1c058224 */ /* 0x000fe200078e0205 */
[----:B------:R-:W-:Y:S01]  /*2070*/  LOP3.LUT R13, R13, R14, RZ, 0x3c, !PT ;  /* 0x0000000e0d0d7212 */ /* 0x000fe200078e3cff */
[----:B------:R-:W-:Y:S01]  /*2080*/  @!P0 IMAD.MOV.U32 R12, RZ, RZ, R30 ;  /* 0x000000ffff0c8224 */ /* 0x000fe200078e001e */
[----:B------:R-:W-:Y:S01]  /*2090*/  MOV R28, R32 ;  /* 0x00000020001c7202 */ /* 0x000fe20000000f00 */
[----:B------:R-:W-:Y:S01]  /*20a0*/  @!P0 IMAD.IADD R9, R31, 0x1, R5 ;  /* 0x000000011f098824 */ /* 0x000fe200078e0205 */
[----:B------:R-:W-:Y:S01]  /*20b0*/  LOP3.LUT R35, R13, 0xfffffe00, R35, 0xf8, !PT ;  /* 0xfffffe000d237812 */ /* 0x000fe200078ef823 */
[----:B------:R-:W-:Y:S01]  /*20c0*/  IMAD R5, R27, R16, RZ ;  /* 0x000000101b057224 */ /* 0x000fe200078e02ff */
[C---:B------:R-:W-:Y:S01]  /*20d0*/  IADD3 R30, P1, R18.reuse, R12, RZ ;  /* 0x0000000c121e7210 */ /* 0x040fe20007f3e0ff */
[----:B------:R-:W-:Y:S02]  /*20e0*/  IMAD.IADD R29, R33, 0x1, R4 ;  /* 0x00000001211d7824 */ /* 0x000fe400078e0204 */
[----:B------:R-:W-:-:S02]  /*20f0*/  VIADD R13, R18, 0x40 ;  /* 0x00000040120d7836 */ /* 0x000fc40000000000 */
[-C--:B------:R-:W-:Y:S02]  /*2100*/  IMAD R5, R8, R26.reuse, R5 ;  /* 0x0000001a08057224 */ /* 0x080fe400078e0205 */
[----:B------:R-:W-:Y:S02]  /*2110*/  @P0 IMAD.MOV.U32 R170, RZ, RZ, R22 ;  /* 0x000000ffffaa0224 */ /* 0x000fe400078e0016 */
[----:B------:R-:W-:Y:S01]  /*2120*/  @P0 IMAD.MOV.U32 R171, RZ, RZ, R23 ;  /* 0x000000ffffab0224 */ /* 0x000fe200078e0017 */
[----:B------:R-:W-:Y:S01]  /*2130*/  SHF.R.S32.HI R4, RZ, 0x1f, R235 ;  /* 0x0000001fff047819 */ /* 0x000fe200000114eb */
[----:B------:R-:W-:-:S04]  /*2140*/  IMAD.WIDE.U32 R26, R16, R26, R28 ;  /* 0x0000001a101a7225 */ /* 0x000fc800078e001c */
[----:B------:R-:W-:Y:S02]  /*2150*/  @!P0 IMAD.MOV.U32 R170, RZ, RZ, R22 ;  /* 0x000000ffffaa8224 */ /* 0x000fe400078e0016 */
[----:B------:R-:W-:Y:S01]  /*2160*/  @!P0 IMAD.MOV.U32 R171, RZ, RZ, R23 ;  /* 0x000000ffffab8224 */ /* 0x000fe200078e0017 */
[----:B------:R-:W-:Y:S01]  /*2170*/  ISETP.GE.AND P0, PT, R13, R154, PT ;  /* 0x0000009a0d00720c */ /* 0x000fe20003f06270 */
[----:B----4-:R-:W-:Y:S02]  /*2180*/  IMAD R12, R25, R235, RZ ;  /* 0x000000eb190c7224 */ /* 0x010fe400078e02ff */
[----:B------:R-:W-:Y:S02]  /*2190*/  IMAD.X R31, R19, 0x1, R9, P1 ;  /* 0x00000001131f7824 */ /* 0x000fe400008e0609 */
[----:B------:R-:W-:Y:S01]  /*21a0*/  IMAD.IADD R25, R27, 0x1, R5 ;  /* 0x000000011b197824 */ /* 0x000fe200078e0205 */
[----:B------:R-:W-:Y:S01]  /*21b0*/  SEL R5, RZ, 0xffffffff, P0 ;  /* 0xffffffffff057807 */ /* 0x000fe20000000000 */
[----:B------:R-:W-:Y:S01]  /*21c0*/  IMAD R4, R24, R4, R12 ;  /* 0x0000000418047224 */ /* 0x000fe200078e020c */
[----:B------:R-:W-:Y:S01]  /*21d0*/  ISETP.GE.AND P1, PT, R18, R154, PT ;  /* 0x0000009a1200720c */ /* 0x000fe20003f26270 */
[----:B------:R-:W-:Y:S01]  /*21e0*/  IMAD.WIDE.U32 R30, R235, R24, R30 ;  /* 0x00000018eb1e7225 */ /* 0x000fe200078e001e */
[----:B------:R-:W-:-:S02]  /*21f0*/  MOV R24, R26 ;  /* 0x0000001a00187202 */ /* 0x000fc40000000f00 */
[----:B------:R-:W-:Y:S01]  /*2200*/  IADD3 R12, R18, 0x80, RZ ;  /* 0x00000080120c7810 */ /* 0x000fe20007ffe0ff */
[----:B------:R-:W-:Y:S01]  /*2210*/  IMAD.IADD R167, R31, 0x1, R4 ;  /* 0x000000011fa77824 */ /* 0x000fe200078e0204 */
[----:B------:R-:W-:Y:S01]  /*2220*/  SEL R4, RZ, 0x1, P1 ;  /* 0x00000001ff047807 */ /* 0x000fe20000800000 */
[----:B------:R-:W-:Y:S01]  /*2230*/  IMAD.SHL.U32 R5, R5, 0x2, RZ ;  /* 0x0000000205057824 */ /* 0x000fe200078e00ff */
[----:B------:R-:W-:Y:S01]  /*2240*/  ISETP.GE.AND P0, PT, R12, R154, PT ;  /* 0x0000009a0c00720c */ /* 0x000fe20003f06270 */
[----:B------:R-:W-:-:S03]  /*2250*/  IMAD.WIDE.U32 R14, R160, R46, R24 ;  /* 0x0000002ea00e7225 */ /* 0x000fc600078e0018 */
[----:B------:R-:W-:Y:S01]  /*2260*/  LOP3.LUT R5, R5, 0x2, R4, 0xe2, !PT ;  /* 0x0000000205057812 */ /* 0x000fe200078ee204 */
[----:B------:R-:W-:Y:S01]  /*2270*/  VIADD R9, R18, 0xc0 ;  /* 0x000000c012097836 */ /* 0x000fe20000000000 */
[----:B------:R-:W-:Y:S01]  /*2280*/  SEL R4, RZ, 0x4, P0 ;  /* 0x00000004ff047807 */ /* 0x000fe20000000000 */
[----:B------:R-:W-:Y:S01]  /*2290*/  IMAD.IADD R180, R15, 0x1, R180 ;  /* 0x000000010fb47824 */ /* 0x000fe200078e02b4 */
[C---:B------:R-:W-:Y:S02]  /*22a0*/  LEA R181, P0, R14.reuse, R6, 0x1 ;  /* 0x000000060eb57211 */ /* 0x040fe400078008ff */
[----:B------:R-:W-:Y:S02]  /*22b0*/  ISETP.GE.AND P1, PT, R9, R154, PT ;  /* 0x0000009a0900720c */ /* 0x000fe40003f26270 */
[----:B------:R-:W-:Y:S02]  /*22c0*/  LEA.HI.X R180, R14, R7, R180, 0x1, P0 ;  /* 0x000000070eb47211 */ /* 0x000fe400000f0cb4 */
[----:B------:R-:W-:-:S02]  /*22d0*/  IADD3 R156, P0, R18, R3, RZ ;  /* 0x00000003129c7210 */ /* 0x000fc40007f1e0ff */
[----:B------:R-:W-:Y:S02]  /*22e0*/  SEL R153, RZ, 0x8, P1 ;  /* 0x00000008ff997807 */ /* 0x000fe40000800000 */
[----:B------:R-:W-:Y:S02]  /*22f0*/  ISETP.GT.AND P1, PT, R165, R83, PT ;  /* 0x00000053a500720c */ /* 0x000fe40003f24270 */
[----:B------:R-:W-:Y:S01]  /*2300*/  IADD3.X R157, R19, R0, RZ, P0, !PT ;  /* 0x00000000139d7210 */ /* 0x000fe200007fe4ff */
[----:B------:R-:W-:-:S04]  /*2310*/  IMAD.WIDE R22, R237, 0x40, R160 ;  /* 0x00000040ed167825 */ /* 0x000fc800078e02a0 */
[----:B------:R-:W-:-:S04]  /*2320*/  IMAD.WIDE.U32 R156, R160, R48, R156 ;  /* 0x00000030a09c7225 */ /* 0x000fc800078e009c */
[----:B------:R-:W-:Y:S02]  /*2330*/  IMAD.MOV.U32 R166, RZ, RZ, R30 ;  /* 0x000000ffffa67224 */ /* 0x000fe400078e001e */
[----:B------:R-:W-:Y:S01]  /*2340*/  IMAD R168, R23, R170, RZ ;  /* 0x000000aa17a87224 */ /* 0x000fe200078e02ff */
[----:B------:R-:W-:Y:S01]  /*2350*/  LEA R233, P0, R156, R162, 0x1 ;  /* 0x000000a29ce97211 */ /* 0x000fe200078008ff */
[----:B------:R-:W-:Y:S02]  /*2360*/  IMAD.MOV.U32 R33, RZ, RZ, 0x20 ;  /* 0x00000020ff217424 */ /* 0x000fe400078e00ff */
[----:B------:R-:W-:Y:S02]  /*2370*/  IMAD.IADD R159, R157, 0x1, R158 ;  /* 0x000000019d9f7824 */ /* 0x000fe400078e029e */
[C---:B------:R-:W-:Y:S02]  /*2380*/  IMAD R168, R22.reuse, R171, R168 ;  /* 0x000000ab16a87224 */ /* 0x040fe400078e02a8 */
[----:B------:R-:W-:Y:S01]  /*2390*/  IMAD.WIDE.U32 R166, R22, R170, R166 ;  /* 0x000000aa16a67225 */ /* 0x000fe200078e00a6 */
[----:B------:R-:W-:-:S02]  /*23a0*/  LOP3.LUT R153, R153, R5, R4, 0xfe, !PT ;  /* 0x0000000599997212 */ /* 0x000fc400078efe04 */
[----:B------:R-:W-:Y:S01]  /*23b0*/  SEL R33, R33, 0xffffffe0, !P3 ;  /* 0xffffffe021217807 */ /* 0x000fe20005800000 */
[----:B------:R-:W-:Y:S01]  /*23c0*/  @!P4 IMAD.MOV.U32 R20, RZ, RZ, RZ ;  /* 0x000000ffff14c224 */ /* 0x000fe200078e00ff */
        /* <DEDUP_REMOVED lines=14> */
[----:B-----5:R-:W-:Y:S01]  /*24b0*/  IMAD.IADD R20, R20, 0x1, R2 ;  /* 0x0000000114147824 */ /* 0x020fe200078e0202 */
[----:B------:R-:W-:Y:S01]  /*24c0*/  LOP3.LUT R147, R153, 0xffff, RZ, 0xc0, !PT ;  /* 0x0000ffff99937812 */ /* 0x000fe200078ec0ff */
[C---:B------:R-:W-:Y:S01]  /*24d0*/  IMAD.SHL.U32 R61, R46.reuse, 0x20, RZ ;  /* 0x000000202e3d7824 */ /* 0x040fe200078e00ff */
[----:B------:R-:W-:Y:S01]  /*24e0*/  SHF.L.U64.HI R62, R46, 0x5, R47 ;  /* 0x000000052e3e7819 */ /* 0x000fe2000001022f */
[----:B------:R-:W-:-:S02]  /*24f0*/  IMAD R60, R47, 0x60, RZ ;  /* 0x000000602f3c7824 */ /* 0x000fc400078e02ff */
[----:B------:R-:W-:Y:S01]  /*2500*/  IMAD.WIDE.U32 R174, R46, 0x60, RZ ;  /* 0x000000602eae7825 */ /* 0x000fe200078e00ff */
[C---:B------:R-:W-:Y:S02]  /*2510*/  LOP3.LUT R150, R147.reuse, 0x1, RZ, 0xc0, !PT ;  /* 0x0000000193967812 */ /* 0x040fe400078ec0ff */
[C---:B------:R-:W-:Y:S01]  /*2520*/  LOP3.LUT R149, R147.reuse, 0x2, RZ, 0xc0, !PT ;  /* 0x0000000293957812 */ /* 0x040fe200078ec0ff */
[C---:B------:R-:W-:Y:S01]  /*2530*/  VIADD R57, R160.reuse, 0x20 ;  /* 0x00000020a0397836 */ /* 0x040fe20000000000 */
        /* <DEDUP_REMOVED lines=11> */
[----:B------:R-:W-:-:S02]  /*25f0*/  IMAD.SHL.U32 R61, R61, 0x2, RZ ;  /* 0x000000023d3d7824 */ /* 0x000fc400078e00ff */
[----:B------:R-:W-:Y:S02]  /*2600*/  IMAD.IADD R60, R175, 0x1, R60 ;  /* 0x00000001af3c7824 */ /* 0x000fe400078e023c */
[-C--:B--2---:R-:W-:Y:S02]  /*2610*/  IMAD R0, R37, R236.reuse, RZ ;  /* 0x000000ec25007224 */ /* 0x084fe400078e02ff */
[----:B---3--:R-:W-:Y:S02]  /*2620*/  IMAD R4, R39, R236, RZ ;  /* 0x000000ec27047224 */ /* 0x008fe400078e02ff */
[----:B------:R-:W-:Y:S02]  /*2630*/  IMAD R0, R36, R59, R0 ;  /* 0x0000003b24007224 */ /* 0x000fe400078e0200 */
        /* <DEDUP_REMOVED lines=10> */
[C---:B------:R-:W-:Y:S02]  /*26e0*/  IMAD R5, R176.reuse, R0, R5 ;  /* 0x00000000b0057224 */ /* 0x040fe400078e0205 */
[----:B------:R-:W-:Y:S01]  /*26f0*/  IMAD.WIDE.U32 R36, R176, R2, R36 ;  /* 0x00000002b0247225 */ /* 0x000fe200078e0024 */
[----:B------:R-:W-:Y:S02]  /*2700*/  IADD3 R31, R31, R3, RZ ;  /* 0x000000031f1f7210 */ /* 0x000fe40007ffe0ff */
[----:B------:R-:W-:Y:S01]  /*2710*/  LEA.HI R144, R17, R17, RZ, 0x1 ;  /* 0x0000001111907211 */ /* 0x000fe200078f08ff */
[-C--:B------:R-:W-:Y:S02]  /*2720*/  IMAD R4, R29, R16.reuse, RZ ;  /* 0x000000101d047224 */ /* 0x080fe400078e02ff */
[----:B------:R-:W-:Y:S01]  /*2730*/  IMAD R3, R27, R16, RZ ;  /* 0x000000101b037224 */ /* 0x000fe200078e02ff */
[----:B------:R-:W-:Y:S01]  /*2740*/  IADD3 R0, P0, -R84, R160, RZ ;  /* 0x000000a054007210 */ /* 0x000fe20007f1e1ff */
[----:B------:R-:W-:Y:S01]  /*2750*/  IMAD.IADD R37, R37, 0x1, R5 ;  /* 0x0000000125257824 */ /* 0x000fe200078e0205 */
[----:B------:R-:W-:Y:S01]  /*2760*/  SHF.R.S32.HI R5, RZ, 0x1f, R84 ;  /* 0x0000001fff057819 */ /* 0x000fe20000011454 */
[-C--:B------:R-:W-:Y:S01]  /*2770*/  IMAD R4, R28, R8.reuse, R4 ;  /* 0x000000081c047224 */ /* 0x080fe200078e0204 */
[----:B------:R-:W-:Y:S01]  /*2780*/  SHF.R.S32.HI R144, RZ, 0x1, R144 ;  /* 0x00000001ff907819 */ /* 0x000fe20000011490 */
[----:B------:R-:W-:-:S02]  /*2790*/  IMAD R3, R26, R8, R3 ;  /* 0x000000081a037224 */ /* 0x000fc400078e0203 */
[----:B------:R-:W-:-:S04]  /*27a0*/  IMAD.WIDE.U32 R28, R28, R16, R36 ;  /* 0x000000101c1c7225 */ /* 0x000fc800078e0024 */
[----:B------:R-:W-:-:S04]  /*27b0*/  IMAD.WIDE.U32 R26, R26, R16, R30 ;  /* 0x000000101a1a7225 */ /* 0x000fc800078e001e */
[----:B------:R-:W-:Y:S01]  /*27c0*/  IMAD.X R5, R161, 0x1, ~R5, P0 ;  /* 0x00000001a1057824 */ /* 0x000fe200000e0e05 */
[----:B------:R-:W-:Y:S01]  /*27d0*/  IADD3 R27, R27, R3, RZ ;  /* 0x000000031b1b7210 */ /* 0x000fe20007ffe0ff */
[----:B------:R-:W-:Y:S02]  /*27e0*/  IMAD.IADD R17, R29, 0x1, R4 ;  /* 0x000000011d117824 */ /* 0x000fe400078e0204 */
[----:B------:R-:W-:Y:S02]  /*27f0*/  IMAD R4, R160, R144, R152 ;  /* 0x00000090a0047224 */ /* 0x000fe400078e0298 */
[C---:B------:R-:W-:Y:S02]  /*2800*/  IMAD R114, R5.reuse, R178, RZ ;  /* 0x000000b205727224 */ /* 0x040fe400078e02ff */
[----:B------:R-:W-:Y:S02]  /*2810*/  IMAD R112, R5, R176, RZ ;  /* 0x000000b005707224 */ /* 0x000fe400078e02ff */
[----:B------:R-:W-:-:S02]  /*2820*/  IMAD.MOV.U32 R16, RZ, RZ, R28 ;  /* 0x000000ffff107224 */ /* 0x000fc400078e001c */
[----:B------:R-:W-:Y:S02]  /*2830*/  IMAD R118, R144, R20, RZ ;  /* 0x0000001490767224 */ /* 0x000fe400078e02ff */
[----:B------:R-:W-:Y:S02]  /*2840*/  IMAD.IADD R3, R152, 0x1, R4 ;  /* 0x0000000198037824 */ /* 0x000fe400078e0204 */
[-C--:B------:R-:W-:Y:S02]  /*2850*/  IMAD R114, R179, R0.reuse, R114 ;  /* 0x00000000b3727224 */ /* 0x080fe400078e0272 */
[----:B------:R-:W-:Y:S01]  /*2860*/  IMAD.WIDE.U32 R20, R178, R0, R26 ;  /* 0x00000000b2147225 */ /* 0x000fe200078e001a */
[----:B------:R-:W-:-:S03]  /*2870*/  SHF.R.S32.HI R2, RZ, 0x1f, R118 ;  /* 0x0000001fff027819 */ /* 0x000fc60000011476 */
[-C--:B------:R-:W-:Y:S02]  /*2880*/  IMAD R112, R177, R0.reuse, R112 ;  /* 0x00000000b1707224 */ /* 0x080fe400078e0270 */
[----:B------:R-:W-:Y:S01]  /*2890*/  IMAD.WIDE.U32 R16, R176, R0, R16 ;  /* 0x00000000b0107225 */ /* 0x000fe200078e0010 */
[C---:B------:R-:W-:Y:S02]  /*28a0*/  IADD3 R0, P3, R118.reuse, R4, RZ ;  /* 0x0000000476007210 */ /* 0x040fe40007f7e0ff */
[----:B------:R-:W-:Y:S02]  /*28b0*/  IADD3 R118, P2, R118, R3, RZ ;  /* 0x0000000376767210 */ /* 0x000fe40007f5e0ff */
[----:B------:R-:W-:Y:S02]  /*28c0*/  IADD3 R114, R21, R114, RZ ;  /* 0x0000007215727210 */ /* 0x000fe40007ffe0ff */
[----:B------:R-:W-:Y:S01]  /*28d0*/  LEA R115, P0, R20, R24, 0x1 ;  /* 0x0000001814737211 */ /* 0x000fe200078008ff */
[----:B------:R-:W-:Y:S01]  /*28e0*/  IMAD.IADD R112, R17, 0x1, R112 ;  /* 0x0000000111707824 */ /* 0x000fe200078e0270 */
[----:B------:R-:W-:Y:S01]  /*28f0*/  LEA R113, P1, R16, R22, 0x1 ;  /* 0x0000001610717211 */ /* 0x000fe200078208ff */
[----:B------:R-:W-:Y:S01]  /*2900*/  IMAD.SHL.U32 R119, R118, 0x2, RZ ;  /* 0x0000000276777824 */ /* 0x000fe200078e00ff */
[----:B------:R-:W-:Y:S01]  /*2910*/  LEA.HI.X R114, R20, R25, R114, 0x1, P0 ;  /* 0x0000001914727211 */ /* 0x000fe200000f0c72 */
[----:B------:R-:W-:Y:S01]  /*2920*/  IMAD.SHL.U32 R20, R0, 0x2, RZ ;  /* 0x0000000200147824 */ /* 0x000fe200078e00ff */
[----:B------:R-:W-:-:S02]  /*2930*/  LEA.HI.X.SX32 R4, R4, R2, 0x1, P3 ;  /* 0x0000000204047211 */ /* 0x000fc400018f0eff */
[----:B------:R-:W-:Y:S02]  /*2940*/  LEA.HI.X.SX32 R2, R3, R2, 0x1, P2 ;  /* 0x0000000203027211 */ /* 0x000fe400010f0eff */
[----:B------:R-:W-:Y:S02]  /*2950*/  LEA.HI.X R112, R16, R23, R112, 0x1, P1 ;  /* 0x0000001710707211 */ /* 0x000fe400008f0c70 */
[-C--:B------:R-:W-:Y:S02]  /*2960*/  IADD3 R117, P3, R14, R119.reuse, RZ ;  /* 0x000000770e757210 */ /* 0x080fe40007f7e0ff */
[----:B------:R-:W-:Y:S02]  /*2970*/  SHF.L.U64.HI R118, R118, 0x1, R2 ;  /* 0x0000000176767819 */ /* 0x000fe40000010202 */
[----:B------:R-:W-:Y:S02]  /*2980*/  IADD3 R36, P1, R14, R20, RZ ;  /* 0x000000140e247210 */ /* 0x000fe40007f3e0ff */
[----:B------:R-:W-:-:S02]  /*2990*/  IADD3 R119, P2, R6, R119, RZ ;  /* 0x0000007706777210 */ /* 0x000fc40007f5e0ff */
[----:B------:R-:W-:Y:S02]  /*29a0*/  SHF.L.U64.HI R0, R0, 0x1, R4 ;  /* 0x0000000100007819 */ /* 0x000fe40000010204 */
[----:B------:R-:W-:Y:S02]  /*29b0*/  IADD3 R20, P0, R6, R20, RZ ;  /* 0x0000001406147210 */ /* 0x000fe40007f1e0ff */
[----:B------:R-:W-:Y:S01]  /*29c0*/  IADD3.X R116, R15, R118, RZ, P3, !PT ;  /* 0x000000760f747210 */ /* 0x000fe20001ffe4ff */
[----:B------:R-:W-:Y:S01]  /*29d0*/  IMAD.X R118, R7, 0x1, R118, P2 ;  /* 0x0000000107767824 */ /* 0x000fe200010e0676 */
[----:B------:R-:W-:Y:S01]  /*29e0*/  IADD3 R80, P2, R229, 0x40, RZ ;  /* 0x00000040e5507810 */ /* 0x000fe20007f5e0ff */
[--C-:B------:R-:W-:Y:S01]  /*29f0*/  IMAD.X R21, R7, 0x1, R0.reuse, P0 ;  /* 0x0000000107157824 */ /* 0x100fe200000e0600 */
[----:B------:R-:W-:Y:S01]  /*2a00*/  IADD3 R70, P0, R229, 0xc0, RZ ;  /* 0x000000c0e5467810 */ /* 0x000fe20007f1e0ff */
[----:B------:R-:W-:Y:S01]  /*2a10*/  IMAD.X R37, R15, 0x1, R0, P1 ;  /* 0x000000010f257824 */ /* 0x000fe200008e0600 */
[----:B------:R-:W-:Y:S01]  /*2a20*/  IADD3 R76, P1, R229, 0x80, RZ ;  /* 0x00000080e54c7810 */ /* 0x000fe20007f3e0ff */
[--C-:B------:R-:W-:Y:S01]  /*2a30*/  IMAD.X R79, RZ, RZ, R230.reuse, P2 ;  /* 0x000000ffff4f7224 */ /* 0x100fe200010e06e6 */
[----:B------:R-:W-:Y:S01]  /*2a40*/  SHF.L.U32 R151, R144, 0x4, RZ ;  /* 0x0000000490977819 */ /* 0x000fe200000006ff */
[----:B------:R-:W-:Y:S01]  /*2a50*/  IMAD.X R69, RZ, RZ, R230, P0 ;  /* 0x000000ffff457224 */ /* 0x000fe200000e06e6 */
[----:B------:R-:W-:-:S02]  /*2a60*/  IADD3 R78, P2, R80, R229, RZ ;  /* 0x000000e5504e7210 */ /* 0x000fc40007f5e0ff */
[-C--:B------:R-:W-:Y:S02]  /*2a70*/  IADD3.X R75, RZ, R230.reuse, RZ, P1, !PT ;  /* 0x000000e6ff4b7210 */ /* 0x080fe40000ffe4ff */
[-C--:B------:R-:W-:Y:S02]  /*2a80*/  IADD3 R74, P1, R76, R229.reuse, RZ ;  /* 0x000000e54c4a7210 */ /* 0x080fe40007f3e0ff */
[-C--:B------:R-:W-:Y:S02]  /*2a90*/  IADD3 R68, P0, R70, R229.reuse, RZ ;  /* 0x000000e546447210 */ /* 0x080fe40007f1e0ff */
[C---:B------:R-:W-:Y:S01]  /*2aa0*/  SHF.L.U32 R86, R178.reuse, 0x4, RZ ;  /* 0x00000004b2567819 */ /* 0x040fe200000006ff */
[----:B------:R-:W-:Y:S01]  /*2ab0*/  VIADD R145, R151, 0x40 ;  /* 0x0000004097917836 */ /* 0x000fe20000000000 */
[----:B------:R-:W-:Y:S01]  /*2ac0*/  IADD3.X R67, R69, R230, RZ, P0, !PT ;  /* 0x000000e645437210 */ /* 0x000fe200007fe4ff */
[C---:B------:R-:W-:Y:S01]  /*2ad0*/  VIADD R141, R151.reuse, 0xc0 ;  /* 0x000000c0978d7836 */ /* 0x040fe20000000000 */
[----:B------:R-:W-:Y:S01]  /*2ae0*/  IADD3 R143, R151, 0x80, RZ ;  /* 0x00000080978f7810 */ /* 0x000fe20007ffe0ff */
[--C-:B------:R-:W-:Y:S01]  /*2af0*/  IMAD.X R77, R79, 0x1, R230.reuse, P2 ;  /* 0x000000014f4d7824 */ /* 0x100fe200010e06e6 */
[----:B------:R-:W-:Y:S01]  /*2b00*/  SHF.L.U64.HI R85, R178, 0x4, R179 ;  /* 0x00000004b2557819 */ /* 0x000fe200000102b3 */
[----:B------:R-:W-:Y:S01]  /*2b10*/  IMAD.X R73, R75, 0x1, R230, P1 ;  /* 0x000000014b497824 */ /* 0x000fe200008e06e6 */
[-C--:B------:R-:W-:Y:S01]  /*2b20*/  IADD3 R66, P3, R74, R229.reuse, RZ ;  /* 0x000000e54a427210 */ /* 0x080fe20007f7e0ff */
[----:B------:R-:W-:Y:S01]  /*2b30*/  IMAD.SHL.U32 R96, R178, 0x20, RZ ;  /* 0x00000020b2607824 */ /* 0x000fe200078e00ff */
[----:B------:R-:W-:-:S02]  /*2b40*/  IADD3 R64, P2, R68, R229, RZ ;  /* 0x000000e544407210 */ /* 0x000fc40007f5e0ff */
[C---:B------:R-:W-:Y:S01]  /*2b50*/  IADD3 R100, P0, R86.reuse, 0xc0, RZ ;  /* 0x000000c056647810 */ /* 0x040fe20007f1e0ff */
[C---:B------:R-:W-:Y:S01]  /*2b60*/  IMAD.IADD R142, R151.reuse, 0x1, R145 ;  /* 0x00000001978e7824 */ /* 0x040fe200078e0291 */
[C---:B------:R-:W-:Y:S01]  /*2b70*/  IADD3 R88, P5, R86.reuse, 0x40, RZ ;  /* 0x0000004056587810 */ /* 0x040fe20007fbe0ff */
[C---:B------:R-:W-:Y:S01]  /*2b80*/  IMAD.IADD R138, R151.reuse, 0x1, R141 ;  /* 0x00000001978a7824 */ /* 0x040fe200078e028d */
[----:B------:R-:W-:Y:S02]  /*2b90*/  IADD3 R92, P1, R86, 0x80, RZ ;  /* 0x00000080565c7810 */ /* 0x000fe40007f3e0ff */
[----:B------:R-:W-:Y:S02]  /*2ba0*/  IADD3 R72, P4, R78, R229, RZ ;  /* 0x000000e54e487210 */ /* 0x000fe40007f9e0ff */
[----:B------:R-:W-:Y:S01]  /*2bb0*/  IADD3 R140, R151, R143, RZ ;  /* 0x0000008f978c7210 */ /* 0x000fe20007ffe0ff */
[C---:B------:R-:W-:Y:S01]  /*2bc0*/  IMAD.SHL.U32 R108, R176.reuse, 0x10, RZ ;  /* 0x00000010b06c7824 */ /* 0x040fe200078e00ff */
[----:B------:R-:W-:Y:S01]  /*2bd0*/  IADD3.X R87, RZ, R85, RZ, P5, !PT ;  /* 0x00000055ff577210 */ /* 0x000fe20002ffe4ff */
[C---:B------:R-:W-:Y:S01]  /*2be0*/  IMAD.SHL.U32 R110, R176.reuse, 0x20, RZ ;  /* 0x00000020b06e7824 */ /* 0x040fe200078e00ff */
[C-C-:B------:R-:W-:Y:S01]  /*2bf0*/  SHF.L.U64.HI R107, R176.reuse, 0x4, R177.reuse ;  /* 0x00000004b06b7819 */ /* 0x140fe200000102b1 */
[--C-:B------:R-:W-:Y:S01]  /*2c00*/  IMAD.X R65, R73, 0x1, R230.reuse, P3 ;  /* 0x0000000149417824 */ /* 0x100fe200018e06e6 */
[----:B------:R-:W-:Y:S01]  /*2c10*/  SHF.L.U64.HI R109, R176, 0x5, R177 ;  /* 0x00000005b06d7819 */ /* 0x000fe200000102b1 */
[----:B------:R-:W-:Y:S01]  /*2c20*/  IMAD.X R63, R67, 0x1, R230, P2 ;  /* 0x00000001433f7824 */ /* 0x000fe200010e06e6 */
[----:B------:R-:W-:Y:S01]  /*2c30*/  SHF.L.U64.HI R95, R178, 0x5, R179 ;  /* 0x00000005b25f7819 */ /* 0x000fe200000102b3 */
[--C-:B------:R-:W-:Y:S01]  /*2c40*/  IMAD.X R99, RZ, RZ, R85.reuse, P0 ;  /* 0x000000ffff637224 */ /* 0x100fe200000e0655 */
[----:B------:R-:W-:Y:S01]  /*2c50*/  IADD3.X R71, R77, R230, RZ, P4, !PT ;  /* 0x000000e64d477210 */ /* 0x000fe200027fe4ff */
[----:B------:R-:W-:Y:S01]  /*2c60*/  IMAD.SHL.U32 R146, R144, 0x20, RZ ;  /* 0x0000002090927824 */ /* 0x000fe200078e00ff */
[----:B------:R-:W-:Y:S01]  /*2c70*/  IADD3 R90, P5, R88, R86, RZ ;  /* 0x00000056585a7210 */ /* 0x000fe20007fbe0ff */
[----:B------:R-:W-:Y:S01]  /*2c80*/  IMAD R111, R177, 0x60, RZ ;  /* 0x00000060b16f7824 */ /* 0x000fe200078e02ff */
[----:B------:R-:W-:Y:S01]  /*2c90*/  IADD3 R98, P3, R96, R88, RZ ;  /* 0x0000005860627210 */ /* 0x000fe20007f7e0ff */
[----:B------:R-:W-:Y:S01]  /*2ca0*/  IMAD.X R91, RZ, RZ, R85, P1 ;  /* 0x000000ffff5b7224 */ /* 0x000fe200008e0655 */
[----:B------:R-:W-:Y:S01]  /*2cb0*/  IADD3 R102, P2, R100, R86, RZ ;  /* 0x0000005664667210 */ /* 0x000fe20007f5e0ff */
[----:B------:R-:W-:Y:S01]  /*2cc0*/  IMAD R144, R144, 0x30, RZ ;  /* 0x0000003090907824 */ /* 0x000fe200078e02ff */
[----:B------:R-:W-:Y:S01]  /*2cd0*/  IADD3 R106, P0, R100, R96, RZ ;  /* 0x00000060646a7210 */ /* 0x000fe20007f1e0ff */
[C---:B------:R-:W-:Y:S01]  /*2ce0*/  IMAD.IADD R139, R151.reuse, 0x1, R142 ;  /* 0x00000001978b7824 */ /* 0x040fe200078e028e */
[----:B------:R-:W-:Y:S01]  /*2cf0*/  IADD3 R94, P4, R92, R86, RZ ;  /* 0x000000565c5e7210 */ /* 0x000fe20007f9e0ff */
[C---:B------:R-:W-:Y:S01]  /*2d00*/  IMAD.IADD R136, R151.reuse, 0x1, R138 ;  /* 0x0000000197887824 */ /* 0x040fe200078e028a */
[----:B------:R-:W-:Y:S01]  /*2d10*/  IADD3 R104, P1, R96, R92, RZ ;  /* 0x0000005c60687210 */ /* 0x000fe20007f3e0ff */
[----:B------:R-:W-:Y:S01]  /*2d20*/  IMAD.WIDE.U32 R176, R176, 0x60, RZ ;  /* 0x00000060b0b07825 */ /* 0x000fe200078e00ff */
[----:B------:R-:W-:-:S02]  /*2d30*/  IADD3 R137, R151, R140, RZ ;  /* 0x0000008c97897210 */ /* 0x000fc40007ffe0ff */
[C---:B------:R-:W-:Y:S01]  /*2d40*/  SHF.L.U64.HI R107, R108.reuse, 0x1, R107 ;  /* 0x000000016c6b7819 */ /* 0x040fe2000001026b */
[----:B------:R-:W-:Y:S01]  /*2d50*/  IMAD.SHL.U32 R108, R108, 0x2, RZ ;  /* 0x000000026c6c7824 */ /* 0x000fe200078e00ff */
[C---:B------:R-:W-:Y:S01]  /*2d60*/  SHF.L.U64.HI R109, R110.reuse, 0x1, R109 ;  /* 0x000000016e6d7819 */ /* 0x040fe2000001026d */
[----:B------:R-:W-:Y:S01]  /*2d70*/  IMAD.SHL.U32 R110, R110, 0x2, RZ ;  /* 0x000000026e6e7824 */ /* 0x000fe200078e00ff */
[----:B------:R-:W-:Y:S01]  /*2d80*/  MOV R14, R165 ;  /* 0x000000a5000e7202 */ /* 0x000fe20000000f00 */
        /* <DEDUP_REMOVED lines=19> */
.L_x_2593:
[----:B------:R-:W-:Y:S01]  /*2ec0*/  MOV R3, R112 ;  /* 0x0000007000037202 */ /* 0x000fe20000000f00 */
[----:B------:R-:W-:Y:S01]  /*2ed0*/  IMAD.SHL.U32 R16, R14, 0x40, RZ ;  /* 0x000000400e107824 */ /* 0x000fe200078e00ff */
[----:B------:R-:W-:Y:S01]  /*2ee0*/  BSSY B0, `(.L_x_2476) ;  /* 0x000001f000007945 */ /* 0x000fe20003800000 */
[----:B------:R-:W-:Y:S02]  /*2ef0*/  IMAD.MOV.U32 R2, RZ, RZ, R113 ;  /* 0x000000ffff027224 */ /* 0x000fe400078e0071 */
[----:B------:R-:W-:Y:S04]  /*2f00*/  VIADD R15, R16, 0xffffffc0 ;  /* 0xffffffc0100f7836 */ /* 0x000fe80000000000 */
[----:B------:R-:W-:Y:S01]  /*2f10*/  IMAD.IADD R183, R53, 0x1, -R15 ;  /* 0x0000000135b77824 */ /* 0x000fe200078e0a0f */
[----:B------:R-:W-:Y:S04]  /*2f20*/  IADD3 R182, R84, -R15, RZ ;  /* 0x8000000f54b67210 */ /* 0x000fe80007ffe0ff */
[-C--:B------:R-:W-:Y:S02]  /*2f30*/  ISETP.GE.AND P3, PT, R160, R183.reuse, PT ;  /* 0x000000b7a000720c */ /* 0x080fe40003f66270 */
[-C--:B------:R-:W-:Y:S02]  /*2f40*/  ISETP.GE.AND P0, PT, R58, R183.reuse, PT ;  /* 0x000000b73a00720c */ /* 0x080fe40003f06270 */
[-C--:B------:R-:W-:Y:S02]  /*2f50*/  ISETP.GE.AND P3, PT, R160, R182.reuse, !P3 ;  /* 0x000000b6a000720c */ /* 0x080fe40005f66270 */
[----:B------:R-:W-:Y:S02]  /*2f60*/  ISETP.GE.AND P4, PT, R57, R183, PT ;  /* 0x000000b73900720c */ /* 0x000fe40003f86270 */
[----:B------:R-:W-:Y:S09]  /*2f70*/  ISETP.GE.AND P0, PT, R58, R182, !P0 ;  /* 0x000000b63a00720c */ /* 0x000ff20004706270 */
[----:B---345:R-:W-:Y:S05]  /*2f80*/  @!P3 BRA `(.L_x_2477) ;  /* 0x000000000050b947 */ /* 0x038fea0003800000 */
        /* <DEDUP_REMOVED lines=20> */
.L_x_2477:
[----:B------:R-:W-:Y:S05]  /*30d0*/  BSYNC B0 ;  /* 0x0000000000007941 */ /* 0x000fea0003800000 */
.L_x_2476:
        /* <DEDUP_REMOVED lines=18> */
.L_x_2479:
[----:B------:R-:W-:Y:S05]  /*3200*/  BSYNC B0 ;  /* 0x0000000000007941 */ /* 0x000fea0003800000 */
.L_x_2478:
[-C--:B------:R-:W-:Y:S01]  /*3210*/  ISETP.GE.AND P4, PT, R57, R182.reuse, !P4 ;  /* 0x000000b63900720c */ /* 0x080fe20006786270 */
        /* <DEDUP_REMOVED lines=20> */
.L_x_2481:
[----:B------:R-:W-:Y:S05]  /*3360*/  BSYNC B0 ;  /* 0x0000000000007941 */ /* 0x000fea0003800000 */
.L_x_2480:
        /* <DEDUP_REMOVED lines=18> */
.L_x_2483:
[----:B------:R-:W-:Y:S05]  /*3490*/  BSYNC B0 ;  /* 0x0000000000007941 */ /* 0x000fea0003800000 */
.L_x_2482:
        /* <DEDUP_REMOVED lines=21> */
[----:B------:R-:W-:Y:S02]  /*35f0*/  MOV R2, R115 ;  /* 0x0000007300027202 */ /* 0x000fe40000000f00 */
[----:B------:R-:W-:Y:S02]  /*3600*/  MOV R3, R114 ;  /* 0x0000007200037202 */ /* 0x000fe40000000f00 */
[----:B------:R-:W-:Y:S03]  /*3610*/  ISETP.GE.AND P0, PT, R18, R17, PT ;  /* 0x000000111200720c */ /* 0x000fe60003f06270 */
[----:B------:R-:W2:Y:S10]  /*3620*/  LD.E.128 R24, desc[UR6][R2.64] ;  /* 0x0000000602187980 */ /* 0x000eb4000c101d00 */
[----:B------:R-:W3:Y:S06]  /*3630*/  @!P0 LD.E.64 R30, desc[UR6][R36.64] ;  /* 0x00000006241e8980 */ /* 0x000eec000c101b00 */
[----:B------:R-:W5:Y:S01]  /*3640*/  @!P0 LD.E.64 R2, desc[UR6][R20.64] ;  /* 0x0000000614028980 */ /* 0x000f62000c101b00 */
[--C-:B---34-:R-:W-:Y:S01]  /*3650*/  @!P0 HADD2.F32 R22, -RZ, R30.reuse.H0_H0 ;  /* 0x2000001eff168230 */ /* 0x118fe20000004100 */
[----:B--2---:R-:W-:Y:S01]  /*3660*/  @!P0 MOV R0, R24 ;  /* 0x0000001800008202 */ /* 0x004fe20000000f00 */
[----:B------:R-:W-:Y:S01]  /*3670*/  @!P0 HADD2.F32 R28, -RZ, R30.H1_H1 ;  /* 0x3000001eff1c8230 */ /* 0x000fe20000004100 */
[----:B------:R-:W-:Y:S01]  /*3680*/  @!P0 MOV R7, R25 ;  /* 0x0000001900078202 */ /* 0x000fe20000000f00 */
[--C-:B------:R-:W-:Y:S02]  /*3690*/  @!P0 HADD2.F32 R29, -RZ, R31.reuse.H0_H0 ;  /* 0x2000001fff1d8230 */ /* 0x100fe40000004100 */
[----:B------:R-:W-:Y:S02]  /*36a0*/  @!P0 HADD2.F32 R23, -RZ, R0.H0_H0 ;  /* 0x20000000ff178230 */ /* 0x000fe40000004100 */
[----:B------:R-:W-:Y:S02]  /*36b0*/  @!P0 HADD2.F32 R30, -RZ, R31.H1_H1 ;  /* 0x3000001fff1e8230 */ /* 0x000fe40000004100 */
[--C-:B-----5:R-:W-:Y:S02]  /*36c0*/  @!P0 HADD2.F32 R8, -RZ, R2.reuse.H0_H0 ;  /* 0x20000002ff088230 */ /* 0x120fe40000004100 */
        /* <DEDUP_REMOVED lines=37> */
.L_x_2490:
[----:B------:R-:W-:Y:S05]  /*3920*/  BSYNC B0 ;  /* 0x0000000000007941 */ /* 0x000fea0003800000 */
.L_x_2489:
[----:B------:R-:W-:Y:S04]  /*3930*/  BSSY B0, `(.L_x_2491) ;  /* 0x0000035000007945 */ /* 0x000fe80003800000 */
[----:B------:R-:W-:Y:S05]  /*3940*/  @P3 BRA `(.L_x_2492) ;  /* 0x0000000000cc3947 */ /* 0x000fea0003800000 */
[----:B------:R-:W-:Y:S02]  /*3950*/  MOV R2, R115 ;  /* 0x0000007300027202 */ /* 0x000fe40000000f00 */
[----:B------:R-:W-:Y:S02]  /*3960*/  MOV R3, R114 ;  /* 0x0000007200037202 */ /* 0x000fe40000000f00 */
[----:B------:R-:W-:Y:S03]  /*3970*/  ISETP.GE.AND P0, PT, R13, R17, PT ;  /* 0x000000110d00720c */ /* 0x000fe60003f06270 */
[----:B-1----:R-:W2:Y:S10]  /*3980*/  LD.E.128 R24, desc[UR6][R2.64+0x80] ;  /* 0x0000800602187980 */ /* 0x002eb4000c101d00 */
        /* <DEDUP_REMOVED lines=47> */
.L_x_2492:
[----:B------:R-:W-:Y:S05]  /*3c80*/  BSYNC B0 ;  /* 0x0000000000007941 */ /* 0x000fea0003800000 */
.L_x_2491:
[----:B------:R-:W-:Y:S04]  /*3c90*/  BSSY B0, `(.L_x_2493) ;  /* 0x0000035000007945 */ /* 0x000fe80003800000 */
[----:B------:R-:W-:Y:S05]  /*3ca0*/  @P2 BRA `(.L_x_2494) ;  /* 0x0000000000cc2947 */ /* 0x000fea0003800000 */
[----:B------:R-:W-:Y:S02]  /*3cb0*/  MOV R2, R115 ;  /* 0x0000007300027202 */ /* 0x000fe40000000f00 */
[----:B------:R-:W-:Y:S02]  /*3cc0*/  MOV R3, R114 ;  /* 0x0000007200037202 */ /* 0x000fe40000000f00 */
[----:B------:R-:W-:Y:S03]  /*3cd0*/  ISETP.GE.AND P0, PT, R12, R17, PT ;  /* 0x000000110c00720c */ /* 0x000fe60003f06270 */
[----:B-12---:R-:W2:Y:S10]  /*3ce0*/  LD.E.128 R24, desc[UR6][R2.64+0x100] ;  /* 0x0001000602187980 */ /* 0x006eb4000c101d00 */
        /* <DEDUP_REMOVED lines=47> */
.L_x_2494:
[----:B------:R-:W-:Y:S05]  /*3fe0*/  BSYNC B0 ;  /* 0x0000000000007941 */ /* 0x000fea0003800000 */
.L_x_2493:
        /* <DEDUP_REMOVED lines=52> */
.L_x_2488:
[----:B------:R-:W-:Y:S05]  /*4330*/  BSYNC B1 ;  /* 0x0000000000017941 */ /* 0x000fea0003800000 */
.L_x_2487:
        /* <DEDUP_REMOVED lines=9> */
[----:B------:R-:W-:Y:S02]  /*43d0*/  ISETP.GE.AND P3, PT, R13, R164, PT ;  /* 0x000000a40d00720c */ /* 0x000fe40003f66270 */
[-C--:B---34-:R-:W-:Y:S02]  /*43e0*/  IADD3 R6, P5, R20, R38.reuse, RZ ;  /* 0x0000002614067210 */ /* 0x098fe40007fbe0ff */
[----:B------:R-:W-:Y:S02]  /*43f0*/  IADD3 R38, P4, R36, R38, RZ ;  /* 0x0000002624267210 */ /* 0x000fe40007f9e0ff */
[-C--:B------:R-:W-:Y:S01]  /*4400*/  ISETP.GE.AND P2, PT, R12, R164.reuse, PT ;  /* 0x000000a40c00720c */ /* 0x080fe20003f46270 */
[--C-:B------:R-:W-:Y:S01]  /*4410*/  IMAD.X R7, R21, 0x1, R0.reuse, P5 ;  /* 0x0000000115077824 */ /* 0x100fe200028e0600 */
[----:B------:R-:W-:Y:S01]  /*4420*/  ISETP.GE.AND P1, PT, R9, R164, PT ;  /* 0x000000a40900720c */ /* 0x000fe20003f26270 */
[----:B------:R-:W-:Y:S01]  /*4430*/  IMAD.X R39, R37, 0x1, R0, P4 ;  /* 0x0000000125277824 */ /* 0x000fe200020e0600 */
[----:B------:R-:W-:Y:S11]  /*4440*/  @P0 BRA `(.L_x_2498) ;  /* 0x0000000000d40947 */ /* 0x000ff60003800000 */
        /* <DEDUP_REMOVED lines=53> */
.L_x_2498:
[----:B------:R-:W-:Y:S05]  /*47a0*/  BSYNC B0 ;  /* 0x0000000000007941 */ /* 0x000fea0003800000 */
.L_x_2497:
        /* <DEDUP_REMOVED lines=55> */
.L_x_2500:
[----:B------:R-:W-:Y:S05]  /*4b20*/  BSYNC B0 ;  /* 0x0000000000007941 */ /* 0x000fea0003800000 */
.L_x_2499:
[----:B------:R-:W-:Y:S04]  /*4b30*/  BSSY B0, `(.L_x_2501) ;  /* 0x0000037000007945 */ /* 0x000fe80003800000 */
        /* <DEDUP_REMOVED lines=54> */
.L_x_2502:
[----:B------:R-:W-:Y:S05]  /*4ea0*/  BSYNC B0 ;  /* 0x0000000000007941 */ /* 0x000fea0003800000 */
.L_x_2501:
        /* <DEDUP_REMOVED lines=54> */
.L_x_2496:
[----:B------:R-:W-:Y:S05]  /*5210*/  BSYNC B1 ;  /* 0x0000000000017941 */ /* 0x000fea0003800000 */
.L_x_2495:
        /* <DEDUP_REMOVED lines=10> */
[-C--:B-1-34-:R-:W-:Y:S02]  /*52c0*/  IADD3 R6, P5, R20, R38.reuse, RZ ;  /* 0x0000002614067210 */ /* 0x09afe40007fbe0ff */
[----:B------:R-:W-:Y:S02]  /*52d0*/  IADD3 R38, P4, R36, R38, RZ ;  /* 0x0000002624267210 */ /* 0x000fe40007f9e0ff */
[-C--:B------:R-:W-:Y:S01]  /*52e0*/  ISETP.GE.AND P2, PT, R12, R164.reuse, PT ;  /* 0x000000a40c00720c */ /* 0x080fe20003f46270 */
[--C-:B------:R-:W-:Y:S01]  /*52f0*/  IMAD.X R7, R21, 0x1, R0.reuse, P5 ;  /* 0x0000000115077824 */ /* 0x100fe200028e0600 */
[----:B------:R-:W-:Y:S01]  /*5300*/  ISETP.GE.AND P1, PT, R9, R164, PT ;  /* 0x000000a40900720c */ /* 0x000fe20003f26270 */
[----:B------:R-:W-:Y:S01]  /*5310*/  IMAD.X R39, R37, 0x1, R0, P4 ;  /* 0x0000000125277824 */ /* 0x000fe200020e0600 */
[----:B------:R-:W-:Y:S11]  /*5320*/  @P0 BRA `(.L_x_2506) ;  /* 0x0000000000d40947 */ /* 0x000ff60003800000 */
[----:B--2---:R-:W-:Y:S02]  /*5330*/  LEA R24, P4, R96, R115, 0x1 ;  /* 0x0000007360187211 */ /* 0x004fe400078808ff */
        /* <DEDUP_REMOVED lines=52> */
.L_x_2506:
[----:B------:R-:W-:Y:S05]  /*5680*/  BSYNC B0 ;  /* 0x0000000000007941 */ /* 0x000fea0003800000 */
.L_x_2505:
[----:B------:R-:W-:Y:S04]  /*5690*/  BSSY B0, `(.L_x_2507) ;  /* 0x0000037000007945 */ /* 0x000fe80003800000 */
[----:B------:R-:W-:Y:S05]  /*56a0*/  @P3 BRA `(.L_x_2508) ;  /* 0x0000000000d43947 */ /* 0x000fea0003800000 */
        /* <DEDUP_REMOVED lines=53> */
.L_x_2508:
[----:B------:R-:W-:Y:S05]  /*5a00*/  BSYNC B0 ;  /* 0x0000000000007941 */ /* 0x000fea0003800000 */
.L_x_2507:
        /* <DEDUP_REMOVED lines=55> */
.L_x_2510:
[----:B------:R-:W-:Y:S05]  /*5d80*/  BSYNC B0 ;  /* 0x0000000000007941 */ /* 0x000fea0003800000 */
.L_x_2509:
        /* <DEDUP_REMOVED lines=54> */
.L_x_2504:
[----:B------:R-:W-:Y:S05]  /*60f0*/  BSYNC B1 ;  /* 0x0000000000017941 */ /* 0x000fea0003800000 */
.L_x_2503:
        /* <DEDUP_REMOVED lines=74> */
.L_x_2514:
[----:B------:R-:W-:Y:S05]  /*65a0*/  BSYNC B0 ;  /* 0x0000000000007941 */ /* 0x000fea0003800000 */
.L_x_2513:
        /* <DEDUP_REMOVED lines=55> */
.L_x_2516:
[----:B------:R-:W-:Y:S05]  /*6920*/  BSYNC B0 ;  /* 0x0000000000007941 */ /* 0x000fea0003800000 */
.L_x_2515:
        /* <DEDUP_REMOVED lines=55> */
.L_x_2518:
[----:B------:R-:W-:Y:S05]  /*6ca0*/  BSYNC B0 ;  /* 0x0000000000007941 */ /* 0x000fea0003800000 */
.L_x_2517:
        /* <DEDUP_REMOVED lines=54> */
.L_x_2512:
[----:B------:R-:W-:Y:S05]  /*7010*/  BSYNC B1 ;  /* 0x0000000000017941 */ /* 0x000fea0003800000 */
.L_x_2511:
[----:B------:R-:W2:Y:S02]  /*7020*/  LD.E R0, desc[UR6][R10.64+0xd0] ;  /* 0x0000d0060a007980 */ /* 0x000ea4000c101900 */
[----:B--2---:R-:W-:Y:S05]  /*7030*/  IMAD.U32 R0, R0, -0x20, RZ ;  /* 0xffffffe000007824 */ /* 0x004fea00078e00ff */
[C---:B------:R-:W-:Y:S02]  /*7040*/  LEA R20, P1, R0.reuse, R20, 0x1 ;  /* 0x0000001400147211 */ /* 0x040fe400078208ff */
[C---:B------:R-:W-:Y:S02]  /*7050*/  LEA R36, P0, R0.reuse, R36, 0x1 ;  /* 0x0000002400247211 */ /* 0x040fe400078008ff */
[C---:B------:R-:W-:Y:S02]  /*7060*/  LEA.HI.X.SX32 R21, R0.reuse, R21, 0x1, P1 ;  /* 0x0000001500157211 */ /* 0x040fe400008f0eff */
[----:B------:R-:W-:Y:S01]  /*7070*/  LEA.HI.X.SX32 R37, R0, R37, 0x1, P0 ;  /* 0x0000002500257211 */ /* 0x000fe200000f0eff */
[----:B------:R-:W-:Y:S05]  /*7080*/  BRA `(.L_x_2519) ;  /* 0x0000007000487947 */ /* 0x000fea0003800000 */
.L_x_2486:
        /* <DEDUP_REMOVED lines=101> */
.L_x_2525:
[----:B------:R-:W-:Y:S05]  /*76e0*/  BSYNC B0 ;  /* 0x0000000000007941 */ /* 0x000fea0003800000 */
.L_x_2524:
[----:B-----5:R2:W-:Y:S02]  /*76f0*/  ST.E.128 desc[UR6][R120.64], R28 ;  /* 0x0000001c78007985 */ /* 0x0205e4000c101d06 */
.L_x_2523:
[----:B------:R-:W-:Y:S05]  /*7700*/  BSYNC B1 ;  /* 0x0000000000017941 */ /* 0x000fea0003800000 */
.L_x_2522:
[----:B------:R-:W-:Y:S01]  /*7710*/  ISETP.GE.AND P0, PT, R13, R164, PT ;  /* 0x000000a40d00720c */ /* 0x000fe20003f06270 */
[----:B------:R-:W-:Y:S11]  /*7720*/  BSSY B1, `(.L_x_2526) ;  /* 0x0000064000017945 */ /* 0x000ff60003800000 */
[----:B------:R-:W-:Y:S01]  /*7730*/  @!UPT UIADD3 URZ, URZ, URZ, URZ ;  /* 0x0000003f3f3ff290 */ /* 0x000fe2000fffe03f */
[----:B------:R-:W-:Y:S05]  /*7740*/  @P0 BRA `(.L_x_2527) ;  /* 0x0000000400840947 */ /* 0x000fea0003800000 */
[----:B---34-:R-:W-:Y:S01]  /*7750*/  IMAD.MOV.U32 R22, RZ, RZ, R115 ;  /* 0x000000ffff167224 */ /* 0x018fe200078e0073 */
[----:B------:R-:W-:Y:S01]  /*7760*/  MOV R23, R114 ;  /* 0x0000007200177202 */ /* 0x000fe20000000f00 */
[----:B------:R-:W-:Y:S01]  /*7770*/  BSSY B0, `(.L_x_2528) ;  /* 0x000005d000007945 */ /* 0x000fe20003800000 */
[----:B------:R-:W-:Y:S03]  /*7780*/  ISETP.GE.AND P0, PT, R13, R17, PT ;  /* 0x000000110d00720c */ /* 0x000fe60003f06270 */
[----:B--2---:R2:W5:Y:S10]  /*7790*/  LD.E.128 R28, desc[UR6][R22.64+0x80] ;  /* 0x00008006161c7980 */ /* 0x004574000c101d00 */
[----:B------:R-:W-:Y:S05]  /*77a0*/  @P0 BRA `(.L_x_2529) ;  /* 0x0000000400640947 */ /* 0x000fea0003800000 */
[----:B------:R-:W-:Y:S02]  /*77b0*/  LEA.HI R0, R17, R17, RZ, 0x1 ;  /* 0x0000001111007211 */ /* 0x000fe400078f08ff */
[----:B-1----:R-:W-:Y:S02]  /*77c0*/  MOV R4, RZ ;  /* 0x000000ff00047202 */ /* 0x002fe40000000f00 */
        /* <DEDUP_REMOVED lines=87> */
.L_x_2529:
[----:B------:R-:W-:Y:S05]  /*7d40*/  BSYNC B0 ;  /* 0x0000000000007941 */ /* 0x000fea0003800000 */
.L_x_2528:
[----:B-----5:R3:W-:Y:S02]  /*7d50*/  ST.E.128 desc[UR6][R120.64+0x80], R28 ;  /* 0x0000801c78007985 */ /* 0x0207e4000c101d06 */
.L_x_2527:
[----:B------:R-:W-:Y:S05]  /*7d60*/  BSYNC B1 ;  /* 0x0000000000017941 */ /* 0x000fea0003800000 */
.L_x_2526:
[----:B------:R-:W-:Y:S01]  /*7d70*/  ISETP.GE.AND P0, PT, R12, R164, PT ;  /* 0x000000a40c00720c */ /* 0x000fe20003f06270 */
[----:B------:R-:W-:Y:S11]  /*7d80*/  BSSY B1, `(.L_x_2530) ;  /* 0x0000064000017945 */ /* 0x000ff60003800000 */
[----:B------:R-:W-:Y:S01]  /*7d90*/  @!UPT UIADD3 URZ, URZ, URZ, URZ ;  /* 0x0000003f3f3ff290 */ /* 0x000fe2000fffe03f */
[----:B------:R-:W-:Y:S05]  /*7da0*/  @P0 BRA `(.L_x_2531) ;  /* 0x0000000400840947 */ /* 0x000fea0003800000 */
[----:B--234-:R-:W-:Y:S01]  /*7db0*/  IMAD.MOV.U32 R22, RZ, RZ, R115 ;  /* 0x000000ffff167224 */ /* 0x01cfe200078e0073 */
[----:B------:R-:W-:Y:S01]  /*7dc0*/  MOV R23, R114 ;  /* 0x0000007200177202 */ /* 0x000fe20000000f00 */
[----:B------:R-:W-:Y:S01]  /*7dd0*/  BSSY B0, `(.L_x_2532) ;  /* 0x000005d000007945 */ /* 0x000fe20003800000 */
[----:B------:R-:W-:Y:S03]  /*7de0*/  ISETP.GE.AND P0, PT, R12, R17, PT ;  /* 0x000000110c00720c */ /* 0x000fe60003f06270 */
[----:B------:R2:W5:Y:S10]  /*7df0*/  LD.E.128 R28, desc[UR6][R22.64+0x100] ;  /* 0x00010006161c7980 */ /* 0x000574000c101d00 */
        /* <DEDUP_REMOVED lines=90> */
.L_x_2533:
[----:B------:R-:W-:Y:S05]  /*83a0*/  BSYNC B0 ;  /* 0x0000000000007941 */ /* 0x000fea0003800000 */
.L_x_2532:
[----:B-----5:R3:W-:Y:S02]  /*83b0*/  ST.E.128 desc[UR6][R120.64+0x100], R28 ;  /* 0x0001001c78007985 */ /* 0x0207e4000c101d06 */
.L_x_2531:
[----:B------:R-:W-:Y:S05]  /*83c0*/  BSYNC B1 ;  /* 0x0000000000017941 */ /* 0x000fea0003800000 */
.L_x_2530:
[----:B------:R-:W-:Y:S11]  /*83d0*/  ISETP.GE.AND P0, PT, R9, R164, PT ;  /* 0x000000a40900720c */ /* 0x000ff60003f06270 */
[----:B------:R-:W-:Y:S02]  /*83e0*/  @!UPT UIADD3 URZ, URZ, URZ, URZ ;  /* 0x0000003f3f3ff290 */ /* 0x000fe4000fffe03f */
        /* <DEDUP_REMOVED lines=96> */
.L_x_2535:
[----:B------:R-:W-:Y:S05]  /*89f0*/  BSYNC B0 ;  /* 0x0000000000007941 */ /* 0x000fea0003800000 */
.L_x_2534:
[----:B-----5:R3:W-:Y:S02]  /*8a00*/  ST.E.128 desc[UR6][R120.64+0x180], R28 ;  /* 0x0001801c78007985 */ /* 0x0207e4000c101d06 */
.L_x_2521:
[----:B------:R-:W-:Y:S05]  /*8a10*/  BSYNC B2 ;  /* 0x0000000000027941 */ /* 0x000fea0003800000 */
.L_x_2520:
        /* <DEDUP_REMOVED lines=14> */
[----:B--2---:R2:W5:Y:S01]  /*8b00*/  LD.E.128 R28, desc[UR6][R6.64] ;  /* 0x00000006061c7980 */ /* 0x004562000c101d00 */
[----:B------:R-:W-:Y:S05]  /*8b10*/  LEA.HI.X R189, R229, R121, R230, 0x1, P0 ;  /* 0x00000079e5bd7211 */ /* 0x000fea00000f0ce6 */
[----:B------:R-:W-:Y:S05]  /*8b20*/  @P1 BRA `(.L_x_2541) ;  /* 0x0000000400641947 */ /* 0x000fea0003800000 */
[----:B------:R-:W-:Y:S02]  /*8b30*/  LEA.HI R0, R17, R17, RZ, 0x1 ;  /* 0x0000001111007211 */ /* 0x000fe400078f08ff */
[----:B-1----:R-:W-:Y:S02]  /*8b40*/  MOV R5, RZ ;  /* 0x000000ff00057202 */ /* 0x002fe40000000f00 */
        /* <DEDUP_REMOVED lines=14> */
[----:B--2---:R1:W2:Y:S08]  /*8c30*/  LD.E.128 R4, desc[UR6][R2.64] ;  /* 0x0000000602047980 */ /* 0x0042b0000c101d00 */
        /* <DEDUP_REMOVED lines=72> */
.L_x_2541:
[----:B------:R-:W-:Y:S05]  /*90c0*/  BSYNC B0 ;  /* 0x0000000000007941 */ /* 0x000fea0003800000 */
.L_x_2540:
[----:B-----5:R3:W-:Y:S02]  /*90d0*/  ST.E.128 desc[UR6][R188.64], R28 ;  /* 0x0000001cbc007985 */ /* 0x0207e4000c101d06 */
.L_x_2539:
[----:B------:R-:W-:Y:S05]  /*90e0*/  BSYNC B1 ;  /* 0x0000000000017941 */ /* 0x000fea0003800000 */
.L_x_2538:
[----:B------:R-:W-:Y:S01]  /*90f0*/  ISETP.GE.AND P0, PT, R13, R164, PT ;  /* 0x000000a40d00720c */ /* 0x000fe20003f06270 */
[----:B------:R-:W-:Y:S11]  /*9100*/  BSSY B1, `(.L_x_2542) ;  /* 0x0000066000017945 */ /* 0x000ff60003800000 */
[----:B------:R-:W-:Y:S01]  /*9110*/  @!UPT UIADD3 URZ, URZ, URZ, URZ ;  /* 0x0000003f3f3ff290 */ /* 0x000fe2000fffe03f */
[----:B------:R-:W-:Y:S05]  /*9120*/  @P0 BRA `(.L_x_2543) ;  /* 0x00000004008c0947 */ /* 0x000fea0003800000 */
[C---:B--234-:R-:W-:Y:S01]  /*9130*/  LEA R6, P0, R88.reuse, R115, 0x1 ;  /* 0x0000007358067211 */ /* 0x05cfe200078008ff */
        /* <DEDUP_REMOVED lines=96> */
.L_x_2545:
[----:B------:R-:W-:Y:S05]  /*9740*/  BSYNC B0 ;  /* 0x0000000000007941 */ /* 0x000fea0003800000 */
.L_x_2544:
[----:B-----5:R3:W-:Y:S02]  /*9750*/  ST.E.128 desc[UR6][R188.64], R28 ;  /* 0x0000001cbc007985 */ /* 0x0207e4000c101d06 */
.L_x_2543:
[----:B------:R-:W-:Y:S05]  /*9760*/  BSYNC B1 ;  /* 0x0000000000017941 */ /* 0x000fea0003800000 */
.L_x_2542:
[----:B------:R-:W-:Y:S01]  /*9770*/  ISETP.GE.AND P0, PT, R12, R164, PT ;  /* 0x000000a40c00720c */ /* 0x000fe20003f06270 */
[----:B------:R-:W-:Y:S11]  /*9780*/  BSSY B1, `(.L_x_2546) ;  /* 0x0000066000017945 */ /* 0x000ff60003800000 */
[----:B------:R-:W-:Y:S01]  /*9790*/  @!UPT UIADD3 URZ, URZ, URZ, URZ ;  /* 0x0000003f3f3ff290 */ /* 0x000fe2000fffe03f */
[----:B------:R-:W-:Y:S05]  /*97a0*/  @P0 BRA `(.L_x_2547) ;  /* 0x00000004008c0947 */ /* 0x000fea0003800000 */
[----:B--234-:R-:W-:Y:S01]  /*97b0*/  LEA R6, P0, R92, R115, 0x1 ;  /* 0x000000735c067211 */ /* 0x01cfe200078008ff */
        /* <DEDUP_REMOVED lines=96> */
.L_x_2549:
[----:B------:R-:W-:Y:S05]  /*9dc0*/  BSYNC B0 ;  /* 0x0000000000007941 */ /* 0x000fea0003800000 */
.L_x_2548:
[----:B-----5:R3:W-:Y:S02]  /*9dd0*/  ST.E.128 desc[UR6][R188.64], R28 ;  /* 0x0000001cbc007985 */ /* 0x0207e4000c101d06 */
.L_x_2547:
[----:B------:R-:W-:Y:S05]  /*9de0*/  BSYNC B1 ;  /* 0x0000000000017941 */ /* 0x000fea0003800000 */
.L_x_2546:
[----:B------:R-:W-:Y:S11]  /*9df0*/  ISETP.GE.AND P0, PT, R9, R164, PT ;  /* 0x000000a40900720c */ /* 0x000ff60003f06270 */
[----:B------:R-:W-:Y:S02]  /*9e00*/  @!UPT UIADD3 URZ, URZ, URZ, URZ ;  /* 0x0000003f3f3ff290 */ /* 0x000fe4000fffe03f */
        /* <DEDUP_REMOVED lines=98> */
.L_x_2551:
[----:B------:R-:W-:Y:S05]  /*a430*/  BSYNC B0 ;  /* 0x0000000000007941 */ /* 0x000fea0003800000 */
.L_x_2550:
[----:B-----5:R3:W-:Y:S02]  /*a440*/  ST.E.128 desc[UR6][R188.64], R28 ;  /* 0x0000001cbc007985 */ /* 0x0207e4000c101d06 */
.L_x_2537:
[----:B------:R-:W-:Y:S05]  /*a450*/  BSYNC B2 ;  /* 0x0000000000027941 */ /* 0x000fea0003800000 */
.L_x_2536:
        /* <DEDUP_REMOVED lines=106> */
.L_x_2557:
[----:B------:R-:W-:Y:S05]  /*ab00*/  BSYNC B0 ;  /* 0x0000000000007941 */ /* 0x000fea0003800000 */
.L_x_2556:
[----:B-----5:R3:W-:Y:S02]  /*ab10*/  ST.E.128 desc[UR6][R188.64], R28 ;  /* 0x0000001cbc007985 */ /* 0x0207e4000c101d06 */
.L_x_2555:
[----:B------:R-:W-:Y:S05]  /*ab20*/  BSYNC B1 ;  /* 0x0000000000017941 */ /* 0x000fea0003800000 */
.L_x_2554:
        /* <DEDUP_REMOVED lines=101> */
.L_x_2561:
[----:B------:R-:W-:Y:S05]  /*b180*/  BSYNC B0 ;  /* 0x0000000000007941 */ /* 0x000fea0003800000 */
.L_x_2560:
[----:B-----5:R3:W-:Y:S02]  /*b190*/  ST.E.128 desc[UR6][R188.64], R28 ;  /* 0x0000001cbc007985 */ /* 0x0207e4000c101d06 */
.L_x_2559:
[----:B------:R-:W-:Y:S05]  /*b1a0*/  BSYNC B1 ;  /* 0x0000000000017941 */ /* 0x000fea0003800000 */
.L_x_2558:
        /* <DEDUP_REMOVED lines=101> */
.L_x_2565:
[----:B------:R-:W-:Y:S05]  /*b800*/  BSYNC B0 ;  /* 0x0000000000007941 */ /* 0x000fea0003800000 */
.L_x_2564:
[----:B-----5:R3:W-:Y:S02]  /*b810*/  ST.E.128 desc[UR6][R188.64], R28 ;  /* 0x0000001cbc007985 */ /* 0x0207e4000c101d06 */
.L_x_2563:
[----:B------:R-:W-:Y:S05]  /*b820*/  BSYNC B1 ;  /* 0x0000000000017941 */ /* 0x000fea0003800000 */
.L_x_2562:
        /* <DEDUP_REMOVED lines=100> */
.L_x_2567:
[----:B------:R-:W-:Y:S05]  /*be70*/  BSYNC B0 ;  /* 0x0000000000007941 */ /* 0x000fea0003800000 */
.L_x_2566:
[----:B-----5:R3:W-:Y:S02]  /*be80*/  ST.E.128 desc[UR6][R188.64], R28 ;  /* 0x0000001cbc007985 */ /* 0x0207e4000c101d06 */
.L_x_2553:
[----:B------:R-:W-:Y:S05]  /*be90*/  BSYNC B2 ;  /* 0x0000000000027941 */ /* 0x000fea0003800000 */
.L_x_2552:
        /* <DEDUP_REMOVED lines=10> */
[----:B--234-:R-:W-:Y:S01]  /*bf40*/  MOV R6, R115 ;  /* 0x0000007300067202 */ /* 0x01cfe20000000f00 */
[----:B------:R-:W-:Y:S01]  /*bf50*/  IMAD.WIDE.U32 R182, R48, 0x60, R120 ;  /* 0x0000006030b67825 */ /* 0x000fe200078e0078 */
[----:B------:R-:W-:Y:S01]  /*bf60*/  MOV R7, R114 ;  /* 0x0000007200077202 */ /* 0x000fe20000000f00 */
[----:B------:R-:W-:Y:S01]  /*bf70*/  BSSY B0, `(.L_x_2572) ;  /* 0x0000061000007945 */ /* 0x000fe20003800000 */
[----:B------:R-:W-:Y:S01]  /*bf80*/  ISETP.GE.AND P0, PT, R18, R17, PT ;  /* 0x000000111200720c */ /* 0x000fe20003f06270 */
[----:B------:R-:W-:Y:S05]  /*bf90*/  IMAD.WIDE.U32 R6, R178, 0x60, R6 ;  /* 0x00000060b2067825 */ /* 0x000fea00078e0006 */
[----:B------:R-:W-:Y:S01]  /*bfa0*/  IADD3 R7, R7, R0, RZ ;  /* 0x0000000007077210 */ /* 0x000fe20007ffe0ff */
[----:B------:R-:W-:Y:S04]  /*bfb0*/  IMAD R0, R49, 0x60, RZ ;  /* 0x0000006031007824 */ /* 0x000fe800078e02ff */
[----:B------:R2:W5:Y:S01]  /*bfc0*/  LD.E.128 R28, desc[UR6][R6.64] ;  /* 0x00000006061c7980 */ /* 0x000562000c101d00 */
[----:B------:R-:W-:Y:S01]  /*bfd0*/  IADD3 R183, R183, R0, RZ ;  /* 0x00000000b7b77210 */ /* 0x000fe20007ffe0ff */
[----:B------:R-:W-:Y:S06]  /*bfe0*/  @P0 BRA `(.L_x_2573) ;  /* 0x0000000400640947 */ /* 0x000fec0003800000 */
        /* <DEDUP_REMOVED lines=89> */
.L_x_2573:
[----:B------:R-:W-:Y:S05]  /*c580*/  BSYNC B0 ;  /* 0x0000000000007941 */ /* 0x000fea0003800000 */
.L_x_2572:
[----:B-----5:R3:W-:Y:S02]  /*c590*/  ST.E.128 desc[UR6][R182.64], R28 ;  /* 0x0000001cb6007985 */ /* 0x0207e4000c101d06 */
.L_x_2571:
[----:B------:R-:W-:Y:S05]  /*c5a0*/  BSYNC B1 ;  /* 0x0000000000017941 */ /* 0x000fea0003800000 */
.L_x_2570:
        /* <DEDUP_REMOVED lines=101> */
.L_x_2577:
[----:B------:R-:W-:Y:S05]  /*cc00*/  BSYNC B0 ;  /* 0x0000000000007941 */ /* 0x000fea0003800000 */
.L_x_2576:
[----:B-----5:R3:W-:Y:S02]  /*cc10*/  ST.E.128 desc[UR6][R182.64], R28 ;  /* 0x0000001cb6007985 */ /* 0x0207e4000c101d06 */
.L_x_2575:
[----:B------:R-:W-:Y:S05]  /*cc20*/  BSYNC B1 ;  /* 0x0000000000017941 */ /* 0x000fea0003800000 */
.L_x_2574:
        /* <DEDUP_REMOVED lines=101> */
.L_x_2581:
[----:B------:R-:W-:Y:S05]  /*d280*/  BSYNC B0 ;  /* 0x0000000000007941 */ /* 0x000fea0003800000 */
.L_x_2580:
[----:B-----5:R3:W-:Y:S02]  /*d290*/  ST.E.128 desc[UR6][R182.64], R28 ;  /* 0x0000001cb6007985 */ /* 0x0207e4000c101d06 */
.L_x_2579:
[----:B------:R-:W-:Y:S05]  /*d2a0*/  BSYNC B1 ;  /* 0x0000000000017941 */ /* 0x000fea0003800000 */
.L_x_2578:
        /* <DEDUP_REMOVED lines=101> */
.L_x_2583:
[----:B------:R-:W-:Y:S05]  /*d900*/  BSYNC B0 ;  /* 0x0000000000007941 */ /* 0x000fea0003800000 */
.L_x_2582:
[----:B-----5:R3:W-:Y:S02]  /*d910*/  ST.E.128 desc[UR6][R182.64], R40 ;  /* 0x00000028b6007985 */ /* 0x0207e4000c101d06 */
.L_x_2569:
[----:B------:R-:W-:Y:S05]  /*d920*/  BSYNC B2 ;  /* 0x0000000000027941 */ /* 0x000fea0003800000 */
.L_x_2568:
        /* <DEDUP_REMOVED lines=11> */
.L_x_2485:
        /* <DEDUP_REMOVED lines=11> */
[--C-:B------:R-:W-:Y:S02]  /*da90*/  @P4 IMAD.MOV.U32 R2, RZ, RZ, R115.reuse ;  /* 0x000000ffff024224 */ /* 0x100fe400078e0073 */
[--C-:B------:R-:W-:Y:S05]  /*daa0*/  @P4 IMAD.MOV.U32 R3, RZ, RZ, R114.reuse ;  /* 0x000000ffff034224 */ /* 0x100fea00078e0072 */
[----:B-1-34-:R1:W2:Y:S02]  /*dab0*/  @P4 LD.E.128 R4, desc[UR6][R2.64] ;  /* 0x0000000602044980 */ /* 0x01a2a4000c101d00 */
        /* <DEDUP_REMOVED lines=15> */
.L_x_2585:
[----:B------:R-:W-:Y:S05]  /*dbb0*/  BSYNC B0 ;  /* 0x0000000000007941 */ /* 0x000fea0003800000 */
.L_x_2584:
        /* <DEDUP_REMOVED lines=30> */
.L_x_2587:
[----:B------:R-:W-:Y:S05]  /*dda0*/  BSYNC B0 ;  /* 0x0000000000007941 */ /* 0x000fea0003800000 */
.L_x_2586:
        /* <DEDUP_REMOVED lines=30> */
.L_x_2589:
[----:B------:R-:W-:Y:S05]  /*df90*/  BSYNC B0 ;  /* 0x0000000000007941 */ /* 0x000fea0003800000 */
.L_x_2588:
[----:B------:R-:W-:Y:S05]  /*dfa0*/  @!P0 BRA `(.L_x_2519) ;  /* 0x0000000000808947 */ /* 0x000fea0003800000 */
[----:B------:R-:W-:Y:S02]  /*dfb0*/  ISETP.NE.AND P1, PT, R150, RZ, PT ;  /* 0x000000ff9600720c */ /* 0x000fe40003f25270 */
[----:B------:R-:W-:Y:S02]  /*dfc0*/  ISETP.NE.AND P2, PT, R149, RZ, PT ;  /* 0x000000ff9500720c */ /* 0x000fe40003f45270 */
[----:B------:R-:W-:Y:S09]  /*dfd0*/  ISETP.NE.AND P3, PT, R148, RZ, PT ;  /* 0x000000ff9400720c */ /* 0x000ff20003f65270 */
[----:B-1----:R-:W-:Y:S02]  /*dfe0*/  @P1 IMAD.MOV.U32 R2, RZ, RZ, R115 ;  /* 0x000000ffff021224 */ /* 0x002fe400078e0073 */
[----:B------:R-:W-:Y:S02]  /*dff0*/  @P1 IMAD.MOV.U32 R3, RZ, RZ, R114 ;  /* 0x000000ffff031224 */ /* 0x000fe400078e0072 */
[----:B------:R-:W-:Y:S02]  /*e000*/  @P1 IMAD R0, R179, 0x60, RZ ;  /* 0x00000060b3001824 */ /* 0x000fe400078e02ff */
[----:B------:R-:W-:Y:S04]  /*e010*/  @P1 IMAD.WIDE.U32 R2, R178, 0x60, R2 ;  /* 0x00000060b2021825 */ /* 0x000fe800078e0002 */
[----:B------:R-:W-:Y:S02]  /*e020*/  @P1 IMAD.IADD R3, R3, 0x1, R0 ;  /* 0x0000000103031824 */ /* 0x000fe400078e0200 */
[----:B---34-:R-:W-:Y:S03]  /*e030*/  @P1 IMAD.WIDE.U32 R22, R48, 0x60, R120 ;  /* 0x0000006030161825 */ /* 0x018fe600078e0078 */
        /* <DEDUP_REMOVED lines=23> */
.L_x_2519:
[----:B------:R-:W-:Y:S05]  /*e1b0*/  BSYNC B3 ;  /* 0x0000000000037941 */ /* 0x000fea0003800000 */
.L_x_2484:
[----:B------:R-:W-:Y:S01]  /*e1c0*/  ISETP.NE.U32.AND P1, PT, R240, RZ, PT ;  /* 0x000000fff000720c */ /* 0x000fe20003f25070 */
[----:B------:R-:W2:Y:S01]  /*e1d0*/  LD.E R0, desc[UR6][R10.64+0x128] ;  /* 0x000128060a007980 */ /* 0x000ea2000c101900 */
[----:B-1----:R-:W-:Y:S01]  /*e1e0*/  IMAD.MOV.U32 R2, RZ, RZ, R115 ;  /* 0x000000ffff027224 */ /* 0x002fe200078e0073 */
        /* <DEDUP_REMOVED lines=14> */
[----:B---34-:R-:W3:Y:S01]  /*e2d0*/  LD.E.64 R26, desc[UR6][R10.64+0x40] ;  /* 0x000040060a1a7980 */ /* 0x018ee2000c101b00 */
        /* <DEDUP_REMOVED lines=73> */
.L_x_2591:
[----:B------:R-:W2:Y:S01]  /*e770*/  LD.E R2, desc[UR6][R10.64+0x40] ;  /* 0x000040060a027980 */ /* 0x000ea2000c101900 */
[----:B---34-:R-:W-:Y:S02]  /*e780*/  IMAD.MOV.U32 R4, RZ, RZ, R123 ;  /* 0x000000ffff047224 */ /* 0x018fe400078e007b */
        /* <DEDUP_REMOVED lines=8> */
.L_x_2592:
[----:B------:R-:W-:Y:S05]  /*e810*/  BSYNC B0 ;  /* 0x0000000000007941 */ /* 0x000fea0003800000 */
.L_x_2590:
[----:B------:R-:W-:Y:S04]  /*e820*/  IADD3 R14, R14, -0x1, RZ ;  /* 0xffffffff0e0e7810 */ /* 0x000fe80007ffe0ff */
[----:B------:R-:W-:Y:S11]  /*e830*/  ISETP.GT.AND P0, PT, R14, R83, PT ;  /* 0x000000530e00720c */ /* 0x000ff60003f04270 */
[----:B------:R-:W-:Y:S02]  /*e840*/  @!UPT UIADD3 URZ, URZ, URZ, URZ ;  /* 0x0000003f3f3ff290 */ /* 0x000fe4000fffe03f */
[----:B------:R-:W-:Y:S05]  /*e850*/  @P0 BRA `(.L_x_2593) ;  /* 0xffffff4400980947 */ /* 0x000fea000383ffff */
.L_x_2475:
[----:B------:R-:W-:Y:S05]  /*e860*/  WARPSYNC.ALL ;  /* 0x0000000000007948 */ /* 0x000fea0003800000 */
[----:B------:R-:W-:Y:S06]  /*e870*/  BAR.SYNC.DEFER_BLOCKING 0x0 ;  /* 0x0000000000007b1d */ /* 0x000fec0000010000 */
[----:B------:R-:W2:Y:S02]  /*e880*/  LD.E R0, desc[UR6][R10.64+0xd0] ;  /* 0x0000d0060a007980 */ /* 0x000ea4000c101900 */
[----:B------:R-:W1:Y:S01]  /*e890*/  S2UR UR4, SR_CgaCtaId ;  /* 0x00000000000479c3 */ /* 0x000e620000008800 */
[----:B------:R-:W-:Y:S01]  /*e8a0*/  UMOV UR5, 0x400 ;  /* 0x0000040000057882 */ /* 0x000fe20000000000 */
[----:B------:R-:W-:Y:S01]  /*e8b0*/  BSSY B3, `(.L_x_2594) ;  /* 0x0000aeb000037945 */ /* 0x000fe20003800000 */
[C---:B------:R-:W-:Y:S01]  /*e8c0*/  SHF.L.U64.HI R3, R170.reuse, 0x4, R171 ;  /* 0x00000004aa037819 */ /* 0x040fe200000102ab */
[----:B---34-:R-:W-:Y:S01]  /*e8d0*/  IMAD.SHL.U32 R5, R170, 0x10, RZ ;  /* 0x00000010aa057824 */ /* 0x018fe200078e00ff */
        /* <DEDUP_REMOVED lines=11> */
[----:B------:R-:W-:-:S04]  /*e990*/  @P1 LEA R14, P0, R236, R6, 0x2 ;  /* 0x00000006ec0e1211 */ /* 0x000fc800078010ff */
[----:B------:R-:W-:Y:S01]  /*e9a0*/  @P1 LEA.HI.X R15, R236, R7, R59, 0x2, P0 ;  /* 0x00000007ec0f1211 */ /* 0x000fe200000f143b */
[----:B------:R-:W-:-:S06]  /*e9b0*/  IMAD.MOV.U32 R7, RZ, RZ, RZ ;  /* 0x000000ffff077224 */ /* 0x000fcc00078e00ff */
[----:B------:R1:W2:Y:S01]  /*e9c0*/  @P1 LD.E R7, desc[UR6][R14.64] ;  /* 0x000000060e071980 */ /* 0x0002a2000c101900 */
[----:B------:R-:W-:Y:S02]  /*e9d0*/  IADD3 R5, P1, R5, R166, RZ ;  /* 0x000000a605057210 */ /* 0x000fe40007f3e0ff */
[----:B------:R-:W-:Y:S02]  /*e9e0*/  LEA.HI R17, R0, R0, RZ, 0x1 ;  /* 0x0000000000117211 */ /* 0x000fe400078f08ff */
[----:B---3--:R-:W-:Y:S01]  /*e9f0*/  ISETP.NE.AND P4, PT, R4, RZ, PT ;  /* 0x000000ff0400720c */ /* 0x008fe20003f85270 */
[----:B------:R-:W-:Y:S01]  /*ea00*/  IMAD.MOV.U32 R168, RZ, RZ, R166 ;  /* 0x000000ffffa87224 */ /* 0x000fe200078e00a6 */
[----:B-----5:R-:W-:Y:S02]  /*ea10*/  LEA R38, P2, R166, R172, 0x1 ;  /* 0x000000aca6267211 */ /* 0x020fe400078408ff */
[----:B------:R-:W-:Y:S01]  /*ea20*/  LEA R6, P0, R170, R166, 0x5 ;  /* 0x000000a6aa067211 */ /* 0x000fe200078028ff */
[----:B------:R-:W-:Y:S01]  /*ea30*/  IMAD R8, R171, 0x30, RZ ;  /* 0x00000030ab087824 */ /* 0x000fe200078e02ff */
[--C-:B------:R-:W-:Y:S01]  /*ea40*/  LEA.HI.X R39, R166, R173, R169.reuse, 0x1, P2 ;  /* 0x000000ada6277211 */ /* 0x100fe200010f0ca9 */
[----:B-1----:R-:W-:Y:S01]  /*ea50*/  IMAD.X R14, R3, 0x1, R169, P1 ;  /* 0x00000001030e7824 */ /* 0x002fe200008e06a9 */
[----:B------:R-:W-:-:S02]  /*ea60*/  LEA R36, P1, R5, R172, 0x1 ;  /* 0x000000ac05247211 */ /* 0x000fc400078208ff */
[----:B------:R-:W-:Y:S02]  /*ea70*/  SHF.R.S32.HI R3, RZ, 0x1, R17 ;  /* 0x00000001ff037819 */ /* 0x000fe40000011411 */
[----:B------:R-:W-:-:S03]  /*ea80*/  LEA.HI.X R37, R5, R173, R14, 0x1, P1 ;  /* 0x000000ad05257211 */ /* 0x000fc600008f0c0e */
[----:B------:R-:W-:Y:S01]  /*ea90*/  IMAD R21, R160, R3, R152 ;  /* 0x00000003a0157224 */ /* 0x000fe200078e0298 */
[C---:B------:R-:W-:Y:S01]  /*eaa0*/  LEA.HI.X R15, R170.reuse, R169, R171, 0x5, P0 ;  /* 0x000000a9aa0f7211 */ /* 0x040fe200000f2cab */
[----:B------:R-:W-:Y:S01]  /*eab0*/  IMAD.WIDE.U32 R168, R170, 0x30, R168 ;  /* 0x00000030aaa87825 */ /* 0x000fe200078e00a8 */
[----:B------:R-:W-:-:S03]  /*eac0*/  LEA R16, P0, R6, R172, 0x1 ;  /* 0x000000ac06107211 */ /* 0x000fc600078008ff */
[----:B------:R-:W-:Y:S02]  /*ead0*/  IMAD.IADD R14, R238, 0x1, -R52 ;  /* 0x00000001ee0e7824 */ /* 0x000fe400078e0a34 */
[----:B------:R-:W-:Y:S01]  /*eae0*/  IMAD.IADD R152, R152, 0x1, R21 ;  /* 0x0000000198987824 */ /* 0x000fe200078e0215 */
[-C--:B------:R-:W-:Y:S01]  /*eaf0*/  LEA.HI.X R17, R6, R173.reuse, R15, 0x1, P0 ;  /* 0x000000ad06117211 */ /* 0x080fe200000f0c0f */
[----:B------:R-:W-:Y:S01]  /*eb00*/  IMAD.IADD R4, R169, 0x1, R8 ;  /* 0x00000001a9047824 */ /* 0x000fe200078e0208 */
[----:B------:R-:W-:Y:S02]  /*eb10*/  ISETP.GE.AND P0, PT, R160, R14, PT ;  /* 0x0000000ea000720c */ /* 0x000fe40003f06270 */
[C---:B------:R-:W-:Y:S01]  /*eb20*/  LEA R30, P1, R168.reuse, R172, 0x1 ;  /* 0x000000aca81e7211 */ /* 0x040fe200078208ff */
[----:B------:R-:W-:Y:S01]  /*eb30*/  IMAD.SHL.U32 R15, R3, 0x10, RZ ;  /* 0x00000010030f7824 */ /* 0x000fe200078e00ff */
[----:B------:R-:W-:Y:S02]  /*eb40*/  ISETP.GT.AND P0, PT, R45, -0x8, !P0 ;  /* 0xfffffff82d00780c */ /* 0x000fe40004704270 */
[----:B------:R-:W-:-:S02]  /*eb50*/  LEA.HI.X R31, R168, R173, R4, 0x1, P1 ;  /* 0x000000ada81f7211 */ /* 0x000fc400008f0c04 */
[----:B--2---:R-:W-:-:S05]  /*eb60*/  IADD3 R5, R7, R84, R52 ;  /* 0x0000005407057210 */ /* 0x004fca0007ffe034 */
[----:B------:R-:W-:-:S05]  /*eb70*/  IMAD R5, R5, R3, RZ ;  /* 0x0000000305057224 */ /* 0x000fca00078e02ff */
[----:B------:R-:W-:Y:S02]  /*eb80*/  SHF.R.S32.HI R26, RZ, 0x1f, R5 ;  /* 0x0000001fff1a7819 */ /* 0x000fe40000011405 */
[C---:B------:R-:W-:Y:S02]  /*eb90*/  IADD3 R20, P3, R5.reuse, R21, RZ ;  /* 0x0000001505147210 */ /* 0x040fe40007f7e0ff */
[----:B------:R-:W-:Y:S02]  /*eba0*/  IADD3 R8, P2, R5, R152, RZ ;  /* 0x0000009805087210 */ /* 0x000fe40007f5e0ff */
[-C--:B------:R-:W-:Y:S02]  /*ebb0*/  LEA.HI.X.SX32 R21, R21, R26.reuse, 0x1, P3 ;  /* 0x0000001a15157211 */ /* 0x080fe400018f0eff */
[----:B------:R-:W-:Y:S01]  /*ebc0*/  LEA.HI.X.SX32 R26, R152, R26, 0x1, P2 ;  /* 0x0000001a981a7211 */ /* 0x000fe200010f0eff */
[----:B------:R-:W-:Y:S08]  /*ebd0*/  @!P4 BRA `(.L_x_2596) ;  /* 0x0000003800c8c947 */ /* 0x000ff00003800000 */
[----:B------:R-:W-:Y:S04]  /*ebe0*/  BSSY B2, `(.L_x_2597) ;  /* 0x00000e5000027945 */ /* 0x000fe80003800000 */
[----:B------:R-:W-:Y:S05]  /*ebf0*/  @!P0 BRA `(.L_x_2598) ;  /* 0x0000000c008c8947 */ /* 0x000fea0003800000 */
[----:B------:R-:W-:Y:S01]  /*ec00*/  ISETP.GE.AND P2, PT, R18, R2, PT ;  /* 0x000000021200720c */ /* 0x000fe20003f46270 */
[C---:B------:R-:W-:Y:S01]  /*ec10*/  IMAD.SHL.U32 R56, R20.reuse, 0x2, RZ ;  /* 0x0000000214387824 */ /* 0x040fe200078e00ff */
[----:B------:R-:W-:Y:S01]  /*ec20*/  SHF.L.U64.HI R4, R20, 0x1, R21 ;  /* 0x0000000114047819 */ /* 0x000fe20000010215 */
[----:B------:R-:W-:Y:S03]  /*ec30*/  BSSY B1, `(.L_x_2599) ;  /* 0x000003a000017945 */ /* 0x000fe60003800000 */
[-C--:B------:R-:W-:Y:S02]  /*ec40*/  IADD3 R22, P1, R24, R56.reuse, RZ ;  /* 0x0000003818167210 */ /* 0x080fe40007f3e0ff */
[----:B------:R-:W-:-:S03]  /*ec50*/  IADD3 R56, P0, R28, R56, RZ ;  /* 0x000000381c387210 */ /* 0x000fc60007f1e0ff */
[--C-:B------:R-:W-:Y:S02]  /*ec60*/  IMAD.X R23, R25, 0x1, R4.reuse, P1 ;  /* 0x0000000119177824 */ /* 0x100fe400008e0604 */
[----:B------:R1:W-:Y:S01]  /*ec70*/  @P2 STS.128 [R242], RZ ;  /* 0x000000fff2002388 */ /* 0x0003e20000000c00 */
[----:B------:R-:W-:Y:S01]  /*ec80*/  IMAD.X R57, R29, 0x1, R4, P0 ;  /* 0x000000011d397824 */ /* 0x000fe200000e0604 */
[----:B------:R-:W-:Y:S06]  /*ec90*/  @P2 BRA `(.L_x_2600) ;  /* 0x0000000000cc2947 */ /* 0x000fec0003800000 */
        /* <DEDUP_REMOVED lines=16> */
[----:B----4-:R-:W-:Y:S02]  /*eda0*/  HADD2.F32 R40, -RZ, R7.H1_H1 ;  /* 0x30000007ff287230 */ /* 0x010fe40000004100 */
[----:B------:R-:W-:Y:S01]  /*edb0*/  FMUL.FTZ R8, R42, R27 ;  /* 0x0000001b2a087220 */ /* 0x000fe20000410000 */
[----:B------:R-:W-:-:S02]  /*edc0*/  HADD2.F32 R41, -RZ, R6.H1_H1 ;  /* 0x30000006ff297230 */ /* 0x000fc40000004100 */
[----:B------:R-:W-:Y:S01]  /*edd0*/  FMUL.FTZ R59, R58, R32 ;  /* 0x000000203a3b7220 */ /* 0x000fe20000410000 */
        /* <DEDUP_REMOVED lines=29> */
.L_x_2602:
[----:B------:R-:W-:Y:S05]  /*efb0*/  BSYNC B0 ;  /* 0x0000000000007941 */ /* 0x000fea0003800000 */
.L_x_2601:
[----:B-----5:R3:W-:Y:S02]  /*efc0*/  STS.128 [R242], R40 ;  /* 0x00000028f2007388 */ /* 0x0207e40000000c00 */
.L_x_2600:
[----:B------:R-:W-:Y:S05]  /*efd0*/  BSYNC B1 ;  /* 0x0000000000017941 */ /* 0x000fea0003800000 */
.L_x_2599:
        /* <DEDUP_REMOVED lines=53> */
.L_x_2606:
[----:B------:R-:W-:Y:S05]  /*f330*/  BSYNC B0 ;  /* 0x0000000000007941 */ /* 0x000fea0003800000 */
.L_x_2605:
[----:B-----5:R1:W-:Y:S02]  /*f340*/  STS.128 [R242+0x2000], R40 ;  /* 0x00200028f2007388 */ /* 0x0203e40000000c00 */
.L_x_2604:
[----:B------:R-:W-:Y:S05]  /*f350*/  BSYNC B1 ;  /* 0x0000000000017941 */ /* 0x000fea0003800000 */
.L_x_2603:
        /* <DEDUP_REMOVED lines=53> */
.L_x_2610:
[----:B------:R-:W-:Y:S05]  /*f6b0*/  BSYNC B0 ;  /* 0x0000000000007941 */ /* 0x000fea0003800000 */
.L_x_2609:
[----:B-----5:R3:W-:Y:S02]  /*f6c0*/  STS.128 [R242+0x4000], R40 ;  /* 0x00400028f2007388 */ /* 0x0207e40000000c00 */
.L_x_2608:
[----:B------:R-:W-:Y:S05]  /*f6d0*/  BSYNC B1 ;  /* 0x0000000000017941 */ /* 0x000fea0003800000 */
.L_x_2607:
        /* <DEDUP_REMOVED lines=8> */
[----:B------:R4:W3:Y:S01]  /*f760*/  LD.E.64 R6, desc[UR6][R22.64+0xc0] ;  /* 0x0000c00616067980 */ /* 0x0008e2000c101b00 */
[----:B-----5:R-:W-:Y:S02]  /*f770*/  MOV R8, R43 ;  /* 0x0000002b00087202 */ /* 0x020fe40000000f00 */
[----:B-12---:R-:W-:-:S03]  /*f780*/  MOV R39, R42 ;  /* 0x0000002a00277202 */ /* 0x006fc60000000f00 */
[--C-:B------:R-:W-:Y:S02]  /*f790*/  HADD2.F32 R38, -RZ, R8.reuse.H1_H1 ;  /* 0x30000008ff267230 */ /* 0x100fe40000004100 */
[----:B------:R-:W-:Y:S01]  /*f7a0*/  HADD2.F32 R43, -RZ, R8.H0_H0 ;  /* 0x20000008ff2b7230 */ /* 0x000fe20000004100 */
[----:B----4-:R-:W-:Y:S01]  /*f7b0*/  MOV R22, R40 ;  /* 0x0000002800167202 */ /* 0x010fe20000000f00 */
[--C-:B------:R-:W-:Y:S02]  /*f7c0*/  HADD2.F32 R40, -RZ, R41.reuse.H0_H0 ;  /* 0x20000029ff287230 */ /* 0x100fe40000004100 */
[----:B------:R-:W-:Y:S02]  /*f7d0*/  HADD2.F32 R41, -RZ, R41.H1_H1 ;  /* 0x30000029ff297230 */ /* 0x000fe40000004100 */
[----:B---3--:R-:W-:Y:S02]  /*f7e0*/  HADD2.F32 R23, -RZ, R5.H1_H1 ;  /* 0x30000005ff177230 */ /* 0x008fe40000004100 */
[----:B------:R-:W-:-:S02]  /*f7f0*/  HADD2.F32 R26, -RZ, R4.H1_H1 ;  /* 0x30000004ff1a7230 */ /* 0x000fc40000004100 */
[----:B------:R-:W-:Y:S02]  /*f800*/  HADD2.F32 R27, -RZ, R7.H1_H1 ;  /* 0x30000007ff1b7230 */ /* 0x000fe40000004100 */
        /* <DEDUP_REMOVED lines=9> */
[--C-:B------:R-:W-:Y:S02]  /*f8a0*/  HADD2.F32 R23, -RZ, R22.reuse.H1_H1 ;  /* 0x30000016ff177230 */ /* 0x100fe40000004100 */
[C---:B------:R-:W-:Y:S01]  /*f8b0*/  FFMA.FTZ R41, R40.reuse, R26, R41 ;  /* 0x0000001a28297223 */ /* 0x040fe20000010029 */
[----:B------:R-:W-:Y:S02]  /*f8c0*/  HADD2.F32 R26, -RZ, R39.H1_H1 ;  /* 0x30000027ff1a7230 */ /* 0x000fe40000004100 */
[----:B------:R-:W-:Y:S01]  /*f8d0*/  FFMA.FTZ R42, R40, R32, -R42 ;  /* 0x00000020282a7223 */ /* 0x000fe2000001082a */
[----:B------:R-:W-:Y:S02]  /*f8e0*/  HADD2.F32 R7, -RZ, R7.H0_H0 ;  /* 0x20000007ff077230 */ /* 0x000fe40000004100 */
[----:B------:R-:W-:Y:S01]  /*f8f0*/  FFMA.FTZ R8, R43, R27, -R8 ;  /* 0x0000001b2b087223 */ /* 0x000fe20000010808 */
[C---:B------:R-:W-:Y:S01]  /*f900*/  FMUL.FTZ R27, R23.reuse, R4 ;  /* 0x00000004171b7220 */ /* 0x040fe20000410000 */
[----:B------:R-:W-:Y:S01]  /*f910*/  FMUL.FTZ R32, R23, R6 ;  /* 0x0000000617207220 */ /* 0x000fe20000410000 */
[----:B------:R-:W-:-:S02]  /*f920*/  HADD2.F32 R22, -RZ, R22.H0_H0 ;  /* 0x20000016ff167230 */ /* 0x000fc40000004100 */
        /* <DEDUP_REMOVED lines=8> */
[----:B------:R-:W-:Y:S02]  /*f9b0*/  F2FP.F16.F32.PACK_AB R41, R41, R42 ;  /* 0x0000002a2929723e */ /* 0x000fe400000000ff */
[----:B------:R-:W-:-:S02]  /*f9c0*/  F2FP.F16.F32.PACK_AB R27, R32, R27 ;  /* 0x0000001b201b723e */ /* 0x000fc400000000ff */
[----:B------:R-:W-:Y:S02]  /*f9d0*/  F2FP.F16.F32.PACK_AB R23, R26, R23 ;  /* 0x000000171a17723e */ /* 0x000fe400000000ff */
[----:B------:R-:W-:Y:S02]  /*f9e0*/  MOV R40, R27 ;  /* 0x0000001b00287202 */ /* 0x000fe40000000f00 */
[----:B------:R-:W-:Y:S02]  /*f9f0*/  MOV R42, R23 ;  /* 0x00000017002a7202 */ /* 0x000fe40000000f00 */
[----:B------:R-:W-:Y:S02]  /*fa00*/  MOV R43, R8 ;  /* 0x00000008002b7202 */ /* 0x000fe40000000f00 */
.L_x_2612:
[----:B------:R-:W-:Y:S05]  /*fa10*/  BSYNC B0 ;  /* 0x0000000000007941 */ /* 0x000fea0003800000 */
.L_x_2611:
[----:B-----5:R3:W-:Y:S02]  /*fa20*/  STS.128 [R242+0x6000], R40 ;  /* 0x00600028f2007388 */ /* 0x0207e40000000c00 */
.L_x_2598:
[----:B------:R-:W-:Y:S05]  /*fa30*/  BSYNC B2 ;  /* 0x0000000000027941 */ /* 0x000fea0003800000 */
.L_x_2597:
[----:B------:R-:W-:Y:S01]  /*fa40*/  VIADD R27, R160, 0x10 ;  /* 0x00000010a01b7836 */ /* 0x000fe20000000000 */
[----:B------:R-:W-:Y:S04]  /*fa50*/  BSSY B2, `(.L_x_2613) ;  /* 0x00000ee000027945 */ /* 0x000fe80003800000 */
[----:B------:R-:W-:-:S04]  /*fa60*/  ISETP.GE.AND P0, PT, R27, R14, PT ;  /* 0x0000000e1b00720c */ /* 0x000fc80003f06270 */
[----:B------:R-:W-:-:S13]  /*fa70*/  ISETP.LT.OR P0, PT, R45, -0x87, P0 ;  /* 0xffffff792d00780c */ /* 0x000fda0000701670 */
[----:B------:R-:W-:Y:S05]  /*fa80*/  @P0 BRA `(.L_x_2614) ;  /* 0x0000000c00a80947 */ /* 0x000fea0003800000 */
[----:B------:R-:W-:Y:S01]  /*fa90*/  ISETP.GE.AND P0, PT, R18, R2, PT ;  /* 0x000000021200720c */ /* 0x000fe20003f06270 */
[----:B------:R-:W-:Y:S01]  /*faa0*/  BSSY B1, `(.L_x_2615) ;  /* 0x000003f000017945 */ /* 0x000fe20003800000 */
[----:B------:R-:W-:-:S04]  /*fab0*/  IADD3 R4, P1, R15, R20, RZ ;  /* 0x000000140f047210 */ /* 0x000fc80007f3e0ff */
[----:B------:R-:W-:Y:S01]  /*fac0*/  LEA.HI.X.SX32 R15, R15, R21, 0x1, P1 ;  /* 0x000000150f0f7211 */ /* 0x000fe200008f0eff */
[----:B------:R-:W-:-:S03]  /*fad0*/  IMAD.SHL.U32 R56, R4, 0x2, RZ ;  /* 0x0000000204387824 */ /* 0x000fc600078e00ff */
[----:B------:R-:W-:Y:S02]  /*fae0*/  SHF.L.U64.HI R4, R4, 0x1, R15 ;  /* 0x0000000104047819 */ /* 0x000fe4000001020f */
[-C--:B------:R-:W-:Y:S01]  /*faf0*/  IADD3 R22, P2, R24, R56.reuse, RZ ;  /* 0x0000003818167210 */ /* 0x080fe20007f5e0ff */
[----:B------:R1:W-:Y:S01]  /*fb00*/  @P0 STS.128 [R242+0x800], RZ ;  /* 0x000800fff2000388 */ /* 0x0003e20000000c00 */
[----:B------:R-:W-:-:S03]  /*fb10*/  IADD3 R56, P1, R28, R56, RZ ;  /* 0x000000381c387210 */ /* 0x000fc60007f3e0ff */
[--C-:B------:R-:W-:Y:S02]  /*fb20*/  IMAD.X R23, R25, 0x1, R4.reuse, P2 ;  /* 0x0000000119177824 */ /* 0x100fe400010e0604 */
[----:B------:R-:W-:Y:S01]  /*fb30*/  IMAD.X R57, R29, 0x1, R4, P1 ;  /* 0x000000011d397824 */ /* 0x000fe200008e0604 */
[----:B------:R-:W-:Y:S07]  /*fb40*/  @P0 BRA `(.L_x_2616) ;  /* 0x0000000000d00947 */ /* 0x000fee0003800000 */
        /* <DEDUP_REMOVED lines=9> */
[--C-:B------:R-:W-:Y:S01]  /*fbe0*/  HADD2.F32 R42, -RZ, R26.reuse.H0_H0 ;  /* 0x2000001aff2a7230 */ /* 0x100fe20000004100 */
[----:B------:R-:W-:Y:S01]  /*fbf0*/  MOV R15, R40 ;  /* 0x00000028000f7202 */ /* 0x000fe20000000f00 */
[----:B------:R-:W-:-:S02]  /*fc00*/  HADD2.F32 R43, -RZ, R26.H1_H1 ;  /* 0x3000001aff2b7230 */ /* 0x000fc40000004100 */
[--C-:B------:R-:W-:Y:S02]  /*fc10*/  HADD2.F32 R40, -RZ, R8.reuse.H1_H1 ;  /* 0x30000008ff287230 */ /* 0x100fe40000004100 */
        /* <DEDUP_REMOVED lines=37> */
.L_x_2618:
[----:B------:R-:W-:Y:S05]  /*fe70*/  BSYNC B0 ;  /* 0x0000000000007941 */ /* 0x000fea0003800000 */
.L_x_2617:
[----:B-----5:R3:W-:Y:S02]  /*fe80*/  STS.128 [R242+0x800], R40 ;  /* 0x00080028f2007388 */ /* 0x0207e40000000c00 */
.L_x_2616:
[----:B------:R-:W-:Y:S05]  /*fe90*/  BSYNC B1 ;  /* 0x0000000000017941 */ /* 0x000fea0003800000 */
.L_x_2615:
        /* <DEDUP_REMOVED lines=54> */
.L_x_2622:
[----:B------:R-:W-:Y:S05]  /*10200*/  BSYNC B0 ;  /* 0x0000000000007941 */ /* 0x000fea0003800000 */
.L_x_2621:
[----:B-----5:R3:W-:Y:S02]  /*10210*/  STS.128 [R242+0x2800], R40 ;  /* 0x00280028f2007388 */ /* 0x0207e40000000c00 */
.L_x_2620:
[----:B------:R-:W-:Y:S05]  /*10220*/  BSYNC B1 ;  /* 0x0000000000017941 */ /* 0x000fea0003800000 */
.L_x_2619:
        /* <DEDUP_REMOVED lines=54> */
.L_x_2626:
[----:B------:R-:W-:Y:S05]  /*10590*/  BSYNC B0 ;  /* 0x0000000000007941 */ /* 0x000fea0003800000 */
.L_x_2625:
[----:B-----5:R3:W-:Y:S02]  /*105a0*/  STS.128 [R242+0x4800], R40 ;  /* 0x00480028f2007388 */ /* 0x0207e40000000c00 */
.L_x_2624:
[----:B------:R-:W-:Y:S05]  /*105b0*/  BSYNC B1 ;  /* 0x0000000000017941 */ /* 0x000fea0003800000 */
.L_x_2623:
        /* <DEDUP_REMOVED lines=8> */
[----:B------:R1:W3:Y:S01]  /*10640*/  LD.E.64 R6, desc[UR6][R22.64+0xc0] ;  /* 0x0000c00616067980 */ /* 0x0002e2000c101b00 */
[----:B-----5:R-:W-:Y:S02]  /*10650*/  MOV R8, R39 ;  /* 0x0000002700087202 */ /* 0x020fe40000000f00 */
[----:B------:R-:W-:-:S03]  /*10660*/  MOV R15, R36 ;  /* 0x00000024000f7202 */ /* 0x000fc60000000f00 */
[--C-:B------:R-:W-:Y:S02]  /*10670*/  HADD2.F32 R36, -RZ, R8.reuse.H1_H1 ;  /* 0x30000008ff247230 */ /* 0x100fe40000004100 */
[----:B------:R-:W-:Y:S01]  /*10680*/  HADD2.F32 R41, -RZ, R8.H0_H0 ;  /* 0x20000008ff297230 */ /* 0x000fe20000004100 */
[----:B-1----:R-:W-:Y:S02]  /*10690*/  MOV R22, R37 ;  /* 0x0000002500167202 */ /* 0x002fe40000000f00 */
[----:B------:R-:W-:-:S03]  /*106a0*/  MOV R37, R38 ;  /* 0x0000002600257202 */ /* 0x000fc60000000f00 */
[--C-:B------:R-:W-:Y:S02]  /*106b0*/  HADD2.F32 R38, -RZ, R22.reuse.H0_H0 ;  /* 0x20000016ff267230 */ /* 0x100fe40000004100 */
[----:B------:R-:W-:Y:S02]  /*106c0*/  HADD2.F32 R39, -RZ, R22.H1_H1 ;  /* 0x30000016ff277230 */ /* 0x000fe40000004100 */
        /* <DEDUP_REMOVED lines=36> */
.L_x_2628:
[----:B------:R-:W-:Y:S05]  /*10910*/  BSYNC B0 ;  /* 0x0000000000007941 */ /* 0x000fea0003800000 */
.L_x_2627:
[----:B-----5:R1:W-:Y:S02]  /*10920*/  STS.128 [R242+0x6800], R36 ;  /* 0x00680024f2007388 */ /* 0x0203e40000000c00 */
.L_x_2614:
[----:B------:R-:W-:Y:S05]  /*10930*/  BSYNC B2 ;  /* 0x0000000000027941 */ /* 0x000fea0003800000 */
.L_x_2613:
[----:B------:R-:W-:Y:S01]  /*10940*/  VIADD R32, R160, 0x20 ;  /* 0x00000020a0207836 */ /* 0x000fe20000000000 */
[----:B------:R-:W-:Y:S04]  /*10950*/  BSSY B2, `(.L_x_2629) ;  /* 0x00000ec000027945 */ /* 0x000fe80003800000 */
[----:B------:R-:W-:-:S04]  /*10960*/  ISETP.GE.AND P0, PT, R32, R14, PT ;  /* 0x0000000e2000720c */ /* 0x000fc80003f06270 */
[----:B------:R-:W-:-:S13]  /*10970*/  ISETP.LT.OR P0, PT, R45, -0x107, P0 ;  /* 0xfffffef92d00780c */ /* 0x000fda0000701670 */
[----:B------:R-:W-:Y:S05]  /*10980*/  @P0 BRA `(.L_x_2630) ;  /* 0x0000000c00a00947 */ /* 0x000fea0003800000 */
[----:B------:R-:W-:Y:S01]  /*10990*/  ISETP.GE.AND P0, PT, R18, R2, PT ;  /* 0x000000021200720c */ /* 0x000fe20003f06270 */
[----:B------:R-:W-:Y:S01]  /*109a0*/  IMAD.SHL.U32 R4, R3, 0x20, RZ ;  /* 0x0000002003047824 */ /* 0x000fe200078e00ff */
[----:B------:R-:W-:Y:S04]  /*109b0*/  BSSY B1, `(.L_x_2631) ;  /* 0x000003e000017945 */ /* 0x000fe80003800000 */
[----:B------:R-:W-:-:S04]  /*109c0*/  IADD3 R5, P1, R4, R20, RZ ;  /* 0x0000001404057210 */ /* 0x000fc80007f3e0ff */
[----:B------:R-:W-:Y:S01]  /*109d0*/  LEA.HI.X.SX32 R4, R4, R21, 0x1, P1 ;  /* 0x0000001504047211 */ /* 0x000fe200008f0eff */
[C---:B-1-3--:R-:W-:Y:S02]  /*109e0*/  IMAD.SHL.U32 R40, R5.reuse, 0x2, RZ ;  /* 0x0000000205287824 */ /* 0x04afe400078e00ff */
[----:B------:R1:W-:Y:S01]  /*109f0*/  @P0 STS.128 [R242+0x1000], RZ ;  /* 0x001000fff2000388 */ /* 0x0003e20000000c00 */
[----:B------:R-:W-:Y:S02]  /*10a00*/  SHF.L.U64.HI R4, R5, 0x1, R4 ;  /* 0x0000000105047819 */ /* 0x000fe40000010204 */
[-C--:B------:R-:W-:Y:S02]  /*10a10*/  IADD3 R22, P2, R24, R40.reuse, RZ ;  /* 0x0000002818167210 */ /* 0x080fe40007f5e0ff */
[----:B------:R-:W-:-:S03]  /*10a20*/  IADD3 R40, P1, R28, R40, RZ ;  /* 0x000000281c287210 */ /* 0x000fc60007f3e0ff */
[--C-:B------:R-:W-:Y:S02]  /*10a30*/  IMAD.X R23, R25, 0x1, R4.reuse, P2 ;  /* 0x0000000119177824 */ /* 0x100fe400010e0604 */
[----:B------:R-:W-:Y:S01]  /*10a40*/  IMAD.X R41, R29, 0x1, R4, P1 ;  /* 0x000000011d297824 */ /* 0x000fe200008e0604 */
[----:B------:R-:W-:Y:S07]  /*10a50*/  @P0 BRA `(.L_x_2632) ;  /* 0x0000000000cc0947 */ /* 0x000fee0003800000 */
[----:B--2---:R2:W5:Y:S01]  /*10a60*/  LD.E.128 R36, desc[UR6][R16.64] ;  /* 0x0000000610247980 */ /* 0x004562000c101d00 */
        /* <DEDUP_REMOVED lines=27> */
[--C-:B------:R-:W-:Y:S02]  /*10c20*/  HADD2.F32 R36, -RZ, R42.reuse.H1_H1 ;  /* 0x3000002aff247230 */ /* 0x100fe40000004100 */
        /* <DEDUP_REMOVED lines=20> */
.L_x_2634:
[----:B------:R-:W-:Y:S05]  /*10d70*/  BSYNC B0 ;  /* 0x0000000000007941 */ /* 0x000fea0003800000 */
.L_x_2633:
[----:B-----5:R3:W-:Y:S02]  /*10d80*/  STS.128 [R242+0x1000], R36 ;  /* 0x00100024f2007388 */ /* 0x0207e40000000c00 */
.L_x_2632:
[----:B------:R-:W-:Y:S05]  /*10d90*/  BSYNC B1 ;  /* 0x0000000000017941 */ /* 0x000fea0003800000 */
.L_x_2631:
[----:B------:R-:W-:Y:S01]  /*10da0*/  ISETP.GE.AND P0, PT, R13, R2, PT ;  /* 0x000000020d00720c */ /* 0x000fe20003f06270 */
[----:B------:R-:W-:-:S12]  /*10db0*/  BSSY B1, `(.L_x_2635) ;  /* 0x0000036000017945 */ /* 0x000fd80003800000 */
[----:B------:R1:W-:Y:S01]  /*10dc0*/  @P0 STS.128 [R242+0x3000], RZ ;  /* 0x003000fff2000388 */ /* 0x0003e20000000c00 */
[----:B------:R-:W-:Y:S05]  /*10dd0*/  @P0 BRA `(.L_x_2636) ;  /* 0x0000000000cc0947 */ /* 0x000fea0003800000 */
[----:B--23--:R2:W5:Y:S01]  /*10de0*/  LD.E.128 R36, desc[UR6][R16.64+0x80] ;  /* 0x0000800610247980 */ /* 0x00c562000c101d00 */
        /* <DEDUP_REMOVED lines=48> */
.L_x_2638:
[----:B------:R-:W-:Y:S05]  /*110f0*/  BSYNC B0 ;  /* 0x0000000000007941 */ /* 0x000fea0003800000 */
.L_x_2637:
[----:B-----5:R3:W-:Y:S02]  /*11100*/  STS.128 [R242+0x3000], R36 ;  /* 0x00300024f2007388 */ /* 0x0207e40000000c00 */
.L_x_2636:
[----:B------:R-:W-:Y:S05]  /*11110*/  BSYNC B1 ;  /* 0x0000000000017941 */ /* 0x000fea0003800000 */
.L_x_2635:
        /* <DEDUP_REMOVED lines=53> */
.L_x_2642:
[----:B------:R-:W-:Y:S05]  /*11470*/  BSYNC B0 ;  /* 0x0000000000007941 */ /* 0x000fea0003800000 */
.L_x_2641:
[----:B-----5:R3:W-:Y:S02]  /*11480*/  STS.128 [R242+0x5000], R36 ;  /* 0x00500024f2007388 */ /* 0x0207e40000000c00 */
.L_x_2640:
[----:B------:R-:W-:Y:S05]  /*11490*/  BSYNC B1 ;  /* 0x0000000000017941 */ /* 0x000fea0003800000 */
.L_x_2639:
[----:B------:R-:W-:-:S13]  /*114a0*/  ISETP.GE.AND P0, PT, R9, R2, PT ;  /* 0x000000020900720c */ /* 0x000fda0003f06270 */
[----:B------:R1:W-:Y:S01]  /*114b0*/  @P0 STS.128 [R242+0x7000], RZ ;  /* 0x007000fff2000388 */ /* 0x0003e20000000c00 */
[----:B------:R-:W-:Y:S05]  /*114c0*/  @P0 BRA `(.L_x_2630) ;  /* 0x0000000000d00947 */ /* 0x000fea0003800000 */
[----:B--23--:R2:W5:Y:S01]  /*114d0*/  LD.E.128 R36, desc[UR6][R16.64+0x180] ;  /* 0x0001800610247980 */ /* 0x00c562000c101d00 */
[----:B------:R-:W-:Y:S01]  /*114e0*/  ISETP.GE.AND P0, PT, R9, R0, PT ;  /* 0x000000000900720c */ /* 0x000fe20003f06270 */
[----:B------:R-:W-:-:S12]  /*114f0*/  BSSY B0, `(.L_x_2643) ;  /* 0x0000030000007945 */ /* 0x000fd80003800000 */
[----:B------:R-:W-:Y:S05]  /*11500*/  @P0 BRA `(.L_x_2644) ;  /* 0x0000000000b80947 */ /* 0x000fea0003800000 */
[----:B------:R3:W4:Y:S04]  /*11510*/  LD.E.64 R4, desc[UR6][R40.64+0xc0] ;  /* 0x0000c00628047980 */ /* 0x000728000c101b00 */
[----:B------:R-:W4:Y:S01]  /*11520*/  LD.E.64 R6, desc[UR6][R22.64+0xc0] ;  /* 0x0000c00616067980 */ /* 0x000f22000c101b00 */
[----:B--2--5:R-:W-:Y:S02]  /*11530*/  MOV R16, R37 ;  /* 0x0000002500107202 */ /* 0x024fe40000000f00 */
[----:B------:R-:W-:Y:S02]  /*11540*/  MOV R8, R39 ;  /* 0x0000002700087202 */ /* 0x000fe40000000f00 */
[----:B------:R-:W-:Y:S01]  /*11550*/  MOV R15, R36 ;  /* 0x00000024000f7202 */ /* 0x000fe20000000f00 */
[--C-:B------:R-:W-:Y:S01]  /*11560*/  HADD2.F32 R37, -RZ, R16.reuse.H0_H0 ;  /* 0x20000010ff257230 */ /* 0x100fe20000004100 */
[----:B------:R-:W-:Y:S01]  /*11570*/  MOV R36, R38 ;  /* 0x0000002600247202 */ /* 0x000fe20000000f00 */
[----:B------:R-:W-:-:S02]  /*11580*/  HADD2.F32 R38, -RZ, R16.H1_H1 ;  /* 0x30000010ff267230 */ /* 0x000fc40000004100 */
[--C-:B------:R-:W-:Y:S02]  /*11590*/  HADD2.F32 R26, -RZ, R8.reuse.H1_H1 ;  /* 0x30000008ff1a7230 */ /* 0x100fe40000004100 */
[----:B---3--:R-:W-:Y:S02]  /*115a0*/  HADD2.F32 R40, -RZ, R8.H0_H0 ;  /* 0x20000008ff287230 */ /* 0x008fe40000004100 */
[----:B----4-:R-:W-:Y:S02]  /*115b0*/  HADD2.F32 R16, -RZ, R5.H1_H1 ;  /* 0x30000005ff107230 */ /* 0x010fe40000004100 */
[----:B------:R-:W-:Y:S02]  /*115c0*/  HADD2.F32 R17, -RZ, R4.H1_H1 ;  /* 0x30000004ff117230 */ /* 0x000fe40000004100 */
[----:B------:R-:W-:Y:S02]  /*115d0*/  HADD2.F32 R22, -RZ, R7.H1_H1 ;  /* 0x30000007ff167230 */ /* 0x000fe40000004100 */
        /* <DEDUP_REMOVED lines=33> */
.L_x_2644:
[----:B------:R-:W-:Y:S05]  /*117f0*/  BSYNC B0 ;  /* 0x0000000000007941 */ /* 0x000fea0003800000 */
.L_x_2643:
[----:B-----5:R3:W-:Y:S02]  /*11800*/  STS.128 [R242+0x7000], R36 ;  /* 0x00700024f2007388 */ /* 0x0207e40000000c00 */
.L_x_2630:
[----:B------:R-:W-:Y:S05]  /*11810*/  BSYNC B2 ;  /* 0x0000000000027941 */ /* 0x000fea0003800000 */
.L_x_2629:
[----:B-1-3--:R-:W-:-:S05]  /*11820*/  VIADD R40, R160, 0x30 ;  /* 0x00000030a0287836 */ /* 0x00afca0000000000 */
[----:B------:R-:W-:-:S04]  /*11830*/  ISETP.GE.AND P0, PT, R40, R14, PT ;  /* 0x0000000e2800720c */ /* 0x000fc80003f06270 */
[----:B------:R-:W-:-:S13]  /*11840*/  ISETP.LT.OR P0, PT, R45, -0x187, P0 ;  /* 0xfffffe792d00780c */ /* 0x000fda0000701670 */
[----:B------:R-:W-:Y:S05]  /*11850*/  @P0 BRA `(.L_x_2645) ;  /* 0x0000007c00c00947 */ /* 0x000fea0003800000 */
[----:B------:R-:W-:Y:S01]  /*11860*/  ISETP.GE.AND P0, PT, R18, R2, PT ;  /* 0x000000021200720c */ /* 0x000fe20003f06270 */
[----:B------:R-:W-:Y:S01]  /*11870*/  IMAD R4, R3, 0x30, RZ ;  /* 0x0000003003047824 */ /* 0x000fe200078e02ff */
[----:B------:R-:W-:Y:S04]  /*11880*/  BSSY B1, `(.L_x_2646) ;  /* 0x000003f000017945 */ /* 0x000fe80003800000 */
[----:B------:R-:W-:-:S04]  /*11890*/  IADD3 R3, P1, R4, R20, RZ ;  /* 0x0000001404037210 */ /* 0x000fc80007f3e0ff */
[----:B------:R-:W-:Y:S01]  /*118a0*/  LEA.HI.X.SX32 R21, R4, R21, 0x1, P1 ;  /* 0x0000001504157211 */ /* 0x000fe200008f0eff */
[C---:B------:R-:W-:Y:S02]  /*118b0*/  IMAD.SHL.U32 R4, R3.reuse, 0x2, RZ ;  /* 0x0000000203047824 */ /* 0x040fe400078e00ff */
[----:B------:R1:W-:Y:S01]  /*118c0*/  @P0 STS.128 [R242+0x1800], RZ ;  /* 0x001800fff2000388 */ /* 0x0003e20000000c00 */
[----:B------:R-:W-:Y:S02]  /*118d0*/  SHF.L.U64.HI R3, R3, 0x1, R21 ;  /* 0x0000000103037819 */ /* 0x000fe40000010215 */
[-C--:B------:R-:W-:Y:S02]  /*118e0*/  IADD3 R14, P2, R24, R4.reuse, RZ ;  /* 0x00000004180e7210 */ /* 0x080fe40007f5e0ff */
[----:B------:R-:W-:-:S03]  /*118f0*/  IADD3 R24, P1, R28, R4, RZ ;  /* 0x000000041c187210 */ /* 0x000fc60007f3e0ff */
[--C-:B------:R-:W-:Y:S02]  /*11900*/  IMAD.X R15, R25, 0x1, R3.reuse, P2 ;  /* 0x00000001190f7824 */ /* 0x100fe400010e0603 */
[----:B------:R-:W-:Y:S01]  /*11910*/  IMAD.X R25, R29, 0x1, R3, P1 ;  /* 0x000000011d197824 */ /* 0x000fe200008e0603 */
[----:B------:R-:W-:Y:S07]  /*11920*/  @P0 BRA `(.L_x_2647) ;  /* 0x0000000000d00947 */ /* 0x000fee0003800000 */
[----:B------:R3:W5:Y:S01]  /*11930*/  LD.E.128 R20, desc[UR6][R30.64] ;  /* 0x000000061e147980 */ /* 0x000762000c101d00 */
[----:B------:R-:W-:Y:S01]  /*11940*/  ISETP.GE.AND P0, PT, R18, R0, PT ;  /* 0x000000001200720c */ /* 0x000fe20003f06270 */
[----:B------:R-:W-:-:S12]  /*11950*/  BSSY B0, `(.L_x_2648) ;  /* 0x0000030000007945 */ /* 0x000fd80003800000 */
[----:B------:R-:W-:Y:S05]  /*11960*/  @P0 BRA `(.L_x_2649) ;  /* 0x0000000000b80947 */ /* 0x000fea0003800000 */
[----:B------:R-:W4:Y:S04]  /*11970*/  LD.E.64 R4, desc[UR6][R24.64] ;  /* 0x0000000618047980 */ /* 0x000f28000c101b00 */
[----:B------:R-:W3:Y:S01]  /*11980*/  LD.E.64 R6, desc[UR6][R14.64] ;  /* 0x000000060e067980 */ /* 0x000ee2000c101b00 */
[----:B--2--5:R-:W-:Y:S02]  /*11990*/  MOV R16, R21 ;  /* 0x0000001500107202 */ /* 0x024fe40000000f00 */
[----:B------:R-:W-:Y:S02]  /*119a0*/  MOV R3, R23 ;  /* 0x0000001700037202 */ /* 0x000fe40000000f00 */
[----:B------:R-:W-:Y:S01]  /*119b0*/  MOV R21, R22 ;  /* 0x0000001600157202 */ /* 0x000fe20000000f00 */
[--C-:B------:R-:W-:Y:S01]  /*119c0*/  HADD2.F32 R22, -RZ, R16.reuse.H0_H0 ;  /* 0x20000010ff167230 */ /* 0x100fe20000004100 */
[----:B------:R-:W-:Y:S01]  /*119d0*/  MOV R8, R20 ;  /* 0x0000001400087202 */ /* 0x000fe20000000f00 */
[----:B------:R-:W-:-:S02]  /*119e0*/  HADD2.F32 R23, -RZ, R16.H1_H1 ;  /* 0x30000010ff177230 */ /* 0x000fc40000004100 */
[--C-:B------:R-:W-:Y:S02]  /*119f0*/  HADD2.F32 R20, -RZ, R3.reuse.H1_H1 ;  /* 0x30000003ff147230 */ /* 0x100fe40000004100 */
[----:B------:R-:W-:Y:S02]  /*11a00*/  HADD2.F32 R28, -RZ, R3.H0_H0 ;  /* 0x20000003ff1c7230 */ /* 0x000fe40000004100 */
[----:B----4-:R-:W-:Y:S02]  /*11a10*/  HADD2.F32 R16, -RZ, R5.H1_H1 ;  /* 0x30000005ff107230 */ /* 0x010fe40000004100 */
        /* <DEDUP_REMOVED lines=35> */
.L_x_2649:
[----:B------:R-:W-:Y:S05]  /*11c50*/  BSYNC B0 ;  /* 0x0000000000007941 */ /* 0x000fea0003800000 */
.L_x_2648:
[----:B-----5:R1:W-:Y:S02]  /*11c60*/  STS.128 [R242+0x1800], R20 ;  /* 0x00180014f2007388 */ /* 0x0203e40000000c00 */
.L_x_2647:
[----:B------:R-:W-:Y:S05]  /*11c70*/  BSYNC B1 ;  /* 0x0000000000017941 */ /* 0x000fea0003800000 */
.L_x_2646:
[----:B------:R-:W-:Y:S01]  /*11c80*/  ISETP.GE.AND P0, PT, R13, R2, PT ;  /* 0x000000020d00720c */ /* 0x000fe20003f06270 */
[----:B------:R-:W-:-:S12]  /*11c90*/  BSSY B1, `(.L_x_2650) ;  /* 0x0000036000017945 */ /* 0x000fd80003800000 */
[----:B------:R1:W-:Y:S01]  /*11ca0*/  @P0 STS.128 [R242+0x3800], RZ ;  /* 0x003800fff2000388 */ /* 0x0003e20000000c00 */
[----:B------:R-:W-:Y:S05]  /*11cb0*/  @P0 BRA `(.L_x_2651) ;  /* 0x0000000000cc0947 */ /* 0x000fea0003800000 */
[----:B--2---:R2:W5:Y:S01]  /*11cc0*/  LD.E.128 R16, desc[UR6][R30.64+0x80] ;  /* 0x000080061e107980 */ /* 0x004562000c101d00 */
[----:B------:R-:W-:Y:S01]  /*11cd0*/  ISETP.GE.AND P0, PT, R13, R0, PT ;  /* 0x000000000d00720c */ /* 0x000fe20003f06270 */
[----:B------:R-:W-:-:S12]  /*11ce0*/  BSSY B0, `(.L_x_2652) ;  /* 0x000002f000007945 */ /* 0x000fd80003800000 */
[----:B------:R-:W-:Y:S05]  /*11cf0*/  @P0 BRA `(.L_x_2653) ;  /* 0x0000000000b40947 */ /* 0x000fea0003800000 */
[----:B------:R-:W3:Y:S04]  /*11d00*/  LD.E.64 R4, desc[UR6][R24.64+0x40] ;  /* 0x0000400618047980 */ /* 0x000ee8000c101b00 */
[----:B------:R-:W4:Y:S01]  /*11d10*/  LD.E.64 R6, desc[UR6][R14.64+0x40] ;  /* 0x000040060e067980 */ /* 0x000f22000c101b00 */
[----:B-1---5:R-:W-:Y:S02]  /*11d20*/  MOV R22, R17 ;  /* 0x0000001100167202 */ /* 0x022fe40000000f00 */
        /* <DEDUP_REMOVED lines=42> */
.L_x_2653:
[----:B------:R-:W-:Y:S05]  /*11fd0*/  BSYNC B0 ;  /* 0x0000000000007941 */ /* 0x000fea0003800000 */
.L_x_2652:
[----:B-----5:R1:W-:Y:S02]  /*11fe0*/  STS.128 [R242+0x3800], R16 ;  /* 0x00380010f2007388 */ /* 0x0203e40000000c00 */
.L_x_2651:
[----:B------:R-:W-:Y:S05]  /*11ff0*/  BSYNC B1 ;  /* 0x0000000000017941 */ /* 0x000fea0003800000 */
.L_x_2650:
[----:B------:R-:W-:Y:S01]  /*12000*/  ISETP.GE.AND P0, PT, R12, R2, PT ;  /* 0x000000020c00720c */ /* 0x000fe20003f06270 */
[----:B------:R-:W-:-:S12]  /*12010*/  BSSY B1, `(.L_x_2654) ;  /* 0x0000036000017945 */ /* 0x000fd80003800000 */
[----:B------:R1:W-:Y:S01]  /*12020*/  @P0 STS.128 [R242+0x5800], RZ ;  /* 0x005800fff2000388 */ /* 0x0003e20000000c00 */
[----:B------:R-:W-:Y:S05]  /*12030*/  @P0 BRA `(.L_x_2655) ;  /* 0x0000000000cc0947 */ /* 0x000fea0003800000 */
[----:B-12---:R1:W5:Y:S01]  /*12040*/  LD.E.128 R16, desc[UR6][R30.64+0x100] ;  /* 0x000100061e107980 */ /* 0x006362000c101d00 */
        /* <DEDUP_REMOVED lines=48> */
.L_x_2657:
[----:B------:R-:W-:Y:S05]  /*12350*/  BSYNC B0 ;  /* 0x0000000000007941 */ /* 0x000fea0003800000 */
.L_x_2656:
[----:B-----5:R2:W-:Y:S02]  /*12360*/  STS.128 [R242+0x5800], R16 ;  /* 0x00580010f2007388 */ /* 0x0205e40000000c00 */
.L_x_2655:
[----:B------:R-:W-:Y:S05]  /*12370*/  BSYNC B1 ;  /* 0x0000000000017941 */ /* 0x000fea0003800000 */
.L_x_2654:
        /* <DEDUP_REMOVED lines=10> */
[----:B------:R-:W-:Y:S02]  /*12420*/  MOV R0, R31 ;  /* 0x0000001f00007202 */ /* 0x000fe40000000f00 */
[----:B------:R-:W-:-:S03]  /*12430*/  MOV R6, R28 ;  /* 0x0000001c00067202 */ /* 0x000fc60000000f00 */
[--C-:B------:R-:W-:Y:S02]  /*12440*/  HADD2.F32 R13, -RZ, R0.reuse.H1_H1 ;  /* 0x30000000ff0d7230 */ /* 0x100fe40000004100 */
[----:B------:R-:W-:Y:S02]  /*12450*/  HADD2.F32 R18, -RZ, R0.H0_H0 ;  /* 0x20000000ff127230 */ /* 0x000fe40000004100 */
[--C-:B-1----:R-:W-:Y:S01]  /*12460*/  HADD2.F32 R15, -RZ, R16.reuse.H0_H0 ;  /* 0x20000010ff0f7230 */ /* 0x102fe20000004100 */
[----:B------:R-:W-:Y:S01]  /*12470*/  MOV R14, R30 ;  /* 0x0000001e000e7202 */ /* 0x000fe20000000f00 */
[----:B------:R-:W-:Y:S02]  /*12480*/  HADD2.F32 R16, -RZ, R16.H1_H1 ;  /* 0x30000010ff107230 */ /* 0x000fe40000004100 */
[----:B--2---:R-:W-:Y:S02]  /*12490*/  HADD2.F32 R7, -RZ, R3.H1_H1 ;  /* 0x30000003ff077230 */ /* 0x004fe40000004100 */
[----:B------:R-:W-:-:S02]  /*124a0*/  HADD2.F32 R8, -RZ, R2.H1_H1 ;  /* 0x30000002ff087230 */ /* 0x000fc40000004100 */
[----:B---3--:R-:W-:Y:S02]  /*124b0*/  HADD2.F32 R9, -RZ, R5.H1_H1 ;  /* 0x30000005ff097230 */ /* 0x008fe40000004100 */
        /* <DEDUP_REMOVED lines=32> */
[----:B------:R-:W-:Y:S02]  /*126c0*/  MOV R31, R0 ;  /* 0x00000000001f7202 */ /* 0x000fe40000000f00 */
.L_x_2659:
[----:B------:R-:W-:Y:S05]  /*126d0*/  BSYNC B0 ;  /* 0x0000000000007941 */ /* 0x000fea0003800000 */
.L_x_2658:
[----:B-----5:R1:W-:Y:S01]  /*126e0*/  STS.128 [R242+0x7800], R28 ;  /* 0x0078001cf2007388 */ /* 0x0203e20000000c00 */
[----:B------:R-:W-:Y:S05]  /*126f0*/  BRA `(.L_x_2645) ;  /* 0x0000007000187947 */ /* 0x000fea0003800000 */
.L_x_2596:
        /* <DEDUP_REMOVED lines=19> */
[----:B------:R-:W3:Y:S01]  /*12830*/  LD.E.128 R40, desc[UR6][R40.64] ;  /* 0x0000000628287980 */ /* 0x000ee2000c101d00 */
[----:B------:R-:W-:-:S05]  /*12840*/  LEA.HI.X R21, R5, R29, R4, 0x1, P0 ;  /* 0x0000001d05157211 */ /* 0x000fca00000f0c04 */
[----:B------:R4:W2:Y:S02]  /*12850*/  LD.E.128 R4, desc[UR6][R20.64] ;  /* 0x0000000614047980 */ /* 0x0008a4000c101d00 */
[----:B----4-:R-:W-:Y:S02]  /*12860*/  MOV R20, RZ ;  /* 0x000000ff00147202 */ /* 0x010fe40000000f00 */
        /* <DEDUP_REMOVED lines=44> */
[----:B------:R-:W-:Y:S01]  /*12b30*/  FMUL.FTZ R61, R61, R42 ;  /* 0x0000002a3d3d7220 */ /* 0x000fe20000410000 */
[----:B------:R-:W-:Y:S02]  /*12b40*/  HADD2.F32 R27, -RZ, R32.H0_H0 ;  /* 0x20000020ff1b7230 */ /* 0x000fe40000004100 */
[--C-:B----4-:R-:W-:Y:S02]  /*12b50*/  HADD2.F32 R7, -RZ, R21.reuse.H0_H0 ;  /* 0x20000015ff077230 */ /* 0x110fe40000004100 */
[----:B------:R-:W-:Y:S02]  /*12b60*/  HADD2.F32 R41, -RZ, R21.H1_H1 ;  /* 0x30000015ff297230 */ /* 0x000fe40000004100 */
        /* <DEDUP_REMOVED lines=28> */
.L_x_2665:
[----:B------:R-:W-:Y:S05]  /*12d30*/  BSYNC B0 ;  /* 0x0000000000007941 */ /* 0x000fea0003800000 */
.L_x_2664:
[----:B-----5:R3:W-:Y:S02]  /*12d40*/  STS.128 [R242], R56 ;  /* 0x00000038f2007388 */ /* 0x0207e40000000c00 */
.L_x_2663:
[----:B------:R-:W-:Y:S05]  /*12d50*/  BSYNC B1 ;  /* 0x0000000000017941 */ /* 0x000fea0003800000 */
.L_x_2662:
        /* <DEDUP_REMOVED lines=17> */
[----:B------:R-:W2:Y:S01]  /*12e70*/  LD.E.128 R40, desc[UR6][R40.64+0x80] ;  /* 0x0000800628287980 */ /* 0x000ea2000c101d00 */
[----:B------:R-:W-:-:S05]  /*12e80*/  LEA.HI.X R21, R5, R29, R4, 0x1, P0 ;  /* 0x0000001d05157211 */ /* 0x000fca00000f0c04 */
[----:B------:R1:W4:Y:S02]  /*12e90*/  LD.E.128 R4, desc[UR6][R20.64+0x80] ;  /* 0x0000800614047980 */ /* 0x000324000c101d00 */
[----:B-1----:R-:W-:Y:S02]  /*12ea0*/  MOV R20, RZ ;  /* 0x000000ff00147202 */ /* 0x002fe40000000f00 */
        /* <DEDUP_REMOVED lines=46> */
[--C-:B---3--:R-:W-:Y:S02]  /*13190*/  HADD2.F32 R7, -RZ, R21.reuse.H0_H0 ;  /* 0x20000015ff077230 */ /* 0x108fe40000004100 */
        /* <DEDUP_REMOVED lines=29> */
.L_x_2669:
[----:B------:R-:W-:Y:S05]  /*13370*/  BSYNC B0 ;  /* 0x0000000000007941 */ /* 0x000fea0003800000 */
.L_x_2668:
[----:B-----5:R1:W-:Y:S02]  /*13380*/  STS.128 [R242+0x2000], R56 ;  /* 0x00200038f2007388 */ /* 0x0203e40000000c00 */
.L_x_2667:
[----:B------:R-:W-:Y:S05]  /*13390*/  BSYNC B1 ;  /* 0x0000000000017941 */ /* 0x000fea0003800000 */
.L_x_2666:
        /* <DEDUP_REMOVED lines=19> */
[----:B------:R2:W4:Y:S02]  /*134d0*/  LD.E.128 R4, desc[UR6][R20.64+0x100] ;  /* 0x0001000614047980 */ /* 0x000524000c101d00 */
[----:B--2---:R-:W-:Y:S02]  /*134e0*/  MOV R20, RZ ;  /* 0x000000ff00147202 */ /* 0x004fe40000000f00 */
[----:B------:R-:W-:-:S04]  /*134f0*/  @P1 IADD3 R20, -R3, RZ, RZ ;  /* 0x000000ff03141210 */ /* 0x000fc80007ffe1ff */
[----:B------:R-:W-:-:S04]  /*13500*/  IADD3 R21, P0, R20, R8, RZ ;  /* 0x0000000814157210 */ /* 0x000fc80007f1e0ff */
        /* <DEDUP_REMOVED lines=44> */
[--C-:B--2---:R-:W-:Y:S02]  /*137d0*/  HADD2.F32 R7, -RZ, R21.reuse.H0_H0 ;  /* 0x20000015ff077230 */ /* 0x104fe40000004100 */
        /* <DEDUP_REMOVED lines=29> */
.L_x_2673:
[----:B------:R-:W-:Y:S05]  /*139b0*/  BSYNC B0 ;  /* 0x0000000000007941 */ /* 0x000fea0003800000 */
.L_x_2672:
[----:B-----5:R3:W-:Y:S02]  /*139c0*/  STS.128 [R242+0x4000], R56 ;  /* 0x00400038f2007388 */ /* 0x0207e40000000c00 */
.L_x_2671:
[----:B------:R-:W-:Y:S05]  /*139d0*/  BSYNC B1 ;  /* 0x0000000000017941 */ /* 0x000fea0003800000 */
.L_x_2670:
        /* <DEDUP_REMOVED lines=26> */
[----:B-1---5:R-:W-:Y:S02]  /*13b80*/  MOV R38, R56 ;  /* 0x0000003800267202 */ /* 0x022fe40000000f00 */
[----:B------:R-:W-:Y:S02]  /*13b90*/  MOV R32, R59 ;  /* 0x0000003b00207202 */ /* 0x000fe40000000f00 */
[----:B------:R-:W-:Y:S02]  /*13ba0*/  MOV R27, R57 ;  /* 0x00000039001b7202 */ /* 0x000fe40000000f00 */
[----:B------:R-:W-:Y:S02]  /*13bb0*/  MOV R44, R58 ;  /* 0x0000003a002c7202 */ /* 0x000fe40000000f00 */
[----:B---3--:R-:W-:Y:S02]  /*13bc0*/  MOV R39, R40 ;  /* 0x0000002800277202 */ /* 0x008fe40000000f00 */
        /* <DEDUP_REMOVED lines=34> */
[----:B------:R-:W-:Y:S01]  /*13df0*/  FMUL.FTZ R60, R60, R56 ;  /* 0x000000383c3c7220 */ /* 0x000fe20000410000 */
[----:B--2---:R-:W-:-:S02]  /*13e00*/  HADD2.F32 R38, -RZ, R20.H0_H0 ;  /* 0x20000014ff267230 */ /* 0x004fc40000004100 */
[----:B------:R-:W-:Y:S02]  /*13e10*/  HADD2.F32 R43, -RZ, R20.H1_H1 ;  /* 0x30000014ff2b7230 */ /* 0x000fe40000004100 */
[--C-:B------:R-:W-:Y:S02]  /*13e20*/  HADD2.F32 R20, -RZ, R21.reuse.H0_H0 ;  /* 0x20000015ff147230 */ /* 0x100fe40000004100 */
        /* <DEDUP_REMOVED lines=27> */
.L_x_2675:
[----:B------:R-:W-:Y:S05]  /*13fe0*/  BSYNC B0 ;  /* 0x0000000000007941 */ /* 0x000fea0003800000 */
.L_x_2674:
[----:B-----5:R3:W-:Y:S02]  /*13ff0*/  STS.128 [R242+0x6000], R56 ;  /* 0x00600038f2007388 */ /* 0x0207e40000000c00 */
.L_x_2661:
[----:B------:R-:W-:Y:S05]  /*14000*/  BSYNC B2 ;  /* 0x0000000000027941 */ /* 0x000fea0003800000 */
.L_x_2660:
        /* <DEDUP_REMOVED lines=15> */
[C---:B------:R-:W-:Y:S02]  /*14100*/  IADD3 R21, P1, R15.reuse, R8, RZ ;  /* 0x000000080f157210 */ /* 0x040fe40007f3e0ff */
[----:B------:R-:W-:Y:S02]  /*14110*/  MOV R6, R3 ;  /* 0x0000000300067202 */ /* 0x000fe40000000f00 */
[----:B------:R-:W-:-:S05]  /*14120*/  LEA.HI.X.SX32 R20, R15, R26, 0x1, P1 ;  /* 0x0000001a0f147211 */ /* 0x000fca00008f0eff */
        /* <DEDUP_REMOVED lines=86> */
.L_x_2681:
[----:B------:R-:W-:Y:S05]  /*14690*/  BSYNC B0 ;  /* 0x0000000000007941 */ /* 0x000fea0003800000 */
.L_x_2680:
[----:B-----5:R3:W-:Y:S02]  /*146a0*/  STS.128 [R242+0x800], R56 ;  /* 0x00080038f2007388 */ /* 0x0207e40000000c00 */
.L_x_2679:
[----:B------:R-:W-:Y:S05]  /*146b0*/  BSYNC B1 ;  /* 0x0000000000017941 */ /* 0x000fea0003800000 */
.L_x_2678:
        /* <DEDUP_REMOVED lines=9> */
[----:B------:R-:W-:Y:S02]  /*14750*/  IADD3 R20, R15, 0x40, RZ ;  /* 0x000000400f147810 */ /* 0x000fe40007ffe0ff */
[----:B------:R-:W-:Y:S02]  /*14760*/  MOV R4, RZ ;  /* 0x000000ff00047202 */ /* 0x000fe40000000f00 */
[C---:B------:R-:W-:Y:S02]  /*14770*/  IADD3 R21, P1, R20.reuse, R8, RZ ;  /* 0x0000000814157210 */ /* 0x040fe40007f3e0ff */
[----:B------:R-:W-:Y:S02]  /*14780*/  MOV R6, R3 ;  /* 0x0000000300067202 */ /* 0x000fe40000000f00 */
[----:B------:R-:W-:-:S03]  /*14790*/  LEA.HI.X.SX32 R20, R20, R26, 0x1, P1 ;  /* 0x0000001a14147211 */ /* 0x000fc600008f0eff */
        /* <DEDUP_REMOVED lines=86> */
.L_x_2685:
[----:B------:R-:W-:Y:S05]  /*14d00*/  BSYNC B0 ;  /* 0x0000000000007941 */ /* 0x000fea0003800000 */
.L_x_2684:
[----:B-----5:R3:W-:Y:S02]  /*14d10*/  STS.128 [R242+0x2800], R56 ;  /* 0x00280038f2007388 */ /* 0x0207e40000000c00 */
.L_x_2683:
[----:B------:R-:W-:Y:S05]  /*14d20*/  BSYNC B1 ;  /* 0x0000000000017941 */ /* 0x000fea0003800000 */
.L_x_2682:
        /* <DEDUP_REMOVED lines=100> */
.L_x_2689:
[----:B------:R-:W-:Y:S05]  /*15370*/  BSYNC B0 ;  /* 0x0000000000007941 */ /* 0x000fea0003800000 */
.L_x_2688:
[----:B-----5:R3:W-:Y:S02]  /*15380*/  STS.128 [R242+0x4800], R56 ;  /* 0x00480038f2007388 */ /* 0x0207e40000000c00 */
.L_x_2687:
[----:B------:R-:W-:Y:S05]  /*15390*/  BSYNC B1 ;  /* 0x0000000000017941 */ /* 0x000fea0003800000 */
.L_x_2686:
        /* <DEDUP_REMOVED lines=23> */
[----:B------:R1:W3:Y:S01]  /*15510*/  LD.E.128 R4, desc[UR6][R22.64] ;  /* 0x0000000616047980 */ /* 0x0002e2000c101d00 */
[----:B------:R-:W-:-:S04]  /*15520*/  IADD3 R20, P1, R21, R20, RZ ;  /* 0x0000001415147210 */ /* 0x000fc80007f3e0ff */
[----:B------:R-:W-:Y:S02]  /*15530*/  LEA.HI.X.SX32 R15, R21, R15, 0x1, P1 ;  /* 0x0000000f150f7211 */ /* 0x000fe400008f0eff */
[----:B-1----:R-:W-:-:S04]  /*15540*/  LEA R22, P1, R20, R24, 0x1 ;  /* 0x0000001814167211 */ /* 0x002fc800078208ff */
        /* <DEDUP_REMOVED lines=33> */
[----:B----4-:R-:W-:-:S02]  /*15760*/  HADD2.F32 R37, -RZ, R20.H0_H0 ;  /* 0x20000014ff257230 */ /* 0x010fc40000004100 */
[----:B------:R-:W-:Y:S01]  /*15770*/  @!P0 FADD.FTZ R43, -R43, -RZ ;  /* 0x800000ff2b2b8221 */ /* 0x000fe20000010100 */
[----:B------:R-:W-:Y:S02]  /*15780*/  HADD2.F32 R39, -RZ, R20.H1_H1 ;  /* 0x30000014ff277230 */ /* 0x000fe40000004100 */
[----:B------:R-:W-:Y:S01]  /*15790*/  FMUL.FTZ R6, R4, R6 ;  /* 0x0000000604067220 */ /* 0x000fe20000410000 */
[----:B------:R-:W-:Y:S02]  /*157a0*/  HADD2.F32 R42, -RZ, R42.H1_H1 ;  /* 0x3000002aff2a7230 */ /* 0x000fe40000004100 */
[----:B------:R-:W-:Y:S01]  /*157b0*/  @!P0 FADD.FTZ R44, -R44, -RZ ;  /* 0x800000ff2c2c8221 */ /* 0x000fe20000010100 */
[----:B------:R-:W-:Y:S02]  /*157c0*/  HADD2.F32 R38, -RZ, R15.H0_H0 ;  /* 0x2000000fff267230 */ /* 0x000fe40000004100 */
        /* <DEDUP_REMOVED lines=31> */
.L_x_2691:
[----:B------:R-:W-:Y:S05]  /*159c0*/  BSYNC B0 ;  /* 0x0000000000007941 */ /* 0x000fea0003800000 */
.L_x_2690:
[----:B-----5:R1:W-:Y:S02]  /*159d0*/  STS.128 [R242+0x6800], R40 ;  /* 0x00680028f2007388 */ /* 0x0203e40000000c00 */
.L_x_2677:
[----:B------:R-:W-:Y:S05]  /*159e0*/  BSYNC B2 ;  /* 0x0000000000027941 */ /* 0x000fea0003800000 */
.L_x_2676:
        /* <DEDUP_REMOVED lines=14> */
[----:B------:R-:W-:Y:S02]  /*15ad0*/  SHF.L.U32 R15, R3, 0x5, RZ ;  /* 0x00000005030f7819 */ /* 0x000fe400000006ff */
        /* <DEDUP_REMOVED lines=14> */
[----:B------:R3:W4:Y:S01]  /*15bc0*/  LD.E.128 R4, desc[UR6][R22.64] ;  /* 0x0000000616047980 */ /* 0x000722000c101d00 */
[----:B------:R-:W-:-:S04]  /*15bd0*/  IADD3 R20, P1, R21, R20, RZ ;  /* 0x0000001415147210 */ /* 0x000fc80007f3e0ff */
[----:B------:R-:W-:Y:S02]  /*15be0*/  LEA.HI.X.SX32 R15, R21, R15, 0x1, P1 ;  /* 0x0000000f150f7211 */ /* 0x000fe400008f0eff */
[----:B---3--:R-:W-:-:S04]  /*15bf0*/  LEA R22, P1, R20, R24, 0x1 ;  /* 0x0000001814167211 */ /* 0x008fc800078208ff */
[----:B------:R-:W-:-:S06]  /*15c00*/  LEA.HI.X R23, R20, R25, R15, 0x1, P1 ;  /* 0x0000001914177211 */ /* 0x000fcc00008f0c0f */
[----:B------:R-:W3:Y:S01]  /*15c10*/  LD.E.128 R20, desc[UR6][R22.64] ;  /* 0x0000000616147980 */ /* 0x000ee2000c101d00 */
[----:B-----5:R-:W-:Y:S02]  /*15c20*/  MOV R15, R41 ;  /* 0x00000029000f7202 */ /* 0x020fe40000000f00 */
        /* <DEDUP_REMOVED lines=27> */
[----:B------:R-:W-:-:S02]  /*15de0*/  HADD2.F32 R43, -RZ, R43.H1_H1 ;  /* 0x3000002bff2b7230 */ /* 0x000fc40000004100 */
[----:B------:R-:W-:Y:S01]  /*15df0*/  @!P0 FADD.FTZ R44, -R44, -RZ ;  /* 0x800000ff2c2c8221 */ /* 0x000fe20000010100 */
[----:B------:R-:W-:Y:S01]  /*15e00*/  FMUL.FTZ R57, R37, R57 ;  /* 0x0000003925397220 */ /* 0x000fe20000410000 */
[----:B------:R-:W-:Y:S01]  /*15e10*/  FMUL.FTZ R6, R4, R6 ;  /* 0x0000000604067220 */ /* 0x000fe20000410000 */
[----:B------:R-:W-:Y:S01]  /*15e20*/  FMUL.FTZ R7, R39, R7 ;  /* 0x0000000727077220 */ /* 0x000fe20000410000 */
[----:B------:R-:W-:Y:S01]  /*15e30*/  @!P0 FADD.FTZ R56, -R56, -RZ ;  /* 0x800000ff38388221 */ /* 0x000fe20000010100 */
[----:B------:R-:W-:Y:S01]  /*15e40*/  FMUL.FTZ R5, R38, R5 ;  /* 0x0000000526057220 */ /* 0x000fe20000410000 */
[----:B------:R-:W-:Y:S02]  /*15e50*/  HADD2.F32 R4, -RZ, R41.H0_H0 ;  /* 0x20000029ff047230 */ /* 0x000fe40000004100 */
[--C-:B---3--:R-:W-:Y:S02]  /*15e60*/  HADD2.F32 R37, -RZ, R20.reuse.H0_H0 ;  /* 0x20000014ff257230 */ /* 0x108fe40000004100 */
[----:B------:R-:W-:-:S02]  /*15e70*/  HADD2.F32 R39, -RZ, R20.H1_H1 ;  /* 0x30000014ff277230 */ /* 0x000fc40000004100 */
[----:B------:R-:W-:Y:S02]  /*15e80*/  HADD2.F32 R38, -RZ, R15.H0_H0 ;  /* 0x2000000fff267230 */ /* 0x000fe40000004100 */
        /* <DEDUP_REMOVED lines=8> */
[----:B------:R-:W-:Y:S02]  /*15f10*/  HADD2.F32 R22, -RZ, R23.H0_H0 ;  /* 0x20000017ff167230 */ /* 0x000fe40000004100 */
[--C-:B------:R-:W-:Y:S02]  /*15f20*/  HADD2.F32 R37, -RZ, R40.reuse.H0_H0 ;  /* 0x20000028ff257230 */ /* 0x100fe40000004100 */
[----:B------:R-:W-:Y:S02]  /*15f30*/  HADD2.F32 R41, -RZ, R41.H1_H1 ;  /* 0x30000029ff297230 */ /* 0x000fe40000004100 */
[----:B------:R-:W-:Y:S02]  /*15f40*/  HADD2.F32 R23, -RZ, R23.H1_H1 ;  /* 0x30000017ff177230 */ /* 0x000fe40000004100 */
[----:B------:R-:W-:Y:S02]  /*15f50*/  HADD2.F32 R36, -RZ, R15.H1_H1 ;  /* 0x3000000fff247230 */ /* 0x000fe40000004100 */
[----:B------:R-:W-:-:S02]  /*15f60*/  HADD2.F32 R40, -RZ, R40.H1_H1 ;  /* 0x30000028ff287230 */ /* 0x000fc40000004100 */
[--C-:B------:R-:W-:Y:S02]  /*15f70*/  HADD2.F32 R15, -RZ, R42.reuse.H0_H0 ;  /* 0x2000002aff0f7230 */ /* 0x100fe40000004100 */
[----:B------:R-:W-:Y:S01]  /*15f80*/  FFMA.FTZ R39, R41, R39, R59 ;  /* 0x0000002729277223 */ /* 0x000fe2000001003b */
        /* <DEDUP_REMOVED lines=13> */
.L_x_2697:
[----:B------:R-:W-:Y:S05]  /*16060*/  BSYNC B0 ;  /* 0x0000000000007941 */ /* 0x000fea0003800000 */
.L_x_2696:
[----:B-----5:R1:W-:Y:S02]  /*16070*/  STS.128 [R242+0x1000], R40 ;  /* 0x00100028f2007388 */ /* 0x0203e40000000c00 */
.L_x_2695:
[----:B------:R-:W-:Y:S05]  /*16080*/  BSYNC B1 ;  /* 0x0000000000017941 */ /* 0x000fea0003800000 */
.L_x_2694:
        /* <DEDUP_REMOVED lines=9> */
[----:B------:R-:W-:Y:S02]  /*16120*/  LEA R15, R3, 0x40, 0x5 ;  /* 0x00000040030f7811 */ /* 0x000fe400078e28ff */
        /* <DEDUP_REMOVED lines=88> */
.L_x_2701:
[----:B------:R-:W-:Y:S05]  /*166b0*/  BSYNC B0 ;  /* 0x0000000000007941 */ /* 0x000fea0003800000 */
.L_x_2700:
[----:B-----5:R1:W-:Y:S02]  /*166c0*/  STS.128 [R242+0x3000], R40 ;  /* 0x00300028f2007388 */ /* 0x0203e40000000c00 */
.L_x_2699:
[----:B------:R-:W-:Y:S05]  /*166d0*/  BSYNC B1 ;  /* 0x0000000000017941 */ /* 0x000fea0003800000 */
.L_x_2698:
        /* <DEDUP_REMOVED lines=98> */
.L_x_2705:
[----:B------:R-:W-:Y:S05]  /*16d00*/  BSYNC B0 ;  /* 0x0000000000007941 */ /* 0x000fea0003800000 */
.L_x_2704:
[----:B-----5:R1:W-:Y:S02]  /*16d10*/  STS.128 [R242+0x5000], R40 ;  /* 0x00500028f2007388 */ /* 0x0203e40000000c00 */
.L_x_2703:
[----:B------:R-:W-:Y:S05]  /*16d20*/  BSYNC B1 ;  /* 0x0000000000017941 */ /* 0x000fea0003800000 */
.L_x_2702:
[----:B------:R-:W-:-:S13]  /*16d30*/  ISETP.GE.AND P0, PT, R9, R2, PT ;  /* 0x000000020900720c */ /* 0x000fda0003f06270 */
[----:B------:R1:W-:Y:S01]  /*16d40*/  @P0 STS.128 [R242+0x7000], RZ ;  /* 0x007000fff2000388 */ /* 0x0003e20000000c00 */
[----:B------:R-:W-:Y:S05]  /*16d50*/  @P0 BRA `(.L_x_2693) ;  /* 0x0000000400900947 */ /* 0x000fea0003800000 */
[----:B-123--:R1:W5:Y:S01]  /*16d60*/  LD.E.128 R36, desc[UR6][R16.64+0x180] ;  /* 0x0001800610247980 */ /* 0x00e362000c101d00 */
        /* <DEDUP_REMOVED lines=15> */
[----:B-1----:R-:W-:Y:S01]  /*16e60*/  MOV R16, RZ ;  /* 0x000000ff00107202 */ /* 0x002fe20000000f00 */
[----:B------:R-:W2:Y:S01]  /*16e70*/  LD.E.128 R40, desc[UR6][R40.64+0x180] ;  /* 0x0001800628287980 */ /* 0x000ea2000c101d00 */
        /* <DEDUP_REMOVED lines=15> */
[--C-:B---3--:R-:W-:Y:S02]  /*16f70*/  HADD2.F32 R40, -RZ, R4.reuse.H0_H0 ;  /* 0x20000004ff287230 */ /* 0x108fe40000004100 */
[----:B------:R-:W-:Y:S02]  /*16f80*/  HADD2.F32 R42, -RZ, R4.H1_H1 ;  /* 0x30000004ff2a7230 */ /* 0x000fe40000004100 */
[--C-:B------:R-:W-:Y:S01]  /*16f90*/  HADD2.F32 R4, -RZ, R5.reuse.H0_H0 ;  /* 0x20000005ff047230 */ /* 0x100fe20000004100 */
[----:B------:R-:W-:Y:S01]  /*16fa0*/  MOV R41, R43 ;  /* 0x0000002b00297202 */ /* 0x000fe20000000f00 */
[--C-:B------:R-:W-:Y:S02]  /*16fb0*/  HADD2.F32 R56, -RZ, R36.reuse.H0_H0 ;  /* 0x20000024ff387230 */ /* 0x100fe40000004100 */
[----:B------:R-:W-:Y:S02]  /*16fc0*/  HADD2.F32 R57, -RZ, R36.H1_H1 ;  /* 0x30000024ff397230 */ /* 0x000fe40000004100 */
[----:B------:R-:W-:Y:S01]  /*16fd0*/  @!P0 FADD.FTZ R40, -R40, -RZ ;  /* 0x800000ff28288221 */ /* 0x000fe20000010100 */
[----:B------:R-:W-:-:S02]  /*16fe0*/  HADD2.F32 R43, -RZ, R5.H1_H1 ;  /* 0x30000005ff2b7230 */ /* 0x000fc40000004100 */
[----:B------:R-:W-:Y:S01]  /*16ff0*/  @!P0 FADD.FTZ R4, -R4, -RZ ;  /* 0x800000ff04048221 */ /* 0x000fe20000010100 */
[----:B------:R-:W-:Y:S02]  /*17000*/  HADD2.F32 R36, -RZ, R39.H0_H0 ;  /* 0x20000027ff247230 */ /* 0x000fe40000004100 */
        /* <DEDUP_REMOVED lines=23> */
[--C-:B----4-:R-:W-:Y:S02]  /*17180*/  HADD2.F32 R17, -RZ, R20.reuse.H0_H0 ;  /* 0x20000014ff117230 */ /* 0x110fe40000004100 */
[----:B------:R-:W-:Y:S02]  /*17190*/  HADD2.F32 R41, -RZ, R20.H1_H1 ;  /* 0x30000014ff297230 */ /* 0x000fe40000004100 */
[----:B------:R-:W-:-:S02]  /*171a0*/  HADD2.F32 R38, -RZ, R15.H0_H0 ;  /* 0x2000000fff267230 */ /* 0x000fc40000004100 */
        /* <DEDUP_REMOVED lines=29> */
.L_x_2707:
[----:B------:R-:W-:Y:S05]  /*17380*/  BSYNC B0 ;  /* 0x0000000000007941 */ /* 0x000fea0003800000 */
.L_x_2706:
[----:B-----5:R2:W-:Y:S02]  /*17390*/  STS.128 [R242+0x7000], R36 ;  /* 0x00700024f2007388 */ /* 0x0205e40000000c00 */
.L_x_2693:
[----:B------:R-:W-:Y:S05]  /*173a0*/  BSYNC B2 ;  /* 0x0000000000027941 */ /* 0x000fea0003800000 */
.L_x_2692:
[----:B-1----:R-:W-:-:S05]  /*173b0*/  VIADD R40, R160, 0x30 ;  /* 0x00000030a0287836 */ /* 0x002fca0000000000 */
        /* <DEDUP_REMOVED lines=11> */
[-C--:B------:R-:W-:Y:S01]  /*17470*/  ISETP.GE.AND P0, PT, R18, R3.reuse, PT ;  /* 0x000000031200720c */ /* 0x080fe20003f06270 */
[----:B------:R-:W-:Y:S01]  /*17480*/  IMAD R14, R3, 0x30, RZ ;  /* 0x00000030030e7824 */ /* 0x000fe200078e02ff */
[----:B------:R-:W-:Y:S02]  /*17490*/  MOV R4, RZ ;  /* 0x000000ff00047202 */ /* 0x000fe40000000f00 */
[----:B------:R-:W-:Y:S02]  /*174a0*/  MOV R6, R3 ;  /* 0x0000000300067202 */ /* 0x000fe40000000f00 */
[----:B------:R-:W-:-:S04]  /*174b0*/  IADD3 R15, P1, R14, R8, RZ ;  /* 0x000000080e0f7210 */ /* 0x000fc80007f3e0ff */
[----:B------:R-:W-:-:S03]  /*174c0*/  LEA.HI.X.SX32 R14, R14, R26, 0x1, P1 ;  /* 0x0000001a0e0e7211 */ /* 0x000fc600008f0eff */
[C---:B------:R-:W-:Y:S02]  /*174d0*/  @P0 IADD3 R4, -R3.reuse, RZ, RZ ;  /* 0x000000ff03040210 */ /* 0x040fe40007ffe1ff */
[----:B------:R-:W-:Y:S02]  /*174e0*/  @P0 IADD3 R6, -R3, RZ, RZ ;  /* 0x000000ff03060210 */ /* 0x000fe40007ffe1ff */
[----:B------:R-:W-:-:S03]  /*174f0*/  IADD3 R5, P1, R4, R15, RZ ;  /* 0x0000000f04057210 */ /* 0x000fc60007f3e0ff */
[----:B--2---:R-:W-:Y:S01]  /*17500*/  IMAD.WIDE R36, R6, 0x2, R30 ;  /* 0x0000000206247825 */ /* 0x004fe200078e021e */
[----:B------:R-:W-:Y:S02]  /*17510*/  LEA.HI.X.SX32 R4, R4, R14, 0x1, P1 ;  /* 0x0000000e04047211 */ /* 0x000fe400008f0eff */
[----:B------:R-:W-:-:S03]  /*17520*/  LEA R16, P1, R5, R28, 0x1 ;  /* 0x0000001c05107211 */ /* 0x000fc600078208ff */
[----:B---3--:R-:W2:Y:S01]  /*17530*/  LD.E.128 R36, desc[UR6][R36.64] ;  /* 0x0000000624247980 */ /* 0x008ea2000c101d00 */
        /* <DEDUP_REMOVED lines=58> */
[----:B------:R-:W-:Y:S02]  /*178e0*/  HADD2.F32 R18, -RZ, R19.H0_H0 ;  /* 0x20000013ff127230 */ /* 0x000fe40000004100 */
[----:B------:R-:W-:Y:S02]  /*178f0*/  HADD2.F32 R20, -RZ, R14.H1_H1 ;  /* 0x3000000eff147230 */ /* 0x000fe40000004100 */
        /* <DEDUP_REMOVED lines=10> */
[----:B------:R-:W-:Y:S01]  /*179a0*/  F2FP.F16.F32.PACK_AB R20, R20, R16 ;  /* 0x000000101414723e */ /* 0x000fe200000000ff */
[----:B------:R-:W-:Y:S01]  /*179b0*/  FFMA.FTZ R22, R22, R41, R42 ;  /* 0x0000002916167223 */ /* 0x000fe2000001002a */
[----:B------:R-:W-:Y:S02]  /*179c0*/  F2FP.F16.F32.PACK_AB R4, R37, R4 ;  /* 0x000000042504723e */ /* 0x000fe400000000ff */
[----:B------:R-:W-:-:S02]  /*179d0*/  F2FP.F16.F32.PACK_AB R6, R7, R6 ;  /* 0x000000060706723e */ /* 0x000fc400000000ff */
[----:B------:R-:W-:Y:S02]  /*179e0*/  MOV R21, R20 ;  /* 0x0000001400157202 */ /* 0x000fe40000000f00 */
[----:B------:R-:W-:Y:S02]  /*179f0*/  F2FP.F16.F32.PACK_AB R22, R22, R5 ;  /* 0x000000051616723e */ /* 0x000fe400000000ff */
[----:B------:R-:W-:Y:S02]  /*17a00*/  MOV R20, R4 ;  /* 0x0000000400147202 */ /* 0x000fe40000000f00 */
[----:B------:R-:W-:Y:S02]  /*17a10*/  MOV R23, R6 ;  /* 0x0000000600177202 */ /* 0x000fe40000000f00 */
.L_x_2711:
[----:B------:R-:W-:Y:S05]  /*17a20*/  BSYNC B0 ;  /* 0x0000000000007941 */ /* 0x000fea0003800000 */
.L_x_2710:
[----:B-----5:R1:W-:Y:S02]  /*17a30*/  STS.128 [R242+0x1800], R20 ;  /* 0x00180014f2007388 */ /* 0x0203e40000000c00 */
.L_x_2709:
[----:B------:R-:W-:Y:S05]  /*17a40*/  BSYNC B1 ;  /* 0x0000000000017941 */ /* 0x000fea0003800000 */
.L_x_2708:
        /* <DEDUP_REMOVED lines=9> */
[----:B------:R-:W-:Y:S02]  /*17ae0*/  MOV R13, 0x30 ;  /* 0x00000030000d7802 */ /* 0x000fe40000000f00 */
[----:B------:R-:W-:Y:S02]  /*17af0*/  MOV R4, RZ ;  /* 0x000000ff00047202 */ /* 0x000fe40000000f00 */
[----:B------:R-:W-:Y:S01]  /*17b00*/  MOV R6, R3 ;  /* 0x0000000300067202 */ /* 0x000fe20000000f00 */
[----:B------:R-:W-:-:S05]  /*17b10*/  IMAD R13, R3, R13, 0x40 ;  /* 0x00000040030d7424 */ /* 0x000fca00078e020d */
[----:B------:R-:W-:Y:S02]  /*17b20*/  IADD3 R14, P1, R13, R8, RZ ;  /* 0x000000080d0e7210 */ /* 0x000fe40007f3e0ff */
[----:B------:R-:W-:Y:S02]  /*17b30*/  @P0 IADD3 R4, -R3, RZ, RZ ;  /* 0x000000ff03040210 */ /* 0x000fe40007ffe1ff */
[----:B------:R-:W-:Y:S02]  /*17b40*/  LEA.HI.X.SX32 R13, R13, R26, 0x1, P1 ;  /* 0x0000001a0d0d7211 */ /* 0x000fe400008f0eff */
[C---:B------:R-:W-:Y:S02]  /*17b50*/  IADD3 R5, P1, R4.reuse, R14, RZ ;  /* 0x0000000e04057210 */ /* 0x040fe40007f3e0ff */
[----:B------:R-:W-:Y:S02]  /*17b60*/  @P0 IADD3 R6, -R3, RZ, RZ ;  /* 0x000000ff03060210 */ /* 0x000fe40007ffe1ff */
[----:B------:R-:W-:-:S02]  /*17b70*/  LEA.HI.X.SX32 R4, R4, R13, 0x1, P1 ;  /* 0x0000000d04047211 */ /* 0x000fc400008f0eff */
[----:B------:R-:W-:Y:S01]  /*17b80*/  LEA R16, P1, R5, R28, 0x1 ;  /* 0x0000001c05107211 */ /* 0x000fe200078208ff */
[----:B--2---:R-:W-:-:S03]  /*17b90*/  IMAD.WIDE R36, R6, 0x2, R30 ;  /* 0x0000000206247825 */ /* 0x004fc600078e021e */
[----:B------:R-:W-:Y:S02]  /*17ba0*/  LEA.HI.X R17, R5, R29, R4, 0x1, P1 ;  /* 0x0000001d05117211 */ /* 0x000fe400008f0c04 */
[----:B------:R-:W-:Y:S01]  /*17bb0*/  MOV R15, RZ ;  /* 0x000000ff000f7202 */ /* 0x000fe20000000f00 */
[----:B---3--:R-:W2:Y:S01]  /*17bc0*/  LD.E.128 R36, desc[UR6][R36.64+0x80] ;  /* 0x0000800624247980 */ /* 0x008ea2000c101d00 */
        /* <DEDUP_REMOVED lines=10> */
[----:B------:R-:W-:Y:S02]  /*17c70*/  MOV R14, R23 ;  /* 0x00000017000e7202 */ /* 0x000fe40000000f00 */
[----:B--2---:R-:W-:Y:S02]  /*17c80*/  MOV R20, R36 ;  /* 0x0000002400147202 */ /* 0x004fe40000000f00 */
[----:B------:R-:W-:-:S02]  /*17c90*/  MOV R22, R38 ;  /* 0x0000002600167202 */ /* 0x000fc40000000f00 */
[----:B------:R-:W-:Y:S01]  /*17ca0*/  MOV R23, R37 ;  /* 0x0000002500177202 */ /* 0x000fe20000000f00 */
[--C-:B----4-:R-:W-:Y:S01]  /*17cb0*/  HADD2.F32 R36, -RZ, R4.reuse.H0_H0 ;  /* 0x20000004ff247230 */ /* 0x110fe20000004100 */
[----:B------:R-:W-:Y:S01]  /*17cc0*/  MOV R37, R39 ;  /* 0x0000002700257202 */ /* 0x000fe20000000f00 */
[----:B------:R-:W-:Y:S02]  /*17cd0*/  HADD2.F32 R38, -RZ, R4.H1_H1 ;  /* 0x30000004ff267230 */ /* 0x000fe40000004100 */
[----:B------:R-:W-:Y:S02]  /*17ce0*/  HADD2.F32 R4, -RZ, R5.H0_H0 ;  /* 0x20000005ff047230 */ /* 0x000fe40000004100 */
[----:B------:R-:W-:Y:S01]  /*17cf0*/  @!P0 FADD.FTZ R36, -R36, -RZ ;  /* 0x800000ff24248221 */ /* 0x000fe20000010100 */
[--C-:B------:R-:W-:Y:S02]  /*17d00*/  HADD2.F32 R42, -RZ, R20.reuse.H0_H0 ;  /* 0x20000014ff2a7230 */ /* 0x100fe40000004100 */
[----:B------:R-:W-:Y:S01]  /*17d10*/  @!P0 FADD.FTZ R38, -R38, -RZ ;  /* 0x800000ff26268221 */ /* 0x000fe20000010100 */
[----:B------:R-:W-:-:S02]  /*17d20*/  HADD2.F32 R43, -RZ, R20.H1_H1 ;  /* 0x30000014ff2b7230 */ /* 0x000fc40000004100 */
[----:B------:R-:W-:Y:S01]  /*17d30*/  @!P0 FADD.FTZ R4, -R4, -RZ ;  /* 0x800000ff04048221 */ /* 0x000fe20000010100 */
[----:B------:R-:W-:Y:S02]  /*17d40*/  HADD2.F32 R39, -RZ, R5.H1_H1 ;  /* 0x30000005ff277230 */ /* 0x000fe40000004100 */
[----:B------:R-:W-:Y:S01]  /*17d50*/  FMUL.FTZ R42, R42, R36 ;  /* 0x000000242a2a7220 */ /* 0x000fe20000410000 */
[----:B------:R-:W-:Y:S02]  /*17d60*/  HADD2.F32 R20, -RZ, R23.H0_H0 ;  /* 0x20000017ff147230 */ /* 0x000fe40000004100 */
[----:B------:R-:W-:Y:S01]  /*17d70*/  FMUL.FTZ R43, R43, R38 ;  /* 0x000000262b2b7220 */ /* 0x000fe20000410000 */
[--C-:B------:R-:W-:Y:S02]  /*17d80*/  HADD2.F32 R5, -RZ, R6.reuse.H0_H0 ;  /* 0x20000006ff057230 */ /* 0x100fe40000004100 */
[----:B------:R-:W-:Y:S01]  /*17d90*/  @!P0 FADD.FTZ R39, -R39, -RZ ;  /* 0x800000ff27278221 */ /* 0x000fe20000010100 */
[----:B------:R-:W-:-:S02]  /*17da0*/  HADD2.F32 R41, -RZ, R6.H1_H1 ;  /* 0x30000006ff297230 */ /* 0x000fc40000004100 */
[----:B------:R-:W-:Y:S01]  /*17db0*/  FMUL.FTZ R20, R20, R4 ;  /* 0x0000000414147220 */ /* 0x000fe20000410000 */
[--C-:B------:R-:W-:Y:S02]  /*17dc0*/  HADD2.F32 R6, -RZ, R7.reuse.H0_H0 ;  /* 0x20000007ff067230 */ /* 0x100fe40000004100 */
[----:B------:R-:W-:Y:S01]  /*17dd0*/  @!P0 FADD.FTZ R5, -R5, -RZ ;  /* 0x800000ff05058221 */ /* 0x000fe20000010100 */
[----:B------:R-:W-:Y:S02]  /*17de0*/  HADD2.F32 R7, -RZ, R7.H1_H1 ;  /* 0x30000007ff077230 */ /* 0x000fe40000004100 */
[----:B------:R-:W-:Y:S01]  /*17df0*/  @!P0 FADD.FTZ R41, -R41, -RZ ;  /* 0x800000ff29298221 */ /* 0x000fe20000010100 */
[----:B------:R-:W-:Y:S02]  /*17e00*/  HADD2.F32 R36, -RZ, R22.H0_H0 ;  /* 0x20000016ff247230 */ /* 0x000fe40000004100 */
[----:B------:R-:W-:Y:S01]  /*17e10*/  @!P0 FADD.FTZ R6, -R6, -RZ ;  /* 0x800000ff06068221 */ /* 0x000fe20000010100 */
[----:B------:R-:W-:-:S02]  /*17e20*/  HADD2.F32 R4, -RZ, R37.H0_H0 ;  /* 0x20000025ff047230 */ /* 0x000fc40000004100 */
[----:B------:R-:W-:Y:S01]  /*17e30*/  @!P0 FADD.FTZ R7, -R7, -RZ ;  /* 0x800000ff07078221 */ /* 0x000fe20000010100 */
[----:B------:R-:W-:Y:S02]  /*17e40*/  HADD2.F32 R37, -RZ, R37.H1_H1 ;  /* 0x30000025ff257230 */ /* 0x000fe40000004100 */
[----:B------:R-:W-:Y:S01]  /*17e50*/  FMUL.FTZ R5, R36, R5 ;  /* 0x0000000524057220 */ /* 0x000fe20000410000 */
[----:B------:R-:W-:Y:S02]  /*17e60*/  HADD2.F32 R22, -RZ, R22.H1_H1 ;  /* 0x30000016ff167230 */ /* 0x000fe40000004100 */
[----:B------:R-:W-:Y:S01]  /*17e70*/  FMUL.FTZ R6, R4, R6 ;  /* 0x0000000604067220 */ /* 0x000fe20000410000 */
[--C-:B------:R-:W-:Y:S02]  /*17e80*/  HADD2.F32 R4, -RZ, R15.reuse.H0_H0 ;  /* 0x2000000fff047230 */ /* 0x100fe40000004100 */
[----:B------:R-:W-:Y:S01]  /*17e90*/  FMUL.FTZ R7, R37, R7 ;  /* 0x0000000725077220 */ /* 0x000fe20000410000 */
[----:B------:R-:W-:-:S02]  /*17ea0*/  HADD2.F32 R36, -RZ, R15.H1_H1 ;  /* 0x3000000fff247230 */ /* 0x000fc40000004100 */
[----:B------:R-:W-:Y:S01]  /*17eb0*/  FMUL.FTZ R41, R22, R41 ;  /* 0x0000002916297220 */ /* 0x000fe20000410000 */
[----:B------:R-:W-:Y:S02]  /*17ec0*/  HADD2.F32 R23, -RZ, R23.H1_H1 ;  /* 0x30000017ff177230 */ /* 0x000fe40000004100 */
[--C-:B---3--:R-:W-:Y:S02]  /*17ed0*/  HADD2.F32 R15, -RZ, R16.reuse.H0_H0 ;  /* 0x20000010ff0f7230 */ /* 0x108fe40000004100 */
[----:B------:R-:W-:Y:S02]  /*17ee0*/  HADD2.F32 R37, -RZ, R16.H1_H1 ;  /* 0x30000010ff257230 */ /* 0x000fe40000004100 */
[----:B------:R-:W-:Y:S01]  /*17ef0*/  FMUL.FTZ R23, R23, R39 ;  /* 0x0000002717177220 */ /* 0x000fe20000410000 */
[----:B------:R-:W-:Y:S02]  /*17f00*/  HADD2.F32 R22, -RZ, R13.H0_H0 ;  /* 0x2000000dff167230 */ /* 0x000fe40000004100 */
[----:B------:R-:W-:Y:S01]  /*17f10*/  FFMA.FTZ R4, R4, R15, R42 ;  /* 0x0000000f04047223 */ /* 0x000fe2000001002a */
[----:B------:R-:W-:-:S02]  /*17f20*/  HADD2.F32 R16, -RZ, R17.H0_H0 ;  /* 0x20000011ff107230 */ /* 0x000fc40000004100 */
[----:B------:R-:W-:Y:S01]  /*17f30*/  FFMA.FTZ R36, R36, R37, R43 ;  /* 0x0000002524247223 */ /* 0x000fe2000001002b */
[----:B------:R-:W-:Y:S02]  /*17f40*/  HADD2.F32 R38, -RZ, R17.H1_H1 ;  /* 0x30000011ff267230 */ /* 0x000fe40000004100 */
[--C-:B------:R-:W-:Y:S02]  /*17f50*/  HADD2.F32 R17, -RZ, R18.reuse.H0_H0 ;  /* 0x20000012ff117230 */ /* 0x100fe40000004100 */
[----:B------:R-:W-:Y:S01]  /*17f60*/  FFMA.FTZ R16, R22, R16, R20 ;  /* 0x0000001016107223 */ /* 0x000fe20000010014 */
[----:B------:R-:W-:Y:S01]  /*17f70*/  HADD2.F32 R39, -RZ, R18.H1_H1 ;  /* 0x30000012ff277230 */ /* 0x000fe20000004100 */
[----:B------:R-:W-:Y:S01]  /*17f80*/  F2FP.F16.F32.PACK_AB R4, R36, R4 ;  /* 0x000000042404723e */ /* 0x000fe200000000ff */
[----:B------:R-:W-:Y:S02]  /*17f90*/  HADD2.F32 R15, -RZ, R13.H1_H1 ;  /* 0x3000000dff0f7230 */ /* 0x000fe40000004100 */
[----:B------:R-:W-:-:S02]  /*17fa0*/  HADD2.F32 R18, -RZ, R19.H0_H0 ;  /* 0x20000013ff127230 */ /* 0x000fc40000004100 */
[----:B------:R-:W-:Y:S02]  /*17fb0*/  HADD2.F32 R13, -RZ, R21.H0_H0 ;  /* 0x20000015ff0d7230 */ /* 0x000fe40000004100 */
[----:B------:R-:W-:Y:S01]  /*17fc0*/  FFMA.FTZ R15, R15, R38, R23 ;  /* 0x000000260f0f7223 */ /* 0x000fe20000010017 */
[--C-:B------:R-:W-:Y:S02]  /*17fd0*/  HADD2.F32 R20, -RZ, R14.reuse.H0_H0 ;  /* 0x2000000eff147230 */ /* 0x100fe40000004100 */
[----:B------:R-:W-:Y:S02]  /*17fe0*/  HADD2.F32 R19, -RZ, R19.H1_H1 ;  /* 0x30000013ff137230 */ /* 0x000fe40000004100 */
[----:B------:R-:W-:Y:S01]  /*17ff0*/  FFMA.FTZ R5, R13, R17, R5 ;  /* 0x000000110d057223 */ /* 0x000fe20000010005 */
[----:B------:R-:W-:Y:S02]  /*18000*/  HADD2.F32 R21, -RZ, R21.H1_H1 ;  /* 0x30000015ff157230 */ /* 0x000fe40000004100 */
[----:B------:R-:W-:Y:S01]  /*18010*/  FFMA.FTZ R6, R20, R18, R6 ;  /* 0x0000001214067223 */ /* 0x000fe20000010006 */
[----:B------:R-:W-:Y:S01]  /*18020*/  HADD2.F32 R14, -RZ, R14.H1_H1 ;  /* 0x3000000eff0e7230 */ /* 0x000fe20000004100 */
[----:B------:R-:W-:Y:S01]  /*18030*/  F2FP.F16.F32.PACK_AB R15, R15, R16 ;  /* 0x000000100f0f723e */ /* 0x000fe200000000ff */
[----:B------:R-:W-:Y:S01]  /*18040*/  FFMA.FTZ R21, R21, R39, R41 ;  /* 0x0000002715157223 */ /* 0x000fe20000010029 */
[----:B------:R-:W-:-:S02]  /*18050*/  MOV R20, R4 ;  /* 0x0000000400147202 */ /* 0x000fc40000000f00 */
[----:B------:R-:W-:Y:S02]  /*18060*/  FFMA.FTZ R7, R14, R19, R7 ;  /* 0x000000130e077223 */ /* 0x000fe40000010007 */
[----:B------:R-:W-:-:S03]  /*18070*/  F2FP.F16.F32.PACK_AB R5, R21, R5 ;  /* 0x000000051505723e */ /* 0x000fc600000000ff */
[----:B------:R-:W-:Y:S02]  /*18080*/  F2FP.F16.F32.PACK_AB R6, R7, R6 ;  /* 0x000000060706723e */ /* 0x000fe400000000ff */
[----:B------:R-:W-:Y:S02]  /*18090*/  MOV R21, R15 ;  /* 0x0000000f00157202 */ /* 0x000fe40000000f00 */
[----:B------:R-:W-:Y:S02]  /*180a0*/  MOV R22, R5 ;  /* 0x0000000500167202 */ /* 0x000fe40000000f00 */
[----:B------:R-:W-:Y:S02]  /*180b0*/  MOV R23, R6 ;  /* 0x0000000600177202 */ /* 0x000fe40000000f00 */
.L_x_2715:
[----:B------:R-:W-:Y:S05]  /*180c0*/  BSYNC B0 ;  /* 0x0000000000007941 */ /* 0x000fea0003800000 */
.L_x_2714:
[----:B-----5:R1:W-:Y:S02]  /*180d0*/  STS.128 [R242+0x3800], R20 ;  /* 0x00380014f2007388 */ /* 0x0203e40000000c00 */
.L_x_2713:
[----:B------:R-:W-:Y:S05]  /*180e0*/  BSYNC B1 ;  /* 0x0000000000017941 */ /* 0x000fea0003800000 */
.L_x_2712:
        /* <DEDUP_REMOVED lines=13> */
[C---:B------:R-:W-:Y:S02]  /*181c0*/  IADD3 R13, P1, R12.reuse, R8, RZ ;  /* 0x000000080c0d7210 */ /* 0x040fe40007f3e0ff */
[C---:B------:R-:W-:Y:S02]  /*181d0*/  @P0 IADD3 R4, -R3.reuse, RZ, RZ ;  /* 0x000000ff03040210 */ /* 0x040fe40007ffe1ff */
[----:B------:R-:W-:Y:S02]  /*181e0*/  LEA.HI.X.SX32 R12, R12, R26, 0x1, P1 ;  /* 0x0000001a0c0c7211 */ /* 0x000fe400008f0eff */
[C---:B------:R-:W-:Y:S02]  /*181f0*/  IADD3 R5, P1, R4.reuse, R13, RZ ;  /* 0x0000000d04057210 */ /* 0x040fe40007f3e0ff */
[----:B------:R-:W-:Y:S02]  /*18200*/  @P0 IADD3 R6, -R3, RZ, RZ ;  /* 0x000000ff03060210 */ /* 0x000fe40007ffe1ff */
[----:B------:R-:W-:-:S02]  /*18210*/  LEA.HI.X.SX32 R4, R4, R12, 0x1, P1 ;  /* 0x0000000c04047211 */ /* 0x000fc400008f0eff */
[----:B------:R-:W-:Y:S01]  /*18220*/  LEA R14, P1, R5, R28, 0x1 ;  /* 0x0000001c050e7211 */ /* 0x000fe200078208ff */
[----:B-1----:R-:W-:-:S03]  /*18230*/  IMAD.WIDE R20, R6, 0x2, R30 ;  /* 0x0000000206147825 */ /* 0x002fc600078e021e */
[----:B------:R-:W-:-:S03]  /*18240*/  LEA.HI.X R15, R5, R29, R4, 0x1, P1 ;  /* 0x0000001d050f7211 */ /* 0x000fc600008f0c04 */
[----:B------:R-:W3:Y:S04]  /*18250*/  LD.E.128 R20, desc[UR6][R20.64+0x100] ;  /* 0x0001000614147980 */ /* 0x000ee8000c101d00 */
[----:B------:R1:W4:Y:S02]  /*18260*/  LD.E.128 R4, desc[UR6][R14.64] ;  /* 0x000000060e047980 */ /* 0x000324000c101d00 */
[----:B-1----:R-:W-:Y:S02]  /*18270*/  MOV R14, RZ ;  /* 0x000000ff000e7202 */ /* 0x002fe40000000f00 */
[----:B------:R-:W-:-:S04]  /*18280*/  @P0 IADD3 R14, -R3, RZ, RZ ;  /* 0x000000ff030e0210 */ /* 0x000fc80007ffe1ff */
[----:B------:R-:W-:-:S04]  /*18290*/  IADD3 R13, P1, R14, R13, RZ ;  /* 0x0000000d0e0d7210 */ /* 0x000fc80007f3e0ff */
[----:B------:R-:W-:Y:S02]  /*182a0*/  LEA.HI.X.SX32 R12, R14, R12, 0x1, P1 ;  /* 0x0000000c0e0c7211 */ /* 0x000fe400008f0eff */
[----:B------:R-:W-:-:S04]  /*182b0*/  LEA R14, P1, R13, R24, 0x1 ;  /* 0x000000180d0e7211 */ /* 0x000fc800078208ff */
[----:B------:R-:W-:-:S06]  /*182c0*/  LEA.HI.X R15, R13, R25, R12, 0x1, P1 ;  /* 0x000000190d0f7211 */ /* 0x000fcc00008f0c0c */
[----:B------:R-:W4:Y:S01]  /*182d0*/  LD.E.128 R12, desc[UR6][R14.64] ;  /* 0x000000060e0c7980 */ /* 0x000f22000c101d00 */
[----:B--2--5:R-:W-:Y:S02]  /*182e0*/  MOV R36, R16 ;  /* 0x0000001000247202 */ /* 0x024fe40000000f00 */
[----:B------:R-:W-:Y:S02]  /*182f0*/  MOV R16, R19 ;  /* 0x0000001300107202 */ /* 0x000fe40000000f00 */
[----:B------:R-:W-:Y:S02]  /*18300*/  MOV R19, R18 ;  /* 0x0000001200137202 */ /* 0x000fe40000000f00 */
[----:B---3--:R-:W-:Y:S02]  /*18310*/  MOV R18, R20 ;  /* 0x0000001400127202 */ /* 0x008fe40000000f00 */
[----:B------:R-:W-:Y:S01]  /*18320*/  MOV R20, R22 ;  /* 0x0000001600147202 */ /* 0x000fe20000000f00 */
[----:B----4-:R-:W-:-:S02]  /*18330*/  HADD2.F32 R22, -RZ, R4.H0_H0 ;  /* 0x20000004ff167230 */ /* 0x010fc40000004100 */
[----:B------:R-:W-:Y:S02]  /*18340*/  HADD2.F32 R37, -RZ, R4.H1_H1 ;  /* 0x30000004ff257230 */ /* 0x000fe40000004100 */
[--C-:B------:R-:W-:Y:S02]  /*18350*/  HADD2.F32 R4, -RZ, R5.reuse.H0_H0 ;  /* 0x20000005ff047230 */ /* 0x100fe40000004100 */
[----:B------:R-:W-:Y:S01]  /*18360*/  @!P0 FADD.FTZ R22, -R22, -RZ ;  /* 0x800000ff16168221 */ /* 0x000fe20000010100 */
[--C-:B------:R-:W-:Y:S02]  /*18370*/  HADD2.F32 R41, -RZ, R18.reuse.H0_H0 ;  /* 0x20000012ff297230 */ /* 0x100fe40000004100 */
[----:B------:R-:W-:Y:S01]  /*18380*/  @!P0 FADD.FTZ R37, -R37, -RZ ;  /* 0x800000ff25258221 */ /* 0x000fe20000010100 */
[----:B------:R-:W-:Y:S02]  /*18390*/  HADD2.F32 R42, -RZ, R18.H1_H1 ;  /* 0x30000012ff2a7230 */ /* 0x000fe40000004100 */
[----:B------:R-:W-:Y:S01]  /*183a0*/  @!P0 FADD.FTZ R4, -R4, -RZ ;  /* 0x800000ff04048221 */ /* 0x000fe20000010100 */
[----:B------:R-:W-:-:S02]  /*183b0*/  HADD2.F32 R38, -RZ, R5.H1_H1 ;  /* 0x30000005ff267230 */ /* 0x000fc40000004100 */
[----:B------:R-:W-:Y:S01]  /*183c0*/  FMUL.FTZ R41, R41, R22 ;  /* 0x0000001629297220 */ /* 0x000fe20000410000 */
[----:B------:R-:W-:Y:S02]  /*183d0*/  HADD2.F32 R18, -RZ, R21.H0_H0 ;  /* 0x20000015ff127230 */ /* 0x000fe40000004100 */
[----:B------:R-:W-:Y:S01]  /*183e0*/  FMUL.FTZ R42, R42, R37 ;  /* 0x000000252a2a7220 */ /* 0x000fe20000410000 */
[--C-:B------:R-:W-:Y:S02]  /*183f0*/  HADD2.F32 R5, -RZ, R6.reuse.H0_H0 ;  /* 0x20000006ff057230 */ /* 0x100fe40000004100 */
[----:B------:R-:W-:Y:S01]  /*18400*/  @!P0 FADD.FTZ R38, -R38, -RZ ;  /* 0x800000ff26268221 */ /* 0x000fe20000010100 */
[----:B------:R-:W-:Y:S02]  /*18410*/  HADD2.F32 R39, -RZ, R6.H1_H1 ;  /* 0x30000006ff277230 */ /* 0x000fe40000004100 */
[----:B------:R-:W-:Y:S01]  /*18420*/  FMUL.FTZ R18, R18, R4 ;  /* 0x0000000412127220 */ /* 0x000fe20000410000 */
[----:B------:R-:W-:-:S02]  /*18430*/  HADD2.F32 R6, -RZ, R7.H0_H0 ;  /* 0x20000007ff067230 */ /* 0x000fc40000004100 */
[----:B------:R-:W-:Y:S01]  /*18440*/  @!P0 FADD.FTZ R5, -R5, -RZ ;  /* 0x800000ff05058221 */ /* 0x000fe20000010100 */
[----:B------:R-:W-:Y:S02]  /*18450*/  HADD2.F32 R7, -RZ, R7.H1_H1 ;  /* 0x30000007ff077230 */ /* 0x000fe40000004100 */
[----:B------:R-:W-:Y:S01]  /*18460*/  @!P0 FADD.FTZ R39, -R39, -RZ ;  /* 0x800000ff27278221 */ /* 0x000fe20000010100 */
[--C-:B------:R-:W-:Y:S02]  /*18470*/  HADD2.F32 R22, -RZ, R20.reuse.H0_H0 ;  /* 0x20000014ff167230 */ /* 0x100fe40000004100 */
[----:B------:R-:W-:Y:S01]  /*18480*/  @!P0 FADD.FTZ R6, -R6, -RZ ;  /* 0x800000ff06068221 */ /* 0x000fe20000010100 */
[----:B------:R-:W-:Y:S02]  /*18490*/  HADD2.F32 R4, -RZ, R23.H0_H0 ;  /* 0x20000017ff047230 */ /* 0x000fe40000004100 */
[----:B------:R-:W-:Y:S01]  /*184a0*/  @!P0 FADD.FTZ R7, -R7, -RZ ;  /* 0x800000ff07078221 */ /* 0x000fe20000010100 */
[----:B------:R-:W-:-:S02]  /*184b0*/  HADD2.F32 R20, -RZ, R20.H1_H1 ;  /* 0x30000014ff147230 */ /* 0x000fc40000004100 */
[----:B------:R-:W-:Y:S01]  /*184c0*/  FMUL.FTZ R5, R22, R5 ;  /* 0x0000000516057220 */ /* 0x000fe20000410000 */
[----:B------:R-:W-:Y:S02]  /*184d0*/  HADD2.F32 R23, -RZ, R23.H1_H1 ;  /* 0x30000017ff177230 */ /* 0x000fe40000004100 */
[----:B------:R-:W-:Y:S01]  /*184e0*/  FMUL.FTZ R6, R4, R6 ;  /* 0x0000000604067220 */ /* 0x000fe20000410000 */
[----:B------:R-:W-:Y:S02]  /*184f0*/  HADD2.F32 R22, -RZ, R17.H0_H0 ;  /* 0x20000011ff167230 */ /* 0x000fe40000004100 */
[----:B------:R-:W-:Y:S01]  /*18500*/  FMUL.FTZ R39, R20, R39 ;  /* 0x0000002714277220 */ /* 0x000fe20000410000 */
[----:B------:R-:W-:Y:S02]  /*18510*/  HADD2.F32 R21, -RZ, R21.H1_H1 ;  /* 0x30000015ff157230 */ /* 0x000fe40000004100 */
[----:B------:R-:W-:Y:S01]  /*18520*/  FMUL.FTZ R7, R23, R7 ;  /* 0x0000000717077220 */ /* 0x000fe20000410000 */
[----:B------:R-:W-:-:S02]  /*18530*/  HADD2.F32 R4, -RZ, R36.H0_H0 ;  /* 0x20000024ff047230 */ /* 0x000fc40000004100 */
[----:B------:R-:W-:Y:S02]  /*18540*/  HADD2.F32 R36, -RZ, R36.H1_H1 ;  /* 0x30000024ff247230 */ /* 0x000fe40000004100 */
[----:B------:R-:W-:Y:S01]  /*18550*/  FMUL.FTZ R21, R21, R38 ;  /* 0x0000002615157220 */ /* 0x000fe20000410000 */
[--C-:B------:R-:W-:Y:S02]  /*18560*/  HADD2.F32 R20, -RZ, R12.reuse.H0_H0 ;  /* 0x2000000cff147230 */ /* 0x100fe40000004100 */
[----:B------:R-:W-:Y:S02]  /*18570*/  HADD2.F32 R23, -RZ, R12.H1_H1 ;  /* 0x3000000cff177230 */ /* 0x000fe40000004100 */
[--C-:B------:R-:W-:Y:S02]  /*18580*/  HADD2.F32 R12, -RZ, R13.reuse.H0_H0 ;  /* 0x2000000dff0c7230 */ /* 0x100fe40000004100 */
[----:B------:R-:W-:Y:S01]  /*18590*/  FFMA.FTZ R4, R4, R20, R41 ;  /* 0x0000001404047223 */ /* 0x000fe20000010029 */
[----:B------:R-:W-:-:S02]  /*185a0*/  HADD2.F32 R37, -RZ, R13.H1_H1 ;  /* 0x3000000dff257230 */ /* 0x000fc40000004100 */
[----:B------:R-:W-:Y:S01]  /*185b0*/  FFMA.FTZ R23, R36, R23, R42 ;  /* 0x0000001724177223 */ /* 0x000fe2000001002a */
[--C-:B------:R-:W-:Y:S02]  /*185c0*/  HADD2.F32 R13, -RZ, R14.reuse.H0_H0 ;  /* 0x2000000eff0d7230 */ /* 0x100fe40000004100 */
[----:B------:R-:W-:Y:S01]  /*185d0*/  FFMA.FTZ R12, R22, R12, R18 ;  /* 0x0000000c160c7223 */ /* 0x000fe20000010012 */
[----:B------:R-:W-:Y:S02]  /*185e0*/  HADD2.F32 R18, -RZ, R17.H1_H1 ;  /* 0x30000011ff127230 */ /* 0x000fe40000004100 */
[----:B------:R-:W-:Y:S01]  /*185f0*/  HADD2.F32 R38, -RZ, R14.H1_H1 ;  /* 0x3000000eff267230 */ /* 0x000fe20000004100 */
[----:B------:R-:W-:Y:S01]  /*18600*/  F2FP.F16.F32.PACK_AB R4, R23, R4 ;  /* 0x000000041704723e */ /* 0x000fe200000000ff */
[--C-:B------:R-:W-:Y:S02]  /*18610*/  HADD2.F32 R17, -RZ, R19.reuse.H0_H0 ;  /* 0x20000013ff117230 */ /* 0x100fe40000004100 */
[----:B------:R-:W-:Y:S01]  /*18620*/  FFMA.FTZ R18, R18, R37, R21 ;  /* 0x0000002512127223 */ /* 0x000fe20000010015 */
[----:B------:R-:W-:-:S02]  /*18630*/  HADD2.F32 R20, -RZ, R19.H1_H1 ;  /* 0x30000013ff147230 */ /* 0x000fc40000004100 */
[--C-:B------:R-:W-:Y:S02]  /*18640*/  HADD2.F32 R14, -RZ, R15.reuse.H0_H0 ;  /* 0x2000000fff0e7230 */ /* 0x100fe40000004100 */
[----:B------:R-:W-:Y:S01]  /*18650*/  FFMA.FTZ R5, R17, R13, R5 ;  /* 0x0000000d11057223 */ /* 0x000fe20000010005 */
[--C-:B------:R-:W-:Y:S02]  /*18660*/  HADD2.F32 R19, -RZ, R16.reuse.H0_H0 ;  /* 0x20000010ff137230 */ /* 0x100fe40000004100 */
[----:B------:R-:W-:Y:S01]  /*18670*/  FFMA.FTZ R20, R20, R38, R39 ;  /* 0x0000002614147223 */ /* 0x000fe20000010027 */
[----:B------:R-:W-:Y:S01]  /*18680*/  HADD2.F32 R15, -RZ, R15.H1_H1 ;  /* 0x3000000fff0f7230 */ /* 0x000fe20000004100 */
[----:B------:R-:W-:Y:S01]  /*18690*/  F2FP.F16.F32.PACK_AB R12, R18, R12 ;  /* 0x0000000c120c723e */ /* 0x000fe200000000ff */
[----:B------:R-:W-:Y:S02]  /*186a0*/  HADD2.F32 R16, -RZ, R16.H1_H1 ;  /* 0x30000010ff107230 */ /* 0x000fe40000004100 */
[----:B------:R-:W-:Y:S01]  /*186b0*/  FFMA.FTZ R6, R19, R14, R6 ;  /* 0x0000000e13067223 */ /* 0x000fe20000010006 */
[----:B------:R-:W-:-:S02]  /*186c0*/  F2FP.F16.F32.PACK_AB R5, R20, R5 ;  /* 0x000000051405723e */ /* 0x000fc400000000ff */
[----:B------:R-:W-:Y:S01]  /*186d0*/  MOV R17, R12 ;  /* 0x0000000c00117202 */ /* 0x000fe20000000f00 */
[----:B------:R-:W-:Y:S01]  /*186e0*/  FFMA.FTZ R7, R16, R15, R7 ;  /* 0x0000000f10077223 */ /* 0x000fe20000010007 */
[----:B------:R-:W-:Y:S02]  /*186f0*/  MOV R16, R4 ;  /* 0x0000000400107202 */ /* 0x000fe40000000f00 */
[----:B------:R-:W-:Y:S02]  /*18700*/  MOV R18, R5 ;  /* 0x0000000500127202 */ /* 0x000fe40000000f00 */
[----:B------:R-:W-:-:S04]  /*18710*/  F2FP.F16.F32.PACK_AB R6, R7, R6 ;  /* 0x000000060706723e */ /* 0x000fc800000000ff */
[----:B------:R-:W-:Y:S02]  /*18720*/  MOV R19, R6 ;  /* 0x0000000600137202 */ /* 0x000fe40000000f00 */
.L_x_2719:
[----:B------:R-:W-:Y:S05]  /*18730*/  BSYNC B0 ;  /* 0x0000000000007941 */ /* 0x000fea0003800000 */
.L_x_2718:
[----:B-----5:R1:W-:Y:S02]  /*18740*/  STS.128 [R242+0x5800], R16 ;  /* 0x00580010f2007388 */ /* 0x0203e40000000c00 */
.L_x_2717:
[----:B------:R-:W-:Y:S05]  /*18750*/  BSYNC B1 ;  /* 0x0000000000017941 */ /* 0x000fea0003800000 */
.L_x_2716:
        /* <DEDUP_REMOVED lines=21> */
[----:B------:R-:W-:-:S03]  /*188b0*/  IMAD.WIDE R6, R4, 0x2, R6 ;  /* 0x0000000204067825 */ /* 0x000fc600078e0206 */
[----:B------:R-:W-:Y:S02]  /*188c0*/  LEA.HI.X R13, R2, R29, R0, 0x1, P1 ;  /* 0x0000001d020d7211 */ /* 0x000fe400008f0c00 */
[----:B------:R-:W-:Y:S01]  /*188d0*/  MOV R0, RZ ;  /* 0x000000ff00007202 */ /* 0x000fe20000000f00 */
[----:B------:R-:W2:Y:S01]  /*188e0*/  LD.E.128 R20, desc[UR6][R6.64] ;  /* 0x0000000606147980 */ /* 0x000ea2000c101d00 */
[----:B------:R-:W-:-:S04]  /*188f0*/  @P0 IADD3 R0, -R3, RZ, RZ ;  /* 0x000000ff03000210 */ /* 0x000fc80007ffe1ff */
[----:B------:R-:W-:-:S04]  /*18900*/  IADD3 R8, P1, R0, R8, RZ ;  /* 0x0000000800087210 */ /* 0x000fc80007f3e0ff */
[----:B------:R-:W-:Y:S01]  /*18910*/  LEA.HI.X.SX32 R0, R0, R26, 0x1, P1 ;  /* 0x0000001a00007211 */ /* 0x000fe200008f0eff */
[----:B------:R3:W4:Y:S02]  /*18920*/  LD.E.128 R4, desc[UR6][R12.64] ;  /* 0x000000060c047980 */ /* 0x000724000c101d00 */
        /* <DEDUP_REMOVED lines=13> */
[--C-:B------:R-:W-:Y:S02]  /*18a00*/  HADD2.F32 R8, -RZ, R17.reuse.H0_H0 ;  /* 0x20000011ff087230 */ /* 0x100fe40000004100 */
[----:B------:R-:W-:Y:S02]  /*18a10*/  HADD2.F32 R17, -RZ, R17.H1_H1 ;  /* 0x30000011ff117230 */ /* 0x000fe40000004100 */
[--C-:B----4-:R-:W-:Y:S02]  /*18a20*/  HADD2.F32 R18, -RZ, R4.reuse.H0_H0 ;  /* 0x20000004ff127230 */ /* 0x110fe40000004100 */
[----:B------:R-:W-:-:S02]  /*18a30*/  HADD2.F32 R20, -RZ, R4.H1_H1 ;  /* 0x30000004ff147230 */ /* 0x000fc40000004100 */
[--C-:B------:R-:W-:Y:S02]  /*18a40*/  HADD2.F32 R4, -RZ, R5.reuse.H0_H0 ;  /* 0x20000005ff047230 */ /* 0x100fe40000004100 */
[----:B------:R-:W-:Y:S01]  /*18a50*/  @!P0 FADD.FTZ R18, -R18, -RZ ;  /* 0x800000ff12128221 */ /* 0x000fe20000010100 */
[----:B------:R-:W-:Y:S02]  /*18a60*/  HADD2.F32 R21, -RZ, R5.H1_H1 ;  /* 0x30000005ff157230 */ /* 0x000fe40000004100 */
[----:B------:R-:W-:Y:S01]  /*18a70*/  @!P0 FADD.FTZ R20, -R20, -RZ ;  /* 0x800000ff14148221 */ /* 0x000fe20000010100 */
[--C-:B------:R-:W-:Y:S02]  /*18a80*/  HADD2.F32 R5, -RZ, R6.reuse.H0_H0 ;  /* 0x20000006ff057230 */ /* 0x100fe40000004100 */
[----:B------:R-:W-:Y:S01]  /*18a90*/  @!P0 FADD.FTZ R4, -R4, -RZ ;  /* 0x800000ff04048221 */ /* 0x000fe20000010100 */
[----:B------:R-:W-:Y:S02]  /*18aa0*/  HADD2.F32 R22, -RZ, R6.H1_H1 ;  /* 0x30000006ff167230 */ /* 0x000fe40000004100 */
[----:B------:R-:W-:Y:S01]  /*18ab0*/  FMUL.FTZ R23, R23, R18 ;  /* 0x0000001217177220 */ /* 0x000fe20000410000 */
[----:B------:R-:W-:-:S02]  /*18ac0*/  HADD2.F32 R6, -RZ, R7.H0_H0 ;  /* 0x20000007ff067230 */ /* 0x000fc40000004100 */
        /* <DEDUP_REMOVED lines=11> */
[----:B------:R-:W-:Y:S01]  /*18b80*/  FMUL.FTZ R6, R4, R6 ;  /* 0x0000000604067220 */ /* 0x000fe20000410000 */
[----:B------:R-:W-:Y:S01]  /*18b90*/  FMUL.FTZ R7, R19, R7 ;  /* 0x0000000713077220 */ /* 0x000fe20000410000 */
[--C-:B------:R-:W-:Y:S02]  /*18ba0*/  HADD2.F32 R4, -RZ, R3.reuse.H0_H0 ;  /* 0x20000003ff047230 */ /* 0x100fe40000004100 */
[----:B------:R-:W-:Y:S01]  /*18bb0*/  FMUL.FTZ R22, R16, R22 ;  /* 0x0000001610167220 */ /* 0x000fe20000410000 */
[----:B------:R-:W-:Y:S02]  /*18bc0*/  HADD2.F32 R18, -RZ, R3.H1_H1 ;  /* 0x30000003ff127230 */ /* 0x000fe40000004100 */
[----:B------:R-:W-:Y:S01]  /*18bd0*/  @!P0 FADD.FTZ R21, -R21, -RZ ;  /* 0x800000ff15158221 */ /* 0x000fe20000010100 */
[----:B------:R-:W-:-:S02]  /*18be0*/  HADD2.F32 R16, -RZ, R0.H0_H0 ;  /* 0x20000000ff107230 */ /* 0x000fc40000004100 */
[----:B------:R-:W-:Y:S01]  /*18bf0*/  FMUL.FTZ R24, R24, R20 ;  /* 0x0000001418187220 */ /* 0x000fe20000410000 */
[----:B------:R-:W-:Y:S01]  /*18c00*/  FMUL.FTZ R17, R17, R21 ;  /* 0x0000001511117220 */ /* 0x000fe20000410000 */
[--C-:B---3--:R-:W-:Y:S02]  /*18c10*/  HADD2.F32 R3, -RZ, R12.reuse.H0_H0 ;  /* 0x2000000cff037230 */ /* 0x108fe40000004100 */
[----:B------:R-:W-:Y:S02]  /*18c20*/  HADD2.F32 R19, -RZ, R12.H1_H1 ;  /* 0x3000000cff137230 */ /* 0x000fe40000004100 */
[--C-:B------:R-:W-:Y:S02]  /*18c30*/  HADD2.F32 R12, -RZ, R13.reuse.H0_H0 ;  /* 0x2000000dff0c7230 */ /* 0x100fe40000004100 */
[----:B------:R-:W-:Y:S01]  /*18c40*/  FFMA.FTZ R3, R4, R3, R23 ;  /* 0x0000000304037223 */ /* 0x000fe20000010017 */
[----:B------:R-:W-:Y:S02]  /*18c50*/  HADD2.F32 R20, -RZ, R13.H1_H1 ;  /* 0x3000000dff147230 */ /* 0x000fe40000004100 */
[----:B------:R-:W-:Y:S01]  /*18c60*/  FFMA.FTZ R18, R18, R19, R24 ;  /* 0x0000001312127223 */ /* 0x000fe20000010018 */
[----:B------:R-:W-:-:S02]  /*18c70*/  HADD2.F32 R13, -RZ, R14.H0_H0 ;  /* 0x2000000eff0d7230 */ /* 0x000fc40000004100 */
[----:B------:R-:W-:Y:S01]  /*18c80*/  FFMA.FTZ R8, R16, R12, R8 ;  /* 0x0000000c10087223 */ /* 0x000fe20000010008 */
[----:B------:R-:W-:Y:S02]  /*18c90*/  HADD2.F32 R21, -RZ, R14.H1_H1 ;  /* 0x3000000eff157230 */ /* 0x000fe40000004100 */
[----:B------:R-:W-:Y:S01]  /*18ca0*/  HADD2.F32 R12, -RZ, R0.H1_H1 ;  /* 0x30000000ff0c7230 */ /* 0x000fe20000004100 */
[----:B------:R-:W-:Y:S01]  /*18cb0*/  F2FP.F16.F32.PACK_AB R3, R18, R3 ;  /* 0x000000031203723e */ /* 0x000fe200000000ff */
[----:B------:R-:W-:Y:S02]  /*18cc0*/  HADD2.F32 R14, -RZ, R15.H0_H0 ;  /* 0x2000000fff0e7230 */ /* 0x000fe40000004100 */
[----:B------:R-:W-:Y:S02]  /*18cd0*/  HADD2.F32 R4, -RZ, R9.H0_H0 ;  /* 0x20000009ff047230 */ /* 0x000fe40000004100 */
[----:B------:R-:W-:Y:S01]  /*18ce0*/  FFMA.FTZ R12, R12, R20, R17 ;  /* 0x000000140c0c7223 */ /* 0x000fe20000010011 */
[----:B------:R-:W-:Y:S01]  /*18cf0*/  HADD2.F32 R0, -RZ, R2.H0_H0 ;  /* 0x20000002ff007230 */ /* 0x000fe20000004100 */
[----:B------:R-:W-:Y:S01]  /*18d00*/  MOV R16, R3 ;  /* 0x0000000300107202 */ /* 0x000fe20000000f00 */
[----:B------:R-:W-:-:S02]  /*18d10*/  HADD2.F32 R15, -RZ, R15.H1_H1 ;  /* 0x3000000fff0f7230 */ /* 0x000fc40000004100 */
[----:B------:R-:W-:Y:S01]  /*18d20*/  FFMA.FTZ R4, R4, R13, R5 ;  /* 0x0000000d04047223 */ /* 0x000fe20000010005 */
[----:B------:R-:W-:Y:S02]  /*18d30*/  HADD2.F32 R2, -RZ, R2.H1_H1 ;  /* 0x30000002ff027230 */ /* 0x000fe40000004100 */
[----:B------:R-:W-:Y:S01]  /*18d40*/  FFMA.FTZ R0, R0, R14, R6 ;  /* 0x0000000e00007223 */ /* 0x000fe20000010006 */
[----:B------:R-:W-:Y:S01]  /*18d50*/  HADD2.F32 R9, -RZ, R9.H1_H1 ;  /* 0x30000009ff097230 */ /* 0x000fe20000004100 */
[----:B------:R-:W-:Y:S01]  /*18d60*/  F2FP.F16.F32.PACK_AB R8, R12, R8 ;  /* 0x000000080c08723e */ /* 0x000fe200000000ff */
[----:B------:R-:W-:-:S03]  /*18d70*/  FFMA.FTZ R2, R2, R15, R7 ;  /* 0x0000000f02027223 */ /* 0x000fc60000010007 */
[----:B------:R-:W-:Y:S01]  /*18d80*/  FFMA.FTZ R9, R9, R21, R22 ;  /* 0x0000001509097223 */ /* 0x000fe20000010016 */
[----:B------:R-:W-:Y:S02]  /*18d90*/  MOV R17, R8 ;  /* 0x0000000800117202 */ /* 0x000fe40000000f00 */
[----:B------:R-:W-:Y:S02]  /*18da0*/  F2FP.F16.F32.PACK_AB R0, R2, R0 ;  /* 0x000000000200723e */ /* 0x000fe400000000ff */
[----:B------:R-:W-:Y:S02]  /*18db0*/  F2FP.F16.F32.PACK_AB R4, R9, R4 ;  /* 0x000000040904723e */ /* 0x000fe400000000ff */
[----:B------:R-:W-:Y:S02]  /*18dc0*/  MOV R19, R0 ;  /* 0x0000000000137202 */ /* 0x000fe40000000f00 */
[----:B------:R-:W-:Y:S02]  /*18dd0*/  MOV R18, R4 ;  /* 0x0000000400127202 */ /* 0x000fe40000000f00 */
.L_x_2721:
[----:B------:R-:W-:Y:S05]  /*18de0*/  BSYNC B0 ;  /* 0x0000000000007941 */ /* 0x000fea0003800000 */
.L_x_2720:
[----:B-----5:R1:W-:Y:S01]  /*18df0*/  STS.128 [R242+0x7800], R16 ;  /* 0x00780010f2007388 */ /* 0x0203e20000000c00 */
[----:B------:R-:W-:Y:S05]  /*18e00*/  BRA `(.L_x_2645) ;  /* 0x0000000800547947 */ /* 0x000fea0003800000 */
.L_x_2595:
        /* <DEDUP_REMOVED lines=42> */
.L_x_2723:
[----:B------:R-:W-:Y:S05]  /*190b0*/  BSYNC B0 ;  /* 0x0000000000007941 */ /* 0x000fea0003800000 */
.L_x_2722:
        /* <DEDUP_REMOVED lines=35> */
.L_x_2725:
[----:B------:R-:W-:Y:S05]  /*192f0*/  BSYNC B0 ;  /* 0x0000000000007941 */ /* 0x000fea0003800000 */
.L_x_2724:
[----:B------:R-:W-:Y:S04]  /*19300*/  BSSY B0, `(.L_x_2726) ;  /* 0x0000022000007945 */ /* 0x000fe80003800000 */
[----:B------:R-:W-:Y:S05]  /*19310*/  @P5 BRA `(.L_x_2727) ;  /* 0x0000000000805947 */ /* 0x000fea0003800000 */
[----:B------:R-:W-:Y:S02]  /*19320*/  ISETP.GE.AND P5, PT, R18, R154, PT ;  /* 0x0000009a1200720c */ /* 0x000fe40003fa6270 */
[----:B----4-:R-:W-:-:S04]  /*19330*/  LEA R2, P3, R170, R166, 0x5 ;  /* 0x000000a6aa027211 */ /* 0x010fc800078628ff */
[----:B------:R-:W-:Y:S02]  /*19340*/  LEA.HI.X R0, R170, R169, R171, 0x5, P3 ;  /* 0x000000a9aa007211 */ /* 0x000fe400018f2cab */
[----:B-123-5:R-:W-:-:S04]  /*19350*/  @!P0 LEA R6, P4, R2, R172, 0x1 ;  /* 0x000000ac02068211 */ /* 0x02efc800078808ff */
        /* <DEDUP_REMOVED lines=28> */
.L_x_2727:
[----:B------:R-:W-:Y:S05]  /*19520*/  BSYNC B0 ;  /* 0x0000000000007941 */ /* 0x000fea0003800000 */
.L_x_2726:
[----:B------:R-:W-:Y:S05]  /*19530*/  @P6 BRA `(.L_x_2645) ;  /* 0x0000000000886947 */ /* 0x000fea0003800000 */
[----:B------:R-:W-:Y:S01]  /*19540*/  ISETP.GE.AND P5, PT, R18, R154, PT ;  /* 0x0000009a1200720c */ /* 0x000fe20003fa6270 */
[----:B------:R-:W-:Y:S02]  /*19550*/  IMAD.MOV.U32 R167, RZ, RZ, R169 ;  /* 0x000000ffffa77224 */ /* 0x000fe400078e00a9 */
[----:B------:R-:W-:Y:S02]  /*19560*/  IMAD R0, R171, 0x30, RZ ;  /* 0x00000030ab007824 */ /* 0x000fe400078e02ff */
[----:B------:R-:W-:-:S04]  /*19570*/  IMAD.WIDE.U32 R170, R170, 0x30, R166 ;  /* 0x00000030aaaa7825 */ /* 0x000fc800078e00a6 */
[----:B------:R-:W-:Y:S01]  /*19580*/  IMAD.IADD R0, R0, 0x1, R171 ;  /* 0x0000000100007824 */ /* 0x000fe200078e02ab */
[CC--:B-1---5:R-:W-:Y:S02]  /*19590*/  @!P0 LEA R4, P4, R170.reuse, R172.reuse, 0x1 ;  /* 0x000000acaa048211 */ /* 0x0e2fe400078808ff */
[CC--:B----4-:R-:W-:Y:S01]  /*195a0*/  @!P1 LEA R2, P3, R170.reuse, R172.reuse, 0x1 ;  /* 0x000000acaa029211 */ /* 0x0d0fe200078608ff */
[----:B------:R1:W-:Y:S01]  /*195b0*/  @P5 STS.128 [R242+0x1800], RZ ;  /* 0x001800fff2005388 */ /* 0x0003e20000000c00 */
[C---:B--23--:R-:W-:Y:S02]  /*195c0*/  @!P5 LEA R6, P6, R170.reuse, R172, 0x1 ;  /* 0x000000acaa06d211 */ /* 0x04cfe400078c08ff */
        /* <DEDUP_REMOVED lines=25> */
.L_x_2645:
[----:B------:R-:W-:Y:S05]  /*19760*/  BSYNC B3 ;  /* 0x0000000000037941 */ /* 0x000fea0003800000 */
.L_x_2594:
[----:B------:R-:W-:Y:S01]  /*19770*/  VIADD R243, R165, 0xffffffff ;  /* 0xffffffffa5f37836 */ /* 0x000fe20000000000 */
[----:B------:R-:W-:Y:S01]  /*19780*/  BSSY B0, `(.L_x_2728) ;  /* 0x000002a000007945 */ /* 0x000fe20003800000 */
[----:B-1--4-:R-:W-:Y:S01]  /*19790*/  IMAD.SHL.U32 R3, R160, 0x8, RZ ;  /* 0x00000008a0037824 */ /* 0x012fe200078e00ff */
[----:B------:R-:W-:Y:S01]  /*197a0*/  LOP3.LUT R244, R153, 0xff, RZ, 0xc0, !PT ;  /* 0x000000ff99f47812 */ /* 0x000fe200078ec0ff */
[----:B------:R-:W-:Y:S02]  /*197b0*/  IMAD.SHL.U32 R2, R243, 0x40, RZ ;  /* 0x00000040f3027824 */ /* 0x000fe400078e00ff */
[----:B------:R-:W-:Y:S02]  /*197c0*/  IMAD.SHL.U32 R4, R54, 0x40, RZ ;  /* 0x0000004036047824 */ /* 0x000fe400078e00ff */
        /* <DEDUP_REMOVED lines=10> */
[-C--:B------:R-:W-:Y:S01]  /*19870*/  @P2 MOV R8, R233.reuse ;  /* 0x000000e900082202 */ /* 0x080fe20000000f00 */
[--C-:B--2---:R-:W-:Y:S01]  /*19880*/  @!P6 IMAD.MOV.U32 R7, RZ, RZ, R232.reuse ;  /* 0x000000ffff07e224 */ /* 0x104fe200078e00e8 */
        /* <DEDUP_REMOVED lines=25> */
.L_x_2729:
[----:B------:R-:W-:Y:S05]  /*19a20*/  BSYNC B0 ;  /* 0x0000000000007941 */ /* 0x000fea0003800000 */
.L_x_2728:
[----:B------:R-:W-:Y:S04]  /*19a30*/  BSSY B0, `(.L_x_2730) ;  /* 0x0000025000007945 */ /* 0x000fe80003800000 */
[----:B------:R-:W-:Y:S05]  /*19a40*/  @P5 BRA `(.L_x_2731) ;  /* 0x00000000008c5947 */ /* 0x000fea0003800000 */
[C---:B------:R-:W-:Y:S02]  /*19a50*/  LOP3.LUT R5, R244.reuse, 0x1, RZ, 0xc0, !PT ;  /* 0x00000001f4057812 */ /* 0x040fe400078ec0ff */
[C---:B------:R-:W-:Y:S02]  /*19a60*/  LOP3.LUT P5, RZ, R244.reuse, 0x2, RZ, 0xc0, !PT ;  /* 0x00000002f4ff7812 */ /* 0x040fe400078ac0ff */
[----:B------:R-:W-:Y:S02]  /*19a70*/  ISETP.NE.U32.AND P6, PT, R5, 0x1, PT ;  /* 0x000000010500780c */ /* 0x000fe40003fc5070 */
[----:B------:R-:W-:Y:S02]  /*19a80*/  LOP3.LUT P3, RZ, R244, 0x4, RZ, 0xc0, !PT ;  /* 0x00000004f4ff7812 */ /* 0x000fe4000786c0ff */
[----:B--234-:R-:W-:-:S05]  /*19a90*/  IADD3 R6, P1, R229, R156, RZ ;  /* 0x0000009ce5067210 */ /* 0x01cfca0007f3e0ff */
        /* <DEDUP_REMOVED lines=30> */
.L_x_2731:
[----:B------:R-:W-:Y:S05]  /*19c80*/  BSYNC B0 ;  /* 0x0000000000007941 */ /* 0x000fea0003800000 */
.L_x_2730:
        /* <DEDUP_REMOVED lines=8> */
[----:B--234-:R-:W-:-:S02]  /*19d10*/  SHF.L.U64.HI R6, R48, 0x5, R49 ;  /* 0x0000000530067819 */ /* 0x01cfc40000010231 */
[----:B------:R-:W-:-:S05]  /*19d20*/  LEA R7, P1, R48, R156, 0x5 ;  /* 0x0000009c30077211 */ /* 0x000fca00078228ff */
[----:B-1----:R-:W-:-:S04]  /*19d30*/  @!P6 LEA R8, P3, R5, R233, 0x1 ;  /* 0x000000e90508e211 */ /* 0x002fc800078608ff */
        /* <DEDUP_REMOVED lines=28> */
.L_x_2733:
[----:B------:R-:W-:Y:S05]  /*19f00*/  BSYNC B0 ;  /* 0x0000000000007941 */ /* 0x000fea0003800000 */
.L_x_2732:
        /* <DEDUP_REMOVED lines=8> */
[----:B------:R-:W-:Y:S01]  /*19f90*/  IMAD.WIDE.U32 R158, R48, 0x30, R158 ;  /* 0x00000030309e7825 */ /* 0x000fe200078e009e */
[----:B------:R-:W-:-:S03]  /*19fa0*/  LOP3.LUT P1, RZ, R244, 0x8, RZ, 0xc0, !PT ;  /* 0x00000008f4ff7812 */ /* 0x000fc6000782c0ff */
[----:B------:R-:W-:-:S04]  /*19fb0*/  IMAD.IADD R5, R159, 0x1, R5 ;  /* 0x000000019f057824 */ /* 0x000fc800078e0205 */
[CC--:B-1-34-:R-:W-:Y:S02]  /*19fc0*/  @P4 LEA R12, P6, R158.reuse, R162.reuse, 0x1 ;  /* 0x000000a29e0c4211 */ /* 0x0dafe400078c08ff */
[----:B--2---:R-:W-:Y:S02]  /*19fd0*/  @!P5 IMAD.MOV.U32 R6, RZ, RZ, R233 ;  /* 0x000000ffff06d224 */ /* 0x004fe400078e00e9 */
[----:B------:R-:W-:Y:S01]  /*19fe0*/  @!P5 IMAD.MOV.U32 R7, RZ, RZ, R232 ;  /* 0x000000ffff07d224 */ /* 0x000fe200078e00e8 */
[CC--:B------:R-:W-:Y:S01]  /*19ff0*/  @P3 LEA R8, P2, R158.reuse, R162.reuse, 0x1 ;  /* 0x000000a29e083211 */ /* 0x0c0fe200078408ff */
[----:B------:R-:W-:Y:S01]  /*1a000*/  @!P5 IMAD R49, R49, 0x60, RZ ;  /* 0x000000603131d824 */ /* 0x000fe200078e02ff */
[----:B------:R-:W-:Y:S01]  /*1a010*/  @P1 LEA R14, P0, R158, R162, 0x1 ;  /* 0x000000a29e0e1211 */ /* 0x000fe200078008ff */
[----:B------:R-:W-:Y:S01]  /*1a020*/  @!P5 IMAD.WIDE.U32 R6, R48, 0x60, R6 ;  /* 0x000000603006d825 */ /* 0x000fe200078e0006 */
[CCC-:B------:R-:W-:Y:S02]  /*1a030*/  @P4 LEA.HI.X R13, R158.reuse, R163.reuse, R5.reuse, 0x1, P6 ;  /* 0x000000a39e0d4211 */ /* 0x1c0fe400030f0c05 */
[CC--:B------:R-:W-:Y:S01]  /*1a040*/  @P3 LEA.HI.X R9, R158.reuse, R163.reuse, R5, 0x1, P2 ;  /* 0x000000a39e093211 */ /* 0x0c0fe200010f0c05 */
[----:B------:R-:W-:Y:S01]  /*1a050*/  @!P5 IMAD.IADD R7, R49, 0x1, R7 ;  /* 0x000000013107d824 */ /* 0x000fe200078e0207 */
[----:B------:R-:W-:-:S04]  /*1a060*/  @P1 LEA.HI.X R15, R158, R163, R5, 0x1, P0 ;  /* 0x000000a39e0f1211 */ /* 0x000fc800000f0c05 */
        /* <DEDUP_REMOVED lines=20> */
.L_x_2735:
[----:B------:R-:W-:Y:S05]  /*1a1b0*/  BSYNC B0 ;  /* 0x0000000000007941 */ /* 0x000fea0003800000 */
.L_x_2734:
[----:B------:R-:W0:Y:S01]  /*1a1c0*/  LDGDEPBAR ;  /* 0x00000000000079af */ /* 0x000e220000000000 */
[----:B------:R-:W-:Y:S01]  /*1a1d0*/  LOP3.LUT R4, R4, 0x1c0, RZ, 0xc0, !PT ;  /* 0x000001c004047812 */ /* 0x000fe200078ec0ff */
[----:B------:R-:W-:Y:S01]  /*1a1e0*/  IMAD R226, R51, 0x400, R35 ;  /* 0x0000040033e27824 */ /* 0x000fe200078e0223 */
[-C--:B------:R-:W-:Y:S01]  /*1a1f0*/  ISETP.GE.AND P1, PT, R160, R0.reuse, PT ;  /* 0x00000000a000720c */ /* 0x080fe20003f26270 */
[----:B-1-34-:R1:W5:Y:S01]  /*1a200*/  LD.E R8, desc[UR6][R10.64+0x184] ;  /* 0x000184060a087980 */ /* 0x01a362000c101900 */
[----:B------:R-:W-:Y:S02]  /*1a210*/  LOP3.LUT R3, R4, 0x8, R3, 0xf8, !PT ;  /* 0x0000000804037812 */ /* 0x000fe400078ef803 */
[----:B------:R-:W-:Y:S01]  /*1a220*/  SHF.R.U32.HI R225, RZ, 0x3, R4 ;  /* 0x00000003ffe17819 */ /* 0x000fe20000011604 */
[----:B------:R-:W-:Y:S01]  /*1a230*/  BSSY B0, `(.L_x_2736) ;  /* 0x000002f000007945 */ /* 0x000fe20003800000 */
[----:B------:R-:W-:Y:S02]  /*1a240*/  ISETP.GE.AND P6, PT, R27, R0, PT ;  /* 0x000000001b00720c */ /* 0x000fe40003fc6270 */
[----:B------:R-:W-:-:S02]  /*1a250*/  LOP3.LUT R225, R3, R225, RZ, 0x3c, !PT ;  /* 0x000000e103e17212 */ /* 0x000fc400078e3cff */
[----:B------:R1:W5:Y:S01]  /*1a260*/  LD.E R3, desc[UR6][R10.64+0x188] ;  /* 0x000188060a037980 */ /* 0x000362000c101900 */
[-C--:B------:R-:W-:Y:S02]  /*1a270*/  ISETP.GE.AND P4, PT, R32, R0.reuse, PT ;  /* 0x000000002000720c */ /* 0x080fe40003f86270 */
[----:B------:R-:W-:Y:S01]  /*1a280*/  IMAD R225, R55, 0x200, R225 ;  /* 0x0000020037e17824 */ /* 0x000fe200078e02e1 */
[----:B------:R-:W-:Y:S02]  /*1a290*/  ISETP.GE.AND P0, PT, R40, R0, PT ;  /* 0x000000002800720c */ /* 0x000fe40003f06270 */
[----:B------:R-:W-:Y:S02]  /*1a2a0*/  LEA R226, R226, UR4, 0x1 ;  /* 0x00000004e2e27c11 */ /* 0x000fe4000f8e08ff */
[----:B------:R-:W-:Y:S01]  /*1a2b0*/  LEA R225, R225, UR4, 0x1 ;  /* 0x00000004e1e17c11 */ /* 0x000fe2000f8e08ff */
        /* <DEDUP_REMOVED lines=10> */
[----:B------:R-:W-:Y:S01]  /*1a360*/  @P1 IMAD.MOV.U32 R12, RZ, RZ, R181 ;  /* 0x000000ffff0c1224 */ /* 0x000fe200078e00b5 */
[-C--:B--2---:R-:W-:Y:S01]  /*1a370*/  @P2 MOV R6, R181.reuse ;  /* 0x000000b500062202 */ /* 0x084fe20000000f00 */
        /* <DEDUP_REMOVED lines=19> */
[----:B--2---:R-:W-:Y:S01]  /*1a4b0*/  @P3 MOV R4, R181 ;  /* 0x000000b500043202 */ /* 0x004fe20000000f00 */
[----:B------:R-:W-:-:S05]  /*1a4c0*/  @P3 IMAD.MOV.U32 R5, RZ, RZ, R180 ;  /* 0x000000ffff053224 */ /* 0x000fca00078e00b4 */
[----:B------:R-:W-:Y:S01]  /*1a4d0*/  @!PT LDS RZ, [RZ] ;  /* 0x00000000fffff984 */ /* 0x000fe20000000800 */
[----:B------:R-:W-:Y:S01]  /*1a4e0*/  @!PT LDS RZ, [RZ] ;  /* 0x00000000fffff984 */ /* 0x000fe20000000800 */
[----:B------:R-:W-:Y:S01]  /*1a4f0*/  @!PT LDS RZ, [RZ] ;  /* 0x00000000fffff984 */ /* 0x000fe20000000800 */
[----:B------:R3:W-:Y:S04]  /*1a500*/  @P3 LDGSTS.E.BYPASS.LTC128B.128 [R242+0x16000], desc[UR6][R4.64+0x180] ;  /* 0x1600018004f23fae */ /* 0x0007e8000b901d46 */
[----:B------:R3:W-:Y:S02]  /*1a510*/  @!P3 STS.128 [R242+0x16000], RZ ;  /* 0x016000fff200b388 */ /* 0x0007e40000000c00 */
.L_x_2737:
[----:B------:R-:W-:Y:S05]  /*1a520*/  BSYNC B0 ;  /* 0x0000000000007941 */ /* 0x000fea0003800000 */
.L_x_2736:
        /* <DEDUP_REMOVED lines=9> */
[C---:B------:R-:W-:Y:S02]  /*1a5c0*/  LOP3.LUT P3, RZ, R244.reuse, 0x4, RZ, 0xc0, !PT ;  /* 0x00000004f4ff7812 */ /* 0x040fe4000786c0ff */
[----:B------:R-:W-:-:S09]  /*1a5d0*/  LOP3.LUT P2, RZ, R244, 0x8, RZ, 0xc0, !PT ;  /* 0x00000008f4ff7812 */ /* 0x000fd2000784c0ff */
[----:B------:R-:W-:-:S04]  /*1a5e0*/  @!P6 LEA R14, P1, R227, R181, 0x1 ;  /* 0x000000b5e30ee211 */ /* 0x000fc800078208ff */
[C---:B------:R-:W-:Y:S02]  /*1a5f0*/  @!P6 LEA.HI.X R15, R227.reuse, R180, R228, 0x1, P1 ;  /* 0x000000b4e30fe211 */ /* 0x040fe400008f0ce4 */
[----:B---3--:R-:W-:-:S03]  /*1a600*/  @P5 LEA R12, P1, R227, R181, 0x1 ;  /* 0x000000b5e30c5211 */ /* 0x008fc600078208ff */
[----:B------:R-:W-:Y:S01]  /*1a610*/  @!PT LDS RZ, [RZ] ;  /* 0x00000000fffff984 */ /* 0x000fe20000000800 */
[----:B------:R-:W-:Y:S01]  /*1a620*/  @!PT LDS RZ, [RZ] ;  /* 0x00000000fffff984 */ /* 0x000fe20000000800 */
[----:B------:R-:W-:Y:S01]  /*1a630*/  @!PT LDS RZ, [RZ] ;  /* 0x00000000fffff984 */ /* 0x000fe20000000800 */
[----:B------:R3:W-:Y:S01]  /*1a640*/  @!P6 LDGSTS.E.BYPASS.LTC128B.128 [R242+0x10800], desc[UR6][R14.64] ;  /* 0x108000000ef2efae */ /* 0x0007e2000b901d46 */
[CCC-:B------:R-:W-:Y:S02]  /*1a650*/  @P5 LEA.HI.X R13, R227.reuse, R180.reuse, R228.reuse, 0x1, P1 ;  /* 0x000000b4e30d5211 */ /* 0x1c0fe400008f0ce4 */
[CC--:B--2---:R-:W-:Y:S01]  /*1a660*/  @P3 LEA R6, P1, R227.reuse, R181.reuse, 0x1 ;  /* 0x000000b5e3063211 */ /* 0x0c4fe200078208ff */
[----:B------:R3:W-:Y:S03]  /*1a670*/  @P6 STS.128 [R242+0x10800], RZ ;  /* 0x010800fff2006388 */ /* 0x0007e60000000c00 */
[C---:B------:R-:W-:Y:S01]  /*1a680*/  @P3 LEA.HI.X R7, R227.reuse, R180, R228, 0x1, P1 ;  /* 0x000000b4e3073211 */ /* 0x040fe200008f0ce4 */
[----:B------:R-:W-:Y:S01]  /*1a690*/  @!PT LDS RZ, [RZ] ;  /* 0x00000000fffff984 */ /* 0x000fe20000000800 */
[----:B------:R-:W-:Y:S01]  /*1a6a0*/  @!PT LDS RZ, [RZ] ;  /* 0x00000000fffff984 */ /* 0x000fe20000000800 */
[----:B------:R-:W-:Y:S01]  /*1a6b0*/  @!PT LDS RZ, [RZ] ;  /* 0x00000000fffff984 */ /* 0x000fe20000000800 */
[----:B------:R3:W-:Y:S01]  /*1a6c0*/  @P5 LDGSTS.E.BYPASS.LTC128B.128 [R242+0x12800], desc[UR6][R12.64+0x80] ;  /* 0x128000800cf25fae */ /* 0x0007e2000b901d46 */
[----:B------:R-:W-:-:S03]  /*1a6d0*/  @P2 LEA R4, P1, R227, R181, 0x1 ;  /* 0x000000b5e3042211 */ /* 0x000fc600078208ff */
[----:B------:R3:W-:Y:S01]  /*1a6e0*/  @!P5 STS.128 [R242+0x12800], RZ ;  /* 0x012800fff200d388 */ /* 0x0007e20000000c00 */
[----:B------:R-:W-:-:S03]  /*1a6f0*/  @P2 LEA.HI.X R5, R227, R180, R228, 0x1, P1 ;  /* 0x000000b4e3052211 */ /* 0x000fc600008f0ce4 */
        /* <DEDUP_REMOVED lines=10> */
.L_x_2739:
[----:B------:R-:W-:Y:S05]  /*1a7a0*/  BSYNC B0 ;  /* 0x0000000000007941 */ /* 0x000fea0003800000 */
.L_x_2738:
        /* <DEDUP_REMOVED lines=12> */
[----:B---3--:R-:W-:-:S05]  /*1a870*/  SHF.L.U64.HI R4, R46, 0x5, R47 ;  /* 0x000000052e047819 */ /* 0x008fca000001022f */
[CC--:B------:R-:W-:Y:S02]  /*1a880*/  @P5 LEA R14, P1, R0.reuse, R181.reuse, 0x1 ;  /* 0x000000b5000e5211 */ /* 0x0c0fe400078208ff */
[CC--:B--2---:R-:W-:Y:S02]  /*1a890*/  @!P6 LEA R16, P3, R0.reuse, R181.reuse, 0x1 ;  /* 0x000000b50010e211 */ /* 0x0c4fe400078608ff */
[CCC-:B------:R-:W-:Y:S02]  /*1a8a0*/  @P5 LEA.HI.X R15, R0.reuse, R180.reuse, R4.reuse, 0x1, P1 ;  /* 0x000000b4000f5211 */ /* 0x1c0fe400008f0c04 */
[CCC-:B------:R-:W-:Y:S02]  /*1a8b0*/  @!P6 LEA.HI.X R17, R0.reuse, R180.reuse, R4.reuse, 0x1, P3 ;  /* 0x000000b40011e211 */ /* 0x1c0fe400018f0c04 */
[CC--:B------:R-:W-:Y:S02]  /*1a8c0*/  @P4 LEA R12, P3, R0.reuse, R181.reuse, 0x1 ;  /* 0x000000b5000c4211 */ /* 0x0c0fe400078608ff */
[C---:B------:R-:W-:Y:S01]  /*1a8d0*/  @P2 LEA R6, P1, R0.reuse, R181, 0x1 ;  /* 0x000000b500062211 */ /* 0x040fe200078208ff */
[----:B------:R-:W-:Y:S01]  /*1a8e0*/  @!PT LDS RZ, [RZ] ;  /* 0x00000000fffff984 */ /* 0x000fe20000000800 */
[----:B------:R-:W-:Y:S01]  /*1a8f0*/  @!PT LDS RZ, [RZ] ;  /* 0x00000000fffff984 */ /* 0x000fe20000000800 */
[----:B------:R-:W-:Y:S01]  /*1a900*/  @!PT LDS RZ, [RZ] ;  /* 0x00000000fffff984 */ /* 0x000fe20000000800 */
[----:B------:R2:W-:Y:S01]  /*1a910*/  @!P6 LDGSTS.E.BYPASS.LTC128B.128 [R242+0x11000], desc[UR6][R16.64] ;  /* 0x1100000010f2efae */ /* 0x0005e2000b901d46 */
[----:B------:R-:W-:-:S02]  /*1a920*/  @P4 LEA.HI.X R13, R0, R180, R4, 0x1, P3 ;  /* 0x000000b4000d4211 */ /* 0x000fc400018f0c04 */
[----:B------:R-:W-:Y:S01]  /*1a930*/  @P2 LEA.HI.X R7, R0, R180, R4, 0x1, P1 ;  /* 0x000000b400072211 */ /* 0x000fe200008f0c04 */
        /* <DEDUP_REMOVED lines=16> */
.L_x_2741:
[----:B------:R-:W-:Y:S05]  /*1aa40*/  BSYNC B0 ;  /* 0x0000000000007941 */ /* 0x000fea0003800000 */
.L_x_2740:
[----:B------:R1:W-:Y:S01]  /*1aa50*/  @P0 STS.128 [R242+0x11800], RZ ;  /* 0x011800fff2000388 */ /* 0x0003e20000000c00 */
[----:B------:R-:W-:Y:S03]  /*1aa60*/  BSSY B0, `(.L_x_2742) ;  /* 0x0000034000007945 */ /* 0x000fe60003800000 */
[----:B------:R1:W-:Y:S04]  /*1aa70*/  @P0 STS.128 [R242+0x13800], RZ ;  /* 0x013800fff2000388 */ /* 0x0003e80000000c00 */
[----:B------:R1:W-:Y:S04]  /*1aa80*/  @P0 STS.128 [R242+0x15800], RZ ;  /* 0x015800fff2000388 */ /* 0x0003e80000000c00 */
[----:B------:R1:W-:Y:S01]  /*1aa90*/  @P0 STS.128 [R242+0x17800], RZ ;  /* 0x017800fff2000388 */ /* 0x0003e20000000c00 */
[----:B------:R-:W-:Y:S05]  /*1aaa0*/  @P0 BRA `(.L_x_2743) ;  /* 0x0000000000bc0947 */ /* 0x000fea0003800000 */
[C---:B------:R-:W-:Y:S02]  /*1aab0*/  R2P PR, R244.reuse, 0xe ;  /* 0x0000000ef4007804 */ /* 0x040fe40000000000 */
[----:B------:R-:W-:-:S04]  /*1aac0*/  LOP3.LUT R0, R244, 0x1, RZ, 0xc0, !PT ;  /* 0x00000001f4007812 */ /* 0x000fc800078ec0ff */
[----:B------:R-:W-:-:S07]  /*1aad0*/  ISETP.NE.U32.AND P0, PT, R0, 0x1, PT ;  /* 0x000000010000780c */ /* 0x000fce0003f05070 */
[----:B--23--:R-:W-:Y:S01]  /*1aae0*/  @P1 MOV R12, R181 ;  /* 0x000000b5000c1202 */ /* 0x00cfe20000000f00 */
[--C-:B------:R-:W-:Y:S01]  /*1aaf0*/  @P2 IMAD.MOV.U32 R6, RZ, RZ, R181.reuse ;  /* 0x000000ffff062224 */ /* 0x100fe200078e00b5 */
[-C--:B------:R-:W-:Y:S01]  /*1ab00*/  @P1 MOV R13, R180.reuse ;  /* 0x000000b4000d1202 */ /* 0x080fe20000000f00 */
[----:B------:R-:W-:Y:S01]  /*1ab10*/  @P3 IMAD.MOV.U32 R4, RZ, RZ, R181 ;  /* 0x000000ffff043224 */ /* 0x000fe200078e00b5 */
[-C--:B------:R-:W-:Y:S01]  /*1ab20*/  @P2 MOV R7, R180.reuse ;  /* 0x000000b400072202 */ /* 0x080fe20000000f00 */
[----:B------:R-:W-:Y:S01]  /*1ab30*/  @P3 IMAD R0, R47, 0x60, RZ ;  /* 0x000000602f003824 */ /* 0x000fe200078e02ff */
[----:B------:R-:W-:Y:S01]  /*1ab40*/  @P3 MOV R5, R180 ;  /* 0x000000b400053202 */ /* 0x000fe20000000f00 */
[----:B------:R-:W-:-:S04]  /*1ab50*/  @P1 IMAD.WIDE.U32 R14, R46, 0x60, R12 ;  /* 0x000000602e0e1825 */ /* 0x000fc800078e000c */
[----:B------:R-:W-:-:S04]  /*1ab60*/  @P2 IMAD.WIDE.U32 R12, R46, 0x60, R6 ;  /* 0x000000602e0c2825 */ /* 0x000fc800078e0006 */
[----:B------:R-:W-:Y:S01]  /*1ab70*/  @P3 IMAD.WIDE.U32 R6, R46, 0x60, R4 ;  /* 0x000000602e063825 */ /* 0x000fe200078e0004 */
[----:B------:R-:W-:-:S03]  /*1ab80*/  @!P0 MOV R4, R181 ;  /* 0x000000b500048202 */ /* 0x000fc60000000f00 */
[----:B------:R-:W-:Y:S02]  /*1ab90*/  @!P0 IMAD.MOV.U32 R5, RZ, RZ, R180 ;  /* 0x000000ffff058224 */ /* 0x000fe400078e00b4 */
[----:B------:R-:W-:Y:S02]  /*1aba0*/  @P3 IMAD.IADD R0, R0, 0x1, R7 ;  /* 0x0000000100003824 */ /* 0x000fe400078e0207 */
[----:B------:R-:W-:-:S03]  /*1abb0*/  @!P0 IMAD.WIDE.U32 R16, R46, 0x60, R4 ;  /* 0x000000602e108825 */ /* 0x000fc600078e0004 */
[----:B------:R-:W-:Y:S01]  /*1abc0*/  @P3 MOV R7, R0 ;  /* 0x0000000000073202 */ /* 0x000fe20000000f00 */
[C---:B------:R-:W-:Y:S02]  /*1abd0*/  @P1 IMAD R5, R47.reuse, 0x60, RZ ;  /* 0x000000602f051824 */ /* 0x040fe400078e02ff */
[C---:B------:R-:W-:Y:S02]  /*1abe0*/  @P2 IMAD R4, R47.reuse, 0x60, RZ ;  /* 0x000000602f042824 */ /* 0x040fe400078e02ff */
[----:B------:R-:W-:Y:S01]  /*1abf0*/  @!P0 IMAD R47, R47, 0x60, RZ ;  /* 0x000000602f2f8824 */ /* 0x000fe200078e02ff */
[----:B------:R-:W-:Y:S02]  /*1ac00*/  @P1 IADD3 R5, R5, R15, RZ ;  /* 0x0000000f05051210 */ /* 0x000fe40007ffe0ff */
[----:B------:R-:W-:Y:S02]  /*1ac10*/  @P2 IADD3 R4, R4, R13, RZ ;  /* 0x0000000d04042210 */ /* 0x000fe40007ffe0ff */
[----:B------:R-:W-:-:S02]  /*1ac20*/  @!P0 IADD3 R17, R47, R17, RZ ;  /* 0x000000112f118210 */ /* 0x000fc40007ffe0ff */
[----:B------:R-:W-:Y:S01]  /*1ac30*/  @P1 MOV R15, R5 ;  /* 0x00000005000f1202 */ /* 0x000fe20000000f00 */
[----:B------:R-:W-:Y:S01]  /*1ac40*/  @P2 IMAD.MOV.U32 R5, RZ, RZ, R4 ;  /* 0x000000ffff052224 */ /* 0x000fe200078e0004 */
[----:B------:R-:W-:Y:S01]  /*1ac50*/  @P2 MOV R4, R12 ;  /* 0x0000000c00042202 */ /* 0x000fe20000000f00 */
        /* <DEDUP_REMOVED lines=20> */
.L_x_2743:
[----:B------:R-:W-:Y:S05]  /*1ada0*/  BSYNC B0 ;  /* 0x0000000000007941 */ /* 0x000fea0003800000 */
.L_x_2742:
[----:B-----5:R-:W-:Y:S01]  /*1adb0*/  LDSM.16.M88.4 R20, [R226] ;  /* 0x00000000e214783b */ /* 0x020fe20000000200 */
[----:B------:R-:W-:Y:S01]  /*1adc0*/  R2P PR, R54, 0x6 ;  /* 0x0000000636007804 */ /* 0x000fe20000000000 */
[----:B------:R-:W-:Y:S01]  /*1add0*/  VIADD R0, R225, 0x8000 ;  /* 0x00008000e1007836 */ /* 0x000fe20000000000 */
[----:B------:R-:W-:Y:S01]  /*1ade0*/  ISETP.GT.AND P6, PT, R243, R231, PT ;  /* 0x000000e7f300720c */ /* 0x000fe20003fc4270 */
[----:B------:R-:W4:Y:S01]  /*1adf0*/  LDSM.16.M88.4 R60, [R225+0x8000] ;  /* 0x00800000e13c783b */ /* 0x000f220000000200 */
[----:B------:R-:W-:Y:S01]  /*1ae00*/  VIADD R223, R225, 0x8020 ;  /* 0x00008020e1df7836 */ /* 0x000fe20000000000 */
[----:B------:R-:W-:Y:S01]  /*1ae10*/  IADD3 R8, -R8, R53, -R238 ;  /* 0x0000003508087210 */ /* 0x000fe20007ffe9ee */
[--C-:B------:R-:W-:Y:S01]  /*1ae20*/  IMAD R224, R34, 0x2, R226.reuse ;  /* 0x0000000222e07824 */ /* 0x100fe200078e02e2 */
[----:B------:R-:W1:Y:S01]  /*1ae30*/  LDSM.16.M88.4 R40, [R225+0x8800] ;  /* 0x00880000e128783b */ /* 0x000e620000000200 */
[C---:B------:R-:W-:Y:S01]  /*1ae40*/  IMAD R222, R33.reuse, 0x2, R226 ;  /* 0x0000000221de7824 */ /* 0x040fe200078e02e2 */
[----:B------:R-:W-:Y:S01]  /*1ae50*/  ISETP.NE.U32.AND P0, PT, R240, RZ, PT ;  /* 0x000000fff000720c */ /* 0x000fe20003f05070 */
[----:B------:R-:W-:Y:S01]  /*1ae60*/  BSSY B1, `(.L_x_2744) ;  /* 0x00001b8000017945 */ /* 0x000fe20003800000 */
[----:B--2---:R-:W2:Y:S01]  /*1ae70*/  LDSM.16.M88.4 R28, [R225+0x9000] ;  /* 0x00900000e11c783b */ /* 0x004ea20000000200 */
[----:B------:R-:W-:-:S02]  /*1ae80*/  LEA R221, R33, R224, 0x1 ;  /* 0x000000e021dd7211 */ /* 0x000fc400078e08ff */
[----:B------:R-:W-:Y:S01]  /*1ae90*/  @P1 IADD3 R223, R0, -0x20, RZ ;  /* 0xffffffe000df1810 */ /* 0x000fe20007ffe0ff */
[----:B---3--:R-:W3:Y:S01]  /*1aea0*/  LDSM.16.M88.4 R4, [R225+0x9800] ;  /* 0x00980000e104783b */ /* 0x008ee20000000200 */
[----:B------:R-:W-:Y:S01]  /*1aeb0*/  IMAD.MOV.U32 R0, RZ, RZ, 0x40 ;  /* 0x00000040ff007424 */ /* 0x000fe200078e00ff */
[----:B------:R-:W-:Y:S02]  /*1aec0*/  ISETP.NE.AND.EX P0, PT, R241, RZ, PT, P0 ;  /* 0x000000fff100720c */ /* 0x000fe40003f05300 */
[----:B------:R-:W-:Y:S01]  /*1aed0*/  LDSM.16.M88.4 R12, [R224] ;  /* 0x00000000e00c783b */ /* 0x000fe20000000200 */
[C---:B------:R-:W-:Y:S01]  /*1aee0*/  VIADD R215, R223.reuse, 0x800 ;  /* 0x00000800dfd77836 */ /* 0x040fe20000000000 */
[----:B------:R-:W-:Y:S01]  /*1aef0*/  SEL R0, R0, 0xffffffc0, !P2 ;  /* 0xffffffc000007807 */ /* 0x000fe20005000000 */
[C---:B------:R-:W-:Y:S01]  /*1af00*/  VIADD R213, R223.reuse, 0x1800 ;  /* 0x00001800dfd57836 */ /* 0x040fe20000000000 */
[----:B------:R-:W3:Y:S01]  /*1af10*/  LDSM.16.M88.4 R72, [R223] ;  /* 0x00000000df48783b */ /* 0x000ee20000000200 */
[C---:B------:R-:W-:Y:S01]  /*1af20*/  IADD3 R214, R223.reuse, 0x1000, RZ ;  /* 0x00001000dfd67810 */ /* 0x040fe20007ffe0ff */
[C---:B------:R-:W-:Y:S01]  /*1af30*/  VIADD R211, R223.reuse, 0x2000 ;  /* 0x00002000dfd37836 */ /* 0x040fe20000000000 */
[----:B------:R-:W-:Y:S01]  /*1af40*/  IADD3 R210, R223, 0x2800, RZ ;  /* 0x00002800dfd27810 */ /* 0x000fe20007ffe0ff */
[----:B------:R-:W3:Y:S01]  /*1af50*/  LDSM.16.M88.4 R68, [R223+0x800] ;  /* 0x00080000df44783b */ /* 0x000ee20000000200 */
[----:B------:R-:W-:Y:S01]  /*1af60*/  IMAD.IADD R219, R225, 0x1, R0 ;  /* 0x00000001e1db7824 */ /* 0x000fe200078e0200 */
[C---:B------:R-:W-:Y:S01]  /*1af70*/  IADD3 R207, R223.reuse, 0x4000, RZ ;  /* 0x00004000dfcf7810 */ /* 0x040fe20007ffe0ff */
[----:B------:R-:W-:Y:S01]  /*1af80*/  IMAD.IADD R212, R0, 0x1, R223 ;  /* 0x0000000100d47824 */ /* 0x000fe200078e02df */
[----:B------:R-:W3:Y:S01]  /*1af90*/  LDSM.16.M88.4 R16, [R223+0x1000] ;  /* 0x00100000df10783b */ /* 0x000ee20000000200 */
[----:B------:R-:W-:Y:S01]  /*1afa0*/  SHF.R.S32.HI R0, RZ, 0x1f, R50 ;  /* 0x0000001fff007819 */ /* 0x000fe20000011432 */
[C---:B------:R-:W-:Y:S01]  /*1afb0*/  VIADD R209, R223.reuse, 0x3000 ;  /* 0x00003000dfd17836 */ /* 0x040fe20000000000 */
[C---:B------:R-:W-:Y:S01]  /*1afc0*/  IADD3 R204, R223.reuse, 0x5800, RZ ;  /* 0x00005800dfcc7810 */ /* 0x040fe20007ffe0ff */
[----:B------:R-:W3:Y:S01]  /*1afd0*/  LDSM.16.M88.4 R80, [R223+0x1800] ;  /* 0x00180000df50783b */ /* 0x000ee20000000200 */
[----:B------:R-:W-:Y:S01]  /*1afe0*/  LEA.HI R0, R0, R50, RZ, 0x2 ;  /* 0x0000003200007211 */ /* 0x000fe200078f10ff */
[C---:B------:R-:W-:Y:S01]  /*1aff0*/  VIADD R208, R223.reuse, 0x3800 ;  /* 0x00003800dfd07836 */ /* 0x040fe20000000000 */
[C---:B------:R-:W-:Y:S01]  /*1b000*/  IADD3 R201, R223.reuse, 0x7000, RZ ;  /* 0x00007000dfc97810 */ /* 0x040fe20007ffe0ff */
[----:B------:R-:W-:Y:S01]  /*1b010*/  LDSM.16.M88.4 R88, [R222] ;  /* 0x00000000de58783b */ /* 0x000fe20000000200 */
[----:B------:R-:W-:Y:S01]  /*1b020*/  SHF.R.S32.HI R0, RZ, 0x2, R0 ;  /* 0x00000002ff007819 */ /* 0x000fe20000011400 */
[----:B------:R-:W-:Y:S01]  /*1b030*/  VIADD R206, R223, 0x4800 ;  /* 0x00004800dfce7836 */ /* 0x000fe20000000000 */
[----:B----4-:R-:W-:Y:S01]  /*1b040*/  HMMA.16816.F32 R64, R20, R60, RZ ;  /* 0x0000003c1440723c */ /* 0x010fe200000018ff */
[----:B------:R-:W-:Y:S02]  /*1b050*/  LDSM.16.M88.4 R76, [R219+0x8800] ;  /* 0x00880000db4c783b */ /* 0x000fe40000000200 */
[----:B------:R-:W-:-:S02]  /*1b060*/  IMAD R0, R51, 0x10, R0 ;  /* 0x0000001033007824 */ /* 0x000fc400078e0200 */
[----:B------:R-:W-:Y:S01]  /*1b070*/  VIADD R205, R223, 0x5000 ;  /* 0x00005000dfcd7836 */ /* 0x000fe20000000000 */
[----:B------:R-:W-:Y:S01]  /*1b080*/  LDSM.16.M88.4 R92, [R221] ;  /* 0x00000000dd5c783b */ /* 0x000fe20000000200 */
[C---:B-1----:R-:W-:Y:S01]  /*1b090*/  HMMA.16816.F32 R56, R20.reuse, R40, RZ ;  /* 0x000000281438723c */ /* 0x042fe200000018ff */
[----:B------:R-:W-:Y:S01]  /*1b0a0*/  IMAD.IADD R52, R52, 0x1, R0 ;  /* 0x0000000134347824 */ /* 0x000fe200078e0200 */
[----:B------:R-:W-:Y:S01]  /*1b0b0*/  IADD3 R0, R53, 0x1, -R238 ;  /* 0x0000000135007810 */ /* 0x000fe20007ffe8ee */
[----:B------:R-:W-:Y:S01]  /*1b0c0*/  LDSM.16.M88.4 R96, [R212+0x1800] ;  /* 0x00180000d460783b */ /* 0x000fe20000000200 */
[----:B------:R-:W-:Y:S02]  /*1b0d0*/  VIADD R203, R223, 0x6000 ;  /* 0x00006000dfcb7836 */ /* 0x000fe40000000000 */
[C---:B------:R-:W-:Y:S01]  /*1b0e0*/  HMMA.16816.F32 R60, R20.reuse, R62, RZ ;  /* 0x0000003e143c723c */ /* 0x040fe200000018ff */
[----:B------:R-:W-:Y:S01]  /*1b0f0*/  LDSM.16.M88.4 R84, [R226+0x2000] ;  /* 0x00200000e254783b */ /* 0x000fe20000000200 */
[----:B------:R-:W-:Y:S01]  /*1b100*/  IMAD.IADD R3, R3, 0x1, R0 ;  /* 0x0000000103037824 */ /* 0x000fe200078e0200 */
[----:B------:R-:W-:Y:S01]  /*1b110*/  IADD3 R245, R52, 0x8, RZ ;  /* 0x0000000834f57810 */ /* 0x000fe20007ffe0ff */
[----:B------:R-:W-:Y:S01]  /*1b120*/  IMAD.SHL.U32 R0, R45, 0x2, RZ ;  /* 0x000000022d007824 */ /* 0x000fe200078e00ff */
[----:B------:R-:W0:Y:S01]  /*1b130*/  LDGDEPBAR ;  /* 0x00000000000079af */ /* 0x000e220000000000 */
[C---:B------:R-:W-:Y:S01]  /*1b140*/  HMMA.16816.F32 R40, R20.reuse, R42, RZ ;  /* 0x0000002a1428723c */ /* 0x040fe200000018ff */
[----:B------:R-:W-:Y:S01]  /*1b150*/  IADD3 R248, R3, 0x8, R52 ;  /* 0x0000000803f87810 */ /* 0x000fe20007ffe034 */
[C---:B------:R-:W-:Y:S01]  /*1b160*/  VIADD R202, R223.reuse, 0x6800 ;  /* 0x00006800dfca7836 */ /* 0x040fe20000000000 */
[C---:B------:R-:W-:Y:S01]  /*1b170*/  VIADDMNMX R245, R8.reuse, R245, RZ, !PT ;  /* 0x000000f508f57246 */ /* 0x040fe200078001ff */
[----:B------:R-:W-:Y:S01]  /*1b180*/  VIADD R200, R223, 0x7800 ;  /* 0x00007800dfc87836 */ /* 0x000fe20000000000 */
[-C--:B------:R-:W-:Y:S01]  /*1b190*/  VIADDMNMX R247, R8, R52.reuse, RZ, !PT ;  /* 0x0000003408f77246 */ /* 0x080fe200078001ff */
[----:B--2---:R-:W-:Y:S01]  /*1b1a0*/  HMMA.16816.F32 R36, R20, R28, RZ ;  /* 0x0000001c1424723c */ /* 0x004fe200000018ff */
[----:B------:R-:W-:-:S02]  /*1b1b0*/  VIADDMNMX R246, R3, R52, R53, PT ;  /* 0x0000003403f67246 */ /* 0x000fc40003800135 */
[----:B------:R-:W-:Y:S02]  /*1b1c0*/  VIMNMX R248, R248, R53, PT ;  /* 0x00000035f8f87248 */ /* 0x000fe40003fe0100 */
[----:B------:R-:W-:Y:S01]  /*1b1d0*/  LOP3.LUT R0, R0, 0x6, RZ, 0xc0, !PT ;  /* 0x0000000600007812 */ /* 0x000fe200078ec0ff */
[C---:B------:R-:W-:Y:S06]  /*1b1e0*/  HMMA.16816.F32 R28, R20.reuse, R30, RZ ;  /* 0x0000001e141c723c */ /* 0x040fec00000018ff */
[C---:B---3--:R-:W-:Y:S06]  /*1b1f0*/  HMMA.16816.F32 R24, R20.reuse, R4, RZ ;  /* 0x000000041418723c */ /* 0x048fec00000018ff */
[----:B------:R-:W-:Y:S01]  /*1b200*/  HMMA.16816.F32 R20, R20, R6, RZ ;  /* 0x000000061414723c */ /* 0x000fe200000018ff */
[----:B------:R-:W1:Y:S05]  /*1b210*/  LDSM.16.M88.4 R4, [R219+0x8000] ;  /* 0x00800000db04783b */ /* 0x000e6a0000000200 */
[C---:B------:R-:W-:Y:S06]  /*1b220*/  HMMA.16816.F32 R64, R12.reuse, R72, R64 ;  /* 0x000000480c40723c */ /* 0x040fec0000001840 */
[C---:B------:R-:W-:Y:S01]  /*1b230*/  HMMA.16816.F32 R60, R12.reuse, R74, R60 ;  /* 0x0000004a0c3c723c */ /* 0x040fe2000000183c */
        /* <DEDUP_REMOVED lines=20> */
[----:B---3--:R-:W-:Y:S06]  /*1b380*/  HMMA.16816.F32 R24, R88, R68, R24 ;  /* 0x000000445818723c */ /* 0x008fec0000001818 */
[C---:B----4-:R-:W-:Y:S06]  /*1b390*/  HMMA.16816.F32 R56, R92.reuse, R12, R56 ;  /* 0x0000000c5c38723c */ /* 0x050fec0000001838 */
[----:B------:R-:W-:Y:S01]  /*1b3a0*/  HMMA.16816.F32 R40, R92, R14, R40 ;  /* 0x0000000e5c28723c */ /* 0x000fe20000001828 */
[----:B------:R-:W-:Y:S05]  /*1b3b0*/  LDSM.16.M88.4 R12, [R223+0x2800] ;  /* 0x00280000df0c783b */ /* 0x000fea0000000200 */
[----:B------:R-:W-:Y:S01]  /*1b3c0*/  HMMA.16816.F32 R88, R88, R70, R20 ;  /* 0x000000465858723c */ /* 0x000fe20000001814 */
[----:B------:R-:W3:Y:S04]  /*1b3d0*/  LDSM.16.M88.4 R68, [R225+0xb800] ;  /* 0x00b80000e144783b */ /* 0x000ee80000000200 */
[----:B------:R-:W4:Y:S01]  /*1b3e0*/  LDSM.16.M88.4 R20, [R224+0x2000] ;  /* 0x00200000e014783b */ /* 0x000f220000000200 */
[C---:B------:R-:W-:Y:S06]  /*1b3f0*/  HMMA.16816.F32 R64, R92.reuse, R16, R64 ;  /* 0x000000105c40723c */ /* 0x040fec0000001840 */
[C---:B------:R-:W-:Y:S01]  /*1b400*/  HMMA.16816.F32 R60, R92.reuse, R18, R60 ;  /* 0x000000125c3c723c */ /* 0x040fe2000000183c */
[----:B------:R-:W4:Y:S05]  /*1b410*/  LDSM.16.M88.4 R16, [R223+0x2000] ;  /* 0x00200000df10783b */ /* 0x000f2a0000000200 */
[C---:B-1----:R-:W-:Y:S06]  /*1b420*/  HMMA.16816.F32 R36, R92.reuse, R4, R36 ;  /* 0x000000045c24723c */ /* 0x042fec0000001824 */
[C---:B------:R-:W-:Y:S01]  /*1b430*/  HMMA.16816.F32 R28, R92.reuse, R6, R28 ;  /* 0x000000065c1c723c */ /* 0x040fe2000000181c */
[----:B------:R-:W1:Y:S05]  /*1b440*/  LDSM.16.M88.4 R4, [R223+0x3000] ;  /* 0x00300000df04783b */ /* 0x000e6a0000000200 */
[----:B------:R-:W-:Y:S06]  /*1b450*/  HMMA.16816.F32 R24, R92, R96, R24 ;  /* 0x000000605c18723c */ /* 0x000fec0000001818 */
[C---:B------:R-:W-:Y:S06]  /*1b460*/  HMMA.16816.F32 R56, R84.reuse, R76, R56 ;  /* 0x0000004c5438723c */ /* 0x040fec0000001838 */
[----:B------:R-:W-:Y:S01]  /*1b470*/  HMMA.16816.F32 R40, R84, R78, R40 ;  /* 0x0000004e5428723c */ /* 0x000fe20000001828 */
[----:B------:R-:W1:Y:S05]  /*1b480*/  LDSM.16.M88.4 R76, [R223+0x3800] ;  /* 0x00380000df4c783b */ /* 0x000e6a0000000200 */
[----:B------:R-:W-:Y:S06]  /*1b490*/  HMMA.16816.F32 R88, R92, R98, R88 ;  /* 0x000000625c58723c */ /* 0x000fec0000001858 */
[C---:B------:R-:W-:Y:S06]  /*1b4a0*/  HMMA.16816.F32 R64, R84.reuse, R80, R64 ;  /* 0x000000505440723c */ /* 0x040fec0000001840 */
[C---:B------:R-:W-:Y:S06]  /*1b4b0*/  HMMA.16816.F32 R60, R84.reuse, R82, R60 ;  /* 0x00000052543c723c */ /* 0x040fec000000183c */
[C---:B--2---:R-:W-:Y:S06]  /*1b4c0*/  HMMA.16816.F32 R36, R84.reuse, R72, R36 ;  /* 0x000000485424723c */ /* 0x044fec0000001824 */
[C---:B------:R-:W-:Y:S01]  /*1b4d0*/  HMMA.16816.F32 R80, R84.reuse, R74, R28 ;  /* 0x0000004a5450723c */ /* 0x040fe2000000181c */
[----:B------:R-:W-:Y:S04]  /*1b4e0*/  LDSM.16.M88.4 R72, [R222+0x2000] ;  /* 0x00200000de48783b */ /* 0x000fe80000000200 */
[----:B------:R-:W2:Y:S01]  /*1b4f0*/  LDSM.16.M88.4 R28, [R219+0xa000] ;  /* 0x00a00000db1c783b */ /* 0x000ea20000000200 */
[----:B---3--:R-:W-:Y:S03]  /*1b500*/  HMMA.16816.F32 R92, R84, R68, R24 ;  /* 0x00000044545c723c */ /* 0x008fe60000001818 */
[----:B------:R-:W3:Y:S03]  /*1b510*/  LDSM.16.M88.4 R24, [R219+0xa800] ;  /* 0x00a80000db18783b */ /* 0x000ee60000000200 */
[C---:B----4-:R-:W-:Y:S06]  /*1b520*/  HMMA.16816.F32 R56, R20.reuse, R12, R56 ;  /* 0x0000000c1438723c */ /* 0x050fec0000001838 */
[----:B------:R-:W-:Y:S01]  /*1b530*/  HMMA.16816.F32 R40, R20, R14, R40 ;  /* 0x0000000e1428723c */ /* 0x000fe20000001828 */
[----:B------:R-:W4:Y:S05]  /*1b540*/  LDSM.16.M88.4 R12, [R219+0xb000] ;  /* 0x00b00000db0c783b */ /* 0x000f2a0000000200 */
[----:B------:R-:W-:Y:S01]  /*1b550*/  HMMA.16816.F32 R88, R84, R70, R88 ;  /* 0x000000465458723c */ /* 0x000fe20000001858 */
[----:B------:R-:W-:Y:S04]  /*1b560*/  LDSM.16.M88.4 R68, [R221+0x2000] ;  /* 0x00200000dd44783b */ /* 0x000fe80000000200 */
[----:B------:R-:W-:Y:S01]  /*1b570*/  LDSM.16.M88.4 R84, [R225+0xc800] ;  /* 0x00c80000e154783b */ /* 0x000fe20000000200 */
        /* <DEDUP_REMOVED lines=9> */
[----:B------:R-:W-:Y:S01]  /*1b610*/  LDSM.16.M88.4 R76, [R226+0x4000] ;  /* 0x00400000e24c783b */ /* 0x000fe20000000200 */
[C---:B--2---:R-:W-:Y:S06]  /*1b620*/  HMMA.16816.F32 R64, R72.reuse, R28, R64 ;  /* 0x0000001c4840723c */ /* 0x044fec0000001840 */
[C---:B------:R-:W-:Y:S01]  /*1b630*/  HMMA.16816.F32 R60, R72.reuse, R30, R60 ;  /* 0x0000001e483c723c */ /* 0x040fe2000000183c */
[----:B------:R-:W2:Y:S05]  /*1b640*/  LDSM.16.M88.4 R28, [R212+0x3000] ;  /* 0x00300000d41c783b */ /* 0x000eaa0000000200 */
[C---:B---3--:R-:W-:Y:S06]  /*1b650*/  HMMA.16816.F32 R56, R72.reuse, R24, R56 ;  /* 0x000000184838723c */ /* 0x048fec0000001838 */
[C---:B------:R-:W-:Y:S01]  /*1b660*/  HMMA.16816.F32 R40, R72.reuse, R26, R40 ;  /* 0x0000001a4828723c */ /* 0x040fe20000001828 */
[----:B------:R-:W3:Y:S05]  /*1b670*/  LDSM.16.M88.4 R24, [R212+0x3800] ;  /* 0x00380000d418783b */ /* 0x000eea0000000200 */
[C---:B----4-:R-:W-:Y:S06]  /*1b680*/  HMMA.16816.F32 R36, R72.reuse, R12, R36 ;  /* 0x0000000c4824723c */ /* 0x050fec0000001824 */
[C---:B------:R-:W-:Y:S01]  /*1b690*/  HMMA.16816.F32 R80, R72.reuse, R14, R80 ;  /* 0x0000000e4850723c */ /* 0x040fe20000001850 */
[----:B------:R-:W4:Y:S05]  /*1b6a0*/  LDSM.16.M88.4 R12, [R225+0xc000] ;  /* 0x00c00000e10c783b */ /* 0x000f2a0000000200 */
        /* <DEDUP_REMOVED lines=10> */
[C---:B--2---:R-:W-:Y:S06]  /*1b750*/  HMMA.16816.F32 R36, R68.reuse, R28, R36 ;  /* 0x0000001c4424723c */ /* 0x044fec0000001824 */
[C---:B------:R-:W-:Y:S01]  /*1b760*/  HMMA.16816.F32 R80, R68.reuse, R30, R80 ;  /* 0x0000001e4450723c */ /* 0x040fe20000001850 */
[----:B------:R-:W-:Y:S05]  /*1b770*/  LDSM.16.M88.4 R28, [R223+0x5000] ;  /* 0x00500000df1c783b */ /* 0x000fea0000000200 */
[C---:B---3--:R-:W-:Y:S06]  /*1b780*/  HMMA.16816.F32 R92, R68.reuse, R24, R92 ;  /* 0x00000018445c723c */ /* 0x048fec000000185c */
[----:B------:R-:W-:Y:S01]  /*1b790*/  HMMA.16816.F32 R88, R68, R26, R88 ;  /* 0x0000001a4458723c */ /* 0x000fe20000001858 */
[----:B------:R-:W2:Y:S04]  /*1b7a0*/  LDSM.16.M88.4 R24, [R224+0x4000] ;  /* 0x00400000e018783b */ /* 0x000ea80000000200 */
[----:B------:R-:W-:Y:S01]  /*1b7b0*/  LDSM.16.M88.4 R68, [R223+0x5800] ;  /* 0x00580000df44783b */ /* 0x000fe20000000200 */
[C---:B----4-:R-:W-:Y:S06]  /*1b7c0*/  HMMA.16816.F32 R64, R76.reuse, R12, R64 ;  /* 0x0000000c4c40723c */ /* 0x050fec0000001840 */
[C---:B------:R-:W-:Y:S01]  /*1b7d0*/  HMMA.16816.F32 R60, R76.reuse, R14, R60 ;  /* 0x0000000e4c3c723c */ /* 0x040fe2000000183c */
[----:B------:R-:W3:Y:S05]  /*1b7e0*/  LDSM.16.M88.4 R12, [R223+0x4800] ;  /* 0x00480000df0c783b */ /* 0x000eea0000000200 */
[C---:B------:R-:W-:Y:S06]  /*1b7f0*/  HMMA.16816.F32 R56, R76.reuse, R84, R56 ;  /* 0x000000544c38723c */ /* 0x040fec0000001838 */
[C---:B------:R-:W-:Y:S01]  /*1b800*/  HMMA.16816.F32 R40, R76.reuse, R86, R40 ;  /* 0x000000564c28723c */ /* 0x040fe20000001828 */
[----:B------:R-:W-:Y:S05]  /*1b810*/  LDSM.16.M88.4 R84, [R225+0xe800] ;  /* 0x00e80000e154783b */ /* 0x000fea0000000200 */
[C---:B------:R-:W-:Y:S06]  /*1b820*/  HMMA.16816.F32 R36, R76.reuse, R16, R36 ;  /* 0x000000104c24723c */ /* 0x040fec0000001824 */
[C---:B------:R-:W-:Y:S01]  /*1b830*/  HMMA.16816.F32 R80, R76.reuse, R18, R80 ;  /* 0x000000124c50723c */ /* 0x040fe20000001850 */
[----:B------:R-:W4:Y:S05]  /*1b840*/  LDSM.16.M88.4 R16, [R219+0xc000] ;  /* 0x00c00000db10783b */ /* 0x000f2a0000000200 */
[C---:B-1----:R-:W-:Y:S06]  /*1b850*/  HMMA.16816.F32 R92, R76.reuse, R4, R92 ;  /* 0x000000044c5c723c */ /* 0x042fec000000185c */
        /* <DEDUP_REMOVED lines=18> */
[----:B------:R-:W4:Y:S05]  /*1b980*/  LDSM.16.M88.4 R16, [R212+0x5000] ;  /* 0x00500000d410783b */ /* 0x000f2a0000000200 */
[C---:B-1----:R-:W-:Y:S06]  /*1b990*/  HMMA.16816.F32 R56, R72.reuse, R4, R56 ;  /* 0x000000044838723c */ /* 0x042fec0000001838 */
        /* <DEDUP_REMOVED lines=8> */
[----:B------:R-:W-:Y:S01]  /*1ba20*/  LDSM.16.M88.4 R72, [R223+0x7800] ;  /* 0x00780000df48783b */ /* 0x000fe20000000200 */
[C---:B------:R-:W-:Y:S06]  /*1ba30*/  HMMA.16816.F32 R64, R76.reuse, R28, R64 ;  /* 0x0000001c4c40723c */ /* 0x040fec0000001840 */
[C---:B------:R-:W-:Y:S01]  /*1ba40*/  HMMA.16816.F32 R60, R76.reuse, R30, R60 ;  /* 0x0000001e4c3c723c */ /* 0x040fe2000000183c */
[----:B------:R-:W3:Y:S05]  /*1ba50*/  LDSM.16.M88.4 R28, [R225+0xf800] ;  /* 0x00f80000e11c783b */ /* 0x000eea0000000200 */
[C---:B------:R-:W-:Y:S06]  /*1ba60*/  HMMA.16816.F32 R56, R76.reuse, R24, R56 ;  /* 0x000000184c38723c */ /* 0x040fec0000001838 */
[C---:B------:R-:W-:Y:S01]  /*1ba70*/  HMMA.16816.F32 R40, R76.reuse, R26, R40 ;  /* 0x0000001a4c28723c */ /* 0x040fe20000001828 */
[----:B------:R-:W-:Y:S05]  /*1ba80*/  LDSM.16.M88.4 R24, [R224+0x6000] ;  /* 0x00600000e018783b */ /* 0x000fea0000000200 */
        /* <DEDUP_REMOVED lines=15> */
[----:B------:R-:W2:Y:S05]  /*1bb80*/  LDSM.16.M88.4 R12, [R219+0xe000] ;  /* 0x00e00000db0c783b */ /* 0x000eaa0000000200 */
[C---:B---3--:R-:W-:Y:S06]  /*1bb90*/  HMMA.16816.F32 R92, R20.reuse, R28, R92 ;  /* 0x0000001c145c723c */ /* 0x048fec000000185c */
[----:B------:R-:W-:Y:S01]  /*1bba0*/  HMMA.16816.F32 R88, R20, R30, R88 ;  /* 0x0000001e1458723c */ /* 0x000fe20000001858 */
[----:B------:R-:W3:Y:S04]  /*1bbb0*/  LDSM.16.M88.4 R20, [R219+0xe800] ;  /* 0x00e80000db14783b */ /* 0x000ee80000000200 */
[----:B------:R-:W-:Y:S01]  /*1bbc0*/  LDSM.16.M88.4 R28, [R212+0x6000] ;  /* 0x00600000d41c783b */ /* 0x000fe20000000200 */
[C---:B----4-:R-:W-:Y:S06]  /*1bbd0*/  HMMA.16816.F32 R64, R24.reuse, R16, R64 ;  /* 0x000000101840723c */ /* 0x050fec0000001840 */
        /* <DEDUP_REMOVED lines=10> */
[----:B------:R-:W1:Y:S05]  /*1bc80*/  LDSM.16.M88.4 R24, [R212+0x7000] ;  /* 0x00700000d418783b */ /* 0x000e6a0000000200 */
[C---:B--2---:R-:W-:Y:S06]  /*1bc90*/  HMMA.16816.F32 R64, R76.reuse, R12, R64 ;  /* 0x0000000c4c40723c */ /* 0x044fec0000001840 */
[----:B------:R-:W-:Y:S01]  /*1bca0*/  HMMA.16816.F32 R60, R76, R14, R60 ;  /* 0x0000000e4c3c723c */ /* 0x000fe2000000183c */
[----:B------:R-:W2:Y:S01]  /*1bcb0*/  LDSM.16.M88.4 R12, [R212+0x7800] ;  /* 0x00780000d40c783b */ /* 0x000ea20000000200 */
[----:B------:R-:W-:-:S04]  /*1bcc0*/  DEPBAR.LE SB0, 0x0 ;  /* 0x000080000000791a */ /* 0x000fc80000000000 */
[C---:B---3--:R-:W-:Y:S06]  /*1bcd0*/  HMMA.16816.F32 R56, R76.reuse, R20, R56 ;  /* 0x000000144c38723c */ /* 0x048fec0000001838 */
[C---:B------:R-:W-:Y:S06]  /*1bce0*/  HMMA.16816.F32 R40, R76.reuse, R22, R40 ;  /* 0x000000164c28723c */ /* 0x040fec0000001828 */
[C---:B----4-:R-:W-:Y:S06]  /*1bcf0*/  HMMA.16816.F32 R36, R76.reuse, R16, R36 ;  /* 0x000000104c24723c */ /* 0x050fec0000001824 */
[C---:B------:R-:W-:Y:S06]  /*1bd00*/  HMMA.16816.F32 R80, R76.reuse, R18, R80 ;  /* 0x000000124c50723c */ /* 0x040fec0000001850 */
[C---:B------:R-:W-:Y:S06]  /*1bd10*/  HMMA.16816.F32 R92, R76.reuse, R68, R92 ;  /* 0x000000444c5c723c */ /* 0x040fec000000185c */
[----:B------:R-:W-:Y:S06]  /*1bd20*/  HMMA.16816.F32 R88, R76, R70, R88 ;  /* 0x000000464c58723c */ /* 0x000fec0000001858 */
[C---:B-1----:R-:W-:Y:S06]  /*1bd30*/  HMMA.16816.F32 R64, R4.reuse, R28, R64 ;  /* 0x0000001c0440723c */ /* 0x042fec0000001840 */
[C---:B------:R-:W-:Y:S06]  /*1bd40*/  HMMA.16816.F32 R60, R4.reuse, R30, R60 ;  /* 0x0000001e043c723c */ /* 0x040fec000000183c */
[C---:B------:R-:W-:Y:S06]  /*1bd50*/  HMMA.16816.F32 R56, R4.reuse, R84, R56 ;  /* 0x000000540438723c */ /* 0x040fec0000001838 */
[C---:B------:R-:W-:Y:S06]  /*1bd60*/  HMMA.16816.F32 R40, R4.reuse, R86, R40 ;  /* 0x000000560428723c */ /* 0x040fec0000001828 */
[C---:B------:R-:W-:Y:S06]  /*1bd70*/  HMMA.16816.F32 R36, R4.reuse, R24, R36 ;  /* 0x000000180424723c */ /* 0x040fec0000001824 */
[C---:B------:R-:W-:Y:S06]  /*1bd80*/  HMMA.16816.F32 R80, R4.reuse, R26, R80 ;  /* 0x0000001a0450723c */ /* 0x040fec0000001850 */
[C---:B--2---:R-:W-:Y:S06]  /*1bd90*/  HMMA.16816.F32 R92, R4.reuse, R12, R92 ;  /* 0x0000000c045c723c */ /* 0x044fec000000185c */
[----:B------:R-:W-:Y:S01]  /*1bda0*/  HMMA.16816.F32 R88, R4, R14, R88 ;  /* 0x0000000e0458723c */ /* 0x000fe20000001858 */
[----:B------:R-:W-:Y:S06]  /*1bdb0*/  BAR.SYNC.DEFER_BLOCKING 0x0 ;  /* 0x0000000000007b1d */ /* 0x000fec0000010000 */
[----:B------:R-:W-:-:S02]  /*1bdc0*/  NOP ;  /* 0x0000000000007918 */ /* 0x000fc40000000000 */
[----:B------:R-:W-:-:S15]  /*1bdd0*/  @!P6 BRA `(.L_x_2745) ;  /* 0x0000000c0000e947 */ /* 0x000fde0003800000 */
[----:B------:R-:W-:Y:S04]  /*1bde0*/  BSSY B0, `(.L_x_2746) ;  /* 0x0000042000007945 */ /* 0x000fe80003800000 */
[----:B------:R-:W-:Y:S05]  /*1bdf0*/  @!P0 BRA `(.L_x_2747) ;  /* 0x0000000000f48947 */ /* 0x000fea0003800000 */
[----:B------:R-:W2:Y:S01]  /*1be00*/  LD.E R5, desc[UR6][R10.64+0x170] ;  /* 0x000170060a057980 */ /* 0x000ea2000c101900 */
[----:B------:R-:W-:Y:S02]  /*1be10*/  IADD3 R9, R2, -0x40, RZ ;  /* 0xffffffc002097810 */ /* 0x000fe40007ffe0ff */
[----:B------:R-:W-:Y:S02]  /*1be20*/  IABS R6, R2 ;  /* 0x0000000200067213 */ /* 0x000fe40000000000 */
[----:B------:R-:W-:Y:S02]  /*1be30*/  IABS R3, R9 ;  /* 0x0000000900037213 */ /* 0x000fe40000000000 */
[-C--:B--2---:R-:W-:Y:S02]  /*1be40*/  IABS R7, R5.reuse ;  /* 0x0000000500077213 */ /* 0x084fe40000000000 */
[-C--:B------:R-:W-:Y:S02]  /*1be50*/  IABS R4, R5.reuse ;  /* 0x0000000500047213 */ /* 0x080fe40000000000 */
[----:B------:R-:W1:Y:S01]  /*1be60*/  I2F.RP R14, R7 ;  /* 0x00000007000e7306 */ /* 0x000e620000209400 */
[----:B------:R-:W-:-:S02]  /*1be70*/  LOP3.LUT R9, R9, R5, RZ, 0x3c, !PT ;  /* 0x0000000509097212 */ /* 0x000fc400078e3cff */
[----:B------:R-:W-:Y:S02]  /*1be80*/  IADD3 R4, RZ, -R4, RZ ;  /* 0x80000004ff047210 */ /* 0x000fe40007ffe0ff */
[----:B------:R-:W-:-:S03]  /*1be90*/  ISETP.GE.AND P1, PT, R9, RZ, PT ;  /* 0x000000ff0900720c */ /* 0x000fc60003f26270 */
        /* <DEDUP_REMOVED lines=8> */
[----:B------:R-:W-:Y:S02]  /*1bf20*/  IMAD R3, R8, R4, R3 ;  /* 0x0000000408037224 */ /* 0x000fe400078e0203 */
[----:B------:R-:W-:-:S03]  /*1bf30*/  IMAD.HI.U32 R12, R12, R6, RZ ;  /* 0x000000060c0c7227 */ /* 0x000fc600078e00ff */
[----:B------:R-:W-:Y:S01]  /*1bf40*/  ISETP.GT.U32.AND P2, PT, R7, R3, PT ;  /* 0x000000030700720c */ /* 0x000fe20003f44070 */
[----:B------:R-:W-:-:S05]  /*1bf50*/  IMAD R4, R12, R4, R6 ;  /* 0x000000040c047224 */ /* 0x000fca00078e0206 */
[----:B------:R-:W-:-:S07]  /*1bf60*/  ISETP.GT.U32.AND P3, PT, R7, R4, PT ;  /* 0x000000040700720c */ /* 0x000fce0003f64070 */
[----:B------:R-:W-:Y:S01]  /*1bf70*/  @!P2 IMAD.IADD R3, R3, 0x1, -R7 ;  /* 0x000000010303a824 */ /* 0x000fe200078e0a07 */
[----:B------:R-:W-:Y:S02]  /*1bf80*/  @!P2 IADD3 R8, R8, 0x1, RZ ;  /* 0x000000010808a810 */ /* 0x000fe40007ffe0ff */
[----:B------:R-:W-:Y:S02]  /*1bf90*/  ISETP.NE.AND P2, PT, R5, RZ, PT ;  /* 0x000000ff0500720c */ /* 0x000fe40003f45270 */
[-C--:B------:R-:W-:Y:S01]  /*1bfa0*/  ISETP.GE.U32.AND P4, PT, R3, R7.reuse, PT ;  /* 0x000000070300720c */ /* 0x080fe20003f86070 */
[----:B------:R-:W-:Y:S01]  /*1bfb0*/  @!P3 VIADD R12, R12, 0x1 ;  /* 0x000000010c0cb836 */ /* 0x000fe20000000000 */
[----:B------:R-:W-:Y:S02]  /*1bfc0*/  @!P3 IADD3 R4, R4, -R7, RZ ;  /* 0x800000070404b210 */ /* 0x000fe40007ffe0ff */
[----:B------:R-:W-:Y:S02]  /*1bfd0*/  LOP3.LUT R3, R2, R5, RZ, 0x3c, !PT ;  /* 0x0000000502037212 */ /* 0x000fe400078e3cff */
[----:B------:R-:W-:-:S02]  /*1bfe0*/  ISETP.GE.U32.AND P5, PT, R4, R7, PT ;  /* 0x000000070400720c */ /* 0x000fc40003fa6070 */
[----:B------:R-:W-:Y:S02]  /*1bff0*/  ISETP.GE.AND P3, PT, R3, RZ, PT ;  /* 0x000000ff0300720c */ /* 0x000fe40003f66270 */
[----:B------:R-:W-:-:S03]  /*1c000*/  LOP3.LUT R3, RZ, R5, RZ, 0x33, !PT ;  /* 0x00000005ff037212 */ /* 0x000fc600078e33ff */
[----:B------:R-:W-:-:S04]  /*1c010*/  @P4 VIADD R8, R8, 0x1 ;  /* 0x0000000108084836 */ /* 0x000fc80000000000 */
[----:B------:R-:W-:Y:S02]  /*1c020*/  IMAD.MOV.U32 R4, RZ, RZ, R8 ;  /* 0x000000ffff047224 */ /* 0x000fe400078e0008 */
[----:B------:R-:W-:Y:S01]  /*1c030*/  @P5 IADD3 R12, R12, 0x1, RZ ;  /* 0x000000010c0c5810 */ /* 0x000fe20007ffe0ff */
[----:B------:R-:W2:Y:S02]  /*1c040*/  LD.E.64 R8, desc[UR6][R10.64+0x38] ;  /* 0x000038060a087980 */ /* 0x000ea4000c101b00 */
[----:B------:R-:W-:Y:S02]  /*1c050*/  @!P1 IADD3 R4, -R4, RZ, RZ ;  /* 0x000000ff04049210 */ /* 0x000fe40007ffe1ff */
[----:B------:R-:W-:Y:S02]  /*1c060*/  @!P3 IMAD.MOV R12, RZ, RZ, -R12 ;  /* 0x000000ffff0cb224 */ /* 0x000fe400078e0a0c */
[----:B------:R-:W-:-:S03]  /*1c070*/  SEL R4, R3, R4, !P2 ;  /* 0x0000000403047207 */ /* 0x000fc60005000000 */
[----:B------:R-:W-:Y:S02]  /*1c080*/  SEL R3, R3, R12, !P2 ;  /* 0x0000000c03037207 */ /* 0x000fe40005000000 */
[----:B------:R-:W-:-:S04]  /*1c090*/  IMAD.WIDE R6, R4, 0x4, R240 ;  /* 0x0000000404067825 */ /* 0x000fc800078e02f0 */
[C---:B------:R-:W-:Y:S02]  /*1c0a0*/  IMAD.WIDE R12, R3.reuse, 0x4, R240 ;  /* 0x00000004030c7825 */ /* 0x040fe400078e02f0 */
[----:B------:R-:W3:Y:S04]  /*1c0b0*/  LD.E R6, desc[UR6][R6.64] ;  /* 0x0000000606067980 */ /* 0x000ee8000c101900 */
[----:B------:R-:W3:Y:S04]  /*1c0c0*/  LD.E R7, desc[UR6][R12.64] ;  /* 0x000000060c077980 */ /* 0x000ee8000c101900 */
[----:B------:R-:W4:Y:S01]  /*1c0d0*/  LD.E.64 R12, desc[UR6][R10.64+0x20] ;  /* 0x000020060a0c7980 */ /* 0x000f22000c101b00 */
[----:B------:R-:W-:-:S05]  /*1c0e0*/  IADD3 R3, R3, -R4, RZ ;  /* 0x8000000403037210 */ /* 0x000fca0007ffe0ff */
[----:B------:R-:W-:-:S05]  /*1c0f0*/  IMAD R5, R5, R3, -0x40 ;  /* 0xffffffc005057424 */ /* 0x000fca00078e0203 */
[----:B------:R-:W-:Y:S01]  /*1c100*/  SHF.R.S32.HI R4, RZ, 0x1f, R5 ;  /* 0x0000001fff047819 */ /* 0x000fe20000011405 */
[-C--:B--2---:R-:W-:Y:S02]  /*1c110*/  IMAD R3, R9, R5.reuse, RZ ;  /* 0x0000000509037224 */ /* 0x084fe400078e02ff */
[----:B------:R-:W-:-:S04]  /*1c120*/  IMAD.WIDE.U32 R14, R8, R5, RZ ;  /* 0x00000005080e7225 */ /* 0x000fc800078e00ff */
[----:B------:R-:W-:-:S05]  /*1c130*/  IMAD R4, R8, R4, R3 ;  /* 0x0000000408047224 */ /* 0x000fca00078e0203 */
[----:B------:R-:W-:Y:S01]  /*1c140*/  IADD3 R15, R15, R4, RZ ;  /* 0x000000040f0f7210 */ /* 0x000fe20007ffe0ff */
[----:B---3--:R-:W-:-:S05]  /*1c150*/  IMAD.IADD R6, R6, 0x1, -R7 ;  /* 0x0000000106067824 */ /* 0x008fca00078e0a07 */
[----:B------:R-:W-:Y:S01]  /*1c160*/  SHF.R.S32.HI R5, RZ, 0x1f, R6 ;  /* 0x0000001fff057819 */ /* 0x000fe20000011406 */
[----:B----4-:R-:W-:Y:S02]  /*1c170*/  IMAD R3, R13, R6, RZ ;  /* 0x000000060d037224 */ /* 0x010fe400078e02ff */
[----:B------:R-:W-:-:S04]  /*1c180*/  IMAD.WIDE.U32 R6, R6, R12, R14 ;  /* 0x0000000c06067225 */ /* 0x000fc800078e000e */
[----:B------:R-:W-:Y:S01]  /*1c190*/  IMAD R3, R12, R5, R3 ;  /* 0x000000050c037224 */ /* 0x000fe200078e0203 */
[----:B------:R-:W-:-:S03]  /*1c1a0*/  MOV R5, R6 ;  /* 0x0000000600057202 */ /* 0x000fc60000000f00 */
[----:B------:R-:W-:Y:S01]  /*1c1b0*/  IMAD.IADD R3, R7, 0x1, R3 ;  /* 0x0000000107037824 */ /* 0x000fe200078e0203 */
[----:B------:R-:W-:Y:S05]  /*1c1c0*/  BRA `(.L_x_2748) ;  /* 0x00000000000c7947 */ /* 0x000fea0003800000 */
.L_x_2747:
[----:B------:R-:W2:Y:S02]  /*1c1d0*/  LD.E R5, desc[UR6][R10.64+0x38] ;  /* 0x000038060a057980 */ /* 0x000ea4000c101900 */
[----:B--2---:R-:W-:-:S04]  /*1c1e0*/  LEA R5, -R5, RZ, 0x6 ;  /* 0x000000ff05057211 */ /* 0x004fc800078e31ff */
[----:B------:R-:W-:Y:S02]  /*1c1f0*/  SHF.R.S32.HI R3, RZ, 0x1f, R5 ;  /* 0x0000001fff037819 */ /* 0x000fe40000011405 */
.L_x_2748:
[----:B------:R-:W-:Y:S05]  /*1c200*/  BSYNC B0 ;  /* 0x0000000000007941 */ /* 0x000fea0003800000 */
.L_x_2746:
[C---:B------:R-:W-:Y:S02]  /*1c210*/  LOP3.LUT P5, RZ, R244.reuse, 0x1, RZ, 0xc0, !PT ;  /* 0x00000001f4ff7812 */ /* 0x040fe400078ac0ff */
[C---:B------:R-:W-:Y:S02]  /*1c220*/  LOP3.LUT P4, RZ, R244.reuse, 0x2, RZ, 0xc0, !PT ;  /* 0x00000002f4ff7812 */ /* 0x040fe4000788c0ff */
[C---:B------:R-:W-:Y:S02]  /*1c230*/  LEA R24, P2, R5.reuse, R233, 0x1 ;  /* 0x000000e905187211 */ /* 0x040fe400078408ff */
[C---:B------:R-:W-:Y:S02]  /*1c240*/  IADD3 R4, P1, R5.reuse, R229, RZ ;  /* 0x000000e505047210 */ /* 0x040fe40007f3e0ff */
[C---:B------:R-:W-:Y:S02]  /*1c250*/  LOP3.LUT P3, RZ, R244.reuse, 0x4, RZ, 0xc0, !PT ;  /* 0x00000004f4ff7812 */ /* 0x040fe4000786c0ff */
[----:B------:R-:W-:Y:S01]  /*1c260*/  LEA.HI.X R25, R5, R232, R3, 0x1, P2 ;  /* 0x000000e805197211 */ /* 0x000fe200010f0c03 */
[----:B------:R-:W-:Y:S01]  /*1c270*/  IMAD.X R3, R3, 0x1, R230, P1 ;  /* 0x0000000103037824 */ /* 0x000fe200008e06e6 */
[----:B------:R-:W-:-:S02]  /*1c280*/  LOP3.LUT P2, RZ, R244, 0x8, RZ, 0xc0, !PT ;  /* 0x00000008f4ff7812 */ /* 0x000fc4000784c0ff */
[CC--:B------:R-:W-:Y:S01]  /*1c290*/  @P5 LEA R22, P1, R4.reuse, R233.reuse, 0x1 ;  /* 0x000000e904165211 */ /* 0x0c0fe200078208ff */
[----:B------:R-:W-:Y:S01]  /*1c2a0*/  @P4 IMAD.MOV.U32 R5, RZ, RZ, R25 ;  /* 0x000000ffff054224 */ /* 0x000fe200078e0019 */
[----:B------:R-:W-:Y:S01]  /*1c2b0*/  @!PT LDS RZ, [RZ] ;  /* 0x00000000fffff984 */ /* 0x000fe20000000800 */
[----:B------:R-:W-:Y:S01]  /*1c2c0*/  @!PT LDS RZ, [RZ] ;  /* 0x00000000fffff984 */ /* 0x000fe20000000800 */
[----:B------:R-:W-:Y:S01]  /*1c2d0*/  @!PT LDS RZ, [RZ] ;  /* 0x00000000fffff984 */ /* 0x000fe20000000800 */
[----:B------:R-:W-:Y:S02]  /*1c2e0*/  @P5 LDGSTS.E.BYPASS.LTC128B.128 [R242+0x8000], desc[UR6][R24.64] ;  /* 0x0800000018f25fae */ /* 0x000fe4000b901d46 */
[CCC-:B------:R-:W-:Y:S02]  /*1c2f0*/  @P5 LEA.HI.X R23, R4.reuse, R232.reuse, R3.reuse, 0x1, P1 ;  /* 0x000000e804175211 */ /* 0x1c0fe400008f0c03 */
[C---:B------:R-:W-:Y:S01]  /*1c300*/  @P4 LEA R18, P1, R4.reuse, R233, 0x1 ;  /* 0x000000e904124211 */ /* 0x040fe200078208ff */
[----:B------:R1:W-:Y:S03]  /*1c310*/  @!P5 STS.128 [R242+0x8000], RZ ;  /* 0x008000fff200d388 */ /* 0x0003e60000000c00 */
[----:B------:R-:W-:-:S02]  /*1c320*/  @P4 LEA.HI.X R19, R4, R232, R3, 0x1, P1 ;  /* 0x000000e804134211 */ /* 0x000fc400008f0c03 */
[----:B------:R-:W-:-:S04]  /*1c330*/  @P3 LEA R16, P1, R4, R233, 0x1 ;  /* 0x000000e904103211 */ /* 0x000fc800078208ff */
[C---:B------:R-:W-:Y:S02]  /*1c340*/  @P3 LEA.HI.X R17, R4.reuse, R232, R3, 0x1, P1 ;  /* 0x000000e804113211 */ /* 0x040fe400008f0c03 */
[----:B------:R-:W-:-:S04]  /*1c350*/  @P2 LEA R14, P1, R4, R233, 0x1 ;  /* 0x000000e9040e2211 */ /* 0x000fc800078208ff */
[C---:B------:R-:W-:Y:S02]  /*1c360*/  @P2 LEA.HI.X R15, R4.reuse, R232, R3, 0x1, P1 ;  /* 0x000000e8040f2211 */ /* 0x040fe400008f0c03 */
[----:B------:R-:W-:-:S05]  /*1c370*/  IADD3 R4, P1, R4, R229, RZ ;  /* 0x000000e504047210 */ /* 0x000fca0007f3e0ff */
[----:B------:R-:W-:Y:S01]  /*1c380*/  IMAD.X R3, R3, 0x1, R230, P1 ;  /* 0x0000000103037824 */ /* 0x000fe200008e06e6 */
[----:B------:R-:W-:-:S04]  /*1c390*/  @P5 LEA R20, P1, R4, R233, 0x1 ;  /* 0x000000e904145211 */ /* 0x000fc800078208ff */
[C---:B------:R-:W-:Y:S02]  /*1c3a0*/  @P5 LEA.HI.X R21, R4.reuse, R232, R3, 0x1, P1 ;  /* 0x000000e804155211 */ /* 0x040fe400008f0c03 */
[----:B------:R-:W-:-:S04]  /*1c3b0*/  @P4 LEA R12, P1, R4, R233, 0x1 ;  /* 0x000000e9040c4211 */ /* 0x000fc800078208ff */
[C---:B------:R-:W-:Y:S02]  /*1c3c0*/  @P4 LEA.HI.X R13, R4.reuse, R232, R3, 0x1, P1 ;  /* 0x000000e8040d4211 */ /* 0x040fe400008f0c03 */
        /* <DEDUP_REMOVED lines=12> */
[----:B------:R-:W-:Y:S01]  /*1c490*/  @P2 LEA R44, P1, R4, R233, 0x1 ;  /* 0x000000e9042c2211 */ /* 0x000fe200078208ff */
[----:B------:R-:W-:-:S03]  /*1c4a0*/  IMAD.MOV.U32 R233, RZ, RZ, R24 ;  /* 0x000000ffffe97224 */ /* 0x000fc600078e0018 */
[----:B------:R-:W-:Y:S01]  /*1c4b0*/  @P2 LEA.HI.X R45, R4, R232, R3, 0x1, P1 ;  /* 0x000000e8042d2211 */ /* 0x000fe200008f0c03 */
[----:B------:R-:W-:Y:S02]  /*1c4c0*/  @P4 IMAD.MOV.U32 R4, RZ, RZ, R24 ;  /* 0x000000ffff044224 */ /* 0x000fe400078e0018 */
[----:B------:R-:W-:-:S03]  /*1c4d0*/  IMAD.MOV.U32 R232, RZ, RZ, R25 ;  /* 0x000000ffffe87224 */ /* 0x000fc600078e0019 */
[----:B------:R-:W-:Y:S01]  /*1c4e0*/  @!PT LDS RZ, [RZ] ;  /* 0x00000000fffff984 */ /* 0x000fe20000000800 */
[----:B------:R-:W-:Y:S01]  /*1c4f0*/  @!PT LDS RZ, [RZ] ;  /* 0x00000000fffff984 */ /* 0x000fe20000000800 */
[----:B------:R-:W-:Y:S01]  /*1c500*/  @!PT LDS RZ, [RZ] ;  /* 0x00000000fffff984 */ /* 0x000fe20000000800 */
[----:B------:R2:W-:Y:S04]  /*1c510*/  @P4 LDGSTS.E.BYPASS.LTC128B.128 [R242+0xa000], desc[UR6][R4.64+0x80] ;  /* 0x0a00008004f24fae */ /* 0x0005e8000b901d46 */
[----:B------:R1:W-:Y:S01]  /*1c520*/  @!P4 STS.128 [R242+0xa000], RZ ;  /* 0x00a000fff200c388 */ /* 0x0003e20000000c00 */
[----:B--2---:R-:W-:Y:S02]  /*1c530*/  @P3 IMAD.MOV.U32 R4, RZ, RZ, R24 ;  /* 0x000000ffff043224 */ /* 0x004fe400078e0018 */
[----:B------:R-:W-:-:S05]  /*1c540*/  @P3 IMAD.MOV.U32 R5, RZ, RZ, R25 ;  /* 0x000000ffff053224 */ /* 0x000fca00078e0019 */
        /* <DEDUP_REMOVED lines=73> */
.L_x_2745:
[----:B------:R-:W-:Y:S05]  /*1c9e0*/  BSYNC B1 ;  /* 0x0000000000017941 */ /* 0x000fea0003800000 */
.L_x_2744:
[----:B------:R-:W2:Y:S01]  /*1c9f0*/  LD.E R189, desc[UR6][R10.64+0xdc] ;  /* 0x0000dc060abd7980 */ /* 0x000ea2000c101900 */
[----:B------:R-:W-:Y:S01]  /*1ca00*/  IMAD.IADD R0, R2, 0x1, R0 ;  /* 0x0000000102007824 */ /* 0x000fe200078e0200 */
[----:B------:R-:W-:-:S03]  /*1ca10*/  LEA R220, R35, UR4, 0x1 ;  /* 0x0000000423dc7c11 */ /* 0x000fc6000f8e08ff */
[C---:B------:R-:W-:Y:S01]  /*1ca20*/  VIADD R2, R0.reuse, 0x1 ;  /* 0x0000000100027836 */ /* 0x040fe20000000000 */
[C---:B------:R-:W-:Y:S01]  /*1ca30*/  ISETP.GE.AND P5, PT, R0.reuse, R245, PT ;  /* 0x000000f50000720c */ /* 0x040fe20003fa6270 */
[C---:B------:R-:W-:Y:S01]  /*1ca40*/  VIADD R3, R0.reuse, 0x9 ;  /* 0x0000000900037836 */ /* 0x040fe20000000000 */
[CC--:B------:R-:W-:Y:S01]  /*1ca50*/  ISETP.GE.AND P1, PT, R0.reuse, R247.reuse, PT ;  /* 0x000000f70000720c */ /* 0x0c0fe20003f26270 */
[----:B-1----:R-:W-:Y:S01]  /*1ca60*/  VIADD R6, R0, 0x28 ;  /* 0x0000002800067836 */ /* 0x002fe20000000000 */
[----:B------:R-:W-:Y:S01]  /*1ca70*/  ISETP.GE.AND P4, PT, R2, R247, PT ;  /* 0x000000f70200720c */ /* 0x000fe20003f86270 */
[----:B------:R-:W-:Y:S01]  /*1ca80*/  VIADD R8, R0, 0x20 ;  /* 0x0000002000087836 */ /* 0x000fe20000000000 */
[----:B------:R-:W-:Y:S01]  /*1ca90*/  ISETP.GE.AND P2, PT, R2, R245, PT ;  /* 0x000000f50200720c */ /* 0x000fe20003f46270 */
[----:B------:R-:W-:Y:S01]  /*1caa0*/  VIADD R7, R0, 0x21 ;  /* 0x0000002100077836 */ /* 0x000fe20000000000 */
[----:B------:R-:W-:Y:S01]  /*1cab0*/  ISETP.GE.OR P4, PT, R2, R246, !P4 ;  /* 0x000000f60200720c */ /* 0x000fe20006786670 */
[----:B------:R-:W-:Y:S01]  /*1cac0*/  VIADD R5, R0, 0x29 ;  /* 0x0000002900057836 */ /* 0x000fe20000000000 */
[-C--:B------:R-:W-:Y:S01]  /*1cad0*/  ISETP.GE.OR P2, PT, R2, R248.reuse, !P2 ;  /* 0x000000f80200720c */ /* 0x080fe20005746670 */
[C---:B------:R-:W-:Y:S01]  /*1cae0*/  VIADD R2, R0.reuse, 0x8 ;  /* 0x0000000800027836 */ /* 0x040fe20000000000 */
[C---:B------:R-:W-:Y:S01]  /*1caf0*/  ISETP.GE.OR P5, PT, R0.reuse, R248, !P5 ;  /* 0x000000f80000720c */ /* 0x040fe20006fa6670 */
[C---:B------:R-:W-:Y:S01]  /*1cb00*/  VIADD R4, R0.reuse, 0x30 ;  /* 0x0000003000047836 */ /* 0x040fe20000000000 */
[----:B------:R-:W-:Y:S01]  /*1cb10*/  ISETP.GE.OR P1, PT, R0, R246, !P1 ;  /* 0x000000f60000720c */ /* 0x000fe20004f26670 */
[--C-:B------:R-:W-:Y:S01]  /*1cb20*/  IMAD R218, R34, 0x2, R220.reuse ;  /* 0x0000000222da7824 */ /* 0x100fe200078e02dc */
[----:B------:R-:W-:Y:S01]  /*1cb30*/  FSEL R66, R66, -INF , !P5 ;  /* 0xff80000042427808 */ /* 0x000fe20006800000 */
[----:B------:R-:W-:Y:S01]  /*1cb40*/  LDSM.16.MT88.4 R156, [R220+0x10000] ;  /* 0x01000000dc9c783b */ /* 0x000fe20000004200 */
[----:B------:R-:W-:Y:S01]  /*1cb50*/  FSEL R65, R65, -INF , !P4 ;  /* 0xff80000041417808 */ /* 0x000fe20006000000 */
[----:B------:R-:W-:Y:S01]  /*1cb60*/  IMAD R217, R33, 0x2, R220 ;  /* 0x0000000221d97824 */ /* 0x000fe200078e02dc */
[----:B------:R-:W-:Y:S01]  /*1cb70*/  FSEL R64, R64, -INF , !P1 ;  /* 0xff80000040407808 */ /* 0x000fe20004800000 */
[----:B------:R-:W-:Y:S01]  /*1cb80*/  LDSM.16.MT88.4 R148, [R218+0x10000] ;  /* 0x01000000da94783b */ /* 0x000fe20000004200 */
[----:B------:R-:W-:Y:S01]  /*1cb90*/  ISETP.GE.AND P5, PT, R3, R247, PT ;  /* 0x000000f70300720c */ /* 0x000fe20003fa6270 */
[----:B------:R-:W-:Y:S01]  /*1cba0*/  IMAD R216, R33, 0x2, R218 ;  /* 0x0000000221d87824 */ /* 0x000fe200078e02da */
[----:B------:R-:W-:Y:S01]  /*1cbb0*/  ISETP.GE.AND P4, PT, R3, R245, PT ;  /* 0x000000f50300720c */ /* 0x000fe20003f86270 */
[----:B------:R-:W-:Y:S01]  /*1cbc0*/  LDSM.16.MT88.4 R184, [R218+0x10800] ;  /* 0x01080000dab8783b */ /* 0x000fe20000004200 */
[----:B------:R-:W-:-:S02]  /*1cbd0*/  ISETP.GE.AND P3, PT, R2, R247, PT ;  /* 0x000000f70200720c */ /* 0x000fc40003f66270 */
[----:B------:R-:W-:Y:S01]  /*1cbe0*/  ISETP.GE.AND P1, PT, R2, R245, PT ;  /* 0x000000f50200720c */ /* 0x000fe20003f26270 */
[----:B------:R-:W-:Y:S01]  /*1cbf0*/  LDSM.16.MT88.4 R24, [R220+0x12800] ;  /* 0x01280000dc18783b */ /* 0x000fe20000004200 */
[C---:B------:R-:W-:Y:S02]  /*1cc00*/  ISETP.GE.OR P5, PT, R3.reuse, R246, !P5 ;  /* 0x000000f60300720c */ /* 0x040fe40006fa6670 */
[----:B------:R-:W-:Y:S01]  /*1cc10*/  ISETP.GE.OR P4, PT, R3, R248, !P4 ;  /* 0x000000f80300720c */ /* 0x000fe20006786670 */
[----:B------:R-:W-:Y:S01]  /*1cc20*/  VIADD R3, R0, 0x11 ;  /* 0x0000001100037836 */ /* 0x000fe20000000000 */
[C---:B------:R-:W-:Y:S01]  /*1cc30*/  ISETP.GE.OR P3, PT, R2.reuse, R246, !P3 ;  /* 0x000000f60200720c */ /* 0x040fe20005f66670 */
[----:B------:R-:W-:Y:S01]  /*1cc40*/  LDSM.16.MT88.4 R132, [R216+0x10000] ;  /* 0x01000000d884783b */ /* 0x000fe20000004200 */
[----:B------:R-:W-:Y:S01]  /*1cc50*/  ISETP.GE.OR P1, PT, R2, R248, !P1 ;  /* 0x000000f80200720c */ /* 0x000fe20004f26670 */
[----:B------:R-:W-:Y:S01]  /*1cc60*/  VIADD R2, R0, 0x10 ;  /* 0x0000001000027836 */ /* 0x000fe20000000000 */
[----:B------:R-:W-:Y:S01]  /*1cc70*/  FSEL R61, R61, -INF , !P5 ;  /* 0xff8000003d3d7808 */ /* 0x000fe20006800000 */
[----:B------:R-:W-:Y:S01]  /*1cc80*/  LDSM.16.MT88.4 R48, [R218+0x12000] ;  /* 0x01200000da30783b */ /* 0x000fe20000004200 */
[----:B------:R-:W-:-:S02]  /*1cc90*/  FSEL R62, R62, -INF , !P1 ;  /* 0xff8000003e3e7808 */ /* 0x000fc40004800000 */
[----:B------:R-:W-:Y:S01]  /*1cca0*/  FSEL R60, R60, -INF , !P3 ;  /* 0xff8000003c3c7808 */ /* 0x000fe20005800000 */
[----:B------:R-:W-:Y:S01]  /*1ccb0*/  LDSM.16.MT88.4 R96, [R216+0x14000] ;  /* 0x01400000d860783b */ /* 0x000fe20000004200 */
[C---:B------:R-:W-:Y:S02]  /*1ccc0*/  ISETP.GE.AND P1, PT, R3.reuse, R247, PT ;  /* 0x000000f70300720c */ /* 0x040fe40003f26270 */
[CC--:B------:R-:W-:Y:S01]  /*1ccd0*/  ISETP.GE.AND P5, PT, R3.reuse, R245.reuse, PT ;  /* 0x000000f50300720c */ /* 0x0c0fe20003fa6270 */
[----:B------:R-:W-:Y:S01]  /*1cce0*/  LDSM.16.MT88.4 R104, [R220+0x16000] ;  /* 0x01600000dc68783b */ /* 0x000fe20000004200 */
[----:B------:R-:W-:Y:S02]  /*1ccf0*/  ISETP.GE.AND P3, PT, R2, R245, PT ;  /* 0x000000f50200720c */ /* 0x000fe40003f66270 */
[C---:B------:R-:W-:Y:S01]  /*1cd00*/  ISETP.GE.OR P1, PT, R3.reuse, R246, !P1 ;  /* 0x000000f60300720c */ /* 0x040fe20004f26670 */
[----:B------:R-:W-:Y:S01]  /*1cd10*/  LDSM.16.MT88.4 R28, [R216+0x10800] ;  /* 0x01080000d81c783b */ /* 0x000fe20000004200 */
[-C--:B------:R-:W-:Y:S01]  /*1cd20*/  ISETP.GE.OR P5, PT, R3, R248.reuse, !P5 ;  /* 0x000000f80300720c */ /* 0x080fe20006fa6670 */
[----:B------:R-:W-:Y:S01]  /*1cd30*/  VIADD R3, R0, 0x19 ;  /* 0x0000001900037836 */ /* 0x000fe20000000000 */
[----:B------:R-:W-:Y:S01]  /*1cd40*/  ISETP.GE.OR P3, PT, R2, R248, !P3 ;  /* 0x000000f80200720c */ /* 0x000fe20005f66670 */
[----:B------:R-:W-:Y:S01]  /*1cd50*/  LDSM.16.MT88.4 R20, [R218+0x12800] ;  /* 0x01280000da14783b */ /* 0x000fe20000004200 */
[----:B------:R-:W-:-:S02]  /*1cd60*/  FSEL R67, R67, -INF , !P2 ;  /* 0xff80000043437808 */ /* 0x000fc40005000000 */
[----:B------:R-:W-:Y:S01]  /*1cd70*/  FSEL R58, R58, -INF , !P3 ;  /* 0xff8000003a3a7808 */ /* 0x000fe20005800000 */
[----:B------:R-:W-:Y:S01]  /*1cd80*/  LDSM.16.MT88.4 R140, [R217+0x10000] ;  /* 0x01000000d98c783b */ /* 0x000fe20000004200 */
[CC--:B------:R-:W-:Y:S02]  /*1cd90*/  ISETP.GE.AND P3, PT, R3.reuse, R247.reuse, PT ;  /* 0x000000f70300720c */ /* 0x0c0fe40003f66270 */
[----:B------:R-:W-:Y:S01]  /*1cda0*/  ISETP.GE.AND P2, PT, R2, R247, PT ;  /* 0x000000f70200720c */ /* 0x000fe20003f46270 */
[----:B------:R-:W-:Y:S01]  /*1cdb0*/  LDSM.16.MT88.4 R72, [R220+0x14000] ;  /* 0x01400000dc48783b */ /* 0x000fe20000004200 */
[----:B------:R-:W-:Y:S02]  /*1cdc0*/  ISETP.GE.OR P3, PT, R3, R246, !P3 ;  /* 0x000000f60300720c */ /* 0x000fe40005f66670 */
[----:B------:R-:W-:Y:S01]  /*1cdd0*/  FMNMX.FTZ R9, R64, R65, !PT ;  /* 0x0000004140097209 */ /* 0x000fe20007810000 */
[----:B------:R-:W-:Y:S01]  /*1cde0*/  LDSM.16.MT88.4 R112, [R218+0x16000] ;  /* 0x01600000da70783b */ /* 0x000fe20000004200 */
[----:B------:R-:W-:-:S02]  /*1cdf0*/  FSEL R57, R57, -INF , !P1 ;  /* 0xff80000039397808 */ /* 0x000fc40004800000 */
[----:B------:R-:W-:Y:S01]  /*1ce00*/  ISETP.GE.OR P2, PT, R2, R246, !P2 ;  /* 0x000000f60200720c */ /* 0x000fe20005746670 */
[----:B------:R-:W-:Y:S01]  /*1ce10*/  VIADD R2, R0, 0x18 ;  /* 0x0000001800027836 */ /* 0x000fe20000000000 */
[----:B------:R-:W-:Y:S01]  /*1ce20*/  ISETP.GE.AND P1, PT, R3, R245, PT ;  /* 0x000000f50300720c */ /* 0x000fe20003f26270 */
[----:B------:R-:W-:Y:S01]  /*1ce30*/  LDSM.16.MT88.4 R120, [R217+0x16000] ;  /* 0x01600000d978783b */ /* 0x000fe20000004200 */
[----:B------:R-:W-:Y:S02]  /*1ce40*/  FSEL R41, R41, -INF , !P3 ;  /* 0xff80000029297808 */ /* 0x000fe40005800000 */
[----:B------:R-:W-:Y:S01]  /*1ce50*/  ISETP.GE.AND P3, PT, R6, R247, PT ;  /* 0x000000f70600720c */ /* 0x000fe20003f66270 */
[----:B------:R-:W-:Y:S01]  /*1ce60*/  LDSM.16.MT88.4 R168, [R216+0x16000] ;  /* 0x01600000d8a8783b */ /* 0x000fe20000004200 */
[----:B------:R-:W-:Y:S02]  /*1ce70*/  FMNMX.FTZ R9, R60, R9, !PT ;  /* 0x000000093c097209 */ /* 0x000fe40007810000 */
[----:B------:R-:W-:Y:S01]  /*1ce80*/  FMNMX.FTZ R12, R66, R67, !PT ;  /* 0x00000043420c7209 */ /* 0x000fe20007810000 */
[----:B------:R-:W-:Y:S01]  /*1ce90*/  LDSM.16.MT88.4 R32, [R217+0x10800] ;  /* 0x01080000d920783b */ /* 0x000fe20000004200 */
[----:B------:R-:W-:Y:S01]  /*1cea0*/  ISETP.GE.OR P1, PT, R3, R248, !P1 ;  /* 0x000000f80300720c */ /* 0x000fe20004f26670 */
[----:B------:R-:W-:Y:S01]  /*1ceb0*/  VIADD R3, R0, 0x31 ;  /* 0x0000003100037836 */ /* 0x000fe20000000000 */
[----:B------:R-:W-:-:S02]  /*1cec0*/  FSEL R63, R63, -INF , !P4 ;  /* 0xff8000003f3f7808 */ /* 0x000fc40006000000 */
[----:B------:R-:W-:Y:S02]  /*1ced0*/  ISETP.GE.OR P3, PT, R6, R246, !P3 ;  /* 0x000000f60600720c */ /* 0x000fe40005f66670 */
[----:B------:R-:W-:Y:S02]  /*1cee0*/  ISETP.GE.AND P4, PT, R2, R247, PT ;  /* 0x000000f70200720c */ /* 0x000fe40003f86270 */
[----:B------:R-:W-:Y:S02]  /*1cef0*/  FSEL R56, R56, -INF , !P2 ;  /* 0xff80000038387808 */ /* 0x000fe40005000000 */
[----:B------:R-:W-:Y:S02]  /*1cf00*/  FMNMX.FTZ R9, R61, R9, !PT ;  /* 0x000000093d097209 */ /* 0x000fe40007810000 */
[----:B------:R-:W-:Y:S02]  /*1cf10*/  FMNMX.FTZ R12, R62, R12, !PT ;  /* 0x0000000c3e0c7209 */ /* 0x000fe40007810000 */
[----:B------:R-:W-:-:S02]  /*1cf20*/  FSEL R234, R80, -INF , !P3 ;  /* 0xff80000050ea7808 */ /* 0x000fc40005800000 */
[----:B------:R-:W-:Y:S02]  /*1cf30*/  ISETP.GE.OR P4, PT, R2, R246, !P4 ;  /* 0x000000f60200720c */ /* 0x000fe40006786670 */
[----:B------:R-:W-:Y:S02]  /*1cf40*/  FMNMX.FTZ R9, R56, R9, !PT ;  /* 0x0000000938097209 */ /* 0x000fe40007810000 */
[----:B------:R-:W-:Y:S02]  /*1cf50*/  ISETP.GE.AND P3, PT, R3, R247, PT ;  /* 0x000000f70300720c */ /* 0x000fe40003f66270 */
[----:B------:R-:W-:Y:S02]  /*1cf60*/  ISETP.GE.AND P2, PT, R2, R245, PT ;  /* 0x000000f50200720c */ /* 0x000fe40003f46270 */
[----:B------:R-:W-:Y:S02]  /*1cf70*/  FMNMX.FTZ R12, R63, R12, !PT ;  /* 0x0000000c3f0c7209 */ /* 0x000fe40007810000 */
[----:B------:R-:W-:-:S02]  /*1cf80*/  FSEL R59, R59, -INF , !P5 ;  /* 0xff8000003b3b7808 */ /* 0x000fc40006800000 */
[----:B------:R-:W-:Y:S02]  /*1cf90*/  ISETP.GE.AND P5, PT, R8, R247, PT ;  /* 0x000000f70800720c */ /* 0x000fe40003fa6270 */
[----:B------:R-:W-:Y:S02]  /*1cfa0*/  FSEL R40, R40, -INF , !P4 ;  /* 0xff80000028287808 */ /* 0x000fe40006000000 */
[----:B------:R-:W-:Y:S02]  /*1cfb0*/  FMNMX.FTZ R9, R57, R9, !PT ;  /* 0x0000000939097209 */ /* 0x000fe40007810000 */
[----:B------:R-:W-:Y:S02]  /*1cfc0*/  ISETP.GE.OR P3, PT, R3, R246, !P3 ;  /* 0x000000f60300720c */ /* 0x000fe40005f66670 */
[----:B------:R-:W-:Y:S01]  /*1cfd0*/  ISETP.GE.OR P2, PT, R2, R248, !P2 ;  /* 0x000000f80200720c */ /* 0x000fe20005746670 */
[----:B------:R-:W-:Y:S01]  /*1cfe0*/  VIADD R2, R0, 0x38 ;  /* 0x0000003800027836 */ /* 0x000fe20000000000 */
[----:B------:R-:W-:Y:S01]  /*1cff0*/  FMNMX.FTZ R12, R58, R12, !PT ;  /* 0x0000000c3a0c7209 */ /* 0x000fe20007810000 */
[----:B------:R-:W-:Y:S01]  /*1d000*/  VIADD R0, R0, 0x39 ;  /* 0x0000003900007836 */ /* 0x000fe20000000000 */
[----:B------:R-:W-:-:S02]  /*1d010*/  ISETP.GE.AND P4, PT, R7, R247, PT ;  /* 0x000000f70700720c */ /* 0x000fc40003f86270 */
[----:B------:R-:W-:Y:S02]  /*1d020*/  ISETP.GE.OR P5, PT, R8, R246, !P5 ;  /* 0x000000f60800720c */ /* 0x000fe40006fa6670 */
[----:B------:R-:W-:Y:S02]  /*1d030*/  FMNMX.FTZ R9, R40, R9, !PT ;  /* 0x0000000928097209 */ /* 0x000fe40007810000 */
[----:B------:R-:W-:Y:S02]  /*1d040*/  FSEL R197, R93, -INF , !P3 ;  /* 0xff8000005dc57808 */ /* 0x000fe40005800000 */
[----:B------:R-:W-:Y:S02]  /*1d050*/  ISETP.GE.AND P3, PT, R8, R245, PT ;  /* 0x000000f50800720c */ /* 0x000fe40003f66270 */
[----:B------:R-:W-:Y:S02]  /*1d060*/  FSEL R42, R42, -INF , !P2 ;  /* 0xff8000002a2a7808 */ /* 0x000fe40005000000 */
[----:B------:R-:W-:-:S02]  /*1d070*/  FMNMX.FTZ R12, R59, R12, !PT ;  /* 0x0000000c3b0c7209 */ /* 0x000fc40007810000 */
[----:B------:R-:W-:Y:S02]  /*1d080*/  ISETP.GE.OR P4, PT, R7, R246, !P4 ;  /* 0x000000f60700720c */ /* 0x000fe40006786670 */
[----:B------:R-:W-:Y:S02]  /*1d090*/  FSEL R16, R36, -INF , !P5 ;  /* 0xff80000024107808 */ /* 0x000fe40006800000 */
[----:B------:R-:W-:Y:S02]  /*1d0a0*/  FMNMX.FTZ R9, R41, R9, !PT ;  /* 0x0000000929097209 */ /* 0x000fe40007810000 */
[----:B------:R-:W-:Y:S02]  /*1d0b0*/  FSEL R43, R43, -INF , !P1 ;  /* 0xff8000002b2b7808 */ /* 0x000fe40004800000 */
[----:B------:R-:W-:Y:S02]  /*1d0c0*/  ISETP.GE.OR P3, PT, R8, R248, !P3 ;  /* 0x000000f80800720c */ /* 0x000fe40005f66670 */
[----:B------:R-:W-:-:S02]  /*1d0d0*/  ISETP.GE.AND P1, PT, R7, R245, PT ;  /* 0x000000f50700720c */ /* 0x000fc40003f26270 */
[----:B------:R-:W-:Y:S02]  /*1d0e0*/  FMNMX.FTZ R12, R42, R12, !PT ;  /* 0x0000000c2a0c7209 */ /* 0x000fe40007810000 */
[----:B------:R-:W-:Y:S02]  /*1d0f0*/  ISETP.GE.AND P5, PT, R5, R247, PT ;  /* 0x000000f70500720c */ /* 0x000fe40003fa6270 */
[----:B------:R-:W-:Y:S02]  /*1d100*/  FSEL R17, R37, -INF , !P4 ;  /* 0xff80000025117808 */ /* 0x000fe40006000000 */
[----:B------:R-:W-:Y:S02]  /*1d110*/  FMNMX.FTZ R9, R16, R9, !PT ;  /* 0x0000000910097209 */ /* 0x000fe40007810000 */
[----:B------:R-:W-:Y:S02]  /*1d120*/  ISETP.GE.AND P2, PT, R6, R245, PT ;  /* 0x000000f50600720c */ /* 0x000fe40003f46270 */
[----:B------:R-:W-:-:S02]  /*1d130*/  ISETP.GE.OR P1, PT, R7, R248, !P1 ;  /* 0x000000f80700720c */ /* 0x000fc40004f26670 */
[----:B------:R-:W-:Y:S02]  /*1d140*/  FSEL R251, R38, -INF , !P3 ;  /* 0xff80000026fb7808 */ /* 0x000fe40005800000 */
[----:B------:R-:W-:Y:S02]  /*1d150*/  FMNMX.FTZ R12, R43, R12, !PT ;  /* 0x0000000c2b0c7209 */ /* 0x000fe40007810000 */
[----:B------:R-:W-:Y:S02]  /*1d160*/  ISETP.GE.AND P4, PT, R4, R247, PT ;  /* 0x000000f70400720c */ /* 0x000fe40003f86270 */
[----:B------:R-:W-:Y:S02]  /*1d170*/  ISETP.GE.OR P5, PT, R5, R246, !P5 ;  /* 0x000000f60500720c */ /* 0x000fe40006fa6670 */
[----:B------:R-:W-:Y:S02]  /*1d180*/  FMNMX.FTZ R9, R17, R9, !PT ;  /* 0x0000000911097209 */ /* 0x000fe40007810000 */
[----:B------:R-:W-:-:S02]  /*1d190*/  ISETP.GE.OR P3, PT, R6, R248, !P2 ;  /* 0x000000f80600720c */ /* 0x000fc40005766670 */
[----:B------:R-:W-:Y:S02]  /*1d1a0*/  ISETP.GE.AND P2, PT, R5, R245, PT ;  /* 0x000000f50500720c */ /* 0x000fe40003f46270 */
[----:B------:R-:W-:Y:S02]  /*1d1b0*/  FSEL R250, R39, -INF , !P1 ;  /* 0xff80000027fa7808 */ /* 0x000fe40004800000 */
[----:B------:R-:W-:Y:S02]  /*1d1c0*/  FMNMX.FTZ R12, R251, R12, !PT ;  /* 0x0000000cfb0c7209 */ /* 0x000fe40007810000 */
[----:B------:R-:W-:Y:S02]  /*1d1d0*/  ISETP.GE.OR P4, PT, R4, R246, !P4 ;  /* 0x000000f60400720c */ /* 0x000fe40006786670 */
[----:B------:R-:W-:Y:S02]  /*1d1e0*/  FSEL R252, R81, -INF , !P5 ;  /* 0xff80000051fc7808 */ /* 0x000fe40006800000 */
[----:B------:R-:W-:-:S02]  /*1d1f0*/  FMNMX.FTZ R9, R234, R9, !PT ;  /* 0x00000009ea097209 */ /* 0x000fc40007810000 */
[----:B------:R-:W-:Y:S02]  /*1d200*/  ISETP.GE.AND P1, PT, R4, R245, PT ;  /* 0x000000f50400720c */ /* 0x000fe40003f26270 */
[----:B------:R-:W-:Y:S02]  /*1d210*/  ISETP.GE.OR P2, PT, R5, R248, !P2 ;  /* 0x000000f80500720c */ /* 0x000fe40005746670 */
[----:B------:R-:W-:Y:S02]  /*1d220*/  FSEL R249, R82, -INF , !P3 ;  /* 0xff80000052f97808 */ /* 0x000fe40005800000 */
[----:B------:R-:W-:Y:S02]  /*1d230*/  FMNMX.FTZ R12, R250, R12, !PT ;  /* 0x0000000cfa0c7209 */ /* 0x000fe40007810000 */
[----:B------:R-:W-:Y:S02]  /*1d240*/  ISETP.GE.AND P5, PT, R2, R247, PT ;  /* 0x000000f70200720c */ /* 0x000fe40003fa6270 */
[----:B------:R-:W-:-:S02]  /*1d250*/  FSEL R198, R92, -INF , !P4 ;  /* 0xff8000005cc67808 */ /* 0x000fc40006000000 */
[----:B------:R-:W-:Y:S02]  /*1d260*/  FMNMX.FTZ R9, R252, R9, !PT ;  /* 0x00000009fc097209 */ /* 0x000fe40007810000 */
[----:B------:R-:W-:Y:S02]  /*1d270*/  ISETP.GE.OR P3, PT, R4, R248, !P1 ;  /* 0x000000f80400720c */ /* 0x000fe40004f66670 */
[----:B------:R-:W-:Y:S01]  /*1d280*/  ISETP.GE.AND P1, PT, R3, R245, PT ;  /* 0x000000f50300720c */ /* 0x000fe20003f26270 */
[----:B------:R-:W-:Y:S01]  /*1d290*/  LDSM.16.MT88.4 R4, [R220+0x10800] ;  /* 0x01080000dc04783b */ /* 0x000fe20000004200 */
[----:B------:R-:W-:Y:S02]  /*1d2a0*/  FSEL R199, R83, -INF , !P2 ;  /* 0xff80000053c77808 */ /* 0x000fe40005000000 */
[----:B------:R-:W-:Y:S01]  /*1d2b0*/  FMNMX.FTZ R12, R249, R12, !PT ;  /* 0x0000000cf90c7209 */ /* 0x000fe20007810000 */
[----:B------:R-:W-:Y:S01]  /*1d2c0*/  LDSM.16.MT88.4 R80, [R218+0x14000] ;  /* 0x01400000da50783b */ /* 0x000fe20000004200 */
[----:B------:R-:W-:-:S02]  /*1d2d0*/  ISETP.GE.AND P4, PT, R0, R247, PT ;  /* 0x000000f70000720c */ /* 0x000fc40003f86270 */
[----:B------:R-:W-:Y:S02]  /*1d2e0*/  ISETP.GE.OR P5, PT, R2, R246, !P5 ;  /* 0x000000f60200720c */ /* 0x000fe40006fa6670 */
[----:B------:R-:W-:Y:S02]  /*1d2f0*/  FMNMX.FTZ R9, R198, R9, !PT ;  /* 0x00000009c6097209 */ /* 0x000fe40007810000 */
[----:B------:R-:W-:Y:S02]  /*1d300*/  ISETP.GE.AND P2, PT, R2, R245, PT ;  /* 0x000000f50200720c */ /* 0x000fe40003f46270 */
[----:B------:R-:W-:Y:S02]  /*1d310*/  ISETP.GE.OR P1, PT, R3, R248, !P1 ;  /* 0x000000f80300720c */ /* 0x000fe40004f26670 */
[----:B------:R-:W-:Y:S02]  /*1d320*/  FSEL R193, R94, -INF , !P3 ;  /* 0xff8000005ec17808 */ /* 0x000fe40005800000 */
[----:B------:R-:W-:-:S02]  /*1d330*/  FMNMX.FTZ R12, R199, R12, !PT ;  /* 0x0000000cc70c7209 */ /* 0x000fc40007810000 */
[----:B------:R-:W-:Y:S02]  /*1d340*/  ISETP.GE.OR P4, PT, R0, R246, !P4 ;  /* 0x000000f60000720c */ /* 0x000fe40006786670 */
[----:B------:R-:W-:Y:S02]  /*1d350*/  FSEL R196, R88, -INF , !P5 ;  /* 0xff80000058c47808 */ /* 0x000fe40006800000 */
[----:B------:R-:W-:Y:S02]  /*1d360*/  FMNMX.FTZ R9, R197, R9, !PT ;  /* 0x00000009c5097209 */ /* 0x000fe40007810000 */
[----:B------:R-:W-:Y:S02]  /*1d370*/  ISETP.GE.OR P3, PT, R2, R248, !P2 ;  /* 0x000000f80200720c */ /* 0x000fe40005766670 */
[----:B------:R-:W-:Y:S02]  /*1d380*/  ISETP.GE.AND P2, PT, R0, R245, PT ;  /* 0x000000f50000720c */ /* 0x000fe40003f46270 */
[----:B------:R-:W-:-:S02]  /*1d390*/  FSEL R192, R95, -INF , !P1 ;  /* 0xff8000005fc07808 */ /* 0x000fc40004800000 */
[----:B------:R-:W-:Y:S02]  /*1d3a0*/  FMNMX.FTZ R12, R193, R12, !PT ;  /* 0x0000000cc10c7209 */ /* 0x000fe40007810000 */
[----:B------:R-:W-:Y:S02]  /*1d3b0*/  FSEL R195, R89, -INF , !P4 ;  /* 0xff80000059c37808 */ /* 0x000fe40006000000 */
[----:B------:R-:W-:Y:S02]  /*1d3c0*/  FMNMX.FTZ R9, R196, R9, !PT ;  /* 0x00000009c4097209 */ /* 0x000fe40007810000 */
[----:B------:R-:W-:Y:S02]  /*1d3d0*/  ISETP.GE.OR P2, PT, R0, R248, !P2 ;  /* 0x000000f80000720c */ /* 0x000fe40005746670 */
[----:B------:R-:W-:Y:S02]  /*1d3e0*/  FSEL R191, R90, -INF , !P3 ;  /* 0xff8000005abf7808 */ /* 0x000fe40005800000 */
[----:B------:R-:W-:-:S02]  /*1d3f0*/  FMNMX.FTZ R12, R192, R12, !PT ;  /* 0x0000000cc00c7209 */ /* 0x000fc40007810000 */
[----:B------:R-:W-:Y:S02]  /*1d400*/  FMNMX.FTZ R8, R195, R9, !PT ;  /* 0x00000009c3087209 */ /* 0x000fe40007810000 */
[----:B------:R-:W-:Y:S02]  /*1d410*/  FSEL R190, R91, -INF , !P2 ;  /* 0xff8000005bbe7808 */ /* 0x000fe40005000000 */
[----:B------:R-:W-:Y:S01]  /*1d420*/  FMNMX.FTZ R0, R191, R12, !PT ;  /* 0x0000000cbf007209 */ /* 0x000fe20007810000 */
[----:B------:R-:W1:Y:S03]  /*1d430*/  SHFL.BFLY PT, R9, R8, 0x2, 0x1f ;  /* 0x0c401f0008097f89 */ /* 0x000e6600000e0000 */
[----:B------:R-:W-:Y:S01]  /*1d440*/  FMNMX.FTZ R0, R190, R0, !PT ;  /* 0x00000000be007209 */ /* 0x000fe20007810000 */
[----:B------:R-:W-:Y:S04]  /*1d450*/  LDSM.16.MT88.4 R88, [R217+0x14000] ;  /* 0x01400000d958783b */ /* 0x000fe80000004200 */
[----:B------:R-:W3:Y:S01]  /*1d460*/  SHFL.BFLY PT, R3, R0, 0x2, 0x1f ;  /* 0x0c401f0000037f89 */ /* 0x000ee200000e0000 */
[----:B-1----:R-:W-:-:S05]  /*1d470*/  FMNMX.FTZ R9, R8, R9, !PT ;  /* 0x0000000908097209 */ /* 0x002fca0007810000 */
[----:B------:R-:W1:Y:S01]  /*1d480*/  SHFL.BFLY PT, R164, R9, 0x1, 0x1f ;  /* 0x0c201f0009a47f89 */ /* 0x000e6200000e0000 */
[----:B---3--:R-:W-:-:S05]  /*1d490*/  FMNMX.FTZ R3, R0, R3, !PT ;  /* 0x0000000300037209 */ /* 0x008fca0007810000 */
[----:B------:R-:W3:Y:S01]  /*1d4a0*/  SHFL.BFLY PT, R0, R3, 0x1, 0x1f ;  /* 0x0c201f0003007f89 */ /* 0x000ee200000e0000 */
[----:B-1----:R-:W-:-:S04]  /*1d4b0*/  FMNMX.FTZ R164, R9, R164, !PT ;  /* 0x000000a409a47209 */ /* 0x002fc80007810000 */
[----:B------:R-:W-:Y:S01]  /*1d4c0*/  FSETP.NEU.FTZ.AND P1, PT, R164, -INF , PT ;  /* 0xff800000a400780b */ /* 0x000fe20003f3d000 */
[----:B--2---:R-:W-:Y:S01]  /*1d4d0*/  FMUL.FTZ R194, R189, R164 ;  /* 0x000000a4bdc27220 */ /* 0x004fe20000410000 */
[----:B---3--:R-:W-:-:S04]  /*1d4e0*/  FMNMX.FTZ R3, R3, R0, !PT ;  /* 0x0000000003037209 */ /* 0x008fc80007810000 */
[----:B------:R-:W-:Y:S02]  /*1d4f0*/  FSEL R194, R194, RZ, P1 ;  /* 0x000000ffc2c27208 */ /* 0x000fe40000800000 */
[----:B------:R-:W-:Y:S01]  /*1d500*/  FSETP.NEU.FTZ.AND P1, PT, R3, -INF , PT ;  /* 0xff8000000300780b */ /* 0x000fe20003f3d000 */
[----:B------:R-:W-:Y:S02]  /*1d510*/  FMUL.FTZ R188, R189, R3 ;  /* 0x00000003bdbc7220 */ /* 0x000fe40000410000 */
[-CC-:B------:R-:W-:Y:S01]  /*1d520*/  FFMA.FTZ R179, R64, R189.reuse, -R194.reuse ;  /* 0x000000bd40b37223 */ /* 0x180fe200000108c2 */
[-CC-:B------:R-:W-:Y:S01]  /*1d530*/  FFMA.FTZ R178, R65, R189.reuse, -R194.reuse ;  /* 0x000000bd41b27223 */ /* 0x180fe200000108c2 */
[-CC-:B------:R-:W-:Y:S01]  /*1d540*/  FFMA.FTZ R176, R60, R189.reuse, -R194.reuse ;  /* 0x000000bd3cb07223 */ /* 0x180fe200000108c2 */
[----:B------:R-:W-:Y:S01]  /*1d550*/  FSEL R188, R188, RZ, P1 ;  /* 0x000000ffbcbc7208 */ /* 0x000fe20000800000 */
[-CC-:B------:R-:W-:Y:S01]  /*1d560*/  FFMA.FTZ R174, R61, R189.reuse, -R194.reuse ;  /* 0x000000bd3dae7223 */ /* 0x180fe200000108c2 */
[-CC-:B------:R-:W-:Y:S01]  /*1d570*/  FFMA.FTZ R172, R56, R189.reuse, -R194.reuse ;  /* 0x000000bd38ac7223 */ /* 0x180fe200000108c2 */
[----:B------:R-:W-:Y:S01]  /*1d580*/  MUFU.EX2 R179, R179 ;  /* 0x000000b300b37308 */ /* 0x000fe20000000800 */
[-C--:B------:R-:W-:Y:S01]  /*1d590*/  FFMA.FTZ R9, R57, R189.reuse, -R194 ;  /* 0x000000bd39097223 */ /* 0x080fe200000108c2 */
[-CC-:B------:R-:W-:Y:S01]  /*1d5a0*/  FFMA.FTZ R183, R66, R189.reuse, -R188.reuse ;  /* 0x000000bd42b77223 */ /* 0x180fe200000108bc */
[-CC-:B------:R-:W-:Y:S01]  /*1d5b0*/  FFMA.FTZ R182, R67, R189.reuse, -R188.reuse ;  /* 0x000000bd43b67223 */ /* 0x180fe200000108bc */
[-CC-:B------:R-:W-:Y:S01]  /*1d5c0*/  FFMA.FTZ R177, R62, R189.reuse, -R188.reuse ;  /* 0x000000bd3eb17223 */ /* 0x180fe200000108bc */
[-C--:B------:R-:W-:Y:S01]  /*1d5d0*/  FFMA.FTZ R175, R63, R189.reuse, -R188 ;  /* 0x000000bd3faf7223 */ /* 0x080fe200000108bc */
[-CC-:B------:R-:W-:Y:S01]  /*1d5e0*/  FFMA.FTZ R8, R40, R189.reuse, -R194.reuse ;  /* 0x000000bd28087223 */ /* 0x180fe200000108c2 */
[-C--:B------:R-:W-:Y:S01]  /*1d5f0*/  FFMA.FTZ R0, R41, R189.reuse, -R194 ;  /* 0x000000bd29007223 */ /* 0x080fe200000108c2 */
[----:B------:R-:W1:Y:S01]  /*1d600*/  MUFU.EX2 R178, R178 ;  /* 0x000000b200b27308 */ /* 0x000e620000000800 */
[-CC-:B------:R-:W-:Y:S01]  /*1d610*/  FFMA.FTZ R173, R58, R189.reuse, -R188.reuse ;  /* 0x000000bd3aad7223 */ /* 0x180fe200000108bc */
[-CC-:B------:R-:W-:Y:S01]  /*1d620*/  FFMA.FTZ R167, R59, R189.reuse, -R188.reuse ;  /* 0x000000bd3ba77223 */ /* 0x180fe200000108bc */
[-CC-:B------:R-:W-:Y:S01]  /*1d630*/  FFMA.FTZ R166, R42, R189.reuse, -R188.reuse ;  /* 0x000000bd2aa67223 */ /* 0x180fe200000108bc */
[-CC-:B------:R-:W-:Y:S01]  /*1d640*/  FFMA.FTZ R2, R43, R189.reuse, -R188.reuse ;  /* 0x000000bd2b027223 */ /* 0x180fe200000108bc */
[----:B------:R-:W-:Y:S01]  /*1d650*/  LDSM.16.MT88.4 R56, [R217+0x12000] ;  /* 0x01200000d938783b */ /* 0x000fe20000004200 */
[-CC-:B------:R-:W-:Y:S01]  /*1d660*/  FFMA.FTZ R192, R192, R189.reuse, -R188.reuse ;  /* 0x000000bdc0c07223 */ /* 0x180fe200000108bc */
[----:B------:R-:W-:Y:S01]  /*1d670*/  FFMA.FTZ R191, R191, R189, -R188 ;  /* 0x000000bdbfbf7223 */ /* 0x000fe200000108bc */
[----:B------:R-:W2:Y:S01]  /*1d680*/  MUFU.EX2 R176, R176 ;  /* 0x000000b000b07308 */ /* 0x000ea20000000800 */
[----:B------:R-:W3:Y:S04]  /*1d690*/  LDSM.16.MT88.4 R40, [R220+0x12000] ;  /* 0x01200000dc28783b */ /* 0x000ee80000004200 */
[----:B------:R-:W4:Y:S03]  /*1d6a0*/  LDSM.16.MT88.4 R64, [R216+0x12000] ;  /* 0x01200000d840783b */ /* 0x000f260000004200 */
[----:B------:R-:W5:Y:S01]  /*1d6b0*/  MUFU.EX2 R174, R174 ;  /* 0x000000ae00ae7308 */ /* 0x000f620000000800 */
[----:B-1----:R-:W-:Y:S01]  /*1d6c0*/  F2FP.F16.F32.PACK_AB R128, R178, R179 ;  /* 0x000000b3b280723e */ /* 0x002fe200000000ff */
[----:B------:R-:W-:-:S06]  /*1d6d0*/  FADD.FTZ R178, R179, R178 ;  /* 0x000000b2b3b27221 */ /* 0x000fcc0000010000 */
[----:B------:R-:W-:Y:S01]  /*1d6e0*/  MUFU.EX2 R183, R183 ;  /* 0x000000b700b77308 */ /* 0x000fe20000000800 */
[----:B--2---:R-:W-:-:S07]  /*1d6f0*/  FADD.FTZ R178, R176, R178 ;  /* 0x000000b2b0b27221 */ /* 0x004fce0000010000 */
[----:B------:R-:W1:Y:S01]  /*1d700*/  MUFU.EX2 R182, R182 ;  /* 0x000000b600b67308 */ /* 0x000e620000000800 */
[C---:B-----5:R-:W-:Y:S01]  /*1d710*/  F2FP.F16.F32.PACK_AB R130, R174.reuse, R176 ;  /* 0x000000b0ae82723e */ /* 0x060fe200000000ff */
[----:B------:R-:W-:-:S06]  /*1d720*/  FADD.FTZ R178, R174, R178 ;  /* 0x000000b2aeb27221 */ /* 0x000fcc0000010000 */
[----:B------:R-:W2:Y:S08]  /*1d730*/  MUFU.EX2 R177, R177 ;  /* 0x000000b100b17308 */ /* 0x000eb00000000800 */
[----:B------:R-:W5:Y:S01]  /*1d740*/  MUFU.EX2 R175, R175 ;  /* 0x000000af00af7308 */ /* 0x000f620000000800 */
[----:B-1----:R-:W-:Y:S01]  /*1d750*/  F2FP.F16.F32.PACK_AB R129, R182, R183 ;  /* 0x000000b7b681723e */ /* 0x002fe200000000ff */
[----:B------:R-:W-:-:S06]  /*1d760*/  FADD.FTZ R182, R183, R182 ;  /* 0x000000b6b7b67221 */ /* 0x000fcc0000010000 */
[----:B------:R-:W1:Y:S01]  /*1d770*/  MUFU.EX2 R172, R172 ;  /* 0x000000ac00ac7308 */ /* 0x000e620000000800 */
[----:B--2---:R-:W-:-:S07]  /*1d780*/  FADD.FTZ R182, R177, R182 ;  /* 0x000000b6b1b67221 */ /* 0x004fce0000010000 */
[----:B------:R-:W2:Y:S01]  /*1d790*/  MUFU.EX2 R9, R9 ;  /* 0x0000000900097308 */ /* 0x000ea20000000800 */
[C---:B-----5:R-:W-:Y:S01]  /*1d7a0*/  F2FP.F16.F32.PACK_AB R131, R175.reuse, R177 ;  /* 0x000000b1af83723e */ /* 0x060fe200000000ff */
[----:B------:R-:W-:-:S06]  /*1d7b0*/  FADD.FTZ R182, R175, R182 ;  /* 0x000000b6afb67221 */ /* 0x000fcc0000010000 */
[----:B------:R-:W-:Y:S01]  /*1d7c0*/  MUFU.EX2 R8, R8 ;  /* 0x0000000800087308 */ /* 0x000fe20000000800 */
[----:B------:R-:W-:Y:S01]  /*1d7d0*/  HMMA.16816.F32 R160, R128, R156, RZ ;  /* 0x0000009c80a0723c */ /* 0x000fe200000018ff */
[----:B-1----:R-:W-:-:S05]  /*1d7e0*/  FADD.FTZ R178, R172, R178 ;  /* 0x000000b2acb27221 */ /* 0x002fca0000010000 */
[----:B------:R-:W-:Y:S01]  /*1d7f0*/  HMMA.16816.F32 R152, R128, R148, RZ ;  /* 0x000000948098723c */ /* 0x000fe200000018ff */
[----:B------:R-:W1:Y:S01]  /*1d800*/  MUFU.EX2 R0, R0 ;  /* 0x0000000000007308 */ /* 0x000e620000000800 */
[C---:B--2---:R-:W-:Y:S01]  /*1d810*/  F2FP.F16.F32.PACK_AB R12, R9.reuse, R172 ;  /* 0x000000ac090c723e */ /* 0x044fe200000000ff */
[----:B------:R-:W-:-:S03]  /*1d820*/  FADD.FTZ R178, R9, R178 ;  /* 0x000000b209b27221 */ /* 0x000fc60000010000 */
[C---:B------:R-:W-:Y:S03]  /*1d830*/  HMMA.16816.F32 R156, R128.reuse, R158, RZ ;  /* 0x0000009e809c723c */ /* 0x040fe600000018ff */
[----:B------:R-:W2:Y:S03]  /*1d840*/  MUFU.EX2 R173, R173 ;  /* 0x000000ad00ad7308 */ /* 0x000ea60000000800 */
[C---:B---3--:R-:W-:Y:S05]  /*1d850*/  HMMA.16816.F32 R36, R128.reuse, R40, RZ ;  /* 0x000000288024723c */ /* 0x048fea00000018ff */
[----:B------:R-:W3:Y:S01]  /*1d860*/  MUFU.EX2 R167, R167 ;  /* 0x000000a700a77308 */ /* 0x000ee20000000800 */
[----:B-1----:R-:W-:Y:S01]  /*1d870*/  F2FP.F16.F32.PACK_AB R14, R0, R8 ;  /* 0x00000008000e723e */ /* 0x002fe200000000ff */
[----:B------:R-:W-:Y:S01]  /*1d880*/  HMMA.16816.F32 R52, R128, R56, RZ ;  /* 0x000000388034723c */ /* 0x000fe200000018ff */
[----:B------:R-:W-:-:S04]  /*1d890*/  FADD.FTZ R8, R8, R178 ;  /* 0x000000b208087221 */ /* 0x000fc80000010000 */
[----:B------:R-:W-:Y:S01]  /*1d8a0*/  FADD.FTZ R8, R0, R8 ;  /* 0x0000000800087221 */ /* 0x000fe20000010000 */
[----:B------:R-:W-:Y:S01]  /*1d8b0*/  MUFU.EX2 R166, R166 ;  /* 0x000000a600a67308 */ /* 0x000fe20000000800 */
[----:B----4-:R-:W-:Y:S01]  /*1d8c0*/  HMMA.16816.F32 R60, R128, R64, RZ ;  /* 0x00000040803c723c */ /* 0x010fe200000018ff */
[----:B--2---:R-:W-:-:S05]  /*1d8d0*/  FADD.FTZ R182, R173, R182 ;  /* 0x000000b6adb67221 */ /* 0x004fca0000010000 */
[----:B------:R-:W-:Y:S01]  /*1d8e0*/  HMMA.16816.F32 R40, R128, R42, RZ ;  /* 0x0000002a8028723c */ /* 0x000fe200000018ff */
[----:B------:R-:W1:Y:S01]  /*1d8f0*/  MUFU.EX2 R2, R2 ;  /* 0x0000000200027308 */ /* 0x000e620000000800 */
[C---:B---3--:R-:W-:Y:S01]  /*1d900*/  F2FP.F16.F32.PACK_AB R13, R167.reuse, R173 ;  /* 0x000000ada70d723e */ /* 0x048fe200000000ff */
[----:B------:R-:W-:-:S03]  /*1d910*/  FADD.FTZ R182, R167, R182 ;  /* 0x000000b6a7b67221 */ /* 0x000fc60000010000 */
[C---:B------:R-:W-:Y:S03]  /*1d920*/  HMMA.16816.F32 R56, R128.reuse, R58, RZ ;  /* 0x0000003a8038723c */ /* 0x040fe600000018ff */
[----:B------:R-:W-:Y:S03]  /*1d930*/  MUFU.EX2 R192, R192 ;  /* 0x000000c000c07308 */ /* 0x000fe60000000800 */
[----:B------:R-:W-:Y:S01]  /*1d940*/  HMMA.16816.F32 R64, R128, R66, RZ ;  /* 0x000000428040723c */ /* 0x000fe200000018ff */
[----:B-1----:R-:W-:-:S05]  /*1d950*/  F2FP.F16.F32.PACK_AB R15, R2, R166 ;  /* 0x000000a6020f723e */ /* 0x002fca00000000ff */
[----:B------:R-:W-:Y:S01]  /*1d960*/  HMMA.16816.F32 R136, R128, R132, RZ ;  /* 0x000000848088723c */ /* 0x000fe200000018ff */
[----:B------:R-:W-:-:S04]  /*1d970*/  FADD.FTZ R166, R166, R182 ;  /* 0x000000b6a6a67221 */ /* 0x000fc80000010000 */
[----:B------:R-:W-:Y:S01]  /*1d980*/  FADD.FTZ R166, R2, R166 ;  /* 0x000000a602a67221 */ /* 0x000fe20000010000 */
[C---:B------:R-:W-:Y:S06]  /*1d990*/  HMMA.16816.F32 R152, R12.reuse, R184, R152 ;  /* 0x000000b80c98723c */ /* 0x040fec0000001898 */
[----:B------:R-:W-:Y:S01]  /*1d9a0*/  HMMA.16816.F32 R160, R12, R4, R160 ;  /* 0x000000040ca0723c */ /* 0x000fe200000018a0 */
[----:B------:R-:W-:Y:S02]  /*1d9b0*/  IMAD.MOV.U32 R185, RZ, RZ, R17 ;  /* 0x000000ffffb97224 */ /* 0x000fe400078e0011 */
[----:B------:R-:W-:-:S02]  /*1d9c0*/  IMAD.MOV.U32 R184, RZ, RZ, R16 ;  /* 0x000000ffffb87224 */ /* 0x000fc400078e0010 */
[----:B------:R-:W1:Y:S01]  /*1d9d0*/  LDSM.16.MT88.4 R16, [R217+0x12800] ;  /* 0x01280000d910783b */ /* 0x000e620000004200 */
[C---:B------:R-:W-:Y:S03]  /*1d9e0*/  HMMA.16816.F32 R156, R12.reuse, R6, R156 ;  /* 0x000000060c9c723c */ /* 0x040fe6000000189c */
[----:B------:R-:W2:Y:S03]  /*1d9f0*/  LDSM.16.MT88.4 R4, [R216+0x12800] ;  /* 0x01280000d804783b */ /* 0x000ea60000004200 */
[C---:B------:R-:W-:Y:S06]  /*1da00*/  HMMA.16816.F32 R36, R12.reuse, R24, R36 ;  /* 0x000000180c24723c */ /* 0x040fec0000001824 */
[----:B------:R-:W-:Y:S01]  /*1da10*/  HMMA.16816.F32 R40, R12, R26, R40 ;  /* 0x0000001a0c28723c */ /* 0x000fe20000001828 */
[----:B------:R-:W3:Y:S05]  /*1da20*/  LDSM.16.MT88.4 R24, [R218+0x14800] ;  /* 0x01480000da18783b */ /* 0x000eea0000004200 */
[C---:B------:R-:W-:Y:S06]  /*1da30*/  HMMA.16816.F32 R44, R128.reuse, R48, RZ ;  /* 0x00000030802c723c */ /* 0x040fec00000018ff */
[C---:B------:R-:W-:Y:S06]  /*1da40*/  HMMA.16816.F32 R76, R128.reuse, R80, RZ ;  /* 0x00000050804c723c */ /* 0x040fec00000018ff */
[C---:B------:R-:W-:Y:S06]  /*1da50*/  HMMA.16816.F32 R92, R128.reuse, R96, RZ ;  /* 0x00000060805c723c */ /* 0x040fec00000018ff */
[----:B------:R-:W-:Y:S06]  /*1da60*/  HMMA.16816.F32 R100, R128, R104, RZ ;  /* 0x000000688064723c */ /* 0x000fec00000018ff */
[C---:B-1----:R-:W-:Y:S06]  /*1da70*/  HMMA.16816.F32 R52, R12.reuse, R16, R52 ;  /* 0x000000100c34723c */ /* 0x042fec0000001834 */
[C---:B------:R-:W-:Y:S01]  /*1da80*/  HMMA.16816.F32 R56, R12.reuse, R18, R56 ;  /* 0x000000120c38723c */ /* 0x040fe20000001838 */
[----:B------:R-:W-:Y:S05]  /*1da90*/  LDSM.16.MT88.4 R16, [R220+0x16800] ;  /* 0x01680000dc10783b */ /* 0x000fea0000004200 */
[C---:B--2---:R-:W-:Y:S06]  /*1daa0*/  HMMA.16816.F32 R60, R12.reuse, R4, R60 ;  /* 0x000000040c3c723c */ /* 0x044fec000000183c */
[----:B------:R-:W-:Y:S01]  /*1dab0*/  HMMA.16816.F32 R64, R12, R6, R64 ;  /* 0x000000060c40723c */ /* 0x000fe20000001840 */
[----:B------:R-:W1:Y:S05]  /*1dac0*/  LDSM.16.MT88.4 R4, [R216+0x14800] ;  /* 0x01480000d804783b */ /* 0x000e6a0000004200 */
[C---:B------:R-:W-:Y:S06]  /*1dad0*/  HMMA.16816.F32 R132, R128.reuse, R134, RZ ;  /* 0x000000868084723c */ /* 0x040fec00000018ff */
[C---:B------:R-:W-:Y:S06]  /*1dae0*/  HMMA.16816.F32 R48, R128.reuse, R50, RZ ;  /* 0x000000328030723c */ /* 0x040fec00000018ff */
[C---:B------:R-:W-:Y:S06]  /*1daf0*/  HMMA.16816.F32 R80, R128.reuse, R82, RZ ;  /* 0x000000528050723c */ /* 0x040fec00000018ff */
[C---:B------:R-:W-:Y:S06]  /*1db00*/  HMMA.16816.F32 R96, R128.reuse, R98, RZ ;  /* 0x000000628060723c */ /* 0x040fec00000018ff */
[----:B------:R-:W-:Y:S06]  /*1db10*/  HMMA.16816.F32 R104, R128, R106, RZ ;  /* 0x0000006a8068723c */ /* 0x000fec00000018ff */
[C---:B------:R-:W-:Y:S06]  /*1db20*/  HMMA.16816.F32 R136, R12.reuse, R28, R136 ;  /* 0x0000001c0c88723c */ /* 0x040fec0000001888 */
        /* <DEDUP_REMOVED lines=12> */
[----:B------:R-:W-:Y:S01]  /*1dbf0*/  HMMA.16816.F32 R104, R12, R18, R104 ;  /* 0x000000120c68723c */ /* 0x000fe20000001868 */
[----:B------:R-:W5:Y:S05]  /*1dc00*/  LDSM.16.MT88.4 R16, [R216+0x16800] ;  /* 0x01680000d810783b */ /* 0x000f6a0000004200 */
        /* <DEDUP_REMOVED lines=13> */
[-CC-:B------:R-:W-:Y:S01]  /*1dce0*/  FFMA.FTZ R168, R184, R189.reuse, -R194.reuse ;  /* 0x000000bdb8a87223 */ /* 0x180fe200000108c2 */
[-C--:B------:R-:W-:Y:S01]  /*1dcf0*/  FFMA.FTZ R169, R185, R189.reuse, -R194 ;  /* 0x000000bdb9a97223 */ /* 0x080fe200000108c2 */
[-CC-:B------:R-:W-:Y:S01]  /*1dd00*/  FFMA.FTZ R185, R249, R189.reuse, -R188.reuse ;  /* 0x000000bdf9b97223 */ /* 0x180fe200000108bc */
[-CC-:B------:R-:W-:Y:S01]  /*1dd10*/  FFMA.FTZ R184, R199, R189.reuse, -R188.reuse ;  /* 0x000000bdc7b87223 */ /* 0x180fe200000108bc */
[-C--:B------:R-:W-:Y:S01]  /*1dd20*/  FFMA.FTZ R249, R190, R189.reuse, -R188 ;  /* 0x000000bdbef97223 */ /* 0x080fe200000108bc */
[----:B------:R-:W-:Y:S01]  /*1dd30*/  HMMA.16816.F32 R148, R12, R186, R148 ;  /* 0x000000ba0c94723c */ /* 0x000fe20000001894 */
[-CC-:B------:R-:W-:Y:S01]  /*1dd40*/  FFMA.FTZ R170, R234, R189.reuse, -R194.reuse ;  /* 0x000000bdeaaa7223 */ /* 0x180fe200000108c2 */
[----:B------:R-:W-:Y:S01]  /*1dd50*/  FFMA.FTZ R171, R252, R189, -R194 ;  /* 0x000000bdfcab7223 */ /* 0x000fe200000108c2 */
[----:B------:R-:W-:Y:S01]  /*1dd60*/  MUFU.EX2 R168, R168 ;  /* 0x000000a800a87308 */ /* 0x000fe20000000800 */
[----:B------:R-:W-:-:S02]  /*1dd70*/  MOV R234, 0x90 ;  /* 0x0000009000ea7802 */ /* 0x000fc40000000f00 */
[C---:B------:R-:W-:Y:S01]  /*1dd80*/  HMMA.16816.F32 R144, R12.reuse, R32, R144 ;  /* 0x000000200c90723c */ /* 0x040fe20000001890 */
[-CC-:B------:R-:W-:Y:S01]  /*1dd90*/  FFMA.FTZ R187, R251, R189.reuse, -R188.reuse ;  /* 0x000000bdfbbb7223 */ /* 0x180fe200000108bc */
[-C--:B------:R-:W-:Y:S01]  /*1dda0*/  FFMA.FTZ R186, R250, R189.reuse, -R188 ;  /* 0x000000bdfaba7223 */ /* 0x080fe200000108bc */
[----:B------:R-:W-:Y:S02]  /*1ddb0*/  FFMA.FTZ R250, R195, R189, -R194 ;  /* 0x000000bdc3fa7223 */ /* 0x000fe400000108c2 */
[----:B------:R-:W5:Y:S01]  /*1ddc0*/  MUFU.EX2 R169, R169 ;  /* 0x000000a900a97308 */ /* 0x000f620000000800 */
[C---:B------:R-:W-:Y:S01]  /*1ddd0*/  HMMA.16816.F32 R140, R12.reuse, R34, R140 ;  /* 0x000000220c8c723c */ /* 0x040fe2000000188c */
[----:B------:R-:W-:Y:S05]  /*1dde0*/  LDSM.16.MT88.4 R32, [R218+0x11000] ;  /* 0x01100000da20783b */ /* 0x000fea0000004200 */
[C---:B--2---:R-:W-:Y:S01]  /*1ddf0*/  HMMA.16816.F32 R68, R12.reuse, R28, R68 ;  /* 0x0000001c0c44723c */ /* 0x044fe20000001844 */
[----:B------:R-:W-:Y:S05]  /*1de00*/  MUFU.EX2 R170, R170 ;  /* 0x000000aa00aa7308 */ /* 0x000fea0000000800 */
[C---:B------:R-:W-:Y:S01]  /*1de10*/  HMMA.16816.F32 R72, R12.reuse, R30, R72 ;  /* 0x0000001e0c48723c */ /* 0x040fe20000001848 */
[----:B------:R-:W-:Y:S02]  /*1de20*/  LDSM.16.MT88.4 R28, [R217+0x11000] ;  /* 0x01100000d91c783b */ /* 0x000fe40000004200 */
[----:B------:R-:W-:Y:S03]  /*1de30*/  MUFU.EX2 R171, R171 ;  /* 0x000000ab00ab7308 */ /* 0x000fe60000000800 */
[C---:B----4-:R-:W-:Y:S05]  /*1de40*/  HMMA.16816.F32 R84, R12.reuse, R20, R84 ;  /* 0x000000140c54723c */ /* 0x050fea0000001854 */
[----:B------:R-:W-:Y:S01]  /*1de50*/  MUFU.EX2 R187, R187 ;  /* 0x000000bb00bb7308 */ /* 0x000fe20000000800 */
[C---:B------:R-:W-:Y:S01]  /*1de60*/  HMMA.16816.F32 R88, R12.reuse, R22, R88 ;  /* 0x000000160c58723c */ /* 0x040fe20000001858 */
[----:B------:R-:W2:Y:S05]  /*1de70*/  LDSM.16.MT88.4 R20, [R220+0x11000] ;  /* 0x01100000dc14783b */ /* 0x000eaa0000004200 */
[C---:B---3--:R-:W-:Y:S01]  /*1de80*/  HMMA.16816.F32 R108, R12.reuse, R24, R108 ;  /* 0x000000180c6c723c */ /* 0x048fe2000000186c */
[----:B------:R-:W3:Y:S05]  /*1de90*/  MUFU.EX2 R186, R186 ;  /* 0x000000ba00ba7308 */ /* 0x000eea0000000800 */
[C---:B------:R-:W-:Y:S01]  /*1dea0*/  HMMA.16816.F32 R112, R12.reuse, R26, R112 ;  /* 0x0000001a0c70723c */ /* 0x040fe20000001870 */
[----:B------:R-:W4:Y:S02]  /*1deb0*/  LDSM.16.MT88.4 R24, [R216+0x11000] ;  /* 0x01100000d818783b */ /* 0x000f240000004200 */
[----:B------:R-:W-:Y:S03]  /*1dec0*/  MUFU.EX2 R185, R185 ;  /* 0x000000b900b97308 */ /* 0x000fe60000000800 */
[C---:B-1----:R-:W-:Y:S05]  /*1ded0*/  HMMA.16816.F32 R116, R12.reuse, R4, R116 ;  /* 0x000000040c74723c */ /* 0x042fea0000001874 */
[----:B------:R-:W1:Y:S01]  /*1dee0*/  MUFU.EX2 R184, R184 ;  /* 0x000000b800b87308 */ /* 0x000e620000000800 */
[----:B------:R-:W-:Y:S01]  /*1def0*/  HMMA.16816.F32 R120, R12, R6, R120 ;  /* 0x000000060c78723c */ /* 0x000fe20000001878 */
[----:B-----5:R-:W-:Y:S01]  /*1df00*/  F2FP.F16.F32.PACK_AB R4, R169, R168 ;  /* 0x000000a8a904723e */ /* 0x020fe200000000ff */
[----:B------:R-:W-:Y:S01]  /*1df10*/  FADD.FTZ R168, R168, R8 ;  /* 0x00000008a8a87221 */ /* 0x000fe20000010000 */
[----:B---3--:R-:W-:Y:S01]  /*1df20*/  F2FP.F16.F32.PACK_AB R5, R186, R187 ;  /* 0x000000bbba05723e */ /* 0x008fe200000000ff */
[----:B------:R-:W-:-:S02]  /*1df30*/  FADD.FTZ R187, R187, R166 ;  /* 0x000000a6bbbb7221 */ /* 0x000fc40000010000 */
[C---:B------:R-:W-:Y:S01]  /*1df40*/  HMMA.16816.F32 R124, R12.reuse, R16, R124 ;  /* 0x000000100c7c723c */ /* 0x040fe2000000187c */
[----:B------:R-:W-:Y:S01]  /*1df50*/  F2FP.F16.F32.PACK_AB R6, R171, R170 ;  /* 0x000000aaab06723e */ /* 0x000fe200000000ff */
[----:B------:R-:W-:Y:S01]  /*1df60*/  MUFU.EX2 R250, R250 ;  /* 0x000000fa00fa7308 */ /* 0x000fe20000000800 */
[----:B------:R-:W-:Y:S01]  /*1df70*/  FADD.FTZ R168, R169, R168 ;  /* 0x000000a8a9a87221 */ /* 0x000fe20000010000 */
[----:B------:R-:W-:Y:S02]  /*1df80*/  FADD.FTZ R187, R186, R187 ;  /* 0x000000bbbabb7221 */ /* 0x000fe40000010000 */
[----:B------:R-:W-:Y:S01]  /*1df90*/  HMMA.16816.F32 R128, R12, R18, R128 ;  /* 0x000000120c80723c */ /* 0x000fe20000001880 */
[----:B------:R-:W3:Y:S01]  /*1dfa0*/  LDSM.16.MT88.4 R12, [R218+0x13000] ;  /* 0x01300000da0c783b */ /* 0x000ee20000004200 */
[----:B------:R-:W-:Y:S01]  /*1dfb0*/  FADD.FTZ R170, R170, R168 ;  /* 0x000000a8aaaa7221 */ /* 0x000fe20000010000 */
[----:B-1----:R-:W-:Y:S02]  /*1dfc0*/  F2FP.F16.F32.PACK_AB R7, R184, R185 ;  /* 0x000000b9b807723e */ /* 0x002fe400000000ff */
[----:B------:R-:W1:Y:S01]  /*1dfd0*/  LDSM.16.MT88.4 R16, [R220+0x13000] ;  /* 0x01300000dc10783b */ /* 0x000e620000004200 */
[----:B------:R-:W-:Y:S01]  /*1dfe0*/  MUFU.EX2 R249, R249 ;  /* 0x000000f900f97308 */ /* 0x000fe20000000800 */
[----:B------:R-:W-:Y:S01]  /*1dff0*/  FADD.FTZ R185, R185, R187 ;  /* 0x000000bbb9b97221 */ /* 0x000fe20000010000 */
[----:B------:R-:W-:-:S02]  /*1e000*/  FADD.FTZ R170, R171, R170 ;  /* 0x000000aaabaa7221 */ /* 0x000fc40000010000 */
[----:B--2---:R-:W-:Y:S01]  /*1e010*/  HMMA.16816.F32 R160, R4, R20, R160 ;  /* 0x0000001404a0723c */ /* 0x004fe200000018a0 */
[----:B------:R-:W-:-:S05]  /*1e020*/  FADD.FTZ R185, R184, R185 ;  /* 0x000000b9b8b97221 */ /* 0x000fca0000010000 */
[C---:B------:R-:W-:Y:S01]  /*1e030*/  HMMA.16816.F32 R156, R4.reuse, R22, R156 ;  /* 0x00000016049c723c */ /* 0x040fe2000000189c */
[----:B------:R-:W2:Y:S05]  /*1e040*/  LDSM.16.MT88.4 R20, [R217+0x13000] ;  /* 0x01300000d914783b */ /* 0x000eaa0000004200 */
[C---:B----4-:R-:W-:Y:S06]  /*1e050*/  HMMA.16816.F32 R136, R4.reuse, R24, R136 ;  /* 0x000000180488723c */ /* 0x050fec0000001888 */
[C---:B------:R-:W-:Y:S01]  /*1e060*/  HMMA.16816.F32 R132, R4.reuse, R26, R132 ;  /* 0x0000001a0484723c */ /* 0x040fe20000001884 */
[----:B------:R-:W4:Y:S05]  /*1e070*/  LDSM.16.MT88.4 R24, [R216+0x13000] ;  /* 0x01300000d818783b */ /* 0x000f2a0000004200 */
[C---:B------:R-:W-:Y:S06]  /*1e080*/  HMMA.16816.F32 R152, R4.reuse, R32, R152 ;  /* 0x000000200498723c */ /* 0x040fec0000001898 */
[----:B---3--:R-:W-:Y:S01]  /*1e090*/  HMMA.16816.F32 R44, R4, R12, R44 ;  /* 0x0000000c042c723c */ /* 0x008fe2000000182c */
[-CC-:B------:R-:W-:Y:S01]  /*1e0a0*/  FFMA.FTZ R32, R198, R189.reuse, -R194.reuse ;  /* 0x000000bdc6207223 */ /* 0x180fe200000108c2 */
[----:B------:R-:W-:-:S04]  /*1e0b0*/  FFMA.FTZ R33, R197, R189, -R194 ;  /* 0x000000bdc5217223 */ /* 0x000fc800000108c2 */
[C---:B------:R-:W-:Y:S01]  /*1e0c0*/  HMMA.16816.F32 R48, R4.reuse, R14, R48 ;  /* 0x0000000e0430723c */ /* 0x040fe20000001830 */
[----:B------:R-:W3:Y:S01]  /*1e0d0*/  LDSM.16.MT88.4 R12, [R220+0x15000] ;  /* 0x01500000dc0c783b */ /* 0x000ee20000004200 */
[----:B------:R-:W5:Y:S04]  /*1e0e0*/  MUFU.EX2 R32, R32 ;  /* 0x0000002000207308 */ /* 0x000f680000000800 */
[C---:B-1----:R-:W-:Y:S04]  /*1e0f0*/  HMMA.16816.F32 R36, R4.reuse, R16, R36 ;  /* 0x000000100424723c */ /* 0x042fe80000001824 */
[----:B------:R-:W1:Y:S02]  /*1e100*/  MUFU.EX2 R33, R33 ;  /* 0x0000002100217308 */ /* 0x000e640000000800 */
[C---:B------:R-:W-:Y:S01]  /*1e110*/  HMMA.16816.F32 R40, R4.reuse, R18, R40 ;  /* 0x000000120428723c */ /* 0x040fe20000001828 */
[----:B------:R-:W3:Y:S05]  /*1e120*/  LDSM.16.MT88.4 R16, [R218+0x15000] ;  /* 0x01500000da10783b */ /* 0x000eea0000004200 */
[----:B--2---:R-:W-:Y:S01]  /*1e130*/  HMMA.16816.F32 R52, R4, R20, R52 ;  /* 0x000000140434723c */ /* 0x004fe20000001834 */
[----:B-----5:R-:W-:-:S05]  /*1e140*/  FADD.FTZ R170, R32, R170 ;  /* 0x000000aa20aa7221 */ /* 0x020fca0000010000 */
[----:B------:R-:W-:Y:S01]  /*1e150*/  HMMA.16816.F32 R56, R4, R22, R56 ;  /* 0x000000160438723c */ /* 0x000fe20000001838 */
[----:B------:R-:W2:Y:S01]  /*1e160*/  LDSM.16.MT88.4 R20, [R217+0x15000] ;  /* 0x01500000d914783b */ /* 0x000ea20000004200 */
[----:B-1----:R-:W-:-:S04]  /*1e170*/  FADD.FTZ R170, R33, R170 ;  /* 0x000000aa21aa7221 */ /* 0x002fc80000010000 */
[C---:B----4-:R-:W-:Y:S06]  /*1e180*/  HMMA.16816.F32 R60, R4.reuse, R24, R60 ;  /* 0x00000018043c723c */ /* 0x050fec000000183c */
[C---:B------:R-:W-:Y:S01]  /*1e190*/  HMMA.16816.F32 R64, R4.reuse, R26, R64 ;  /* 0x0000001a0440723c */ /* 0x040fe20000001840 */
[----:B------:R-:W-:Y:S05]  /*1e1a0*/  LDSM.16.MT88.4 R24, [R218+0x17000] ;  /* 0x01700000da18783b */ /* 0x000fea0000004200 */
[C---:B---3--:R-:W-:Y:S06]  /*1e1b0*/  HMMA.16816.F32 R68, R4.reuse, R12, R68 ;  /* 0x0000000c0444723c */ /* 0x048fec0000001844 */
[C---:B------:R-:W-:Y:S01]  /*1e1c0*/  HMMA.16816.F32 R72, R4.reuse, R14, R72 ;  /* 0x0000000e0448723c */ /* 0x040fe20000001848 */
[----:B------:R-:W1:Y:S05]  /*1e1d0*/  LDSM.16.MT88.4 R12, [R216+0x15000] ;  /* 0x01500000d80c783b */ /* 0x000e6a0000004200 */
[C---:B------:R-:W-:Y:S06]  /*1e1e0*/  HMMA.16816.F32 R76, R4.reuse, R16, R76 ;  /* 0x00000010044c723c */ /* 0x040fec000000184c */
[C---:B------:R-:W-:Y:S01]  /*1e1f0*/  HMMA.16816.F32 R80, R4.reuse, R18, R80 ;  /* 0x000000120450723c */ /* 0x040fe20000001850 */
[----:B------:R-:W3:Y:S05]  /*1e200*/  LDSM.16.MT88.4 R16, [R220+0x17000] ;  /* 0x01700000dc10783b */ /* 0x000eea0000004200 */
[C---:B--2---:R-:W-:Y:S06]  /*1e210*/  HMMA.16816.F32 R84, R4.reuse, R20, R84 ;  /* 0x000000140454723c */ /* 0x044fec0000001854 */
[C---:B------:R-:W-:Y:S01]  /*1e220*/  HMMA.16816.F32 R88, R4.reuse, R22, R88 ;  /* 0x000000160458723c */ /* 0x040fe20000001858 */
[----:B------:R-:W2:Y:S05]  /*1e230*/  LDSM.16.MT88.4 R20, [R217+0x17000] ;  /* 0x01700000d914783b */ /* 0x000eaa0000004200 */
[C---:B------:R-:W-:Y:S06]  /*1e240*/  HMMA.16816.F32 R148, R4.reuse, R34, R148 ;  /* 0x000000220494723c */ /* 0x040fec0000001894 */
[----:B------:R-:W-:Y:S01]  /*1e250*/  HMMA.16816.F32 R144, R4, R28, R144 ;  /* 0x0000001c0490723c */ /* 0x000fe20000001890 */
[-C--:B------:R-:W-:Y:S01]  /*1e260*/  FFMA.FTZ R34, R196, R189.reuse, -R194 ;  /* 0x000000bdc4227223 */ /* 0x080fe200000108c2 */
[----:B------:R-:W-:-:S02]  /*1e270*/  FFMA.FTZ R35, R193, R189, -R188 ;  /* 0x000000bdc1237223 */ /* 0x000fc400000108bc */
[----:B------:R-:W-:Y:S02]  /*1e280*/  MUFU.EX2 R188, R191 ;  /* 0x000000bf00bc7308 */ /* 0x000fe40000000800 */
[C---:B-1----:R-:W-:Y:S06]  /*1e290*/  HMMA.16816.F32 R92, R4.reuse, R12, R92 ;  /* 0x0000000c045c723c */ /* 0x042fec000000185c */
[C---:B------:R-:W-:Y:S01]  /*1e2a0*/  HMMA.16816.F32 R96, R4.reuse, R14, R96 ;  /* 0x0000000e0460723c */ /* 0x040fe20000001860 */
[----:B------:R-:W1:Y:S01]  /*1e2b0*/  LDSM.16.MT88.4 R12, [R216+0x17000] ;  /* 0x01700000d80c783b */ /* 0x000e620000004200 */
[----:B------:R-:W4:Y:S04]  /*1e2c0*/  MUFU.EX2 R34, R34 ;  /* 0x0000002200227308 */ /* 0x000f280000000800 */
[C---:B---3--:R-:W-:Y:S04]  /*1e2d0*/  HMMA.16816.F32 R100, R4.reuse, R16, R100 ;  /* 0x000000100464723c */ /* 0x048fe80000001864 */
[----:B------:R-:W3:Y:S02]  /*1e2e0*/  MUFU.EX2 R35, R35 ;  /* 0x0000002300237308 */ /* 0x000ee40000000800 */
[C---:B------:R-:W-:Y:S01]  /*1e2f0*/  HMMA.16816.F32 R104, R4.reuse, R18, R104 ;  /* 0x000000120468723c */ /* 0x040fe20000001868 */
[----:B------:R-:W5:Y:S05]  /*1e300*/  LDSM.16.MT88.4 R16, [R220+0x11800] ;  /* 0x01180000dc10783b */ /* 0x000f6a0000004200 */
[----:B------:R-:W-:Y:S01]  /*1e310*/  HMMA.16816.F32 R140, R4, R30, R140 ;  /* 0x0000001e048c723c */ /* 0x000fe2000000188c */
[----:B------:R-:W-:Y:S01]  /*1e320*/  LDSM.16.MT88.4 R28, [R218+0x13800] ;  /* 0x01380000da1c783b */ /* 0x000fe20000004200 */
[----:B----4-:R-:W-:-:S04]  /*1e330*/  FADD.FTZ R170, R34, R170 ;  /* 0x000000aa22aa7221 */ /* 0x010fc80000010000 */
[----:B------:R-:W-:Y:S01]  /*1e340*/  HMMA.16816.F32 R108, R4, R24, R108 ;  /* 0x00000018046c723c */ /* 0x000fe2000000186c */
[----:B---3--:R-:W-:-:S05]  /*1e350*/  FADD.FTZ R185, R35, R185 ;  /* 0x000000b923b97221 */ /* 0x008fca0000010000 */
[----:B------:R-:W-:Y:S01]  /*1e360*/  HMMA.16816.F32 R112, R4, R26, R112 ;  /* 0x0000001a0470723c */ /* 0x000fe20000001870 */
[----:B------:R-:W3:Y:S01]  /*1e370*/  LDSM.16.MT88.4 R24, [R218+0x11800] ;  /* 0x01180000da18783b */ /* 0x000ee20000004200 */
[----:B------:R-:W-:-:S04]  /*1e380*/  FADD.FTZ R185, R192, R185 ;  /* 0x000000b9c0b97221 */ /* 0x000fc80000010000 */
[----:B--2---:R-:W-:Y:S01]  /*1e390*/  HMMA.16816.F32 R116, R4, R20, R116 ;  /* 0x000000140474723c */ /* 0x004fe20000001874 */
[----:B------:R-:W-:-:S05]  /*1e3a0*/  FADD.FTZ R185, R188, R185 ;  /* 0x000000b9bcb97221 */ /* 0x000fca0000010000 */
[C---:B-1----:R-:W-:Y:S06]  /*1e3b0*/  HMMA.16816.F32 R124, R4.reuse, R12, R124 ;  /* 0x0000000c047c723c */ /* 0x042fec000000187c */
[C---:B------:R-:W-:Y:S01]  /*1e3c0*/  HMMA.16816.F32 R128, R4.reuse, R14, R128 ;  /* 0x0000000e0480723c */ /* 0x040fe20000001880 */
[----:B------:R-:W1:Y:S05]  /*1e3d0*/  LDSM.16.MT88.4 R12, [R216+0x11800] ;  /* 0x01180000d80c783b */ /* 0x000e6a0000004200 */
[----:B------:R-:W-:Y:S01]  /*1e3e0*/  HMMA.16816.F32 R120, R4, R22, R120 ;  /* 0x000000160478723c */ /* 0x000fe20000001878 */
[----:B------:R-:W2:Y:S06]  /*1e3f0*/  LDSM.16.MT88.4 R20, [R217+0x11800] ;  /* 0x01180000d914783b */ /* 0x000eac0000004200 */
[----:B------:R-:W-:-:S02]  /*1e400*/  F2FP.F16.F32.PACK_AB R4, R33, R32 ;  /* 0x000000202104723e */ /* 0x000fc400000000ff */
[C---:B------:R-:W-:Y:S01]  /*1e410*/  F2FP.F16.F32.PACK_AB R6, R250.reuse, R34 ;  /* 0x00000022fa06723e */ /* 0x040fe200000000ff */
[----:B------:R-:W-:Y:S01]  /*1e420*/  FADD.FTZ R250, R250, R170 ;  /* 0x000000aafafa7221 */ /* 0x000fe20000010000 */
[----:B------:R-:W-:Y:S02]  /*1e430*/  F2FP.F16.F32.PACK_AB R5, R192, R35 ;  /* 0x00000023c005723e */ /* 0x000fe400000000ff */
[C---:B------:R-:W-:Y:S01]  /*1e440*/  F2FP.F16.F32.PACK_AB R7, R249.reuse, R188 ;  /* 0x000000bcf907723e */ /* 0x040fe200000000ff */
[----:B------:R-:W-:-:S06]  /*1e450*/  FADD.FTZ R249, R249, R185 ;  /* 0x000000b9f9f97221 */ /* 0x000fcc0000010000 */
[C---:B-----5:R-:W-:Y:S06]  /*1e460*/  HMMA.16816.F32 R160, R4.reuse, R16, R160 ;  /* 0x0000001004a0723c */ /* 0x060fec00000018a0 */
[C---:B------:R-:W-:Y:S01]  /*1e470*/  HMMA.16816.F32 R156, R4.reuse, R18, R156 ;  /* 0x00000012049c723c */ /* 0x040fe2000000189c */
[----:B------:R-:W4:Y:S05]  /*1e480*/  LDSM.16.MT88.4 R16, [R220+0x13800] ;  /* 0x01380000dc10783b */ /* 0x000f2a0000004200 */
[C---:B---3--:R-:W-:Y:S06]  /*1e490*/  HMMA.16816.F32 R152, R4.reuse, R24, R152 ;  /* 0x000000180498723c */ /* 0x048fec0000001898 */
[C---:B-1----:R-:W-:Y:S06]  /*1e4a0*/  HMMA.16816.F32 R136, R4.reuse, R12, R136 ;  /* 0x0000000c0488723c */ /* 0x042fec0000001888 */
[C---:B------:R-:W-:Y:S01]  /*1e4b0*/  HMMA.16816.F32 R132, R4.reuse, R14, R132 ;  /* 0x0000000e0484723c */ /* 0x040fe20000001884 */
[----:B------:R-:W1:Y:S05]  /*1e4c0*/  LDSM.16.MT88.4 R12, [R216+0x13800] ;  /* 0x01380000d80c783b */ /* 0x000e6a0000004200 */
[C---:B------:R-:W-:Y:S01]  /*1e4d0*/  HMMA.16816.F32 R148, R4.reuse, R26, R148 ;  /* 0x0000001a0494723c */ /* 0x040fe20000001894 */
[----:B------:R-:W3:Y:S05]  /*1e4e0*/  LDSM.16.MT88.4 R24, [R217+0x13800] ;  /* 0x01380000d918783b */ /* 0x000eea0000004200 */
[C---:B--2---:R-:W-:Y:S06]  /*1e4f0*/  HMMA.16816.F32 R144, R4.reuse, R20, R144 ;  /* 0x000000140490723c */ /* 0x044fec0000001890 */
[C---:B------:R-:W-:Y:S01]  /*1e500*/  HMMA.16816.F32 R140, R4.reuse, R22, R140 ;  /* 0x00000016048c723c */ /* 0x040fe2000000188c */
[----:B------:R-:W2:Y:S05]  /*1e510*/  LDSM.16.MT88.4 R20, [R220+0x15800] ;  /* 0x01580000dc14783b */ /* 0x000eaa0000004200 */
[C---:B----4-:R-:W-:Y:S06]  /*1e520*/  HMMA.16816.F32 R36, R4.reuse, R16, R36 ;  /* 0x000000100424723c */ /* 0x050fec0000001824 */
[C---:B------:R-:W-:Y:S01]  /*1e530*/  HMMA.16816.F32 R40, R4.reuse, R18, R40 ;  /* 0x000000120428723c */ /* 0x040fe20000001828 */
[----:B------:R-:W4:Y:S05]  /*1e540*/  LDSM.16.MT88.4 R16, [R218+0x15800] ;  /* 0x01580000da10783b */ /* 0x000f2a0000004200 */
[C---:B------:R-:W-:Y:S06]  /*1e550*/  HMMA.16816.F32 R44, R4.reuse, R28, R44 ;  /* 0x0000001c042c723c */ /* 0x040fec000000182c */
[C---:B-1----:R-:W-:Y:S06]  /*1e560*/  HMMA.16816.F32 R60, R4.reuse, R12, R60 ;  /* 0x0000000c043c723c */ /* 0x042fec000000183c */
[C---:B------:R-:W-:Y:S01]  /*1e570*/  HMMA.16816.F32 R64, R4.reuse, R14, R64 ;  /* 0x0000000e0440723c */ /* 0x040fe20000001840 */
[----:B------:R-:W1:Y:S05]  /*1e580*/  LDSM.16.MT88.4 R12, [R216+0x15800] ;  /* 0x01580000d80c783b */ /* 0x000e6a0000004200 */
        /* <DEDUP_REMOVED lines=14> */
[C---:B-----5:R-:W-:Y:S06]  /*1e670*/  HMMA.16816.F32 R84, R4.reuse, R28, R84 ;  /* 0x0000001c0454723c */ /* 0x060fec0000001854 */
[C---:B------:R-:W-:Y:S06]  /*1e680*/  HMMA.16816.F32 R88, R4.reuse, R30, R88 ;  /* 0x0000001e0458723c */ /* 0x040fec0000001858 */
[C---:B---3--:R-:W-:Y:S06]  /*1e690*/  HMMA.16816.F32 R100, R4.reuse, R24, R100 ;  /* 0x000000180464723c */ /* 0x048fec0000001864 */
[C---:B------:R-:W-:Y:S06]  /*1e6a0*/  HMMA.16816.F32 R104, R4.reuse, R26, R104 ;  /* 0x0000001a0468723c */ /* 0x040fec0000001868 */
[C---:B--2---:R-:W-:Y:S06]  /*1e6b0*/  HMMA.16816.F32 R108, R4.reuse, R20, R108 ;  /* 0x00000014046c723c */ /* 0x044fec000000186c */
[C---:B------:R-:W-:Y:S06]  /*1e6c0*/  HMMA.16816.F32 R112, R4.reuse, R22, R112 ;  /* 0x000000160470723c */ /* 0x040fec0000001870 */
[C---:B----4-:R-:W-:Y:S06]  /*1e6d0*/  HMMA.16816.F32 R116, R4.reuse, R16, R116 ;  /* 0x000000100474723c */ /* 0x050fec0000001874 */
[C---:B------:R-:W-:Y:S06]  /*1e6e0*/  HMMA.16816.F32 R120, R4.reuse, R18, R120 ;  /* 0x000000120478723c */ /* 0x040fec0000001878 */
[C---:B-1----:R-:W-:Y:S06]  /*1e6f0*/  HMMA.16816.F32 R124, R4.reuse, R12, R124 ;  /* 0x0000000c047c723c */ /* 0x042fec000000187c */
[----:B------:R-:W-:Y:S01]  /*1e700*/  HMMA.16816.F32 R128, R4, R14, R128 ;  /* 0x0000000e0480723c */ /* 0x000fe20000001880 */
[----:B------:R-:W-:-:S08]  /*1e710*/  NOP ;  /* 0x0000000000007918 */ /* 0x000fd00000000000 */
[----:B------:R-:W-:-:S15]  /*1e720*/  @!P6 BRA `(.L_x_2749) ;  /* 0x000000500020e947 */ /* 0x000fde0003800000 */
[----:B------:R-:W1:Y:S01]  /*1e730*/  LDC.64 R8, c[0x0][0x208] ;  /* 0x00008200ff087b82 */ /* 0x000e620000000a00 */
[----:B------:R-:W-:-:S04]  /*1e740*/  DEPBAR.LE SB0, 0x0 ;  /* 0x000080000000791a */ /* 0x000fc80000000000 */
[----:B------:R-:W-:Y:S05]  /*1e750*/  WARPSYNC.ALL ;  /* 0x0000000000007948 */ /* 0x000fea0003800000 */
[----:B------:R-:W-:Y:S01]  /*1e760*/  BSSY B0, `(.L_x_2750) ;  /* 0x000004e000007945 */ /* 0x000fe20003800000 */
[----:B------:R-:W-:Y:S01]  /*1e770*/  IADD3 R243, R165, -0x2, RZ ;  /* 0xfffffffea5f37810 */ /* 0x000fe20007ffe0ff */
[----:B------:R-:W-:Y:S06]  /*1e780*/  BAR.SYNC.DEFER_BLOCKING 0x0 ;  /* 0x0000000000007b1d */ /* 0x000fec0000010000 */
[----:B------:R-:W-:Y:S05]  /*1e790*/  @!P0 BRA `(.L_x_2751) ;  /* 0x0000000400148947 */ /* 0x000fea0003800000 */
[----:B-1----:R-:W-:Y:S02]  /*1e7a0*/  R2UR UR4, R8 ;  /* 0x00000000080472ca */ /* 0x002fe400000e0000 */
[----:B------:R-:W-:-:S13]  /*1e7b0*/  R2UR UR5, R9 ;  /* 0x00000000090572ca */ /* 0x000fda00000e0000 */
[----:B------:R-:W2:Y:S01]  /*1e7c0*/  LD.E R13, desc[UR4][R10.64+0x170] ;  /* 0x000170040a0d7980 */ /* 0x000ea2000c101900 */
[----:B------:R-:W-:Y:S01]  /*1e7d0*/  IMAD.SHL.U32 R0, R243, 0x40, RZ ;  /* 0x00000040f3007824 */ /* 0x000fe200078e00ff */
[----:B------:R-:W-:Y:S02]  /*1e7e0*/  R2UR UR10, R8 ;  /* 0x00000000080a72ca */ /* 0x000fe400000e0000 */
[----:B------:R-:W-:Y:S02]  /*1e7f0*/  R2UR UR11, R9 ;  /* 0x00000000090b72ca */ /* 0x000fe400000e0000 */
[----:B------:R-:W-:Y:S02]  /*1e800*/  IABS R2, R0 ;  /* 0x0000000000027213 */ /* 0x000fe40000000000 */
[----:B------:R-:W-:Y:S02]  /*1e810*/  IADD3 R14, R0, 0x40, RZ ;  /* 0x00000040000e7810 */ /* 0x000fe40007ffe0ff */
[----:B------:R-:W-:-:S02]  /*1e820*/  R2UR UR12, R8 ;  /* 0x00000000080c72ca */ /* 0x000fc400000e0000 */
[----:B------:R-:W-:Y:S02]  /*1e830*/  IABS R5, R14 ;  /* 0x0000000e00057213 */ /* 0x000fe40000000000 */
[C---:B------:R-:W-:Y:S02]  /*1e840*/  R2UR UR13, R9.reuse ;  /* 0x00000000090d72ca */ /* 0x040fe400000e0000 */
[----:B------:R-:W-:Y:S02]  /*1e850*/  R2UR UR8, R8 ;  /* 0x00000000080872ca */ /* 0x000fe400000e0000 */
[----:B------:R-:W-:Y:S02]  /*1e860*/  R2UR UR9, R9 ;  /* 0x00000000090972ca */ /* 0x000fe400000e0000 */
[-C--:B--2---:R-:W-:Y:S02]  /*1e870*/  IABS R6, R13.reuse ;  /* 0x0000000d00067213 */ /* 0x084fe40000000000 */
[----:B------:R-:W-:-:S02]  /*1e880*/  IABS R4, R13 ;  /* 0x0000000d00047213 */ /* 0x000fc40000000000 */
[----:B------:R-:W1:Y:S01]  /*1e890*/  I2F.RP R16, R6 ;  /* 0x0000000600107306 */ /* 0x000e620000209400 */
[-C--:B------:R-:W-:Y:S02]  /*1e8a0*/  LOP3.LUT R0, R0, R13.reuse, RZ, 0x3c, !PT ;  /* 0x0000000d00007212 */ /* 0x080fe400078e3cff */
[----:B------:R-:W-:Y:S01]  /*1e8b0*/  IMAD.MOV R4, RZ, RZ, -R4 ;  /* 0x000000ffff047224 */ /* 0x000fe200078e0a04 */
        /* <DEDUP_REMOVED lines=16> */
[----:B------:R-:W-:Y:S02]  /*1e9c0*/  @!P2 IMAD.IADD R2, R2, 0x1, -R6 ;  /* 0x000000010202a824 */ /* 0x000fe400078e0a06 */
[----:B------:R-:W-:Y:S01]  /*1e9d0*/  @!P2 VIADD R7, R7, 0x1 ;  /* 0x000000010707a836 */ /* 0x000fe20000000000 */
[----:B------:R-:W-:Y:S02]  /*1e9e0*/  ISETP.NE.AND P2, PT, R13, RZ, PT ;  /* 0x000000ff0d00720c */ /* 0x000fe40003f45270 */
[-C--:B------:R-:W-:Y:S01]  /*1e9f0*/  ISETP.GE.U32.AND P5, PT, R2, R6.reuse, PT ;  /* 0x000000060200720c */ /* 0x080fe20003fa6070 */
[----:B------:R-:W-:Y:S01]  /*1ea00*/  @!P4 VIADD R12, R12, 0x1 ;  /* 0x000000010c0cc836 */ /* 0x000fe20000000000 */
[----:B------:R-:W-:-:S04]  /*1ea10*/  @!P4 IADD3 R4, R4, -R6, RZ ;  /* 0x800000060404c210 */ /* 0x000fc80007ffe0ff */
[----:B------:R-:W-:Y:S02]  /*1ea20*/  ISETP.GE.U32.AND P6, PT, R4, R6, PT ;  /* 0x000000060400720c */ /* 0x000fe40003fc6070 */
[----:B------:R-:W-:-:S05]  /*1ea30*/  LOP3.LUT R4, RZ, R13, RZ, 0x33, !PT ;  /* 0x0000000dff047212 */ /* 0x000fca00078e33ff */
[----:B------:R-:W-:-:S04]  /*1ea40*/  @P5 VIADD R7, R7, 0x1 ;  /* 0x0000000107075836 */ /* 0x000fc80000000000 */
[----:B------:R-:W-:Y:S02]  /*1ea50*/  IMAD.MOV.U32 R5, RZ, RZ, R7 ;  /* 0x000000ffff057224 */ /* 0x000fe400078e0007 */
[----:B------:R-:W-:Y:S01]  /*1ea60*/  @P6 IADD3 R12, R12, 0x1, RZ ;  /* 0x000000010c0c6810 */ /* 0x000fe20007ffe0ff */
[----:B------:R-:W2:Y:S01]  /*1ea70*/  LD.E.64 R6, desc[UR4][R10.64+0x40] ;  /* 0x000040040a067980 */ /* 0x000ea2000c101b00 */
[----:B------:R-:W-:Y:S02]  /*1ea80*/  @!P1 IMAD.MOV R5, RZ, RZ, -R5 ;  /* 0x000000ffff059224 */ /* 0x000fe400078e0a05 */
[----:B------:R-:W-:-:S03]  /*1ea90*/  @!P3 IADD3 R12, -R12, RZ, RZ ;  /* 0x000000ff0c0cb210 */ /* 0x000fc60007ffe1ff */
[C---:B------:R-:W-:Y:S02]  /*1eaa0*/  SEL R5, R4.reuse, R5, !P2 ;  /* 0x0000000504057207 */ /* 0x040fe40005000000 */
[----:B------:R-:W-:-:S03]  /*1eab0*/  SEL R4, R4, R12, !P2 ;  /* 0x0000000c04047207 */ /* 0x000fc60005000000 */
[----:B------:R-:W-:-:S04]  /*1eac0*/  IMAD.WIDE R16, R5, 0x4, R240 ;  /* 0x0000000405107825 */ /* 0x000fc800078e02f0 */
[C---:B------:R-:W-:Y:S01]  /*1ead0*/  IMAD.WIDE R14, R4.reuse, 0x4, R240 ;  /* 0x00000004040e7825 */ /* 0x040fe200078e02f0 */
        /* <DEDUP_REMOVED lines=12> */
[----:B----4-:R-:W-:-:S04]  /*1eba0*/  IMAD R2, R15, R0, RZ ;  /* 0x000000000f027224 */ /* 0x010fc800078e02ff */
[----:B------:R-:W-:Y:S02]  /*1ebb0*/  IMAD R2, R14, R5, R2 ;  /* 0x000000050e027224 */ /* 0x000fe400078e0202 */
[----:B------:R-:W-:-:S04]  /*1ebc0*/  IMAD.WIDE.U32 R4, R0, R14, R12 ;  /* 0x0000000e00047225 */ /* 0x000fc800078e000c */
[----:B------:R-:W-:Y:S01]  /*1ebd0*/  IMAD.IADD R2, R5, 0x1, R2 ;  /* 0x0000000105027824 */ /* 0x000fe200078e0202 */
[----:B------:R-:W-:Y:S05]  /*1ebe0*/  BRA `(.L_x_2752) ;  /* 0x0000000000147947 */ /* 0x000fea0003800000 */
.L_x_2751:
[----:B-1----:R-:W-:Y:S02]  /*1ebf0*/  R2UR UR4, R8 ;  /* 0x00000000080472ca */ /* 0x002fe400000e0000 */
[----:B------:R-:W-:-:S13]  /*1ec00*/  R2UR UR5, R9 ;  /* 0x00000000090572ca */ /* 0x000fda00000e0000 */
[----:B------:R-:W2:Y:S02]  /*1ec10*/  LD.E R4, desc[UR4][R10.64+0x40] ;  /* 0x000040040a047980 */ /* 0x000ea4000c101900 */
[----:B--2---:R-:W-:-:S05]  /*1ec20*/  IMAD.U32 R4, R4, -0x40, RZ ;  /* 0xffffffc004047824 */ /* 0x004fca00078e00ff */
[----:B------:R-:W-:Y:S02]  /*1ec30*/  SHF.R.S32.HI R2, RZ, 0x1f, R4 ;  /* 0x0000001fff027819 */ /* 0x000fe40000011404 */
.L_x_2752:
[----:B------:R-:W-:Y:S05]  /*1ec40*/  BSYNC B0 ;  /* 0x0000000000007941 */ /* 0x000fea0003800000 */
.L_x_2750:
[C---:B------:R-:W-:Y:S01]  /*1ec50*/  LOP3.LUT P6, RZ, R244.reuse, 0x1, RZ, 0xc0, !PT ;  /* 0x00000001f4ff7812 */ /* 0x040fe200078cc0ff */
[----:B------:R-:W-:Y:S01]  /*1ec60*/  BSSY B1, `(.L_x_2753) ;  /* 0x00002c8000017945 */ /* 0x000fe20003800000 */
[C---:B------:R-:W-:Y:S02]  /*1ec70*/  LOP3.LUT P5, RZ, R244.reuse, 0x2, RZ, 0xc0, !PT ;  /* 0x00000002f4ff7812 */ /* 0x040fe400078ac0ff */
[C---:B------:R-:W-:Y:S02]  /*1ec80*/  LOP3.LUT P4, RZ, R244.reuse, 0x4, RZ, 0xc0, !PT ;  /* 0x00000004f4ff7812 */ /* 0x040fe4000788c0ff */
[----:B------:R-:W-:Y:S02]  /*1ec90*/  LOP3.LUT P3, RZ, R244, 0x8, RZ, 0xc0, !PT ;  /* 0x00000008f4ff7812 */ /* 0x000fe4000786c0ff */
[C---:B------:R-:W-:Y:S02]  /*1eca0*/  LEA R166, P2, R4.reuse, R181, 0x1 ;  /* 0x000000b504a67211 */ /* 0x040fe400078408ff */
[----:B------:R-:W-:-:S02]  /*1ecb0*/  IADD3 R0, P1, R4, R227, RZ ;  /* 0x000000e304007210 */ /* 0x000fc40007f3e0ff */
[----:B------:R-:W-:Y:S02]  /*1ecc0*/  LEA.HI.X R167, R4, R180, R2, 0x1, P2 ;  /* 0x000000b404a77211 */ /* 0x000fe400010f0c02 */
[----:B------:R-:W-:Y:S01]  /*1ecd0*/  @P6 R2UR UR10, R8 ;  /* 0x00000000080a62ca */ /* 0x000fe200000e0000 */
[----:B------:R-:W-:Y:S01]  /*1ece0*/  IMAD.X R2, R2, 0x1, R228, P1 ;  /* 0x0000000102027824 */ /* 0x000fe200008e06e4 */
[C---:B------:R-:W-:Y:S01]  /*1ecf0*/  @P6 R2UR UR11, R9.reuse ;  /* 0x00000000090b62ca */ /* 0x040fe200000e0000 */
[----:B------:R-:W-:Y:S01]  /*1ed00*/  @P5 IMAD.MOV.U32 R32, RZ, RZ, R166 ;  /* 0x000000ffff205224 */ /* 0x000fe200078e00a6 */
[----:B------:R-:W-:Y:S01]  /*1ed10*/  @P5 R2UR UR8, R8 ;  /* 0x00000000080852ca */ /* 0x000fe200000e0000 */
[----:B------:R-:W-:Y:S01]  /*1ed20*/  @P5 IMAD.MOV.U32 R33, RZ, RZ, R167 ;  /* 0x000000ffff215224 */ /* 0x000fe200078e00a7 */
[----:B------:R-:W-:Y:S02]  /*1ed30*/  @P5 R2UR UR9, R9 ;  /* 0x00000000090952ca */ /* 0x000fe400000e0000 */
[----:B------:R-:W-:-:S02]  /*1ed40*/  @P6 LEA R16, P2, R0, R181, 0x1 ;  /* 0x000000b500106211 */ /* 0x000fc400078408ff */
[----:B------:R-:W-:Y:S02]  /*1ed50*/  @P4 R2UR UR4, R8 ;  /* 0x00000000080442ca */ /* 0x000fe400000e0000 */
[----:B------:R-:W-:Y:S02]  /*1ed60*/  @P4 R2UR UR5, R9 ;  /* 0x00000000090542ca */ /* 0x000fe400000e0000 */
[C---:B------:R-:W-:Y:S01]  /*1ed70*/  @P6 LEA.HI.X R17, R0.reuse, R180, R2, 0x1, P2 ;  /* 0x000000b400116211 */ /* 0x040fe200010f0c02 */
[----:B------:R-:W-:Y:S01]  /*1ed80*/  @!PT LDS RZ, [RZ] ;  /* 0x00000000fffff984 */ /* 0x000fe20000000800 */
[----:B------:R-:W-:Y:S01]  /*1ed90*/  @!PT LDS RZ, [RZ] ;  /* 0x00000000fffff984 */ /* 0x000fe20000000800 */
[----:B------:R-:W-:Y:S01]  /*1eda0*/  @!PT LDS RZ, [RZ] ;  /* 0x00000000fffff984 */ /* 0x000fe20000000800 */
[----:B------:R-:W-:Y:S01]  /*1edb0*/  @P6 LDGSTS.E.BYPASS.LTC128B.128 [R242+0x10000], desc[UR10][R166.64] ;  /* 0x10000000a6f26fae */ /* 0x000fe2000b901d4a */
[CC--:B------:R-:W-:Y:S02]  /*1edc0*/  @P5 LEA R14, P1, R0.reuse, R181.reuse, 0x1 ;  /* 0x000000b5000e5211 */ /* 0x0c0fe400078208ff */
[----:B------:R-:W-:Y:S01]  /*1edd0*/  @P4 LEA R12, P2, R0, R181, 0x1 ;  /* 0x000000b5000c4211 */ /* 0x000fe200078408ff */
[----:B------:R-:W-:Y:S01]  /*1ede0*/  @!P6 STS.128 [R242+0x10000], RZ ;  /* 0x010000fff200e388 */ /* 0x000fe20000000c00 */
[----:B------:R-:W-:-:S02]  /*1edf0*/  @P3 R2UR UR12, R8 ;  /* 0x00000000080c32ca */ /* 0x000fc400000e0000 */
[----:B------:R-:W-:Y:S01]  /*1ee00*/  @P3 R2UR UR13, R9 ;  /* 0x00000000090d32ca */ /* 0x000fe200000e0000 */
[----:B------:R-:W-:Y:S01]  /*1ee10*/  @!PT LDS RZ, [RZ] ;  /* 0x00000000fffff984 */ /* 0x000fe20000000800 */
[----:B------:R-:W-:Y:S01]  /*1ee20*/  @!PT LDS RZ, [RZ] ;  /* 0x00000000fffff984 */ /* 0x000fe20000000800 */
[----:B------:R-:W-:Y:S01]  /*1ee30*/  @!PT LDS RZ, [RZ] ;  /* 0x00000000fffff984 */ /* 0x000fe20000000800 */
[----:B------:R1:W-:Y:S01]  /*1ee40*/  @P5 LDGSTS.E.BYPASS.LTC128B.128 [R242+0x12000], desc[UR8][R32.64+0x80] ;  /* 0x1200008020f25fae */ /* 0x0003e2000b901d48 */
[CCC-:B------:R-:W-:Y:S02]  /*1ee50*/  @P5 LEA.HI.X R15, R0.reuse, R180.reuse, R2.reuse, 0x1, P1 ;  /* 0x000000b4000f5211 */ /* 0x1c0fe400008f0c02 */
[CCC-:B------:R-:W-:Y:S01]  /*1ee60*/  @P4 LEA.HI.X R13, R0.reuse, R180.reuse, R2.reuse, 0x1, P2 ;  /* 0x000000b4000d4211 */ /* 0x1c0fe200010f0c02 */
[----:B------:R-:W-:Y:S01]  /*1ee70*/  @!P5 STS.128 [R242+0x12000], RZ ;  /* 0x012000fff200d388 */ /* 0x000fe20000000c00 */
[C---:B------:R-:W-:Y:S02]  /*1ee80*/  @P3 LEA R6, P1, R0.reuse, R181, 0x1 ;  /* 0x000000b500063211 */ /* 0x040fe400078208ff */
[C---:B------:R-:W-:Y:S02]  /*1ee90*/  IADD3 R4, P2, R0.reuse, R227, RZ ;  /* 0x000000e300047210 */ /* 0x040fe40007f5e0ff */
[----:B------:R-:W-:-:S02]  /*1eea0*/  @P3 LEA.HI.X R7, R0, R180, R2, 0x1, P1 ;  /* 0x000000b400073211 */ /* 0x000fc400008f0c02 */
[-C--:B------:R-:W-:Y:S01]  /*1eeb0*/  @P5 LEA R22, P1, R4, R181.reuse, 0x1 ;  /* 0x000000b504165211 */ /* 0x080fe200078208ff */
[----:B------:R-:W-:Y:S01]  /*1eec0*/  IMAD.X R2, R2, 0x1, R228, P2 ;  /* 0x0000000102027824 */ /* 0x000fe200010e06e4 */
[-C--:B------:R-:W-:Y:S02]  /*1eed0*/  @P6 LEA R24, P2, R4, R181.reuse, 0x1 ;  /* 0x000000b504186211 */ /* 0x080fe400078408ff */
[----:B------:R-:W-:Y:S02]  /*1eee0*/  @P3 R2UR UR14, R8 ;  /* 0x00000000080e32ca */ /* 0x000fe400000e0000 */
[CCC-:B------:R-:W-:Y:S02]  /*1eef0*/  @P6 LEA.HI.X R25, R4.reuse, R180.reuse, R2.reuse, 0x1, P2 ;  /* 0x000000b404196211 */ /* 0x1c0fe400010f0c02 */
[C---:B------:R-:W-:Y:S02]  /*1ef00*/  @P4 LEA R20, P2, R4.reuse, R181, 0x1 ;  /* 0x000000b504144211 */ /* 0x040fe400078408ff */
[----:B------:R-:W-:-:S02]  /*1ef10*/  @P5 LEA.HI.X R23, R4, R180, R2, 0x1, P1 ;  /* 0x000000b404175211 */ /* 0x000fc400008f0c02 */
[CC--:B------:R-:W-:Y:S02]  /*1ef20*/  @P4 LEA.HI.X R21, R4.reuse, R180.reuse, R2, 0x1, P2 ;  /* 0x000000b404154211 */ /* 0x0c0fe400010f0c02 */
[C---:B------:R-:W-:Y:S01]  /*1ef30*/  @P3 LEA R18, P1, R4.reuse, R181, 0x1 ;  /* 0x000000b504123211 */ /* 0x040fe200078208ff */
[----:B-1----:R-:W-:Y:S01]  /*1ef40*/  @P4 IMAD.MOV.U32 R32, RZ, RZ, R166 ;  /* 0x000000ffff204224 */ /* 0x002fe200078e00a6 */
[C---:B------:R-:W-:Y:S01]  /*1ef50*/  IADD3 R0, P2, R4.reuse, R227, RZ ;  /* 0x000000e304007210 */ /* 0x040fe20007f5e0ff */
[----:B------:R-:W-:Y:S01]  /*1ef60*/  @P4 IMAD.MOV.U32 R33, RZ, RZ, R167 ;  /* 0x000000ffff214224 */ /* 0x000fe200078e00a7 */
[----:B------:R-:W-:Y:S02]  /*1ef70*/  @P3 R2UR UR15, R9 ;  /* 0x00000000090f32ca */ /* 0x000fe400000e0000 */
[----:B------:R-:W-:Y:S01]  /*1ef80*/  @P3 LEA.HI.X R19, R4, R180, R2, 0x1, P1 ;  /* 0x000000b404133211 */ /* 0x000fe200008f0c02 */
[----:B------:R-:W-:Y:S01]  /*1ef90*/  IMAD.X R2, R2, 0x1, R228, P2 ;  /* 0x0000000102027824 */ /* 0x000fe200010e06e4 */
[----:B------:R-:W-:Y:S01]  /*1efa0*/  @!PT LDS RZ, [RZ] ;  /* 0x00000000fffff984 */ /* 0x000fe20000000800 */
[----:B------:R-:W-:Y:S01]  /*1efb0*/  @!PT LDS RZ, [RZ] ;  /* 0x00000000fffff984 */ /* 0x000fe20000000800 */
[----:B------:R-:W-:Y:S01]  /*1efc0*/  @!PT LDS RZ, [RZ] ;  /* 0x00000000fffff984 */ /* 0x000fe20000000800 */
[----:B------:R1:W-:Y:S01]  /*1efd0*/  @P4 LDGSTS.E.BYPASS.LTC128B.128 [R242+0x14000], desc[UR4][R32.64+0x100] ;  /* 0x1400010020f24fae */ /* 0x0003e2000b901d44 */
[----:B------:R-:W-:-:S02]  /*1efe0*/  @P6 LEA R28, P2, R0, R181, 0x1 ;  /* 0x000000b5001c6211 */ /* 0x000fc400078408ff */
[CC--:B------:R-:W-:Y:S01]  /*1eff0*/  @P5 LEA R26, P1, R0.reuse, R181.reuse, 0x1 ;  /* 0x000000b5001a5211 */ /* 0x0c0fe200078208ff */
[----:B------:R-:W-:Y:S01]  /*1f000*/  @!P4 STS.128 [R242+0x14000], RZ ;  /* 0x014000fff200c388 */ /* 0x000fe20000000c00 */
[CCC-:B------:R-:W-:Y:S02]  /*1f010*/  @P6 LEA.HI.X R29, R0.reuse, R180.reuse, R2.reuse, 0x1, P2 ;  /* 0x000000b4001d6211 */ /* 0x1c0fe400010f0c02 */
[CC--:B------:R-:W-:Y:S02]  /*1f020*/  @P4 LEA R4, P2, R0.reuse, R181.reuse, 0x1 ;  /* 0x000000b500044211 */ /* 0x0c0fe400078408ff */
[CCC-:B------:R-:W-:Y:S02]  /*1f030*/  @P5 LEA.HI.X R27, R0.reuse, R180.reuse, R2.reuse, 0x1, P1 ;  /* 0x000000b4001b5211 */ /* 0x1c0fe400008f0c02 */
[C---:B------:R-:W-:Y:S02]  /*1f040*/  @P3 LEA R30, P1, R0.reuse, R181, 0x1 ;  /* 0x000000b5001e3211 */ /* 0x040fe400078208ff */
[----:B------:R-:W-:-:S02]  /*1f050*/  @P4 LEA.HI.X R5, R0, R180, R2, 0x1, P2 ;  /* 0x000000b400054211 */ /* 0x000fc400010f0c02 */
[----:B------:R-:W-:Y:S02]  /*1f060*/  @P3 LEA.HI.X R31, R0, R180, R2, 0x1, P1 ;  /* 0x000000b4001f3211 */ /* 0x000fe400008f0c02 */
[----:B------:R-:W2:Y:S01]  /*1f070*/  S2R R0, SR_TID.X ;  /* 0x0000000000007919 */ /* 0x000ea20000002100 */
[----:B-1----:R-:W-:Y:S02]  /*1f080*/  @P3 IMAD.MOV.U32 R32, RZ, RZ, R166 ;  /* 0x000000ffff203224 */ /* 0x002fe400078e00a6 */
[----:B------:R-:W-:-:S05]  /*1f090*/  @P3 IMAD.MOV.U32 R33, RZ, RZ, R167 ;  /* 0x000000ffff213224 */ /* 0x000fca00078e00a7 */
        /* <DEDUP_REMOVED lines=9> */
[----:B------:R-:W-:Y:S01]  /*1f130*/  @!P6 STS.128 [R242+0x10800], RZ ;  /* 0x010800fff200e388 */ /* 0x000fe20000000c00 */
[----:B--2---:R-:W-:-:S03]  /*1f140*/  IMAD.SHL.U32 R0, R0, 0x2, RZ ;  /* 0x0000000200007824 */ /* 0x004fc600078e00ff */
[----:B------:R-:W-:Y:S01]  /*1f150*/  @!PT LDS RZ, [RZ] ;  /* 0x00000000fffff984 */ /* 0x000fe20000000800 */
[----:B------:R-:W-:Y:S01]  /*1f160*/  @!PT LDS RZ, [RZ] ;  /* 0x00000000fffff984 */ /* 0x000fe20000000800 */
[----:B------:R-:W-:Y:S01]  /*1f170*/  @!PT LDS RZ, [RZ] ;  /* 0x00000000fffff984 */ /* 0x000fe20000000800 */
[----:B------:R-:W-:Y:S04]  /*1f180*/  @P5 LDGSTS.E.BYPASS.LTC128B.128 [R242+0x12800], desc[UR8][R14.64+0x80] ;  /* 0x128000800ef25fae */ /* 0x000fe8000b901d48 */
[----:B------:R-:W-:Y:S01]  /*1f190*/  @!P5 STS.128 [R242+0x12800], RZ ;  /* 0x012800fff200d388 */ /* 0x000fe20000000c00 */
[----:B------:R-:W-:-:S03]  /*1f1a0*/  LOP3.LUT R165, R0, 0x6, RZ, 0xc0, !PT ;  /* 0x0000000600a57812 */ /* 0x000fc600078ec0ff */
[----:B------:R-:W-:Y:S01]  /*1f1b0*/  @!PT LDS RZ, [RZ] ;  /* 0x00000000fffff984 */ /* 0x000fe20000000800 */
[----:B------:R-:W-:Y:S01]  /*1f1c0*/  @!PT LDS RZ, [RZ] ;  /* 0x00000000fffff984 */ /* 0x000fe20000000800 */
[----:B------:R-:W-:Y:S01]  /*1f1d0*/  @!PT LDS RZ, [RZ] ;  /* 0x00000000fffff984 */ /* 0x000fe20000000800 */
[----:B------:R-:W-:Y:S02]  /*1f1e0*/  @P4 LDGSTS.E.BYPASS.LTC128B.128 [R242+0x14800], desc[UR4][R12.64+0x100] ;  /* 0x148001000cf24fae */ /* 0x000fe4000b901d44 */
[----:B------:R-:W-:Y:S02]  /*1f1f0*/  IMAD R165, R243, 0x40, R165 ;  /* 0x00000040f3a57824 */ /* 0x000fe400078e02a5 */
[----:B------:R-:W-:Y:S03]  /*1f200*/  @!P4 STS.128 [R242+0x14800], RZ ;  /* 0x014800fff200c388 */ /* 0x000fe60000000c00 */
[----:B------:R-:W-:Y:S01]  /*1f210*/  ISETP.GE.AND P2, PT, R165, R247, PT ;  /* 0x000000f7a500720c */ /* 0x000fe20003f46270 */
[----:B------:R-:W-:Y:S01]  /*1f220*/  @!PT LDS RZ, [RZ] ;  /* 0x00000000fffff984 */ /* 0x000fe20000000800 */
[----:B------:R-:W-:Y:S01]  /*1f230*/  @!PT LDS RZ, [RZ] ;  /* 0x00000000fffff984 */ /* 0x000fe20000000800 */
[----:B------:R-:W-:Y:S01]  /*1f240*/  @!PT LDS RZ, [RZ] ;  /* 0x00000000fffff984 */ /* 0x000fe20000000800 */
[----:B------:R-:W-:Y:S01]  /*1f250*/  @P3 LDGSTS.E.BYPASS.LTC128B.128 [R242+0x16800], desc[UR12][R6.64+0x180] ;  /* 0x1680018006f23fae */ /* 0x000fe2000b901d4c */
[----:B------:R-:W-:Y:S02]  /*1f260*/  @P6 R2UR UR12, R8 ;  /* 0x00000000080c62ca */ /* 0x000fe400000e0000 */
[----:B------:R-:W-:Y:S01]  /*1f270*/  @P6 R2UR UR13, R9 ;  /* 0x00000000090d62ca */ /* 0x000fe200000e0000 */
[----:B------:R-:W-:Y:S01]  /*1f280*/  @!P3 STS.128 [R242+0x16800], RZ ;  /* 0x016800fff200b388 */ /* 0x000fe20000000c00 */
[----:B------:R-:W-:-:S03]  /*1f290*/  ISETP.GE.OR P2, PT, R165, R246, !P2 ;  /* 0x000000f6a500720c */ /* 0x000fc60005746670 */
        /* <DEDUP_REMOVED lines=12> */
[----:B------:R-:W-:Y:S01]  /*1f360*/  @P4 R2UR UR9, R9 ;  /* 0x00000000090942ca */ /* 0x000fe200000e0000 */
[----:B------:R-:W-:Y:S04]  /*1f370*/  @!P5 STS.128 [R242+0x13000], RZ ;  /* 0x013000fff200d388 */ /* 0x000fe80000000c00 */
[----:B------:R-:W-:Y:S01]  /*1f380*/  @!PT LDS RZ, [RZ] ;  /* 0x00000000fffff984 */ /* 0x000fe20000000800 */
[----:B------:R-:W-:Y:S01]  /*1f390*/  @!PT LDS RZ, [RZ] ;  /* 0x00000000fffff984 */ /* 0x000fe20000000800 */
[----:B------:R-:W-:Y:S01]  /*1f3a0*/  @!PT LDS RZ, [RZ] ;  /* 0x00000000fffff984 */ /* 0x000fe20000000800 */
[----:B------:R-:W-:Y:S01]  /*1f3b0*/  @P4 LDGSTS.E.BYPASS.LTC128B.128 [R242+0x15000], desc[UR4][R20.64+0x100] ;  /* 0x1500010014f24fae */ /* 0x000fe2000b901d44 */
[----:B------:R-:W-:-:S02]  /*1f3c0*/  @P3 R2UR UR4, R8 ;  /* 0x00000000080432ca */ /* 0x000fc400000e0000 */
        /* <DEDUP_REMOVED lines=12> */
[----:B------:R-:W-:-:S03]  /*1f490*/  ISETP.GE.AND P6, PT, R165, R245, PT ;  /* 0x000000f5a500720c */ /* 0x000fc60003fc6270 */
[----:B------:R-:W-:Y:S01]  /*1f4a0*/  @!PT LDS RZ, [RZ] ;  /* 0x00000000fffff984 */ /* 0x000fe20000000800 */
[----:B------:R-:W-:Y:S01]  /*1f4b0*/  @!PT LDS RZ, [RZ] ;  /* 0x00000000fffff984 */ /* 0x000fe20000000800 */
[----:B------:R-:W-:Y:S01]  /*1f4c0*/  @!PT LDS RZ, [RZ] ;  /* 0x00000000fffff984 */ /* 0x000fe20000000800 */
[----:B------:R1:W-:Y:S01]  /*1f4d0*/  @P5 LDGSTS.E.BYPASS.LTC128B.128 [R242+0x13800], desc[UR10][R26.64+0x80] ;  /* 0x138000801af25fae */ /* 0x0003e2000b901d4a */
[----:B------:R-:W-:-:S03]  /*1f4e0*/  ISETP.GE.OR P6, PT, R165, R248, !P6 ;  /* 0x000000f8a500720c */ /* 0x000fc600077c6670 */
        /* <DEDUP_REMOVED lines=11> */
[----:B------:R-:W-:Y:S04]  /*1f5a0*/  LDSM.16.M88.4 R176, [R225+0x8800] ;  /* 0x00880000e1b0783b */ /* 0x000fe80000000200 */
[----:B------:R-:W-:Y:S04]  /*1f5b0*/  LDSM.16.M88.4 R168, [R225+0x9000] ;  /* 0x00900000e1a8783b */ /* 0x000fe80000000200 */
[----:B-1----:R-:W-:Y:S04]  /*1f5c0*/  LDSM.16.M88.4 R24, [R225+0x9800] ;  /* 0x00980000e118783b */ /* 0x002fe80000000200 */
[----:B--2---:R-:W-:Y:S04]  /*1f5d0*/  LDSM.16.M88.4 R4, [R225+0x8000] ;  /* 0x00800000e104783b */ /* 0x004fe80000000200 */
[----:B------:R-:W-:Y:S04]  /*1f5e0*/  LDSM.16.M88.4 R20, [R224] ;  /* 0x00000000e014783b */ /* 0x000fe80000000200 */
[----:B---3--:R-:W1:Y:S04]  /*1f5f0*/  LDSM.16.M88.4 R28, [R226] ;  /* 0x00000000e21c783b */ /* 0x008e680000000200 */
[----:B------:R-:W2:Y:S04]  /*1f600*/  LDSM.16.M88.4 R16, [R223] ;  /* 0x00000000df10783b */ /* 0x000ea80000000200 */
[----:B------:R-:W3:Y:S04]  /*1f610*/  LDSM.16.M88.4 R192, [R215] ;  /* 0x00000000d7c0783b */ /* 0x000ee80000000200 */
[----:B------:R-:W4:Y:S04]  /*1f620*/  LDSM.16.M88.4 R188, [R214] ;  /* 0x00000000d6bc783b */ /* 0x000f280000000200 */
[----:B------:R-:W5:Y:S04]  /*1f630*/  LDSM.16.M88.4 R184, [R213] ;  /* 0x00000000d5b8783b */ /* 0x000f680000000200 */
[----:B------:R-:W-:Y:S04]  /*1f640*/  LDSM.16.M88.4 R196, [R219+0x8800] ;  /* 0x00880000dbc4783b */ /* 0x000fe80000000200 */
[----:B------:R-:W0:Y:S01]  /*1f650*/  LDGDEPBAR ;  /* 0x00000000000079af */ /* 0x000e220000000000 */
[C---:B-1----:R-:W-:Y:S06]  /*1f660*/  HMMA.16816.F32 R12, R28.reuse, R4, RZ ;  /* 0x000000041c0c723c */ /* 0x042fec00000018ff */
[C---:B------:R-:W-:Y:S06]  /*1f670*/  HMMA.16816.F32 R4, R28.reuse, R6, RZ ;  /* 0x000000061c04723c */ /* 0x040fec00000018ff */
[C---:B------:R-:W-:Y:S06]  /*1f680*/  HMMA.16816.F32 R180, R28.reuse, R176, RZ ;  /* 0x000000b01cb4723c */ /* 0x040fec00000018ff */
[C---:B------:R-:W-:Y:S06]  /*1f690*/  HMMA.16816.F32 R172, R28.reuse, R168, RZ ;  /* 0x000000a81cac723c */ /* 0x040fec00000018ff */
[C---:B------:R-:W-:Y:S06]  /*1f6a0*/  HMMA.16816.F32 R176, R28.reuse, R178, RZ ;  /* 0x000000b21cb0723c */ /* 0x040fec00000018ff */
[C---:B------:R-:W-:Y:S06]  /*1f6b0*/  HMMA.16816.F32 R168, R28.reuse, R170, RZ ;  /* 0x000000aa1ca8723c */ /* 0x040fec00000018ff */
[C---:B------:R-:W-:Y:S06]  /*1f6c0*/  HMMA.16816.F32 R32, R28.reuse, R24, RZ ;  /* 0x000000181c20723c */ /* 0x040fec00000018ff */
[----:B------:R-:W-:Y:S01]  /*1f6d0*/  HMMA.16816.F32 R28, R28, R26, RZ ;  /* 0x0000001a1c1c723c */ /* 0x000fe200000018ff */
[----:B------:R-:W-:Y:S05]  /*1f6e0*/  LDSM.16.M88.4 R24, [R222] ;  /* 0x00000000de18783b */ /* 0x000fea0000000200 */
[C---:B--2---:R-:W-:Y:S06]  /*1f6f0*/  HMMA.16816.F32 R12, R20.reuse, R16, R12 ;  /* 0x00000010140c723c */ /* 0x044fec000000180c */
[C---:B------:R-:W-:Y:S01]  /*1f700*/  HMMA.16816.F32 R4, R20.reuse, R18, R4 ;  /* 0x000000121404723c */ /* 0x040fe20000001804 */
[----:B------:R-:W1:Y:S05]  /*1f710*/  LDSM.16.M88.4 R16, [R219+0x8000] ;  /* 0x00800000db10783b */ /* 0x000e6a0000000200 */
[C---:B---3--:R-:W-:Y:S06]  /*1f720*/  HMMA.16816.F32 R180, R20.reuse, R192, R180 ;  /* 0x000000c014b4723c */ /* 0x048fec00000018b4 */
[C---:B------:R-:W-:Y:S01]  /*1f730*/  HMMA.16816.F32 R176, R20.reuse, R194, R176 ;  /* 0x000000c214b0723c */ /* 0x040fe200000018b0 */
[----:B------:R-:W2:Y:S05]  /*1f740*/  LDSM.16.M88.4 R192, [R219+0x9000] ;  /* 0x00900000dbc0783b */ /* 0x000eaa0000000200 */
[C---:B----4-:R-:W-:Y:S06]  /*1f750*/  HMMA.16816.F32 R172, R20.reuse, R188, R172 ;  /* 0x000000bc14ac723c */ /* 0x050fec00000018ac */
[C---:B------:R-:W-:Y:S01]  /*1f760*/  HMMA.16816.F32 R168, R20.reuse, R190, R168 ;  /* 0x000000be14a8723c */ /* 0x040fe200000018a8 */
[----:B------:R-:W3:Y:S05]  /*1f770*/  LDSM.16.M88.4 R188, [R219+0x9800] ;  /* 0x00980000dbbc783b */ /* 0x000eea0000000200 */
[C---:B-----5:R-:W-:Y:S06]  /*1f780*/  HMMA.16816.F32 R32, R20.reuse, R184, R32 ;  /* 0x000000b81420723c */ /* 0x060fec0000001820 */
[----:B------:R-:W-:Y:S01]  /*1f790*/  HMMA.16816.F32 R28, R20, R186, R28 ;  /* 0x000000ba141c723c */ /* 0x000fe2000000181c */
[----:B------:R-:W-:Y:S04]  /*1f7a0*/  LDSM.16.M88.4 R184, [R221] ;  /* 0x00000000ddb8783b */ /* 0x000fe80000000200 */
[----:B------:R-:W-:Y:S01]  /*1f7b0*/  LDSM.16.M88.4 R20, [R212] ;  /* 0x00000000d414783b */ /* 0x000fe20000000200 */
[C---:B-1----:R-:W-:Y:S06]  /*1f7c0*/  HMMA.16816.F32 R12, R24.reuse, R16, R12 ;  /* 0x00000010180c723c */ /* 0x042fec000000180c */
[C---:B------:R-:W-:Y:S01]  /*1f7d0*/  HMMA.16816.F32 R4, R24.reuse, R18, R4 ;  /* 0x000000121804723c */ /* 0x040fe20000001804 */
[----:B------:R-:W1:Y:S05]  /*1f7e0*/  LDSM.16.M88.4 R16, [R212+0x800] ;  /* 0x00080000d410783b */ /* 0x000e6a0000000200 */
[C---:B------:R-:W-:Y:S06]  /*1f7f0*/  HMMA.16816.F32 R180, R24.reuse, R196, R180 ;  /* 0x000000c418b4723c */ /* 0x040fec00000018b4 */
[C---:B------:R-:W-:Y:S01]  /*1f800*/  HMMA.16816.F32 R176, R24.reuse, R198, R176 ;  /* 0x000000c618b0723c */ /* 0x040fe200000018b0 */
[----:B------:R-:W4:Y:S05]  /*1f810*/  LDSM.16.M88.4 R196, [R212+0x1000] ;  /* 0x00100000d4c4783b */ /* 0x000f2a0000000200 */
[C---:B--2---:R-:W-:Y:S06]  /*1f820*/  HMMA.16816.F32 R172, R24.reuse, R192, R172 ;  /* 0x000000c018ac723c */ /* 0x044fec00000018ac */
[C---:B------:R-:W-:Y:S01]  /*1f830*/  HMMA.16816.F32 R168, R24.reuse, R194, R168 ;  /* 0x000000c218a8723c */ /* 0x040fe200000018a8 */
[----:B------:R-:W-:Y:S05]  /*1f840*/  LDSM.16.M88.4 R192, [R226+0x2000] ;  /* 0x00200000e2c0783b */ /* 0x000fea0000000200 */
[C---:B---3--:R-:W-:Y:S06]  /*1f850*/  HMMA.16816.F32 R32, R24.reuse, R188, R32 ;  /* 0x000000bc1820723c */ /* 0x048fec0000001820 */
[----:B------:R-:W-:Y:S01]  /*1f860*/  HMMA.16816.F32 R28, R24, R190, R28 ;  /* 0x000000be181c723c */ /* 0x000fe2000000181c */
[----:B------:R-:W2:Y:S04]  /*1f870*/  LDSM.16.M88.4 R24, [R225+0xa000] ;  /* 0x00a00000e118783b */ /* 0x000ea80000000200 */
[----:B------:R-:W-:Y:S01]  /*1f880*/  LDSM.16.M88.4 R188, [R212+0x1800] ;  /* 0x00180000d4bc783b */ /* 0x000fe20000000200 */
[C---:B-1----:R-:W-:Y:S06]  /*1f890*/  HMMA.16816.F32 R180, R184.reuse, R16, R180 ;  /* 0x00000010b8b4723c */ /* 0x042fec00000018b4 */
[C---:B------:R-:W-:Y:S01]  /*1f8a0*/  HMMA.16816.F32 R176, R184.reuse, R18, R176 ;  /* 0x00000012b8b0723c */ /* 0x040fe200000018b0 */
[----:B------:R-:W1:Y:S05]  /*1f8b0*/  LDSM.16.M88.4 R16, [R225+0xb000] ;  /* 0x00b00000e110783b */ /* 0x000e6a0000000200 */
[C---:B------:R-:W-:Y:S06]  /*1f8c0*/  HMMA.16816.F32 R12, R184.reuse, R20, R12 ;  /* 0x00000014b80c723c */ /* 0x040fec000000180c */
[C---:B------:R-:W-:Y:S01]  /*1f8d0*/  HMMA.16816.F32 R4, R184.reuse, R22, R4 ;  /* 0x00000016b804723c */ /* 0x040fe20000001804 */
[----:B------:R-:W3:Y:S05]  /*1f8e0*/  LDSM.16.M88.4 R20, [R225+0xa800] ;  /* 0x00a80000e114783b */ /* 0x000eea0000000200 */
[C---:B----4-:R-:W-:Y:S06]  /*1f8f0*/  HMMA.16816.F32 R172, R184.reuse, R196, R172 ;  /* 0x000000c4b8ac723c */ /* 0x050fec00000018ac */
[----:B------:R-:W-:Y:S01]  /*1f900*/  HMMA.16816.F32 R168, R184, R198, R168 ;  /* 0x000000c6b8a8723c */ /* 0x000fe200000018a8 */
[----:B------:R-:W4:Y:S05]  /*1f910*/  LDSM.16.M88.4 R196, [R225+0xb800] ;  /* 0x00b80000e1c4783b */ /* 0x000f2a0000000200 */
[C---:B--2---:R-:W-:Y:S06]  /*1f920*/  HMMA.16816.F32 R12, R192.reuse, R24, R12 ;  /* 0x00000018c00c723c */ /* 0x044fec000000180c */
[C---:B------:R-:W-:Y:S01]  /*1f930*/  HMMA.16816.F32 R4, R192.reuse, R26, R4 ;  /* 0x0000001ac004723c */ /* 0x040fe20000001804 */
[----:B------:R-:W-:Y:S05]  /*1f940*/  LDSM.16.M88.4 R24, [R209] ;  /* 0x00000000d118783b */ /* 0x000fea0000000200 */
[C---:B-1----:R-:W-:Y:S06]  /*1f950*/  HMMA.16816.F32 R172, R192.reuse, R16, R172 ;  /* 0x00000010c0ac723c */ /* 0x042fec00000018ac */
[----:B------:R-:W-:Y:S01]  /*1f960*/  HMMA.16816.F32 R168, R192, R18, R168 ;  /* 0x00000012c0a8723c */ /* 0x000fe200000018a8 */
[----:B------:R-:W1:Y:S05]  /*1f970*/  LDSM.16.M88.4 R16, [R224+0x2000] ;  /* 0x00200000e010783b */ /* 0x000e6a0000000200 */
[C---:B------:R-:W-:Y:S06]  /*1f980*/  HMMA.16816.F32 R32, R184.reuse, R188, R32 ;  /* 0x000000bcb820723c */ /* 0x040fec0000001820 */
[----:B------:R-:W-:Y:S01]  /*1f990*/  HMMA.16816.F32 R28, R184, R190, R28 ;  /* 0x000000beb81c723c */ /* 0x000fe2000000181c */
[----:B------:R-:W2:Y:S04]  /*1f9a0*/  LDSM.16.M88.4 R188, [R211] ;  /* 0x00000000d3bc783b */ /* 0x000ea80000000200 */
[----:B------:R-:W5:Y:S01]  /*1f9b0*/  LDSM.16.M88.4 R184, [R210] ;  /* 0x00000000d2b8783b */ /* 0x000f620000000200 */
[C---:B---3--:R-:W-:Y:S06]  /*1f9c0*/  HMMA.16816.F32 R180, R192.reuse, R20, R180 ;  /* 0x00000014c0b4723c */ /* 0x048fec00000018b4 */
[C---:B------:R-:W-:Y:S01]  /*1f9d0*/  HMMA.16816.F32 R176, R192.reuse, R22, R176 ;  /* 0x00000016c0b0723c */ /* 0x040fe200000018b0 */
[----:B------:R-:W3:Y:S05]  /*1f9e0*/  LDSM.16.M88.4 R20, [R208] ;  /* 0x00000000d014783b */ /* 0x000eea0000000200 */
[C---:B----4-:R-:W-:Y:S06]  /*1f9f0*/  HMMA.16816.F32 R32, R192.reuse, R196, R32 ;  /* 0x000000c4c020723c */ /* 0x050fec0000001820 */
[----:B------:R-:W-:Y:S01]  /*1fa00*/  HMMA.16816.F32 R28, R192, R198, R28 ;  /* 0x000000c6c01c723c */ /* 0x000fe2000000181c */
[----:B------:R-:W-:Y:S04]  /*1fa10*/  LDSM.16.M88.4 R192, [R219+0xa800] ;  /* 0x00a80000dbc0783b */ /* 0x000fe80000000200 */
[----:B------:R-:W-:Y:S01]  /*1fa20*/  LDSM.16.M88.4 R196, [R219+0xa000] ;  /* 0x00a00000dbc4783b */ /* 0x000fe20000000200 */
        /* <DEDUP_REMOVED lines=8> */
[----:B------:R-:W4:Y:S05]  /*1fab0*/  LDSM.16.M88.4 R184, [R219+0xb800] ;  /* 0x00b80000dbb8783b */ /* 0x000f2a0000000200 */
        /* <DEDUP_REMOVED lines=20> */
[C---:B-1----:R-:W-:Y:S06]  /*1fc00*/  HMMA.16816.F32 R180, R20.reuse, R192, R180 ;  /* 0x000000c014b4723c */ /* 0x042fec00000018b4 */
[C---:B------:R-:W-:Y:S01]  /*1fc10*/  HMMA.16816.F32 R176, R20.reuse, R194, R176 ;  /* 0x000000c214b0723c */ /* 0x040fe200000018b0 */
[----:B------:R-:W1:Y:S05]  /*1fc20*/  LDSM.16.M88.4 R192, [R225+0xd000] ;  /* 0x00d00000e1c0783b */ /* 0x000e6a0000000200 */
[C---:B--2---:R-:W-:Y:S06]  /*1fc30*/  HMMA.16816.F32 R172, R20.reuse, R188, R172 ;  /* 0x000000bc14ac723c */ /* 0x044fec00000018ac */
[C---:B------:R-:W-:Y:S01]  /*1fc40*/  HMMA.16816.F32 R168, R20.reuse, R190, R168 ;  /* 0x000000be14a8723c */ /* 0x040fe200000018a8 */
[----:B------:R-:W-:Y:S05]  /*1fc50*/  LDSM.16.M88.4 R188, [R224+0x4000] ;  /* 0x00400000e0bc783b */ /* 0x000fea0000000200 */
[C---:B----4-:R-:W-:Y:S06]  /*1fc60*/  HMMA.16816.F32 R32, R20.reuse, R184, R32 ;  /* 0x000000b81420723c */ /* 0x050fec0000001820 */
[----:B------:R-:W-:Y:S01]  /*1fc70*/  HMMA.16816.F32 R28, R20, R186, R28 ;  /* 0x000000ba141c723c */ /* 0x000fe2000000181c */
[----:B------:R-:W2:Y:S04]  /*1fc80*/  LDSM.16.M88.4 R184, [R225+0xd800] ;  /* 0x00d80000e1b8783b */ /* 0x000ea80000000200 */
[----:B------:R-:W4:Y:S01]  /*1fc90*/  LDSM.16.M88.4 R20, [R207] ;  /* 0x00000000cf14783b */ /* 0x000f220000000200 */
        /* <DEDUP_REMOVED lines=8> */
[----:B------:R-:W5:Y:S05]  /*1fd20*/  LDSM.16.M88.4 R196, [R205] ;  /* 0x00000000cdc4783b */ /* 0x000f6a0000000200 */
[C---:B--2---:R-:W-:Y:S06]  /*1fd30*/  HMMA.16816.F32 R32, R24.reuse, R184, R32 ;  /* 0x000000b81820723c */ /* 0x044fec0000001820 */
[----:B------:R-:W-:Y:S01]  /*1fd40*/  HMMA.16816.F32 R28, R24, R186, R28 ;  /* 0x000000ba181c723c */ /* 0x000fe2000000181c */
[----:B------:R-:W-:Y:S04]  /*1fd50*/  LDSM.16.M88.4 R184, [R222+0x4000] ;  /* 0x00400000deb8783b */ /* 0x000fe80000000200 */
[----:B------:R-:W2:Y:S01]  /*1fd60*/  LDSM.16.M88.4 R24, [R219+0xc000] ;  /* 0x00c00000db18783b */ /* 0x000ea20000000200 */
[C---:B----4-:R-:W-:Y:S06]  /*1fd70*/  HMMA.16816.F32 R12, R188.reuse, R20, R12 ;  /* 0x00000014bc0c723c */ /* 0x050fec000000180c */
[C---:B------:R-:W-:Y:S01]  /*1fd80*/  HMMA.16816.F32 R4, R188.reuse, R22, R4 ;  /* 0x00000016bc04723c */ /* 0x040fe20000001804 */
[----:B------:R-:W4:Y:S05]  /*1fd90*/  LDSM.16.M88.4 R20, [R219+0xc800] ;  /* 0x00c80000db14783b */ /* 0x000f2a0000000200 */
[C---:B---3--:R-:W-:Y:S06]  /*1fda0*/  HMMA.16816.F32 R180, R188.reuse, R16, R180 ;  /* 0x00000010bcb4723c */ /* 0x048fec00000018b4 */
[C---:B------:R-:W-:Y:S01]  /*1fdb0*/  HMMA.16816.F32 R176, R188.reuse, R18, R176 ;  /* 0x00000012bcb0723c */ /* 0x040fe200000018b0 */
[----:B------:R-:W3:Y:S05]  /*1fdc0*/  LDSM.16.M88.4 R16, [R219+0xd000] ;  /* 0x00d00000db10783b */ /* 0x000eea0000000200 */
[C---:B-1----:R-:W-:Y:S06]  /*1fdd0*/  HMMA.16816.F32 R32, R188.reuse, R192, R32 ;  /* 0x000000c0bc20723c */ /* 0x042fec0000001820 */
[C---:B------:R-:W-:Y:S01]  /*1fde0*/  HMMA.16816.F32 R28, R188.reuse, R194, R28 ;  /* 0x000000c2bc1c723c */ /* 0x040fe2000000181c */
[----:B------:R-:W1:Y:S05]  /*1fdf0*/  LDSM.16.M88.4 R192, [R219+0xd800] ;  /* 0x00d80000dbc0783b */ /* 0x000e6a0000000200 */
[C---:B-----5:R-:W-:Y:S06]  /*1fe00*/  HMMA.16816.F32 R172, R188.reuse, R196, R172 ;  /* 0x000000c4bcac723c */ /* 0x060fec00000018ac */
[----:B------:R-:W-:Y:S01]  /*1fe10*/  HMMA.16816.F32 R168, R188, R198, R168 ;  /* 0x000000c6bca8723c */ /* 0x000fe200000018a8 */
[----:B------:R-:W-:Y:S04]  /*1fe20*/  LDSM.16.M88.4 R188, [R212+0x4000] ;  /* 0x00400000d4bc783b */ /* 0x000fe80000000200 */
[----:B------:R-:W-:Y:S01]  /*1fe30*/  LDSM.16.M88.4 R196, [R222+0x6000] ;  /* 0x00600000dec4783b */ /* 0x000fe20000000200 */
[C---:B--2---:R-:W-:Y:S06]  /*1fe40*/  HMMA.16816.F32 R12, R184.reuse, R24, R12 ;  /* 0x00000018b80c723c */ /* 0x044fec000000180c */
[C---:B------:R-:W-:Y:S01]  /*1fe50*/  HMMA.16816.F32 R4, R184.reuse, R26, R4 ;  /* 0x0000001ab804723c */ /* 0x040fe20000001804 */
[----:B------:R-:W2:Y:S05]  /*1fe60*/  LDSM.16.M88.4 R24, [R221+0x4000] ;  /* 0x00400000dd18783b */ /* 0x000eaa0000000200 */
[C---:B----4-:R-:W-:Y:S06]  /*1fe70*/  HMMA.16816.F32 R180, R184.reuse, R20, R180 ;  /* 0x00000014b8b4723c */ /* 0x050fec00000018b4 */
[C---:B------:R-:W-:Y:S01]  /*1fe80*/  HMMA.16816.F32 R176, R184.reuse, R22, R176 ;  /* 0x00000016b8b0723c */ /* 0x040fe200000018b0 */
[----:B------:R-:W4:Y:S05]  /*1fe90*/  LDSM.16.M88.4 R20, [R212+0x4800] ;  /* 0x00480000d414783b */ /* 0x000f2a0000000200 */
[C---:B---3--:R-:W-:Y:S06]  /*1fea0*/  HMMA.16816.F32 R172, R184.reuse, R16, R172 ;  /* 0x00000010b8ac723c */ /* 0x048fec00000018ac */
[C---:B------:R-:W-:Y:S01]  /*1feb0*/  HMMA.16816.F32 R168, R184.reuse, R18, R168 ;  /* 0x00000012b8a8723c */ /* 0x040fe200000018a8 */
[----:B------:R-:W3:Y:S05]  /*1fec0*/  LDSM.16.M88.4 R16, [R212+0x5000] ;  /* 0x00500000d410783b */ /* 0x000eea0000000200 */
[C---:B-1----:R-:W-:Y:S06]  /*1fed0*/  HMMA.16816.F32 R32, R184.reuse, R192, R32 ;  /* 0x000000c0b820723c */ /* 0x042fec0000001820 */
[----:B------:R-:W-:Y:S01]  /*1fee0*/  HMMA.16816.F32 R28, R184, R194, R28 ;  /* 0x000000c2b81c723c */ /* 0x000fe2000000181c */
[----:B------:R-:W1:Y:S04]  /*1fef0*/  LDSM.16.M88.4 R184, [R212+0x5800] ;  /* 0x00580000d4b8783b */ /* 0x000e680000000200 */
[----:B------:R-:W-:Y:S01]  /*1ff00*/  LDSM.16.M88.4 R192, [R203] ;  /* 0x00000000cbc0783b */ /* 0x000fe20000000200 */
[C---:B--2---:R-:W-:Y:S06]  /*1ff10*/  HMMA.16816.F32 R12, R24.reuse, R188, R12 ;  /* 0x000000bc180c723c */ /* 0x044fec000000180c */
[C---:B------:R-:W-:Y:S01]  /*1ff20*/  HMMA.16816.F32 R4, R24.reuse, R190, R4 ;  /* 0x000000be1804723c */ /* 0x040fe20000001804 */
[----:B------:R-:W-:Y:S05]  /*1ff30*/  LDSM.16.M88.4 R188, [R225+0xe000] ;  /* 0x00e00000e1bc783b */ /* 0x000fea0000000200 */
[C---:B----4-:R-:W-:Y:S06]  /*1ff40*/  HMMA.16816.F32 R180, R24.reuse, R20, R180 ;  /* 0x0000001418b4723c */ /* 0x050fec00000018b4 */
[C---:B------:R-:W-:Y:S01]  /*1ff50*/  HMMA.16816.F32 R176, R24.reuse, R22, R176 ;  /* 0x0000001618b0723c */ /* 0x040fe200000018b0 */
[----:B------:R-:W-:Y:S05]  /*1ff60*/  LDSM.16.M88.4 R20, [R225+0xe800] ;  /* 0x00e80000e114783b */ /* 0x000fea0000000200 */
[C---:B---3--:R-:W-:Y:S06]  /*1ff70*/  HMMA.16816.F32 R172, R24.reuse, R16, R172 ;  /* 0x0000001018ac723c */ /* 0x048fec00000018ac */
[C---:B------:R-:W-:Y:S01]  /*1ff80*/  HMMA.16816.F32 R168, R24.reuse, R18, R168 ;  /* 0x0000001218a8723c */ /* 0x040fe200000018a8 */
[----:B------:R-:W2:Y:S05]  /*1ff90*/  LDSM.16.M88.4 R16, [R226+0x6000] ;  /* 0x00600000e210783b */ /* 0x000eaa0000000200 */
[C---:B-1----:R-:W-:Y:S06]  /*1ffa0*/  HMMA.16816.F32 R32, R24.reuse, R184, R32 ;  /* 0x000000b81820723c */ /* 0x042fec0000001820 */
[----:B------:R-:W-:Y:S01]  /*1ffb0*/  HMMA.16816.F32 R28, R24, R186, R28 ;  /* 0x000000ba181c723c */ /* 0x000fe2000000181c */
[----:B------:R-:W1:Y:S04]  /*1ffc0*/  LDSM.16.M88.4 R184, [R225+0xf000] ;  /* 0x00f00000e1b8783b */ /* 0x000e680000000200 */
[----:B------:R-:W3:Y:S01]  /*1ffd0*/  LDSM.16.M88.4 R24, [R225+0xf800] ;  /* 0x00f80000e118783b */ /* 0x000ee20000000200 */
[C---:B--2---:R-:W-:Y:S06]  /*1ffe0*/  HMMA.16816.F32 R180, R16.reuse, R20, R180 ;  /* 0x0000001410b4723c */ /* 0x044fec00000018b4 */
[C---:B------:R-:W-:Y:S01]  /*1fff0*/  HMMA.16816.F32 R176, R16.reuse, R22, R176 ;  /* 0x0000001610b0723c */ /* 0x040fe200000018b0 */
[----:B------:R-:W2:Y:S05]  /*20000*/  LDSM.16.M88.4 R20, [R224+0x6000] ;  /* 0x00600000e014783b */ /* 0x000eaa0000000200 */
[C---:B------:R-:W-:Y:S06]  /*20010*/  HMMA.16816.F32 R12, R16.reuse, R188, R12 ;  /* 0x000000bc100c723c */ /* 0x040fec000000180c */
[C---:B------:R-:W-:Y:S01]  /*20020*/  HMMA.16816.F32 R4, R16.reuse, R190, R4 ;  /* 0x000000be1004723c */ /* 0x040fe20000001804 */
[----:B------:R-:W4:Y:S05]  /*20030*/  LDSM.16.M88.4 R188, [R202] ;  /* 0x00000000cabc783b */ /* 0x000f2a0000000200 */
[C---:B-1----:R-:W-:Y:S06]  /*20040*/  HMMA.16816.F32 R172, R16.reuse, R184, R172 ;  /* 0x000000b810ac723c */ /* 0x042fec00000018ac */
[C---:B------:R-:W-:Y:S01]  /*20050*/  HMMA.16816.F32 R168, R16.reuse, R186, R168 ;  /* 0x000000ba10a8723c */ /* 0x040fe200000018a8 */
[----:B------:R-:W1:Y:S05]  /*20060*/  LDSM.16.M88.4 R184, [R201] ;  /* 0x00000000c9b8783b */ /* 0x000e6a0000000200 */
[C---:B---3--:R-:W-:Y:S06]  /*20070*/  HMMA.16816.F32 R32, R16.reuse, R24, R32 ;  /* 0x000000181020723c */ /* 0x048fec0000001820 */
[----:B------:R-:W-:Y:S01]  /*20080*/  HMMA.16816.F32 R28, R16, R26, R28 ;  /* 0x0000001a101c723c */ /* 0x000fe2000000181c */
[----:B------:R-:W3:Y:S04]  /*20090*/  LDSM.16.M88.4 R24, [R200] ;  /* 0x00000000c818783b */ /* 0x000ee80000000200 */
[----:B------:R-:W5:Y:S01]  /*200a0*/  LDSM.16.M88.4 R16, [R219+0xe000] ;  /* 0x00e00000db10783b */ /* 0x000f620000000200 */
        /* <DEDUP_REMOVED lines=9> */
[C---:B---3--:R-:W-:Y:S06]  /*20140*/  HMMA.16816.F32 R32, R20.reuse, R24, R32 ;  /* 0x000000181420723c */ /* 0x048fec0000001820 */
[----:B------:R-:W-:Y:S01]  /*20150*/  HMMA.16816.F32 R28, R20, R26, R28 ;  /* 0x0000001a141c723c */ /* 0x000fe2000000181c */
[----:B------:R-:W-:Y:S04]  /*20160*/  LDSM.16.M88.4 R24, [R221+0x6000] ;  /* 0x00600000dd18783b */ /* 0x000fe80000000200 */
[----:B------:R-:W3:Y:S01]  /*20170*/  LDSM.16.M88.4 R20, [R212+0x6000] ;  /* 0x00600000d414783b */ /* 0x000ee20000000200 */
[C---:B-----5:R-:W-:Y:S06]  /*20180*/  HMMA.16816.F32 R12, R196.reuse, R16, R12 ;  /* 0x00000010c40c723c */ /* 0x060fec000000180c */
[C---:B------:R-:W-:Y:S01]  /*20190*/  HMMA.16816.F32 R4, R196.reuse, R18, R4 ;  /* 0x00000012c404723c */ /* 0x040fe20000001804 */
[----:B------:R-:W4:Y:S05]  /*201a0*/  LDSM.16.M88.4 R16, [R212+0x6800] ;  /* 0x00680000d410783b */ /* 0x000f2a0000000200 */
[C---:B--2---:R-:W-:Y:S06]  /*201b0*/  HMMA.16816.F32 R180, R196.reuse, R192, R180 ;  /* 0x000000c0c4b4723c */ /* 0x044fec00000018b4 */
[C---:B------:R-:W-:Y:S06]  /*201c0*/  HMMA.16816.F32 R176, R196.reuse, R194, R176 ;  /* 0x000000c2c4b0723c */ /* 0x040fec00000018b0 */
[C---:B-1----:R-:W-:Y:S06]  /*201d0*/  HMMA.16816.F32 R32, R196.reuse, R184, R32 ;  /* 0x000000b8c420723c */ /* 0x042fec0000001820 */
[----:B------:R-:W-:Y:S01]  /*201e0*/  HMMA.16816.F32 R172, R196, R188, R172 ;  /* 0x000000bcc4ac723c */ /* 0x000fe200000018ac */
[----:B------:R-:W-:-:S05]  /*201f0*/  VIADD R184, R165, 0x1 ;  /* 0x00000001a5b87836 */ /* 0x000fca0000000000 */
[C---:B------:R-:W-:Y:S01]  /*20200*/  ISETP.GE.AND P1, PT, R184.reuse, R247, PT ;  /* 0x000000f7b800720c */ /* 0x040fe20003f26270 */
[----:B------:R-:W-:Y:S03]  /*20210*/  HMMA.16816.F32 R168, R196, R190, R168 ;  /* 0x000000bec4a8723c */ /* 0x000fe600000018a8 */
[----:B------:R-:W-:-:S03]  /*20220*/  ISETP.GE.OR P1, PT, R184, R246, !P1 ;  /* 0x000000f6b800720c */ /* 0x000fc60004f26670 */
[C---:B---3--:R-:W-:Y:S06]  /*20230*/  HMMA.16816.F32 R12, R24.reuse, R20, R12 ;  /* 0x00000014180c723c */ /* 0x048fec000000180c */
[C---:B------:R-:W-:Y:S01]  /*20240*/  HMMA.16816.F32 R4, R24.reuse, R22, R4 ;  /* 0x000000161804723c */ /* 0x040fe20000001804 */
[----:B------:R-:W1:Y:S05]  /*20250*/  LDSM.16.M88.4 R20, [R212+0x7000] ;  /* 0x00700000d414783b */ /* 0x000e6a0000000200 */
[C---:B----4-:R-:W-:Y:S06]  /*20260*/  HMMA.16816.F32 R180, R24.reuse, R16, R180 ;  /* 0x0000001018b4723c */ /* 0x050fec00000018b4 */
[----:B------:R-:W-:Y:S01]  /*20270*/  HMMA.16816.F32 R176, R24, R18, R176 ;  /* 0x0000001218b0723c */ /* 0x000fe200000018b0 */
[----:B------:R-:W-:-:S05]  /*20280*/  VIADD R17, R165, 0x8 ;  /* 0x00000008a5117836 */ /* 0x000fca0000000000 */
[----:B------:R-:W-:Y:S01]  /*20290*/  FSEL R16, R12, -INF , !P2 ;  /* 0xff8000000c107808 */ /* 0x000fe20005000000 */
[C---:B------:R-:W-:Y:S01]  /*202a0*/  VIADD R18, R165.reuse, 0x10 ;  /* 0x00000010a5127836 */ /* 0x040fe20000000000 */
[----:B------:R-:W-:Y:S01]  /*202b0*/  ISETP.GE.AND P2, PT, R184, R245, PT ;  /* 0x000000f5b800720c */ /* 0x000fe20003f46270 */
[----:B------:R-:W-:Y:S01]  /*202c0*/  VIADD R19, R165, 0x11 ;  /* 0x00000011a5137836 */ /* 0x000fe20000000000 */
[----:B------:R-:W-:Y:S01]  /*202d0*/  FSEL R0, R14, -INF , !P6 ;  /* 0xff8000000e007808 */ /* 0x000fe20007000000 */
[----:B------:R-:W-:Y:S01]  /*202e0*/  HMMA.16816.F32 R28, R196, R186, R28 ;  /* 0x000000bac41c723c */ /* 0x000fe2000000181c */
[----:B------:R-:W-:Y:S02]  /*202f0*/  FSEL R2, R13, -INF , !P1 ;  /* 0xff8000000d027808 */ /* 0x000fe40004800000 */
[C---:B------:R-:W-:Y:S02]  /*20300*/  ISETP.GE.AND P6, PT, R17.reuse, R247, PT ;  /* 0x000000f71100720c */ /* 0x040fe40003fc6270 */
[----:B------:R-:W-:-:S02]  /*20310*/  ISETP.GE.AND P1, PT, R17, R245, PT ;  /* 0x000000f51100720c */ /* 0x000fc40003f26270 */
[----:B------:R-:W-:Y:S01]  /*20320*/  ISETP.GE.OR P2, PT, R184, R248, !P2 ;  /* 0x000000f8b800720c */ /* 0x000fe20005746670 */
[----:B------:R-:W-:Y:S01]  /*20330*/  VIADD R184, R165, 0x9 ;  /* 0x00000009a5b87836 */ /* 0x000fe20000000000 */
[C---:B------:R-:W-:Y:S02]  /*20340*/  ISETP.GE.OR P6, PT, R17.reuse, R246, !P6 ;  /* 0x000000f61100720c */ /* 0x040fe400077c6670 */
[----:B------:R-:W-:Y:S02]  /*20350*/  ISETP.GE.OR P1, PT, R17, R248, !P1 ;  /* 0x000000f81100720c */ /* 0x000fe40004f26670 */
[----:B------:R-:W-:Y:S02]  /*20360*/  FSEL R17, R15, -INF , !P2 ;  /* 0xff8000000f117808 */ /* 0x000fe40005000000 */
[----:B------:R-:W-:Y:S01]  /*20370*/  ISETP.GE.AND P2, PT, R184, R247, PT ;  /* 0x000000f7b800720c */ /* 0x000fe20003f46270 */
[----:B------:R-:W2:Y:S01]  /*20380*/  LDSM.16.M88.4 R12, [R212+0x7800] ;  /* 0x00780000d40c783b */ /* 0x000ea20000000200 */
[----:B------:R-:W-:Y:S01]  /*20390*/  FSEL R4, R4, -INF , !P6 ;  /* 0xff80000004047808 */ /* 0x000fe20007000000 */
[----:B-1----:R-:W-:Y:S01]  /*203a0*/  HMMA.16816.F32 R172, R24, R20, R172 ;  /* 0x0000001418ac723c */ /* 0x002fe200000018ac */
[----:B------:R-:W-:Y:S01]  /*203b0*/  ISETP.GE.OR P2, PT, R184, R246, !P2 ;  /* 0x000000f6b800720c */ /* 0x000fe20005746670 */
[----:B------:R-:W-:-:S04]  /*203c0*/  DEPBAR.LE SB0, 0x0 ;  /* 0x000080000000791a */ /* 0x000fc80000000000 */
[----:B------:R-:W-:Y:S01]  /*203d0*/  FSEL R6, R6, -INF , !P1 ;  /* 0xff80000006067808 */ /* 0x000fe20004800000 */
[----:B------:R-:W-:Y:S01]  /*203e0*/  HMMA.16816.F32 R168, R24, R22, R168 ;  /* 0x0000001618a8723c */ /* 0x000fe200000018a8 */
[----:B------:R-:W-:Y:S01]  /*203f0*/  FSEL R5, R5, -INF , !P2 ;  /* 0xff80000005057808 */ /* 0x000fe20005000000 */
[----:B------:R-:W-:Y:S01]  /*20400*/  BAR.SYNC.DEFER_BLOCKING 0x0 ;  /* 0x0000000000007b1d */ /* 0x000fe20000010000 */
[----:B------:R-:W-:Y:S02]  /*20410*/  ISETP.GE.AND P6, PT, R184, R245, PT ;  /* 0x000000f5b800720c */ /* 0x000fe40003fc6270 */
[C---:B------:R-:W-:Y:S02]  /*20420*/  ISETP.GE.AND P1, PT, R18.reuse, R247, PT ;  /* 0x000000f71200720c */ /* 0x040fe40003f26270 */
[----:B------:R-:W-:Y:S02]  /*20430*/  ISETP.GE.AND P2, PT, R18, R245, PT ;  /* 0x000000f51200720c */ /* 0x000fe40003f46270 */
[----:B------:R-:W-:-:S02]  /*20440*/  ISETP.GE.OR P6, PT, R184, R248, !P6 ;  /* 0x000000f8b800720c */ /* 0x000fc400077c6670 */
[C---:B------:R-:W-:Y:S02]  /*20450*/  ISETP.GE.OR P1, PT, R18.reuse, R246, !P1 ;  /* 0x000000f61200720c */ /* 0x040fe40004f26670 */
[----:B------:R-:W-:Y:S01]  /*20460*/  ISETP.GE.OR P2, PT, R18, R248, !P2 ;  /* 0x000000f81200720c */ /* 0x000fe20005746670 */
[----:B------:R-:W-:Y:S01]  /*20470*/  VIADD R18, R165, 0x18 ;  /* 0x00000018a5127836 */ /* 0x000fe20000000000 */
[----:B------:R-:W-:Y:S02]  /*20480*/  FSEL R7, R7, -INF , !P6 ;  /* 0xff80000007077808 */ /* 0x000fe40007000000 */
[----:B------:R-:W-:Y:S01]  /*20490*/  FSEL R191, R180, -INF , !P1 ;  /* 0xff800000b4bf7808 */ /* 0x000fe20004800000 */
[----:B------:R-:W-:Y:S01]  /*204a0*/  IMAD.MOV.U32 R180, RZ, RZ, R167 ;  /* 0x000000ffffb47224 */ /* 0x000fe200078e00a7 */
[C---:B------:R-:W-:Y:S02]  /*204b0*/  ISETP.GE.AND P6, PT, R19.reuse, R247, PT ;  /* 0x000000f71300720c */ /* 0x040fe40003fc6270 */
[----:B------:R-:W-:-:S02]  /*204c0*/  ISETP.GE.AND P1, PT, R19, R245, PT ;  /* 0x000000f51300720c */ /* 0x000fc40003f26270 */
[----:B------:R-:W-:Y:S02]  /*204d0*/  FSEL R190, R182, -INF , !P2 ;  /* 0xff800000b6be7808 */ /* 0x000fe40005000000 */
[C---:B------:R-:W-:Y:S02]  /*204e0*/  ISETP.GE.AND P2, PT, R18.reuse, R247, PT ;  /* 0x000000f71200720c */ /* 0x040fe40003f46270 */
[C---:B------:R-:W-:Y:S02]  /*204f0*/  ISETP.GE.OR P6, PT, R19.reuse, R246, !P6 ;  /* 0x000000f61300720c */ /* 0x040fe400077c6670 */
[----:B------:R-:W-:Y:S01]  /*20500*/  ISETP.GE.OR P1, PT, R19, R248, !P1 ;  /* 0x000000f81300720c */ /* 0x000fe20004f26670 */
[----:B------:R-:W-:Y:S01]  /*20510*/  VIADD R19, R165, 0x19 ;  /* 0x00000019a5137836 */ /* 0x000fe20000000000 */
[----:B------:R-:W-:Y:S01]  /*20520*/  ISETP.GE.OR P2, PT, R18, R246, !P2 ;  /* 0x000000f61200720c */ /* 0x000fe20005746670 */
[----:B--2---:R-:W-:Y:S01]  /*20530*/  HMMA.16816.F32 R32, R24, R12, R32 ;  /* 0x0000000c1820723c */ /* 0x004fe20000001820 */
[----:B------:R-:W-:Y:S01]  /*20540*/  FSEL R21, R181, -INF , !P6 ;  /* 0xff800000b5157808 */ /* 0x000fe20007000000 */
[----:B------:R-:W-:Y:S01]  /*20550*/  IMAD.MOV.U32 R181, RZ, RZ, R166 ;  /* 0x000000ffffb57224 */ /* 0x000fe200078e00a6 */
[----:B------:R-:W-:-:S02]  /*20560*/  FSEL R176, R176, -INF , !P2 ;  /* 0xff800000b0b07808 */ /* 0x000fc40005000000 */
[----:B------:R-:W-:Y:S01]  /*20570*/  FSEL R20, R183, -INF , !P1 ;  /* 0xff800000b7147808 */ /* 0x000fe20004800000 */
[----:B------:R-:W-:Y:S01]  /*20580*/  HMMA.16816.F32 R28, R24, R14, R28 ;  /* 0x0000000e181c723c */ /* 0x000fe2000000181c */
[----:B------:R-:W-:Y:S01]  /*20590*/  ISETP.GE.AND P6, PT, R19, R247, PT ;  /* 0x000000f71300720c */ /* 0x000fe20003fc6270 */
[----:B------:R-:W-:Y:S01]  /*205a0*/  VIADD R12, R165, 0x28 ;  /* 0x00000028a50c7836 */ /* 0x000fe20000000000 */
[-C--:B------:R-:W-:Y:S01]  /*205b0*/  ISETP.GE.AND P2, PT, R19, R245.reuse, PT ;  /* 0x000000f51300720c */ /* 0x080fe20003f46270 */
[----:B------:R-:W-:Y:S01]  /*205c0*/  VIADD R13, R165, 0x29 ;  /* 0x00000029a50d7836 */ /* 0x000fe20000000000 */
[C---:B------:R-:W-:Y:S02]  /*205d0*/  ISETP.GE.AND P1, PT, R18.reuse, R245, PT ;  /* 0x000000f51200720c */ /* 0x040fe40003f26270 */
[C---:B------:R-:W-:Y:S02]  /*205e0*/  ISETP.GE.OR P6, PT, R19.reuse, R246, !P6 ;  /* 0x000000f61300720c */ /* 0x040fe400077c6670 */
[-C--:B------:R-:W-:Y:S01]  /*205f0*/  ISETP.GE.OR P2, PT, R19, R248.reuse, !P2 ;  /* 0x000000f81300720c */ /* 0x080fe20005746670 */
[C---:B------:R-:W-:Y:S01]  /*20600*/  VIADD R19, R165.reuse, 0x20 ;  /* 0x00000020a5137836 */ /* 0x040fe20000000000 */
[----:B------:R-:W-:Y:S01]  /*20610*/  ISETP.GE.OR P1, PT, R18, R248, !P1 ;  /* 0x000000f81200720c */ /* 0x000fe20004f26670 */
[----:B------:R-:W-:Y:S01]  /*20620*/  VIADD R18, R165, 0x21 ;  /* 0x00000021a5127836 */ /* 0x000fe20000000000 */
[----:B------:R-:W-:-:S02]  /*20630*/  FSEL R177, R177, -INF , !P6 ;  /* 0xff800000b1b17808 */ /* 0x000fc40007000000 */
[----:B------:R-:W-:Y:S02]  /*20640*/  FSEL R178, R178, -INF , !P1 ;  /* 0xff800000b2b27808 */ /* 0x000fe40004800000 */
[C---:B------:R-:W-:Y:S02]  /*20650*/  ISETP.GE.AND P1, PT, R19.reuse, R247, PT ;  /* 0x000000f71300720c */ /* 0x040fe40003f26270 */
[C---:B------:R-:W-:Y:S02]  /*20660*/  ISETP.GE.AND P6, PT, R19.reuse, R245, PT ;  /* 0x000000f51300720c */ /* 0x040fe40003fc6270 */
[C---:B------:R-:W-:Y:S02]  /*20670*/  ISETP.GE.OR P1, PT, R19.reuse, R246, !P1 ;  /* 0x000000f61300720c */ /* 0x040fe40004f26670 */
[----:B------:R-:W-:Y:S02]  /*20680*/  ISETP.GE.OR P6, PT, R19, R248, !P6 ;  /* 0x000000f81300720c */ /* 0x000fe400077c6670 */
[----:B------:R-:W-:-:S02]  /*20690*/  FSEL R179, R179, -INF , !P2 ;  /* 0xff800000b3b37808 */ /* 0x000fc40005000000 */
[----:B------:R-:W-:Y:S02]  /*206a0*/  ISETP.GE.AND P2, PT, R18, R247, PT ;  /* 0x000000f71200720c */ /* 0x000fe40003f46270 */
[----:B------:R-:W-:Y:S02]  /*206b0*/  FSEL R189, R172, -INF , !P1 ;  /* 0xff800000acbd7808 */ /* 0x000fe40004800000 */
[----:B------:R-:W-:Y:S02]  /*206c0*/  FSEL R183, R174, -INF , !P6 ;  /* 0xff800000aeb77808 */ /* 0x000fe40007000000 */
[----:B------:R-:W-:Y:S02]  /*206d0*/  ISETP.GE.AND P1, PT, R18, R245, PT ;  /* 0x000000f51200720c */ /* 0x000fe40003f26270 */
[----:B------:R-:W-:Y:S02]  /*206e0*/  ISETP.GE.AND P6, PT, R12, R247, PT ;  /* 0x000000f70c00720c */ /* 0x000fe40003fc6270 */
[----:B------:R-:W-:-:S02]  /*206f0*/  ISETP.GE.OR P2, PT, R18, R246, !P2 ;  /* 0x000000f61200720c */ /* 0x000fc40005746670 */
[----:B------:R-:W-:Y:S02]  /*20700*/  ISETP.GE.OR P1, PT, R18, R248, !P1 ;  /* 0x000000f81200720c */ /* 0x000fe40004f26670 */
[C---:B------:R-:W-:Y:S02]  /*20710*/  ISETP.GE.OR P6, PT, R12.reuse, R246, !P6 ;  /* 0x000000f60c00720c */ /* 0x040fe400077c6670 */
[----:B------:R-:W-:Y:S02]  /*20720*/  FSEL R188, R173, -INF , !P2 ;  /* 0xff800000adbc7808 */ /* 0x000fe40005000000 */
[----:B------:R-:W-:Y:S02]  /*20730*/  ISETP.GE.AND P2, PT, R12, R245, PT ;  /* 0x000000f50c00720c */ /* 0x000fe40003f46270 */
[----:B------:R-:W-:Y:S02]  /*20740*/  FSEL R184, R175, -INF , !P1 ;  /* 0xff800000afb87808 */ /* 0x000fe40004800000 */
[----:B------:R-:W-:-:S02]  /*20750*/  FSEL R186, R168, -INF , !P6 ;  /* 0xff800000a8ba7808 */ /* 0x000fc40007000000 */
[C---:B------:R-:W-:Y:S02]  /*20760*/  ISETP.GE.AND P1, PT, R13.reuse, R247, PT ;  /* 0x000000f70d00720c */ /* 0x040fe40003f26270 */
[----:B------:R-:W-:Y:S02]  /*20770*/  ISETP.GE.AND P6, PT, R13, R245, PT ;  /* 0x000000f50d00720c */ /* 0x000fe40003fc6270 */
[----:B------:R-:W-:Y:S01]  /*20780*/  ISETP.GE.OR P2, PT, R12, R248, !P2 ;  /* 0x000000f80c00720c */ /* 0x000fe20005746670 */
[----:B------:R-:W-:Y:S01]  /*20790*/  VIADD R12, R165, 0x30 ;  /* 0x00000030a50c7836 */ /* 0x000fe20000000000 */
[C---:B------:R-:W-:Y:S02]  /*207a0*/  ISETP.GE.OR P1, PT, R13.reuse, R246, !P1 ;  /* 0x000000f60d00720c */ /* 0x040fe40004f26670 */
[----:B------:R-:W-:Y:S01]  /*207b0*/  ISETP.GE.OR P6, PT, R13, R248, !P6 ;  /* 0x000000f80d00720c */ /* 0x000fe200077c6670 */
[----:B------:R-:W-:Y:S01]  /*207c0*/  VIADD R13, R165, 0x31 ;  /* 0x00000031a50d7836 */ /* 0x000fe20000000000 */
[----:B------:R-:W-:-:S02]  /*207d0*/  FSEL R182, R170, -INF , !P2 ;  /* 0xff800000aab67808 */ /* 0x000fc40005000000 */
[----:B------:R-:W-:Y:S02]  /*207e0*/  FSEL R187, R169, -INF , !P1 ;  /* 0xff800000a9bb7808 */ /* 0x000fe40004800000 */
[C---:B------:R-:W-:Y:S02]  /*207f0*/  ISETP.GE.AND P2, PT, R12.reuse, R247, PT ;  /* 0x000000f70c00720c */ /* 0x040fe40003f46270 */
[C---:B------:R-:W-:Y:S02]  /*20800*/  ISETP.GE.AND P1, PT, R12.reuse, R245, PT ;  /* 0x000000f50c00720c */ /* 0x040fe40003f26270 */
[----:B------:R-:W-:Y:S02]  /*20810*/  FSEL R185, R171, -INF , !P6 ;  /* 0xff800000abb97808 */ /* 0x000fe40007000000 */
[----:B------:R-:W-:Y:S02]  /*20820*/  ISETP.GE.AND P6, PT, R13, R247, PT ;  /* 0x000000f70d00720c */ /* 0x000fe40003fc6270 */
[----:B------:R-:W-:-:S02]  /*20830*/  ISETP.GE.OR P2, PT, R12, R246, !P2 ;  /* 0x000000f60c00720c */ /* 0x000fc40005746670 */
[----:B------:R-:W-:Y:S01]  /*20840*/  ISETP.GE.OR P1, PT, R12, R248, !P1 ;  /* 0x000000f80c00720c */ /* 0x000fe20004f26670 */
[----:B------:R-:W-:Y:S01]  /*20850*/  VIADD R12, R165, 0x38 ;  /* 0x00000038a50c7836 */ /* 0x000fe20000000000 */
[----:B------:R-:W-:Y:S02]  /*20860*/  ISETP.GE.OR P6, PT, R13, R246, !P6 ;  /* 0x000000f60d00720c */ /* 0x000fe400077c6670 */
[----:B------:R-:W-:Y:S02]  /*20870*/  FSEL R172, R32, -INF , !P2 ;  /* 0xff80000020ac7808 */ /* 0x000fe40005000000 */
[----:B------:R-:W-:Y:S02]  /*20880*/  FSEL R171, R33, -INF , !P6 ;  /* 0xff80000021ab7808 */ /* 0x000fe40007000000 */
[-C--:B------:R-:W-:Y:S02]  /*20890*/  ISETP.GE.AND P6, PT, R12, R245.reuse, PT ;  /* 0x000000f50c00720c */ /* 0x080fe40003fc6270 */
[----:B------:R-:W-:-:S02]  /*208a0*/  ISETP.GE.AND P2, PT, R13, R245, PT ;  /* 0x000000f50d00720c */ /* 0x000fc40003f46270 */
[-C--:B------:R-:W-:Y:S02]  /*208b0*/  ISETP.GE.OR P6, PT, R12, R248.reuse, !P6 ;  /* 0x000000f80c00720c */ /* 0x080fe400077c6670 */
[----:B------:R-:W-:Y:S02]  /*208c0*/  FSEL R168, R34, -INF , !P1 ;  /* 0xff80000022a87808 */ /* 0x000fe40004800000 */
[----:B------:R-:W-:Y:S02]  /*208d0*/  ISETP.GE.AND P1, PT, R12, R247, PT ;  /* 0x000000f70c00720c */ /* 0x000fe40003f26270 */
[----:B------:R-:W-:Y:S02]  /*208e0*/  FSEL R25, R30, -INF , !P6 ;  /* 0xff8000001e197808 */ /* 0x000fe40007000000 */
[----:B------:R-:W-:Y:S02]  /*208f0*/  ISETP.GT.AND P6, PT, R243, R231, PT ;  /* 0x000000e7f300720c */ /* 0x000fe40003fc4270 */
[----:B------:R-:W-:Y:S01]  /*20900*/  ISETP.GE.OR P2, PT, R13, R248, !P2 ;  /* 0x000000f80d00720c */ /* 0x000fe20005746670 */
[----:B------:R-:W-:Y:S01]  /*20910*/  VIADD R13, R165, 0x39 ;  /* 0x00000039a50d7836 */ /* 0x000fe20000000000 */
[----:B------:R-:W-:-:S02]  /*20920*/  ISETP.GE.OR P1, PT, R12, R246, !P1 ;  /* 0x000000f60c00720c */ /* 0x000fc40004f26670 */
[----:B------:R-:W-:Y:S02]  /*20930*/  FSEL R165, R35, -INF , !P2 ;  /* 0xff80000023a57808 */ /* 0x000fe40005000000 */
[----:B------:R-:W-:Y:S02]  /*20940*/  FSEL R170, R28, -INF , !P1 ;  /* 0xff8000001caa7808 */ /* 0x000fe40004800000 */
[C---:B------:R-:W-:Y:S02]  /*20950*/  ISETP.GE.AND P2, PT, R13.reuse, R247, PT ;  /* 0x000000f70d00720c */ /* 0x040fe40003f46270 */
[C---:B------:R-:W-:Y:S02]  /*20960*/  ISETP.GE.AND P1, PT, R13.reuse, R245, PT ;  /* 0x000000f50d00720c */ /* 0x040fe40003f26270 */
[C---:B------:R-:W-:Y:S02]  /*20970*/  ISETP.GE.OR P2, PT, R13.reuse, R246, !P2 ;  /* 0x000000f60d00720c */ /* 0x040fe40005746670 */
[----:B------:R-:W-:-:S02]  /*20980*/  ISETP.GE.OR P1, PT, R13, R248, !P1 ;  /* 0x000000f80d00720c */ /* 0x000fc40004f26670 */
[----:B------:R-:W-:Y:S02]  /*20990*/  FSEL R169, R29, -INF , !P2 ;  /* 0xff8000001da97808 */ /* 0x000fe40005000000 */
[----:B------:R-:W-:Y:S01]  /*209a0*/  FSEL R24, R31, -INF , !P1 ;  /* 0xff8000001f187808 */ /* 0x000fe20004800000 */
[----:B------:R-:W-:Y:S05]  /*209b0*/  @!P6 BRA `(.L_x_2754) ;  /* 0x0000000c00c8e947 */ /* 0x000fea0003800000 */
[----:B------:R-:W-:Y:S04]  /*209c0*/  BSSY B0, `(.L_x_2755) ;  /* 0x000004e000007945 */ /* 0x000fe80003800000 */
[----:B------:R-:W-:Y:S05]  /*209d0*/  @!P0 BRA `(.L_x_2756) ;  /* 0x00000004001c8947 */ /* 0x000fea0003800000 */
[----:B------:R-:W-:Y:S02]  /*209e0*/  R2UR UR4, R8 ;  /* 0x00000000080472ca */ /* 0x000fe400000e0000 */
[----:B------:R-:W-:-:S13]  /*209f0*/  R2UR UR5, R9 ;  /* 0x00000000090572ca */ /* 0x000fda00000e0000 */
[----:B------:R-:W2:Y:S01]  /*20a00*/  LD.E R26, desc[UR4][R10.64+0x170] ;  /* 0x000170040a1a7980 */ /* 0x000ea2000c101900 */
[----:B------:R-:W-:Y:S01]  /*20a10*/  IMAD.SHL.U32 R13, R243, 0x40, RZ ;  /* 0x00000040f30d7824 */ /* 0x000fe200078e00ff */
[C---:B------:R-:W-:Y:S02]  /*20a20*/  R2UR UR12, R8.reuse ;  /* 0x00000000080c72ca */ /* 0x040fe400000e0000 */
[----:B------:R-:W-:Y:S01]  /*20a30*/  R2UR UR13, R9 ;  /* 0x00000000090d72ca */ /* 0x000fe200000e0000 */
[----:B------:R-:W-:Y:S01]  /*20a40*/  VIADD R19, R13, 0xffffffc0 ;  /* 0xffffffc00d137836 */ /* 0x000fe20000000000 */
[----:B------:R-:W-:Y:S02]  /*20a50*/  IABS R15, R13 ;  /* 0x0000000d000f7213 */ /* 0x000fe40000000000 */
[----:B------:R-:W-:Y:S02]  /*20a60*/  R2UR UR10, R8 ;  /* 0x00000000080a72ca */ /* 0x000fe400000e0000 */
[----:B------:R-:W-:-:S02]  /*20a70*/  IABS R12, R19 ;  /* 0x00000013000c7213 */ /* 0x000fc40000000000 */
[C---:B------:R-:W-:Y:S02]  /*20a80*/  R2UR UR11, R9.reuse ;  /* 0x00000000090b72ca */ /* 0x040fe400000e0000 */
[----:B------:R-:W-:Y:S02]  /*20a90*/  R2UR UR8, R8 ;  /* 0x00000000080872ca */ /* 0x000fe400000e0000 */
[----:B------:R-:W-:Y:S02]  /*20aa0*/  R2UR UR9, R9 ;  /* 0x00000000090972ca */ /* 0x000fe400000e0000 */
[-C--:B--2---:R-:W-:Y:S02]  /*20ab0*/  IABS R18, R26.reuse ;  /* 0x0000001a00127213 */ /* 0x084fe40000000000 */
[-C--:B------:R-:W-:Y:S02]  /*20ac0*/  IABS R14, R26.reuse ;  /* 0x0000001a000e7213 */ /* 0x080fe40000000000 */
[----:B------:R-:W1:Y:S01]  /*20ad0*/  I2F.RP R28, R18 ;  /* 0x00000012001c7306 */ /* 0x000e620000209400 */
[----:B------:R-:W-:-:S02]  /*20ae0*/  LOP3.LUT R13, R13, R26, RZ, 0x3c, !PT ;  /* 0x0000001a0d0d7212 */ /* 0x000fc400078e3cff */
[----:B------:R-:W-:Y:S01]  /*20af0*/  IMAD.MOV R14, RZ, RZ, -R14 ;  /* 0x000000ffff0e7224 */ /* 0x000fe200078e0a0e */
[----:B------:R-:W-:-:S04]  /*20b00*/  LOP3.LUT R19, R19, R26, RZ, 0x3c, !PT ;  /* 0x0000001a13137212 */ /* 0x000fc800078e3cff */
        /* <DEDUP_REMOVED lines=14> */
[----:B------:R-:W-:-:S03]  /*20bf0*/  @!P2 VIADD R22, R22, 0x1 ;  /* 0x000000011616a836 */ /* 0x000fc60000000000 */
[-C--:B------:R-:W-:Y:S02]  /*20c00*/  ISETP.GE.U32.AND P1, PT, R15, R18.reuse, PT ;  /* 0x000000120f00720c */ /* 0x080fe40003f26070 */
[-C--:B------:R-:W-:Y:S02]  /*20c10*/  @!P0 IADD3 R12, R12, -R18.reuse, RZ ;  /* 0x800000120c0c8210 */ /* 0x080fe40007ffe0ff */
[----:B------:R-:W-:Y:S02]  /*20c20*/  @!P0 IADD3 R23, R23, 0x1, RZ ;  /* 0x0000000117178810 */ /* 0x000fe40007ffe0ff */
[----:B------:R-:W-:Y:S02]  /*20c30*/  ISETP.GE.U32.AND P2, PT, R12, R18, PT ;  /* 0x000000120c00720c */ /* 0x000fe40003f46070 */
[----:B------:R-:W-:Y:S02]  /*20c40*/  ISETP.GE.AND P0, PT, R19, RZ, PT ;  /* 0x000000ff1300720c */ /* 0x000fe40003f06270 */
[----:B------:R-:W-:Y:S01]  /*20c50*/  LOP3.LUT R12, RZ, R26, RZ, 0x33, !PT ;  /* 0x0000001aff0c7212 */ /* 0x000fe200078e33ff */
[----:B------:R-:W2:Y:S02]  /*20c60*/  LD.E.64 R18, desc[UR4][R10.64+0x38] ;  /* 0x000038040a127980 */ /* 0x000ea4000c101b00 */
[----:B------:R-:W-:Y:S01]  /*20c70*/  @P1 VIADD R22, R22, 0x1 ;  /* 0x0000000116161836 */ /* 0x000fe20000000000 */
[----:B------:R-:W-:-:S03]  /*20c80*/  ISETP.GE.AND P1, PT, R13, RZ, PT ;  /* 0x000000ff0d00720c */ /* 0x000fc60003f26270 */
[----:B------:R-:W-:Y:S02]  /*20c90*/  IMAD.MOV.U32 R14, RZ, RZ, R22 ;  /* 0x000000ffff0e7224 */ /* 0x000fe400078e0016 */
[----:B------:R-:W-:Y:S01]  /*20ca0*/  @P2 VIADD R23, R23, 0x1 ;  /* 0x0000000117172836 */ /* 0x000fe20000000000 */
[----:B------:R-:W-:-:S04]  /*20cb0*/  ISETP.NE.AND P2, PT, R26, RZ, PT ;  /* 0x000000ff1a00720c */ /* 0x000fc80003f45270 */
[----:B------:R-:W-:-:S03]  /*20cc0*/  MOV R15, R23 ;  /* 0x00000017000f7202 */ /* 0x000fc60000000f00 */
[----:B------:R-:W-:Y:S02]  /*20cd0*/  @!P1 IMAD.MOV R14, RZ, RZ, -R14 ;  /* 0x000000ffff0e9224 */ /* 0x000fe400078e0a0e */
[----:B------:R-:W-:-:S03]  /*20ce0*/  @!P0 IMAD.MOV R15, RZ, RZ, -R15 ;  /* 0x000000ffff0f8224 */ /* 0x000fc600078e0a0f */
[C---:B------:R-:W-:Y:S02]  /*20cf0*/  SEL R14, R12.reuse, R14, !P2 ;  /* 0x0000000e0c0e7207 */ /* 0x040fe40005000000 */
[----:B------:R-:W-:-:S03]  /*20d00*/  SEL R15, R12, R15, !P2 ;  /* 0x0000000f0c0f7207 */ /* 0x000fc60005000000 */
[----:B------:R-:W-:-:S04]  /*20d10*/  IMAD.WIDE R12, R14, 0x4, R240 ;  /* 0x000000040e0c7825 */ /* 0x000fc800078e02f0 */
[----:B------:R-:W-:Y:S02]  /*20d20*/  IMAD.WIDE R22, R15, 0x4, R240 ;  /* 0x000000040f167825 */ /* 0x000fe400078e02f0 */
        /* <DEDUP_REMOVED lines=8> */
[----:B------:R-:W-:-:S04]  /*20db0*/  IMAD R14, R18, R15, R14 ;  /* 0x0000000f120e7224 */ /* 0x000fc800078e020e */
[----:B------:R-:W-:Y:S02]  /*20dc0*/  IMAD.IADD R27, R27, 0x1, R14 ;  /* 0x000000011b1b7824 */ /* 0x000fe400078e020e */
[----:B---3--:R-:W-:-:S05]  /*20dd0*/  IMAD.IADD R12, R12, 0x1, -R13 ;  /* 0x000000010c0c7824 */ /* 0x008fca00078e0a0d */
[----:B------:R-:W-:Y:S01]  /*20de0*/  SHF.R.S32.HI R15, RZ, 0x1f, R12 ;  /* 0x0000001fff0f7819 */ /* 0x000fe2000001140c */
[----:B----4-:R-:W-:-:S04]  /*20df0*/  IMAD R13, R23, R12, RZ ;  /* 0x0000000c170d7224 */ /* 0x010fc800078e02ff */
[----:B------:R-:W-:Y:S02]  /*20e00*/  IMAD R13, R22, R15, R13 ;  /* 0x0000000f160d7224 */ /* 0x000fe400078e020d */
[----:B------:R-:W-:-:S04]  /*20e10*/  IMAD.WIDE.U32 R22, R12, R22, R26 ;  /* 0x000000160c167225 */ /* 0x000fc800078e001a */
[----:B------:R-:W-:Y:S01]  /*20e20*/  IMAD.MOV.U32 R19, RZ, RZ, R22 ;  /* 0x000000ffff137224 */ /* 0x000fe200078e0016 */
[----:B------:R-:W-:Y:S01]  /*20e30*/  IADD3 R18, R23, R13, RZ ;  /* 0x0000000d17127210 */ /* 0x000fe20007ffe0ff */
[----:B------:R-:W-:Y:S05]  /*20e40*/  BRA `(.L_x_2757) ;  /* 0x0000000000147947 */ /* 0x000fea0003800000 */
.L_x_2756:
[----:B------:R-:W-:Y:S02]  /*20e50*/  R2UR UR4, R8 ;  /* 0x00000000080472ca */ /* 0x000fe400000e0000 */
[----:B------:R-:W-:-:S13]  /*20e60*/  R2UR UR5, R9 ;  /* 0x00000000090572ca */ /* 0x000fda00000e0000 */
[----:B------:R-:W2:Y:S02]  /*20e70*/  LD.E R19, desc[UR4][R10.64+0x38] ;  /* 0x000038040a137980 */ /* 0x000ea4000c101900 */
[----:B--2---:R-:W-:-:S05]  /*20e80*/  IMAD.U32 R19, R19, -0x40, RZ ;  /* 0xffffffc013137824 */ /* 0x004fca00078e00ff */
[----:B------:R-:W-:Y:S02]  /*20e90*/  SHF.R.S32.HI R18, RZ, 0x1f, R19 ;  /* 0x0000001fff127819 */ /* 0x000fe40000011413 */
.L_x_2757:
[----:B------:R-:W-:Y:S05]  /*20ea0*/  BSYNC B0 ;  /* 0x0000000000007941 */ /* 0x000fea0003800000 */
.L_x_2755:
[C---:B------:R-:W-:Y:S01]  /*20eb0*/  @P5 IADD3 R13, P0, R19.reuse, R229, RZ ;  /* 0x000000e5130d5210 */ /* 0x040fe20007f1e0ff */
[----:B------:R1:W-:Y:S01]  /*20ec0*/  STL.64 [R1+0x8], R2 ;  /* 0x0000080201007387 */ /* 0x0003e20000100a00 */
[CC--:B------:R-:W-:Y:S02]  /*20ed0*/  LEA R32, P1, R19.reuse, R233.reuse, 0x1 ;  /* 0x000000e913207211 */ /* 0x0c0fe400078208ff */
[----:B------:R-:W-:Y:S01]  /*20ee0*/  LOP3.LUT R15, R244, 0x1, RZ, 0xc0, !PT ;  /* 0x00000001f40f7812 */ /* 0x000fe200078ec0ff */
[----:B------:R-:W-:Y:S01]  /*20ef0*/  @P5 IMAD.X R12, R18, 0x1, R230, P0 ;  /* 0x00000001120c5824 */ /* 0x000fe200000e06e6 */
[----:B------:R-:W-:Y:S02]  /*20f00*/  LEA.HI.X R33, R19, R232, R18, 0x1, P1 ;  /* 0x000000e813217211 */ /* 0x000fe400008f0c12 */
[----:B------:R-:W-:Y:S02]  /*20f10*/  @P5 LEA R28, P1, R13, R233, 0x1 ;  /* 0x000000e90d1c5211 */ /* 0x000fe400078208ff */
[----:B------:R-:W-:-:S02]  /*20f20*/  @P4 IADD3 R14, P0, R19, R229, RZ ;  /* 0x000000e5130e4210 */ /* 0x000fc40007f1e0ff */
[----:B------:R-:W-:Y:S02]  /*20f30*/  ISETP.NE.U32.AND P2, PT, R15, 0x1, PT ;  /* 0x000000010f00780c */ /* 0x000fe40003f45070 */
[-C--:B------:R-:W-:Y:S01]  /*20f40*/  @P5 LEA.HI.X R29, R13, R232.reuse, R12, 0x1, P1 ;  /* 0x000000e80d1d5211 */ /* 0x080fe200008f0c0c */
[----:B------:R-:W-:Y:S01]  /*20f50*/  @P4 IMAD.X R12, R18, 0x1, R230, P0 ;  /* 0x00000001120c4824 */ /* 0x000fe200000e06e6 */
[C---:B------:R-:W-:Y:S02]  /*20f60*/  @P4 LEA R26, P1, R14.reuse, R233, 0x1 ;  /* 0x000000e90e1a4211 */ /* 0x040fe400078208ff */
[----:B------:R-:W-:Y:S02]  /*20f70*/  @P3 IADD3 R13, P0, R19, R229, RZ ;  /* 0x000000e5130d3210 */ /* 0x000fe40007f1e0ff */
[----:B------:R-:W-:-:S03]  /*20f80*/  @P4 LEA.HI.X R27, R14, R232, R12, 0x1, P1 ;  /* 0x000000e80e1b4211 */ /* 0x000fc600008f0c0c */
[----:B------:R-:W-:Y:S01]  /*20f90*/  @P3 IMAD.X R12, R18, 0x1, R230, P0 ;  /* 0x00000001120c3824 */ /* 0x000fe200000e06e6 */
[----:B------:R-:W-:Y:S02]  /*20fa0*/  IADD3 R15, P1, P0, R229, R229, R19 ;  /* 0x000000e5e50f7210 */ /* 0x000fe4000783e013 */
[----:B------:R-:W-:Y:S02]  /*20fb0*/  @!P2 R2UR UR4, R8 ;  /* 0x000000000804a2ca */ /* 0x000fe400000e0000 */
[----:B------:R-:W-:Y:S02]  /*20fc0*/  IADD3.X R14, R230, R230, R18, P1, P0 ;  /* 0x000000e6e60e7210 */ /* 0x000fe40000fe0412 */
[-C--:B------:R-:W-:Y:S02]  /*20fd0*/  @P3 LEA R22, P0, R13, R233.reuse, 0x1 ;  /* 0x000000e90d163211 */ /* 0x080fe400078008ff */
[----:B------:R-:W-:Y:S02]  /*20fe0*/  @!P2 LEA R30, P1, R15, R233, 0x1 ;  /* 0x000000e90f1ea211 */ /* 0x000fe400078208ff */
[----:B------:R-:W-:-:S02]  /*20ff0*/  @P3 LEA.HI.X R23, R13, R232, R12, 0x1, P0 ;  /* 0x000000e80d173211 */ /* 0x000fc400000f0c0c */
[CCC-:B------:R-:W-:Y:S02]  /*21000*/  @!P2 LEA.HI.X R31, R15.reuse, R232.reuse, R14.reuse, 0x1, P1 ;  /* 0x000000e80f1fa211 */ /* 0x1c0fe400008f0c0e */
[CC--:B------:R-:W-:Y:S02]  /*21010*/  @P5 LEA R174, P0, R15.reuse, R233.reuse, 0x1 ;  /* 0x000000e90fae5211 */ /* 0x0c0fe400078008ff */
[CC--:B------:R-:W-:Y:S02]  /*21020*/  @P4 LEA R166, P1, R15.reuse, R233.reuse, 0x1 ;  /* 0x000000e90fa64211 */ /* 0x0c0fe400078208ff */
[CCC-:B------:R-:W-:Y:S02]  /*21030*/  @P5 LEA.HI.X R175, R15.reuse, R232.reuse, R14.reuse, 0x1, P0 ;  /* 0x000000e80faf5211 */ /* 0x1c0fe400000f0c0e */
[C---:B------:R-:W-:Y:S02]  /*21040*/  @P4 LEA.HI.X R167, R15.reuse, R232, R14, 0x1, P1 ;  /* 0x000000e80fa74211 */ /* 0x040fe400008f0c0e */
[----:B------:R-:W-:-:S02]  /*21050*/  @P3 LEA R34, P0, R15, R233, 0x1 ;  /* 0x000000e90f223211 */ /* 0x000fc400078008ff */
[CC--:B------:R-:W-:Y:S02]  /*21060*/  IADD3 R12, P1, R15.reuse, R229.reuse, RZ ;  /* 0x000000e50f0c7210 */ /* 0x0c0fe40007f3e0ff */
[-C--:B------:R-:W-:Y:S02]  /*21070*/  @P3 LEA.HI.X R35, R15, R232.reuse, R14, 0x1, P0 ;  /* 0x000000e80f233211 */ /* 0x080fe400000f0c0e */
[----:B------:R-:W-:Y:S01]  /*21080*/  @!P2 IADD3 R19, P0, R19, R229, RZ ;  /* 0x000000e51313a210 */ /* 0x000fe20007f1e0ff */
[--C-:B------:R-:W-:Y:S01]  /*21090*/  IMAD.X R14, R14, 0x1, R230.reuse, P1 ;  /* 0x000000010e0e7824 */ /* 0x100fe200008e06e6 */
[----:B------:R-:W-:Y:S02]  /*210a0*/  @!P2 LEA R198, P1, R12, R233, 0x1 ;  /* 0x000000e90cc6a211 */ /* 0x000fe400078208ff */
[----:B------:R-:W-:Y:S01]  /*210b0*/  @!P2 R2UR UR5, R9 ;  /* 0x000000000905a2ca */ /* 0x000fe200000e0000 */
[----:B------:R-:W-:Y:S01]  /*210c0*/  @!P2 IMAD.X R18, R18, 0x1, R230, P0 ;  /* 0x000000011212a824 */ /* 0x000fe200000e06e6 */
[----:B------:R-:W-:-:S02]  /*210d0*/  @!P2 LEA.HI.X R199, R12, R232, R14, 0x1, P1 ;  /* 0x000000e80cc7a211 */ /* 0x000fc400008f0c0e */
[CC--:B------:R-:W-:Y:S02]  /*210e0*/  @P4 LEA R194, P1, R12.reuse, R233.reuse, 0x1 ;  /* 0x000000e90cc24211 */ /* 0x0c0fe400078208ff */
[CC--:B------:R-:W-:Y:S02]  /*210f0*/  @P5 LEA R196, P0, R12.reuse, R233.reuse, 0x1 ;  /* 0x000000e90cc45211 */ /* 0x0c0fe400078008ff */
[CCC-:B------:R-:W-:Y:S02]  /*21100*/  @P4 LEA.HI.X R195, R12.reuse, R232.reuse, R14.reuse, 0x1, P1 ;  /* 0x000000e80cc34211 */ /* 0x1c0fe400008f0c0e */
[-C--:B-1----:R-:W-:Y:S02]  /*21110*/  @!P2 LEA R2, P1, R19, R233.reuse, 0x1 ;  /* 0x000000e91302a211 */ /* 0x082fe400078208ff */
[----:B------:R-:W-:Y:S02]  /*21120*/  @P5 LEA.HI.X R197, R12, R232, R14, 0x1, P0 ;  /* 0x000000e80cc55211 */ /* 0x000fe400000f0c0e */
[----:B------:R-:W-:Y:S01]  /*21130*/  @P5 R2UR UR12, R8 ;  /* 0x00000000080c52ca */ /* 0x000fe200000e0000 */
[----:B------:R1:W-:Y:S01]  /*21140*/  @!P2 STL [R1], R2 ;  /* 0x000000020100a387 */ /* 0x0003e20000100800 */
[----:B------:R-:W-:-:S02]  /*21150*/  @P3 LEA R192, P0, R12, R233, 0x1 ;  /* 0x000000e90cc03211 */ /* 0x000fc400078008ff */
[C---:B------:R-:W-:Y:S02]  /*21160*/  @P5 R2UR UR13, R9.reuse ;  /* 0x00000000090d52ca */ /* 0x040fe400000e0000 */
[----:B------:R-:W-:Y:S02]  /*21170*/  @P4 R2UR UR10, R8 ;  /* 0x00000000080a42ca */ /* 0x000fe400000e0000 */
[C---:B------:R-:W-:Y:S01]  /*21180*/  @P4 R2UR UR11, R9.reuse ;  /* 0x00000000090b42ca */ /* 0x040fe200000e0000 */
[----:B------:R-:W-:Y:S01]  /*21190*/  @P5 IMAD.MOV.U32 R13, RZ, RZ, R33 ;  /* 0x000000ffff0d5224 */ /* 0x000fe200078e0021 */
[----:B------:R-:W-:Y:S01]  /*211a0*/  @P3 LEA.HI.X R193, R12, R232, R14, 0x1, P0 ;  /* 0x000000e80cc13211 */ /* 0x000fe200000f0c0e */
[----:B------:R-:W-:Y:S01]  /*211b0*/  @!PT LDS RZ, [RZ] ;  /* 0x00000000fffff984 */ /* 0x000fe20000000800 */
[----:B------:R-:W-:Y:S01]  /*211c0*/  @!PT LDS RZ, [RZ] ;  /* 0x00000000fffff984 */ /* 0x000fe20000000800 */
[----:B------:R-:W-:Y:S01]  /*211d0*/  @!PT LDS RZ, [RZ] ;  /* 0x00000000fffff984 */ /* 0x000fe20000000800 */
[----:B------:R-:W-:Y:S04]  /*211e0*/  @!P2 LDGSTS.E.BYPASS.LTC128B.128 [R242+0x8000], desc[UR4][R32.64] ;  /* 0x0800000020f2afae */ /* 0x000fe8000b901d44 */
[----:B-1----:R-:W5:Y:S04]  /*211f0*/  LDL.LU.64 R2, [R1+0x8] ;  /* 0x0000080001027983 */ /* 0x002f680000300a00 */
[----:B------:R-:W2:Y:S01]  /*21200*/  LDL.LU.64 R14, [R1] ;  /* 0x00000000010e7983 */ /* 0x000ea20000300a00 */
[--C-:B------:R-:W-:Y:S01]  /*21210*/  @P5 IMAD.MOV.U32 R12, RZ, RZ, R32.reuse ;  /* 0x000000ffff0c5224 */ /* 0x100fe200078e0020 */
[C---:B------:R-:W-:Y:S01]  /*21220*/  @P3 R2UR UR8, R8.reuse ;  /* 0x00000000080832ca */ /* 0x040fe200000e0000 */
[----:B------:R-:W-:Y:S01]  /*21230*/  IMAD.MOV.U32 R233, RZ, RZ, R32 ;  /* 0x000000ffffe97224 */ /* 0x000fe200078e0020 */
[----:B------:R-:W-:Y:S01]  /*21240*/  @P3 R2UR UR9, R9 ;  /* 0x00000000090932ca */ /* 0x000fe200000e0000 */
[----:B------:R1:W-:Y:S01]  /*21250*/  @P2 STS.128 [R242+0x8000], RZ ;  /* 0x008000fff2002388 */ /* 0x0003e20000000c00 */
[----:B------:R-:W-:-:S02]  /*21260*/  @P3 R2UR UR14, R8 ;  /* 0x00000000080e32ca */ /* 0x000fc400000e0000 */
[C---:B------:R-:W-:Y:S01]  /*21270*/  @P3 R2UR UR15, R9.reuse ;  /* 0x00000000090f32ca */ /* 0x040fe200000e0000 */
[----:B------:R-:W-:Y:S01]  /*21280*/  @!PT LDS RZ, [RZ] ;  /* 0x00000000fffff984 */ /* 0x000fe20000000800 */
[----:B------:R-:W-:Y:S01]  /*21290*/  @!PT LDS RZ, [RZ] ;  /* 0x00000000fffff984 */ /* 0x000fe20000000800 */
[----:B------:R-:W-:Y:S01]  /*212a0*/  @!PT LDS RZ, [RZ] ;  /* 0x00000000fffff984 */ /* 0x000fe20000000800 */
[----:B------:R3:W-:Y:S01]  /*212b0*/  @P5 LDGSTS.E.BYPASS.LTC128B.128 [R242+0xa000], desc[UR12][R12.64+0x80] ;  /* 0x0a0000800cf25fae */ /* 0x0007e2000b901d4c */
[----:B------:R-:W-:Y:S02]  /*212c0*/  @!P2 R2UR UR12, R8 ;  /* 0x00000000080ca2ca */ /* 0x000fe400000e0000 */
[----:B------:R-:W-:Y:S01]  /*212d0*/  @!P2 R2UR UR13, R9 ;  /* 0x00000000090da2ca */ /* 0x000fe200000e0000 */
[----:B------:R1:W-:Y:S01]  /*212e0*/  @!P5 STS.128 [R242+0xa000], RZ ;  /* 0x00a000fff200d388 */ /* 0x0003e20000000c00 */
[----:B---3--:R-:W-:Y:S02]  /*212f0*/  @P4 IMAD.MOV.U32 R12, RZ, RZ, R32 ;  /* 0x000000ffff0c4224 */ /* 0x008fe400078e0020 */
[----:B------:R-:W-:-:S05]  /*21300*/  @P4 IMAD.MOV.U32 R13, RZ, RZ, R33 ;  /* 0x000000ffff0d4224 */ /* 0x000fca00078e0021 */
[----:B------:R-:W-:Y:S01]  /*21310*/  @!PT LDS RZ, [RZ] ;  /* 0x00000000fffff984 */ /* 0x000fe20000000800 */
[----:B------:R-:W-:Y:S01]  /*21320*/  @!PT LDS RZ, [RZ] ;  /* 0x00000000fffff984 */ /* 0x000fe20000000800 */
[----:B------:R-:W-:Y:S01]  /*21330*/  @!PT LDS RZ, [RZ] ;  /* 0x00000000fffff984 */ /* 0x000fe20000000800 */
[----:B------:R3:W-:Y:S01]  /*21340*/  @P4 LDGSTS.E.BYPASS.LTC128B.128 [R242+0xc000], desc[UR10][R12.64+0x100] ;  /* 0x0c0001000cf24fae */ /* 0x0007e2000b901d4a */
[----:B------:R-:W-:Y:S02]  /*21350*/  @P5 R2UR UR10, R8 ;  /* 0x00000000080a52ca */ /* 0x000fe400000e0000 */
[----:B------:R-:W-:Y:S01]  /*21360*/  @P5 R2UR UR11, R9 ;  /* 0x00000000090b52ca */ /* 0x000fe200000e0000 */
        /* <DEDUP_REMOVED lines=10> */
[----:B--2---:R-:W-:Y:S01]  /*21410*/  @!P2 LEA.HI.X R15, R19, R232, R18, 0x1, P1 ;  /* 0x000000e8130fa211 */ /* 0x004fe200008f0c12 */
[----:B------:R-:W-:-:S04]  /*21420*/  IMAD.MOV.U32 R232, RZ, RZ, R33 ;  /* 0x000000ffffe87224 */ /* 0x000fc800078e0021 */
[----:B------:R-:W-:Y:S01]  /*21430*/  @!PT LDS RZ, [RZ] ;  /* 0x00000000fffff984 */ /* 0x000fe20000000800 */
[----:B------:R-:W-:Y:S01]  /*21440*/  @!PT LDS RZ, [RZ] ;  /* 0x00000000fffff984 */ /* 0x000fe20000000800 */
[----:B------:R-:W-:Y:S01]  /*21450*/  @!PT LDS RZ, [RZ] ;  /* 0x00000000fffff984 */ /* 0x000fe20000000800 */
[----:B------:R1:W-:Y:S01]  /*21460*/  @!P2 LDGSTS.E.BYPASS.LTC128B.128 [R242+0x8800], desc[UR4][R14.64] ;  /* 0x088000000ef2afae */ /* 0x0003e2000b901d44 */
[C---:B------:R-:W-:Y:S02]  /*21470*/  @P3 R2UR UR4, R8.reuse ;  /* 0x00000000080432ca */ /* 0x040fe400000e0000 */
[C---:B------:R-:W-:Y:S01]  /*21480*/  @P3 R2UR UR5, R9.reuse ;  /* 0x00000000090532ca */ /* 0x040fe200000e0000 */
[----:B------:R1:W-:Y:S04]  /*21490*/  @P2 STS.128 [R242+0x8800], RZ ;  /* 0x008800fff2002388 */ /* 0x0003e80000000c00 */
[----:B------:R-:W-:Y:S01]  /*214a0*/  @!PT LDS RZ, [RZ] ;  /* 0x00000000fffff984 */ /* 0x000fe20000000800 */
[----:B------:R-:W-:Y:S01]  /*214b0*/  @!PT LDS RZ, [RZ] ;  /* 0x00000000fffff984 */ /* 0x000fe20000000800 */
[----:B------:R-:W-:Y:S01]  /*214c0*/  @!PT LDS RZ, [RZ] ;  /* 0x00000000fffff984 */ /* 0x000fe20000000800 */
[----:B------:R1:W-:Y:S01]  /*214d0*/  @P5 LDGSTS.E.BYPASS.LTC128B.128 [R242+0xa800], desc[UR10][R28.64+0x80] ;  /* 0x0a8000801cf25fae */ /* 0x0003e2000b901d4a */
[C---:B------:R-:W-:Y:S02]  /*214e0*/  @!P2 R2UR UR10, R8.reuse ;  /* 0x00000000080aa2ca */ /* 0x040fe400000e0000 */
[----:B------:R-:W-:Y:S01]  /*214f0*/  @!P2 R2UR UR11, R9 ;  /* 0x00000000090ba2ca */ /* 0x000fe200000e0000 */
[----:B------:R1:W-:Y:S04]  /*21500*/  @!P5 STS.128 [R242+0xa800], RZ ;  /* 0x00a800fff200d388 */ /* 0x0003e80000000c00 */
[----:B------:R-:W-:Y:S01]  /*21510*/  @!PT LDS RZ, [RZ] ;  /* 0x00000000fffff984 */ /* 0x000fe20000000800 */
[----:B------:R-:W-:Y:S01]  /*21520*/  @!PT LDS RZ, [RZ] ;  /* 0x00000000fffff984 */ /* 0x000fe20000000800 */
[----:B------:R-:W-:Y:S01]  /*21530*/  @!PT LDS RZ, [RZ] ;  /* 0x00000000fffff984 */ /* 0x000fe20000000800 */
[----:B------:R1:W-:Y:S01]  /*21540*/  @P4 LDGSTS.E.BYPASS.LTC128B.128 [R242+0xc800], desc[UR8][R26.64+0x100] ;  /* 0x0c8001001af24fae */ /* 0x0003e2000b901d48 */
[----:B------:R-:W-:-:S02]  /*21550*/  @P5 R2UR UR8, R8 ;  /* 0x00000000080852ca */ /* 0x000fc400000e0000 */
[C---:B------:R-:W-:Y:S01]  /*21560*/  @P5 R2UR UR9, R9.reuse ;  /* 0x00000000090952ca */ /* 0x040fe200000e0000 */
[----:B------:R1:W-:Y:S04]  /*21570*/  @!P4 STS.128 [R242+0xc800], RZ ;  /* 0x00c800fff200c388 */ /* 0x0003e80000000c00 */
[----:B------:R-:W-:Y:S01]  /*21580*/  @!PT LDS RZ, [RZ] ;  /* 0x00000000fffff984 */ /* 0x000fe20000000800 */
[----:B------:R-:W-:Y:S01]  /*21590*/  @!PT LDS RZ, [RZ] ;  /* 0x00000000fffff984 */ /* 0x000fe20000000800 */
[----:B------:R-:W-:Y:S01]  /*215a0*/  @!PT LDS RZ, [RZ] ;  /* 0x00000000fffff984 */ /* 0x000fe20000000800 */
[----:B------:R1:W-:Y:S01]  /*215b0*/  @P3 LDGSTS.E.BYPASS.LTC128B.128 [R242+0xe800], desc[UR4][R22.64+0x180] ;  /* 0x0e80018016f23fae */ /* 0x0003e2000b901d44 */
[C---:B------:R-:W-:Y:S02]  /*215c0*/  @P4 R2UR UR4, R8.reuse ;  /* 0x00000000080442ca */ /* 0x040fe400000e0000 */
[----:B------:R-:W-:Y:S01]  /*215d0*/  @P4 R2UR UR5, R9 ;  /* 0x00000000090542ca */ /* 0x000fe200000e0000 */
[----:B------:R1:W-:Y:S04]  /*215e0*/  @!P3 STS.128 [R242+0xe800], RZ ;  /* 0x00e800fff200b388 */ /* 0x0003e80000000c00 */
[----:B------:R-:W-:Y:S01]  /*215f0*/  @!PT LDS RZ, [RZ] ;  /* 0x00000000fffff984 */ /* 0x000fe20000000800 */
[----:B------:R-:W-:Y:S01]  /*21600*/  @!PT LDS RZ, [RZ] ;  /* 0x00000000fffff984 */ /* 0x000fe20000000800 */
[----:B------:R-:W-:Y:S01]  /*21610*/  @!PT LDS RZ, [RZ] ;  /* 0x00000000fffff984 */ /* 0x000fe20000000800 */
[----:B------:R1:W-:Y:S01]  /*21620*/  @!P2 LDGSTS.E.BYPASS.LTC128B.128 [R242+0x9000], desc[UR10][R30.64] ;  /* 0x090000001ef2afae */ /* 0x0003e2000b901d4a */
[----:B------:R-:W-:-:S02]  /*21630*/  @P5 R2UR UR10, R8 ;  /* 0x00000000080a52ca */ /* 0x000fc400000e0000 */
[C---:B------:R-:W-:Y:S01]  /*21640*/  @P5 R2UR UR11, R9.reuse ;  /* 0x00000000090b52ca */ /* 0x040fe200000e0000 */
[----:B------:R1:W-:Y:S04]  /*21650*/  @P2 STS.128 [R242+0x9000], RZ ;  /* 0x009000fff2002388 */ /* 0x0003e80000000c00 */
        /* <DEDUP_REMOVED lines=10> */
[----:B------:R1:W-:Y:S01]  /*21700*/  @P4 LDGSTS.E.BYPASS.LTC128B.128 [R242+0xd000], desc[UR4][R166.64+0x100] ;  /* 0x0d000100a6f24fae */ /* 0x0003e2000b901d44 */
[----:B------:R-:W-:-:S02]  /*21710*/  @P3 R2UR UR4, R8 ;  /* 0x00000000080432ca */ /* 0x000fc400000e0000 */
[----:B------:R-:W-:Y:S01]  /*21720*/  @P3 R2UR UR5, R9 ;  /* 0x00000000090532ca */ /* 0x000fe200000e0000 */
        /* <DEDUP_REMOVED lines=27> */
.L_x_2754:
[----:B------:R-:W-:Y:S05]  /*218e0*/  BSYNC B1 ;  /* 0x0000000000017941 */ /* 0x000fea0003800000 */
.L_x_2753:
[----:B------:R-:W-:Y:S01]  /*218f0*/  R2UR UR4, R8 ;  /* 0x00000000080472ca */ /* 0x000fe200000e0000 */
[----:B-1----:R-:W-:Y:S01]  /*21900*/  LDSM.16.MT88.4 R12, [R218+0x10000] ;  /* 0x01000000da0c783b */ /* 0x002fe20000004200 */
[----:B------:R-:W-:-:S13]  /*21910*/  R2UR UR5, R9 ;  /* 0x00000000090572ca */ /* 0x000fda00000e0000 */
[----:B------:R1:W2:Y:S02]  /*21920*/  LD.E R27, desc[UR4][R10.64+0xdc] ;  /* 0x0000dc040a1b7980 */ /* 0x0002a4000c101900 */
[----:B-1----:R-:W-:Y:S02]  /*21930*/  FMNMX.FTZ R11, R164, R16, !PT ;  /* 0x00000010a40b7209 */ /* 0x002fe40007810000 */
[----:B-----5:R-:W-:Y:S02]  /*21940*/  FMNMX.FTZ R10, R3, R0, !PT ;  /* 0x00000000030a7209 */ /* 0x020fe40007810000 */
        /* <DEDUP_REMOVED lines=29> */
[----:B------:R-:W-:-:S03]  /*21b20*/  FMNMX.FTZ R10, R24, R10, !PT ;  /* 0x0000000a180a7209 */ /* 0x000fc60007810000 */
[----:B------:R-:W1:Y:S04]  /*21b30*/  SHFL.BFLY PT, R9, R11, 0x2, 0x1f ;  /* 0x0c401f000b097f89 */ /* 0x000e6800000e0000 */
[----:B------:R-:W3:Y:S01]  /*21b40*/  SHFL.BFLY PT, R8, R10, 0x2, 0x1f ;  /* 0x0c401f000a087f89 */ /* 0x000ee200000e0000 */
[----:B-1----:R-:W-:Y:S02]  /*21b50*/  FMNMX.FTZ R9, R11, R9, !PT ;  /* 0x000000090b097209 */ /* 0x002fe40007810000 */
[----:B---3--:R-:W-:-:S03]  /*21b60*/  FMNMX.FTZ R8, R10, R8, !PT ;  /* 0x000000080a087209 */ /* 0x008fc60007810000 */
[----:B------:R-:W1:Y:S04]  /*21b70*/  SHFL.BFLY PT, R33, R9, 0x1, 0x1f ;  /* 0x0c201f0009217f89 */ /* 0x000e6800000e0000 */
[----:B------:R-:W3:Y:S01]  /*21b80*/  SHFL.BFLY PT, R32, R8, 0x1, 0x1f ;  /* 0x0c201f0008207f89 */ /* 0x000ee200000e0000 */
[----:B-1----:R-:W-:Y:S02]  /*21b90*/  FMNMX.FTZ R33, R9, R33, !PT ;  /* 0x0000002109217209 */ /* 0x002fe40007810000 */
[----:B---3--:R-:W-:Y:S02]  /*21ba0*/  FMNMX.FTZ R32, R8, R32, !PT ;  /* 0x0000002008207209 */ /* 0x008fe40007810000 */
[----:B------:R-:W-:Y:S01]  /*21bb0*/  FSETP.NEU.FTZ.AND P1, PT, R33, -INF , PT ;  /* 0xff8000002100780b */ /* 0x000fe20003f3d000 */
[----:B------:R-:W-:Y:S01]  /*21bc0*/  LDSM.16.MT88.4 R8, [R217+0x10000] ;  /* 0x01000000d908783b */ /* 0x000fe20000004200 */
[----:B------:R-:W-:Y:S01]  /*21bd0*/  FSETP.NEU.FTZ.AND P0, PT, R32, -INF , PT ;  /* 0xff8000002000780b */ /* 0x000fe20003f1d000 */
[C---:B--2---:R-:W-:Y:S01]  /*21be0*/  FMUL.FTZ R166, R27.reuse, R33 ;  /* 0x000000211ba67220 */ /* 0x044fe20000410000 */
[----:B------:R-:W-:-:S04]  /*21bf0*/  FMUL.FTZ R26, R27, R32 ;  /* 0x000000201b1a7220 */ /* 0x000fc80000410000 */
[----:B------:R-:W-:Y:S02]  /*21c00*/  FSEL R166, R166, RZ, P1 ;  /* 0x000000ffa6a67208 */ /* 0x000fe40000800000 */
[----:B------:R-:W-:-:S03]  /*21c10*/  FSEL R26, R26, RZ, P0 ;  /* 0x000000ff1a1a7208 */ /* 0x000fc60000000000 */
[-CC-:B------:R-:W-:Y:S01]  /*21c20*/  FFMA.FTZ R31, R2, R27.reuse, -R166.reuse ;  /* 0x0000001b021f7223 */ /* 0x180fe200000108a6 */
[-C--:B------:R-:W-:Y:S01]  /*21c30*/  FFMA.FTZ R35, R16, R27.reuse, -R166 ;  /* 0x0000001b10237223 */ /* 0x080fe200000108a6 */
[-C--:B------:R-:W-:Y:S01]  /*21c40*/  FFMA.FTZ R2, R17, R27.reuse, -R26 ;  /* 0x0000001b11027223 */ /* 0x080fe2000001081a */
[-CC-:B------:R-:W-:Y:S01]  /*21c50*/  FFMA.FTZ R29, R5, R27.reuse, -R166.reuse ;  /* 0x0000001b051d7223 */ /* 0x180fe200000108a6 */
[----:B------:R-:W1:Y:S01]  /*21c60*/  LDSM.16.MT88.4 R16, [R220+0x10000] ;  /* 0x01000000dc10783b */ /* 0x000e620000004200 */
[----:B------:R-:W-:Y:S01]  /*21c70*/  FSEL R5, R32, RZ, P0 ;  /* 0x000000ff20057208 */ /* 0x000fe20000000000 */
[-C--:B------:R-:W-:Y:S01]  /*21c80*/  FFMA.FTZ R30, R4, R27.reuse, -R166 ;  /* 0x0000001b041e7223 */ /* 0x080fe200000108a6 */
[----:B------:R-:W-:Y:S01]  /*21c90*/  FSEL R4, R33, RZ, P1 ;  /* 0x000000ff21047208 */ /* 0x000fe20000800000 */
[-CC-:B------:R-:W-:Y:S01]  /*21ca0*/  FFMA.FTZ R28, R0, R27.reuse, -R26.reuse ;  /* 0x0000001b001c7223 */ /* 0x180fe2000001081a */
[-CC-:B------:R-:W-:Y:S01]  /*21cb0*/  FFMA.FTZ R0, R6, R27.reuse, -R26.reuse ;  /* 0x0000001b06007223 */ /* 0x180fe2000001081a */
[----:B------:R-:W-:Y:S01]  /*21cc0*/  FADD.FTZ R5, R3, -R5 ;  /* 0x8000000503057221 */ /* 0x000fe20000010000 */
[----:B------:R-:W-:Y:S01]  /*21cd0*/  FFMA.FTZ R34, R7, R27, -R26 ;  /* 0x0000001b07227223 */ /* 0x000fe2000001081a */
[----:B------:R-:W-:Y:S01]  /*21ce0*/  FADD.FTZ R4, R164, -R4 ;  /* 0x80000004a4047221 */ /* 0x000fe20000010000 */
[----:B------:R-:W-:Y:S01]  /*21cf0*/  MUFU.EX2 R35, R35 ;  /* 0x0000002300237308 */ /* 0x000fe20000000800 */
[C---:B------:R-:W-:Y:S01]  /*21d00*/  FMUL.FTZ R3, R27.reuse, R5 ;  /* 0x000000051b037220 */ /* 0x040fe20000410000 */
[-CC-:B------:R-:W-:Y:S01]  /*21d10*/  FFMA.FTZ R174, R176, R27.reuse, -R166.reuse ;  /* 0x0000001bb0ae7223 */ /* 0x180fe200000108a6 */
[----:B------:R-:W-:Y:S01]  /*21d20*/  FMUL.FTZ R4, R27, R4 ;  /* 0x000000041b047220 */ /* 0x000fe20000410000 */
[-CC-:B------:R-:W-:Y:S01]  /*21d30*/  FFMA.FTZ R175, R177, R27.reuse, -R166.reuse ;  /* 0x0000001bb1af7223 */ /* 0x180fe200000108a6 */
[-CC-:B------:R-:W-:Y:S01]  /*21d40*/  FFMA.FTZ R167, R191, R27.reuse, -R166.reuse ;  /* 0x0000001bbfa77223 */ /* 0x180fe200000108a6 */
[-C--:B------:R-:W-:Y:S01]  /*21d50*/  FFMA.FTZ R173, R21, R27.reuse, -R166 ;  /* 0x0000001b15ad7223 */ /* 0x080fe200000108a6 */
[-CC-:B------:R-:W-:Y:S01]  /*21d60*/  FFMA.FTZ R176, R190, R27.reuse, -R26.reuse ;  /* 0x0000001bbeb07223 */ /* 0x180fe2000001081a */
[----:B------:R-:W-:Y:S01]  /*21d70*/  MUFU.EX2 R31, R31 ;  /* 0x0000001f001f7308 */ /* 0x000fe20000000800 */
[-CC-:B------:R-:W-:Y:S01]  /*21d80*/  FFMA.FTZ R177, R20, R27.reuse, -R26.reuse ;  /* 0x0000001b14b17223 */ /* 0x180fe2000001081a */
[-CC-:B------:R-:W-:Y:S01]  /*21d90*/  FFMA.FTZ R178, R178, R27.reuse, -R26.reuse ;  /* 0x0000001bb2b27223 */ /* 0x180fe2000001081a */
[-C--:B------:R-:W-:Y:S01]  /*21da0*/  FFMA.FTZ R179, R179, R27.reuse, -R26 ;  /* 0x0000001bb3b37223 */ /* 0x080fe2000001081a */
[----:B------:R-:W-:Y:S01]  /*21db0*/  LDSM.16.MT88.4 R20, [R218+0x12800] ;  /* 0x01280000da14783b */ /* 0x000fe20000004200 */
[-CC-:B------:R-:W-:Y:S01]  /*21dc0*/  FFMA.FTZ R189, R189, R27.reuse, -R166.reuse ;  /* 0x0000001bbdbd7223 */ /* 0x180fe200000108a6 */
        /* <DEDUP_REMOVED lines=9> */
[-CC-:B------:R-:W-:Y:S01]  /*21e60*/  FFMA.FTZ R171, R171, R27.reuse, -R166.reuse ;  /* 0x0000001babab7223 */ /* 0x180fe200000108a6 */
[----:B------:R-:W2:Y:S01]  /*21e70*/  MUFU.EX2 R29, R29 ;  /* 0x0000001d001d7308 */ /* 0x000ea20000000800 */
[-CC-:B------:R-:W-:Y:S01]  /*21e80*/  FFMA.FTZ R170, R170, R27.reuse, -R166.reuse ;  /* 0x0000001baaaa7223 */ /* 0x180fe200000108a6 */
[-C--:B------:R-:W-:Y:S01]  /*21e90*/  FFMA.FTZ R166, R169, R27.reuse, -R166 ;  /* 0x0000001ba9a67223 */ /* 0x080fe200000108a6 */
[-CC-:B------:R-:W-:Y:S01]  /*21ea0*/  FFMA.FTZ R168, R168, R27.reuse, -R26.reuse ;  /* 0x0000001ba8a87223 */ /* 0x180fe2000001081a */
[-CC-:B------:R-:W-:Y:S01]  /*21eb0*/  FFMA.FTZ R165, R165, R27.reuse, -R26.reuse ;  /* 0x0000001ba5a57223 */ /* 0x180fe2000001081a */
[-CC-:B------:R-:W-:Y:S01]  /*21ec0*/  FFMA.FTZ R169, R25, R27.reuse, -R26.reuse ;  /* 0x0000001b19a97223 */ /* 0x180fe2000001081a */
[----:B------:R-:W-:-:S02]  /*21ed0*/  FFMA.FTZ R190, R24, R27, -R26 ;  /* 0x0000001b18be7223 */ /* 0x000fc4000001081a */
[----:B------:R-:W-:Y:S01]  /*21ee0*/  MUFU.EX2 R28, R28 ;  /* 0x0000001c001c7308 */ /* 0x000fe20000000800 */
[----:B------:R-:W-:Y:S07]  /*21ef0*/  LDSM.16.MT88.4 R24, [R217+0x13800] ;  /* 0x01380000d918783b */ /* 0x000fee0000004200 */
[----:B------:R-:W3:Y:S01]  /*21f00*/  MUFU.EX2 R2, R2 ;  /* 0x0000000200027308 */ /* 0x000ee20000000800 */
[----:B--2---:R-:W-:-:S07]  /*21f10*/  F2FP.F16.F32.PACK_AB R6, R29, R30 ;  /* 0x0000001e1d06723e */ /* 0x004fce00000000ff */
[----:B------:R-:W-:Y:S08]  /*21f20*/  MUFU.EX2 R0, R0 ;  /* 0x0000000000007308 */ /* 0x000ff00000000800 */
[----:B------:R-:W2:Y:S01]  /*21f30*/  MUFU.EX2 R34, R34 ;  /* 0x0000002200227308 */ /* 0x000ea20000000800 */
[----:B---3--:R-:W-:-:S07]  /*21f40*/  F2FP.F16.F32.PACK_AB R5, R2, R28 ;  /* 0x0000001c0205723e */ /* 0x008fce00000000ff */
[----:B------:R3:W4:Y:S08]  /*21f50*/  MUFU.EX2 R164, R4 ;  /* 0x0000000400a47308 */ /* 0x0007300000000800 */
[----:B------:R-:W1:Y:S01]  /*21f60*/  MUFU.EX2 R3, R3 ;  /* 0x0000000300037308 */ /* 0x000e620000000800 */
[----:B--2---:R-:W-:-:S07]  /*21f70*/  F2FP.F16.F32.PACK_AB R7, R34, R0 ;  /* 0x000000002207723e */ /* 0x004fce00000000ff */
[----:B------:R-:W2:Y:S01]  /*21f80*/  MUFU.EX2 R167, R167 ;  /* 0x000000a700a77308 */ /* 0x000ea20000000800 */
[----:B---3--:R-:W-:Y:S01]  /*21f90*/  F2FP.F16.F32.PACK_AB R4, R31, R35 ;  /* 0x000000231f04723e */ /* 0x008fe200000000ff */
[-C--:B----4-:R-:W-:Y:S01]  /*21fa0*/  FMUL.FTZ R160, R160, R164.reuse ;  /* 0x000000a4a0a07220 */ /* 0x090fe20000410000 */
[-C--:B------:R-:W-:Y:S01]  /*21fb0*/  FMUL.FTZ R161, R161, R164.reuse ;  /* 0x000000a4a1a17220 */ /* 0x080fe20000410000 */
[-C--:B------:R-:W-:Y:S01]  /*21fc0*/  FMUL.FTZ R156, R156, R164.reuse ;  /* 0x000000a49c9c7220 */ /* 0x080fe20000410000 */
[-C--:B------:R-:W-:Y:S01]  /*21fd0*/  FMUL.FTZ R157, R157, R164.reuse ;  /* 0x000000a49d9d7220 */ /* 0x080fe20000410000 */
[-C--:B------:R-:W-:Y:S01]  /*21fe0*/  FMUL.FTZ R152, R152, R164.reuse ;  /* 0x000000a498987220 */ /* 0x080fe20000410000 */
[-C--:B------:R-:W-:Y:S01]  /*21ff0*/  FMUL.FTZ R153, R153, R164.reuse ;  /* 0x000000a499997220 */ /* 0x080fe20000410000 */
[-C--:B------:R-:W-:Y:S01]  /*22000*/  FMUL.FTZ R148, R148, R164.reuse ;  /* 0x000000a494947220 */ /* 0x080fe20000410000 */
[-C--:B-1----:R-:W-:Y:S01]  /*22010*/  FMUL.FTZ R162, R162, R3.reuse ;  /* 0x00000003a2a27220 */ /* 0x082fe20000410000 */
        /* <DEDUP_REMOVED lines=14> */
[----:B------:R-:W1:Y:S01]  /*22100*/  LDSM.16.MT88.4 R16, [R216+0x10000] ;  /* 0x01000000d810783b */ /* 0x000e620000004200 */
        /* <DEDUP_REMOVED lines=39> */
[C---:B-1----:R-:W-:Y:S01]  /*22380*/  HMMA.16816.F32 R136, R4.reuse, R16, R136 ;  /* 0x000000100488723c */ /* 0x042fe20000001888 */
        /* <DEDUP_REMOVED lines=93> */
[----:B-1----:R-:W-:Y:S01]  /*22960*/  HMMA.16816.F32 R76, R4, R16, R76 ;  /* 0x00000010044c723c */ /* 0x002fe2000000184c */
[-C--:B------:R-:W-:Y:S01]  /*22970*/  FMUL.FTZ R131, R131, R3.reuse ;  /* 0x0000000383837220 */ /* 0x080fe20000410000 */
[----:B------:R-:W-:Y:S01]  /*22980*/  FFMA.FTZ R35, R250, R164, R35 ;  /* 0x000000a4fa237223 */ /* 0x000fe20000010023 */
[----:B------:R-:W-:Y:S01]  /*22990*/  FFMA.FTZ R3, R249, R3, R28 ;  /* 0x00000003f9037223 */ /* 0x000fe2000001001c */
[----:B------:R-:W-:-:S02]  /*229a0*/  MOV R164, R33 ;  /* 0x0000002100a47202 */ /* 0x000fc40000000f00 */
[C---:B------:R-:W-:Y:S01]  /*229b0*/  HMMA.16816.F32 R80, R4.reuse, R18, R80 ;  /* 0x000000120450723c */ /* 0x040fe20000001850 */
[----:B------:R-:W1:Y:S01]  /*229c0*/  LDSM.16.MT88.4 R16, [R220+0x16000] ;  /* 0x01600000dc10783b */ /* 0x000e620000004200 */
[----:B------:R-:W-:Y:S01]  /*229d0*/  MUFU.EX2 R175, R175 ;  /* 0x000000af00af7308 */ /* 0x000fe20000000800 */
[----:B------:R-:W-:Y:S01]  /*229e0*/  FADD.FTZ R35, R31, R35 ;  /* 0x000000231f237221 */ /* 0x000fe20000010000 */
[----:B------:R-:W-:Y:S02]  /*229f0*/  FADD.FTZ R3, R2, R3 ;  /* 0x0000000302037221 */ /* 0x000fe40000010000 */
[C---:B---3--:R-:W-:Y:S01]  /*22a00*/  HMMA.16816.F32 R84, R4.reuse, R12, R84 ;  /* 0x0000000c0454723c */ /* 0x048fe20000001854 */
[----:B------:R-:W-:Y:S01]  /*22a10*/  FADD.FTZ R35, R30, R35 ;  /* 0x000000231e237221 */ /* 0x000fe20000010000 */
[----:B------:R-:W-:Y:S02]  /*22a20*/  FADD.FTZ R3, R0, R3 ;  /* 0x0000000300037221 */ /* 0x000fe40000010000 */
[----:B------:R-:W3:Y:S01]  /*22a30*/  MUFU.EX2 R176, R176 ;  /* 0x000000b000b07308 */ /* 0x000ee20000000800 */
[----:B------:R-:W-:Y:S01]  /*22a40*/  FADD.FTZ R35, R29, R35 ;  /* 0x000000231d237221 */ /* 0x000fe20000010000 */
[----:B------:R-:W-:Y:S01]  /*22a50*/  HMMA.16816.F32 R88, R4, R14, R88 ;  /* 0x0000000e0458723c */ /* 0x000fe20000001858 */
[----:B------:R-:W1:Y:S01]  /*22a60*/  LDSM.16.MT88.4 R12, [R218+0x16000] ;  /* 0x01600000da0c783b */ /* 0x000e620000004200 */
[----:B------:R-:W-:Y:S01]  /*22a70*/  FADD.FTZ R3, R34, R3 ;  /* 0x0000000322037221 */ /* 0x000fe20000010000 */
[----:B--2---:R-:W-:-:S03]  /*22a80*/  FADD.FTZ R35, R167, R35 ;  /* 0x00000023a7237221 */ /* 0x004fc60000010000 */
[C---:B----4-:R-:W-:Y:S01]  /*22a90*/  HMMA.16816.F32 R92, R4.reuse, R8, R92 ;  /* 0x00000008045c723c */ /* 0x050fe2000000185c */
[----:B------:R-:W2:Y:S05]  /*22aa0*/  MUFU.EX2 R177, R177 ;  /* 0x000000b100b17308 */ /* 0x000eaa0000000800 */
[----:B------:R-:W-:Y:S01]  /*22ab0*/  HMMA.16816.F32 R96, R4, R10, R96 ;  /* 0x0000000a0460723c */ /* 0x000fe20000001860 */
[----:B------:R-:W4:Y:S02]  /*22ac0*/  LDSM.16.MT88.4 R8, [R217+0x16000] ;  /* 0x01600000d908783b */ /* 0x000f240000004200 */
[----:B------:R-:W-:Y:S01]  /*22ad0*/  MUFU.EX2 R178, R178 ;  /* 0x000000b200b27308 */ /* 0x000fe20000000800 */
[----:B---3--:R-:W-:-:S07]  /*22ae0*/  FADD.FTZ R3, R176, R3 ;  /* 0x00000003b0037221 */ /* 0x008fce0000010000 */
[----:B------:R-:W3:Y:S01]  /*22af0*/  MUFU.EX2 R179, R179 ;  /* 0x000000b300b37308 */ /* 0x000ee20000000800 */
[C---:B-1----:R-:W-:Y:S07]  /*22b00*/  HMMA.16816.F32 R100, R4.reuse, R16, R100 ;  /* 0x000000100464723c */ /* 0x042fee0000001864 */
[----:B------:R-:W1:Y:S01]  /*22b10*/  MUFU.EX2 R189, R189 ;  /* 0x000000bd00bd7308 */ /* 0x000e620000000800 */
[C---:B------:R-:W-:Y:S01]  /*22b20*/  HMMA.16816.F32 R104, R4.reuse, R18, R104 ;  /* 0x000000120468723c */ /* 0x040fe20000001868 */
[----:B------:R-:W2:Y:S06]  /*22b30*/  LDSM.16.MT88.4 R16, [R216+0x16000] ;  /* 0x01600000d810783b */ /* 0x000eac0000004200 */
[----:B------:R-:W-:Y:S01]  /*22b40*/  MUFU.EX2 R188, R188 ;  /* 0x000000bc00bc7308 */ /* 0x000fe20000000800 */
[C---:B------:R-:W-:Y:S06]  /*22b50*/  HMMA.16816.F32 R108, R4.reuse, R12, R108 ;  /* 0x0000000c046c723c */ /* 0x040fec000000186c */
[C---:B------:R-:W-:Y:S01]  /*22b60*/  HMMA.16816.F32 R112, R4.reuse, R14, R112 ;  /* 0x0000000e0470723c */ /* 0x040fe20000001870 */
[----:B------:R-:W1:Y:S01]  /*22b70*/  LDSM.16.MT88.4 R12, [R220+0x10800] ;  /* 0x01080000dc0c783b */ /* 0x000e620000004200 */
[----:B------:R-:W-:Y:S04]  /*22b80*/  MUFU.EX2 R186, R186 ;  /* 0x000000ba00ba7308 */ /* 0x000fe80000000800 */
[C---:B----4-:R-:W-:Y:S04]  /*22b90*/  HMMA.16816.F32 R116, R4.reuse, R8, R116 ;  /* 0x000000080474723c */ /* 0x050fe80000001874 */
[----:B------:R-:W-:Y:S02]  /*22ba0*/  MUFU.EX2 R187, R187 ;  /* 0x000000bb00bb7308 */ /* 0x000fe40000000800 */
[C---:B------:R-:W-:Y:S01]  /*22bb0*/  HMMA.16816.F32 R120, R4.reuse, R10, R120 ;  /* 0x0000000a0478723c */ /* 0x040fe20000001878 */
[----:B------:R-:W4:Y:S05]  /*22bc0*/  LDSM.16.MT88.4 R8, [R218+0x10800] ;  /* 0x01080000da08783b */ /* 0x000f2a0000004200 */
[----:B------:R-:W1:Y:S08]  /*22bd0*/  MUFU.EX2 R183, R183 ;  /* 0x000000b700b77308 */ /* 0x000e700000000800 */
[----:B------:R-:W4:Y:S01]  /*22be0*/  MUFU.EX2 R184, R184 ;  /* 0x000000b800b87308 */ /* 0x000f220000000800 */
[C---:B--2---:R-:W-:Y:S07]  /*22bf0*/  HMMA.16816.F32 R124, R4.reuse, R16, R124 ;  /* 0x00000010047c723c */ /* 0x044fee000000187c */
[----:B------:R-:W-:Y:S01]  /*22c00*/  MUFU.EX2 R182, R182 ;  /* 0x000000b600b67308 */ /* 0x000fe20000000800 */
[----:B------:R-:W-:Y:S01]  /*22c10*/  HMMA.16816.F32 R128, R4, R18, R128 ;  /* 0x000000120480723c */ /* 0x000fe20000001880 */
[----:B------:R-:W2:Y:S06]  /*22c20*/  LDSM.16.MT88.4 R16, [R217+0x10800] ;  /* 0x01080000d910783b */ /* 0x000eac0000004200 */
[----:B------:R-:W-:Y:S01]  /*22c30*/  F2FP.F16.F32.PACK_AB R4, R173, R167 ;  /* 0x000000a7ad04723e */ /* 0x000fe200000000ff */
[----:B------:R-:W2:Y:S01]  /*22c40*/  MUFU.EX2 R185, R185 ;  /* 0x000000b900b97308 */ /* 0x000ea20000000800 */
[----:B------:R-:W-:Y:S01]  /*22c50*/  F2FP.F16.F32.PACK_AB R5, R177, R176 ;  /* 0x000000b0b105723e */ /* 0x000fe200000000ff */
[----:B------:R-:W-:Y:S01]  /*22c60*/  FADD.FTZ R173, R173, R35 ;  /* 0x00000023adad7221 */ /* 0x000fe20000010000 */
[----:B------:R-:W-:Y:S01]  /*22c70*/  F2FP.F16.F32.PACK_AB R6, R175, R174 ;  /* 0x000000aeaf06723e */ /* 0x000fe200000000ff */
[----:B------:R-:W-:Y:S01]  /*22c80*/  FADD.FTZ R177, R177, R3 ;  /* 0x00000003b1b17221 */ /* 0x000fe20000010000 */
[----:B---3--:R-:W-:Y:S01]  /*22c90*/  F2FP.F16.F32.PACK_AB R7, R179, R178 ;  /* 0x000000b2b307723e */ /* 0x008fe200000000ff */
[----:B------:R-:W-:Y:S01]  /*22ca0*/  FADD.FTZ R173, R174, R173 ;  /* 0x000000adaead7221 */ /* 0x000fe20000010000 */
[----:B------:R-:W-:Y:S01]  /*22cb0*/  MOV R3, R32 ;  /* 0x0000002000037202 */ /* 0x000fe20000000f00 */
[----:B------:R-:W3:Y:S01]  /*22cc0*/  MUFU.EX2 R172, R172 ;  /* 0x000000ac00ac7308 */ /* 0x000ee20000000800 */
[----:B------:R-:W-:Y:S01]  /*22cd0*/  FADD.FTZ R177, R178, R177 ;  /* 0x000000b1b2b17221 */ /* 0x000fe20000010000 */
[----:B------:R-:W-:-:S02]  /*22ce0*/  FADD.FTZ R175, R175, R173 ;  /* 0x000000adafaf7221 */ /* 0x000fc40000010000 */
[C---:B-1----:R-:W-:Y:S01]  /*22cf0*/  HMMA.16816.F32 R160, R4.reuse, R12, R160 ;  /* 0x0000000c04a0723c */ /* 0x042fe200000018a0 */
[----:B------:R-:W-:Y:S01]  /*22d00*/  FADD.FTZ R179, R179, R177 ;  /* 0x000000b1b3b37221 */ /* 0x000fe20000010000 */
[----:B------:R-:W-:Y:S02]  /*22d10*/  FADD.FTZ R175, R189, R175 ;  /* 0x000000afbdaf7221 */ /* 0x000fe40000010000 */
[----:B------:R-:W-:Y:S01]  /*22d20*/  MUFU.EX2 R171, R171 ;  /* 0x000000ab00ab7308 */ /* 0x000fe20000000800 */
[----:B------:R-:W-:Y:S01]  /*22d30*/  FADD.FTZ R179, R183, R179 ;  /* 0x000000b3b7b37221 */ /* 0x000fe20000010000 */
[C---:B------:R-:W-:Y:S01]  /*22d40*/  HMMA.16816.F32 R156, R4.reuse, R14, R156 ;  /* 0x0000000e049c723c */ /* 0x040fe2000000189c */
[----:B------:R-:W1:Y:S05]  /*22d50*/  LDSM.16.MT88.4 R12, [R216+0x10800] ;  /* 0x01080000d80c783b */ /* 0x000e6a0000004200 */
[C---:B----4-:R-:W-:Y:S01]  /*22d60*/  HMMA.16816.F32 R152, R4.reuse, R8, R152 ;  /* 0x000000080498723c */ /* 0x050fe20000001898 */
[----:B------:R-:W-:Y:S05]  /*22d70*/  MUFU.EX2 R170, R170 ;  /* 0x000000aa00aa7308 */ /* 0x000fea0000000800 */
[C---:B------:R-:W-:Y:S01]  /*22d80*/  HMMA.16816.F32 R148, R4.reuse, R10, R148 ;  /* 0x0000000a0494723c */ /* 0x040fe20000001894 */
[----:B------:R-:W4:Y:S02]  /*22d90*/  LDSM.16.MT88.4 R8, [R220+0x12800] ;  /* 0x01280000dc08783b */ /* 0x000f240000004200 */
[----:B------:R-:W-:Y:S03]  /*22da0*/  MUFU.EX2 R166, R166 ;  /* 0x000000a600a67308 */ /* 0x000fe60000000800 */
[C---:B--2---:R-:W-:Y:S05]  /*22db0*/  HMMA.16816.F32 R144, R4.reuse, R16, R144 ;  /* 0x000000100490723c */ /* 0x044fea0000001890 */
[----:B------:R-:W2:Y:S01]  /*22dc0*/  MUFU.EX2 R168, R168 ;  /* 0x000000a800a87308 */ /* 0x000ea20000000800 */
[C---:B------:R-:W-:Y:S01]  /*22dd0*/  HMMA.16816.F32 R140, R4.reuse, R18, R140 ;  /* 0x00000012048c723c */ /* 0x040fe2000000188c */
[----:B------:R-:W3:Y:S05]  /*22de0*/  LDSM.16.MT88.4 R16, [R217+0x12800] ;  /* 0x01280000d910783b */ /* 0x000eea0000004200 */
[C---:B------:R-:W-:Y:S01]  /*22df0*/  HMMA.16816.F32 R44, R4.reuse, R20, R44 ;  /* 0x00000014042c723c */ /* 0x040fe2000000182c */
[----:B------:R-:W2:Y:S05]  /*22e00*/  MUFU.EX2 R165, R165 ;  /* 0x000000a500a57308 */ /* 0x000eaa0000000800 */
[C---:B------:R-:W-:Y:S01]  /*22e10*/  HMMA.16816.F32 R48, R4.reuse, R22, R48 ;  /* 0x000000160430723c */ /* 0x040fe20000001830 */
[----:B------:R-:W2:Y:S02]  /*22e20*/  LDSM.16.MT88.4 R20, [R218+0x14800] ;  /* 0x01480000da14783b */ /* 0x000ea40000004200 */
[----:B------:R-:W2:Y:S03]  /*22e30*/  MUFU.EX2 R169, R169 ;  /* 0x000000a900a97308 */ /* 0x000ea60000000800 */
[C---:B-1----:R-:W-:Y:S05]  /*22e40*/  HMMA.16816.F32 R136, R4.reuse, R12, R136 ;  /* 0x0000000c0488723c */ /* 0x042fea0000001888 */
[----:B------:R-:W1:Y:S01]  /*22e50*/  MUFU.EX2 R190, R190 ;  /* 0x000000be00be7308 */ /* 0x000e620000000800 */
        /* <DEDUP_REMOVED lines=10> */
[----:B------:R-:W-:Y:S05]  /*22f00*/  LDSM.16.MT88.4 R20, [R217+0x13000] ;  /* 0x01300000d914783b */ /* 0x000fea0000004200 */
[C---:B-1----:R-:W-:Y:S06]  /*22f10*/  HMMA.16816.F32 R60, R4.reuse, R12, R60 ;  /* 0x0000000c043c723c */ /* 0x042fec000000183c */
[C---:B------:R-:W-:Y:S01]  /*22f20*/  HMMA.16816.F32 R64, R4.reuse, R14, R64 ;  /* 0x0000000e0440723c */ /* 0x040fe20000001840 */
[----:B------:R-:W1:Y:S05]  /*22f30*/  LDSM.16.MT88.4 R12, [R216+0x14800] ;  /* 0x01480000d80c783b */ /* 0x000e6a0000004200 */
[C---:B----4-:R-:W-:Y:S06]  /*22f40*/  HMMA.16816.F32 R68, R4.reuse, R8, R68 ;  /* 0x000000080444723c */ /* 0x050fec0000001844 */
        /* <DEDUP_REMOVED lines=18> */
[----:B------:R-:W-:Y:S01]  /*23070*/  HMMA.16816.F32 R128, R4, R10, R128 ;  /* 0x0000000a0480723c */ /* 0x000fe20000001880 */
[----:B------:R-:W2:Y:S06]  /*23080*/  LDSM.16.MT88.4 R8, [R217+0x11000] ;  /* 0x01100000d908783b */ /* 0x000eac0000004200 */
[C---:B------:R-:W-:Y:S01]  /*23090*/  F2FP.F16.F32.PACK_AB R4, R188.reuse, R189 ;  /* 0x000000bdbc04723e */ /* 0x040fe200000000ff */
[----:B------:R-:W-:Y:S01]  /*230a0*/  FADD.FTZ R188, R188, R175 ;  /* 0x000000afbcbc7221 */ /* 0x000fe20000010000 */
[C---:B------:R-:W-:Y:S01]  /*230b0*/  F2FP.F16.F32.PACK_AB R5, R184.reuse, R183 ;  /* 0x000000b7b805723e */ /* 0x040fe200000000ff */
[----:B------:R-:W-:Y:S01]  /*230c0*/  FADD.FTZ R184, R184, R179 ;  /* 0x000000b3b8b87221 */ /* 0x000fe20000010000 */
[----:B------:R-:W-:Y:S01]  /*230d0*/  F2FP.F16.F32.PACK_AB R6, R187, R186 ;  /* 0x000000babb06723e */ /* 0x000fe200000000ff */
[----:B------:R-:W-:Y:S01]  /*230e0*/  FADD.FTZ R188, R186, R188 ;  /* 0x000000bcbabc7221 */ /* 0x000fe20000010000 */
[----:B------:R-:W-:Y:S01]  /*230f0*/  F2FP.F16.F32.PACK_AB R7, R185, R182 ;  /* 0x000000b6b907723e */ /* 0x000fe200000000ff */
[----:B------:R-:W-:-:S02]  /*23100*/  FADD.FTZ R184, R182, R184 ;  /* 0x000000b8b6b87221 */ /* 0x000fc40000010000 */
[----:B------:R-:W-:Y:S02]  /*23110*/  FADD.FTZ R187, R187, R188 ;  /* 0x000000bcbbbb7221 */ /* 0x000fe40000010000 */
[----:B------:R-:W-:Y:S02]  /*23120*/  FADD.FTZ R185, R185, R184 ;  /* 0x000000b8b9b97221 */ /* 0x000fe40000010000 */
[----:B---3--:R-:W-:Y:S01]  /*23130*/  HMMA.16816.F32 R160, R4, R16, R160 ;  /* 0x0000001004a0723c */ /* 0x008fe200000018a0 */
[----:B------:R-:W-:Y:S01]  /*23140*/  FADD.FTZ R187, R172, R187 ;  /* 0x000000bbacbb7221 */ /* 0x000fe20000010000 */
[----:B------:R-:W-:-:S03]  /*23150*/  FADD.FTZ R185, R168, R185 ;  /* 0x000000b9a8b97221 */ /* 0x000fc60000010000 */
[----:B------:R-:W-:Y:S01]  /*23160*/  FADD.FTZ R187, R171, R187 ;  /* 0x000000bbabbb7221 */ /* 0x000fe20000010000 */
[----:B------:R-:W-:Y:S01]  /*23170*/  HMMA.16816.F32 R156, R4, R18, R156 ;  /* 0x00000012049c723c */ /* 0x000fe2000000189c */
[----:B------:R-:W3:Y:S01]  /*23180*/  LDSM.16.MT88.4 R16, [R216+0x11000] ;  /* 0x01100000d810783b */ /* 0x000ee20000004200 */
[----:B------:R-:W-:Y:S01]  /*23190*/  FADD.FTZ R185, R165, R185 ;  /* 0x000000b9a5b97221 */ /* 0x000fe20000010000 */
[----:B------:R-:W-:-:S03]  /*231a0*/  FADD.FTZ R187, R170, R187 ;  /* 0x000000bbaabb7221 */ /* 0x000fc60000010000 */
[----:B-1----:R-:W-:Y:S01]  /*231b0*/  HMMA.16816.F32 R152, R4, R12, R152 ;  /* 0x0000000c0498723c */ /* 0x002fe20000001898 */
[----:B------:R-:W-:Y:S01]  /*231c0*/  FADD.FTZ R185, R169, R185 ;  /* 0x000000b9a9b97221 */ /* 0x000fe20000010000 */
[----:B------:R-:W-:-:S03]  /*231d0*/  FADD.FTZ R250, R166, R187 ;  /* 0x000000bba6fa7221 */ /* 0x000fc60000010000 */
[----:B------:R-:W-:Y:S01]  /*231e0*/  FADD.FTZ R249, R190, R185 ;  /* 0x000000b9bef97221 */ /* 0x000fe20000010000 */
[C---:B------:R-:W-:Y:S01]  /*231f0*/  HMMA.16816.F32 R148, R4.reuse, R14, R148 ;  /* 0x0000000e0494723c */ /* 0x040fe20000001894 */
[----:B------:R-:W1:Y:S05]  /*23200*/  LDSM.16.MT88.4 R12, [R220+0x13000] ;  /* 0x01300000dc0c783b */ /* 0x000e6a0000004200 */
        /* <DEDUP_REMOVED lines=29> */
[----:B------:R-:W-:Y:S05]  /*233e0*/  LDSM.16.MT88.4 R20, [R217+0x11800] ;  /* 0x01180000d914783b */ /* 0x000fea0000004200 */
[C---:B---3--:R-:W-:Y:S06]  /*233f0*/  HMMA.16816.F32 R92, R4.reuse, R16, R92 ;  /* 0x00000010045c723c */ /* 0x048fec000000185c */
[C---:B------:R-:W-:Y:S01]  /*23400*/  HMMA.16816.F32 R96, R4.reuse, R18, R96 ;  /* 0x000000120460723c */ /* 0x040fe20000001860 */
[----:B------:R-:W3:Y:S05]  /*23410*/  LDSM.16.MT88.4 R16, [R216+0x17000] ;  /* 0x01700000d810783b */ /* 0x000eea0000004200 */
[C---:B-1----:R-:W-:Y:S06]  /*23420*/  HMMA.16816.F32 R108, R4.reuse, R12, R108 ;  /* 0x0000000c046c723c */ /* 0x042fec000000186c */
[C---:B------:R-:W-:Y:S01]  /*23430*/  HMMA.16816.F32 R112, R4.reuse, R14, R112 ;  /* 0x0000000e0470723c */ /* 0x040fe20000001870 */
[----:B------:R-:W-:Y:S05]  /*23440*/  LDSM.16.MT88.4 R12, [R218+0x11800] ;  /* 0x01180000da0c783b */ /* 0x000fea0000004200 */
[C---:B--2---:R-:W-:Y:S06]  /*23450*/  HMMA.16816.F32 R100, R4.reuse, R8, R100 ;  /* 0x000000080464723c */ /* 0x044fec0000001864 */
[C---:B------:R-:W-:Y:S01]  /*23460*/  HMMA.16816.F32 R104, R4.reuse, R10, R104 ;  /* 0x0000000a0468723c */ /* 0x040fe20000001868 */
[----:B------:R-:W1:Y:S05]  /*23470*/  LDSM.16.MT88.4 R8, [R220+0x11800] ;  /* 0x01180000dc08783b */ /* 0x000e6a0000004200 */
[C---:B---3--:R-:W-:Y:S06]  /*23480*/  HMMA.16816.F32 R124, R4.reuse, R16, R124 ;  /* 0x00000010047c723c */ /* 0x048fec000000187c */
[----:B------:R-:W-:Y:S01]  /*23490*/  HMMA.16816.F32 R128, R4, R18, R128 ;  /* 0x000000120480723c */ /* 0x000fe20000001880 */
[----:B------:R-:W2:Y:S06]  /*234a0*/  LDSM.16.MT88.4 R16, [R216+0x11800] ;  /* 0x01180000d810783b */ /* 0x000eac0000004200 */
[----:B------:R-:W-:-:S02]  /*234b0*/  F2FP.F16.F32.PACK_AB R4, R171, R172 ;  /* 0x000000acab04723e */ /* 0x000fc400000000ff */
[----:B------:R-:W-:Y:S02]  /*234c0*/  F2FP.F16.F32.PACK_AB R5, R165, R168 ;  /* 0x000000a8a505723e */ /* 0x000fe400000000ff */
[----:B------:R-:W-:Y:S02]  /*234d0*/  F2FP.F16.F32.PACK_AB R6, R166, R170 ;  /* 0x000000aaa606723e */ /* 0x000fe400000000ff */
[----:B------:R-:W-:-:S07]  /*234e0*/  F2FP.F16.F32.PACK_AB R7, R190, R169 ;  /* 0x000000a9be07723e */ /* 0x000fce00000000ff */
        /* <DEDUP_REMOVED lines=41> */
[C---:B----4-:R-:W-:Y:S06]  /*23780*/  HMMA.16816.F32 R124, R4.reuse, R20, R124 ;  /* 0x00000014047c723c */ /* 0x050fec000000187c */
[----:B------:R-:W-:-:S15]  /*23790*/  HMMA.16816.F32 R128, R4, R22, R128 ;  /* 0x000000160480723c */ /* 0x000fde0000001880 */
[----:B------:R-:W-:-:S09]  /*237a0*/  NOP ;  /* 0x0000000000007918 */ /* 0x000fd20000000000 */
.L_x_2749:
[----:B------:R-:W-:Y:S05]  /*237b0*/  @!P6 BRA `(.L_x_2758) ;  /* 0x000000540020e947 */ /* 0x000fea0003800000 */
[----:B------:R-:W-:Y:S02]  /*237c0*/  MOV R2, R3 ;  /* 0x0000000300027202 */ /* 0x000fe40000000f00 */
[----:B------:R-:W-:-:S07]  /*237d0*/  MOV R0, R164 ;  /* 0x000000a400007202 */ /* 0x000fce0000000f00 */
.L_x_2767:
[----:B------:R-:W1:Y:S01]  /*237e0*/  LDC.64 R166, c[0x0][0x208] ;  /* 0x00008200ffa67b82 */ /* 0x000e620000000a00 */
[----:B------:R-:W-:Y:S04]  /*237f0*/  DEPBAR.LE SB0, 0x0 ;  /* 0x000080000000791a */ /* 0x000fe80000000000 */
[----:B------:R-:W-:Y:S05]  /*23800*/  WARPSYNC.ALL ;  /* 0x0000000000007948 */ /* 0x000fea0003800000 */
[----:B------:R-:W2:Y:S08]  /*23810*/  LDC.64 R164, c[0x0][0x198] ;  /* 0x00006600ffa47b82 */ /* 0x000eb00000000a00 */
[----:B------:R-:W-:Y:S01]  /*23820*/  BAR.SYNC.DEFER_BLOCKING 0x0 ;  /* 0x0000000000007b1d */ /* 0x000fe20000010000 */
[----:B------:R-:W-:Y:S01]  /*23830*/  ISETP.NE.U32.AND P0, PT, R240, RZ, PT ;  /* 0x000000fff000720c */ /* 0x000fe20003f05070 */
[----:B------:R-:W-:Y:S03]  /*23840*/  VIADD R243, R243, 0xffffffff ;  /* 0xfffffffff3f37836 */ /* 0x000fe60000000000 */
[----:B------:R-:W-:Y:S01]  /*23850*/  ISETP.NE.AND.EX P0, PT, R241, RZ, PT, P0 ;  /* 0x000000fff100720c */ /* 0x000fe20003f05300 */
[----:B------:R-:W-:Y:S11]  /*23860*/  BSSY B0, `(.L_x_2759) ;  /* 0x000004f000007945 */ /* 0x000ff60003800000 */
[----:B------:R-:W-:Y:S01]  /*23870*/  @!UPT UIADD3 URZ, URZ, URZ, URZ ;  /* 0x0000003f3f3ff290 */ /* 0x000fe2000fffe03f */
[----:B------:R-:W-:Y:S05]  /*23880*/  @!P0 BRA `(.L_x_2760) ;  /* 0x0000000400188947 */ /* 0x000fea0003800000 */
[----:B------:R-:W-:Y:S01]  /*23890*/  IMAD.SHL.U32 R3, R243, 0x40, RZ ;  /* 0x00000040f3037824 */ /* 0x000fe200078e00ff */
[C---:B-1----:R-:W-:Y:S02]  /*238a0*/  R2UR UR4, R166.reuse ;  /* 0x00000000a60472ca */ /* 0x042fe400000e0000 */
        /* <DEDUP_REMOVED lines=8> */
[----:B--2---:R-:W2:Y:S01]  /*23930*/  LD.E R10, desc[UR4][R164.64+0x170] ;  /* 0x00017004a40a7980 */ /* 0x004ea2000c101900 */
        /* <DEDUP_REMOVED lines=59> */
.L_x_2760:
[----:B-1----:R-:W-:Y:S02]  /*23cf0*/  R2UR UR4, R166 ;  /* 0x00000000a60472ca */ /* 0x002fe400000e0000 */
[----:B------:R-:W-:Y:S11]  /*23d00*/  R2UR UR5, R167 ;  /* 0x00000000a70572ca */ /* 0x000ff600000e0000 */
[----:B------:R-:W-:Y:S02]  /*23d10*/  @!UPT UIADD3 URZ, URZ, URZ, URZ ;  /* 0x0000003f3f3ff290 */ /* 0x000fe4000fffe03f */
[----:B--2---:R-:W2:Y:S02]  /*23d20*/  LD.E R10, desc[UR4][R164.64+0x40] ;  /* 0x00004004a40a7980 */ /* 0x004ea4000c101900 */
[----:B--2---:R-:W-:Y:S05]  /*23d30*/  IMAD.U32 R10, R10, -0x40, RZ ;  /* 0xffffffc00a0a7824 */ /* 0x004fea00078e00ff */
[----:B------:R-:W-:Y:S02]  /*23d40*/  SHF.R.S32.HI R4, RZ, 0x1f, R10 ;  /* 0x0000001fff047819 */ /* 0x000fe4000001140a */
.L_x_2761:
[----:B------:R-:W-:Y:S05]  /*23d50*/  BSYNC B0 ;  /* 0x0000000000007941 */ /* 0x000fea0003800000 */
.L_x_2759:
[----:B------:R1:W-:Y:S01]  /*23d60*/  STL.64 [R1+0x8], R36 ;  /* 0x0000082401007387 */ /* 0x0003e20000100a00 */
[C---:B------:R-:W-:Y:S01]  /*23d70*/  LOP3.LUT P6, RZ, R244.reuse, 0x1, RZ, 0xc0, !PT ;  /* 0x00000001f4ff7812 */ /* 0x040fe200078cc0ff */
[----:B------:R-:W-:Y:S01]  /*23d80*/  BSSY B1, `(.L_x_2762) ;  /* 0x0000252000017945 */ /* 0x000fe20003800000 */
[C---:B------:R-:W-:Y:S02]  /*23d90*/  LOP3.LUT P5, RZ, R244.reuse, 0x2, RZ, 0xc0, !PT ;  /* 0x00000002f4ff7812 */ /* 0x040fe400078ac0ff */
[C---:B------:R-:W-:Y:S02]  /*23da0*/  LOP3.LUT P4, RZ, R244.reuse, 0x4, RZ, 0xc0, !PT ;  /* 0x00000004f4ff7812 */ /* 0x040fe4000788c0ff */
[----:B------:R-:W-:Y:S02]  /*23db0*/  LOP3.LUT P3, RZ, R244, 0x8, RZ, 0xc0, !PT ;  /* 0x00000008f4ff7812 */ /* 0x000fe4000786c0ff */
[----:B------:R-:W-:Y:S05]  /*23dc0*/  IADD3 R3, P0, R10, R227, RZ ;  /* 0x000000e30a037210 */ /* 0x000fea0007f1e0ff */
[C---:B------:R-:W-:Y:S02]  /*23dd0*/  @P6 R2UR UR4, R166.reuse ;  /* 0x00000000a60462ca */ /* 0x040fe400000e0000 */
[C---:B------:R-:W-:Y:S02]  /*23de0*/  @P6 R2UR UR5, R167.reuse ;  /* 0x00000000a70562ca */ /* 0x040fe400000e0000 */
[C---:B------:R-:W-:Y:S02]  /*23df0*/  @P5 R2UR UR8, R166.reuse ;  /* 0x00000000a60852ca */ /* 0x040fe400000e0000 */
[C---:B------:R-:W-:Y:S02]  /*23e00*/  @P5 R2UR UR9, R167.reuse ;  /* 0x00000000a70952ca */ /* 0x040fe400000e0000 */
[C---:B------:R-:W-:Y:S02]  /*23e10*/  @P3 R2UR UR12, R166.reuse ;  /* 0x00000000a60c32ca */ /* 0x040fe400000e0000 */
[C---:B------:R-:W-:Y:S02]  /*23e20*/  @P3 R2UR UR13, R167.reuse ;  /* 0x00000000a70d32ca */ /* 0x040fe400000e0000 */
[----:B------:R-:W-:Y:S02]  /*23e30*/  @P6 R2UR UR10, R166 ;  /* 0x00000000a60a62ca */ /* 0x000fe400000e0000 */
[CC--:B-1----:R-:W-:Y:S02]  /*23e40*/  LEA R36, P1, R10.reuse, R181.reuse, 0x1 ;  /* 0x000000b50a247211 */ /* 0x0c2fe400078208ff */
[----:B------:R-:W-:Y:S02]  /*23e50*/  @P6 R2UR UR11, R167 ;  /* 0x00000000a70b62ca */ /* 0x000fe400000e0000 */
[-C--:B------:R-:W-:Y:S01]  /*23e60*/  LEA.HI.X R37, R10, R180.reuse, R4, 0x1, P1 ;  /* 0x000000b40a257211 */ /* 0x080fe200008f0c04 */
[----:B------:R-:W-:Y:S01]  /*23e70*/  IMAD.X R4, R4, 0x1, R228, P0 ;  /* 0x0000000104047824 */ /* 0x000fe200000e06e4 */
        /* <DEDUP_REMOVED lines=10> */
[C---:B------:R-:W-:Y:S02]  /*23f20*/  @P3 LEA R6, P0, R3.reuse, R181, 0x1 ;  /* 0x000000b503063211 */ /* 0x040fe400078008ff */
[C---:B------:R-:W-:Y:S02]  /*23f30*/  IADD3 R5, P2, R3.reuse, R227, RZ ;  /* 0x000000e303057210 */ /* 0x040fe40007f5e0ff */
[CCC-:B------:R-:W-:Y:S02]  /*23f40*/  @P4 LEA.HI.X R9, R3.reuse, R180.reuse, R4.reuse, 0x1, P1 ;  /* 0x000000b403094211 */ /* 0x1c0fe400008f0c04 */
[-C--:B------:R-:W-:Y:S01]  /*23f50*/  @P3 LEA.HI.X R7, R3, R180.reuse, R4, 0x1, P0 ;  /* 0x000000b403073211 */ /* 0x080fe200000f0c04 */
[----:B------:R-:W-:Y:S01]  /*23f60*/  IMAD.X R4, R4, 0x1, R228, P2 ;  /* 0x0000000104047824 */ /* 0x000fe200010e06e4 */
        /* <DEDUP_REMOVED lines=13> */
[CCC-:B------:R-:W-:Y:S02]  /*24040*/  @P6 LEA.HI.X R27, R3.reuse, R180.reuse, R4.reuse, 0x1, P0 ;  /* 0x000000b4031b6211 */ /* 0x1c0fe400000f0c04 */
[CC--:B------:R-:W-:Y:S02]  /*24050*/  @P4 LEA R22, P1, R3.reuse, R181.reuse, 0x1 ;  /* 0x000000b503164211 */ /* 0x0c0fe400078208ff */
        /* <DEDUP_REMOVED lines=12> */
[----:B------:R-:W-:Y:S01]  /*24120*/  @P3 R2UR UR15, R167 ;  /* 0x00000000a70f32ca */ /* 0x000fe200000e0000 */
[----:B------:R-:W-:Y:S01]  /*24130*/  @!P5 STS.128 [R242+0x12000], RZ ;  /* 0x012000fff200d388 */ /* 0x000fe20000000c00 */
        /* <DEDUP_REMOVED lines=87> */
[----:B------:R-:W3:Y:S04]  /*246b0*/  LDSM.16.M88.4 R168, [R225+0x9800] ;  /* 0x00980000e1a8783b */ /* 0x000ee80000000200 */
[----:B------:R-:W0:Y:S04]  /*246c0*/  LDGDEPBAR ;  /* 0x00000000000079af */ /* 0x000e280000000000 */
[----:B------:R-:W-:Y:S04]  /*246d0*/  LDSM.16.M88.4 R172, [R224] ;  /* 0x00000000e0ac783b */ /* 0x000fe80000000200 */
[----:B------:R-:W3:Y:S04]  /*246e0*/  LDSM.16.M88.4 R176, [R223] ;  /* 0x00000000dfb0783b */ /* 0x000ee80000000200 */
[----:B------:R-:W3:Y:S04]  /*246f0*/  LDSM.16.M88.4 R180, [R215] ;  /* 0x00000000d7b4783b */ /* 0x000ee80000000200 */
[----:B------:R-:W3:Y:S04]  /*24700*/  LDSM.16.M88.4 R184, [R214] ;  /* 0x00000000d6b8783b */ /* 0x000ee80000000200 */
[----:B------:R-:W3:Y:S01]  /*24710*/  LDSM.16.M88.4 R188, [R213] ;  /* 0x00000000d5bc783b */ /* 0x000ee20000000200 */
[C---:B-1----:R-:W-:Y:S03]  /*24720*/  HMMA.16816.F32 R4, R32.reuse, R8, RZ ;  /* 0x000000082004723c */ /* 0x042fe600000018ff */
[----:B------:R-:W-:Y:S04]  /*24730*/  LDSM.16.M88.4 R192, [R219+0x8800] ;  /* 0x00880000dbc0783b */ /* 0x000fe80000000200 */
[----:B------:R-:W-:Y:S01]  /*24740*/  LDSM.16.M88.4 R196, [R219+0x9000] ;  /* 0x00900000dbc4783b */ /* 0x000fe20000000200 */
[C---:B------:R-:W-:Y:S06]  /*24750*/  HMMA.16816.F32 R8, R32.reuse, R10, RZ ;  /* 0x0000000a2008723c */ /* 0x040fec00000018ff */
[C---:B--2---:R-:W-:Y:S06]  /*24760*/  HMMA.16816.F32 R12, R32.reuse, R16, RZ ;  /* 0x00000010200c723c */ /* 0x044fec00000018ff */
[C---:B------:R-:W-:Y:S06]  /*24770*/  HMMA.16816.F32 R16, R32.reuse, R18, RZ ;  /* 0x000000122010723c */ /* 0x040fec00000018ff */
[C---:B----4-:R-:W-:Y:S06]  /*24780*/  HMMA.16816.F32 R20, R32.reuse, R24, RZ ;  /* 0x000000182014723c */ /* 0x050fec00000018ff */
[C---:B------:R-:W-:Y:S06]  /*24790*/  HMMA.16816.F32 R24, R32.reuse, R26, RZ ;  /* 0x0000001a2018723c */ /* 0x040fec00000018ff */
[C---:B---3--:R-:W-:Y:S06]  /*247a0*/  HMMA.16816.F32 R28, R32.reuse, R168, RZ ;  /* 0x000000a8201c723c */ /* 0x048fec00000018ff */
[----:B------:R-:W-:Y:S01]  /*247b0*/  HMMA.16816.F32 R32, R32, R170, RZ ;  /* 0x000000aa2020723c */ /* 0x000fe200000018ff */
[----:B------:R-:W-:Y:S05]  /*247c0*/  LDSM.16.M88.4 R168, [R222] ;  /* 0x00000000dea8783b */ /* 0x000fea0000000200 */
[C---:B------:R-:W-:Y:S06]  /*247d0*/  HMMA.16816.F32 R4, R172.reuse, R176, R4 ;  /* 0x000000b0ac04723c */ /* 0x040fec0000001804 */
[C---:B------:R-:W-:Y:S01]  /*247e0*/  HMMA.16816.F32 R8, R172.reuse, R178, R8 ;  /* 0x000000b2ac08723c */ /* 0x040fe20000001808 */
[----:B------:R-:W1:Y:S05]  /*247f0*/  LDSM.16.M88.4 R176, [R219+0x8000] ;  /* 0x00800000dbb0783b */ /* 0x000e6a0000000200 */
[C---:B------:R-:W-:Y:S06]  /*24800*/  HMMA.16816.F32 R12, R172.reuse, R180, R12 ;  /* 0x000000b4ac0c723c */ /* 0x040fec000000180c */
[C---:B------:R-:W-:Y:S01]  /*24810*/  HMMA.16816.F32 R16, R172.reuse, R182, R16 ;  /* 0x000000b6ac10723c */ /* 0x040fe20000001810 */
[----:B------:R-:W-:Y:S05]  /*24820*/  LDSM.16.M88.4 R180, [R221] ;  /* 0x00000000ddb4783b */ /* 0x000fea0000000200 */
[C---:B------:R-:W-:Y:S06]  /*24830*/  HMMA.16816.F32 R20, R172.reuse, R184, R20 ;  /* 0x000000b8ac14723c */ /* 0x040fec0000001814 */
[C---:B------:R-:W-:Y:S01]  /*24840*/  HMMA.16816.F32 R24, R172.reuse, R186, R24 ;  /* 0x000000baac18723c */ /* 0x040fe20000001818 */
[----:B------:R-:W-:Y:S05]  /*24850*/  LDSM.16.M88.4 R184, [R212] ;  /* 0x00000000d4b8783b */ /* 0x000fea0000000200 */
[C---:B------:R-:W-:Y:S06]  /*24860*/  HMMA.16816.F32 R28, R172.reuse, R188, R28 ;  /* 0x000000bcac1c723c */ /* 0x040fec000000181c */
[----:B------:R-:W-:Y:S01]  /*24870*/  HMMA.16816.F32 R32, R172, R190, R32 ;  /* 0x000000beac20723c */ /* 0x000fe20000001820 */
[----:B------:R-:W2:Y:S04]  /*24880*/  LDSM.16.M88.4 R172, [R219+0x9800] ;  /* 0x00980000dbac783b */ /* 0x000ea80000000200 */
[----:B------:R-:W3:Y:S01]  /*24890*/  LDSM.16.M88.4 R188, [R212+0x800] ;  /* 0x00080000d4bc783b */ /* 0x000ee20000000200 */
[C---:B-1----:R-:W-:Y:S06]  /*248a0*/  HMMA.16816.F32 R4, R168.reuse, R176, R4 ;  /* 0x000000b0a804723c */ /* 0x042fec0000001804 */
[C---:B------:R-:W-:Y:S01]  /*248b0*/  HMMA.16816.F32 R8, R168.reuse, R178, R8 ;  /* 0x000000b2a808723c */ /* 0x040fe20000001808 */
[----:B------:R-:W1:Y:S05]  /*248c0*/  LDSM.16.M88.4 R176, [R212+0x1000] ;  /* 0x00100000d4b0783b */ /* 0x000e6a0000000200 */
[C---:B------:R-:W-:Y:S06]  /*248d0*/  HMMA.16816.F32 R12, R168.reuse, R192, R12 ;  /* 0x000000c0a80c723c */ /* 0x040fec000000180c */
[C---:B------:R-:W-:Y:S01]  /*248e0*/  HMMA.16816.F32 R16, R168.reuse, R194, R16 ;  /* 0x000000c2a810723c */ /* 0x040fe20000001810 */
[----:B------:R-:W4:Y:S05]  /*248f0*/  LDSM.16.M88.4 R192, [R212+0x1800] ;  /* 0x00180000d4c0783b */ /* 0x000f2a0000000200 */
[C---:B------:R-:W-:Y:S06]  /*24900*/  HMMA.16816.F32 R20, R168.reuse, R196, R20 ;  /* 0x000000c4a814723c */ /* 0x040fec0000001814 */
[C---:B------:R-:W-:Y:S01]  /*24910*/  HMMA.16816.F32 R24, R168.reuse, R198, R24 ;  /* 0x000000c6a818723c */ /* 0x040fe20000001818 */
[----:B------:R-:W-:Y:S05]  /*24920*/  LDSM.16.M88.4 R196, [R225+0xb000] ;  /* 0x00b00000e1c4783b */ /* 0x000fea0000000200 */
[C---:B--2---:R-:W-:Y:S06]  /*24930*/  HMMA.16816.F32 R28, R168.reuse, R172, R28 ;  /* 0x000000aca81c723c */ /* 0x044fec000000181c */
[----:B------:R-:W-:Y:S01]  /*24940*/  HMMA.16816.F32 R32, R168, R174, R32 ;  /* 0x000000aea820723c */ /* 0x000fe20000001820 */
[----:B------:R-:W-:Y:S04]  /*24950*/  LDSM.16.M88.4 R168, [R226+0x2000] ;  /* 0x00200000e2a8783b */ /* 0x000fe80000000200 */
[----:B------:R-:W2:Y:S01]  /*24960*/  LDSM.16.M88.4 R172, [R225+0xa000] ;  /* 0x00a00000e1ac783b */ /* 0x000ea20000000200 */
[C---:B------:R-:W-:Y:S06]  /*24970*/  HMMA.16816.F32 R4, R180.reuse, R184, R4 ;  /* 0x000000b8b404723c */ /* 0x040fec0000001804 */
[C---:B------:R-:W-:Y:S01]  /*24980*/  HMMA.16816.F32 R8, R180.reuse, R186, R8 ;  /* 0x000000bab408723c */ /* 0x040fe20000001808 */
[----:B------:R-:W2:Y:S05]  /*24990*/  LDSM.16.M88.4 R184, [R225+0xa800] ;  /* 0x00a80000e1b8783b */ /* 0x000eaa0000000200 */
[C---:B---3--:R-:W-:Y:S06]  /*249a0*/  HMMA.16816.F32 R12, R180.reuse, R188, R12 ;  /* 0x000000bcb40c723c */ /* 0x048fec000000180c */
[C---:B------:R-:W-:Y:S01]  /*249b0*/  HMMA.16816.F32 R16, R180.reuse, R190, R16 ;  /* 0x000000beb410723c */ /* 0x040fe20000001810 */
[----:B------:R-:W-:Y:S05]  /*249c0*/  LDSM.16.M88.4 R188, [R211] ;  /* 0x00000000d3bc783b */ /* 0x000fea0000000200 */
[C---:B-1----:R-:W-:Y:S06]  /*249d0*/  HMMA.16816.F32 R20, R180.reuse, R176, R20 ;  /* 0x000000b0b414723c */ /* 0x042fec0000001814 */
[C---:B------:R-:W-:Y:S01]  /*249e0*/  HMMA.16816.F32 R24, R180.reuse, R178, R24 ;  /* 0x000000b2b418723c */ /* 0x040fe20000001818 */
[----:B------:R-:W1:Y:S05]  /*249f0*/  LDSM.16.M88.4 R176, [R225+0xb800] ;  /* 0x00b80000e1b0783b */ /* 0x000e6a0000000200 */
[C---:B----4-:R-:W-:Y:S06]  /*24a00*/  HMMA.16816.F32 R28, R180.reuse, R192, R28 ;  /* 0x000000c0b41c723c */ /* 0x050fec000000181c */
[----:B------:R-:W-:Y:S01]  /*24a10*/  HMMA.16816.F32 R32, R180, R194, R32 ;  /* 0x000000c2b420723c */ /* 0x000fe20000001820 */
[----:B------:R-:W3:Y:S04]  /*24a20*/  LDSM.16.M88.4 R180, [R224+0x2000] ;  /* 0x00200000e0b4783b */ /* 0x000ee80000000200 */
[----:B------:R-:W4:Y:S01]  /*24a30*/  LDSM.16.M88.4 R192, [R210] ;  /* 0x00000000d2c0783b */ /* 0x000f220000000200 */
[C---:B--2---:R-:W-:Y:S06]  /*24a40*/  HMMA.16816.F32 R4, R168.reuse, R172, R4 ;  /* 0x000000aca804723c */ /* 0x044fec0000001804 */
[C---:B------:R-:W-:Y:S01]  /*24a50*/  HMMA.16816.F32 R8, R168.reuse, R174, R8 ;  /* 0x000000aea808723c */ /* 0x040fe20000001808 */
[----:B------:R-:W2:Y:S05]  /*24a60*/  LDSM.16.M88.4 R172, [R209] ;  /* 0x00000000d1ac783b */ /* 0x000eaa0000000200 */
[C---:B------:R-:W-:Y:S06]  /*24a70*/  HMMA.16816.F32 R12, R168.reuse, R184, R12 ;  /* 0x000000b8a80c723c */ /* 0x040fec000000180c */
[C---:B------:R-:W-:Y:S01]  /*24a80*/  HMMA.16816.F32 R16, R168.reuse, R186, R16 ;  /* 0x000000baa810723c */ /* 0x040fe20000001810 */
[----:B------:R-:W2:Y:S05]  /*24a90*/  LDSM.16.M88.4 R184, [R208] ;  /* 0x00000000d0b8783b */ /* 0x000eaa0000000200 */
[C---:B------:R-:W-:Y:S06]  /*24aa0*/  HMMA.16816.F32 R20, R168.reuse, R196, R20 ;  /* 0x000000c4a814723c */ /* 0x040fec0000001814 */
[C---:B------:R-:W-:Y:S01]  /*24ab0*/  HMMA.16816.F32 R24, R168.reuse, R198, R24 ;  /* 0x000000c6a818723c */ /* 0x040fe20000001818 */
[----:B------:R-:W-:Y:S05]  /*24ac0*/  LDSM.16.M88.4 R196, [R219+0xa800] ;  /* 0x00a80000dbc4783b */ /* 0x000fea0000000200 */
[C---:B-1----:R-:W-:Y:S06]  /*24ad0*/  HMMA.16816.F32 R28, R168.reuse, R176, R28 ;  /* 0x000000b0a81c723c */ /* 0x042fec000000181c */
[----:B------:R-:W-:Y:S01]  /*24ae0*/  HMMA.16816.F32 R32, R168, R178, R32 ;  /* 0x000000b2a820723c */ /* 0x000fe20000001820 */
[----:B------:R-:W-:Y:S04]  /*24af0*/  LDSM.16.M88.4 R168, [R222+0x2000] ;  /* 0x00200000dea8783b */ /* 0x000fe80000000200 */
[----:B------:R-:W1:Y:S01]  /*24b00*/  LDSM.16.M88.4 R176, [R219+0xa000] ;  /* 0x00a00000dbb0783b */ /* 0x000e620000000200 */
[C---:B---3--:R-:W-:Y:S06]  /*24b10*/  HMMA.16816.F32 R4, R180.reuse, R188, R4 ;  /* 0x000000bcb404723c */ /* 0x048fec0000001804 */
[C---:B------:R-:W-:Y:S01]  /*24b20*/  HMMA.16816.F32 R8, R180.reuse, R190, R8 ;  /* 0x000000beb408723c */ /* 0x040fe20000001808 */
[----:B------:R-:W3:Y:S05]  /*24b30*/  LDSM.16.M88.4 R188, [R219+0xb000] ;  /* 0x00b00000dbbc783b */ /* 0x000eea0000000200 */
[C---:B----4-:R-:W-:Y:S06]  /*24b40*/  HMMA.16816.F32 R12, R180.reuse, R192, R12 ;  /* 0x000000c0b40c723c */ /* 0x050fec000000180c */
[C---:B------:R-:W-:Y:S01]  /*24b50*/  HMMA.16816.F32 R16, R180.reuse, R194, R16 ;  /* 0x000000c2b410723c */ /* 0x040fe20000001810 */
[----:B------:R-:W-:Y:S05]  /*24b60*/  LDSM.16.M88.4 R192, [R212+0x2800] ;  /* 0x00280000d4c0783b */ /* 0x000fea0000000200 */
[C---:B--2---:R-:W-:Y:S06]  /*24b70*/  HMMA.16816.F32 R20, R180.reuse, R172, R20 ;  /* 0x000000acb414723c */ /* 0x044fec0000001814 */
[C---:B------:R-:W-:Y:S01]  /*24b80*/  HMMA.16816.F32 R24, R180.reuse, R174, R24 ;  /* 0x000000aeb418723c */ /* 0x040fe20000001818 */
[----:B------:R-:W2:Y:S05]  /*24b90*/  LDSM.16.M88.4 R172, [R219+0xb800] ;  /* 0x00b80000dbac783b */ /* 0x000eaa0000000200 */
[C---:B------:R-:W-:Y:S06]  /*24ba0*/  HMMA.16816.F32 R28, R180.reuse, R184, R28 ;  /* 0x000000b8b41c723c */ /* 0x040fec000000181c */
[----:B------:R-:W-:Y:S01]  /*24bb0*/  HMMA.16816.F32 R32, R180, R186, R32 ;  /* 0x000000bab420723c */ /* 0x000fe20000001820 */
[----:B------:R-:W-:Y:S04]  /*24bc0*/  LDSM.16.M88.4 R180, [R221+0x2000] ;  /* 0x00200000ddb4783b */ /* 0x000fe80000000200 */
[----:B------:R-:W4:Y:S01]  /*24bd0*/  LDSM.16.M88.4 R184, [R212+0x2000] ;  /* 0x00200000d4b8783b */ /* 0x000f220000000200 */
[C---:B-1----:R-:W-:Y:S06]  /*24be0*/  HMMA.16816.F32 R4, R168.reuse, R176, R4 ;  /* 0x000000b0a804723c */ /* 0x042fec0000001804 */
[C---:B------:R-:W-:Y:S01]  /*24bf0*/  HMMA.16816.F32 R8, R168.reuse, R178, R8 ;  /* 0x000000b2a808723c */ /* 0x040fe20000001808 */
[----:B------:R-:W1:Y:S05]  /*24c00*/  LDSM.16.M88.4 R176, [R212+0x3000] ;  /* 0x00300000d4b0783b */ /* 0x000e6a0000000200 */
[C---:B------:R-:W-:Y:S06]  /*24c10*/  HMMA.16816.F32 R12, R168.reuse, R196, R12 ;  /* 0x000000c4a80c723c */ /* 0x040fec000000180c */
[C---:B------:R-:W-:Y:S01]  /*24c20*/  HMMA.16816.F32 R16, R168.reuse, R198, R16 ;  /* 0x000000c6a810723c */ /* 0x040fe20000001810 */
[----:B------:R-:W1:Y:S05]  /*24c30*/  LDSM.16.M88.4 R196, [R212+0x3800] ;  /* 0x00380000d4c4783b */ /* 0x000e6a0000000200 */
[C---:B---3--:R-:W-:Y:S06]  /*24c40*/  HMMA.16816.F32 R20, R168.reuse, R188, R20 ;  /* 0x000000bca814723c */ /* 0x048fec0000001814 */
[C---:B------:R-:W-:Y:S01]  /*24c50*/  HMMA.16816.F32 R24, R168.reuse, R190, R24 ;  /* 0x000000bea818723c */ /* 0x040fe20000001818 */
[----:B------:R-:W-:Y:S05]  /*24c60*/  LDSM.16.M88.4 R188, [R225+0xd000] ;  /* 0x00d00000e1bc783b */ /* 0x000fea0000000200 */
[C---:B--2---:R-:W-:Y:S06]  /*24c70*/  HMMA.16816.F32 R28, R168.reuse, R172, R28 ;  /* 0x000000aca81c723c */ /* 0x044fec000000181c */
[----:B------:R-:W-:Y:S01]  /*24c80*/  HMMA.16816.F32 R32, R168, R174, R32 ;  /* 0x000000aea820723c */ /* 0x000fe20000001820 */
[----:B------:R-:W-:Y:S04]  /*24c90*/  LDSM.16.M88.4 R168, [R226+0x4000] ;  /* 0x00400000e2a8783b */ /* 0x000fe80000000200 */
[----:B------:R-:W2:Y:S01]  /*24ca0*/  LDSM.16.M88.4 R172, [R225+0xc000] ;  /* 0x00c00000e1ac783b */ /* 0x000ea20000000200 */
[C---:B----4-:R-:W-:Y:S06]  /*24cb0*/  HMMA.16816.F32 R4, R180.reuse, R184, R4 ;  /* 0x000000b8b404723c */ /* 0x050fec0000001804 */
[C---:B------:R-:W-:Y:S01]  /*24cc0*/  HMMA.16816.F32 R8, R180.reuse, R186, R8 ;  /* 0x000000bab408723c */ /* 0x040fe20000001808 */
[----:B------:R-:W3:Y:S05]  /*24cd0*/  LDSM.16.M88.4 R184, [R225+0xc800] ;  /* 0x00c80000e1b8783b */ /* 0x000eea0000000200 */
[C---:B------:R-:W-:Y:S06]  /*24ce0*/  HMMA.16816.F32 R12, R180.reuse, R192, R12 ;  /* 0x000000c0b40c723c */ /* 0x040fec000000180c */
[C---:B------:R-:W-:Y:S01]  /*24cf0*/  HMMA.16816.F32 R16, R180.reuse, R194, R16 ;  /* 0x000000c2b410723c */ /* 0x040fe20000001810 */
[----:B------:R-:W-:Y:S05]  /*24d00*/  LDSM.16.M88.4 R192, [R207] ;  /* 0x00000000cfc0783b */ /* 0x000fea0000000200 */
[C---:B-1----:R-:W-:Y:S06]  /*24d10*/  HMMA.16816.F32 R20, R180.reuse, R176, R20 ;  /* 0x000000b0b414723c */ /* 0x042fec0000001814 */
[C---:B------:R-:W-:Y:S01]  /*24d20*/  HMMA.16816.F32 R24, R180.reuse, R178, R24 ;  /* 0x000000b2b418723c */ /* 0x040fe20000001818 */
[----:B------:R-:W1:Y:S05]  /*24d30*/  LDSM.16.M88.4 R176, [R225+0xd800] ;  /* 0x00d80000e1b0783b */ /* 0x000e6a0000000200 */
[C---:B------:R-:W-:Y:S06]  /*24d40*/  HMMA.16816.F32 R28, R180.reuse, R196, R28 ;  /* 0x000000c4b41c723c */ /* 0x040fec000000181c */
[----:B------:R-:W-:Y:S01]  /*24d50*/  HMMA.16816.F32 R32, R180, R198, R32 ;  /* 0x000000c6b420723c */ /* 0x000fe20000001820 */
[----:B------:R-:W4:Y:S04]  /*24d60*/  LDSM.16.M88.4 R180, [R224+0x4000] ;  /* 0x00400000e0b4783b */ /* 0x000f280000000200 */
[----:B------:R-:W4:Y:S01]  /*24d70*/  LDSM.16.M88.4 R196, [R206] ;  /* 0x00000000cec4783b */ /* 0x000f220000000200 */
[C---:B--2---:R-:W-:Y:S06]  /*24d80*/  HMMA.16816.F32 R4, R168.reuse, R172, R4 ;  /* 0x000000aca804723c */ /* 0x044fec0000001804 */
[C---:B------:R-:W-:Y:S01]  /*24d90*/  HMMA.16816.F32 R8, R168.reuse, R174, R8 ;  /* 0x000000aea808723c */ /* 0x040fe20000001808 */
[----:B------:R-:W2:Y:S05]  /*24da0*/  LDSM.16.M88.4 R172, [R205] ;  /* 0x00000000cdac783b */ /* 0x000eaa0000000200 */
[C---:B---3--:R-:W-:Y:S06]  /*24db0*/  HMMA.16816.F32 R12, R168.reuse, R184, R12 ;  /* 0x000000b8a80c723c */ /* 0x048fec000000180c */
[C---:B------:R-:W-:Y:S01]  /*24dc0*/  HMMA.16816.F32 R16, R168.reuse, R186, R16 ;  /* 0x000000baa810723c */ /* 0x040fe20000001810 */
[----:B------:R-:W3:Y:S05]  /*24dd0*/  LDSM.16.M88.4 R184, [R204] ;  /* 0x00000000ccb8783b */ /* 0x000eea0000000200 */
[C---:B------:R-:W-:Y:S06]  /*24de0*/  HMMA.16816.F32 R20, R168.reuse, R188, R20 ;  /* 0x000000bca814723c */ /* 0x040fec0000001814 */
[C---:B------:R-:W-:Y:S01]  /*24df0*/  HMMA.16816.F32 R24, R168.reuse, R190, R24 ;  /* 0x000000bea818723c */ /* 0x040fe20000001818 */
[----:B------:R-:W-:Y:S05]  /*24e00*/  LDSM.16.M88.4 R188, [R219+0xc800] ;  /* 0x00c80000dbbc783b */ /* 0x000fea0000000200 */
[C---:B-1----:R-:W-:Y:S06]  /*24e10*/  HMMA.16816.F32 R28, R168.reuse, R176, R28 ;  /* 0x000000b0a81c723c */ /* 0x042fec000000181c */
[----:B------:R-:W-:Y:S01]  /*24e20*/  HMMA.16816.F32 R32, R168, R178, R32 ;  /* 0x000000b2a820723c */ /* 0x000fe20000001820 */
[----:B------:R-:W-:Y:S04]  /*24e30*/  LDSM.16.M88.4 R168, [R222+0x4000] ;  /* 0x00400000dea8783b */ /* 0x000fe80000000200 */
[----:B------:R-:W1:Y:S01]  /*24e40*/  LDSM.16.M88.4 R176, [R219+0xc000] ;  /* 0x00c00000dbb0783b */ /* 0x000e620000000200 */
[C---:B----4-:R-:W-:Y:S06]  /*24e50*/  HMMA.16816.F32 R4, R180.reuse, R192, R4 ;  /* 0x000000c0b404723c */ /* 0x050fec0000001804 */
[C---:B------:R-:W-:Y:S01]  /*24e60*/  HMMA.16816.F32 R8, R180.reuse, R194, R8 ;  /* 0x000000c2b408723c */ /* 0x040fe20000001808 */
[----:B------:R-:W4:Y:S05]  /*24e70*/  LDSM.16.M88.4 R192, [R219+0xd000] ;  /* 0x00d00000dbc0783b */ /* 0x000f2a0000000200 */
        /* <DEDUP_REMOVED lines=15> */
[----:B------:R-:W1:Y:S05]  /*24f70*/  LDSM.16.M88.4 R188, [R212+0x5000] ;  /* 0x00500000d4bc783b */ /* 0x000e6a0000000200 */
[C---:B----4-:R-:W-:Y:S06]  /*24f80*/  HMMA.16816.F32 R20, R168.reuse, R192, R20 ;  /* 0x000000c0a814723c */ /* 0x050fec0000001814 */
[C---:B------:R-:W-:Y:S01]  /*24f90*/  HMMA.16816.F32 R24, R168.reuse, R194, R24 ;  /* 0x000000c2a818723c */ /* 0x040fe20000001818 */
[----:B------:R-:W-:Y:S05]  /*24fa0*/  LDSM.16.M88.4 R192, [R203] ;  /* 0x00000000cbc0783b */ /* 0x000fea0000000200 */
[C---:B--2---:R-:W-:Y:S06]  /*24fb0*/  HMMA.16816.F32 R28, R168.reuse, R172, R28 ;  /* 0x000000aca81c723c */ /* 0x044fec000000181c */
[----:B------:R-:W-:Y:S01]  /*24fc0*/  HMMA.16816.F32 R32, R168, R174, R32 ;  /* 0x000000aea820723c */ /* 0x000fe20000001820 */
[----:B------:R-:W-:Y:S04]  /*24fd0*/  LDSM.16.M88.4 R168, [R226+0x6000] ;  /* 0x00600000e2a8783b */ /* 0x000fe80000000200 */
[----:B------:R-:W2:Y:S01]  /*24fe0*/  LDSM.16.M88.4 R172, [R225+0xe000] ;  /* 0x00e00000e1ac783b */ /* 0x000ea20000000200 */
[C---:B---3--:R-:W-:Y:S06]  /*24ff0*/  HMMA.16816.F32 R4, R180.reuse, R184, R4 ;  /* 0x000000b8b404723c */ /* 0x048fec0000001804 */
[C---:B------:R-:W-:Y:S01]  /*25000*/  HMMA.16816.F32 R8, R180.reuse, R186, R8 ;  /* 0x000000bab408723c */ /* 0x040fe20000001808 */
[----:B------:R-:W-:Y:S05]  /*25010*/  LDSM.16.M88.4 R184, [R225+0xf000] ;  /* 0x00f00000e1b8783b */ /* 0x000fea0000000200 */
[C---:B-1----:R-:W-:Y:S06]  /*25020*/  HMMA.16816.F32 R12, R180.reuse, R176, R12 ;  /* 0x000000b0b40c723c */ /* 0x042fec000000180c */
[C---:B------:R-:W-:Y:S01]  /*25030*/  HMMA.16816.F32 R16, R180.reuse, R178, R16 ;  /* 0x000000b2b410723c */ /* 0x040fe20000001810 */
[----:B------:R-:W1:Y:S05]  /*25040*/  LDSM.16.M88.4 R176, [R225+0xe800] ;  /* 0x00e80000e1b0783b */ /* 0x000e6a0000000200 */
[C---:B------:R-:W-:Y:S06]  /*25050*/  HMMA.16816.F32 R20, R180.reuse, R188, R20 ;  /* 0x000000bcb414723c */ /* 0x040fec0000001814 */
[C---:B------:R-:W-:Y:S01]  /*25060*/  HMMA.16816.F32 R24, R180.reuse, R190, R24 ;  /* 0x000000beb418723c */ /* 0x040fe20000001818 */
[----:B------:R-:W3:Y:S05]  /*25070*/  LDSM.16.M88.4 R188, [R225+0xf800] ;  /* 0x00f80000e1bc783b */ /* 0x000eea0000000200 */
[C---:B------:R-:W-:Y:S06]  /*25080*/  HMMA.16816.F32 R28, R180.reuse, R196, R28 ;  /* 0x000000c4b41c723c */ /* 0x040fec000000181c */
[----:B------:R-:W-:Y:S01]  /*25090*/  HMMA.16816.F32 R32, R180, R198, R32 ;  /* 0x000000c6b420723c */ /* 0x000fe20000001820 */
[----:B------:R-:W4:Y:S04]  /*250a0*/  LDSM.16.M88.4 R180, [R224+0x6000] ;  /* 0x00600000e0b4783b */ /* 0x000f280000000200 */
[----:B------:R-:W4:Y:S01]  /*250b0*/  LDSM.16.M88.4 R196, [R202] ;  /* 0x00000000cac4783b */ /* 0x000f220000000200 */
[C---:B--2---:R-:W-:Y:S06]  /*250c0*/  HMMA.16816.F32 R4, R168.reuse, R172, R4 ;  /* 0x000000aca804723c */ /* 0x044fec0000001804 */
[C---:B------:R-:W-:Y:S05]  /*250d0*/  HMMA.16816.F32 R8, R168.reuse, R174, R8 ;  /* 0x000000aea808723c */ /* 0x040fea0000001808 */
[----:B------:R-:W-:Y:S01]  /*250e0*/  IMAD.MOV.U32 R172, RZ, RZ, R36 ;  /* 0x000000ffffac7224 */ /* 0x000fe200078e0024 */
[C---:B-1----:R-:W-:Y:S05]  /*250f0*/  HMMA.16816.F32 R12, R168.reuse, R176, R12 ;  /* 0x000000b0a80c723c */ /* 0x042fea000000180c */
[----:B------:R-:W-:Y:S01]  /*25100*/  IMAD.MOV.U32 R173, RZ, RZ, R37 ;  /* 0x000000ffffad7224 */ /* 0x000fe200078e0025 */
[C---:B------:R-:W-:Y:S01]  /*25110*/  HMMA.16816.F32 R16, R168.reuse, R178, R16 ;  /* 0x000000b2a810723c */ /* 0x040fe20000001810 */
[----:B------:R1:W5:Y:S04]  /*25120*/  LDL.LU.64 R36, [R1+0x8] ;  /* 0x0000080001247983 */ /* 0x0003680000300a00 */
[----:B------:R-:W-:Y:S01]  /*25130*/  IMAD.MOV.U32 R176, RZ, RZ, R172 ;  /* 0x000000ffffb07224 */ /* 0x000fe200078e00ac */
[C---:B------:R-:W-:Y:S05]  /*25140*/  HMMA.16816.F32 R20, R168.reuse, R184, R20 ;  /* 0x000000b8a814723c */ /* 0x040fea0000001814 */
[----:B------:R-:W-:Y:S01]  /*25150*/  IMAD.MOV.U32 R177, RZ, RZ, R173 ;  /* 0x000000ffffb17224 */ /* 0x000fe200078e00ad */
[C---:B------:R-:W-:Y:S01]  /*25160*/  HMMA.16816.F32 R24, R168.reuse, R186, R24 ;  /* 0x000000baa818723c */ /* 0x040fe20000001818 */
[----:B------:R-:W2:Y:S04]  /*25170*/  LDSM.16.M88.4 R172, [R201] ;  /* 0x00000000c9ac783b */ /* 0x000ea80000000200 */
[----:B------:R-:W-:Y:S01]  /*25180*/  LDSM.16.M88.4 R184, [R219+0xe000] ;  /* 0x00e00000dbb8783b */ /* 0x000fe20000000200 */
[C---:B---3--:R-:W-:Y:S06]  /*25190*/  HMMA.16816.F32 R28, R168.reuse, R188, R28 ;  /* 0x000000bca81c723c */ /* 0x048fec000000181c */
[----:B------:R-:W-:Y:S01]  /*251a0*/  HMMA.16816.F32 R32, R168, R190, R32 ;  /* 0x000000bea820723c */ /* 0x000fe20000001820 */
[----:B------:R-:W3:Y:S04]  /*251b0*/  LDSM.16.M88.4 R168, [R200] ;  /* 0x00000000c8a8783b */ /* 0x000ee80000000200 */
[----:B------:R-:W-:Y:S01]  /*251c0*/  IMAD.MOV.U32 R188, RZ, RZ, R176 ;  /* 0x000000ffffbc7224 */ /* 0x000fe200078e00b0 */
[C---:B----4-:R-:W-:Y:S05]  /*251d0*/  HMMA.16816.F32 R4, R180.reuse, R192, R4 ;  /* 0x000000c0b404723c */ /* 0x050fea0000001804 */
[----:B------:R-:W-:Y:S01]  /*251e0*/  IMAD.MOV.U32 R189, RZ, RZ, R177 ;  /* 0x000000ffffbd7224 */ /* 0x000fe200078e00b1 */
[C---:B------:R-:W-:Y:S01]  /*251f0*/  HMMA.16816.F32 R8, R180.reuse, R194, R8 ;  /* 0x000000c2b408723c */ /* 0x040fe20000001808 */
[----:B------:R-:W4:Y:S04]  /*25200*/  LDSM.16.M88.4 R176, [R222+0x6000] ;  /* 0x00600000deb0783b */ /* 0x000f280000000200 */
[----:B------:R-:W-:Y:S01]  /*25210*/  IMAD.MOV.U32 R192, RZ, RZ, R188 ;  /* 0x000000ffffc07224 */ /* 0x000fe200078e00bc */
[C---:B------:R-:W-:Y:S05]  /*25220*/  HMMA.16816.F32 R12, R180.reuse, R196, R12 ;  /* 0x000000c4b40c723c */ /* 0x040fea000000180c */
[----:B------:R-:W-:Y:S01]  /*25230*/  IMAD.MOV.U32 R193, RZ, RZ, R189 ;  /* 0x000000ffffc17224 */ /* 0x000fe200078e00bd */
[C---:B------:R-:W-:Y:S01]  /*25240*/  HMMA.16816.F32 R16, R180.reuse, R198, R16 ;  /* 0x000000c6b410723c */ /* 0x040fe20000001810 */
[----:B------:R-:W1:Y:S04]  /*25250*/  LDSM.16.M88.4 R188, [R219+0xe800] ;  /* 0x00e80000dbbc783b */ /* 0x000e680000000200 */
[----:B------:R-:W-:Y:S01]  /*25260*/  IMAD.MOV.U32 R196, RZ, RZ, R192 ;  /* 0x000000ffffc47224 */ /* 0x000fe200078e00c0 */
[C---:B--2---:R-:W-:Y:S05]  /*25270*/  HMMA.16816.F32 R20, R180.reuse, R172, R20 ;  /* 0x000000acb414723c */ /* 0x044fea0000001814 */
[----:B------:R-:W-:Y:S01]  /*25280*/  IMAD.MOV.U32 R197, RZ, RZ, R193 ;  /* 0x000000ffffc57224 */ /* 0x000fe200078e00c1 */
[C---:B------:R-:W-:Y:S01]  /*25290*/  HMMA.16816.F32 R24, R180.reuse, R174, R24 ;  /* 0x000000aeb418723c */ /* 0x040fe20000001818 */
[----:B------:R-:W2:Y:S04]  /*252a0*/  LDSM.16.M88.4 R192, [R219+0xf000] ;  /* 0x00f00000dbc0783b */ /* 0x000ea80000000200 */
[----:B------:R-:W-:Y:S01]  /*252b0*/  IMAD.MOV.U32 R172, RZ, RZ, R196 ;  /* 0x000000ffffac7224 */ /* 0x000fe200078e00c4 */
[C---:B---3--:R-:W-:Y:S05]  /*252c0*/  HMMA.16816.F32 R28, R180.reuse, R168, R28 ;  /* 0x000000a8b41c723c */ /* 0x048fea000000181c */
[----:B------:R-:W-:Y:S01]  /*252d0*/  IMAD.MOV.U32 R173, RZ, RZ, R197 ;  /* 0x000000ffffad7224 */ /* 0x000fe200078e00c5 */
[----:B------:R-:W-:Y:S01]  /*252e0*/  HMMA.16816.F32 R32, R180, R170, R32 ;  /* 0x000000aab420723c */ /* 0x000fe20000001820 */
[----:B------:R-:W3:Y:S04]  /*252f0*/  LDSM.16.M88.4 R196, [R219+0xf800] ;  /* 0x00f80000dbc4783b */ /* 0x000ee80000000200 */
[----:B------:R-:W-:Y:S01]  /*25300*/  LDSM.16.M88.4 R168, [R221+0x6000] ;  /* 0x00600000dda8783b */ /* 0x000fe20000000200 */
[C---:B----4-:R-:W-:Y:S03]  /*25310*/  HMMA.16816.F32 R4, R176.reuse, R184, R4 ;  /* 0x000000b8b004723c */ /* 0x050fe60000001804 */
[----:B------:R-:W-:Y:S03]  /*25320*/  LDSM.16.M88.4 R180, [R212+0x6800] ;  /* 0x00680000d4b4783b */ /* 0x000fe60000000200 */
[C---:B------:R-:W-:Y:S01]  /*25330*/  HMMA.16816.F32 R8, R176.reuse, R186, R8 ;  /* 0x000000bab008723c */ /* 0x040fe20000001808 */
[----:B------:R-:W-:Y:S05]  /*25340*/  LDSM.16.M88.4 R184, [R212+0x7000] ;  /* 0x00700000d4b8783b */ /* 0x000fea0000000200 */
[C---:B-1----:R-:W-:Y:S06]  /*25350*/  HMMA.16816.F32 R12, R176.reuse, R188, R12 ;  /* 0x000000bcb00c723c */ /* 0x042fec000000180c */
[C---:B------:R-:W-:Y:S05]  /*25360*/  HMMA.16816.F32 R16, R176.reuse, R190, R16 ;  /* 0x000000beb010723c */ /* 0x040fea0000001810 */
[----:B------:R-:W-:Y:S01]  /*25370*/  IMAD.MOV.U32 R188, RZ, RZ, R172 ;  /* 0x000000ffffbc7224 */ /* 0x000fe200078e00ac */
[C---:B--2---:R-:W-:Y:S05]  /*25380*/  HMMA.16816.F32 R20, R176.reuse, R192, R20 ;  /* 0x000000c0b014723c */ /* 0x044fea0000001814 */
[----:B------:R-:W-:Y:S01]  /*25390*/  IMAD.MOV.U32 R189, RZ, RZ, R173 ;  /* 0x000000ffffbd7224 */ /* 0x000fe200078e00ad */
[C---:B------:R-:W-:Y:S01]  /*253a0*/  HMMA.16816.F32 R24, R176.reuse, R194, R24 ;  /* 0x000000c2b018723c */ /* 0x040fe20000001818 */
[----:B------:R-:W1:Y:S04]  /*253b0*/  LDSM.16.M88.4 R172, [R212+0x6000] ;  /* 0x00600000d4ac783b */ /* 0x000e680000000200 */
[----:B------:R-:W-:Y:S01]  /*253c0*/  IMAD.MOV.U32 R192, RZ, RZ, R188 ;  /* 0x000000ffffc07224 */ /* 0x000fe200078e00bc */
[C---:B---3--:R-:W-:Y:S05]  /*253d0*/  HMMA.16816.F32 R28, R176.reuse, R196, R28 ;  /* 0x000000c4b01c723c */ /* 0x048fea000000181c */
[----:B------:R-:W-:Y:S01]  /*253e0*/  IMAD.MOV.U32 R193, RZ, RZ, R189 ;  /* 0x000000ffffc17224 */ /* 0x000fe200078e00bd */
[----:B------:R-:W-:Y:S01]  /*253f0*/  HMMA.16816.F32 R32, R176, R198, R32 ;  /* 0x000000c6b020723c */ /* 0x000fe20000001820 */
[----:B------:R-:W2:Y:S01]  /*25400*/  LDSM.16.M88.4 R188, [R212+0x7800] ;  /* 0x00780000d4bc783b */ /* 0x000ea20000000200 */
[----:B------:R-:W-:Y:S04]  /*25410*/  DEPBAR.LE SB0, 0x0 ;  /* 0x000080000000791a */ /* 0x000fe80000000000 */
[----:B------:R-:W-:Y:S01]  /*25420*/  BAR.SYNC.DEFER_BLOCKING 0x0 ;  /* 0x0000000000007b1d */ /* 0x000fe20000010000 */
[C---:B-1----:R-:W-:Y:S06]  /*25430*/  HMMA.16816.F32 R4, R168.reuse, R172, R4 ;  /* 0x000000aca804723c */ /* 0x042fec0000001804 */
[C---:B------:R-:W-:Y:S06]  /*25440*/  HMMA.16816.F32 R8, R168.reuse, R174, R8 ;  /* 0x000000aea808723c */ /* 0x040fec0000001808 */
[C---:B------:R-:W-:Y:S06]  /*25450*/  HMMA.16816.F32 R12, R168.reuse, R180, R12 ;  /* 0x000000b4a80c723c */ /* 0x040fec000000180c */
[C---:B------:R-:W-:Y:S05]  /*25460*/  HMMA.16816.F32 R16, R168.reuse, R182, R16 ;  /* 0x000000b6a810723c */ /* 0x040fea0000001810 */
[----:B------:R-:W-:Y:S01]  /*25470*/  IMAD.MOV.U32 R181, RZ, RZ, R192 ;  /* 0x000000ffffb57224 */ /* 0x000fe200078e00c0 */
[C---:B------:R-:W-:Y:S05]  /*25480*/  HMMA.16816.F32 R20, R168.reuse, R184, R20 ;  /* 0x000000b8a814723c */ /* 0x040fea0000001814 */
[----:B------:R-:W-:Y:S01]  /*25490*/  IMAD.MOV.U32 R180, RZ, RZ, R193 ;  /* 0x000000ffffb47224 */ /* 0x000fe200078e00c1 */
[C---:B------:R-:W-:Y:S06]  /*254a0*/  HMMA.16816.F32 R24, R168.reuse, R186, R24 ;  /* 0x000000baa818723c */ /* 0x040fec0000001818 */
[C---:B--2---:R-:W-:Y:S06]  /*254b0*/  HMMA.16816.F32 R28, R168.reuse, R188, R28 ;  /* 0x000000bca81c723c */ /* 0x044fec000000181c */
        /* <DEDUP_REMOVED lines=80> */
.L_x_2765:
[----:B------:R-:W-:Y:S02]  /*259c0*/  R2UR UR4, R166 ;  /* 0x00000000a60472ca */ /* 0x000fe400000e0000 */
[----:B------:R-:W-:Y:S11]  /*259d0*/  R2UR UR5, R167 ;  /* 0x00000000a70572ca */ /* 0x000ff600000e0000 */
[----:B------:R-:W-:Y:S02]  /*259e0*/  @!UPT UIADD3 URZ, URZ, URZ, URZ ;  /* 0x0000003f3f3ff290 */ /* 0x000fe4000fffe03f */
[----:B------:R-:W2:Y:S02]  /*259f0*/  LD.E R172, desc[UR4][R164.64+0x38] ;  /* 0x00003804a4ac7980 */ /* 0x000ea4000c101900 */
[----:B--2---:R-:W-:Y:S05]  /*25a00*/  IMAD.U32 R172, R172, -0x40, RZ ;  /* 0xffffffc0acac7824 */ /* 0x004fea00078e00ff */
[----:B------:R-:W-:Y:S02]  /*25a10*/  SHF.R.S32.HI R168, RZ, 0x1f, R172 ;  /* 0x0000001fffa87819 */ /* 0x000fe400000114ac */
.L_x_2766:
[----:B------:R-:W-:Y:S05]  /*25a20*/  BSYNC B0 ;  /* 0x0000000000007941 */ /* 0x000fea0003800000 */
.L_x_2764:
        /* <DEDUP_REMOVED lines=135> */
.L_x_2763:
[----:B------:R-:W-:Y:S05]  /*262a0*/  BSYNC B1 ;  /* 0x0000000000017941 */ /* 0x000fea0003800000 */
.L_x_2762:
[----:B------:R-:W-:Y:S01]  /*262b0*/  R2UR UR4, R166 ;  /* 0x00000000a60472ca */ /* 0x000fe200000e0000 */
[----:B------:R-:W2:Y:S01]  /*262c0*/  S2R R3, SR_TID.X ;  /* 0x0000000000037919 */ /* 0x000ea20000002100 */
[----:B------:R-:W-:Y:S11]  /*262d0*/  R2UR UR5, R167 ;  /* 0x00000000a70572ca */ /* 0x000ff600000e0000 */
[----:B------:R-:W-:Y:S02]  /*262e0*/  @!UPT UIADD3 URZ, URZ, URZ, URZ ;  /* 0x0000003f3f3ff290 */ /* 0x000fe4000fffe03f */
[----:B------:R3:W4:Y:S01]  /*262f0*/  LD.E R165, desc[UR4][R164.64+0xdc] ;  /* 0x0000dc04a4a57980 */ /* 0x000722000c101900 */
[----:B--2---:R-:W-:Y:S04]  /*26300*/  SHF.L.U32 R3, R3, 0x1, RZ ;  /* 0x0000000103037819 */ /* 0x004fe800000006ff */
[----:B------:R-:W-:Y:S04]  /*26310*/  LOP3.LUT R3, R3, 0x6, RZ, 0xc0, !PT ;  /* 0x0000000603037812 */ /* 0x000fe800078ec0ff */
[----:B------:R-:W-:Y:S04]  /*26320*/  LEA R3, R243, R3, 0x6 ;  /* 0x00000003f3037211 */ /* 0x000fe800078e30ff */
[C---:B------:R-:W-:Y:S01]  /*26330*/  IADD3 R166, R3.reuse, 0x1, RZ ;  /* 0x0000000103a67810 */ /* 0x040fe20007ffe0ff */
[C---:B---3--:R-:W-:Y:S01]  /*26340*/  VIADD R164, R3.reuse, 0x8 ;  /* 0x0000000803a47836 */ /* 0x048fe20000000000 */
[C---:B------:R-:W-:Y:S02]  /*26350*/  ISETP.GE.AND P6, PT, R3.reuse, R247, PT ;  /* 0x000000f70300720c */ /* 0x040fe40003fc6270 */
[C---:B------:R-:W-:Y:S02]  /*26360*/  ISETP.GE.AND P1, PT, R166.reuse, R245, PT ;  /* 0x000000f5a600720c */ /* 0x040fe40003f26270 */
[C---:B------:R-:W-:Y:S02]  /*26370*/  ISETP.GE.OR P6, PT, R3.reuse, R246, !P6 ;  /* 0x000000f60300720c */ /* 0x040fe400077c6670 */
[----:B------:R-:W-:Y:S02]  /*26380*/  ISETP.GE.OR P1, PT, R166, R248, !P1 ;  /* 0x000000f8a600720c */ /* 0x000fe40004f26670 */
[----:B------:R-:W-:Y:S02]  /*26390*/  FSEL R167, R4, -INF , !P6 ;  /* 0xff80000004a77808 */ /* 0x000fe40007000000 */
[----:B------:R-:W-:Y:S02]  /*263a0*/  IADD3 R4, R3, 0x11, RZ ;  /* 0x0000001103047810 */ /* 0x000fe40007ffe0ff */
[----:B------:R-:W-:Y:S02]  /*263b0*/  FSEL R7, R7, -INF , !P1 ;  /* 0xff80000007077808 */ /* 0x000fe40004800000 */
[-C--:B------:R-:W-:Y:S02]  /*263c0*/  ISETP.GE.AND P0, PT, R166, R247.reuse, PT ;  /* 0x000000f7a600720c */ /* 0x080fe40003f06270 */
[-C--:B------:R-:W-:Y:S02]  /*263d0*/  ISETP.GE.AND P1, PT, R4, R247.reuse, PT ;  /* 0x000000f70400720c */ /* 0x080fe40003f26270 */
[C---:B------:R-:W-:Y:S02]  /*263e0*/  ISETP.GE.AND P4, PT, R164.reuse, R247, PT ;  /* 0x000000f7a400720c */ /* 0x040fe40003f86270 */
[-C--:B------:R-:W-:Y:S02]  /*263f0*/  ISETP.GE.AND P2, PT, R164, R245.reuse, PT ;  /* 0x000000f5a400720c */ /* 0x080fe40003f46270 */
[C---:B------:R-:W-:Y:S02]  /*26400*/  ISETP.GE.AND P5, PT, R3.reuse, R245, PT ;  /* 0x000000f50300720c */ /* 0x040fe40003fa6270 */
[-C--:B------:R-:W-:Y:S02]  /*26410*/  ISETP.GE.OR P1, PT, R4, R246.reuse, !P1 ;  /* 0x000000f60400720c */ /* 0x080fe40004f26670 */
[-C--:B------:R-:W-:Y:S02]  /*26420*/  ISETP.GE.OR P0, PT, R166, R246.reuse, !P0 ;  /* 0x000000f6a600720c */ /* 0x080fe40004706670 */
[C---:B------:R-:W-:Y:S02]  /*26430*/  ISETP.GE.OR P4, PT, R164.reuse, R246, !P4 ;  /* 0x000000f6a400720c */ /* 0x040fe40006786670 */
[-C--:B------:R-:W-:Y:S02]  /*26440*/  ISETP.GE.OR P2, PT, R164, R248.reuse, !P2 ;  /* 0x000000f8a400720c */ /* 0x080fe40005746670 */
[C---:B------:R-:W-:Y:S02]  /*26450*/  IADD3 R166, R3.reuse, 0x9, RZ ;  /* 0x0000000903a67810 */ /* 0x040fe40007ffe0ff */
[C---:B------:R-:W-:Y:S02]  /*26460*/  ISETP.GE.OR P5, PT, R3.reuse, R248, !P5 ;  /* 0x000000f80300720c */ /* 0x040fe40006fa6670 */
[----:B------:R-:W-:Y:S02]  /*26470*/  IADD3 R164, R3, 0x10, RZ ;  /* 0x0000001003a47810 */ /* 0x000fe40007ffe0ff */
[----:B-1----:R-:W-:Y:S02]  /*26480*/  FSEL R190, R13, -INF , !P1 ;  /* 0xff8000000dbe7808 */ /* 0x002fe40004800000 */
[-C--:B------:R-:W-:Y:S02]  /*26490*/  ISETP.GE.AND P3, PT, R166, R247.reuse, PT ;  /* 0x000000f7a600720c */ /* 0x080fe40003f66270 */
[----:B------:R-:W-:Y:S02]  /*264a0*/  FSEL R6, R6, -INF , !P5 ;  /* 0xff80000006067808 */ /* 0x000fe40006800000 */
[----:B------:R-:W-:Y:S02]  /*264b0*/  FSEL R5, R5, -INF , !P0 ;  /* 0xff80000005057808 */ /* 0x000fe40004000000 */
[----:B------:R-:W-:Y:S02]  /*264c0*/  FMNMX.FTZ R13, R167, R0, !PT ;  /* 0x00000000a70d7209 */ /* 0x000fe40007810000 */
[C---:B------:R-:W-:Y:S02]  /*264d0*/  ISETP.GE.AND P5, PT, R164.reuse, R247, PT ;  /* 0x000000f7a400720c */ /* 0x040fe40003fa6270 */
[-C--:B------:R-:W-:Y:S02]  /*264e0*/  ISETP.GE.AND P0, PT, R164, R245.reuse, PT ;  /* 0x000000f5a400720c */ /* 0x080fe40003f06270 */
[----:B------:R-:W-:Y:S02]  /*264f0*/  FSEL R8, R8, -INF , !P4 ;  /* 0xff80000008087808 */ /* 0x000fe40006000000 */
[C---:B------:R-:W-:Y:S02]  /*26500*/  ISETP.GE.AND P6, PT, R166.reuse, R245, PT ;  /* 0x000000f5a600720c */ /* 0x040fe40003fc6270 */
[----:B------:R-:W-:Y:S02]  /*26510*/  ISETP.GE.OR P3, PT, R166, R246, !P3 ;  /* 0x000000f6a600720c */ /* 0x000fe40005f66670 */
[----:B------:R-:W-:Y:S02]  /*26520*/  FMNMX.FTZ R13, R5, R13, !PT ;  /* 0x0000000d050d7209 */ /* 0x000fe40007810000 */
[----:B------:R-:W-:Y:S02]  /*26530*/  ISETP.GE.AND P4, PT, R4, R245, PT ;  /* 0x000000f50400720c */ /* 0x000fe40003f86270 */
[C---:B------:R-:W-:Y:S02]  /*26540*/  ISETP.GE.OR P0, PT, R164.reuse, R248, !P0 ;  /* 0x000000f8a400720c */ /* 0x040fe40004706670 */
[----:B------:R-:W-:Y:S01]  /*26550*/  ISETP.GE.OR P5, PT, R164, R246, !P5 ;  /* 0x000000f6a400720c */ /* 0x000fe20006fa6670 */
[----:B------:R-:W-:Y:S01]  /*26560*/  VIADD R164, R3, 0x18 ;  /* 0x0000001803a47836 */ /* 0x000fe20000000000 */
[----:B------:R-:W-:Y:S02]  /*26570*/  FSEL R9, R9, -INF , !P3 ;  /* 0xff80000009097808 */ /* 0x000fe40005800000 */
[----:B------:R-:W-:Y:S02]  /*26580*/  FMNMX.FTZ R13, R8, R13, !PT ;  /* 0x0000000d080d7209 */ /* 0x000fe40007810000 */
[-C--:B------:R-:W-:Y:S02]  /*26590*/  ISETP.GE.OR P6, PT, R166, R248.reuse, !P6 ;  /* 0x000000f8a600720c */ /* 0x080fe400077c6670 */
[----:B------:R-:W-:Y:S02]  /*265a0*/  ISETP.GE.OR P4, PT, R4, R248, !P4 ;  /* 0x000000f80400720c */ /* 0x000fe40006786670 */
[----:B------:R-:W-:Y:S02]  /*265b0*/  IADD3 R4, R3, 0x19, RZ ;  /* 0x0000001903047810 */ /* 0x000fe40007ffe0ff */
[----:B------:R-:W-:Y:S02]  /*265c0*/  FSEL R10, R10, -INF , !P2 ;  /* 0xff8000000a0a7808 */ /* 0x000fe40005000000 */
[C---:B------:R-:W-:Y:S02]  /*265d0*/  ISETP.GE.AND P3, PT, R164.reuse, R247, PT ;  /* 0x000000f7a400720c */ /* 0x040fe40003f66270 */
[----:B------:R-:W-:Y:S02]  /*265e0*/  ISETP.GE.AND P2, PT, R164, R245, PT ;  /* 0x000000f5a400720c */ /* 0x000fe40003f46270 */
[----:B------:R-:W-:Y:S02]  /*265f0*/  FSEL R11, R11, -INF , !P6 ;  /* 0xff8000000b0b7808 */ /* 0x000fe40007000000 */
[----:B------:R-:W-:Y:S02]  /*26600*/  FMNMX.FTZ R13, R9, R13, !PT ;  /* 0x0000000d090d7209 */ /* 0x000fe40007810000 */
[----:B------:R-:W-:Y:S01]  /*26610*/  FSEL R191, R12, -INF , !P5 ;  /* 0xff8000000cbf7808 */ /* 0x000fe20006800000 */
[C---:B------:R-:W-:Y:S01]  /*26620*/  VIADD R12, R3.reuse, 0x28 ;  /* 0x00000028030c7836 */ /* 0x040fe20000000000 */
[C---:B------:R-:W-:Y:S02]  /*26630*/  ISETP.GE.AND P6, PT, R4.reuse, R247, PT ;  /* 0x000000f70400720c */ /* 0x040fe40003fc6270 */
[----:B------:R-:W-:Y:S02]  /*26640*/  ISETP.GE.AND P5, PT, R4, R245, PT ;  /* 0x000000f50400720c */ /* 0x000fe40003fa6270 */
[C---:B------:R-:W-:Y:S02]  /*26650*/  ISETP.GE.OR P3, PT, R164.reuse, R246, !P3 ;  /* 0x000000f6a400720c */ /* 0x040fe40005f66670 */
[----:B------:R-:W-:Y:S02]  /*26660*/  ISETP.GE.OR P2, PT, R164, R248, !P2 ;  /* 0x000000f8a400720c */ /* 0x000fe40005746670 */
[----:B------:R-:W-:Y:S02]  /*26670*/  FSEL R195, R14, -INF , !P0 ;  /* 0xff8000000ec37808 */ /* 0x000fe40004000000 */
[----:B------:R-:W-:Y:S02]  /*26680*/  IADD3 R164, R3, 0x20, RZ ;  /* 0x0000002003a47810 */ /* 0x000fe40007ffe0ff */
[----:B------:R-:W-:Y:S02]  /*26690*/  FMNMX.FTZ R14, R191, R13, !PT ;  /* 0x0000000dbf0e7209 */ /* 0x000fe40007810000 */
[C---:B------:R-:W-:Y:S02]  /*266a0*/  ISETP.GE.OR P6, PT, R4.reuse, R246, !P6 ;  /* 0x000000f60400720c */ /* 0x040fe400077c6670 */
[----:B------:R-:W-:Y:S02]  /*266b0*/  ISETP.GE.OR P5, PT, R4, R248, !P5 ;  /* 0x000000f80400720c */ /* 0x000fe40006fa6670 */
[----:B------:R-:W-:Y:S02]  /*266c0*/  FMNMX.FTZ R13, R6, R2, !PT ;  /* 0x00000002060d7209 */ /* 0x000fe40007810000 */
[----:B------:R-:W-:Y:S02]  /*266d0*/  IADD3 R4, R3, 0x21, RZ ;  /* 0x0000002103047810 */ /* 0x000fe40007ffe0ff */
[----:B------:R-:W-:Y:S02]  /*266e0*/  ISETP.GE.AND P1, PT, R164, R247, PT ;  /* 0x000000f7a400720c */ /* 0x000fe40003f26270 */
[----:B------:R-:W-:Y:S02]  /*266f0*/  FSEL R193, R16, -INF , !P3 ;  /* 0xff80000010c17808 */ /* 0x000fe40005800000 */
[----:B------:R-:W-:Y:S02]  /*26700*/  FMNMX.FTZ R14, R190, R14, !PT ;  /* 0x0000000ebe0e7209 */ /* 0x000fe40007810000 */
[----:B------:R-:W-:Y:S02]  /*26710*/  FSEL R194, R15, -INF , !P4 ;  /* 0xff8000000fc27808 */ /* 0x000fe40006000000 */
[----:B------:R-:W-:Y:S02]  /*26720*/  FSEL R192, R17, -INF , !P6 ;  /* 0xff80000011c07808 */ /* 0x000fe40007000000 */
[----:B------:R-:W-:Y:S02]  /*26730*/  FSEL R196, R18, -INF , !P2 ;  /* 0xff80000012c47808 */ /* 0x000fe40005000000 */
[----:B------:R-:W-:Y:S02]  /*26740*/  FMNMX.FTZ R13, R7, R13, !PT ;  /* 0x0000000d070d7209 */ /* 0x000fe40007810000 */
[----:B------:R-:W-:Y:S02]  /*26750*/  ISETP.GE.AND P0, PT, R164, R245, PT ;  /* 0x000000f5a400720c */ /* 0x000fe40003f06270 */
[-C--:B------:R-:W-:Y:S02]  /*26760*/  ISETP.GE.AND P4, PT, R4, R247.reuse, PT ;  /* 0x000000f70400720c */ /* 0x080fe40003f86270 */
[C---:B------:R-:W-:Y:S02]  /*26770*/  ISETP.GE.AND P6, PT, R12.reuse, R247, PT ;  /* 0x000000f70c00720c */ /* 0x040fe40003fc6270 */
[-C--:B------:R-:W-:Y:S02]  /*26780*/  ISETP.GE.AND P2, PT, R12, R245.reuse, PT ;  /* 0x000000f50c00720c */ /* 0x080fe40003f46270 */
[----:B------:R-:W-:Y:S02]  /*26790*/  ISETP.GE.AND P3, PT, R4, R245, PT ;  /* 0x000000f50400720c */ /* 0x000fe40003f66270 */
[----:B------:R-:W-:Y:S02]  /*267a0*/  ISETP.GE.OR P1, PT, R164, R246, !P1 ;  /* 0x000000f6a400720c */ /* 0x000fe40004f26670 */
[----:B------:R-:W-:Y:S02]  /*267b0*/  FMNMX.FTZ R14, R193, R14, !PT ;  /* 0x0000000ec10e7209 */ /* 0x000fe40007810000 */
[----:B------:R-:W-:Y:S02]  /*267c0*/  FMNMX.FTZ R13, R10, R13, !PT ;  /* 0x0000000d0a0d7209 */ /* 0x000fe40007810000 */
[----:B------:R-:W-:Y:S02]  /*267d0*/  ISETP.GE.OR P0, PT, R164, R248, !P0 ;  /* 0x000000f8a400720c */ /* 0x000fe40004706670 */
[-C--:B------:R-:W-:Y:S02]  /*267e0*/  ISETP.GE.OR P4, PT, R4, R246.reuse, !P4 ;  /* 0x000000f60400720c */ /* 0x080fe40006786670 */
[C---:B------:R-:W-:Y:S02]  /*267f0*/  ISETP.GE.OR P6, PT, R12.reuse, R246, !P6 ;  /* 0x000000f60c00720c */ /* 0x040fe400077c6670 */
[-C--:B------:R-:W-:Y:S02]  /*26800*/  ISETP.GE.OR P2, PT, R12, R248.reuse, !P2 ;  /* 0x000000f80c00720c */ /* 0x080fe40005746670 */
[----:B------:R-:W-:Y:S02]  /*26810*/  ISETP.GE.OR P3, PT, R4, R248, !P3 ;  /* 0x000000f80400720c */ /* 0x000fe40005f66670 */
[C---:B------:R-:W-:Y:S02]  /*26820*/  IADD3 R12, R3.reuse, 0x30, RZ ;  /* 0x00000030030c7810 */ /* 0x040fe40007ffe0ff */
[----:B------:R-:W-:Y:S02]  /*26830*/  FSEL R16, R20, -INF , !P1 ;  /* 0xff80000014107808 */ /* 0x000fe40004800000 */
[----:B------:R-:W-:Y:S02]  /*26840*/  FMNMX.FTZ R14, R192, R14, !PT ;  /* 0x0000000ec00e7209 */ /* 0x000fe40007810000 */
[----:B------:R-:W-:Y:S02]  /*26850*/  IADD3 R4, R3, 0x29, RZ ;  /* 0x0000002903047810 */ /* 0x000fe40007ffe0ff */
[----:B------:R-:W-:Y:S02]  /*26860*/  FMNMX.FTZ R13, R11, R13, !PT ;  /* 0x0000000d0b0d7209 */ /* 0x000fe40007810000 */
[----:B------:R-:W-:Y:S02]  /*26870*/  FSEL R17, R21, -INF , !P4 ;  /* 0xff80000015117808 */ /* 0x000fe40006000000 */
[----:B------:R-:W-:Y:S02]  /*26880*/  FSEL R252, R22, -INF , !P0 ;  /* 0xff80000016fc7808 */ /* 0x000fe40004000000 */
[----:B------:R-:W-:Y:S02]  /*26890*/  FSEL R197, R19, -INF , !P5 ;  /* 0xff80000013c57808 */ /* 0x000fe40006800000 */
[C---:B------:R-:W-:Y:S02]  /*268a0*/  ISETP.GE.AND P4, PT, R12.reuse, R247, PT ;  /* 0x000000f70c00720c */ /* 0x040fe40003f86270 */
[----:B------:R-:W-:Y:S02]  /*268b0*/  ISETP.GE.AND P0, PT, R12, R245, PT ;  /* 0x000000f50c00720c */ /* 0x000fe40003f06270 */
[----:B------:R-:W-:Y:S02]  /*268c0*/  FMNMX.FTZ R14, R16, R14, !PT ;  /* 0x0000000e100e7209 */ /* 0x000fe40007810000 */
[C---:B------:R-:W-:Y:S02]  /*268d0*/  ISETP.GE.AND P5, PT, R4.reuse, R247, PT ;  /* 0x000000f70400720c */ /* 0x040fe40003fa6270 */
[----:B------:R-:W-:Y:S02]  /*268e0*/  FMNMX.FTZ R13, R195, R13, !PT ;  /* 0x0000000dc30d7209 */ /* 0x000fe40007810000 */
[----:B------:R-:W-:Y:S02]  /*268f0*/  ISETP.GE.AND P1, PT, R4, R245, PT ;  /* 0x000000f50400720c */ /* 0x000fe40003f26270 */
[C---:B------:R-:W-:Y:S02]  /*26900*/  ISETP.GE.OR P4, PT, R12.reuse, R246, !P4 ;  /* 0x000000f60c00720c */ /* 0x040fe40006786670 */
[----:B------:R-:W-:Y:S02]  /*26910*/  ISETP.GE.OR P0, PT, R12, R248, !P0 ;  /* 0x000000f80c00720c */ /* 0x000fe40004706670 */
[----:B------:R-:W-:Y:S02]  /*26920*/  IADD3 R12, R3, 0x31, RZ ;  /* 0x00000031030c7810 */ /* 0x000fe40007ffe0ff */
[----:B------:R-:W-:Y:S02]  /*26930*/  FSEL R24, R24, -INF , !P6 ;  /* 0xff80000018187808 */ /* 0x000fe40007000000 */
[----:B------:R-:W-:Y:S02]  /*26940*/  FMNMX.FTZ R14, R17, R14, !PT ;  /* 0x0000000e110e7209 */ /* 0x000fe40007810000 */
[----:B------:R-:W-:Y:S02]  /*26950*/  ISETP.GE.OR P5, PT, R4, R246, !P5 ;  /* 0x000000f60400720c */ /* 0x000fe40006fa6670 */
[----:B------:R-:W-:Y:S02]  /*26960*/  FMNMX.FTZ R13, R194, R13, !PT ;  /* 0x0000000dc20d7209 */ /* 0x000fe40007810000 */
[----:B------:R-:W-:Y:S01]  /*26970*/  ISETP.GE.OR P1, PT, R4, R248, !P1 ;  /* 0x000000f80400720c */ /* 0x000fe20004f26670 */
[----:B------:R-:W-:Y:S01]  /*26980*/  VIADD R4, R3, 0x38 ;  /* 0x0000003803047836 */ /* 0x000fe20000000000 */
[----:B------:R-:W-:Y:S02]  /*26990*/  FSEL R251, R23, -INF , !P3 ;  /* 0xff80000017fb7808 */ /* 0x000fe40005800000 */
[----:B------:R-:W-:Y:S01]  /*269a0*/  ISETP.GE.AND P3, PT, R12, R247, PT ;  /* 0x000000f70c00720c */ /* 0x000fe20003f66270 */
[----:B------:R-:W-:Y:S01]  /*269b0*/  LDSM.16.MT88.4 R20, [R218+0x10000] ;  /* 0x01000000da14783b */ /* 0x000fe20000004200 */
[----:B------:R-:W-:Y:S02]  /*269c0*/  FSEL R25, R25, -INF , !P5 ;  /* 0xff80000019197808 */ /* 0x000fe40006800000 */
[----:B------:R-:W-:Y:S02]  /*269d0*/  FMNMX.FTZ R14, R24, R14, !PT ;  /* 0x0000000e180e7209 */ /* 0x000fe40007810000 */
[----:B------:R-:W-:Y:S02]  /*269e0*/  FMNMX.FTZ R13, R196, R13, !PT ;  /* 0x0000000dc40d7209 */ /* 0x000fe40007810000 */
[----:B------:R-:W-:Y:S02]  /*269f0*/  FSEL R189, R28, -INF , !P4 ;  /* 0xff8000001cbd7808 */ /* 0x000fe40006000000 */
[----:B------:R-:W-:Y:S02]  /*26a00*/  ISETP.GE.AND P6, PT, R4, R247, PT ;  /* 0x000000f70400720c */ /* 0x000fe40003fc6270 */
[----:B------:R-:W-:Y:S02]  /*26a10*/  ISETP.GE.OR P3, PT, R12, R246, !P3 ;  /* 0x000000f60c00720c */ /* 0x000fe40005f66670 */
[----:B------:R-:W-:Y:S02]  /*26a20*/  FMNMX.FTZ R14, R25, R14, !PT ;  /* 0x0000000e190e7209 */ /* 0x000fe40007810000 */
[----:B------:R-:W-:Y:S02]  /*26a30*/  FMNMX.FTZ R13, R197, R13, !PT ;  /* 0x0000000dc50d7209 */ /* 0x000fe40007810000 */
[----:B------:R-:W-:Y:S02]  /*26a40*/  FSEL R179, R29, -INF , !P3 ;  /* 0xff8000001db37808 */ /* 0x000fe40005800000 */
[----:B------:R-:W-:Y:S02]  /*26a50*/  ISETP.GE.OR P6, PT, R4, R246, !P6 ;  /* 0x000000f60400720c */ /* 0x000fe400077c6670 */
[----:B------:R-:W-:Y:S02]  /*26a60*/  FMNMX.FTZ R14, R189, R14, !PT ;  /* 0x0000000ebd0e7209 */ /* 0x000fe40007810000 */
[----:B------:R-:W-:Y:S02]  /*26a70*/  FMNMX.FTZ R13, R252, R13, !PT ;  /* 0x0000000dfc0d7209 */ /* 0x000fe40007810000 */
[----:B------:R-:W-:Y:S02]  /*26a80*/  FSEL R178, R32, -INF , !P6 ;  /* 0xff80000020b27808 */ /* 0x000fe40007000000 */
[----:B------:R-:W-:Y:S02]  /*26a90*/  FMNMX.FTZ R14, R179, R14, !PT ;  /* 0x0000000eb30e7209 */ /* 0x000fe40007810000 */
[----:B------:R-:W-:Y:S02]  /*26aa0*/  FSEL R199, R26, -INF , !P2 ;  /* 0xff8000001ac77808 */ /* 0x000fe40005000000 */
[----:B------:R-:W-:Y:S02]  /*26ab0*/  FMNMX.FTZ R13, R251, R13, !PT ;  /* 0x0000000dfb0d7209 */ /* 0x000fe40007810000 */
[----:B------:R-:W-:Y:S02]  /*26ac0*/  FSEL R198, R27, -INF , !P1 ;  /* 0xff8000001bc67808 */ /* 0x000fe40004800000 */
[----:B------:R-:W-:Y:S02]  /*26ad0*/  IADD3 R3, R3, 0x39, RZ ;  /* 0x0000003903037810 */ /* 0x000fe40007ffe0ff */
[----:B------:R-:W-:Y:S02]  /*26ae0*/  FMNMX.FTZ R15, R178, R14, !PT ;  /* 0x0000000eb20f7209 */ /* 0x000fe40007810000 */
[----:B------:R-:W-:Y:S02]  /*26af0*/  ISETP.GE.AND P1, PT, R4, R245, PT ;  /* 0x000000f50400720c */ /* 0x000fe40003f26270 */
[----:B------:R-:W-:Y:S02]  /*26b00*/  FMNMX.FTZ R14, R199, R13, !PT ;  /* 0x0000000dc70e7209 */ /* 0x000fe40007810000 */
[----:B------:R-:W-:Y:S02]  /*26b10*/  ISETP.GE.AND P2, PT, R12, R245, PT ;  /* 0x000000f50c00720c */ /* 0x000fe40003f46270 */
[C---:B------:R-:W-:Y:S02]  /*26b20*/  ISETP.GE.AND P5, PT, R3.reuse, R247, PT ;  /* 0x000000f70300720c */ /* 0x040fe40003fa6270 */
[----:B------:R-:W-:Y:S02]  /*26b30*/  ISETP.GE.OR P1, PT, R4, R248, !P1 ;  /* 0x000000f80400720c */ /* 0x000fe40004f26670 */
[----:B------:R-:W-:Y:S02]  /*26b40*/  FSEL R175, R30, -INF , !P0 ;  /* 0xff8000001eaf7808 */ /* 0x000fe40004000000 */
[----:B------:R-:W-:Y:S02]  /*26b50*/  FMNMX.FTZ R4, R198, R14, !PT ;  /* 0x0000000ec6047209 */ /* 0x000fe40007810000 */
[----:B------:R-:W-:Y:S02]  /*26b60*/  ISETP.GE.OR P2, PT, R12, R248, !P2 ;  /* 0x000000f80c00720c */ /* 0x000fe40005746670 */
[C---:B------:R-:W-:Y:S02]  /*26b70*/  ISETP.GE.OR P5, PT, R3.reuse, R246, !P5 ;  /* 0x000000f60300720c */ /* 0x040fe40006fa6670 */
[----:B------:R-:W-:Y:S02]  /*26b80*/  ISETP.GE.AND P0, PT, R3, R245, PT ;  /* 0x000000f50300720c */ /* 0x000fe40003f06270 */
[----:B------:R-:W-:Y:S02]  /*26b90*/  FSEL R174, R31, -INF , !P2 ;  /* 0xff8000001fae7808 */ /* 0x000fe40005000000 */
[----:B------:R-:W-:Y:S01]  /*26ba0*/  FMNMX.FTZ R4, R175, R4, !PT ;  /* 0x00000004af047209 */ /* 0x000fe20007810000 */
[----:B------:R-:W-:Y:S01]  /*26bb0*/  LDSM.16.MT88.4 R28, [R217+0x10000] ;  /* 0x01000000d91c783b */ /* 0x000fe20000004200 */
        /* <DEDUP_REMOVED lines=9> */
[----:B------:R-:W2:Y:S01]  /*26c50*/  SHFL.BFLY PT, R4, R3, 0x2, 0x1f ;  /* 0x0c401f0003047f89 */ /* 0x000ea200000e0000 */
[----:B-1----:R-:W-:Y:S07]  /*26c60*/  FMNMX.FTZ R12, R13, R12, !PT ;  /* 0x0000000c0d0c7209 */ /* 0x002fee0007810000 */
[----:B------:R-:W1:Y:S01]  /*26c70*/  SHFL.BFLY PT, R164, R12, 0x1, 0x1f ;  /* 0x0c201f000ca47f89 */ /* 0x000e6200000e0000 */
[----:B--2---:R-:W-:Y:S07]  /*26c80*/  FMNMX.FTZ R4, R3, R4, !PT ;  /* 0x0000000403047209 */ /* 0x004fee0007810000 */
[----:B------:R-:W2:Y:S01]  /*26c90*/  SHFL.BFLY PT, R3, R4, 0x1, 0x1f ;  /* 0x0c201f0004037f89 */ /* 0x000ea200000e0000 */
[----:B-1----:R-:W-:Y:S07]  /*26ca0*/  FMNMX.FTZ R164, R12, R164, !PT ;  /* 0x000000a40ca47209 */ /* 0x002fee0007810000 */
[----:B------:R-:W1:Y:S01]  /*26cb0*/  LDSM.16.MT88.4 R12, [R220+0x10000] ;  /* 0x01000000dc0c783b */ /* 0x000e620000004200 */
[----:B------:R-:W-:Y:S01]  /*26cc0*/  FSETP.NEU.FTZ.AND P1, PT, R164, -INF , PT ;  /* 0xff800000a400780b */ /* 0x000fe20003f3d000 */
[----:B----4-:R-:W-:Y:S01]  /*26cd0*/  FMUL.FTZ R177, R165, R164 ;  /* 0x000000a4a5b17220 */ /* 0x010fe20000410000 */
[----:B--2---:R-:W-:Y:S02]  /*26ce0*/  FMNMX.FTZ R3, R4, R3, !PT ;  /* 0x0000000304037209 */ /* 0x004fe40007810000 */
[----:B------:R-:W-:Y:S02]  /*26cf0*/  FSEL R4, R164, RZ, P1 ;  /* 0x000000ffa4047208 */ /* 0x000fe40000800000 */
[----:B------:R-:W-:Y:S01]  /*26d00*/  FSETP.NEU.FTZ.AND P0, PT, R3, -INF , PT ;  /* 0xff8000000300780b */ /* 0x000fe20003f1d000 */
[----:B------:R-:W-:Y:S01]  /*26d10*/  FMUL.FTZ R172, R165, R3 ;  /* 0x00000003a5ac7220 */ /* 0x000fe20000410000 */
[----:B------:R-:W-:Y:S01]  /*26d20*/  FSEL R177, R177, RZ, P1 ;  /* 0x000000ffb1b17208 */ /* 0x000fe20000800000 */
[----:B------:R-:W-:Y:S01]  /*26d30*/  FADD.FTZ R4, -R4, R0 ;  /* 0x0000000004047221 */ /* 0x000fe20000010100 */
[----:B------:R-:W-:Y:S02]  /*26d40*/  FSEL R0, R3, RZ, P0 ;  /* 0x000000ff03007208 */ /* 0x000fe40000000000 */
[----:B------:R-:W-:Y:S01]  /*26d50*/  FSEL R172, R172, RZ, P0 ;  /* 0x000000ffacac7208 */ /* 0x000fe20000000000 */
[-CC-:B------:R-:W-:Y:S01]  /*26d60*/  FFMA.FTZ R187, R167, R165.reuse, -R177.reuse ;  /* 0x000000a5a7bb7223 */ /* 0x180fe200000108b1 */
[-CC-:B------:R-:W-:Y:S01]  /*26d70*/  FFMA.FTZ R185, R5, R165.reuse, -R177.reuse ;  /* 0x000000a505b97223 */ /* 0x180fe200000108b1 */
[----:B------:R-:W-:Y:S01]  /*26d80*/  FADD.FTZ R0, -R0, R2 ;  /* 0x0000000200007221 */ /* 0x000fe20000010100 */
[-CC-:B------:R-:W-:Y:S01]  /*26d90*/  FFMA.FTZ R184, R8, R165.reuse, -R177.reuse ;  /* 0x000000a508b87223 */ /* 0x180fe200000108b1 */
[-CC-:B------:R-:W-:Y:S01]  /*26da0*/  FFMA.FTZ R183, R9, R165.reuse, -R177.reuse ;  /* 0x000000a509b77223 */ /* 0x180fe200000108b1 */
[-CC-:B------:R-:W-:Y:S01]  /*26db0*/  FFMA.FTZ R188, R6, R165.reuse, -R172.reuse ;  /* 0x000000a506bc7223 */ /* 0x180fe200000108ac */
[-CC-:B------:R-:W-:Y:S01]  /*26dc0*/  FFMA.FTZ R182, R7, R165.reuse, -R172.reuse ;  /* 0x000000a507b67223 */ /* 0x180fe200000108ac */
[-CC-:B------:R-:W-:Y:S01]  /*26dd0*/  FFMA.FTZ R167, R10, R165.reuse, -R172.reuse ;  /* 0x000000a50aa77223 */ /* 0x180fe200000108ac */
[-CC-:B------:R-:W-:Y:S01]  /*26de0*/  FFMA.FTZ R186, R11, R165.reuse, -R172.reuse ;  /* 0x000000a50bba7223 */ /* 0x180fe200000108ac */
[C---:B------:R-:W-:Y:S01]  /*26df0*/  FMUL.FTZ R0, R165.reuse, R0 ;  /* 0x00000000a5007220 */ /* 0x040fe20000410000 */
[----:B------:R-:W-:Y:S01]  /*26e00*/  FMUL.FTZ R4, R165, R4 ;  /* 0x00000004a5047220 */ /* 0x000fe20000410000 */
[----:B------:R-:W-:Y:S01]  /*26e10*/  MUFU.EX2 R187, R187 ;  /* 0x000000bb00bb7308 */ /* 0x000fe20000000800 */
[-CC-:B------:R-:W-:Y:S01]  /*26e20*/  FFMA.FTZ R179, R179, R165.reuse, -R177.reuse ;  /* 0x000000a5b3b37223 */ /* 0x180fe200000108b1 */
[-CC-:B------:R-:W-:Y:S01]  /*26e30*/  FFMA.FTZ R178, R178, R165.reuse, -R177.reuse ;  /* 0x000000a5b2b27223 */ /* 0x180fe200000108b1 */
[-CC-:B------:R-:W-:Y:S01]  /*26e40*/  FFMA.FTZ R175, R175, R165.reuse, -R172.reuse ;  /* 0x000000a5afaf7223 */ /* 0x180fe200000108ac */
[-CC-:B------:R-:W-:Y:S01]  /*26e50*/  FFMA.FTZ R174, R174, R165.reuse, -R172.reuse ;  /* 0x000000a5aeae7223 */ /* 0x180fe200000108ac */
[-CC-:B------:R-:W-:Y:S01]  /*26e60*/  FFMA.FTZ R173, R173, R165.reuse, -R172.reuse ;  /* 0x000000a5adad7223 */ /* 0x180fe200000108ac */
[-CC-:B------:R-:W-:Y:S01]  /*26e70*/  FFMA.FTZ R191, R191, R165.reuse, -R177.reuse ;  /* 0x000000a5bfbf7223 */ /* 0x180fe200000108b1 */
[-CC-:B------:R-:W-:Y:S03]  /*26e80*/  FFMA.FTZ R190, R190, R165.reuse, -R177.reuse ;  /* 0x000000a5bebe7223 */ /* 0x180fe600000108b1 */
[----:B------:R-:W2:Y:S01]  /*26e90*/  MUFU.EX2 R2, R4 ;  /* 0x0000000400027308 */ /* 0x000ea20000000800 */
[-CC-:B------:R-:W-:Y:S01]  /*26ea0*/  FFMA.FTZ R195, R195, R165.reuse, -R172.reuse ;  /* 0x000000a5c3c37223 */ /* 0x180fe200000108ac */
[-CC-:B------:R-:W-:Y:S01]  /*26eb0*/  FFMA.FTZ R194, R194, R165.reuse, -R172.reuse ;  /* 0x000000a5c2c27223 */ /* 0x180fe200000108ac */
[-CC-:B------:R-:W-:Y:S01]  /*26ec0*/  FFMA.FTZ R196, R196, R165.reuse, -R172.reuse ;  /* 0x000000a5c4c47223 */ /* 0x180fe200000108ac */
[-CC-:B------:R-:W-:Y:S01]  /*26ed0*/  FFMA.FTZ R197, R197, R165.reuse, -R172.reuse ;  /* 0x000000a5c5c57223 */ /* 0x180fe200000108ac */
[-CC-:B------:R-:W-:Y:S01]  /*26ee0*/  FFMA.FTZ R252, R252, R165.reuse, -R172.reuse ;  /* 0x000000a5fcfc7223 */ /* 0x180fe200000108ac */
[-CC-:B------:R-:W-:Y:S01]  /*26ef0*/  FFMA.FTZ R251, R251, R165.reuse, -R172.reuse ;  /* 0x000000a5fbfb7223 */ /* 0x180fe200000108ac */
[-CC-:B------:R-:W-:Y:S03]  /*26f00*/  FFMA.FTZ R199, R199, R165.reuse, -R172.reuse ;  /* 0x000000a5c7c77223 */ /* 0x180fe600000108ac */
[----:B------:R-:W3:Y:S01]  /*26f10*/  MUFU.EX2 R0, R0 ;  /* 0x0000000000007308 */ /* 0x000ee20000000800 */
[-CC-:B------:R-:W-:Y:S01]  /*26f20*/  FFMA.FTZ R198, R198, R165.reuse, -R172.reuse ;  /* 0x000000a5c6c67223 */ /* 0x180fe200000108ac */
[-C--:B------:R-:W-:Y:S01]  /*26f30*/  FFMA.FTZ R172, R166, R165.reuse, -R172 ;  /* 0x000000a5a6ac7223 */ /* 0x080fe200000108ac */
[----:B------:R-:W-:Y:S01]  /*26f40*/  FFMA.FTZ R189, R189, R165, -R177 ;  /* 0x000000a5bdbd7223 */ /* 0x000fe200000108b1 */
[----:B------:R-:W-:Y:S06]  /*26f50*/  ISETP.GT.AND P0, PT, R243, R231, PT ;  /* 0x000000e7f300720c */ /* 0x000fec0003f04270 */
[----:B------:R-:W4:Y:S01]  /*26f60*/  MUFU.EX2 R185, R185 ;  /* 0x000000b900b97308 */ /* 0x000f220000000800 */
[C---:B--2---:R-:W-:Y:S01]  /*26f70*/  FMUL.FTZ R4, R2.reuse, R160 ;  /* 0x000000a002047220 */ /* 0x044fe20000410000 */
[C---:B------:R-:W-:Y:S01]  /*26f80*/  FMUL.FTZ R5, R2.reuse, R161 ;  /* 0x000000a102057220 */ /* 0x040fe20000410000 */
[C---:B------:R-:W-:Y:S01]  /*26f90*/  FMUL.FTZ R8, R2.reuse, R156 ;  /* 0x0000009c02087220 */ /* 0x040fe20000410000 */
[C---:B------:R-:W-:Y:S01]  /*26fa0*/  FMUL.FTZ R9, R2.reuse, R157 ;  /* 0x0000009d02097220 */ /* 0x040fe20000410000 */
[----:B------:R-:W-:Y:S01]  /*26fb0*/  MOV R160, R17 ;  /* 0x0000001100a07202 */ /* 0x000fe20000000f00 */
[----:B------:R-:W-:Y:S01]  /*26fc0*/  FMUL.FTZ R17, R2, R149 ;  /* 0x0000009502117220 */ /* 0x000fe20000410000 */
[----:B------:R-:W-:Y:S03]  /*26fd0*/  MOV R161, R24 ;  /* 0x0000001800a17202 */ /* 0x000fe60000000f00 */
[----:B------:R-:W-:Y:S01]  /*26fe0*/  MUFU.EX2 R184, R184 ;  /* 0x000000b800b87308 */ /* 0x000fe20000000800 */
[C---:B---3--:R-:W-:Y:S01]  /*26ff0*/  FMUL.FTZ R6, R0.reuse, R162 ;  /* 0x000000a200067220 */ /* 0x048fe20000410000 */
[C---:B------:R-:W-:Y:S01]  /*27000*/  FMUL.FTZ R7, R0.reuse, R163 ;  /* 0x000000a300077220 */ /* 0x040fe20000410000 */
[C---:B------:R-:W-:Y:S01]  /*27010*/  FMUL.FTZ R10, R0.reuse, R158 ;  /* 0x0000009e000a7220 */ /* 0x040fe20000410000 */
[----:B------:R-:W-:Y:S01]  /*27020*/  FMUL.FTZ R11, R0, R159 ;  /* 0x0000009f000b7220 */ /* 0x000fe20000410000 */
[----:B------:R-:W-:Y:S01]  /*27030*/  MOV R163, R16 ;  /* 0x0000001000a37202 */ /* 0x000fe20000000f00 */
[----:B------:R-:W-:Y:S01]  /*27040*/  FMUL.FTZ R16, R2, R148 ;  /* 0x0000009402107220 */ /* 0x000fe20000410000 */
[C---:B------:R-:W-:Y:S03]  /*27050*/  FMUL.FTZ R18, R0.reuse, R150 ;  /* 0x0000009600127220 */ /* 0x040fe60000410000 */
[----:B------:R-:W2:Y:S01]  /*27060*/  MUFU.EX2 R183, R183 ;  /* 0x000000b700b77308 */ /* 0x000ea20000000800 */
[----:B----4-:R-:W-:Y:S01]  /*27070*/  F2FP.F16.F32.PACK_AB R168, R185, R187 ;  /* 0x000000bbb9a8723e */ /* 0x010fe200000000ff */
[----:B------:R-:W-:Y:S01]  /*27080*/  FMUL.FTZ R19, R0, R151 ;  /* 0x0000009700137220 */ /* 0x000fe20000410000 */
[----:B------:R-:W3:Y:S01]  /*27090*/  LDSM.16.MT88.4 R156, [R216+0x10000] ;  /* 0x01000000d89c783b */ /* 0x000ee20000004200 */
[----:B------:R-:W-:Y:S02]  /*270a0*/  IMAD.MOV.U32 R162, RZ, RZ, R25 ;  /* 0x000000ffffa27224 */ /* 0x000fe400078e0019 */
[C---:B------:R-:W-:Y:S01]  /*270b0*/  FMUL.FTZ R24, R2.reuse, R140 ;  /* 0x0000008c02187220 */ /* 0x040fe20000410000 */
[----:B------:R-:W-:Y:S01]  /*270c0*/  FMUL.FTZ R25, R2, R141 ;  /* 0x0000008d02197220 */ /* 0x000fe20000410000 */
[C---:B------:R-:W-:Y:S02]  /*270d0*/  FMUL.FTZ R26, R0.reuse, R142 ;  /* 0x0000008e001a7220 */ /* 0x040fe40000410000 */
[----:B------:R-:W-:Y:S01]  /*270e0*/  MUFU.EX2 R188, R188 ;  /* 0x000000bc00bc7308 */ /* 0x000fe20000000800 */
[----:B------:R-:W-:Y:S01]  /*270f0*/  FMUL.FTZ R27, R0, R143 ;  /* 0x0000008f001b7220 */ /* 0x000fe20000410000 */
[C---:B------:R-:W-:Y:S01]  /*27100*/  FMUL.FTZ R32, R2.reuse, R132 ;  /* 0x0000008402207220 */ /* 0x040fe20000410000 */
[----:B------:R-:W4:Y:S01]  /*27110*/  LDSM.16.MT88.4 R148, [R220+0x12000] ;  /* 0x01200000dc94783b */ /* 0x000f220000004200 */
[----:B------:R-:W-:Y:S01]  /*27120*/  FMUL.FTZ R33, R2, R133 ;  /* 0x0000008502217220 */ /* 0x000fe20000410000 */
[C---:B------:R-:W-:Y:S01]  /*27130*/  FMUL.FTZ R34, R0.reuse, R134 ;  /* 0x0000008600227220 */ /* 0x040fe20000410000 */
[----:B------:R-:W-:Y:S01]  /*27140*/  FMUL.FTZ R35, R0, R135 ;  /* 0x0000008700237220 */ /* 0x000fe20000410000 */
[C---:B-----5:R-:W-:Y:S03]  /*27150*/  FMUL.FTZ R36, R2.reuse, R36 ;  /* 0x0000002402247220 */ /* 0x060fe60000410000 */
[----:B------:R-:W1:Y:S01]  /*27160*/  MUFU.EX2 R182, R182 ;  /* 0x000000b600b67308 */ /* 0x000e620000000800 */
[----:B--2---:R-:W-:Y:S01]  /*27170*/  F2FP.F16.F32.PACK_AB R170, R183, R184 ;  /* 0x000000b8b7aa723e */ /* 0x004fe200000000ff */
[----:B------:R-:W-:Y:S01]  /*27180*/  FMUL.FTZ R37, R2, R37 ;  /* 0x0000002502257220 */ /* 0x000fe20000410000 */
[----:B------:R-:W2:Y:S01]  /*27190*/  LDSM.16.MT88.4 R140, [R218+0x12000] ;  /* 0x01200000da8c783b */ /* 0x000ea20000004200 */
[C---:B------:R-:W-:Y:S01]  /*271a0*/  FMUL.FTZ R38, R0.reuse, R38 ;  /* 0x0000002600267220 */ /* 0x040fe20000410000 */
[----:B------:R-:W-:Y:S01]  /*271b0*/  FMUL.FTZ R39, R0, R39 ;  /* 0x0000002700277220 */ /* 0x000fe20000410000 */
[C---:B------:R-:W-:Y:S01]  /*271c0*/  FMUL.FTZ R40, R2.reuse, R40 ;  /* 0x0000002802287220 */ /* 0x040fe20000410000 */
[----:B------:R-:W-:Y:S03]  /*271d0*/  FMUL.FTZ R41, R2, R41 ;  /* 0x0000002902297220 */ /* 0x000fe60000410000 */
[----:B------:R-:W-:Y:S01]  /*271e0*/  MUFU.EX2 R167, R167 ;  /* 0x000000a700a77308 */ /* 0x000fe20000000800 */
[C---:B------:R-:W-:Y:S01]  /*271f0*/  FMUL.FTZ R42, R0.reuse, R42 ;  /* 0x0000002a002a7220 */ /* 0x040fe20000410000 */
[----:B------:R-:W-:Y:S01]  /*27200*/  FMUL.FTZ R43, R0, R43 ;  /* 0x0000002b002b7220 */ /* 0x000fe20000410000 */
[----:B------:R-:W2:Y:S01]  /*27210*/  LDSM.16.MT88.4 R132, [R217+0x12000] ;  /* 0x01200000d984783b */ /* 0x000ea20000004200 */
        /* <DEDUP_REMOVED lines=30> */
[C---:B------:R-:W-:Y:S01]  /*27400*/  FMUL.FTZ R69, R2.reuse, R69 ;  /* 0x0000004502457220 */ /* 0x040fe20000410000 */
[C---:B------:R-:W-:Y:S05]  /*27410*/  HMMA.16816.F32 R8, R168.reuse, R14, R8 ;  /* 0x0000000ea808723c */ /* 0x040fea0000001808 */
[----:B------:R-:W1:Y:S01]  /*27420*/  MUFU.EX2 R190, R190 ;  /* 0x000000be00be7308 */ /* 0x000e620000000800 */
[C---:B------:R-:W-:Y:S01]  /*27430*/  FMUL.FTZ R12, R2.reuse, R152 ;  /* 0x00000098020c7220 */ /* 0x040fe20000410000 */
[----:B------:R-:W-:Y:S01]  /*27440*/  FMUL.FTZ R13, R2, R153 ;  /* 0x00000099020d7220 */ /* 0x000fe20000410000 */
[C---:B------:R-:W-:Y:S03]  /*27450*/  FMUL.FTZ R14, R0.reuse, R154 ;  /* 0x0000009a000e7220 */ /* 0x040fe60000410000 */
[C---:B------:R-:W-:Y:S02]  /*27460*/  FMUL.FTZ R15, R0.reuse, R155 ;  /* 0x0000009b000f7220 */ /* 0x040fe40000410000 */
        /* <DEDUP_REMOVED lines=9> */
[C---:B------:R-:W-:Y:S01]  /*27500*/  FMUL.FTZ R76, R2.reuse, R76 ;  /* 0x0000004c024c7220 */ /* 0x040fe20000410000 */
[C---:B------:R-:W-:Y:S05]  /*27510*/  HMMA.16816.F32 R16, R168.reuse, R22, R16 ;  /* 0x00000016a810723c */ /* 0x040fea0000001810 */
[----:B------:R-:W-:Y:S01]  /*27520*/  MUFU.EX2 R194, R194 ;  /* 0x000000c200c27308 */ /* 0x000fe20000000800 */
[C---:B------:R-:W-:Y:S01]  /*27530*/  FMUL.FTZ R21, R2.reuse, R145 ;  /* 0x0000009102157220 */ /* 0x040fe20000410000 */
[----:B------:R-:W-:Y:S01]  /*27540*/  FMUL.FTZ R20, R2, R144 ;  /* 0x0000009002147220 */ /* 0x000fe20000410000 */
[C---:B------:R-:W-:Y:S03]  /*27550*/  FMUL.FTZ R22, R0.reuse, R146 ;  /* 0x0000009200167220 */ /* 0x040fe60000410000 */
[----:B------:R-:W-:Y:S01]  /*27560*/  FMUL.FTZ R23, R0, R147 ;  /* 0x0000009300177220 */ /* 0x000fe20000410000 */
[--C-:B------:R-:W-:Y:S01]  /*27570*/  FFMA.FTZ R144, R193, R165, -R177.reuse ;  /* 0x000000a5c1907223 */ /* 0x100fe200000108b1 */
[----:B------:R-:W-:Y:S01]  /*27580*/  FMUL.FTZ R77, R2, R77 ;  /* 0x0000004d024d7220 */ /* 0x000fe20000410000 */
[C---:B------:R-:W-:Y:S01]  /*27590*/  FMUL.FTZ R78, R0.reuse, R78 ;  /* 0x0000004e004e7220 */ /* 0x040fe20000410000 */
[----:B------:R-:W-:Y:S03]  /*275a0*/  FMUL.FTZ R79, R0, R79 ;  /* 0x0000004f004f7220 */ /* 0x000fe60000410000 */
        /* <DEDUP_REMOVED lines=11> */
[----:B------:R-:W3:Y:S01]  /*27660*/  LDSM.16.MT88.4 R136, [R216+0x12000] ;  /* 0x01200000d888783b */ /* 0x000ee20000004200 */
        /* <DEDUP_REMOVED lines=9> */
[C---:B------:R-:W-:Y:S01]  /*27700*/  HMMA.16816.F32 R32, R168.reuse, R158, R32 ;  /* 0x0000009ea820723c */ /* 0x040fe20000001820 */
[----:B------:R-:W-:Y:S04]  /*27710*/  LDSM.16.MT88.4 R156, [R220+0x12800] ;  /* 0x01280000dc9c783b */ /* 0x000fe80000004200 */
[----:B------:R-:W-:Y:S01]  /*27720*/  MUFU.EX2 R251, R251 ;  /* 0x000000fb00fb7308 */ /* 0x000fe20000000800 */
[C---:B------:R-:W-:Y:S01]  /*27730*/  FMUL.FTZ R90, R0.reuse, R90 ;  /* 0x0000005a005a7220 */ /* 0x040fe20000410000 */
[C---:B----4-:R-:W-:Y:S04]  /*27740*/  HMMA.16816.F32 R36, R168.reuse, R148, R36 ;  /* 0x00000094a824723c */ /* 0x050fe80000001824 */
[----:B------:R-:W-:Y:S02]  /*27750*/  FMUL.FTZ R91, R0, R91 ;  /* 0x0000005b005b7220 */ /* 0x000fe40000410000 */
[C---:B------:R-:W-:Y:S01]  /*27760*/  HMMA.16816.F32 R40, R168.reuse, R150, R40 ;  /* 0x00000096a828723c */ /* 0x040fe20000001828 */
[----:B------:R-:W-:Y:S01]  /*27770*/  LDSM.16.MT88.4 R148, [R218+0x10800] ;  /* 0x01080000da94783b */ /* 0x000fe20000004200 */
[----:B------:R-:W-:Y:S03]  /*27780*/  MUFU.EX2 R199, R199 ;  /* 0x000000c700c77308 */ /* 0x000fe60000000800 */
[C---:B------:R-:W-:Y:S01]  /*27790*/  FMUL.FTZ R92, R2.reuse, R92 ;  /* 0x0000005c025c7220 */ /* 0x040fe20000410000 */
[C---:B--2---:R-:W-:Y:S06]  /*277a0*/  HMMA.16816.F32 R44, R168.reuse, R140, R44 ;  /* 0x0000008ca82c723c */ /* 0x044fec000000182c */
[----:B------:R-:W-:Y:S01]  /*277b0*/  MUFU.EX2 R198, R198 ;  /* 0x000000c600c67308 */ /* 0x000fe20000000800 */
[----:B------:R-:W-:Y:S01]  /*277c0*/  FMUL.FTZ R93, R2, R93 ;  /* 0x0000005d025d7220 */ /* 0x000fe20000410000 */
[C---:B------:R-:W-:Y:S01]  /*277d0*/  HMMA.16816.F32 R48, R168.reuse, R142, R48 ;  /* 0x0000008ea830723c */ /* 0x040fe20000001830 */
[----:B------:R-:W2:Y:S02]  /*277e0*/  LDSM.16.MT88.4 R140, [R220+0x14000] ;  /* 0x01400000dc8c783b */ /* 0x000ea40000004200 */
[C---:B------:R-:W-:Y:S03]  /*277f0*/  FMUL.FTZ R94, R0.reuse, R94 ;  /* 0x0000005e005e7220 */ /* 0x040fe60000410000 */
[C---:B------:R-:W-:Y:S02]  /*27800*/  HMMA.16816.F32 R52, R168.reuse, R132, R52 ;  /* 0x00000084a834723c */ /* 0x040fe40000001834 */
[----:B------:R-:W-:Y:S03]  /*27810*/  MUFU.EX2 R189, R189 ;  /* 0x000000bd00bd7308 */ /* 0x000fe60000000800 */
[----:B------:R-:W-:Y:S01]  /*27820*/  FMUL.FTZ R95, R0, R95 ;  /* 0x0000005f005f7220 */ /* 0x000fe20000410000 */
[C---:B------:R-:W-:Y:S01]  /*27830*/  HMMA.16816.F32 R56, R168.reuse, R134, R56 ;  /* 0x00000086a838723c */ /* 0x040fe20000001838 */
[----:B------:R-:W4:Y:S04]  /*27840*/  LDSM.16.MT88.4 R132, [R218+0x14000] ;  /* 0x01400000da84783b */ /* 0x000f280000004200 */
        /* <DEDUP_REMOVED lines=16> */
[----:B------:R-:W-:Y:S01]  /*27950*/  FFMA.FTZ R193, R192, R165, -R177 ;  /* 0x000000a5c0c17223 */ /* 0x000fe200000108b1 */
[C---:B------:R-:W-:Y:S01]  /*27960*/  FMUL.FTZ R116, R2.reuse, R116 ;  /* 0x0000007402747220 */ /* 0x040fe20000410000 */
[----:B------:R2:W-:Y:S01]  /*27970*/  MUFU.EX2 R192, R144 ;  /* 0x0000009000c07308 */ /* 0x0005e20000000800 */
[C---:B------:R-:W-:Y:S01]  /*27980*/  HMMA.16816.F32 R72, R168.reuse, R142, R72 ;  /* 0x0000008ea848723c */ /* 0x040fe20000001848 */
[----:B------:R-:W1:Y:S04]  /*27990*/  LDSM.16.MT88.4 R140, [R216+0x14000] ;  /* 0x01400000d88c783b */ /* 0x000e680000004200 */
[----:B------:R-:W-:Y:S01]  /*279a0*/  FMUL.FTZ R117, R2, R117 ;  /* 0x0000007502757220 */ /* 0x000fe20000410000 */
[C---:B----4-:R-:W-:Y:S03]  /*279b0*/  HMMA.16816.F32 R76, R168.reuse, R132, R76 ;  /* 0x00000084a84c723c */ /* 0x050fe6000000184c */
[----:B------:R-:W4:Y:S02]  /*279c0*/  MUFU.EX2 R193, R193 ;  /* 0x000000c100c17308 */ /* 0x000f240000000800 */
[C---:B------:R-:W-:Y:S01]  /*279d0*/  FMUL.FTZ R118, R0.reuse, R118 ;  /* 0x0000007600767220 */ /* 0x040fe20000410000 */
[C---:B------:R-:W-:Y:S01]  /*279e0*/  HMMA.16816.F32 R80, R168.reuse, R134, R80 ;  /* 0x00000086a850723c */ /* 0x040fe20000001850 */
[----:B------:R-:W4:Y:S04]  /*279f0*/  LDSM.16.MT88.4 R132, [R220+0x16000] ;  /* 0x01600000dc84783b */ /* 0x000f280000004200 */
[----:B------:R-:W-:Y:S01]  /*27a00*/  FMUL.FTZ R119, R0, R119 ;  /* 0x0000007700777220 */ /* 0x000fe20000410000 */
[C---:B---3--:R-:W-:Y:S03]  /*27a10*/  HMMA.16816.F32 R84, R168.reuse, R136, R84 ;  /* 0x00000088a854723c */ /* 0x048fe60000001854 */
[----:B--2---:R-:W-:Y:S02]  /*27a20*/  LDSM.16.MT88.4 R144, [R220+0x10800] ;  /* 0x01080000dc90783b */ /* 0x004fe40000004200 */
[C---:B------:R-:W-:Y:S01]  /*27a30*/  FMUL.FTZ R120, R2.reuse, R120 ;  /* 0x0000007802787220 */ /* 0x040fe20000410000 */
[C---:B------:R-:W-:Y:S05]  /*27a40*/  HMMA.16816.F32 R88, R168.reuse, R138, R88 ;  /* 0x0000008aa858723c */ /* 0x040fea0000001858 */
[----:B------:R-:W2:Y:S01]  /*27a50*/  LDSM.16.MT88.4 R136, [R218+0x16000] ;  /* 0x01600000da88783b */ /* 0x000ea20000004200 */
        /* <DEDUP_REMOVED lines=16> */
[C---:B----4-:R-:W-:Y:S05]  /*27b60*/  HMMA.16816.F32 R100, R168.reuse, R132, R100 ;  /* 0x00000084a864723c */ /* 0x050fea0000001864 */
        /* <DEDUP_REMOVED lines=9> */
[----:B------:R-:W-:Y:S01]  /*27c00*/  FFMA.FTZ R187, R2, R250, R187 ;  /* 0x000000fa02bb7223 */ /* 0x000fe200000100bb */
[----:B------:R-:W-:Y:S01]  /*27c10*/  MOV R2, R3 ;  /* 0x0000000300027202 */ /* 0x000fe20000000f00 */
[----:B------:R-:W-:Y:S01]  /*27c20*/  FFMA.FTZ R188, R0, R249, R188 ;  /* 0x000000f900bc7223 */ /* 0x000fe200000100bc */
[C---:B------:R-:W-:Y:S05]  /*27c30*/  HMMA.16816.F32 R112, R168.reuse, R138, R112 ;  /* 0x0000008aa870723c */ /* 0x040fea0000001870 */
[----:B------:R-:W-:Y:S01]  /*27c40*/  F2FP.F16.F32.PACK_AB R136, R190, R191 ;  /* 0x000000bfbe88723e */ /* 0x000fe200000000ff */
[----:B------:R-:W-:Y:S01]  /*27c50*/  FADD.FTZ R187, R185, R187 ;  /* 0x000000bbb9bb7221 */ /* 0x000fe20000010000 */
[----:B------:R-:W-:Y:S01]  /*27c60*/  F2FP.F16.F32.PACK_AB R138, R193, R192 ;  /* 0x000000c0c18a723e */ /* 0x000fe200000000ff */
[----:B------:R-:W-:Y:S01]  /*27c70*/  FADD.FTZ R188, R182, R188 ;  /* 0x000000bcb6bc7221 */ /* 0x000fe20000010000 */
[C---:B-1----:R-:W-:Y:S03]  /*27c80*/  HMMA.16816.F32 R116, R168.reuse, R140, R116 ;  /* 0x0000008ca874723c */ /* 0x042fe60000001874 */
[----:B------:R-:W-:Y:S01]  /*27c90*/  F2FP.F16.F32.PACK_AB R137, R194, R195 ;  /* 0x000000c3c289723e */ /* 0x000fe200000000ff */
[----:B------:R-:W-:Y:S01]  /*27ca0*/  FADD.FTZ R187, R184, R187 ;  /* 0x000000bbb8bb7221 */ /* 0x000fe20000010000 */
[----:B------:R-:W-:Y:S01]  /*27cb0*/  F2FP.F16.F32.PACK_AB R139, R197, R196 ;  /* 0x000000c4c58b723e */ /* 0x000fe200000000ff */
[C---:B------:R-:W-:Y:S01]  /*27cc0*/  HMMA.16816.F32 R120, R168.reuse, R142, R120 ;  /* 0x0000008ea878723c */ /* 0x040fe20000001878 */
[----:B------:R-:W1:Y:S04]  /*27cd0*/  LDSM.16.MT88.4 R140, [R216+0x10800] ;  /* 0x01080000d88c783b */ /* 0x000e680000004200 */
[----:B------:R-:W-:Y:S01]  /*27ce0*/  MOV R0, R164 ;  /* 0x000000a400007202 */ /* 0x000fe20000000f00 */
[C---:B---3--:R-:W-:Y:S05]  /*27cf0*/  HMMA.16816.F32 R124, R168.reuse, R132, R124 ;  /* 0x00000084a87c723c */ /* 0x048fea000000187c */
[----:B------:R-:W-:Y:S01]  /*27d00*/  FADD.FTZ R188, R167, R188 ;  /* 0x000000bca7bc7221 */ /* 0x000fe20000010000 */
[----:B------:R-:W-:Y:S01]  /*27d10*/  HMMA.16816.F32 R128, R168, R134, R128 ;  /* 0x00000086a880723c */ /* 0x000fe20000001880 */
[----:B------:R-:W2:Y:S04]  /*27d20*/  LDSM.16.MT88.4 R132, [R218+0x12800] ;  /* 0x01280000da84783b */ /* 0x000ea80000004200 */
[----:B------:R-:W-:Y:S01]  /*27d30*/  FADD.FTZ R187, R183, R187 ;  /* 0x000000bbb7bb7221 */ /* 0x000fe20000010000 */
[C---:B------:R-:W-:Y:S05]  /*27d40*/  HMMA.16816.F32 R4, R136.reuse, R144, R4 ;  /* 0x000000908804723c */ /* 0x040fea0000001804 */
[----:B------:R-:W-:Y:S01]  /*27d50*/  MOV R168, R163 ;  /* 0x000000a300a87202 */ /* 0x000fe20000000f00 */
[C---:B------:R-:W-:Y:S01]  /*27d60*/  HMMA.16816.F32 R8, R136.reuse, R146, R8 ;  /* 0x000000928808723c */ /* 0x040fe20000001808 */
[----:B------:R-:W3:Y:S04]  /*27d70*/  LDSM.16.MT88.4 R144, [R217+0x12800] ;  /* 0x01280000d990783b */ /* 0x000ee80000004200 */
[----:B------:R-:W-:Y:S01]  /*27d80*/  MOV R171, R162 ;  /* 0x000000a200ab7202 */ /* 0x000fe20000000f00 */
[C---:B------:R-:W-:Y:S05]  /*27d90*/  HMMA.16816.F32 R12, R136.reuse, R148, R12 ;  /* 0x00000094880c723c */ /* 0x040fea000000180c */
[----:B------:R-:W-:Y:S01]  /*27da0*/  IMAD.MOV.U32 R170, RZ, RZ, R161 ;  /* 0x000000ffffaa7224 */ /* 0x000fe200078e00a1 */
[C---:B------:R-:W-:Y:S01]  /*27db0*/  HMMA.16816.F32 R16, R136.reuse, R150, R16 ;  /* 0x000000968810723c */ /* 0x040fe20000001810 */
[----:B------:R-:W4:Y:S04]  /*27dc0*/  LDSM.16.MT88.4 R148, [R216+0x12800] ;  /* 0x01280000d894783b */ /* 0x000f280000004200 */
[----:B------:R-:W-:Y:S01]  /*27dd0*/  MOV R169, R160 ;  /* 0x000000a000a97202 */ /* 0x000fe20000000f00 */
[C---:B------:R-:W-:Y:S03]  /*27de0*/  HMMA.16816.F32 R20, R136.reuse, R152, R20 ;  /* 0x000000988814723c */ /* 0x040fe60000001814 */
[----:B------:R-:W-:Y:S02]  /*27df0*/  LDSM.16.MT88.4 R160, [R218+0x14800] ;  /* 0x01480000daa0783b */ /* 0x000fe40000004200 */
[----:B------:R-:W-:Y:S01]  /*27e00*/  FADD.FTZ R188, R186, R188 ;  /* 0x000000bcbabc7221 */ /* 0x000fe20000010000 */
[C---:B------:R-:W-:Y:S05]  /*27e10*/  HMMA.16816.F32 R24, R136.reuse, R154, R24 ;  /* 0x0000009a8818723c */ /* 0x040fea0000001818 */
[----:B------:R-:W4:Y:S01]  /*27e20*/  LDSM.16.MT88.4 R152, [R220+0x14800] ;  /* 0x01480000dc98783b */ /* 0x000f220000004200 */
        /* <DEDUP_REMOVED lines=15> */
[C---:B---3--:R-:W-:Y:S05]  /*27f20*/  HMMA.16816.F32 R52, R136.reuse, R144, R52 ;  /* 0x000000908834723c */ /* 0x048fea0000001834 */
[----:B------:R-:W-:Y:S01]  /*27f30*/  FADD.FTZ R187, R193, R187 ;  /* 0x000000bbc1bb7221 */ /* 0x000fe20000010000 */
[C---:B------:R-:W-:Y:S05]  /*27f40*/  HMMA.16816.F32 R56, R136.reuse, R146, R56 ;  /* 0x000000928838723c */ /* 0x040fea0000001838 */
[-CC-:B------:R-:W-:Y:S01]  /*27f50*/  FFMA.FTZ R144, R168, R165.reuse, -R177.reuse ;  /* 0x000000a5a8907223 */ /* 0x180fe200000108b1 */
[C---:B----4-:R-:W-:Y:S05]  /*27f60*/  HMMA.16816.F32 R60, R136.reuse, R148, R60 ;  /* 0x00000094883c723c */ /* 0x050fea000000183c */
[----:B------:R-:W-:Y:S01]  /*27f70*/  FADD.FTZ R188, R197, R188 ;  /* 0x000000bcc5bc7221 */ /* 0x000fe20000010000 */
[C---:B------:R-:W-:Y:S05]  /*27f80*/  HMMA.16816.F32 R64, R136.reuse, R150, R64 ;  /* 0x000000968840723c */ /* 0x040fea0000001840 */
[-CC-:B------:R-:W-:Y:S01]  /*27f90*/  FFMA.FTZ R148, R169, R165.reuse, -R177.reuse ;  /* 0x000000a5a9947223 */ /* 0x180fe200000108b1 */
[C---:B------:R-:W-:Y:S05]  /*27fa0*/  HMMA.16816.F32 R68, R136.reuse, R152, R68 ;  /* 0x000000988844723c */ /* 0x040fea0000001844 */
[----:B------:R-:W-:Y:S01]  /*27fb0*/  FADD.FTZ R188, R252, R188 ;  /* 0x000000bcfcbc7221 */ /* 0x000fe20000010000 */
[C---:B------:R-:W-:Y:S01]  /*27fc0*/  HMMA.16816.F32 R72, R136.reuse, R154, R72 ;  /* 0x0000009a8848723c */ /* 0x040fe20000001848 */
[----:B------:R-:W-:Y:S04]  /*27fd0*/  LDSM.16.MT88.4 R152, [R216+0x16800] ;  /* 0x01680000d898783b */ /* 0x000fe80000004200 */
[----:B------:R-:W-:Y:S01]  /*27fe0*/  FADD.FTZ R188, R251, R188 ;  /* 0x000000bcfbbc7221 */ /* 0x000fe20000010000 */
[C---:B------:R-:W-:Y:S01]  /*27ff0*/  HMMA.16816.F32 R76, R136.reuse, R160, R76 ;  /* 0x000000a0884c723c */ /* 0x040fe2000000184c */
[----:B------:R3:W-:Y:S04]  /*28000*/  MUFU.EX2 R161, R144 ;  /* 0x0000009000a17308 */ /* 0x0007e80000000800 */
[----:B------:R-:W-:Y:S01]  /*28010*/  FADD.FTZ R188, R199, R188 ;  /* 0x000000bcc7bc7221 */ /* 0x000fe20000010000 */
[C---:B------:R-:W-:Y:S05]  /*28020*/  HMMA.16816.F32 R80, R136.reuse, R162, R80 ;  /* 0x000000a28850723c */ /* 0x040fea0000001850 */
[----:B------:R4:W2:Y:S01]  /*28030*/  MUFU.EX2 R163, R148 ;  /* 0x0000009400a37308 */ /* 0x0008a20000000800 */
[----:B------:R-:W-:Y:S01]  /*28040*/  FADD.FTZ R188, R198, R188 ;  /* 0x000000bcc6bc7221 */ /* 0x000fe20000010000 */
[C---:B-1----:R-:W-:Y:S06]  /*28050*/  HMMA.16816.F32 R84, R136.reuse, R140, R84 ;  /* 0x0000008c8854723c */ /* 0x042fec0000001854 */
[C---:B------:R-:W-:Y:S01]  /*28060*/  HMMA.16816.F32 R88, R136.reuse, R142, R88 ;  /* 0x0000008e8858723c */ /* 0x040fe20000001858 */
[----:B---3--:R-:W1:Y:S04]  /*28070*/  LDSM.16.MT88.4 R144, [R218+0x16800] ;  /* 0x01680000da90783b */ /* 0x008e680000004200 */
[-CC-:B------:R-:W-:Y:S01]  /*28080*/  FFMA.FTZ R140, R170, R165.reuse, -R177.reuse ;  /* 0x000000a5aa8c7223 */ /* 0x180fe200000108b1 */
[C---:B------:R-:W-:Y:S03]  /*28090*/  HMMA.16816.F32 R92, R136.reuse, R156, R92 ;  /* 0x0000009c885c723c */ /* 0x040fe6000000185c */
[----:B------:R3:W3:Y:S01]  /*280a0*/  MUFU.EX2 R160, R140 ;  /* 0x0000008c00a07308 */ /* 0x0006e20000000800 */
[----:B----4-:R-:W4:Y:S02]  /*280b0*/  LDSM.16.MT88.4 R148, [R217+0x16800] ;  /* 0x01680000d994783b */ /* 0x010f240000004200 */
[C---:B------:R-:W-:Y:S06]  /*280c0*/  HMMA.16816.F32 R96, R136.reuse, R158, R96 ;  /* 0x0000009e8860723c */ /* 0x040fec0000001860 */
[C---:B--2---:R-:W-:Y:S01]  /*280d0*/  HMMA.16816.F32 R100, R136.reuse, R132, R100 ;  /* 0x000000848864723c */ /* 0x044fe20000001864 */
[----:B------:R-:W-:Y:S05]  /*280e0*/  LDSM.16.MT88.4 R156, [R218+0x11000] ;  /* 0x01100000da9c783b */ /* 0x000fea0000004200 */
[C---:B------:R-:W-:Y:S05]  /*280f0*/  HMMA.16816.F32 R104, R136.reuse, R134, R104 ;  /* 0x000000868868723c */ /* 0x040fea0000001868 */
[----:B---3--:R-:W-:Y:S01]  /*28100*/  FFMA.FTZ R140, R171, R165, -R177 ;  /* 0x000000a5ab8c7223 */ /* 0x008fe200000108b1 */
[----:B------:R-:W-:Y:S01]  /*28110*/  MOV R132, R163 ;  /* 0x000000a300847202 */ /* 0x000fe20000000f00 */
[----:B------:R-:W-:Y:S01]  /*28120*/  LDSM.16.MT88.4 R168, [R216+0x11000] ;  /* 0x01100000d8a8783b */ /* 0x000fe20000004200 */
[----:B------:R-:W-:Y:S01]  /*28130*/  IMAD.MOV.U32 R134, RZ, RZ, R161 ;  /* 0x000000ffff867224 */ /* 0x000fe200078e00a1 */
[----:B------:R-:W2:Y:S02]  /*28140*/  MUFU.EX2 R162, R140 ;  /* 0x0000008c00a27308 */ /* 0x000ea40000000800 */
[----:B------:R-:W-:Y:S01]  /*28150*/  MOV R135, R160 ;  /* 0x000000a000877202 */ /* 0x000fe20000000f00 */
[----:B------:R-:W-:Y:S01]  /*28160*/  FFMA.FTZ R177, R176, R165, -R177 ;  /* 0x000000a5b0b17223 */ /* 0x000fe200000108b1 */
[C---:B-1----:R-:W-:Y:S06]  /*28170*/  HMMA.16816.F32 R108, R136.reuse, R144, R108 ;  /* 0x00000090886c723c */ /* 0x042fec000000186c */
[----:B------:R-:W-:Y:S01]  /*28180*/  MUFU.EX2 R165, R172 ;  /* 0x000000ac00a57308 */ /* 0x000fe20000000800 */
[C---:B------:R-:W-:Y:S01]  /*28190*/  HMMA.16816.F32 R112, R136.reuse, R146, R112 ;  /* 0x000000928870723c */ /* 0x040fe20000001870 */
[----:B------:R-:W-:Y:S03]  /*281a0*/  LDSM.16.MT88.4 R144, [R220+0x13000] ;  /* 0x01300000dc90783b */ /* 0x000fe60000004200 */
[----:B--2---:R-:W-:Y:S02]  /*281b0*/  MOV R133, R162 ;  /* 0x000000a200857202 */ /* 0x004fe40000000f00 */
[C---:B----4-:R-:W-:Y:S03]  /*281c0*/  HMMA.16816.F32 R116, R136.reuse, R148, R116 ;  /* 0x000000948874723c */ /* 0x050fe60000001874 */
[----:B------:R-:W1:Y:S03]  /*281d0*/  LDSM.16.MT88.4 R140, [R220+0x11000] ;  /* 0x01100000dc8c783b */ /* 0x000e660000004200 */
[C---:B------:R-:W-:Y:S05]  /*281e0*/  HMMA.16816.F32 R120, R136.reuse, R150, R120 ;  /* 0x000000968878723c */ /* 0x040fea0000001878 */
[----:B------:R-:W2:Y:S01]  /*281f0*/  LDSM.16.MT88.4 R160, [R217+0x11000] ;  /* 0x01100000d9a0783b */ /* 0x000ea20000004200 */
[C---:B------:R-:W-:Y:S05]  /*28200*/  HMMA.16816.F32 R124, R136.reuse, R152, R124 ;  /* 0x00000098887c723c */ /* 0x040fea000000187c */
[----:B------:R-:W-:Y:S01]  /*28210*/  MOV R148, R134 ;  /* 0x0000008600947202 */ /* 0x000fe20000000f00 */
[----:B------:R-:W-:Y:S01]  /*28220*/  HMMA.16816.F32 R128, R136, R154, R128 ;  /* 0x0000009a8880723c */ /* 0x000fe20000001880 */
[----:B------:R-:W3:Y:S04]  /*28230*/  LDSM.16.MT88.4 R136, [R218+0x13000] ;  /* 0x01300000da88783b */ /* 0x000ee80000004200 */
[----:B------:R-:W-:Y:S01]  /*28240*/  IMAD.MOV.U32 R152, RZ, RZ, R132 ;  /* 0x000000ffff987224 */ /* 0x000fe200078e0084 */
[----:B------:R-:W-:Y:S02]  /*28250*/  MOV R149, R135 ;  /* 0x0000008700957202 */ /* 0x000fe40000000f00 */
[----:B------:R-:W-:Y:S03]  /*28260*/  MOV R153, R133 ;  /* 0x0000008500997202 */ /* 0x000fe60000000f00 */
[----:B------:R-:W-:Y:S02]  /*28270*/  F2FP.F16.F32.PACK_AB R132, R152, R148 ;  /* 0x000000949884723e */ /* 0x000fe400000000ff */
[----:B------:R-:W-:Y:S02]  /*28280*/  F2FP.F16.F32.PACK_AB R134, R153, R149 ;  /* 0x000000959986723e */ /* 0x000fe400000000ff */
[----:B------:R-:W-:Y:S02]  /*28290*/  F2FP.F16.F32.PACK_AB R133, R251, R252 ;  /* 0x000000fcfb85723e */ /* 0x000fe400000000ff */
[----:B------:R-:W-:Y:S07]  /*282a0*/  F2FP.F16.F32.PACK_AB R135, R198, R199 ;  /* 0x000000c7c687723e */ /* 0x000fee00000000ff */
[C---:B-1----:R-:W-:Y:S06]  /*282b0*/  HMMA.16816.F32 R4, R132.reuse, R140, R4 ;  /* 0x0000008c8404723c */ /* 0x042fec0000001804 */
[C---:B------:R-:W-:Y:S01]  /*282c0*/  HMMA.16816.F32 R8, R132.reuse, R142, R8 ;  /* 0x0000008e8408723c */ /* 0x040fe20000001808 */
[----:B------:R-:W1:Y:S05]  /*282d0*/  LDSM.16.MT88.4 R140, [R217+0x13000] ;  /* 0x01300000d98c783b */ /* 0x000e6a0000004200 */
[C---:B------:R-:W-:Y:S06]  /*282e0*/  HMMA.16816.F32 R12, R132.reuse, R156, R12 ;  /* 0x0000009c840c723c */ /* 0x040fec000000180c */
[C---:B------:R-:W-:Y:S05]  /*282f0*/  HMMA.16816.F32 R16, R132.reuse, R158, R16 ;  /* 0x0000009e8410723c */ /* 0x040fea0000001810 */
[----:B------:R-:W-:Y:S01]  /*28300*/  MOV R156, R148 ;  /* 0x00000094009c7202 */ /* 0x000fe20000000f00 */
[C---:B--2---:R-:W-:Y:S05]  /*28310*/  HMMA.16816.F32 R20, R132.reuse, R160, R20 ;  /* 0x000000a08414723c */ /* 0x044fea0000001814 */
[----:B------:R-:W-:Y:S01]  /*28320*/  MOV R157, R149 ;  /* 0x00000095009d7202 */ /* 0x000fe20000000f00 */
[C---:B------:R-:W-:Y:S01]  /*28330*/  HMMA.16816.F32 R24, R132.reuse, R162, R24 ;  /* 0x000000a28418723c */ /* 0x040fe20000001818 */
[----:B------:R-:W2:Y:S04]  /*28340*/  LDSM.16.MT88.4 R148, [R216+0x13000] ;  /* 0x01300000d894783b */ /* 0x000ea80000004200 */
[----:B------:R-:W-:Y:S01]  /*28350*/  IMAD.MOV.U32 R160, RZ, RZ, R152 ;  /* 0x000000ffffa07224 */ /* 0x000fe200078e0098 */
[C---:B------:R-:W-:Y:S05]  /*28360*/  HMMA.16816.F32 R28, R132.reuse, R168, R28 ;  /* 0x000000a8841c723c */ /* 0x040fea000000181c */
[----:B------:R-:W-:Y:S01]  /*28370*/  MOV R161, R153 ;  /* 0x0000009900a17202 */ /* 0x000fe20000000f00 */
[C---:B------:R-:W-:Y:S01]  /*28380*/  HMMA.16816.F32 R32, R132.reuse, R170, R32 ;  /* 0x000000aa8420723c */ /* 0x040fe20000001820 */
[----:B------:R-:W4:Y:S04]  /*28390*/  LDSM.16.MT88.4 R152, [R220+0x15000] ;  /* 0x01500000dc98783b */ /* 0x000f280000004200 */
[----:B------:R-:W-:Y:S01]  /*283a0*/  MOV R169, R156 ;  /* 0x0000009c00a97202 */ /* 0x000fe20000000f00 */
[C---:B------:R-:W-:Y:S05]  /*283b0*/  HMMA.16816.F32 R36, R132.reuse, R144, R36 ;  /* 0x000000908424723c */ /* 0x040fea0000001824 */
[----:B------:R-:W-:Y:S01]  /*283c0*/  MOV R168, R157 ;  /* 0x0000009d00a87202 */ /* 0x000fe20000000f00 */
[C---:B------:R-:W-:Y:S01]  /*283d0*/  HMMA.16816.F32 R40, R132.reuse, R146, R40 ;  /* 0x000000928428723c */ /* 0x040fe20000001828 */
[----:B------:R-:W4:Y:S04]  /*283e0*/  LDSM.16.MT88.4 R156, [R218+0x15000] ;  /* 0x01500000da9c783b */ /* 0x000f280000004200 */
[----:B------:R-:W-:Y:S01]  /*283f0*/  IMAD.MOV.U32 R170, RZ, RZ, R160 ;  /* 0x000000ffffaa7224 */ /* 0x000fe200078e00a0 */
[C---:B---3--:R-:W-:Y:S03]  /*28400*/  HMMA.16816.F32 R44, R132.reuse, R136, R44 ;  /* 0x00000088842c723c */ /* 0x048fe6000000182c */
[----:B------:R-:W-:Y:S02]  /*28410*/  LDSM.16.MT88.4 R144, [R216+0x15000] ;  /* 0x01500000d890783b */ /* 0x000fe40000004200 */
[----:B------:R-:W-:Y:S01]  /*28420*/  MOV R171, R161 ;  /* 0x000000a100ab7202 */ /* 0x000fe20000000f00 */
[C---:B------:R-:W-:Y:S05]  /*28430*/  HMMA.16816.F32 R48, R132.reuse, R138, R48 ;  /* 0x0000008a8430723c */ /* 0x040fea0000001830 */
[----:B------:R-:W3:Y:S01]  /*28440*/  LDSM.16.MT88.4 R160, [R217+0x15000] ;  /* 0x01500000d9a0783b */ /* 0x000ee20000004200 */
[C---:B-1----:R-:W-:Y:S06]  /*28450*/  HMMA.16816.F32 R52, R132.reuse, R140, R52 ;  /* 0x0000008c8434723c */ /* 0x042fec0000001834 */
[C---:B------:R-:W-:Y:S01]  /*28460*/  HMMA.16816.F32 R56, R132.reuse, R142, R56 ;  /* 0x0000008e8438723c */ /* 0x040fe20000001838 */
[----:B------:R-:W1:Y:S05]  /*28470*/  LDSM.16.MT88.4 R136, [R220+0x17000] ;  /* 0x01700000dc88783b */ /* 0x000e6a0000004200 */
[C---:B--2---:R-:W-:Y:S01]  /*28480*/  HMMA.16816.F32 R60, R132.reuse, R148, R60 ;  /* 0x00000094843c723c */ /* 0x044fe2000000183c */
[----:B------:R-:W2:Y:S02]  /*28490*/  MUFU.EX2 R149, R179 ;  /* 0x000000b300957308 */ /* 0x000ea40000000800 */
[----:B------:R-:W1:Y:S03]  /*284a0*/  LDSM.16.MT88.4 R140, [R218+0x17000] ;  /* 0x01700000da8c783b */ /* 0x000e660000004200 */
[C---:B------:R-:W-:Y:S06]  /*284b0*/  HMMA.16816.F32 R64, R132.reuse, R150, R64 ;  /* 0x000000968440723c */ /* 0x040fec0000001840 */
[C---:B----4-:R-:W-:Y:S06]  /*284c0*/  HMMA.16816.F32 R68, R132.reuse, R152, R68 ;  /* 0x000000988444723c */ /* 0x050fec0000001844 */
[C---:B------:R-:W-:Y:S01]  /*284d0*/  HMMA.16816.F32 R72, R132.reuse, R154, R72 ;  /* 0x0000009a8448723c */ /* 0x040fe20000001848 */
[----:B------:R-:W-:Y:S05]  /*284e0*/  LDSM.16.MT88.4 R152, [R216+0x17000] ;  /* 0x01700000d898783b */ /* 0x000fea0000004200 */
[C---:B------:R-:W-:Y:S01]  /*284f0*/  HMMA.16816.F32 R76, R132.reuse, R156, R76 ;  /* 0x0000009c844c723c */ /* 0x040fe2000000184c */
[----:B------:R-:W4:Y:S05]  /*28500*/  MUFU.EX2 R156, R178 ;  /* 0x000000b2009c7308 */ /* 0x000f2a0000000800 */
[C---:B------:R-:W-:Y:S06]  /*28510*/  HMMA.16816.F32 R80, R132.reuse, R158, R80 ;  /* 0x0000009e8450723c */ /* 0x040fec0000001850 */
[C---:B---3--:R-:W-:Y:S01]  /*28520*/  HMMA.16816.F32 R84, R132.reuse, R160, R84 ;  /* 0x000000a08454723c */ /* 0x048fe20000001854 */
[----:B------:R-:W-:Y:S05]  /*28530*/  MUFU.EX2 R160, R175 ;  /* 0x000000af00a07308 */ /* 0x000fea0000000800 */
[C---:B------:R-:W-:Y:S05]  /*28540*/  HMMA.16816.F32 R88, R132.reuse, R162, R88 ;  /* 0x000000a28458723c */ /* 0x040fea0000001858 */
[----:B------:R-:W-:Y:S01]  /*28550*/  MUFU.EX2 R162, R174 ;  /* 0x000000ae00a27308 */ /* 0x000fe20000000800 */
[----:B------:R-:W-:Y:S01]  /*28560*/  MOV R161, R171 ;  /* 0x000000ab00a17202 */ /* 0x000fe20000000f00 */
[C---:B------:R-:W-:Y:S04]  /*28570*/  HMMA.16816.F32 R92, R132.reuse, R144, R92 ;  /* 0x00000090845c723c */ /* 0x040fe8000000185c */
[----:B--2---:R-:W-:Y:S02]  /*28580*/  MOV R163, R149 ;  /* 0x0000009500a37202 */ /* 0x004fe40000000f00 */
[C---:B------:R-:W-:Y:S01]  /*28590*/  HMMA.16816.F32 R96, R132.reuse, R146, R96 ;  /* 0x000000928460723c */ /* 0x040fe20000001860 */
[----:B------:R-:W2:Y:S01]  /*285a0*/  LDSM.16.MT88.4 R148, [R217+0x17000] ;  /* 0x01700000d994783b */ /* 0x000ea20000004200 */
[----:B------:R-:W3:Y:S03]  /*285b0*/  MUFU.EX2 R146, R173 ;  /* 0x000000ad00927308 */ /* 0x000ee60000000800 */
[----:B------:R-:W-:Y:S01]  /*285c0*/  IMAD.MOV.U32 R144, RZ, RZ, R168 ;  /* 0x000000ffff907224 */ /* 0x000fe200078e00a8 */
[C---:B-1----:R-:W-:Y:S06]  /*285d0*/  HMMA.16816.F32 R100, R132.reuse, R136, R100 ;  /* 0x000000888464723c */ /* 0x042fec0000001864 */
[----:B------:R-:W1:Y:S01]  /*285e0*/  MUFU.EX2 R168, R177 ;  /* 0x000000b100a87308 */ /* 0x000e620000000800 */
[----:B----4-:R-:W-:Y:S01]  /*285f0*/  MOV R147, R156 ;  /* 0x0000009c00937202 */ /* 0x010fe20000000f00 */
[C---:B------:R-:W-:Y:S01]  /*28600*/  HMMA.16816.F32 R104, R132.reuse, R138, R104 ;  /* 0x0000008a8468723c */ /* 0x040fe20000001868 */
[----:B------:R-:W4:Y:S02]  /*28610*/  LDSM.16.MT88.4 R156, [R220+0x11800] ;  /* 0x01180000dc9c783b */ /* 0x000f240000004200 */
[----:B------:R-:W-:Y:S03]  /*28620*/  MOV R145, R170 ;  /* 0x000000aa00917202 */ /* 0x000fe60000000f00 */
[C---:B------:R-:W-:Y:S03]  /*28630*/  HMMA.16816.F32 R108, R132.reuse, R140, R108 ;  /* 0x0000008c846c723c */ /* 0x040fe6000000186c */
[----:B------:R-:W4:Y:S02]  /*28640*/  LDSM.16.MT88.4 R136, [R218+0x11800] ;  /* 0x01180000da88783b */ /* 0x000f240000004200 */
[----:B---3--:R-:W-:Y:S01]  /*28650*/  F2FP.F16.F32.PACK_AB R171, R165, R146 ;  /* 0x00000092a5ab723e */ /* 0x008fe200000000ff */
[C---:B------:R-:W-:Y:S05]  /*28660*/  HMMA.16816.F32 R112, R132.reuse, R142, R112 ;  /* 0x0000008e8470723c */ /* 0x040fea0000001870 */
[----:B------:R-:W3:Y:S01]  /*28670*/  LDSM.16.MT88.4 R140, [R217+0x11800] ;  /* 0x01180000d98c783b */ /* 0x000ee20000004200 */
[----:B-1----:R-:W-:Y:S02]  /*28680*/  MOV R166, R168 ;  /* 0x000000a800a67202 */ /* 0x002fe40000000f00 */
[----:B------:R-:W-:Y:S03]  /*28690*/  F2FP.F16.F32.PACK_AB R168, R163, R189 ;  /* 0x000000bda3a8723e */ /* 0x000fe600000000ff */
[----:B------:R-:W-:Y:S02]  /*286a0*/  F2FP.F16.F32.PACK_AB R170, R166, R147 ;  /* 0x00000093a6aa723e */ /* 0x000fe400000000ff */
[----:B------:R-:W1:Y:S01]  /*286b0*/  LDSM.16.MT88.4 R172, [R216+0x11800] ;  /* 0x01180000d8ac783b */ /* 0x000e620000004200 */
[C---:B--2---:R-:W-:Y:S07]  /*286c0*/  HMMA.16816.F32 R116, R132.reuse, R148, R116 ;  /* 0x000000948474723c */ /* 0x044fee0000001874 */
[----:B------:R-:W2:Y:S01]  /*286d0*/  LDSM.16.MT88.4 R176, [R220+0x13800] ;  /* 0x01380000dcb0783b */ /* 0x000ea20000004200 */
[C---:B------:R-:W-:Y:S03]  /*286e0*/  HMMA.16816.F32 R120, R132.reuse, R150, R120 ;  /* 0x000000968478723c */ /* 0x040fe60000001878 */
[----:B------:R-:W-:Y:S03]  /*286f0*/  MOV R149, R169 ;  /* 0x000000a900957202 */ /* 0x000fe60000000f00 */
[C---:B------:R-:W-:Y:S05]  /*28700*/  HMMA.16816.F32 R124, R132.reuse, R152, R124 ;  /* 0x00000098847c723c */ /* 0x040fea000000187c */
[-C--:B------:R-:W-:Y:S01]  /*28710*/  F2FP.F16.F32.PACK_AB R169, R162, R160.reuse ;  /* 0x000000a0a2a9723e */ /* 0x080fe200000000ff */
[----:B------:R-:W-:Y:S07]  /*28720*/  HMMA.16816.F32 R128, R132, R154, R128 ;  /* 0x0000009a8480723c */ /* 0x000fee0000001880 */
[----:B------:R-:W-:Y:S01]  /*28730*/  IMAD.MOV.U32 R132, RZ, RZ, R162 ;  /* 0x000000ffff847224 */ /* 0x000fe200078e00a2 */
[----:B------:R-:W-:Y:S03]  /*28740*/  MOV R133, R163 ;  /* 0x000000a300857202 */ /* 0x000fe60000000f00 */
[----:B------:R-:W-:Y:S02]  /*28750*/  MOV R134, R160 ;  /* 0x000000a000867202 */ /* 0x000fe40000000f00 */
[----:B------:R-:W-:Y:S02]  /*28760*/  MOV R135, R161 ;  /* 0x000000a100877202 */ /* 0x000fe40000000f00 */
[C---:B----4-:R-:W-:Y:S01]  /*28770*/  HMMA.16816.F32 R160, R168.reuse, R156, R4 ;  /* 0x0000009ca8a0723c */ /* 0x050fe20000001804 */
[----:B------:R-:W4:Y:S05]  /*28780*/  LDSM.16.MT88.4 R4, [R218+0x13800] ;  /* 0x01380000da04783b */ /* 0x000f2a0000004200 */
[C---:B------:R-:W-:Y:S03]  /*28790*/  HMMA.16816.F32 R156, R168.reuse, R158, R8 ;  /* 0x0000009ea89c723c */ /* 0x040fe60000001808 */
[----:B------:R-:W4:Y:S03]  /*287a0*/  LDSM.16.MT88.4 R8, [R217+0x13800] ;  /* 0x01380000d908783b */ /* 0x000f260000004200 */
[C---:B------:R-:W-:Y:S05]  /*287b0*/  HMMA.16816.F32 R152, R168.reuse, R136, R12 ;  /* 0x00000088a898723c */ /* 0x040fea000000180c */
[----:B------:R-:W4:Y:S02]  /*287c0*/  LDSM.16.MT88.4 R12, [R216+0x13800] ;  /* 0x01380000d80c783b */ /* 0x000f240000004200 */
[----:B------:R-:W-:Y:S01]  /*287d0*/  MOV R136, R149 ;  /* 0x0000009500887202 */ /* 0x000fe20000000f00 */
[----:B------:R-:W-:Y:S01]  /*287e0*/  IMAD.MOV.U32 R137, RZ, RZ, R146 ;  /* 0x000000ffff897224 */ /* 0x000fe200078e0092 */
[C---:B------:R-:W-:Y:S07]  /*287f0*/  HMMA.16816.F32 R148, R168.reuse, R138, R16 ;  /* 0x0000008aa894723c */ /* 0x040fee0000001810 */
[----:B------:R-:W-:Y:S04]  /*28800*/  MOV R17, R147 ;  /* 0x0000009300117202 */ /* 0x000fe80000000f00 */
[----:B------:R-:W-:Y:S02]  /*28810*/  MOV R18, R144 ;  /* 0x0000009000127202 */ /* 0x000fe40000000f00 */
[----:B------:R-:W-:Y:S02]  /*28820*/  MOV R19, R145 ;  /* 0x0000009100137202 */ /* 0x000fe40000000f00 */
[C---:B---3--:R-:W-:Y:S06]  /*28830*/  HMMA.16816.F32 R144, R168.reuse, R140, R20 ;  /* 0x0000008ca890723c */ /* 0x048fec0000001814 */
[C---:B------:R-:W-:Y:S05]  /*28840*/  HMMA.16816.F32 R140, R168.reuse, R142, R24 ;  /* 0x0000008ea88c723c */ /* 0x040fea0000001818 */
[----:B------:R-:W-:Y:S01]  /*28850*/  MOV R23, R136 ;  /* 0x0000008800177202 */ /* 0x000fe20000000f00 */
[----:B------:R-:W-:Y:S01]  /*28860*/  IMAD.MOV.U32 R21, RZ, RZ, R18 ;  /* 0x000000ffff157224 */ /* 0x000fe200078e0012 */
[----:B------:R-:W-:Y:S02]  /*28870*/  MOV R27, R137 ;  /* 0x00000089001b7202 */ /* 0x000fe40000000f00 */
[C---:B-1----:R-:W-:Y:S03]  /*28880*/  HMMA.16816.F32 R136, R168.reuse, R172, R28 ;  /* 0x000000aca888723c */ /* 0x042fe6000000181c */
[----:B------:R-:W-:Y:S02]  /*28890*/  MOV R20, R17 ;  /* 0x0000001100147202 */ /* 0x000fe40000000f00 */
[----:B------:R-:W-:Y:S02]  /*288a0*/  MOV R22, R19 ;  /* 0x0000001300167202 */ /* 0x000fe40000000f00 */
[----:B------:R-:W-:Y:S01]  /*288b0*/  MOV R29, R132 ;  /* 0x00000084001d7202 */ /* 0x000fe20000000f00 */
[----:B------:R-:W1:Y:S03]  /*288c0*/  LDSM.16.MT88.4 R16, [R220+0x15800] ;  /* 0x01580000dc10783b */ /* 0x000e660000004200 */
[----:B------:R-:W-:Y:S01]  /*288d0*/  MOV R28, R133 ;  /* 0x00000085001c7202 */ /* 0x000fe20000000f00 */
[----:B------:R-:W-:Y:S01]  /*288e0*/  IMAD.MOV.U32 R30, RZ, RZ, R20 ;  /* 0x000000ffff1e7224 */ /* 0x000fe200078e0014 */
[----:B------:R-:W-:Y:S02]  /*288f0*/  MOV R173, R134 ;  /* 0x0000008600ad7202 */ /* 0x000fe40000000f00 */
[----:B------:R-:W-:Y:S02]  /*28900*/  MOV R172, R135 ;  /* 0x0000008700ac7202 */ /* 0x000fe40000000f00 */
[C---:B------:R-:W-:Y:S03]  /*28910*/  HMMA.16816.F32 R132, R168.reuse, R174, R32 ;  /* 0x000000aea884723c */ /* 0x040fe60000001820 */
[----:B------:R-:W-:Y:S01]  /*28920*/  MOV R31, R27 ;  /* 0x0000001b001f7202 */ /* 0x000fe20000000f00 */
[----:B------:R-:W-:Y:S01]  /*28930*/  FADD.FTZ R188, R173, R188 ;  /* 0x000000bcadbc7221 */ /* 0x000fe20000010000 */
[----:B------:R-:W-:Y:S01]  /*28940*/  LDSM.16.MT88.4 R24, [R217+0x15800] ;  /* 0x01580000d918783b */ /* 0x000fe20000004200 */
[C---:B--2---:R-:W-:Y:S05]  /*28950*/  HMMA.16816.F32 R36, R168.reuse, R176, R36 ;  /* 0x000000b0a824723c */ /* 0x044fea0000001824 */
[----:B------:R-:W-:Y:S01]  /*28960*/  IMAD.MOV.U32 R35, RZ, RZ, R21 ;  /* 0x000000ffff237224 */ /* 0x000fe200078e0015 */
[C---:B------:R-:W-:Y:S05]  /*28970*/  HMMA.16816.F32 R40, R168.reuse, R178, R40 ;  /* 0x000000b2a828723c */ /* 0x040fea0000001828 */
[----:B------:R-:W-:Y:S01]  /*28980*/  MOV R34, R22 ;  /* 0x0000001600227202 */ /* 0x000fe20000000f00 */
[C---:B----4-:R-:W-:Y:S05]  /*28990*/  HMMA.16816.F32 R44, R168.reuse, R4, R44 ;  /* 0x00000004a82c723c */ /* 0x050fea000000182c */
[----:B------:R-:W-:Y:S01]  /*289a0*/  MOV R33, R23 ;  /* 0x0000001700217202 */ /* 0x000fe20000000f00 */
[C---:B------:R-:W-:Y:S01]  /*289b0*/  HMMA.16816.F32 R48, R168.reuse, R6, R48 ;  /* 0x00000006a830723c */ /* 0x040fe20000001830 */
[----:B------:R-:W2:Y:S04]  /*289c0*/  LDSM.16.MT88.4 R20, [R218+0x15800] ;  /* 0x01580000da14783b */ /* 0x000ea80000004200 */
[----:B------:R-:W-:Y:S01]  /*289d0*/  FADD.FTZ R187, R33, R187 ;  /* 0x000000bb21bb7221 */ /* 0x000fe20000010000 */
[C---:B------:R-:W-:Y:S03]  /*289e0*/  HMMA.16816.F32 R52, R168.reuse, R8, R52 ;  /* 0x00000008a834723c */ /* 0x040fe60000001834 */
[----:B------:R-:W3:Y:S02]  /*289f0*/  LDSM.16.MT88.4 R4, [R216+0x15800] ;  /* 0x01580000d804783b */ /* 0x000ee40000004200 */
[----:B------:R-:W-:Y:S01]  /*28a00*/  FADD.FTZ R187, R34, R187 ;  /* 0x000000bb22bb7221 */ /* 0x000fe20000010000 */
[C---:B------:R-:W-:Y:S05]  /*28a10*/  HMMA.16816.F32 R56, R168.reuse, R10, R56 ;  /* 0x0000000aa838723c */ /* 0x040fea0000001838 */
[----:B------:R-:W4:Y:S01]  /*28a20*/  LDSM.16.MT88.4 R8, [R220+0x17800] ;  /* 0x01780000dc08783b */ /* 0x000f220000004200 */
        /* <DEDUP_REMOVED lines=15> */
[C---:B------:R-:W-:Y:S05]  /*28b20*/  HMMA.16816.F32 R84, R168.reuse, R24, R84 ;  /* 0x00000018a854723c */ /* 0x040fea0000001854 */
[----:B------:R-:W-:Y:S01]  /*28b30*/  FADD.FTZ R188, R31, R188 ;  /* 0x000000bc1fbc7221 */ /* 0x000fe20000010000 */
[C---:B------:R-:W-:Y:S05]  /*28b40*/  HMMA.16816.F32 R88, R168.reuse, R26, R88 ;  /* 0x0000001aa858723c */ /* 0x040fea0000001858 */
[----:B------:R-:W-:Y:S01]  /*28b50*/  FADD.FTZ R250, R166, R187 ;  /* 0x000000bba6fa7221 */ /* 0x000fe20000010000 */
[C---:B---3--:R-:W-:Y:S05]  /*28b60*/  HMMA.16816.F32 R92, R168.reuse, R4, R92 ;  /* 0x00000004a85c723c */ /* 0x048fea000000185c */
[----:B------:R-:W-:Y:S01]  /*28b70*/  FADD.FTZ R249, R165, R188 ;  /* 0x000000bca5f97221 */ /* 0x000fe20000010000 */
[C---:B------:R-:W-:Y:S06]  /*28b80*/  HMMA.16816.F32 R96, R168.reuse, R6, R96 ;  /* 0x00000006a860723c */ /* 0x040fec0000001860 */
[C---:B----4-:R-:W-:Y:S06]  /*28b90*/  HMMA.16816.F32 R100, R168.reuse, R8, R100 ;  /* 0x00000008a864723c */ /* 0x050fec0000001864 */
[C---:B------:R-:W-:Y:S06]  /*28ba0*/  HMMA.16816.F32 R104, R168.reuse, R10, R104 ;  /* 0x0000000aa868723c */ /* 0x040fec0000001868 */
[C---:B------:R-:W-:Y:S06]  /*28bb0*/  HMMA.16816.F32 R108, R168.reuse, R12, R108 ;  /* 0x0000000ca86c723c */ /* 0x040fec000000186c */
[C---:B------:R-:W-:Y:S06]  /*28bc0*/  HMMA.16816.F32 R112, R168.reuse, R14, R112 ;  /* 0x0000000ea870723c */ /* 0x040fec0000001870 */
[C---:B-1----:R-:W-:Y:S06]  /*28bd0*/  HMMA.16816.F32 R116, R168.reuse, R16, R116 ;  /* 0x00000010a874723c */ /* 0x042fec0000001874 */
[C---:B------:R-:W-:Y:S06]  /*28be0*/  HMMA.16816.F32 R120, R168.reuse, R18, R120 ;  /* 0x00000012a878723c */ /* 0x040fec0000001878 */
[C---:B--2---:R-:W-:Y:S06]  /*28bf0*/  HMMA.16816.F32 R124, R168.reuse, R20, R124 ;  /* 0x00000014a87c723c */ /* 0x044fec000000187c */
[----:B------:R-:W-:Y:S01]  /*28c00*/  HMMA.16816.F32 R128, R168, R22, R128 ;  /* 0x00000016a880723c */ /* 0x000fe20000001880 */
[----:B------:R-:W-:Y:S11]  /*28c10*/  @!UPT UIADD3 URZ, URZ, URZ, URZ ;  /* 0x0000003f3f3ff290 */ /* 0x000ff6000fffe03f */
[----:B------:R-:W-:Y:S01]  /*28c20*/  @!UPT UIADD3 URZ, URZ, URZ, URZ ;  /* 0x0000003f3f3ff290 */ /* 0x000fe2000fffe03f */
[----:B------:R-:W-:Y:S11]  /*28c30*/  @P0 BRA `(.L_x_2767) ;  /* 0xffffffa800e80947 */ /* 0x000ff6000383ffff */
.L_x_2758:
        /* <DEDUP_REMOVED lines=14> */
.L_x_2784:
        /* <DEDUP_REMOVED lines=259> */
[----:B------:R1:W-:Y:S01]  /*29d50*/  STS [R15+0x4400], R82 ;  /* 0x004400520f007388 */ /* 0x0003e20000000800 */
        /* <DEDUP_REMOVED lines=81> */
.L_x_2770:
        /* <DEDUP_REMOVED lines=8> */
.L_x_2771:
[----:B------:R-:W-:Y:S05]  /*2a2f0*/  BSYNC B0 ;  /* 0x0000000000007941 */ /* 0x000fea0003800000 */
.L_x_2769:
[----:B------:R-:W1:Y:S01]  /*2a300*/  S2R R5, SR_TID.X ;  /* 0x0000000000057919 */ /* 0x000e620000002100 */
[C---:B------:R-:W-:Y:S02]  /*2a310*/  R2UR UR8, R10.reuse ;  /* 0x000000000a0872ca */ /* 0x040fe400000e0000 */
[C---:B------:R-:W-:Y:S02]  /*2a320*/  R2UR UR9, R11.reuse ;  /* 0x000000000b0972ca */ /* 0x040fe400000e0000 */
[----:B------:R-:W-:Y:S02]  /*2a330*/  R2UR UR4, R10 ;  /* 0x000000000a0472ca */ /* 0x000fe400000e0000 */
[----:B------:R-:W-:Y:S02]  /*2a340*/  R2UR UR5, R11 ;  /* 0x000000000b0572ca */ /* 0x000fe400000e0000 */
[----:B------:R-:W-:Y:S02]  /*2a350*/  SHF.R.S32.HI R13, RZ, 0x1f, R16 ;  /* 0x0000001fff0d7819 */ /* 0x000fe40000011410 */
[----:B------:R-:W-:-:S02]  /*2a360*/  LOP3.LUT R17, R14, 0xffffffe0, RZ, 0xc0, !PT ;  /* 0xffffffe00e117812 */ /* 0x000fc400078ec0ff */
[----:B------:R-:W-:-:S03]  /*2a370*/  LEA.HI R14, R13, R16, RZ, 0x2 ;  /* 0x000000100d0e7211 */ /* 0x000fc600078f10ff */
[----:B------:R2:W5:Y:S01]  /*2a380*/  LD.E.64 R84, desc[UR8][R8.64+0x70] ;  /* 0x0000700808547980 */ /* 0x000562000c101b00 */
[----:B------:R-:W-:Y:S01]  /*2a390*/  LOP3.LUT R14, R14, 0xffffffc, RZ, 0xc0, !PT ;  /* 0x0ffffffc0e0e7812 */ /* 0x000fe200078ec0ff */
[----:B------:R-:W-:Y:S02]  /*2a3a0*/  IMAD.IADD R17, R6, 0x1, -R17 ;  /* 0x0000000106117824 */ /* 0x000fe400078e0a11 */
[----:B------:R2:W5:Y:S01]  /*2a3b0*/  LD.E.64 R86, desc[UR4][R8.64+0xa0] ;  /* 0x0000a00408567980 */ /* 0x000562000c101b00 */
[----:B------:R-:W-:Y:S05]  /*2a3c0*/  WARPSYNC.ALL ;  /* 0x0000000000007948 */ /* 0x000fea0003800000 */
[----:B------:R-:W-:Y:S01]  /*2a3d0*/  BAR.SYNC.DEFER_BLOCKING 0x0 ;  /* 0x0000000000007b1d */ /* 0x000fe20000010000 */
[----:B------:R-:W-:Y:S01]  /*2a3e0*/  IMAD.IADD R16, R16, 0x1, -R14 ;  /* 0x0000000110107824 */ /* 0x000fe200078e0a0e */
[----:B------:R-:W-:-:S02]  /*2a3f0*/  LOP3.LUT P0, RZ, R17, 0x3, RZ, 0xc0, !PT ;  /* 0x0000000311ff7812 */ /* 0x000fc4000780c0ff */
[----:B-1----:R-:W-:-:S04]  /*2a400*/  SHF.R.S32.HI R3, RZ, 0x1f, R5 ;  /* 0x0000001fff037819 */ /* 0x002fc80000011405 */
[----:B------:R-:W-:-:S04]  /*2a410*/  LEA.HI R15, R3, R5, RZ, 0x5 ;  /* 0x00000005030f7211 */ /* 0x000fc800078f28ff */
[----:B------:R-:W-:-:S05]  /*2a420*/  LOP3.LUT R15, R15, 0xffffffe0, RZ, 0xc0, !PT ;  /* 0xffffffe00f0f7812 */ /* 0x000fca00078ec0ff */
[----:B------:R-:W-:-:S05]  /*2a430*/  IMAD.IADD R15, R5, 0x1, -R15 ;  /* 0x00000001050f7824 */ /* 0x000fca00078e0a0f */
[----:B------:R-:W-:Y:S01]  /*2a440*/  SHF.R.S32.HI R13, RZ, 0x1f, R15 ;  /* 0x0000001fff0d7819 */ /* 0x000fe2000001140f */
[----:B------:R2:W1:Y:S03]  /*2a450*/  LDS.128 R72, [R242] ;  /* 0x00000000f2487984 */ /* 0x0004660000000c00 */
[----:B------:R-:W-:Y:S01]  /*2a460*/  LEA.HI R13, R13, R15, RZ, 0x2 ;  /* 0x0000000f0d0d7211 */ /* 0x000fe200078f10ff */
[----:B------:R2:W3:Y:S03]  /*2a470*/  LDS.128 R68, [R242+0x800] ;  /* 0x00080000f2447984 */ /* 0x0004e60000000c00 */
[----:B------:R-:W-:Y:S01]  /*2a480*/  SHF.R.S32.HI R13, RZ, 0x2, R13 ;  /* 0x00000002ff0d7819 */ /* 0x000fe2000001140d */
[----:B------:R2:W4:Y:S04]  /*2a490*/  LDS.128 R64, [R242+0x1000] ;  /* 0x00100000f2407984 */ /* 0x0005280000000c00 */
[----:B------:R-:W-:Y:S01]  /*2a4a0*/  IMAD R13, R16, 0x10, R13 ;  /* 0x00000010100d7824 */ /* 0x000fe200078e020d */
        /* <DEDUP_REMOVED lines=14> */
[----:B---34-:R-:W-:Y:S05]  /*2a590*/  @P0 BRA `(.L_x_2773) ;  /* 0x0000000000400947 */ /* 0x018fea0003800000 */
        /* <DEDUP_REMOVED lines=16> */
.L_x_2773:
[----:B------:R-:W-:Y:S05]  /*2a6a0*/  BSYNC B0 ;  /* 0x0000000000007941 */ /* 0x000fea0003800000 */
.L_x_2772:
[----:B---3--:R-:W-:Y:S02]  /*2a6b0*/  LEA.HI R4, R12, R6, RZ, 0x3 ;  /* 0x000000060c047211 */ /* 0x008fe400078f18ff */
[----:B------:R-:W-:Y:S02]  /*2a6c0*/  R2UR UR4, R10 ;  /* 0x000000000a0472ca */ /* 0x000fe400000e0000 */
[----:B------:R-:W-:Y:S02]  /*2a6d0*/  LOP3.LUT R4, R4, 0xfffffff8, RZ, 0xc0, !PT ;  /* 0xfffffff804047812 */ /* 0x000fe400078ec0ff */
[----:B------:R-:W-:-:S03]  /*2a6e0*/  R2UR UR5, R11 ;  /* 0x000000000b0572ca */ /* 0x000fc600000e0000 */
[----:B------:R-:W-:-:S04]  /*2a6f0*/  IMAD.IADD R4, R6, 0x1, -R4 ;  /* 0x0000000106047824 */ /* 0x000fc800078e0a04 */
[----:B------:R-:W-:Y:S02]  /*2a700*/  IMAD.SHL.U32 R12, R4, 0x8, RZ ;  /* 0x00000008040c7824 */ /* 0x000fe400078e00ff */
[----:B------:R-:W-:-:S03]  /*2a710*/  IMAD.SHL.U32 R237, R237, 0x40, RZ ;  /* 0x00000040eded7824 */ /* 0x000fc600078e00ff */
[--C-:B------:R-:W-:Y:S01]  /*2a720*/  SHF.R.S32.HI R13, RZ, 0x1f, R12.reuse ;  /* 0x0000001fff0d7819 */ /* 0x100fe2000001140c */
[--C-:B------:R-:W-:Y:S01]  /*2a730*/  IMAD.IADD R238, R238, 0x1, -R237.reuse ;  /* 0x00000001eeee7824 */ /* 0x100fe200078e0aed */
[----:B------:R-:W-:Y:S01]  /*2a740*/  SHF.R.S32.HI R7, RZ, 0x1f, R237 ;  /* 0x0000001fff077819 */ /* 0x000fe200000114ed */
[----:B--2---:R2:W5:Y:S01]  /*2a750*/  LD.E R8, desc[UR4][R8.64+0xc0] ;  /* 0x0000c00408087980 */ /* 0x004562000c101900 */
[----:B------:R-:W-:Y:S01]  /*2a760*/  LEA.HI R3, R3, R5, RZ, 0x3 ;  /* 0x0000000503037211 */ /* 0x000fe200078f18ff */
[-C--:B------:R-:W-:Y:S01]  /*2a770*/  IMAD.WIDE.U32 R14, R82, R237.reuse, R12 ;  /* 0x000000ed520e7225 */ /* 0x080fe200078e000c */
[----:B------:R-:W-:Y:S01]  /*2a780*/  SHF.R.S32.HI R6, RZ, 0x1f, R235 ;  /* 0x0000001fff067819 */ /* 0x000fe200000114eb */
[----:B------:R-:W-:Y:S02]  /*2a790*/  BSSY B0, `(.L_x_2774) ;  /* 0x0000030000007945 */ /* 0x000fe40003800000 */
[----:B------:R-:W-:Y:S01]  /*2a7a0*/  IMAD R237, R83, R237, RZ ;  /* 0x000000ed53ed7224 */ /* 0x000fe200078e02ff */
[----:B------:R-:W-:Y:S01]  /*2a7b0*/  IADD3 R14, P1, R2, R14, RZ ;  /* 0x0000000e020e7210 */ /* 0x000fe20007f3e0ff */
[----:B------:R-:W-:-:S02]  /*2a7c0*/  IMAD R4, R81, R235, RZ ;  /* 0x000000eb51047224 */ /* 0x000fc400078e02ff */
[----:B------:R-:W-:Y:S02]  /*2a7d0*/  IMAD R7, R82, R7, R237 ;  /* 0x0000000752077224 */ /* 0x000fe400078e02ed */
[----:B------:R-:W-:-:S03]  /*2a7e0*/  IMAD R4, R80, R6, R4 ;  /* 0x0000000650047224 */ /* 0x000fc600078e0204 */
[----:B------:R-:W-:-:S03]  /*2a7f0*/  IADD3.X R15, R0, R15, R7, P1, !PT ;  /* 0x0000000f000f7210 */ /* 0x000fc60000ffe407 */
[----:B------:R-:W-:-:S04]  /*2a800*/  IMAD.WIDE.U32 R80, R80, R235, R14 ;  /* 0x000000eb50507225 */ /* 0x000fc800078e000e */
[----:B------:R-:W-:Y:S01]  /*2a810*/  IMAD.IADD R15, R81, 0x1, R4 ;  /* 0x00000001510f7824 */ /* 0x000fe200078e0204 */
[----:B--2---:R-:W-:Y:S02]  /*2a820*/  SHF.R.S32.HI R9, RZ, 0x3, R3 ;  /* 0x00000003ff097819 */ /* 0x004fe40000011403 */
[----:B------:R-:W-:Y:S02]  /*2a830*/  LOP3.LUT R3, R3, 0xfffffff8, RZ, 0xc0, !PT ;  /* 0xfffffff803037812 */ /* 0x000fe400078ec0ff */
[CC--:B------:R-:W-:Y:S01]  /*2a840*/  ISETP.GE.AND P1, PT, R9.reuse, R238.reuse, PT ;  /* 0x000000ee0900720c */ /* 0x0c0fe20003f26270 */
[C---:B------:R-:W-:Y:S01]  /*2a850*/  VIADD R6, R9.reuse, 0x10 ;  /* 0x0000001009067836 */ /* 0x040fe20000000000 */
[----:B------:R-:W-:Y:S01]  /*2a860*/  IADD3 R2, R9, 0x20, RZ ;  /* 0x0000002009027810 */ /* 0x000fe20007ffe0ff */
[----:B------:R-:W-:Y:S02]  /*2a870*/  IMAD.IADD R3, R5, 0x1, -R3 ;  /* 0x0000000105037824 */ /* 0x000fe400078e0a03 */
[----:B------:R-:W-:Y:S01]  /*2a880*/  VIADD R5, R9, 0x30 ;  /* 0x0000003009057836 */ /* 0x000fe20000000000 */
[-C--:B------:R-:W-:Y:S01]  /*2a890*/  ISETP.GE.AND P6, PT, R2, R238.reuse, PT ;  /* 0x000000ee0200720c */ /* 0x080fe20003fc6270 */
[----:B------:R-:W-:Y:S01]  /*2a8a0*/  IMAD.SHL.U32 R3, R3, 0x8, RZ ;  /* 0x0000000803037824 */ /* 0x000fe200078e00ff */
[----:B------:R-:W-:-:S02]  /*2a8b0*/  ISETP.GE.AND P0, PT, R6, R238, PT ;  /* 0x000000ee0600720c */ /* 0x000fc40003f06270 */
[----:B------:R-:W-:Y:S01]  /*2a8c0*/  ISETP.GE.AND P5, PT, R5, R238, PT ;  /* 0x000000ee0500720c */ /* 0x000fe20003fa6270 */
[C---:B------:R-:W-:Y:S01]  /*2a8d0*/  VIADD R5, R3.reuse, 0xc0 ;  /* 0x000000c003057836 */ /* 0x040fe20000000000 */
[C---:B------:R-:W-:Y:S01]  /*2a8e0*/  IADD3 R0, R3.reuse, 0x40, RZ ;  /* 0x0000004003007810 */ /* 0x040fe20007ffe0ff */
[----:B------:R-:W-:Y:S01]  /*2a8f0*/  VIADD R3, R3, 0x80 ;  /* 0x0000008003037836 */ /* 0x000fe20000000000 */
[----:B------:R-:W-:Y:S01]  /*2a900*/  SHF.R.S32.HI R2, RZ, 0x1f, R9 ;  /* 0x0000001fff027819 */ /* 0x000fe20000011409 */
[----:B------:R-:W-:Y:S08]  /*2a910*/  @P1 BRA `(.L_x_2775) ;  /* 0x00000000005c1947 */ /* 0x000ff00003800000 */
[----:B------:R-:W-:Y:S01]  /*2a920*/  IMAD R4, R83, R9, RZ ;  /* 0x0000000953047224 */ /* 0x000fe200078e02ff */
[-C--:B-----5:R-:W-:Y:S01]  /*2a930*/  ISETP.GE.AND P4, PT, R12, R8.reuse, PT ;  /* 0x000000080c00720c */ /* 0x0a0fe20003f86270 */
[----:B------:R-:W-:Y:S01]  /*2a940*/  IMAD.MOV.U32 R14, RZ, RZ, R80 ;  /* 0x000000ffff0e7224 */ /* 0x000fe200078e0050 */
[----:B------:R-:W-:Y:S01]  /*2a950*/  ISETP.GE.AND P3, PT, R0, R8, PT ;  /* 0x000000080000720c */ /* 0x000fe20003f66270 */
        /* <DEDUP_REMOVED lines=15> */
[----:B-1----:R2:W-:Y:S04]  /*2aa50*/  @!P4 ST.E.128 desc[UR12][R86.64], R72 ;  /* 0x000000485600c985 */ /* 0x0025e8000c101d0c */
[----:B------:R2:W-:Y:S04]  /*2aa60*/  @!P3 ST.E.128 desc[UR10][R86.64+0x80], R56 ;  /* 0x000080385600b985 */ /* 0x0005e8000c101d0a */
[----:B------:R2:W-:Y:S04]  /*2aa70*/  @!P2 ST.E.128 desc[UR8][R86.64+0x100], R40 ;  /* 0x000100285600a985 */ /* 0x0005e8000c101d08 */
[----:B------:R2:W-:Y:S02]  /*2aa80*/  @!P1 ST.E.128 desc[UR4][R86.64+0x180], R24 ;  /* 0x0001801856009985 */ /* 0x0005e4000c101d04 */
.L_x_2775:
[----:B------:R-:W-:Y:S05]  /*2aa90*/  BSYNC B0 ;  /* 0x0000000000007941 */ /* 0x000fea0003800000 */
.L_x_2774:
[----:B------:R-:W-:Y:S04]  /*2aaa0*/  BSSY B0, `(.L_x_2776) ;  /* 0x000001c000007945 */ /* 0x000fe80003800000 */
[----:B------:R-:W-:Y:S05]  /*2aab0*/  @P0 BRA `(.L_x_2777) ;  /* 0x0000000000680947 */ /* 0x000fea0003800000 */
[----:B------:R-:W-:Y:S01]  /*2aac0*/  IADD3 R6, P3, R9, 0x10, RZ ;  /* 0x0000001009067810 */ /* 0x000fe20007f7e0ff */
[----:B-12---:R-:W-:Y:S01]  /*2aad0*/  IMAD.MOV.U32 R24, RZ, RZ, R80 ;  /* 0x000000ffff187224 */ /* 0x006fe200078e0050 */
[-C--:B-----5:R-:W-:Y:S01]  /*2aae0*/  ISETP.GE.AND P4, PT, R12, R8.reuse, PT ;  /* 0x000000080c00720c */ /* 0x0a0fe20003f86270 */
[----:B------:R-:W-:Y:S01]  /*2aaf0*/  IMAD.MOV.U32 R25, RZ, RZ, R15 ;  /* 0x000000ffff197224 */ /* 0x000fe200078e000f */
[-C--:B------:R-:W-:Y:S01]  /*2ab00*/  ISETP.GE.AND P2, PT, R0, R8.reuse, PT ;  /* 0x000000080000720c */ /* 0x080fe20003f46270 */
[----:B------:R-:W-:Y:S01]  /*2ab10*/  IMAD.X R4, RZ, RZ, R2, P3 ;  /* 0x000000ffff047224 */ /* 0x000fe200018e0602 */
[----:B------:R-:W-:Y:S01]  /*2ab20*/  ISETP.GE.AND P1, PT, R3, R8, PT ;  /* 0x000000080300720c */ /* 0x000fe20003f26270 */
[----:B------:R-:W-:Y:S01]  /*2ab30*/  IMAD.WIDE.U32 R24, R82, R6, R24 ;  /* 0x0000000652187225 */ /* 0x000fe200078e0018 */
[----:B------:R-:W-:-:S03]  /*2ab40*/  ISETP.GE.AND P0, PT, R5, R8, PT ;  /* 0x000000080500720c */ /* 0x000fc60003f06270 */
[----:B------:R-:W-:-:S04]  /*2ab50*/  IMAD R4, R4, R82, RZ ;  /* 0x0000005204047224 */ /* 0x000fc800078e02ff */
        /* <DEDUP_REMOVED lines=10> */
[----:B------:R-:W-:-:S04]  /*2ac00*/  LEA R6, P3, R24, R84, 0x1 ;  /* 0x0000005418067211 */ /* 0x000fc800078608ff */
[----:B------:R-:W-:-:S05]  /*2ac10*/  LEA.HI.X R7, R24, R85, R4, 0x1, P3 ;  /* 0x0000005518077211 */ /* 0x000fca00018f0c04 */
[----:B------:R3:W-:Y:S04]  /*2ac20*/  @!P4 ST.E.128 desc[UR12][R6.64], R68 ;  /* 0x000000440600c985 */ /* 0x0007e8000c101d0c */
[----:B------:R3:W-:Y:S04]  /*2ac30*/  @!P2 ST.E.128 desc[UR10][R6.64+0x80], R52 ;  /* 0x000080340600a985 */ /* 0x0007e8000c101d0a */
[----:B------:R3:W-:Y:S04]  /*2ac40*/  @!P1 ST.E.128 desc[UR8][R6.64+0x100], R36 ;  /* 0x0001002406009985 */ /* 0x0007e8000c101d08 */
[----:B------:R3:W-:Y:S02]  /*2ac50*/  @!P0 ST.E.128 desc[UR4][R6.64+0x180], R20 ;  /* 0x0001801406008985 */ /* 0x0007e4000c101d04 */
.L_x_2777:
[----:B------:R-:W-:Y:S05]  /*2ac60*/  BSYNC B0 ;  /* 0x0000000000007941 */ /* 0x000fea0003800000 */
.L_x_2776:
[----:B------:R-:W-:Y:S04]  /*2ac70*/  BSSY B0, `(.L_x_2778) ;  /* 0x000001c000007945 */ /* 0x000fe80003800000 */
[----:B------:R-:W-:Y:S05]  /*2ac80*/  @P6 BRA `(.L_x_2779) ;  /* 0x0000000000686947 */ /* 0x000fea0003800000 */
[----:B---3--:R-:W-:Y:S01]  /*2ac90*/  IADD3 R6, P3, R9, 0x20, RZ ;  /* 0x0000002009067810 */ /* 0x008fe20007f7e0ff */
[----:B-1----:R-:W-:Y:S01]  /*2aca0*/  IMAD.MOV.U32 R20, RZ, RZ, R80 ;  /* 0x000000ffff147224 */ /* 0x002fe200078e0050 */
        /* <DEDUP_REMOVED lines=24> */
.L_x_2779:
[----:B------:R-:W-:Y:S05]  /*2ae30*/  BSYNC B0 ;  /* 0x0000000000007941 */ /* 0x000fea0003800000 */
.L_x_2778:
[----:B---34-:R-:W-:Y:S02]  /*2ae40*/  MOV R6, R234 ;  /* 0x000000ea00067202 */ /* 0x018fe40000000f00 */
[----:B------:R-:W-:-:S04]  /*2ae50*/  MOV R7, 0x0 ;  /* 0x0000000000077802 */ /* 0x000fc80000000f00 */
[----:B-12--5:R-:W-:Y:S05]  /*2ae60*/  @P5 RET.REL.NODEC R6 `(_ZN5flash24flash_fwd_splitkv_kernelI23Flash_fwd_kernel_traitsILi256ELi64ELi64ELi4ELb0ELb0EN7cutlass6half_tE19Flash_kernel_traitsILi256ELi64ELi64ELi4ES3_EELb0ELb1ELb0ELb0ELb0ELb0ELb0ELb1EEEvNS_16Flash_fwd_paramsE) ;  /* 0xfffffd5006645950 */ /* 0x026fea0003c3ffff */
        /* <DEDUP_REMOVED lines=10> */
[----:B------:R-:W-:Y:S01]  /*2af10*/  LEA R4, P4, R6, R84, 0x1 ;  /* 0x0000005406047211 */ /* 0x000fe200078808ff */
[----:B------:R-:W-:Y:S02]  /*2af20*/  IMAD.MOV.U32 R3, RZ, RZ, 0x0 ;  /* 0x00000000ff037424 */ /* 0x000fe400078e00ff */
[----:B------:R-:W-:Y:S01]  /*2af30*/  IMAD R2, R83, R9, R2 ;  /* 0x0000000953027224 */ /* 0x000fe200078e0202 */
[C---:B------:R-:W-:Y:S02]  /*2af40*/  @!P3 R2UR UR10, R10.reuse ;  /* 0x000000000a0ab2ca */ /* 0x040fe400000e0000 */
[----:B------:R-:W-:Y:S01]  /*2af50*/  @!P3 R2UR UR11, R11 ;  /* 0x000000000b0bb2ca */ /* 0x000fe200000e0000 */
[----:B------:R-:W-:Y:S01]  /*2af60*/  IMAD.IADD R2, R7, 0x1, R2 ;  /* 0x0000000107027824 */ /* 0x000fe200078e0202 */
[----:B------:R-:W-:Y:S02]  /*2af70*/  @!P2 R2UR UR8, R10 ;  /* 0x000000000a08a2ca */ /* 0x000fe400000e0000 */
[----:B------:R-:W-:-:S02]  /*2af80*/  @!P2 R2UR UR9, R11 ;  /* 0x000000000b09a2ca */ /* 0x000fc400000e0000 */
[----:B------:R-:W-:Y:S02]  /*2af90*/  @!P1 R2UR UR4, R10 ;  /* 0x000000000a0492ca */ /* 0x000fe400000e0000 */
[----:B------:R-:W-:Y:S02]  /*2afa0*/  @!P1 R2UR UR5, R11 ;  /* 0x000000000b0592ca */ /* 0x000fe400000e0000 */
[----:B------:R-:W-:Y:S01]  /*2afb0*/  LEA.HI.X R5, R6, R85, R2, 0x1, P4 ;  /* 0x0000005506057211 */ /* 0x000fe200020f0c02 */
[----:B------:R-:W-:-:S04]  /*2afc0*/  IMAD.MOV.U32 R2, RZ, RZ, R234 ;  /* 0x000000ffff027224 */ /* 0x000fc800078e00ea */
[----:B------:R-:W-:Y:S04]  /*2afd0*/  @!P3 ST.E.128 desc[UR10][R4.64], R60 ;  /* 0x0000003c0400b985 */ /* 0x000fe8000c101d0a */
[----:B------:R-:W-:Y:S04]  /*2afe0*/  @!P2 ST.E.128 desc[UR8][R4.64+0x80], R44 ;  /* 0x0000802c0400a985 */ /* 0x000fe8000c101d08 */
[----:B------:R1:W-:Y:S02]  /*2aff0*/  @!P1 ST.E.128 desc[UR4][R4.64+0x100], R28 ;  /* 0x0001001c04009985 */ /* 0x0003e4000c101d04 */
[----:B-1----:R-:W-:Y:S05]  /*2b000*/  @P0 RET.REL.NODEC R2 `(_ZN5flash24flash_fwd_splitkv_kernelI23Flash_fwd_kernel_traitsILi256ELi64ELi64ELi4ELb0ELb0EN7cutlass6half_tE19Flash_kernel_traitsILi256ELi64ELi64ELi4ES3_EELb0ELb1ELb0ELb0ELb0ELb0ELb0ELb1EEEvNS_16Flash_fwd_paramsE) ;  /* 0xfffffd4c02fc0950 */ /* 0x002fea0003c3ffff */
[----:B------:R-:W-:Y:S01]  /*2b010*/  R2UR UR4, R10 ;  /* 0x000000000a0472ca */ /* 0x000fe200000e0000 */
[----:B------:R-:W-:Y:S01]  /*2b020*/  IMAD.MOV.U32 R235, RZ, RZ, 0x0 ;  /* 0x00000000ffeb7424 */ /* 0x000fe200078e00ff */
[----:B------:R-:W-:-:S13]  /*2b030*/  R2UR UR5, R11 ;  /* 0x000000000b0572ca */ /* 0x000fda00000e0000 */
[----:B------:R1:W-:Y:S02]  /*2b040*/  ST.E.128 desc[UR4][R4.64+0x180], R76 ;  /* 0x0001804c04007985 */ /* 0x0003e4000c101d04 */
[----:B-1----:R-:W-:Y:S05]  /*2b050*/  RET.REL.NODEC R234 `(_ZN5flash24flash_fwd_splitkv_kernelI23Flash_fwd_kernel_traitsILi256ELi64ELi64ELi4ELb0ELb0EN7cutlass6half_tE19Flash_kernel_traitsILi256ELi64ELi64ELi4ES3_EELb0ELb1ELb0ELb0ELb0ELb0ELb0ELb1EEEvNS_16Flash_fwd_paramsE) ;  /* 0xfffffd4ceae87950 */ /* 0x002fea0003c3ffff */
.L_x_2768:
[----:B------:R-:W-:Y:S01]  /*2b060*/  MOV R0, 0x1f ;  /* 0x0000001f00007802 */ /* 0x000fe20000000f00 */
[----:B------:R-:W-:Y:S01]  /*2b070*/  IMAD.MOV.U32 R2, RZ, RZ, 0x2 ;  /* 0x00000002ff027424 */ /* 0x000fe200078e00ff */
[----:B------:R-:W-:Y:S01]  /*2b080*/  MOV R6, R250 ;  /* 0x000000fa00067202 */ /* 0x000fe20000000f00 */
[----:B------:R-:W-:-:S07]  /*2b090*/  IMAD.MOV.U32 R4, RZ, RZ, -0x1 ;  /* 0xffffffffff047424 */ /* 0x000fce00078e00ff */
[----:B-1---5:R-:W-:Y:S05]  /*2b0a0*/  WARPSYNC.COLLECTIVE R4, `(.L_x_2780) ;  /* 0x0000000004087348 */ /* 0x022fea0003c00000 */
[----:B------:R2:W3:Y:S02]  /*2b0b0*/  SHFL.BFLY P0, R0, R6, R2, R0 ;  /* 0x0c00000206007389 */ /* 0x0004e40000000000 */
[----:B-123-5:R-:W-:Y:S01]  /*2b0c0*/  ENDCOLLECTIVE ;  /* 0x000000000000791b */ /* 0x02efe20003800000 */
.L_x_2780:
        /* <DEDUP_REMOVED lines=8> */
.L_x_2781:
        /* <DEDUP_REMOVED lines=8> */
.L_x_2782:
[----:B------:R-:W-:Y:S01]  /*2b1d0*/  FADD.FTZ R249, R0, R249 ;  /* 0x000000f900f97221 */ /* 0x000fe20000010000 */
[----:B------:R-:W-:Y:S02]  /*2b1e0*/  MOV R0, 0x1f ;  /* 0x0000001f00007802 */ /* 0x000fe40000000f00 */
[----:B------:R-:W-:Y:S01]  /*2b1f0*/  MOV R2, 0x1 ;  /* 0x0000000100027802 */ /* 0x000fe20000000f00 */
[----:B------:R-:W-:-:S07]  /*2b200*/  IMAD.MOV.U32 R6, RZ, RZ, R249 ;  /* 0x000000ffff067224 */ /* 0x000fce00078e00f9 */
[----:B------:R-:W-:Y:S05]  /*2b210*/  WARPSYNC.COLLECTIVE R4, `(.L_x_2783) ;  /* 0x0000000004087348 */ /* 0x000fea0003c00000 */
[----:B------:R1:W2:Y:S02]  /*2b220*/  SHFL.BFLY P0, R0, R6, R2, R0 ;  /* 0x0c00000206007389 */ /* 0x0002a40000000000 */
[----:B-12---:R-:W-:Y:S01]  /*2b230*/  ENDCOLLECTIVE ;  /* 0x000000000000791b */ /* 0x006fe20003800000 */
.L_x_2783:
[----:B------:R-:W-:Y:S05]  /*2b240*/  BRA `(.L_x_2784) ;  /* 0xffffffd800b47947 */ /* 0x000fea000383ffff */
.L_x_2785:
        /* <DEDUP_REMOVED lines=11> */
.L_x_8856:


//--------------------- .text._ZN5flash24flash_fwd_splitkv_kernelI23Flash_fwd_kernel_traitsILi256ELi64ELi64ELi4ELb0ELb0EN7cutlass6half_tE19Flash_kernel_traitsILi256ELi64ELi64ELi4ES3_EELb0ELb1ELb0ELb0ELb0ELb1ELb0ELb1EEEvNS_16Flash_fwd_paramsE --------------------------
	.section	.text._ZN5flash24flash_fwd_splitkv_kernelI23Flash_fwd_kernel_traitsILi256ELi64ELi64ELi4ELb0ELb0EN7cutlass6half_tE19Flash_kernel_traitsILi256ELi64ELi64ELi4ES3_EELb0ELb1ELb0ELb0ELb0ELb1ELb0ELb1EEEvNS_16Flash_fwd_paramsE,"ax",@progbits
	.align	128
        .global         _ZN5flash24flash_fwd_splitkv_kernelI23Flash_fwd_kernel_traitsILi256ELi64ELi64ELi4ELb0ELb0EN7cutlass6half_tE19Flash_kernel_traitsILi256ELi64ELi64ELi4ES3_EELb0ELb1ELb0ELb0ELb0ELb1ELb0ELb1EEEvNS_16Flash_fwd_paramsE
        .type           _ZN5flash24flash_fwd_splitkv_kernelI23Flash_fwd_kernel_traitsILi256ELi64ELi64ELi4ELb0ELb0EN7cutlass6half_tE19Flash_kernel_traitsILi256ELi64ELi64ELi4ES3_EELb0ELb1ELb0ELb0ELb0ELb1ELb0ELb1EEEvNS_16Flash_fwd_paramsE,@function
        .size           _ZN5flash24flash_fwd_splitkv_kernelI23Flash_fwd_kernel_traitsILi256ELi64ELi64ELi4ELb0ELb0EN7cutlass6half_tE19Flash_kernel_traitsILi256ELi64ELi64ELi4ES3_EELb0ELb1ELb0ELb0ELb0ELb1ELb0ELb1EEEvNS_16Flash_fwd_paramsE,(.L_x_8857 - _ZN5flash24flash_fwd_splitkv_kernelI23Flash_fwd_kernel_traitsILi256ELi64ELi64ELi4ELb0ELb0EN7cutlass6half_tE19Flash_kernel_traitsILi256ELi64ELi64ELi4ES3_EELb0ELb1ELb0ELb0ELb0ELb1ELb0ELb1EEEvNS_16Flash_fwd_paramsE)
        .other          _ZN5flash24flash_fwd_splitkv_kernelI23Flash_fwd_kernel_traitsILi256ELi64ELi64ELi4ELb0ELb0EN7cutlass6half_tE19Flash_kernel_traitsILi256ELi64ELi64ELi4ES3_EELb0ELb1ELb0ELb0ELb0ELb1ELb0ELb1EEEvNS_16Flash_fwd_paramsE,@"STO_CUDA_ENTRY STV_DEFAULT"
_ZN5flash24flash_fwd_splitkv_kernelI23Flash_fwd_kernel_traitsILi256ELi64ELi64ELi4ELb0ELb0EN7cutlass6half_tE19Flash_kernel_traitsILi256ELi64ELi64ELi4ES3_EELb0ELb1ELb0ELb0ELb0ELb1ELb0ELb1EEEvNS_16Flash_fwd_paramsE:
.text._ZN5flash24flash_fwd_splitkv_kernelI23Flash_fwd_kernel_traitsILi256ELi64ELi64ELi4ELb0ELb0EN7cutlass6half_tE19Flash_kernel_traitsILi256ELi64ELi64ELi4ES3_EELb0ELb1ELb0ELb0ELb0ELb1ELb0ELb1EEEvNS_16Flash_fwd_paramsE:
        /* <DEDUP_REMOVED lines=8> */
[----:B-1-34-:R-:W-:Y:S05]  /*0080*/  CALL.REL.NOINC `($_ZN5flash24flash_fwd_splitkv_kernelI23Flash_fwd_kernel_traitsILi256ELi64ELi64ELi4ELb0ELb0EN7cutlass6half_tE19Flash_kernel_traitsILi256ELi64ELi64ELi4ES3_EELb0ELb1ELb0ELb0ELb0ELb1ELb0ELb1EEEvNS_16Flash_fwd_paramsE$_ZN5flash30compute_attn_1rowblock_splitkvI23Flash_fwd_kernel_traitsILi256ELi64ELi64ELi4ELb0ELb0EN7cutlass6half_tE19Flash_kernel_traitsILi256ELi64ELi64ELi4ES3_EELb0ELb1ELb0ELb0ELb0ELb1ELb0ELb1ENS_16Flash_fwd_paramsEEEvRKT8_iiiii) ;  /* 0x0000000000087944 */ /* 0x01afea0003c00000 */
[----:B------:R-:W-:Y:S05]  /*0090*/  BSYNC B4 ;  /* 0x0000000000047941 */ /* 0x000fea0003800000 */
.L_x_2786:
[----:B------:R-:W-:Y:S05]  /*00a0*/  EXIT ;  /* 0x000000000000794d */ /* 0x000fea0003800000 */
        .type           $_ZN5flash24flash_fwd_splitkv_kernelI23Flash_fwd_kernel_traitsILi256ELi64ELi64ELi4ELb0ELb0EN7cutlass6half_tE19Flash_kernel_traitsILi256ELi64ELi64ELi4ES3_EELb0ELb1ELb0ELb0ELb0ELb1ELb0ELb1EEEvNS_16Flash_fwd_paramsE$_ZN5flash30compute_attn_1rowblock_splitkvI23Flash_fwd_kernel_traitsILi256ELi64ELi64ELi4ELb0ELb0EN7cutlass6half_tE19Flash_kernel_traitsILi256ELi64ELi64ELi4ES3_EELb0ELb1ELb0ELb0ELb0ELb1ELb0ELb1ENS_16Flash_fwd_paramsEEEvRKT8_iiiii,@function
        .size           $_ZN5flash24flash_fwd_splitkv_kernelI23Flash_fwd_kernel_traitsILi256ELi64ELi64ELi4ELb0ELb0EN7cutlass6half_tE19Flash_kernel_traitsILi256ELi64ELi64ELi4ES3_EELb0ELb1ELb0ELb0ELb0ELb1ELb0ELb1EEEvNS_16Flash_fwd_paramsE$_ZN5flash30compute_attn_1rowblock_splitkvI23Flash_fwd_kernel_traitsILi256ELi64ELi64ELi4ELb0ELb0EN7cutlass6half_tE19Flash_kernel_traitsILi256ELi64ELi64ELi4ES3_EELb0ELb1ELb0ELb0ELb0ELb1ELb0ELb1ENS_16Flash_fwd_paramsEEEvRKT8_iiiii,(.L_x_8857 - $_ZN5flash24flash_fwd_splitkv_kernelI23Flash_fwd_kernel_traitsILi256ELi64ELi64ELi4ELb0ELb0EN7cutlass6half_tE19Flash_kernel_traitsILi256ELi64ELi64ELi4ES3_EELb0ELb1ELb0ELb0ELb0ELb1ELb0ELb1EEEvNS_16Flash_fwd_paramsE$_ZN5flash30compute_attn_1rowblock_splitkvI23Flash_fwd_kernel_traitsILi256ELi64ELi64ELi4ELb0ELb0EN7cutlass6half_tE19Flash_kernel_traitsILi256ELi64ELi64ELi4ES3_EELb0ELb1ELb0ELb0ELb0ELb1ELb0ELb1ENS_16Flash_fwd_paramsEEEvRKT8_iiiii)
$_ZN5flash24flash_fwd_splitkv_kernelI23Flash_fwd_kernel_traitsILi256ELi64ELi64ELi4ELb0ELb0EN7cutlass6half_tE19Flash_kernel_traitsILi256ELi64ELi64ELi4ES3_EELb0ELb1ELb0ELb0ELb0ELb1ELb0ELb1EEEvNS_16Flash_fwd_paramsE$_ZN5flash30compute_attn_1rowblock_splitkvI23Flash_fwd_kernel_traitsILi256ELi64ELi64ELi4ELb0ELb0EN7cutlass6half_tE19Flash_kernel_traitsILi256ELi64ELi64ELi4ES3_EELb0ELb1ELb0ELb0ELb0ELb1ELb0ELb1ENS_16Flash_fwd_paramsEEEvRKT8_iiiii:
        /* <DEDUP_REMOVED lines=27> */
.L_x_2788:
[----:B------:R-:W-:Y:S05]  /*0260*/  BSYNC B0 ;  /* 0x0000000000007941 */ /* 0x000fea0003800000 */
.L_x_2787:
        /* <DEDUP_REMOVED lines=8> */
.L_x_2790:
[----:B------:R2:W5:Y:S02]  /*02f0*/  LD.E R84, desc[UR6][R10.64+0xb8] ;  /* 0x0000b8060a547980 */ /* 0x000564000c101900 */
.L_x_2791:
[----:B------:R-:W-:Y:S05]  /*0300*/  BSYNC B0 ;  /* 0x0000000000007941 */ /* 0x000fea0003800000 */
.L_x_2789:
        /* <DEDUP_REMOVED lines=10> */
.L_x_2793:
[----:B------:R-:W3:Y:S01]  /*03b0*/  LD.E.64 R2, desc[UR6][R10.64+0x108] ;  /* 0x000108060a027980 */ /* 0x000ee2000c101b00 */
[----:B------:R-:W-:Y:S01]  /*03c0*/  BSSY B0, `(.L_x_2795) ;  /* 0x0000006000007945 */ /* 0x000fe20003800000 */
[----:B------:R-:W-:Y:S01]  /*03d0*/  IMAD.MOV.U32 R53, RZ, RZ, RZ ;  /* 0x000000ffff357224 */ /* 0x000fe200078e00ff */
[----:B---3--:R-:W-:-:S04]  /*03e0*/  ISETP.NE.U32.AND P0, PT, R2, RZ, PT ;  /* 0x000000ff0200720c */ /* 0x008fc80003f05070 */
[----:B------:R-:W-:-:S13]  /*03f0*/  ISETP.NE.AND.EX P0, PT, R3, RZ, PT, P0 ;  /* 0x000000ff0300720c */ /* 0x000fda0003f05300 */
[----:B------:R-:W-:Y:S05]  /*0400*/  @!P0 BRA `(.L_x_2796) ;  /* 0x0000000000048947 */ /* 0x000fea0003800000 */
[----:B------:R1:W5:Y:S02]  /*0410*/  LD.E R53, desc[UR6][R10.64+0xbc] ;  /* 0x0000bc060a357980 */ /* 0x000364000c101900 */
.L_x_2796:
[----:B------:R-:W-:Y:S05]  /*0420*/  BSYNC B0 ;  /* 0x0000000000007941 */ /* 0x000fea0003800000 */
.L_x_2795:
[----:B-----5:R-:W-:Y:S02]  /*0430*/  IADD3 R53, R84, R53, RZ ;  /* 0x0000003554357210 */ /* 0x020fe40007ffe0ff */
.L_x_2794:
[----:B------:R-:W-:Y:S05]  /*0440*/  BSYNC B1 ;  /* 0x0000000000017941 */ /* 0x000fea0003800000 */
.L_x_2792:
[----:B------:R-:W-:Y:S01]  /*0450*/  IMAD.SHL.U32 R52, R237, 0x40, RZ ;  /* 0x00000040ed347824 */ /* 0x000fe200078e00ff */
[----:B------:R-:W-:Y:S01]  /*0460*/  MOV R2, R234 ;  /* 0x000000ea00027202 */ /* 0x000fe20000000f00 */
[----:B------:R-:W-:-:S03]  /*0470*/  IMAD.MOV.U32 R3, RZ, RZ, 0x0 ;  /* 0x00000000ff037424 */ /* 0x000fc600078e00ff */
[----:B------:R-:W-:-:S13]  /*0480*/  ISETP.GT.AND P0, PT, R238, R52, PT ;  /* 0x00000034ee00720c */ /* 0x000fda0003f04270 */
[----:B-12---:R-:W-:Y:S05]  /*0490*/  @!P0 RET.REL.NODEC R2 `(_ZN5flash24flash_fwd_splitkv_kernelI23Flash_fwd_kernel_traitsILi256ELi64ELi64ELi4ELb0ELb0EN7cutlass6half_tE19Flash_kernel_traitsILi256ELi64ELi64ELi4ES3_EELb0ELb1ELb0ELb0ELb0ELb1ELb0ELb1EEEvNS_16Flash_fwd_paramsE) ;  /* 0xfffffff802d88950 */ /* 0x006fea0003c3ffff */
        /* <DEDUP_REMOVED lines=89> */
.L_x_2799:
[----:B------:R-:W-:Y:S05]  /*0a30*/  BSYNC B0 ;  /* 0x0000000000007941 */ /* 0x000fea0003800000 */
.L_x_2798:
        /* <DEDUP_REMOVED lines=21> */
.L_x_2801:
[----:B------:R-:W-:Y:S05]  /*0b90*/  BSYNC B0 ;  /* 0x0000000000007941 */ /* 0x000fea0003800000 */
.L_x_2800:
        /* <DEDUP_REMOVED lines=23> */
.L_x_2803:
[----:B------:R-:W-:Y:S05]  /*0d10*/  BSYNC B0 ;  /* 0x0000000000007941 */ /* 0x000fea0003800000 */
.L_x_2802:
        /* <DEDUP_REMOVED lines=32> */
.L_x_2805:
[----:B------:R-:W-:Y:S05]  /*0f20*/  BSYNC B0 ;  /* 0x0000000000007941 */ /* 0x000fea0003800000 */
.L_x_2804:
[----:B------:R5:W-:Y:S01]  /*0f30*/  @!P5 ST.E desc[UR6][R12.64+0x40], R3 ;  /* 0x000040030c00d985 */ /* 0x000be2000c101906 */
[----:B------:R-:W-:-:S03]  /*0f40*/  MOV R2, R234 ;  /* 0x000000ea00027202 */ /* 0x000fc60000000f00 */
[----:B------:R-:W-:Y:S04]  /*0f50*/  @!P6 ST.E desc[UR6][R12.64], R4 ;  /* 0x000000040c00e985 */ /* 0x000fe8000c101906 */
[----:B------:R1:W-:Y:S01]  /*0f60*/  @!P4 ST.E desc[UR6][R12.64+0x80], R0 ;  /* 0x000080000c00c985 */ /* 0x0003e2000c101906 */
[----:B-----5:R-:W-:-:S04]  /*0f70*/  MOV R3, 0x0 ;  /* 0x0000000000037802 */ /* 0x020fc80000000f00 */
[----:B-1234-:R-:W-:Y:S05]  /*0f80*/  @P3 RET.REL.NODEC R2 `(_ZN5flash24flash_fwd_splitkv_kernelI23Flash_fwd_kernel_traitsILi256ELi64ELi64ELi4ELb0ELb0EN7cutlass6half_tE19Flash_kernel_traitsILi256ELi64ELi64ELi4ES3_EELb0ELb1ELb0ELb0ELb0ELb1ELb0ELb1EEEvNS_16Flash_fwd_paramsE) ;  /* 0xfffffff0021c3950 */ /* 0x01efea0003c3ffff */
[----:B------:R-:W-:Y:S02]  /*0f90*/  MOV R0, 0x7f800000 ;  /* 0x7f80000000007802 */ /* 0x000fe40000000f00 */
[----:B------:R-:W-:-:S03]  /*0fa0*/  MOV R235, 0x0 ;  /* 0x0000000000eb7802 */ /* 0x000fc60000000f00 */
[----:B------:R1:W-:Y:S02]  /*0fb0*/  ST.E desc[UR6][R12.64+0xc0], R0 ;  /* 0x0000c0000c007985 */ /* 0x0003e4000c101906 */
[----:B-1----:R-:W-:Y:S05]  /*0fc0*/  RET.REL.NODEC R234 `(_ZN5flash24flash_fwd_splitkv_kernelI23Flash_fwd_kernel_traitsILi256ELi64ELi64ELi4ELb0ELb0EN7cutlass6half_tE19Flash_kernel_traitsILi256ELi64ELi64ELi4ES3_EELb0ELb1ELb0ELb0ELb0ELb1ELb0ELb1EEEvNS_16Flash_fwd_paramsE) ;  /* 0xfffffff0ea0c7950 */ /* 0x002fea0003c3ffff */
.L_x_2797:
        /* <DEDUP_REMOVED lines=109> */
.L_x_2807:
        /* <DEDUP_REMOVED lines=81> */
.L_x_2808:
[----:B------:R-:W-:Y:S05]  /*1bb0*/  BSYNC B0 ;  /* 0x0000000000007941 */ /* 0x000fea0003800000 */
.L_x_2806:
        /* <DEDUP_REMOVED lines=304> */
.L_x_2927:
        /* <DEDUP_REMOVED lines=33> */
.L_x_2811:
[----:B------:R-:W-:Y:S05]  /*30d0*/  BSYNC B0 ;  /* 0x0000000000007941 */ /* 0x000fea0003800000 */
.L_x_2810:
        /* <DEDUP_REMOVED lines=18> */
.L_x_2813:
[----:B------:R-:W-:Y:S05]  /*3200*/  BSYNC B0 ;  /* 0x0000000000007941 */ /* 0x000fea0003800000 */
.L_x_2812:
        /* <DEDUP_REMOVED lines=21> */
.L_x_2815:
[----:B------:R-:W-:Y:S05]  /*3360*/  BSYNC B0 ;  /* 0x0000000000007941 */ /* 0x000fea0003800000 */
.L_x_2814:
        /* <DEDUP_REMOVED lines=18> */
.L_x_2817:
[----:B------:R-:W-:Y:S05]  /*3490*/  BSYNC B0 ;  /* 0x0000000000007941 */ /* 0x000fea0003800000 */
.L_x_2816:
        /* <DEDUP_REMOVED lines=72> */
.L_x_2824:
[----:B------:R-:W-:Y:S05]  /*3920*/  BSYNC B0 ;  /* 0x0000000000007941 */ /* 0x000fea0003800000 */
.L_x_2823:
        /* <DEDUP_REMOVED lines=53> */
.L_x_2826:
[----:B------:R-:W-:Y:S05]  /*3c80*/  BSYNC B0 ;  /* 0x0000000000007941 */ /* 0x000fea0003800000 */
.L_x_2825:
        /* <DEDUP_REMOVED lines=53> */
.L_x_2828:
[----:B------:R-:W-:Y:S05]  /*3fe0*/  BSYNC B0 ;  /* 0x0000000000007941 */ /* 0x000fea0003800000 */
.L_x_2827:
        /* <DEDUP_REMOVED lines=52> */
.L_x_2822:
[----:B------:R-:W-:Y:S05]  /*4330*/  BSYNC B1 ;  /* 0x0000000000017941 */ /* 0x000fea0003800000 */
.L_x_2821:
        /* <DEDUP_REMOVED lines=70> */
.L_x_2832:
[----:B------:R-:W-:Y:S05]  /*47a0*/  BSYNC B0 ;  /* 0x0000000000007941 */ /* 0x000fea0003800000 */
.L_x_2831:
        /* <DEDUP_REMOVED lines=55> */
.L_x_2834:
[----:B------:R-:W-:Y:S05]  /*4b20*/  BSYNC B0 ;  /* 0x0000000000007941 */ /* 0x000fea0003800000 */
.L_x_2833:
        /* <DEDUP_REMOVED lines=55> */
.L_x_2836:
[----:B------:R-:W-:Y:S05]  /*4ea0*/  BSYNC B0 ;  /* 0x0000000000007941 */ /* 0x000fea0003800000 */
.L_x_2835:
        /* <DEDUP_REMOVED lines=54> */
.L_x_2830:
[----:B------:R-:W-:Y:S05]  /*5210*/  BSYNC B1 ;  /* 0x0000000000017941 */ /* 0x000fea0003800000 */
.L_x_2829:
        /* <DEDUP_REMOVED lines=70> */
.L_x_2840:
[----:B------:R-:W-:Y:S05]  /*5680*/  BSYNC B0 ;  /* 0x0000000000007941 */ /* 0x000fea0003800000 */
.L_x_2839:
        /* <DEDUP_REMOVED lines=55> */
.L_x_2842:
[----:B------:R-:W-:Y:S05]  /*5a00*/  BSYNC B0 ;  /* 0x0000000000007941 */ /* 0x000fea0003800000 */
.L_x_2841:
        /* <DEDUP_REMOVED lines=55> */
.L_x_2844:
[----:B------:R-:W-:Y:S05]  /*5d80*/  BSYNC B0 ;  /* 0x0000000000007941 */ /* 0x000fea0003800000 */
.L_x_2843:
        /* <DEDUP_REMOVED lines=54> */
.L_x_2838:
[----:B------:R-:W-:Y:S05]  /*60f0*/  BSYNC B1 ;  /* 0x0000000000017941 */ /* 0x000fea0003800000 */
.L_x_2837:
        /* <DEDUP_REMOVED lines=74> */
.L_x_2848:
[----:B------:R-:W-:Y:S05]  /*65a0*/  BSYNC B0 ;  /* 0x0000000000007941 */ /* 0x000fea0003800000 */
.L_x_2847:
        /* <DEDUP_REMOVED lines=55> */
.L_x_2850:
[----:B------:R-:W-:Y:S05]  /*6920*/  BSYNC B0 ;  /* 0x0000000000007941 */ /* 0x000fea0003800000 */
.L_x_2849:
        /* <DEDUP_REMOVED lines=55> */
.L_x_2852:
[----:B------:R-:W-:Y:S05]  /*6ca0*/  BSYNC B0 ;  /* 0x0000000000007941 */ /* 0x000fea0003800000 */
.L_x_2851:
        /* <DEDUP_REMOVED lines=54> */
.L_x_2846:
[----:B------:R-:W-:Y:S05]  /*7010*/  BSYNC B1 ;  /* 0x0000000000017941 */ /* 0x000fea0003800000 */
.L_x_2845:
[----:B------:R-:W2:Y:S02]  /*7020*/  LD.E R0, desc[UR6][R10.64+0xd0] ;  /* 0x0000d0060a007980 */ /* 0x000ea4000c101900 */
[----:B--2---:R-:W-:Y:S05]  /*7030*/  IMAD.U32 R0, R0, -0x20, RZ ;  /* 0xffffffe000007824 */ /* 0x004fea00078e00ff */
[C---:B------:R-:W-:Y:S02]  /*7040*/  LEA R20, P1, R0.reuse, R20, 0x1 ;  /* 0x0000001400147211 */ /* 0x040fe400078208ff */
[C---:B------:R-:W-:Y:S02]  /*7050*/  LEA R36, P0, R0.reuse, R36, 0x1 ;  /* 0x0000002400247211 */ /* 0x040fe400078008ff */
[C---:B------:R-:W-:Y:S02]  /*7060*/  LEA.HI.X.SX32 R21, R0.reuse, R21, 0x1, P1 ;  /* 0x0000001500157211 */ /* 0x040fe400008f0eff */
[----:B------:R-:W-:Y:S01]  /*7070*/  LEA.HI.X.SX32 R37, R0, R37, 0x1, P0 ;  /* 0x0000002500257211 */ /* 0x000fe200000f0eff */
[----:B------:R-:W-:Y:S05]  /*7080*/  BRA `(.L_x_2853) ;  /* 0x0000007000487947 */ /* 0x000fea0003800000 */
.L_x_2820:
        /* <DEDUP_REMOVED lines=101> */
.L_x_2859:
[----:B------:R-:W-:Y:S05]  /*76e0*/  BSYNC B0 ;  /* 0x0000000000007941 */ /* 0x000fea0003800000 */
.L_x_2858:
[----:B-----5:R2:W-:Y:S02]  /*76f0*/  ST.E.128 desc[UR6][R120.64], R28 ;  /* 0x0000001c78007985 */ /* 0x0205e4000c101d06 */
.L_x_2857:
[----:B------:R-:W-:Y:S05]  /*7700*/  BSYNC B1 ;  /* 0x0000000000017941 */ /* 0x000fea0003800000 */
.L_x_2856:
        /* <DEDUP_REMOVED lines=99> */
.L_x_2863:
[----:B------:R-:W-:Y:S05]  /*7d40*/  BSYNC B0 ;  /* 0x0000000000007941 */ /* 0x000fea0003800000 */
.L_x_2862:
[----:B-----5:R3:W-:Y:S02]  /*7d50*/  ST.E.128 desc[UR6][R120.64+0x80], R28 ;  /* 0x0000801c78007985 */ /* 0x0207e4000c101d06 */
.L_x_2861:
[----:B------:R-:W-:Y:S05]  /*7d60*/  BSYNC B1 ;  /* 0x0000000000017941 */ /* 0x000fea0003800000 */
.L_x_2860:
        /* <DEDUP_REMOVED lines=99> */
.L_x_2867:
[----:B------:R-:W-:Y:S05]  /*83a0*/  BSYNC B0 ;  /* 0x0000000000007941 */ /* 0x000fea0003800000 */
.L_x_2866:
[----:B-----5:R3:W-:Y:S02]  /*83b0*/  ST.E.128 desc[UR6][R120.64+0x100], R28 ;  /* 0x0001001c78007985 */ /* 0x0207e4000c101d06 */
.L_x_2865:
[----:B------:R-:W-:Y:S05]  /*83c0*/  BSYNC B1 ;  /* 0x0000000000017941 */ /* 0x000fea0003800000 */
.L_x_2864:
        /* <DEDUP_REMOVED lines=98> */
.L_x_2869:
[----:B------:R-:W-:Y:S05]  /*89f0*/  BSYNC B0 ;  /* 0x0000000000007941 */ /* 0x000fea0003800000 */
.L_x_2868:
[----:B-----5:R3:W-:Y:S02]  /*8a00*/  ST.E.128 desc[UR6][R120.64+0x180], R28 ;  /* 0x0001801c78007985 */ /* 0x0207e4000c101d06 */
.L_x_2855:
[----:B------:R-:W-:Y:S05]  /*8a10*/  BSYNC B2 ;  /* 0x0000000000027941 */ /* 0x000fea0003800000 */
.L_x_2854:
        /* <DEDUP_REMOVED lines=106> */
.L_x_2875:
[----:B------:R-:W-:Y:S05]  /*90c0*/  BSYNC B0 ;  /* 0x0000000000007941 */ /* 0x000fea0003800000 */
.L_x_2874:
[----:B-----5:R3:W-:Y:S02]  /*90d0*/  ST.E.128 desc[UR6][R188.64], R28 ;  /* 0x0000001cbc007985 */ /* 0x0207e4000c101d06 */
.L_x_2873:
[----:B------:R-:W-:Y:S05]  /*90e0*/  BSYNC B1 ;  /* 0x0000000000017941 */ /* 0x000fea0003800000 */
.L_x_2872:
        /* <DEDUP_REMOVED lines=101> */
.L_x_2879:
[----:B------:R-:W-:Y:S05]  /*9740*/  BSYNC B0 ;  /* 0x0000000000007941 */ /* 0x000fea0003800000 */
.L_x_2878:
[----:B-----5:R3:W-:Y:S02]  /*9750*/  ST.E.128 desc[UR6][R188.64], R28 ;  /* 0x0000001cbc007985 */ /* 0x0207e4000c101d06 */
.L_x_2877:
[----:B------:R-:W-:Y:S05]  /*9760*/  BSYNC B1 ;  /* 0x0000000000017941 */ /* 0x000fea0003800000 */
.L_x_2876:
        /* <DEDUP_REMOVED lines=101> */
.L_x_2883:
[----:B------:R-:W-:Y:S05]  /*9dc0*/  BSYNC B0 ;  /* 0x0000000000007941 */ /* 0x000fea0003800000 */
.L_x_2882:
[----:B-----5:R3:W-:Y:S02]  /*9dd0*/  ST.E.128 desc[UR6][R188.64], R28 ;  /* 0x0000001cbc007985 */ /* 0x0207e4000c101d06 */
.L_x_2881:
[----:B------:R-:W-:Y:S05]  /*9de0*/  BSYNC B1 ;  /* 0x0000000000017941 */ /* 0x000fea0003800000 */
.L_x_2880:
        /* <DEDUP_REMOVED lines=100> */
.L_x_2885:
[----:B------:R-:W-:Y:S05]  /*a430*/  BSYNC B0 ;  /* 0x0000000000007941 */ /* 0x000fea0003800000 */
.L_x_2884:
[----:B-----5:R3:W-:Y:S02]  /*a440*/  ST.E.128 desc[UR6][R188.64], R28 ;  /* 0x0000001cbc007985 */ /* 0x0207e4000c101d06 */
.L_x_2871:
[----:B------:R-:W-:Y:S05]  /*a450*/  BSYNC B2 ;  /* 0x0000000000027941 */ /* 0x000fea0003800000 */
.L_x_2870:
        /* <DEDUP_REMOVED lines=106> */
.L_x_2891:
[----:B------:R-:W-:Y:S05]  /*ab00*/  BSYNC B0 ;  /* 0x0000000000007941 */ /* 0x000fea0003800000 */
.L_x_2890:
[----:B-----5:R3:W-:Y:S02]  /*ab10*/  ST.E.128 desc[UR6][R188.64], R28 ;  /* 0x0000001cbc007985 */ /* 0x0207e4000c101d06 */
.L_x_2889:
[----:B------:R-:W-:Y:S05]  /*ab20*/  BSYNC B1 ;  /* 0x0000000000017941 */ /* 0x000fea0003800000 */
.L_x_2888:
        /* <DEDUP_REMOVED lines=101> */
.L_x_2895:
[----:B------:R-:W-:Y:S05]  /*b180*/  BSYNC B0 ;  /* 0x0000000000007941 */ /* 0x000fea0003800000 */
.L_x_2894:
[----:B-----5:R3:W-:Y:S02]  /*b190*/  ST.E.128 desc[UR6][R188.64], R28 ;  /* 0x0000001cbc007985 */ /* 0x0207e4000c101d06 */
.L_x_2893:
[----:B------:R-:W-:Y:S05]  /*b1a0*/  BSYNC B1 ;  /* 0x0000000000017941 */ /* 0x000fea0003800000 */
.L_x_2892:
        /* <DEDUP_REMOVED lines=101> */
.L_x_2899:
[----:B------:R-:W-:Y:S05]  /*b800*/  BSYNC B0 ;  /* 0x0000000000007941 */ /* 0x000fea0003800000 */
.L_x_2898:
[----:B-----5:R3:W-:Y:S02]  /*b810*/  ST.E.128 desc[UR6][R188.64], R28 ;  /* 0x0000001cbc007985 */ /* 0x0207e4000c101d06 */
.L_x_2897:
[----:B------:R-:W-:Y:S05]  /*b820*/  BSYNC B1 ;  /* 0x0000000000017941 */ /* 0x000fea0003800000 */
.L_x_2896:
        /* <DEDUP_REMOVED lines=100> */
.L_x_2901:
[----:B------:R-:W-:Y:S05]  /*be70*/  BSYNC B0 ;  /* 0x0000000000007941 */ /* 0x000fea0003800000 */
.L_x_2900:
[----:B-----5:R3:W-:Y:S02]  /*be80*/  ST.E.128 desc[UR6][R188.64], R28 ;  /* 0x0000001cbc007985 */ /* 0x0207e4000c101d06 */
.L_x_2887:
[----:B------:R-:W-:Y:S05]  /*be90*/  BSYNC B2 ;  /* 0x0000000000027941 */ /* 0x000fea0003800000 */
.L_x_2886:
        /* <DEDUP_REMOVED lines=110> */
.L_x_2907:
[----:B------:R-:W-:Y:S05]  /*c580*/  BSYNC B0 ;  /* 0x0000000000007941 */ /* 0x000fea0003800000 */
.L_x_2906:
[----:B-----5:R3:W-:Y:S02]  /*c590*/  ST.E.128 desc[UR6][R182.64], R28 ;  /* 0x0000001cb6007985 */ /* 0x0207e4000c101d06 */
.L_x_2905:
[----:B------:R-:W-:Y:S05]  /*c5a0*/  BSYNC B1 ;  /* 0x0000000000017941 */ /* 0x000fea0003800000 */
.L_x_2904:
        /* <DEDUP_REMOVED lines=101> */
.L_x_2911:
[----:B------:R-:W-:Y:S05]  /*cc00*/  BSYNC B0 ;  /* 0x0000000000007941 */ /* 0x000fea0003800000 */
.L_x_2910:
[----:B-----5:R3:W-:Y:S02]  /*cc10*/  ST.E.128 desc[UR6][R182.64], R28 ;  /* 0x0000001cb6007985 */ /* 0x0207e4000c101d06 */
.L_x_2909:
[----:B------:R-:W-:Y:S05]  /*cc20*/  BSYNC B1 ;  /* 0x0000000000017941 */ /* 0x000fea0003800000 */
.L_x_2908:
        /* <DEDUP_REMOVED lines=101> */
.L_x_2915:
[----:B------:R-:W-:Y:S05]  /*d280*/  BSYNC B0 ;  /* 0x0000000000007941 */ /* 0x000fea0003800000 */
.L_x_2914:
[----:B-----5:R3:W-:Y:S02]  /*d290*/  ST.E.128 desc[UR6][R182.64], R28 ;  /* 0x0000001cb6007985 */ /* 0x0207e4000c101d06 */
.L_x_2913:
[----:B------:R-:W-:Y:S05]  /*d2a0*/  BSYNC B1 ;  /* 0x0000000000017941 */ /* 0x000fea0003800000 */
.L_x_2912:
        /* <DEDUP_REMOVED lines=101> */
.L_x_2917:
[----:B------:R-:W-:Y:S05]  /*d900*/  BSYNC B0 ;  /* 0x0000000000007941 */ /* 0x000fea0003800000 */
.L_x_2916:
[----:B-----5:R3:W-:Y:S02]  /*d910*/  ST.E.128 desc[UR6][R182.64], R40 ;  /* 0x00000028b6007985 */ /* 0x0207e4000c101d06 */
.L_x_2903:
[----:B------:R-:W-:Y:S05]  /*d920*/  BSYNC B2 ;  /* 0x0000000000027941 */ /* 0x000fea0003800000 */
.L_x_2902:
        /* <DEDUP_REMOVED lines=11> */
.L_x_2819:
        /* <DEDUP_REMOVED lines=29> */
.L_x_2919:
[----:B------:R-:W-:Y:S05]  /*dbb0*/  BSYNC B0 ;  /* 0x0000000000007941 */ /* 0x000fea0003800000 */
.L_x_2918:
        /* <DEDUP_REMOVED lines=30> */
.L_x_2921:
[----:B------:R-:W-:Y:S05]  /*dda0*/  BSYNC B0 ;  /* 0x0000000000007941 */ /* 0x000fea0003800000 */
.L_x_2920:
        /* <DEDUP_REMOVED lines=30> */
.L_x_2923:
[----:B------:R-:W-:Y:S05]  /*df90*/  BSYNC B0 ;  /* 0x0000000000007941 */ /* 0x000fea0003800000 */
.L_x_2922:
        /* <DEDUP_REMOVED lines=33> */
.L_x_2853:
[----:B------:R-:W-:Y:S05]  /*e1b0*/  BSYNC B3 ;  /* 0x0000000000037941 */ /* 0x000fea0003800000 */
.L_x_2818:
        /* <DEDUP_REMOVED lines=91> */
.L_x_2925:
        /* <DEDUP_REMOVED lines=10> */
.L_x_2926:
[----:B------:R-:W-:Y:S05]  /*e810*/  BSYNC B0 ;  /* 0x0000000000007941 */ /* 0x000fea0003800000 */
.L_x_2924:
[----:B------:R-:W-:Y:S04]  /*e820*/  IADD3 R14, R14, -0x1, RZ ;  /* 0xffffffff0e0e7810 */ /* 0x000fe80007ffe0ff */
[----:B------:R-:W-:Y:S11]  /*e830*/  ISETP.GT.AND P0, PT, R14, R83, PT ;  /* 0x000000530e00720c */ /* 0x000ff60003f04270 */
[----:B------:R-:W-:Y:S02]  /*e840*/  @!UPT UIADD3 URZ, URZ, URZ, URZ ;  /* 0x0000003f3f3ff290 */ /* 0x000fe4000fffe03f */
[----:B------:R-:W-:Y:S05]  /*e850*/  @P0 BRA `(.L_x_2927) ;  /* 0xffffff4400980947 */ /* 0x000fea000383ffff */
.L_x_2809:
        /* <DEDUP_REMOVED lines=117> */
.L_x_2936:
[----:B------:R-:W-:Y:S05]  /*efb0*/  BSYNC B0 ;  /* 0x0000000000007941 */ /* 0x000fea0003800000 */
.L_x_2935:
[----:B-----5:R3:W-:Y:S02]  /*efc0*/  STS.128 [R242], R40 ;  /* 0x00000028f2007388 */ /* 0x0207e40000000c00 */
.L_x_2934:
[----:B------:R-:W-:Y:S05]  /*efd0*/  BSYNC B1 ;  /* 0x0000000000017941 */ /* 0x000fea0003800000 */
.L_x_2933:
        /* <DEDUP_REMOVED lines=53> */
.L_x_2940:
[----:B------:R-:W-:Y:S05]  /*f330*/  BSYNC B0 ;  /* 0x0000000000007941 */ /* 0x000fea0003800000 */
.L_x_2939:
[----:B-----5:R1:W-:Y:S02]  /*f340*/  STS.128 [R242+0x2000], R40 ;  /* 0x00200028f2007388 */ /* 0x0203e40000000c00 */
.L_x_2938:
[----:B------:R-:W-:Y:S05]  /*f350*/  BSYNC B1 ;  /* 0x0000000000017941 */ /* 0x000fea0003800000 */
.L_x_2937:
        /* <DEDUP_REMOVED lines=53> */
.L_x_2944:
[----:B------:R-:W-:Y:S05]  /*f6b0*/  BSYNC B0 ;  /* 0x0000000000007941 */ /* 0x000fea0003800000 */
.L_x_2943:
[----:B-----5:R3:W-:Y:S02]  /*f6c0*/  STS.128 [R242+0x4000], R40 ;  /* 0x00400028f2007388 */ /* 0x0207e40000000c00 */
.L_x_2942:
[----:B------:R-:W-:Y:S05]  /*f6d0*/  BSYNC B1 ;  /* 0x0000000000017941 */ /* 0x000fea0003800000 */
.L_x_2941:
        /* <DEDUP_REMOVED lines=51> */
.L_x_2946:
[----:B------:R-:W-:Y:S05]  /*fa10*/  BSYNC B0 ;  /* 0x0000000000007941 */ /* 0x000fea0003800000 */
.L_x_2945:
[----:B-----5:R3:W-:Y:S02]  /*fa20*/  STS.128 [R242+0x6000], R40 ;  /* 0x00600028f2007388 */ /* 0x0207e40000000c00 */
.L_x_2932:
[----:B------:R-:W-:Y:S05]  /*fa30*/  BSYNC B2 ;  /* 0x0000000000027941 */ /* 0x000fea0003800000 */
.L_x_2931:
        /* <DEDUP_REMOVED lines=67> */
.L_x_2952:
[----:B------:R-:W-:Y:S05]  /*fe70*/  BSYNC B0 ;  /* 0x0000000000007941 */ /* 0x000fea0003800000 */
.L_x_2951:
[----:B-----5:R3:W-:Y:S02]  /*fe80*/  STS.128 [R242+0x800], R40 ;  /* 0x00080028f2007388 */ /* 0x0207e40000000c00 */
.L_x_2950:
[----:B------:R-:W-:Y:S05]  /*fe90*/  BSYNC B1 ;  /* 0x0000000000017941 */ /* 0x000fea0003800000 */
.L_x_2949:
        /* <DEDUP_REMOVED lines=54> */
.L_x_2956:
[----:B------:R-:W-:Y:S05]  /*10200*/  BSYNC B0 ;  /* 0x0000000000007941 */ /* 0x000fea0003800000 */
.L_x_2955:
[----:B-----5:R3:W-:Y:S02]  /*10210*/  STS.128 [R242+0x2800], R40 ;  /* 0x00280028f2007388 */ /* 0x0207e40000000c00 */
.L_x_2954:
[----:B------:R-:W-:Y:S05]  /*10220*/  BSYNC B1 ;  /* 0x0000000000017941 */ /* 0x000fea0003800000 */
.L_x_2953:
        /* <DEDUP_REMOVED lines=54> */
.L_x_2960:
[----:B------:R-:W-:Y:S05]  /*10590*/  BSYNC B0 ;  /* 0x0000000000007941 */ /* 0x000fea0003800000 */
.L_x_2959:
[----:B-----5:R3:W-:Y:S02]  /*105a0*/  STS.128 [R242+0x4800], R40 ;  /* 0x00480028f2007388 */ /* 0x0207e40000000c00 */
.L_x_2958:
[----:B------:R-:W-:Y:S05]  /*105b0*/  BSYNC B1 ;  /* 0x0000000000017941 */ /* 0x000fea0003800000 */
.L_x_2957:
        /* <DEDUP_REMOVED lines=53> */
.L_x_2962:
[----:B------:R-:W-:Y:S05]  /*10910*/  BSYNC B0 ;  /* 0x0000000000007941 */ /* 0x000fea0003800000 */
.L_x_2961:
[----:B-----5:R1:W-:Y:S02]  /*10920*/  STS.128 [R242+0x6800], R36 ;  /* 0x00680024f2007388 */ /* 0x0203e40000000c00 */
.L_x_2948:
[----:B------:R-:W-:Y:S05]  /*10930*/  BSYNC B2 ;  /* 0x0000000000027941 */ /* 0x000fea0003800000 */
.L_x_2947:
        /* <DEDUP_REMOVED lines=67> */
.L_x_2968:
[----:B------:R-:W-:Y:S05]  /*10d70*/  BSYNC B0 ;  /* 0x0000000000007941 */ /* 0x000fea0003800000 */
.L_x_2967:
[----:B-----5:R3:W-:Y:S02]  /*10d80*/  STS.128 [R242+0x1000], R36 ;  /* 0x00100024f2007388 */ /* 0x0207e40000000c00 */
.L_x_2966:
[----:B------:R-:W-:Y:S05]  /*10d90*/  BSYNC B1 ;  /* 0x0000000000017941 */ /* 0x000fea0003800000 */
.L_x_2965:
        /* <DEDUP_REMOVED lines=53> */
.L_x_2972:
[----:B------:R-:W-:Y:S05]  /*110f0*/  BSYNC B0 ;  /* 0x0000000000007941 */ /* 0x000fea0003800000 */
.L_x_2971:
[----:B-----5:R3:W-:Y:S02]  /*11100*/  STS.128 [R242+0x3000], R36 ;  /* 0x00300024f2007388 */ /* 0x0207e40000000c00 */
.L_x_2970:
[----:B------:R-:W-:Y:S05]  /*11110*/  BSYNC B1 ;  /* 0x0000000000017941 */ /* 0x000fea0003800000 */
.L_x_2969:
        /* <DEDUP_REMOVED lines=53> */
.L_x_2976:
[----:B------:R-:W-:Y:S05]  /*11470*/  BSYNC B0 ;  /* 0x0000000000007941 */ /* 0x000fea0003800000 */
.L_x_2975:
[----:B-----5:R3:W-:Y:S02]  /*11480*/  STS.128 [R242+0x5000], R36 ;  /* 0x00500024f2007388 */ /* 0x0207e40000000c00 */
.L_x_2974:
[----:B------:R-:W-:Y:S05]  /*11490*/  BSYNC B1 ;  /* 0x0000000000017941 */ /* 0x000fea0003800000 */
.L_x_2973:
        /* <DEDUP_REMOVED lines=53> */
.L_x_2978:
[----:B------:R-:W-:Y:S05]  /*117f0*/  BSYNC B0 ;  /* 0x0000000000007941 */ /* 0x000fea0003800000 */
.L_x_2977:
[----:B-----5:R3:W-:Y:S02]  /*11800*/  STS.128 [R242+0x7000], R36 ;  /* 0x00700024f2007388 */ /* 0x0207e40000000c00 */
.L_x_2964:
[----:B------:R-:W-:Y:S05]  /*11810*/  BSYNC B2 ;  /* 0x0000000000027941 */ /* 0x000fea0003800000 */
.L_x_2963:
        /* <DEDUP_REMOVED lines=67> */
.L_x_2983:
[----:B------:R-:W-:Y:S05]  /*11c50*/  BSYNC B0 ;  /* 0x0000000000007941 */ /* 0x000fea0003800000 */
.L_x_2982:
[----:B-----5:R1:W-:Y:S02]  /*11c60*/  STS.128 [R242+0x1800], R20 ;  /* 0x00180014f2007388 */ /* 0x0203e40000000c00 */
.L_x_2981:
[----:B------:R-:W-:Y:S05]  /*11c70*/  BSYNC B1 ;  /* 0x0000000000017941 */ /* 0x000fea0003800000 */
.L_x_2980:
        /* <DEDUP_REMOVED lines=53> */
.L_x_2987:
[----:B------:R-:W-:Y:S05]  /*11fd0*/  BSYNC B0 ;  /* 0x0000000000007941 */ /* 0x000fea0003800000 */
.L_x_2986:
[----:B-----5:R1:W-:Y:S02]  /*11fe0*/  STS.128 [R242+0x3800], R16 ;  /* 0x00380010f2007388 */ /* 0x0203e40000000c00 */
.L_x_2985:
[----:B------:R-:W-:Y:S05]  /*11ff0*/  BSYNC B1 ;  /* 0x0000000000017941 */ /* 0x000fea0003800000 */
.L_x_2984:
        /* <DEDUP_REMOVED lines=53> */
.L_x_2991:
[----:B------:R-:W-:Y:S05]  /*12350*/  BSYNC B0 ;  /* 0x0000000000007941 */ /* 0x000fea0003800000 */
.L_x_2990:
[----:B-----5:R2:W-:Y:S02]  /*12360*/  STS.128 [R242+0x5800], R16 ;  /* 0x00580010f2007388 */ /* 0x0205e40000000c00 */
.L_x_2989:
[----:B------:R-:W-:Y:S05]  /*12370*/  BSYNC B1 ;  /* 0x0000000000017941 */ /* 0x000fea0003800000 */
.L_x_2988:
        /* <DEDUP_REMOVED lines=53> */
.L_x_2993:
[----:B------:R-:W-:Y:S05]  /*126d0*/  BSYNC B0 ;  /* 0x0000000000007941 */ /* 0x000fea0003800000 */
.L_x_2992:
[----:B-----5:R1:W-:Y:S01]  /*126e0*/  STS.128 [R242+0x7800], R28 ;  /* 0x0078001cf2007388 */ /* 0x0203e20000000c00 */
[----:B------:R-:W-:Y:S05]  /*126f0*/  BRA `(.L_x_2979) ;  /* 0x0000007000187947 */ /* 0x000fea0003800000 */
.L_x_2930:
        /* <DEDUP_REMOVED lines=99> */
.L_x_2999:
[----:B------:R-:W-:Y:S05]  /*12d30*/  BSYNC B0 ;  /* 0x0000000000007941 */ /* 0x000fea0003800000 */
.L_x_2998:
[----:B-----5:R3:W-:Y:S02]  /*12d40*/  STS.128 [R242], R56 ;  /* 0x00000038f2007388 */ /* 0x0207e40000000c00 */
.L_x_2997:
[----:B------:R-:W-:Y:S05]  /*12d50*/  BSYNC B1 ;  /* 0x0000000000017941 */ /* 0x000fea0003800000 */
.L_x_2996:
        /* <DEDUP_REMOVED lines=97> */
.L_x_3003:
[----:B------:R-:W-:Y:S05]  /*13370*/  BSYNC B0 ;  /* 0x0000000000007941 */ /* 0x000fea0003800000 */
.L_x_3002:
[----:B-----5:R1:W-:Y:S02]  /*13380*/  STS.128 [R242+0x2000], R56 ;  /* 0x00200038f2007388 */ /* 0x0203e40000000c00 */
.L_x_3001:
[----:B------:R-:W-:Y:S05]  /*13390*/  BSYNC B1 ;  /* 0x0000000000017941 */ /* 0x000fea0003800000 */
.L_x_3000:
        /* <DEDUP_REMOVED lines=97> */
.L_x_3007:
[----:B------:R-:W-:Y:S05]  /*139b0*/  BSYNC B0 ;  /* 0x0000000000007941 */ /* 0x000fea0003800000 */
.L_x_3006:
[----:B-----5:R3:W-:Y:S02]  /*139c0*/  STS.128 [R242+0x4000], R56 ;  /* 0x00400038f2007388 */ /* 0x0207e40000000c00 */
.L_x_3005:
[----:B------:R-:W-:Y:S05]  /*139d0*/  BSYNC B1 ;  /* 0x0000000000017941 */ /* 0x000fea0003800000 */
.L_x_3004:
        /* <DEDUP_REMOVED lines=96> */
.L_x_3009:
[----:B------:R-:W-:Y:S05]  /*13fe0*/  BSYNC B0 ;  /* 0x0000000000007941 */ /* 0x000fea0003800000 */
.L_x_3008:
[----:B-----5:R3:W-:Y:S02]  /*13ff0*/  STS.128 [R242+0x6000], R56 ;  /* 0x00600038f2007388 */ /* 0x0207e40000000c00 */
.L_x_2995:
[----:B------:R-:W-:Y:S05]  /*14000*/  BSYNC B2 ;  /* 0x0000000000027941 */ /* 0x000fea0003800000 */
.L_x_2994:
        /* <DEDUP_REMOVED lines=104> */
.L_x_3015:
[----:B------:R-:W-:Y:S05]  /*14690*/  BSYNC B0 ;  /* 0x0000000000007941 */ /* 0x000fea0003800000 */
.L_x_3014:
[----:B-----5:R3:W-:Y:S02]  /*146a0*/  STS.128 [R242+0x800], R56 ;  /* 0x00080038f2007388 */ /* 0x0207e40000000c00 */
.L_x_3013:
[----:B------:R-:W-:Y:S05]  /*146b0*/  BSYNC B1 ;  /* 0x0000000000017941 */ /* 0x000fea0003800000 */
.L_x_3012:
        /* <DEDUP_REMOVED lines=100> */
.L_x_3019:
[----:B------:R-:W-:Y:S05]  /*14d00*/  BSYNC B0 ;  /* 0x0000000000007941 */ /* 0x000fea0003800000 */
.L_x_3018:
[----:B-----5:R3:W-:Y:S02]  /*14d10*/  STS.128 [R242+0x2800], R56 ;  /* 0x00280038f2007388 */ /* 0x0207e40000000c00 */
.L_x_3017:
[----:B------:R-:W-:Y:S05]  /*14d20*/  BSYNC B1 ;  /* 0x0000000000017941 */ /* 0x000fea0003800000 */
.L_x_3016:
        /* <DEDUP_REMOVED lines=100> */
.L_x_3023:
[----:B------:R-:W-:Y:S05]  /*15370*/  BSYNC B0 ;  /* 0x0000000000007941 */ /* 0x000fea0003800000 */
.L_x_3022:
[----:B-----5:R3:W-:Y:S02]  /*15380*/  STS.128 [R242+0x4800], R56 ;  /* 0x00480038f2007388 */ /* 0x0207e40000000c00 */
.L_x_3021:
[----:B------:R-:W-:Y:S05]  /*15390*/  BSYNC B1 ;  /* 0x0000000000017941 */ /* 0x000fea0003800000 */
.L_x_3020:
        /* <DEDUP_REMOVED lines=98> */
.L_x_3025:
[----:B------:R-:W-:Y:S05]  /*159c0*/  BSYNC B0 ;  /* 0x0000000000007941 */ /* 0x000fea0003800000 */
.L_x_3024:
[----:B-----5:R1:W-:Y:S02]  /*159d0*/  STS.128 [R242+0x6800], R40 ;  /* 0x00680028f2007388 */ /* 0x0203e40000000c00 */
.L_x_3011:
[----:B------:R-:W-:Y:S05]  /*159e0*/  BSYNC B2 ;  /* 0x0000000000027941 */ /* 0x000fea0003800000 */
.L_x_3010:
        /* <DEDUP_REMOVED lines=103> */
.L_x_3031:
[----:B------:R-:W-:Y:S05]  /*16060*/  BSYNC B0 ;  /* 0x0000000000007941 */ /* 0x000fea0003800000 */
.L_x_3030:
[----:B-----5:R1:W-:Y:S02]  /*16070*/  STS.128 [R242+0x1000], R40 ;  /* 0x00100028f2007388 */ /* 0x0203e40000000c00 */
.L_x_3029:
[----:B------:R-:W-:Y:S05]  /*16080*/  BSYNC B1 ;  /* 0x0000000000017941 */ /* 0x000fea0003800000 */
.L_x_3028:
        /* <DEDUP_REMOVED lines=98> */
.L_x_3035:
[----:B------:R-:W-:Y:S05]  /*166b0*/  BSYNC B0 ;  /* 0x0000000000007941 */ /* 0x000fea0003800000 */
.L_x_3034:
[----:B-----5:R1:W-:Y:S02]  /*166c0*/  STS.128 [R242+0x3000], R40 ;  /* 0x00300028f2007388 */ /* 0x0203e40000000c00 */
.L_x_3033:
[----:B------:R-:W-:Y:S05]  /*166d0*/  BSYNC B1 ;  /* 0x0000000000017941 */ /* 0x000fea0003800000 */
.L_x_3032:
        /* <DEDUP_REMOVED lines=98> */
.L_x_3039:
[----:B------:R-:W-:Y:S05]  /*16d00*/  BSYNC B0 ;  /* 0x0000000000007941 */ /* 0x000fea0003800000 */
.L_x_3038:
[----:B-----5:R1:W-:Y:S02]  /*16d10*/  STS.128 [R242+0x5000], R40 ;  /* 0x00500028f2007388 */ /* 0x0203e40000000c00 */
.L_x_3037:
[----:B------:R-:W-:Y:S05]  /*16d20*/  BSYNC B1 ;  /* 0x0000000000017941 */ /* 0x000fea0003800000 */
.L_x_3036:
        /* <DEDUP_REMOVED lines=101> */
.L_x_3041:
[----:B------:R-:W-:Y:S05]  /*17380*/  BSYNC B0 ;  /* 0x0000000000007941 */ /* 0x000fea0003800000 */
.L_x_3040:
[----:B-----5:R2:W-:Y:S02]  /*17390*/  STS.128 [R242+0x7000], R36 ;  /* 0x00700024f2007388 */ /* 0x0205e40000000c00 */
.L_x_3027:
[----:B------:R-:W-:Y:S05]  /*173a0*/  BSYNC B2 ;  /* 0x0000000000027941 */ /* 0x000fea0003800000 */
.L_x_3026:
        /* <DEDUP_REMOVED lines=103> */
.L_x_3045:
[----:B------:R-:W-:Y:S05]  /*17a20*/  BSYNC B0 ;  /* 0x0000000000007941 */ /* 0x000fea0003800000 */
.L_x_3044:
[----:B-----5:R1:W-:Y:S02]  /*17a30*/  STS.128 [R242+0x1800], R20 ;  /* 0x00180014f2007388 */ /* 0x0203e40000000c00 */
.L_x_3043:
[----:B------:R-:W-:Y:S05]  /*17a40*/  BSYNC B1 ;  /* 0x0000000000017941 */ /* 0x000fea0003800000 */
.L_x_3042:
        /* <DEDUP_REMOVED lines=103> */
.L_x_3049:
[----:B------:R-:W-:Y:S05]  /*180c0*/  BSYNC B0 ;  /* 0x0000000000007941 */ /* 0x000fea0003800000 */
.L_x_3048:
[----:B-----5:R1:W-:Y:S02]  /*180d0*/  STS.128 [R242+0x3800], R20 ;  /* 0x00380014f2007388 */ /* 0x0203e40000000c00 */
.L_x_3047:
[----:B------:R-:W-:Y:S05]  /*180e0*/  BSYNC B1 ;  /* 0x0000000000017941 */ /* 0x000fea0003800000 */
.L_x_3046:
        /* <DEDUP_REMOVED lines=100> */
.L_x_3053:
[----:B------:R-:W-:Y:S05]  /*18730*/  BSYNC B0 ;  /* 0x0000000000007941 */ /* 0x000fea0003800000 */
.L_x_3052:
[----:B-----5:R1:W-:Y:S02]  /*18740*/  STS.128 [R242+0x5800], R16 ;  /* 0x00580010f2007388 */ /* 0x0203e40000000c00 */
.L_x_3051:
[----:B------:R-:W-:Y:S05]  /*18750*/  BSYNC B1 ;  /* 0x0000000000017941 */ /* 0x000fea0003800000 */
.L_x_3050:
        /* <DEDUP_REMOVED lines=104> */
.L_x_3055:
[----:B------:R-:W-:Y:S05]  /*18de0*/  BSYNC B0 ;  /* 0x0000000000007941 */ /* 0x000fea0003800000 */
.L_x_3054:
[----:B-----5:R1:W-:Y:S01]  /*18df0*/  STS.128 [R242+0x7800], R16 ;  /* 0x00780010f2007388 */ /* 0x0203e20000000c00 */
[----:B------:R-:W-:Y:S05]  /*18e00*/  BRA `(.L_x_2979) ;  /* 0x0000000800547947 */ /* 0x000fea0003800000 */
.L_x_2929:
        /* <DEDUP_REMOVED lines=42> */
.L_x_3057:
[----:B------:R-:W-:Y:S05]  /*190b0*/  BSYNC B0 ;  /* 0x0000000000007941 */ /* 0x000fea0003800000 */
.L_x_3056:
        /* <DEDUP_REMOVED lines=35> */
.L_x_3059:
[----:B------:R-:W-:Y:S05]  /*192f0*/  BSYNC B0 ;  /* 0x0000000000007941 */ /* 0x000fea0003800000 */
.L_x_3058:
        /* <DEDUP_REMOVED lines=34> */
.L_x_3061:
[----:B------:R-:W-:Y:S05]  /*19520*/  BSYNC B0 ;  /* 0x0000000000007941 */ /* 0x000fea0003800000 */
.L_x_3060:
        /* <DEDUP_REMOVED lines=35> */
.L_x_2979:
[----:B------:R-:W-:Y:S05]  /*19760*/  BSYNC B3 ;  /* 0x0000000000037941 */ /* 0x000fea0003800000 */
.L_x_2928:
        /* <DEDUP_REMOVED lines=43> */
.L_x_3063:
[----:B------:R-:W-:Y:S05]  /*19a20*/  BSYNC B0 ;  /* 0x0000000000007941 */ /* 0x000fea0003800000 */
.L_x_3062:
        /* <DEDUP_REMOVED lines=37> */
.L_x_3065:
[----:B------:R-:W-:Y:S05]  /*19c80*/  BSYNC B0 ;  /* 0x0000000000007941 */ /* 0x000fea0003800000 */
.L_x_3064:
        /* <DEDUP_REMOVED lines=39> */
.L_x_3067:
[----:B------:R-:W-:Y:S05]  /*19f00*/  BSYNC B0 ;  /* 0x0000000000007941 */ /* 0x000fea0003800000 */
.L_x_3066:
        /* <DEDUP_REMOVED lines=42> */
.L_x_3069:
[----:B------:R-:W-:Y:S05]  /*1a1b0*/  BSYNC B0 ;  /* 0x0000000000007941 */ /* 0x000fea0003800000 */
.L_x_3068:
        /* <DEDUP_REMOVED lines=54> */
.L_x_3071:
[----:B------:R-:W-:Y:S05]  /*1a520*/  BSYNC B0 ;  /* 0x0000000000007941 */ /* 0x000fea0003800000 */
.L_x_3070:
        /* <DEDUP_REMOVED lines=39> */
.L_x_3073:
[----:B------:R-:W-:Y:S05]  /*1a7a0*/  BSYNC B0 ;  /* 0x0000000000007941 */ /* 0x000fea0003800000 */
.L_x_3072:
        /* <DEDUP_REMOVED lines=41> */
.L_x_3075:
[----:B------:R-:W-:Y:S05]  /*1aa40*/  BSYNC B0 ;  /* 0x0000000000007941 */ /* 0x000fea0003800000 */
.L_x_3074:
        /* <DEDUP_REMOVED lines=53> */
.L_x_3077:
[----:B------:R-:W-:Y:S05]  /*1ada0*/  BSYNC B0 ;  /* 0x0000000000007941 */ /* 0x000fea0003800000 */
.L_x_3076:
[----:B------:R-:W-:Y:S01]  /*1adb0*/  LDSM.16.M88.4 R60, [R226] ;  /* 0x00000000e23c783b */ /* 0x000fe20000000200 */
[----:B------:R-:W-:Y:S01]  /*1adc0*/  R2P PR, R54, 0x6 ;  /* 0x0000000636007804 */ /* 0x000fe20000000000 */
[----:B------:R-:W-:Y:S01]  /*1add0*/  IMAD R224, R34, 0x2, R226 ;  /* 0x0000000222e07824 */ /* 0x000fe200078e02e2 */
[C---:B------:R-:W-:Y:S01]  /*1ade0*/  IADD3 R0, R225.reuse, 0x8000, RZ ;  /* 0x00008000e1007810 */ /* 0x040fe20007ffe0ff */
[----:B--2---:R-:W2:Y:S01]  /*1adf0*/  LDSM.16.M88.4 R28, [R225+0x8000] ;  /* 0x00800000e11c783b */ /* 0x004ea20000000200 */
[----:B------:R-:W-:Y:S01]  /*1ae00*/  IADD3 R223, R225, 0x8020, RZ ;  /* 0x00008020e1df7810 */ /* 0x000fe20007ffe0ff */
[C---:B------:R-:W-:Y:S01]  /*1ae10*/  IMAD R221, R33.reuse, 0x2, R224 ;  /* 0x0000000221dd7824 */ /* 0x040fe200078e02e0 */
[----:B------:R-:W-:Y:S01]  /*1ae20*/  LEA R222, R33, R226, 0x1 ;  /* 0x000000e221de7211 */ /* 0x000fe200078e08ff */
[----:B-----5:R-:W-:Y:S04]  /*1ae30*/  LDSM.16.M88.4 R20, [R224] ;  /* 0x00000000e014783b */ /* 0x020fe80000000200 */
[----:B------:R-:W4:Y:S02]  /*1ae40*/  LDSM.16.M88.4 R76, [R225+0x8800] ;  /* 0x00880000e14c783b */ /* 0x000f240000000200 */
[----:B------:R-:W-:-:S02]  /*1ae50*/  @P1 IADD3 R223, R0, -0x20, RZ ;  /* 0xffffffe000df1810 */ /* 0x000fc40007ffe0ff */
[----:B------:R-:W1:Y:S01]  /*1ae60*/  LDSM.16.M88.4 R68, [R225+0x9000] ;  /* 0x00900000e144783b */ /* 0x000e620000000200 */
[----:B------:R-:W-:-:S03]  /*1ae70*/  MOV R0, 0x40 ;  /* 0x0000004000007802 */ /* 0x000fc60000000f00 */
[----:B------:R-:W1:Y:S01]  /*1ae80*/  LDSM.16.M88.4 R100, [R223] ;  /* 0x00000000df64783b */ /* 0x000e620000000200 */
[----:B------:R-:W-:-:S03]  /*1ae90*/  SEL R0, R0, 0xffffffc0, !P2 ;  /* 0xffffffc000007807 */ /* 0x000fc60005000000 */
[----:B---3--:R-:W3:Y:S01]  /*1aea0*/  LDSM.16.M88.4 R12, [R225+0x9800] ;  /* 0x00980000e10c783b */ /* 0x008ee20000000200 */
[----:B------:R-:W-:Y:S02]  /*1aeb0*/  IADD3 R219, R225, R0, RZ ;  /* 0x00000000e1db7210 */ /* 0x000fe40007ffe0ff */
[----:B------:R-:W-:Y:S01]  /*1aec0*/  IADD3 R212, R0, R223, RZ ;  /* 0x000000df00d47210 */ /* 0x000fe20007ffe0ff */
[----:B------:R-:W-:Y:S04]  /*1aed0*/  LDSM.16.M88.4 R92, [R222] ;  /* 0x00000000de5c783b */ /* 0x000fe80000000200 */
[----:B------:R-:W3:Y:S04]  /*1aee0*/  LDSM.16.M88.4 R64, [R219+0x8000] ;  /* 0x00800000db40783b */ /* 0x000ee80000000200 */
[----:B------:R-:W3:Y:S04]  /*1aef0*/  LDSM.16.M88.4 R80, [R223+0x800] ;  /* 0x00080000df50783b */ /* 0x000ee80000000200 */
[----:B------:R-:W3:Y:S01]  /*1af00*/  LDSM.16.M88.4 R36, [R223+0x1000] ;  /* 0x00100000df24783b */ /* 0x000ee20000000200 */
[C---:B--2---:R-:W-:Y:S03]  /*1af10*/  HMMA.16816.F32 R16, R60.reuse, R28, RZ ;  /* 0x0000001c3c10723c */ /* 0x044fe600000018ff */
[----:B------:R-:W2:Y:S04]  /*1af20*/  LDSM.16.M88.4 R88, [R223+0x1800] ;  /* 0x00180000df58783b */ /* 0x000ea80000000200 */
[----:B------:R-:W-:Y:S01]  /*1af30*/  LDSM.16.M88.4 R40, [R212] ;  /* 0x00000000d428783b */ /* 0x000fe20000000200 */
[C---:B------:R-:W-:Y:S03]  /*1af40*/  HMMA.16816.F32 R28, R60.reuse, R30, RZ ;  /* 0x0000001e3c1c723c */ /* 0x040fe600000018ff */
[----:B------:R-:W-:Y:S03]  /*1af50*/  LDSM.16.M88.4 R24, [R219+0x8800] ;  /* 0x00880000db18783b */ /* 0x000fe60000000200 */
[C---:B----4-:R-:W-:Y:S01]  /*1af60*/  HMMA.16816.F32 R56, R60.reuse, R76, RZ ;  /* 0x0000004c3c38723c */ /* 0x050fe200000018ff */
[----:B------:R-:W-:Y:S04]  /*1af70*/  LDSM.16.M88.4 R4, [R219+0x9000] ;  /* 0x00900000db04783b */ /* 0x000fe80000000200 */
[----:B------:R-:W-:Y:S01]  /*1af80*/  LDSM.16.M88.4 R84, [R219+0x9800] ;  /* 0x00980000db54783b */ /* 0x000fe20000000200 */
[----:B-1----:R-:W-:Y:S03]  /*1af90*/  HMMA.16816.F32 R72, R60, R68, RZ ;  /* 0x000000443c48723c */ /* 0x002fe600000018ff */
[----:B------:R-:W-:Y:S03]  /*1afa0*/  LDSM.16.M88.4 R104, [R225+0xa000] ;  /* 0x00a00000e168783b */ /* 0x000fe60000000200 */
[----:B------:R-:W-:Y:S01]  /*1afb0*/  HMMA.16816.F32 R16, R20, R100, R16 ;  /* 0x000000641410723c */ /* 0x000fe20000001810 */
[----:B------:R-:W4:Y:S04]  /*1afc0*/  LD.E R0, desc[UR6][R10.64+0x18c] ;  /* 0x00018c060a007980 */ /* 0x000f28000c101900 */
[----:B------:R-:W-:Y:S01]  /*1afd0*/  LDSM.16.M88.4 R112, [R223+0x6000] ;  /* 0x00600000df70783b */ /* 0x000fe20000000200 */
[C---:B------:R-:W-:Y:S03]  /*1afe0*/  HMMA.16816.F32 R76, R60.reuse, R78, RZ ;  /* 0x0000004e3c4c723c */ /* 0x040fe600000018ff */
[----:B------:R-:W-:Y:S03]  /*1aff0*/  LDSM.16.M88.4 R108, [R219+0xd000] ;  /* 0x00d00000db6c783b */ /* 0x000fe60000000200 */
[C---:B------:R-:W-:Y:S01]  /*1b000*/  HMMA.16816.F32 R68, R60.reuse, R70, RZ ;  /* 0x000000463c44723c */ /* 0x040fe200000018ff */
[----:B------:R-:W-:Y:S04]  /*1b010*/  LDSM.16.M88.4 R116, [R212+0x4800] ;  /* 0x00480000d474783b */ /* 0x000fe80000000200 */
[----:B------:R-:W0:Y:S01]  /*1b020*/  LDGDEPBAR ;  /* 0x00000000000079af */ /* 0x000e220000000000 */
[C---:B---3--:R-:W-:Y:S06]  /*1b030*/  HMMA.16816.F32 R96, R60.reuse, R12, RZ ;  /* 0x0000000c3c60723c */ /* 0x048fec00000018ff */
[----:B------:R-:W-:Y:S01]  /*1b040*/  HMMA.16816.F32 R60, R60, R14, RZ ;  /* 0x0000000e3c3c723c */ /* 0x000fe200000018ff */
[----:B------:R-:W1:Y:S05]  /*1b050*/  LDSM.16.M88.4 R12, [R221] ;  /* 0x00000000dd0c783b */ /* 0x000e6a0000000200 */
[----:B------:R-:W-:Y:S06]  /*1b060*/  HMMA.16816.F32 R16, R92, R64, R16 ;  /* 0x000000405c10723c */ /* 0x000fec0000001810 */
[C---:B------:R-:W-:Y:S01]  /*1b070*/  HMMA.16816.F32 R28, R20.reuse, R102, R28 ;  /* 0x00000066141c723c */ /* 0x040fe2000000181c */
[----:B------:R-:W-:Y:S05]  /*1b080*/  LDSM.16.M88.4 R100, [R223+0x2000] ;  /* 0x00200000df64783b */ /* 0x000fea0000000200 */
[C---:B------:R-:W-:Y:S06]  /*1b090*/  HMMA.16816.F32 R56, R20.reuse, R80, R56 ;  /* 0x000000501438723c */ /* 0x040fec0000001838 */
[C---:B------:R-:W-:Y:S01]  /*1b0a0*/  HMMA.16816.F32 R76, R20.reuse, R82, R76 ;  /* 0x00000052144c723c */ /* 0x040fe2000000184c */
[----:B------:R-:W-:Y:S05]  /*1b0b0*/  LDSM.16.M88.4 R80, [R212+0x1000] ;  /* 0x00100000d450783b */ /* 0x000fea0000000200 */
[C---:B------:R-:W-:Y:S06]  /*1b0c0*/  HMMA.16816.F32 R72, R20.reuse, R36, R72 ;  /* 0x000000241448723c */ /* 0x040fec0000001848 */
[C---:B------:R-:W-:Y:S01]  /*1b0d0*/  HMMA.16816.F32 R68, R20.reuse, R38, R68 ;  /* 0x000000261444723c */ /* 0x040fe20000001844 */
[----:B------:R-:W-:Y:S05]  /*1b0e0*/  LDSM.16.M88.4 R36, [R212+0x800] ;  /* 0x00080000d424783b */ /* 0x000fea0000000200 */
[C---:B--2---:R-:W-:Y:S06]  /*1b0f0*/  HMMA.16816.F32 R96, R20.reuse, R88, R96 ;  /* 0x000000581460723c */ /* 0x044fec0000001860 */
[----:B------:R-:W-:Y:S01]  /*1b100*/  HMMA.16816.F32 R20, R20, R90, R60 ;  /* 0x0000005a1414723c */ /* 0x000fe2000000183c */
[----:B------:R-:W2:Y:S04]  /*1b110*/  LDSM.16.M88.4 R60, [R226+0x2000] ;  /* 0x00200000e23c783b */ /* 0x000ea80000000200 */
[----:B------:R-:W-:Y:S01]  /*1b120*/  LDSM.16.M88.4 R88, [R222+0x2000] ;  /* 0x00200000de58783b */ /* 0x000fe20000000200 */
[----:B-1----:R-:W-:Y:S06]  /*1b130*/  HMMA.16816.F32 R16, R12, R40, R16 ;  /* 0x000000280c10723c */ /* 0x002fec0000001810 */
        /* <DEDUP_REMOVED lines=10> */
[----:B------:R-:W1:Y:S04]  /*1b1e0*/  LDSM.16.M88.4 R20, [R224+0x2000] ;  /* 0x00200000e014783b */ /* 0x000e680000000200 */
[----:B------:R-:W-:Y:S01]  /*1b1f0*/  LDSM.16.M88.4 R84, [R225+0xb800] ;  /* 0x00b80000e154783b */ /* 0x000fe20000000200 */
[----:B--2---:R-:W-:Y:S06]  /*1b200*/  HMMA.16816.F32 R16, R60, R104, R16 ;  /* 0x000000683c10723c */ /* 0x004fec0000001810 */
[C---:B------:R-:W-:Y:S01]  /*1b210*/  HMMA.16816.F32 R28, R12.reuse, R42, R28 ;  /* 0x0000002a0c1c723c */ /* 0x040fe2000000181c */
[----:B------:R-:W-:Y:S05]  /*1b220*/  LDSM.16.M88.4 R40, [R223+0x2800] ;  /* 0x00280000df28783b */ /* 0x000fea0000000200 */
[C---:B------:R-:W-:Y:S06]  /*1b230*/  HMMA.16816.F32 R72, R12.reuse, R80, R72 ;  /* 0x000000500c48723c */ /* 0x040fec0000001848 */
[C---:B------:R-:W-:Y:S01]  /*1b240*/  HMMA.16816.F32 R68, R12.reuse, R82, R68 ;  /* 0x000000520c44723c */ /* 0x040fe20000001844 */
[----:B------:R-:W2:Y:S05]  /*1b250*/  LDSM.16.M88.4 R80, [R219+0xa000] ;  /* 0x00a00000db50783b */ /* 0x000eaa0000000200 */
[C---:B------:R-:W-:Y:S06]  /*1b260*/  HMMA.16816.F32 R56, R12.reuse, R36, R56 ;  /* 0x000000240c38723c */ /* 0x040fec0000001838 */
[----:B------:R-:W-:Y:S01]  /*1b270*/  HMMA.16816.F32 R76, R12, R38, R76 ;  /* 0x000000260c4c723c */ /* 0x000fe2000000184c */
[----:B------:R-:W3:Y:S05]  /*1b280*/  LDSM.16.M88.4 R36, [R223+0x3000] ;  /* 0x00300000df24783b */ /* 0x000eea0000000200 */
[----:B-1----:R-:W-:Y:S06]  /*1b290*/  HMMA.16816.F32 R16, R20, R100, R16 ;  /* 0x000000641410723c */ /* 0x002fec0000001810 */
[C---:B------:R-:W-:Y:S06]  /*1b2a0*/  HMMA.16816.F32 R96, R12.reuse, R64, R96 ;  /* 0x000000400c60723c */ /* 0x040fec0000001860 */
[----:B------:R-:W-:Y:S01]  /*1b2b0*/  HMMA.16816.F32 R92, R12, R66, R92 ;  /* 0x000000420c5c723c */ /* 0x000fe2000000185c */
[----:B------:R-:W-:Y:S04]  /*1b2c0*/  LDSM.16.M88.4 R64, [R223+0x3800] ;  /* 0x00380000df40783b */ /* 0x000fe80000000200 */
[----:B------:R-:W-:Y:S01]  /*1b2d0*/  LDSM.16.M88.4 R12, [R219+0xa800] ;  /* 0x00a80000db0c783b */ /* 0x000fe20000000200 */
[C---:B------:R-:W-:Y:S03]  /*1b2e0*/  HMMA.16816.F32 R28, R60.reuse, R106, R28 ;  /* 0x0000006a3c1c723c */ /* 0x040fe6000000181c */
[----:B------:R-:W-:Y:S03]  /*1b2f0*/  LDSM.16.M88.4 R104, [R212+0x2000] ;  /* 0x00200000d468783b */ /* 0x000fe60000000200 */
[C---:B------:R-:W-:Y:S06]  /*1b300*/  HMMA.16816.F32 R72, R60.reuse, R24, R72 ;  /* 0x000000183c48723c */ /* 0x040fec0000001848 */
[C---:B------:R-:W-:Y:S01]  /*1b310*/  HMMA.16816.F32 R68, R60.reuse, R26, R68 ;  /* 0x0000001a3c44723c */ /* 0x040fe20000001844 */
[----:B------:R-:W1:Y:S05]  /*1b320*/  LDSM.16.M88.4 R24, [R221+0x2000] ;  /* 0x00200000dd18783b */ /* 0x000e6a0000000200 */
[C---:B------:R-:W-:Y:S06]  /*1b330*/  HMMA.16816.F32 R56, R60.reuse, R4, R56 ;  /* 0x000000043c38723c */ /* 0x040fec0000001838 */
[----:B------:R-:W-:Y:S01]  /*1b340*/  HMMA.16816.F32 R76, R60, R6, R76 ;  /* 0x000000063c4c723c */ /* 0x000fe2000000184c */
[----:B------:R-:W1:Y:S05]  /*1b350*/  LDSM.16.M88.4 R4, [R219+0xb000] ;  /* 0x00b00000db04783b */ /* 0x000e6a0000000200 */
[----:B--2---:R-:W-:Y:S06]  /*1b360*/  HMMA.16816.F32 R16, R88, R80, R16 ;  /* 0x000000505810723c */ /* 0x004fec0000001810 */
[C---:B------:R-:W-:Y:S06]  /*1b370*/  HMMA.16816.F32 R96, R60.reuse, R84, R96 ;  /* 0x000000543c60723c */ /* 0x040fec0000001860 */
[----:B------:R-:W-:Y:S01]  /*1b380*/  HMMA.16816.F32 R92, R60, R86, R92 ;  /* 0x000000563c5c723c */ /* 0x000fe2000000185c */
[----:B------:R-:W-:Y:S04]  /*1b390*/  LDSM.16.M88.4 R84, [R225+0xc000] ;  /* 0x00c00000e154783b */ /* 0x000fe80000000200 */
[----:B------:R-:W-:Y:S01]  /*1b3a0*/  LDSM.16.M88.4 R60, [R212+0x2800] ;  /* 0x00280000d43c783b */ /* 0x000fe20000000200 */
[C---:B------:R-:W-:Y:S03]  /*1b3b0*/  HMMA.16816.F32 R28, R20.reuse, R102, R28 ;  /* 0x00000066141c723c */ /* 0x040fe6000000181c */
[----:B------:R-:W-:Y:S03]  /*1b3c0*/  LDSM.16.M88.4 R100, [R219+0xb800] ;  /* 0x00b80000db64783b */ /* 0x000fe60000000200 */
[C---:B---3--:R-:W-:Y:S06]  /*1b3d0*/  HMMA.16816.F32 R72, R20.reuse, R36, R72 ;  /* 0x000000241448723c */ /* 0x048fec0000001848 */
        /* <DEDUP_REMOVED lines=17> */
[----:B------:R-:W4:Y:S05]  /*1b4f0*/  LDSM.16.M88.4 R12, [R225+0xc800] ;  /* 0x00c80000e10c783b */ /* 0x000f2a0000000200 */
        /* <DEDUP_REMOVED lines=16> */
[----:B------:R-:W1:Y:S04]  /*1b600*/  LDSM.16.M88.4 R24, [R212+0x4000] ;  /* 0x00400000d418783b */ /* 0x000e680000000200 */
[----:B------:R-:W-:Y:S01]  /*1b610*/  LDSM.16.M88.4 R80, [R219+0xc800] ;  /* 0x00c80000db50783b */ /* 0x000fe20000000200 */
[C---:B------:R-:W-:Y:S03]  /*1b620*/  HMMA.16816.F32 R28, R36.reuse, R86, R28 ;  /* 0x00000056241c723c */ /* 0x040fe6000000181c */
[----:B------:R-:W-:Y:S03]  /*1b630*/  LDSM.16.M88.4 R84, [R212+0x5000] ;  /* 0x00500000d454783b */ /* 0x000fe60000000200 */
[C---:B----4-:R-:W-:Y:S06]  /*1b640*/  HMMA.16816.F32 R56, R36.reuse, R12, R56 ;  /* 0x0000000c2438723c */ /* 0x050fec0000001838 */
[----:B------:R-:W-:Y:S01]  /*1b650*/  HMMA.16816.F32 R76, R36, R14, R76 ;  /* 0x0000000e244c723c */ /* 0x000fe2000000184c */
[----:B------:R-:W4:Y:S05]  /*1b660*/  LDSM.16.M88.4 R12, [R223+0x4800] ;  /* 0x00480000df0c783b */ /* 0x000f2a0000000200 */
[----:B--2---:R-:W-:Y:S06]  /*1b670*/  HMMA.16816.F32 R16, R104, R40, R16 ;  /* 0x000000286810723c */ /* 0x004fec0000001810 */
[C---:B------:R-:W-:Y:S06]  /*1b680*/  HMMA.16816.F32 R72, R36.reuse, R20, R72 ;  /* 0x000000142448723c */ /* 0x040fec0000001848 */
[C---:B------:R-:W-:Y:S01]  /*1b690*/  HMMA.16816.F32 R68, R36.reuse, R22, R68 ;  /* 0x000000162444723c */ /* 0x040fe20000001844 */
[----:B------:R-:W2:Y:S05]  /*1b6a0*/  LDSM.16.M88.4 R20, [R223+0x5000] ;  /* 0x00500000df14783b */ /* 0x000eaa0000000200 */
[----:B---3--:R-:W-:Y:S06]  /*1b6b0*/  HMMA.16816.F32 R96, R36, R60, R96 ;  /* 0x0000003c2460723c */ /* 0x008fec0000001860 */
[----:B------:R-:W-:Y:S01]  /*1b6c0*/  HMMA.16816.F32 R28, R4, R66, R28 ;  /* 0x00000042041c723c */ /* 0x000fe2000000181c */
[----:B------:R-:W-:Y:S05]  /*1b6d0*/  LDSM.16.M88.4 R64, [R226+0x6000] ;  /* 0x00600000e240783b */ /* 0x000fea0000000200 */
[----:B------:R-:W-:Y:S01]  /*1b6e0*/  HMMA.16816.F32 R92, R36, R62, R92 ;  /* 0x0000003e245c723c */ /* 0x000fe2000000185c */
[----:B------:R-:W3:Y:S04]  /*1b6f0*/  LDSM.16.M88.4 R36, [R225+0xe000] ;  /* 0x00e00000e124783b */ /* 0x000ee80000000200 */
[----:B------:R-:W-:Y:S01]  /*1b700*/  LDSM.16.M88.4 R60, [R225+0xe800] ;  /* 0x00e80000e13c783b */ /* 0x000fe20000000200 */
[----:B-1----:R-:W-:Y:S06]  /*1b710*/  HMMA.16816.F32 R16, R88, R24, R16 ;  /* 0x000000185810723c */ /* 0x002fec0000001810 */
[----:B----4-:R-:W-:Y:S06]  /*1b720*/  HMMA.16816.F32 R56, R4, R12, R56 ;  /* 0x0000000c0438723c */ /* 0x010fec0000001838 */
[----:B------:R-:W-:Y:S01]  /*1b730*/  HMMA.16816.F32 R28, R104, R42, R28 ;  /* 0x0000002a681c723c */ /* 0x000fe2000000181c */
[----:B------:R-:W1:Y:S05]  /*1b740*/  LDSM.16.M88.4 R40, [R224+0x6000] ;  /* 0x00600000e028783b */ /* 0x000e6a0000000200 */
[C---:B------:R-:W-:Y:S01]  /*1b750*/  HMMA.16816.F32 R76, R4.reuse, R14, R76 ;  /* 0x0000000e044c723c */ /* 0x040fe2000000184c */
[----:B------:R-:W4:Y:S05]  /*1b760*/  LDSM.16.M88.4 R12, [R223+0x5800] ;  /* 0x00580000df0c783b */ /* 0x000f2a0000000200 */
[----:B--2---:R-:W-:Y:S06]  /*1b770*/  HMMA.16816.F32 R72, R4, R20, R72 ;  /* 0x000000140448723c */ /* 0x004fec0000001848 */
[----:B---3--:R-:W-:Y:S06]  /*1b780*/  HMMA.16816.F32 R16, R64, R36, R16 ;  /* 0x000000244010723c */ /* 0x008fec0000001810 */
[----:B------:R-:W-:Y:S01]  /*1b790*/  HMMA.16816.F32 R28, R88, R26, R28 ;  /* 0x0000001a581c723c */ /* 0x000fe2000000181c */
[----:B------:R-:W-:Y:S05]  /*1b7a0*/  LDSM.16.M88.4 R24, [R222+0x6000] ;  /* 0x00600000de18783b */ /* 0x000fea0000000200 */
[----:B------:R-:W-:Y:S01]  /*1b7b0*/  HMMA.16816.F32 R68, R4, R22, R68 ;  /* 0x000000160444723c */ /* 0x000fe20000001844 */
[----:B------:R-:W2:Y:S11]  /*1b7c0*/  LDSM.16.M88.4 R20, [R219+0xe000] ;  /* 0x00e00000db14783b */ /* 0x000eb60000000200 */
[----:B-1----:R-:W-:Y:S06]  /*1b7d0*/  HMMA.16816.F32 R16, R40, R112, R16 ;  /* 0x000000702810723c */ /* 0x002fec0000001810 */
[C---:B----4-:R-:W-:Y:S06]  /*1b7e0*/  HMMA.16816.F32 R96, R4.reuse, R12, R96 ;  /* 0x0000000c0460723c */ /* 0x050fec0000001860 */
[----:B------:R-:W-:Y:S01]  /*1b7f0*/  HMMA.16816.F32 R92, R4, R14, R92 ;  /* 0x0000000e045c723c */ /* 0x000fe2000000185c */
[----:B------:R-:W-:Y:S04]  /*1b800*/  LDSM.16.M88.4 R12, [R221+0x6000] ;  /* 0x00600000dd0c783b */ /* 0x000fe80000000200 */
[----:B------:R-:W1:Y:S01]  /*1b810*/  LDSM.16.M88.4 R4, [R212+0x6000] ;  /* 0x00600000d404783b */ /* 0x000e620000000200 */
[C---:B------:R-:W-:Y:S06]  /*1b820*/  HMMA.16816.F32 R56, R104.reuse, R80, R56 ;  /* 0x000000506838723c */ /* 0x040fec0000001838 */
[----:B------:R-:W-:Y:S01]  /*1b830*/  HMMA.16816.F32 R76, R104, R82, R76 ;  /* 0x00000052684c723c */ /* 0x000fe2000000184c */
[----:B------:R-:W3:Y:S05]  /*1b840*/  LDSM.16.M88.4 R80, [R212+0x5800] ;  /* 0x00580000d450783b */ /* 0x000eea0000000200 */
[----:B------:R-:W-:Y:S01]  /*1b850*/  HMMA.16816.F32 R28, R64, R38, R28 ;  /* 0x00000026401c723c */ /* 0x000fe2000000181c */
[----:B------:R-:W-:Y:S05]  /*1b860*/  LDSM.16.M88.4 R36, [R223+0x6800] ;  /* 0x00680000df24783b */ /* 0x000fea0000000200 */
[----:B--2---:R-:W-:Y:S06]  /*1b870*/  HMMA.16816.F32 R16, R24, R20, R16 ;  /* 0x000000141810723c */ /* 0x004fec0000001810 */
[C---:B------:R-:W-:Y:S06]  /*1b880*/  HMMA.16816.F32 R96, R104.reuse, R100, R96 ;  /* 0x000000646860723c */ /* 0x040fec0000001860 */
[C---:B------:R-:W-:Y:S06]  /*1b890*/  HMMA.16816.F32 R72, R104.reuse, R108, R72 ;  /* 0x0000006c6848723c */ /* 0x040fec0000001848 */
[C---:B------:R-:W-:Y:S01]  /*1b8a0*/  HMMA.16816.F32 R68, R104.reuse, R110, R68 ;  /* 0x0000006e6844723c */ /* 0x040fe20000001844 */
[----:B------:R-:W2:Y:S05]  /*1b8b0*/  LDSM.16.M88.4 R108, [R225+0xf000] ;  /* 0x00f00000e16c783b */ /* 0x000eaa0000000200 */
[----:B------:R-:W-:Y:S01]  /*1b8c0*/  HMMA.16816.F32 R100, R104, R102, R92 ;  /* 0x000000666864723c */ /* 0x000fe2000000185c */
[----:B------:R-:W-:Y:S05]  /*1b8d0*/  LDSM.16.M88.4 R92, [R219+0xe800] ;  /* 0x00e80000db5c783b */ /* 0x000fea0000000200 */
[----:B------:R-:W-:Y:S06]  /*1b8e0*/  HMMA.16816.F32 R28, R40, R114, R28 ;  /* 0x00000072281c723c */ /* 0x000fec000000181c */
[----:B-1----:R-:W-:Y:S06]  /*1b8f0*/  HMMA.16816.F32 R16, R12, R4, R16 ;  /* 0x000000040c10723c */ /* 0x002fec0000001810 */
[C---:B------:R-:W-:Y:S06]  /*1b900*/  HMMA.16816.F32 R72, R88.reuse, R84, R72 ;  /* 0x000000545848723c */ /* 0x040fec0000001848 */
[C---:B------:R-:W-:Y:S06]  /*1b910*/  HMMA.16816.F32 R68, R88.reuse, R86, R68 ;  /* 0x000000565844723c */ /* 0x040fec0000001844 */
[C---:B---3--:R-:W-:Y:S06]  /*1b920*/  HMMA.16816.F32 R96, R88.reuse, R80, R96 ;  /* 0x000000505860723c */ /* 0x048fec0000001860 */
[----:B------:R-:W-:Y:S01]  /*1b930*/  HMMA.16816.F32 R100, R88, R82, R100 ;  /* 0x000000525864723c */ /* 0x000fe20000001864 */
[----:B------:R-:W1:Y:S05]  /*1b940*/  LDSM.16.M88.4 R80, [R225+0xf800] ;  /* 0x00f80000e150783b */ /* 0x000e6a0000000200 */
[----:B------:R-:W-:Y:S01]  /*1b950*/  HMMA.16816.F32 R28, R24, R22, R28 ;  /* 0x00000016181c723c */ /* 0x000fe2000000181c */
[----:B------:R-:W3:Y:S01]  /*1b960*/  LDSM.16.M88.4 R20, [R223+0x7000] ;  /* 0x00700000df14783b */ /* 0x000ee20000000200 */
[----:B------:R-:W-:-:S04]  /*1b970*/  FMUL.FTZ R17, R17, R0 ;  /* 0x0000000011117220 */ /* 0x000fc80000410000 */
[----:B------:R-:W-:Y:S01]  /*1b980*/  HMMA.16816.F32 R56, R88, R116, R56 ;  /* 0x000000745838723c */ /* 0x000fe20000001838 */
[----:B------:R-:W-:-:S05]  /*1b990*/  FMUL.FTZ R18, R18, R0 ;  /* 0x0000000012127220 */ /* 0x000fca0000410000 */
[----:B------:R-:W-:Y:S01]  /*1b9a0*/  HMMA.16816.F32 R76, R88, R118, R76 ;  /* 0x00000076584c723c */ /* 0x000fe2000000184c */
[-C--:B------:R-:W-:Y:S01]  /*1b9b0*/  FMUL.FTZ R9, R16, R0.reuse ;  /* 0x0000000010097220 */ /* 0x080fe20000410000 */
[----:B------:R-:W4:Y:S01]  /*1b9c0*/  MUFU.TANH R32, R17 ;  /* 0x0000001100207308 */ /* 0x000f220000002400 */
[----:B------:R-:W-:-:S03]  /*1b9d0*/  FMUL.FTZ R46, R19, R0 ;  /* 0x00000000132e7220 */ /* 0x000fc60000410000 */
[C---:B--2---:R-:W-:Y:S04]  /*1b9e0*/  HMMA.16816.F32 R72, R64.reuse, R108, R72 ;  /* 0x0000006c4048723c */ /* 0x044fe80000001848 */
[----:B------:R2:W1:Y:S02]  /*1b9f0*/  MUFU.TANH R44, R18 ;  /* 0x00000012002c7308 */ /* 0x0004640000002400 */
[----:B------:R-:W-:Y:S06]  /*1ba00*/  HMMA.16816.F32 R68, R64, R110, R68 ;  /* 0x0000006e4044723c */ /* 0x000fec0000001844 */
[----:B------:R-:W-:Y:S01]  /*1ba10*/  HMMA.16816.F32 R28, R12, R6, R28 ;  /* 0x000000060c1c723c */ /* 0x000fe2000000181c */
[----:B------:R-:W-:Y:S04]  /*1ba20*/  LDSM.16.M88.4 R4, [R219+0xf000] ;  /* 0x00f00000db04783b */ /* 0x000fe80000000200 */
[----:B--2---:R-:W2:Y:S01]  /*1ba30*/  LDSM.16.M88.4 R16, [R223+0x7800] ;  /* 0x00780000df10783b */ /* 0x004ea20000000200 */
[C---:B------:R-:W-:Y:S06]  /*1ba40*/  HMMA.16816.F32 R56, R64.reuse, R60, R56 ;  /* 0x0000003c4038723c */ /* 0x040fec0000001838 */
[C---:B------:R-:W-:Y:S01]  /*1ba50*/  HMMA.16816.F32 R76, R64.reuse, R62, R76 ;  /* 0x0000003e404c723c */ /* 0x040fe2000000184c */
[----:B------:R-:W-:Y:S05]  /*1ba60*/  LDSM.16.M88.4 R60, [R212+0x6800] ;  /* 0x00680000d43c783b */ /* 0x000fea0000000200 */
[C---:B-1----:R-:W-:Y:S06]  /*1ba70*/  HMMA.16816.F32 R96, R64.reuse, R80, R96 ;  /* 0x000000504060723c */ /* 0x042fec0000001860 */
[----:B------:R-:W-:Y:S06]  /*1ba80*/  HMMA.16816.F32 R100, R64, R82, R100 ;  /* 0x000000524064723c */ /* 0x000fec0000001864 */
[C---:B---3--:R-:W-:Y:S06]  /*1ba90*/  HMMA.16816.F32 R72, R40.reuse, R20, R72 ;  /* 0x000000142848723c */ /* 0x048fec0000001848 */
[C---:B------:R-:W-:Y:S01]  /*1baa0*/  HMMA.16816.F32 R68, R40.reuse, R22, R68 ;  /* 0x000000162844723c */ /* 0x040fe20000001844 */
[----:B------:R-:W1:Y:S05]  /*1bab0*/  LDSM.16.M88.4 R20, [R219+0xf800] ;  /* 0x00f80000db14783b */ /* 0x000e6a0000000200 */
[C---:B------:R-:W-:Y:S06]  /*1bac0*/  HMMA.16816.F32 R56, R40.reuse, R36, R56 ;  /* 0x000000242838723c */ /* 0x040fec0000001838 */
[C---:B------:R-:W-:Y:S01]  /*1bad0*/  HMMA.16816.F32 R76, R40.reuse, R38, R76 ;  /* 0x00000026284c723c */ /* 0x040fe2000000184c */
[----:B------:R-:W3:Y:S05]  /*1bae0*/  LDSM.16.M88.4 R36, [R212+0x7000] ;  /* 0x00700000d424783b */ /* 0x000eea0000000200 */
[C---:B--2---:R-:W-:Y:S06]  /*1baf0*/  HMMA.16816.F32 R96, R40.reuse, R16, R96 ;  /* 0x000000102860723c */ /* 0x044fec0000001860 */
[----:B------:R-:W-:Y:S06]  /*1bb00*/  HMMA.16816.F32 R100, R40, R18, R100 ;  /* 0x000000122864723c */ /* 0x000fec0000001864 */
[C---:B------:R-:W-:Y:S06]  /*1bb10*/  HMMA.16816.F32 R72, R24.reuse, R4, R72 ;  /* 0x000000041848723c */ /* 0x040fec0000001848 */
[C---:B------:R-:W-:Y:S01]  /*1bb20*/  HMMA.16816.F32 R68, R24.reuse, R6, R68 ;  /* 0x000000061844723c */ /* 0x040fe20000001844 */
[----:B------:R-:W2:Y:S01]  /*1bb30*/  LDSM.16.M88.4 R4, [R212+0x7800] ;  /* 0x00780000d404783b */ /* 0x000ea20000000200 */
[-C--:B------:R-:W-:Y:S01]  /*1bb40*/  FMUL.FTZ R28, R28, R0.reuse ;  /* 0x000000001c1c7220 */ /* 0x080fe20000410000 */
[-C--:B------:R-:W-:Y:S01]  /*1bb50*/  FMUL.FTZ R29, R29, R0.reuse ;  /* 0x000000001d1d7220 */ /* 0x080fe20000410000 */
[-C--:B------:R-:W-:Y:S01]  /*1bb60*/  FMUL.FTZ R30, R30, R0.reuse ;  /* 0x000000001e1e7220 */ /* 0x080fe20000410000 */
[----:B------:R-:W-:Y:S01]  /*1bb70*/  FMUL.FTZ R31, R31, R0 ;  /* 0x000000001f1f7220 */ /* 0x000fe20000410000 */
[----:B------:R-:W-:Y:S01]  /*1bb80*/  HMMA.16816.F32 R56, R24, R92, R56 ;  /* 0x0000005c1838723c */ /* 0x000fe20000001838 */
[----:B------:R-:W-:Y:S01]  /*1bb90*/  ISETP.GT.AND P6, PT, R243, R231, PT ;  /* 0x000000e7f300720c */ /* 0x000fe20003fc4270 */
[----:B------:R-:W2:Y:S01]  /*1bba0*/  MUFU.TANH R9, R9 ;  /* 0x0000000900097308 */ /* 0x000ea20000002400 */
[----:B------:R-:W-:Y:S01]  /*1bbb0*/  IADD3 R8, -R8, R53, -R238 ;  /* 0x0000003508087210 */ /* 0x000fe20007ffe9ee */
[----:B------:R-:W-:-:S04]  /*1bbc0*/  DEPBAR.LE SB0, 0x0 ;  /* 0x000080000000791a */ /* 0x000fc80000000000 */
[C---:B------:R-:W-:Y:S06]  /*1bbd0*/  HMMA.16816.F32 R76, R24.reuse, R94, R76 ;  /* 0x0000005e184c723c */ /* 0x040fec000000184c */
[C---:B-1----:R-:W-:Y:S06]  /*1bbe0*/  HMMA.16816.F32 R96, R24.reuse, R20, R96 ;  /* 0x000000141860723c */ /* 0x042fec0000001860 */
[----:B------:R-:W-:Y:S06]  /*1bbf0*/  HMMA.16816.F32 R100, R24, R22, R100 ;  /* 0x000000161864723c */ /* 0x000fec0000001864 */
[C---:B------:R-:W-:Y:S06]  /*1bc00*/  HMMA.16816.F32 R56, R12.reuse, R60, R56 ;  /* 0x0000003c0c38723c */ /* 0x040fec0000001838 */
[C---:B------:R-:W-:Y:S06]  /*1bc10*/  HMMA.16816.F32 R76, R12.reuse, R62, R76 ;  /* 0x0000003e0c4c723c */ /* 0x040fec000000184c */
[C---:B---3--:R-:W-:Y:S06]  /*1bc20*/  HMMA.16816.F32 R72, R12.reuse, R36, R72 ;  /* 0x000000240c48723c */ /* 0x048fec0000001848 */
[C---:B------:R-:W-:Y:S06]  /*1bc30*/  HMMA.16816.F32 R68, R12.reuse, R38, R68 ;  /* 0x000000260c44723c */ /* 0x040fec0000001844 */
[C---:B--2---:R-:W-:Y:S06]  /*1bc40*/  HMMA.16816.F32 R96, R12.reuse, R4, R96 ;  /* 0x000000040c60723c */ /* 0x044fec0000001860 */
[----:B------:R-:W-:Y:S01]  /*1bc50*/  HMMA.16816.F32 R100, R12, R6, R100 ;  /* 0x000000060c64723c */ /* 0x000fe20000001864 */
[----:B------:R-:W-:-:S04]  /*1bc60*/  SHF.R.S32.HI R5, RZ, 0x1f, R50 ;  /* 0x0000001fff057819 */ /* 0x000fc80000011432 */
[----:B------:R-:W-:Y:S01]  /*1bc70*/  LEA.HI R5, R5, R50, RZ, 0x2 ;  /* 0x0000003205057211 */ /* 0x000fe200078f10ff */
[----:B------:R-:W-:-:S03]  /*1bc80*/  FMUL.FTZ R47, R56, R0 ;  /* 0x00000000382f7220 */ /* 0x000fc60000410000 */
[----:B------:R-:W-:Y:S01]  /*1bc90*/  SHF.R.S32.HI R5, RZ, 0x2, R5 ;  /* 0x00000002ff057819 */ /* 0x000fe20000011405 */
        /* <DEDUP_REMOVED lines=10> */
[----:B------:R-:W-:Y:S01]  /*1bd40*/  LEA R5, R51, R5, 0x4 ;  /* 0x0000000533057211 */ /* 0x000fe200078e20ff */
        /* <DEDUP_REMOVED lines=12> */
[----:B------:R-:W-:Y:S01]  /*1be10*/  FMUL.FTZ R103, R103, R0 ;  /* 0x0000000067677220 */ /* 0x000fe20000410000 */
[----:B------:R-:W-:Y:S01]  /*1be20*/  IADD3 R52, R52, R5, RZ ;  /* 0x0000000534347210 */ /* 0x000fe20007ffe0ff */
[----:B------:R-:W1:Y:S01]  /*1be30*/  MUFU.TANH R46, R46 ;  /* 0x0000002e002e7308 */ /* 0x000e620000002400 */
[----:B------:R-:W-:-:S07]  /*1be40*/  IADD3 R5, R53, 0x1, -R238 ;  /* 0x0000000135057810 */ /* 0x000fce0007ffe8ee */
[----:B------:R-:W2:Y:S01]  /*1be50*/  MUFU.TANH R28, R28 ;  /* 0x0000001c001c7308 */ /* 0x000ea20000002400 */
[----:B------:R-:W-:-:S07]  /*1be60*/  IADD3 R3, R3, R5, RZ ;  /* 0x0000000503037210 */ /* 0x000fce0007ffe0ff */
[----:B------:R-:W3:Y:S01]  /*1be70*/  MUFU.TANH R29, R29 ;  /* 0x0000001d001d7308 */ /* 0x000ee20000002400 */
[----:B------:R-:W-:-:S07]  /*1be80*/  VIADD R245, R52, 0x8 ;  /* 0x0000000834f57836 */ /* 0x000fce0000000000 */
[----:B------:R-:W1:Y:S08]  /*1be90*/  MUFU.TANH R30, R30 ;  /* 0x0000001e001e7308 */ /* 0x000e700000002400 */
        /* <DEDUP_REMOVED lines=11> */
[----:B------:R1:W1:Y:S08]  /*1bf50*/  MUFU.TANH R251, R74 ;  /* 0x0000004a00fb7308 */ /* 0x0002700000002400 */
[----:B------:R1:W1:Y:S08]  /*1bf60*/  MUFU.TANH R250, R75 ;  /* 0x0000004b00fa7308 */ /* 0x0002700000002400 */
[----:B------:R-:W1:Y:S08]  /*1bf70*/  MUFU.TANH R4, R4 ;  /* 0x0000000400047308 */ /* 0x000e700000002400 */
[----:B------:R1:W1:Y:S08]  /*1bf80*/  MUFU.TANH R252, R69 ;  /* 0x0000004500fc7308 */ /* 0x0002700000002400 */
        /* <DEDUP_REMOVED lines=9> */
[----:B------:R1:W1:Y:S01]  /*1c020*/  MUFU.TANH R190, R103 ;  /* 0x0000006700be7308 */ /* 0x0002620000002400 */
[----:B------:R-:W-:Y:S01]  /*1c030*/  IADD3 R248, R3, 0x8, R52 ;  /* 0x0000000803f87810 */ /* 0x000fe20007ffe034 */
[----:B------:R-:W-:Y:S01]  /*1c040*/  BSSY B1, `(.L_x_3078) ;  /* 0x00000d3000017945 */ /* 0x000fe20003800000 */
[----:B------:R-:W-:-:S02]  /*1c050*/  SHF.L.U32 R45, R45, 0x1, RZ ;  /* 0x000000012d2d7819 */ /* 0x000fc400000006ff */
[----:B------:R-:W-:Y:S01]  /*1c060*/  ISETP.NE.U32.AND P0, PT, R240, RZ, PT ;  /* 0x000000fff000720c */ /* 0x000fe20003f05070 */
[C---:B------:R-:W-:Y:S01]  /*1c070*/  VIADD R214, R223.reuse, 0x1000 ;  /* 0x00001000dfd67836 */ /* 0x040fe20000000000 */
[C---:B------:R-:W-:Y:S01]  /*1c080*/  VIADDMNMX R245, R8.reuse, R245, RZ, !PT ;  /* 0x000000f508f57246 */ /* 0x040fe200078001ff */
[C---:B------:R-:W-:Y:S01]  /*1c090*/  VIADD R209, R223.reuse, 0x3000 ;  /* 0x00003000dfd17836 */ /* 0x040fe20000000000 */
[-C--:B------:R-:W-:Y:S01]  /*1c0a0*/  VIADDMNMX R247, R8, R52.reuse, RZ, !PT ;  /* 0x0000003408f77246 */ /* 0x080fe200078001ff */
[----:B------:R-:W-:Y:S01]  /*1c0b0*/  VIADD R204, R223, 0x5800 ;  /* 0x00005800dfcc7836 */ /* 0x000fe20000000000 */
[----:B------:R-:W-:Y:S02]  /*1c0c0*/  VIADDMNMX R246, R3, R52, R53, PT ;  /* 0x0000003403f67246 */ /* 0x000fe40003800135 */
[----:B------:R-:W-:Y:S02]  /*1c0d0*/  VIMNMX R248, R248, R53, PT ;  /* 0x00000035f8f87248 */ /* 0x000fe40003fe0100 */
[----:B------:R-:W-:-:S02]  /*1c0e0*/  LOP3.LUT R0, R45, 0x6, RZ, 0xc0, !PT ;  /* 0x000000062d007812 */ /* 0x000fc400078ec0ff */
[----:B------:R-:W-:Y:S02]  /*1c0f0*/  ISETP.NE.AND.EX P0, PT, R241, RZ, PT, P0 ;  /* 0x000000fff100720c */ /* 0x000fe40003f05300 */
[C---:B------:R-:W-:Y:S02]  /*1c100*/  IADD3 R215, R223.reuse, 0x800, RZ ;  /* 0x00000800dfd77810 */ /* 0x040fe40007ffe0ff */
[C---:B------:R-:W-:Y:S02]  /*1c110*/  IADD3 R213, R223.reuse, 0x1800, RZ ;  /* 0x00001800dfd57810 */ /* 0x040fe40007ffe0ff */
[C---:B------:R-:W-:Y:S02]  /*1c120*/  IADD3 R211, R223.reuse, 0x2000, RZ ;  /* 0x00002000dfd37810 */ /* 0x040fe40007ffe0ff */
[C---:B------:R-:W-:Y:S02]  /*1c130*/  IADD3 R210, R223.reuse, 0x2800, RZ ;  /* 0x00002800dfd27810 */ /* 0x040fe40007ffe0ff */
[----:B------:R-:W-:-:S02]  /*1c140*/  IADD3 R208, R223, 0x3800, RZ ;  /* 0x00003800dfd07810 */ /* 0x000fc40007ffe0ff */
[C---:B------:R-:W-:Y:S02]  /*1c150*/  IADD3 R207, R223.reuse, 0x4000, RZ ;  /* 0x00004000dfcf7810 */ /* 0x040fe40007ffe0ff */
[C---:B------:R-:W-:Y:S02]  /*1c160*/  IADD3 R206, R223.reuse, 0x4800, RZ ;  /* 0x00004800dfce7810 */ /* 0x040fe40007ffe0ff */
[C---:B------:R-:W-:Y:S02]  /*1c170*/  IADD3 R205, R223.reuse, 0x5000, RZ ;  /* 0x00005000dfcd7810 */ /* 0x040fe40007ffe0ff */
[C---:B------:R-:W-:Y:S02]  /*1c180*/  IADD3 R203, R223.reuse, 0x6000, RZ ;  /* 0x00006000dfcb7810 */ /* 0x040fe40007ffe0ff */
[C---:B------:R-:W-:Y:S02]  /*1c190*/  IADD3 R202, R223.reuse, 0x6800, RZ ;  /* 0x00006800dfca7810 */ /* 0x040fe40007ffe0ff */
[----:B------:R-:W-:-:S02]  /*1c1a0*/  IADD3 R201, R223, 0x7000, RZ ;  /* 0x00007000dfc97810 */ /* 0x000fc40007ffe0ff */
[----:B------:R-:W-:Y:S01]  /*1c1b0*/  IADD3 R200, R223, 0x7800, RZ ;  /* 0x00007800dfc87810 */ /* 0x000fe20007ffe0ff */
[----:B------:R-:W-:Y:S06]  /*1c1c0*/  BAR.SYNC.DEFER_BLOCKING 0x0 ;  /* 0x0000000000007b1d */ /* 0x000fec0000010000 */
[----:B-1234-:R-:W-:Y:S05]  /*1c1d0*/  @!P6 BRA `(.L_x_3079) ;  /* 0x0000000800e4e947 */ /* 0x01efea0003800000 */
        /* <DEDUP_REMOVED lines=44> */
[C---:B------:R-:W-:Y:S01]  /*1c4a0*/  IMAD.WIDE R14, R3.reuse, 0x4, R240 ;  /* 0x00000004030e7825 */ /* 0x040fe200078e02f0 */
[----:B------:R1:W3:Y:S04]  /*1c4b0*/  LD.E R7, desc[UR6][R22.64] ;  /* 0x0000000616077980 */ /* 0x0002e8000c101900 */
[----:B------:R-:W3:Y:S04]  /*1c4c0*/  LD.E R8, desc[UR6][R14.64] ;  /* 0x000000060e087980 */ /* 0x000ee8000c101900 */
[----:B------:R-:W4:Y:S01]  /*1c4d0*/  LD.E.64 R14, desc[UR6][R10.64+0x20] ;  /* 0x000020060a0e7980 */ /* 0x000f22000c101b00 */
[----:B------:R-:W-:-:S05]  /*1c4e0*/  IADD3 R3, R3, -R5, RZ ;  /* 0x8000000503037210 */ /* 0x000fca0007ffe0ff */
[----:B------:R-:W-:-:S05]  /*1c4f0*/  IMAD R6, R6, R3, -0x40 ;  /* 0xffffffc006067424 */ /* 0x000fca00078e0203 */
[----:B------:R-:W-:Y:S01]  /*1c500*/  SHF.R.S32.HI R5, RZ, 0x1f, R6 ;  /* 0x0000001fff057819 */ /* 0x000fe20000011406 */
[-C--:B--2---:R-:W-:Y:S02]  /*1c510*/  IMAD R3, R13, R6.reuse, RZ ;  /* 0x000000060d037224 */ /* 0x084fe400078e02ff */
[----:B-1----:R-:W-:-:S04]  /*1c520*/  IMAD.WIDE.U32 R22, R12, R6, RZ ;  /* 0x000000060c167225 */ /* 0x002fc800078e00ff */
        /* <DEDUP_REMOVED lines=9> */
.L_x_3081:
[----:B------:R-:W2:Y:S02]  /*1c5c0*/  LD.E R6, desc[UR6][R10.64+0x38] ;  /* 0x000038060a067980 */ /* 0x000ea4000c101900 */
[----:B--2---:R-:W-:-:S04]  /*1c5d0*/  LEA R6, -R6, RZ, 0x6 ;  /* 0x000000ff06067211 */ /* 0x004fc800078e31ff */
[----:B------:R-:W-:Y:S02]  /*1c5e0*/  SHF.R.S32.HI R3, RZ, 0x1f, R6 ;  /* 0x0000001fff037819 */ /* 0x000fe40000011406 */
.L_x_3082:
[----:B------:R-:W-:Y:S05]  /*1c5f0*/  BSYNC B0 ;  /* 0x0000000000007941 */ /* 0x000fea0003800000 */
.L_x_3080:
[C---:B------:R-:W-:Y:S02]  /*1c600*/  LOP3.LUT P5, RZ, R244.reuse, 0x1, RZ, 0xc0, !PT ;  /* 0x00000001f4ff7812 */ /* 0x040fe400078ac0ff */
[----:B------:R-:W-:Y:S02]  /*1c610*/  LOP3.LUT P4, RZ, R244, 0x2, RZ, 0xc0, !PT ;  /* 0x00000002f4ff7812 */ /* 0x000fe4000788c0ff */
[C---:B------:R-:W-:Y:S02]  /*1c620*/  LEA R42, P2, R6.reuse, R233, 0x1 ;  /* 0x000000e9062a7211 */ /* 0x040fe400078408ff */
[----:B------:R-:W-:Y:S02]  /*1c630*/  IADD3 R5, P1, R6, R229, RZ ;  /* 0x000000e506057210 */ /* 0x000fe40007f3e0ff */
[----:B------:R-:W-:Y:S02]  /*1c640*/  LOP3.LUT P3, RZ, R244, 0x4, RZ, 0xc0, !PT ;  /* 0x00000004f4ff7812 */ /* 0x000fe4000786c0ff */
[----:B------:R-:W-:Y:S01]  /*1c650*/  LEA.HI.X R43, R6, R232, R3, 0x1, P2 ;  /* 0x000000e8062b7211 */ /* 0x000fe200010f0c03 */
[----:B------:R-:W-:Y:S01]  /*1c660*/  IMAD.X R3, R3, 0x1, R230, P1 ;  /* 0x0000000103037824 */ /* 0x000fe200008e06e6 */
[----:B------:R-:W-:-:S02]  /*1c670*/  LOP3.LUT P2, RZ, R244, 0x8, RZ, 0xc0, !PT ;  /* 0x00000008f4ff7812 */ /* 0x000fc4000784c0ff */
[CC--:B------:R-:W-:Y:S01]  /*1c680*/  @P5 LEA R40, P1, R5.reuse, R233.reuse, 0x1 ;  /* 0x000000e905285211 */ /* 0x0c0fe200078208ff */
[----:B------:R-:W-:Y:S01]  /*1c690*/  @!PT LDS RZ, [RZ] ;  /* 0x00000000fffff984 */ /* 0x000fe20000000800 */
[----:B------:R-:W-:Y:S01]  /*1c6a0*/  @!PT LDS RZ, [RZ] ;  /* 0x00000000fffff984 */ /* 0x000fe20000000800 */
[----:B------:R-:W-:Y:S01]  /*1c6b0*/  @!PT LDS RZ, [RZ] ;  /* 0x00000000fffff984 */ /* 0x000fe20000000800 */
[----:B------:R1:W-:Y:S03]  /*1c6c0*/  @P5 LDGSTS.E.BYPASS.LTC128B.128 [R242+0x8000], desc[UR6][R42.64] ;  /* 0x080000002af25fae */ /* 0x0003e6000b901d46 */
[C---:B------:R-:W-:Y:S01]  /*1c6d0*/  @P5 LEA.HI.X R41, R5.reuse, R232, R3, 0x1, P1 ;  /* 0x000000e805295211 */ /* 0x040fe200008f0c03 */
[----:B------:R1:W-:Y:S01]  /*1c6e0*/  @!P5 STS.128 [R242+0x8000], RZ ;  /* 0x008000fff200d388 */ /* 0x0003e20000000c00 */
[----:B------:R-:W-:-:S03]  /*1c6f0*/  @P4 LEA R26, P1, R5, R233, 0x1 ;  /* 0x000000e9051a4211 */ /* 0x000fc600078208ff */
[----:B------:R-:W-:Y:S01]  /*1c700*/  @!PT LDS RZ, [RZ] ;  /* 0x00000000fffff984 */ /* 0x000fe20000000800 */
[----:B------:R-:W-:Y:S01]  /*1c710*/  @!PT LDS RZ, [RZ] ;  /* 0x00000000fffff984 */ /* 0x000fe20000000800 */
[----:B------:R-:W-:Y:S01]  /*1c720*/  @!PT LDS RZ, [RZ] ;  /* 0x00000000fffff984 */ /* 0x000fe20000000800 */
[----:B------:R1:W-:Y:S01]  /*1c730*/  @P4 LDGSTS.E.BYPASS.LTC128B.128 [R242+0xa000], desc[UR6][R42.64+0x80] ;  /* 0x0a0000802af24fae */ /* 0x0003e2000b901d46 */
[CCC-:B------:R-:W-:Y:S02]  /*1c740*/  @P4 LEA.HI.X R27, R5.reuse, R232.reuse, R3.reuse, 0x1, P1 ;  /* 0x000000e8051b4211 */ /* 0x1c0fe400008f0c03 */
[CC--:B------:R-:W-:Y:S01]  /*1c750*/  @P3 LEA R24, P1, R5.reuse, R233.reuse, 0x1 ;  /* 0x000000e905183211 */ /* 0x0c0fe200078208ff */
[----:B------:R1:W-:Y:S03]  /*1c760*/  @!P4 STS.128 [R242+0xa000], RZ ;  /* 0x00a000fff200c388 */ /* 0x0003e60000000c00 */
[C---:B------:R-:W-:Y:S01]  /*1c770*/  @P3 LEA.HI.X R25, R5.reuse, R232, R3, 0x1, P1 ;  /* 0x000000e805193211 */ /* 0x040fe200008f0c03 */
[----:B------:R-:W-:Y:S01]  /*1c780*/  @!PT LDS RZ, [RZ] ;  /* 0x00000000fffff984 */ /* 0x000fe20000000800 */
[----:B------:R-:W-:Y:S01]  /*1c790*/  @!PT LDS RZ, [RZ] ;  /* 0x00000000fffff984 */ /* 0x000fe20000000800 */
[----:B------:R-:W-:Y:S01]  /*1c7a0*/  @!PT LDS RZ, [RZ] ;  /* 0x00000000fffff984 */ /* 0x000fe20000000800 */
[----:B------:R1:W-:Y:S01]  /*1c7b0*/  @P3 LDGSTS.E.BYPASS.LTC128B.128 [R242+0xc000], desc[UR6][R42.64+0x100] ;  /* 0x0c0001002af23fae */ /* 0x0003e2000b901d46 */
[----:B------:R-:W-:-:S03]  /*1c7c0*/  @P2 LEA R22, P1, R5, R233, 0x1 ;  /* 0x000000e905162211 */ /* 0x000fc600078208ff */
[----:B------:R1:W-:Y:S01]  /*1c7d0*/  @!P3 STS.128 [R242+0xc000], RZ ;  /* 0x00c000fff200b388 */ /* 0x0003e20000000c00 */
[CC--:B------:R-:W-:Y:S02]  /*1c7e0*/  @P2 LEA.HI.X R23, R5.reuse, R232.reuse, R3, 0x1, P1 ;  /* 0x000000e805172211 */ /* 0x0c0fe400008f0c03 */
[----:B------:R-:W-:Y:S01]  /*1c7f0*/  IADD3 R5, P1, R5, R229, RZ ;  /* 0x000000e505057210 */ /* 0x000fe20007f3e0ff */
[----:B------:R-:W-:Y:S01]  /*1c800*/  @!PT LDS RZ, [RZ] ;  /* 0x00000000fffff984 */ /* 0x000fe20000000800 */
[----:B------:R-:W-:Y:S01]  /*1c810*/  @!PT LDS RZ, [RZ] ;  /* 0x00000000fffff984 */ /* 0x000fe20000000800 */
[----:B------:R-:W-:Y:S01]  /*1c820*/  @!PT LDS RZ, [RZ] ;  /* 0x00000000fffff984 */ /* 0x000fe20000000800 */
[----:B------:R1:W-:Y:S04]  /*1c830*/  @P2 LDGSTS.E.BYPASS.LTC128B.128 [R242+0xe000], desc[UR6][R42.64+0x180] ;  /* 0x0e0001802af22fae */ /* 0x0003e8000b901d46 */
        /* <DEDUP_REMOVED lines=10> */
[CCC-:B------:R-:W-:Y:S02]  /*1c8e0*/  @P4 LEA.HI.X R15, R5.reuse, R232.reuse, R3.reuse, 0x1, P1 ;  /* 0x000000e8050f4211 */ /* 0x1c0fe400008f0c03 */
        /* <DEDUP_REMOVED lines=12> */
[CC--:B------:R-:W-:Y:S02]  /*1c9b0*/  @P2 LEA.HI.X R7, R5.reuse, R232.reuse, R3, 0x1, P1 ;  /* 0x000000e805072211 */ /* 0x0c0fe400008f0c03 */
[----:B------:R-:W-:Y:S01]  /*1c9c0*/  IADD3 R5, P1, R5, R229, RZ ;  /* 0x000000e505057210 */ /* 0x000fe20007f3e0ff */
[----:B------:R1:W-:Y:S04]  /*1c9d0*/  @!P3 STS.128 [R242+0xc800], RZ ;  /* 0x00c800fff200b388 */ /* 0x0003e80000000c00 */
        /* <DEDUP_REMOVED lines=21> */
[----:B------:R-:W-:Y:S01]  /*1cb30*/  @P2 LEA R56, P1, R5, R233, 0x1 ;  /* 0x000000e905382211 */ /* 0x000fe200078208ff */
[----:B------:R-:W-:-:S02]  /*1cb40*/  IMAD.MOV.U32 R233, RZ, RZ, R42 ;  /* 0x000000ffffe97224 */ /* 0x000fc400078e002a */
        /* <DEDUP_REMOVED lines=34> */
.L_x_3079:
[----:B------:R-:W-:Y:S05]  /*1cd70*/  BSYNC B1 ;  /* 0x0000000000017941 */ /* 0x000fea0003800000 */
.L_x_3078:
[----:B------:R-:W2:Y:S01]  /*1cd80*/  LD.E R189, desc[UR6][R10.64+0xdc] ;  /* 0x0000dc060abd7980 */ /* 0x000ea2000c101900 */
[----:B------:R-:W-:Y:S01]  /*1cd90*/  IMAD.IADD R0, R2, 0x1, R0 ;  /* 0x0000000102007824 */ /* 0x000fe200078e0200 */
[----:B------:R-:W-:-:S03]  /*1cda0*/  LEA R220, R35, UR4, 0x1 ;  /* 0x0000000423dc7c11 */ /* 0x000fc6000f8e08ff */
[C---:B------:R-:W-:Y:S01]  /*1cdb0*/  VIADD R2, R0.reuse, 0x1 ;  /* 0x0000000100027836 */ /* 0x040fe20000000000 */
[C---:B------:R-:W-:Y:S01]  /*1cdc0*/  ISETP.GE.AND P1, PT, R0.reuse, R247, PT ;  /* 0x000000f70000720c */ /* 0x040fe20003f26270 */
[C---:B------:R-:W-:Y:S01]  /*1cdd0*/  VIADD R3, R0.reuse, 0x8 ;  /* 0x0000000800037836 */ /* 0x040fe20000000000 */
[C---:B------:R-:W-:Y:S01]  /*1cde0*/  ISETP.GE.AND P5, PT, R0.reuse, R245, PT ;  /* 0x000000f50000720c */ /* 0x040fe20003fa6270 */
[----:B-1----:R-:W-:Y:S01]  /*1cdf0*/  VIADD R12, R0, 0x20 ;  /* 0x00000020000c7836 */ /* 0x002fe20000000000 */
[----:B------:R-:W-:Y:S01]  /*1ce00*/  ISETP.GE.AND P4, PT, R2, R247, PT ;  /* 0x000000f70200720c */ /* 0x000fe20003f86270 */
[----:B------:R-:W-:Y:S01]  /*1ce10*/  VIADD R8, R0, 0x21 ;  /* 0x0000002100087836 */ /* 0x000fe20000000000 */
[----:B------:R-:W-:Y:S01]  /*1ce20*/  ISETP.GE.AND P2, PT, R2, R245, PT ;  /* 0x000000f50200720c */ /* 0x000fe20003f46270 */
[C---:B------:R-:W-:Y:S01]  /*1ce30*/  VIADD R7, R0.reuse, 0x28 ;  /* 0x0000002800077836 */ /* 0x040fe20000000000 */
[CC--:B------:R-:W-:Y:S01]  /*1ce40*/  ISETP.GE.OR P1, PT, R0.reuse, R246.reuse, !P1 ;  /* 0x000000f60000720c */ /* 0x0c0fe20004f26670 */
[----:B------:R-:W-:Y:S01]  /*1ce50*/  VIADD R5, R0, 0x30 ;  /* 0x0000003000057836 */ /* 0x000fe20000000000 */
[----:B------:R-:W-:Y:S01]  /*1ce60*/  ISETP.GE.OR P4, PT, R2, R246, !P4 ;  /* 0x000000f60200720c */ /* 0x000fe20006786670 */
[----:B------:R-:W-:Y:S01]  /*1ce70*/  VIADD R6, R0, 0x29 ;  /* 0x0000002900067836 */ /* 0x000fe20000000000 */
[-C--:B------:R-:W-:Y:S01]  /*1ce80*/  ISETP.GE.OR P2, PT, R2, R248.reuse, !P2 ;  /* 0x000000f80200720c */ /* 0x080fe20005746670 */
[C---:B------:R-:W-:Y:S01]  /*1ce90*/  VIADD R2, R0.reuse, 0x9 ;  /* 0x0000000900027836 */ /* 0x040fe20000000000 */
[----:B------:R-:W-:Y:S01]  /*1cea0*/  ISETP.GE.OR P5, PT, R0, R248, !P5 ;  /* 0x000000f80000720c */ /* 0x000fe20006fa6670 */
[--C-:B------:R-:W-:Y:S01]  /*1ceb0*/  IMAD R218, R34, 0x2, R220.reuse ;  /* 0x0000000222da7824 */ /* 0x100fe200078e02dc */
[----:B------:R-:W-:Y:S01]  /*1cec0*/  FSEL R9, R9, -INF , !P1 ;  /* 0xff80000009097808 */ /* 0x000fe20004800000 */
[----:B------:R-:W-:Y:S01]  /*1ced0*/  LDSM.16.MT88.4 R156, [R220+0x10000] ;  /* 0x01000000dc9c783b */ /* 0x000fe20000004200 */
[----:B------:R-:W-:Y:S01]  /*1cee0*/  ISETP.GE.AND P3, PT, R3, R247, PT ;  /* 0x000000f70300720c */ /* 0x000fe20003f66270 */
[----:B------:R-:W-:Y:S01]  /*1cef0*/  IMAD R217, R33, 0x2, R220 ;  /* 0x0000000221d97824 */ /* 0x000fe200078e02dc */
[----:B------:R-:W-:Y:S01]  /*1cf00*/  ISETP.GE.AND P1, PT, R3, R245, PT ;  /* 0x000000f50300720c */ /* 0x000fe20003f26270 */
[----:B------:R-:W-:Y:S01]  /*1cf10*/  LDSM.16.MT88.4 R148, [R218+0x10000] ;  /* 0x01000000da94783b */ /* 0x000fe20000004200 */
[----:B------:R-:W-:Y:S01]  /*1cf20*/  FSEL R44, R44, -INF , !P5 ;  /* 0xff8000002c2c7808 */ /* 0x000fe20006800000 */
[----:B------:R-:W-:Y:S01]  /*1cf30*/  IMAD R216, R33, 0x2, R218 ;  /* 0x0000000221d87824 */ /* 0x000fe200078e02da */
[----:B------:R-:W-:Y:S01]  /*1cf40*/  FSEL R32, R32, -INF , !P4 ;  /* 0xff80000020207808 */ /* 0x000fe20006000000 */
        /* <DEDUP_REMOVED lines=14> */
[C---:B------:R-:W-:Y:S01]  /*1d030*/  ISETP.GE.AND P2, PT, R3.reuse, R247, PT ;  /* 0x000000f70300720c */ /* 0x040fe20003f46270 */
[----:B------:R-:W-:Y:S01]  /*1d040*/  LDSM.16.MT88.4 R24, [R220+0x12800] ;  /* 0x01280000dc18783b */ /* 0x000fe20000004200 */
[----:B------:R-:W-:Y:S02]  /*1d050*/  ISETP.GE.AND P3, PT, R3, R245, PT ;  /* 0x000000f50300720c */ /* 0x000fe40003f66270 */
[----:B------:R-:W-:Y:S01]  /*1d060*/  FMNMX.FTZ R13, R9, R32, !PT ;  /* 0x00000020090d7209 */ /* 0x000fe20007810000 */
[----:B------:R-:W-:Y:S01]  /*1d070*/  LDSM.16.MT88.4 R132, [R216+0x10000] ;  /* 0x01000000d884783b */ /* 0x000fe20000004200 */
[----:B------:R-:W-:Y:S02]  /*1d080*/  FSEL R30, R30, -INF , !P1 ;  /* 0xff8000001e1e7808 */ /* 0x000fe40004800000 */
        /* <DEDUP_REMOVED lines=8> */
[----:B------:R-:W-:Y:S01]  /*1d110*/  FMNMX.FTZ R13, R28, R13, !PT ;  /* 0x0000000d1c0d7209 */ /* 0x000fe20007810000 */
[----:B------:R-:W-:Y:S01]  /*1d120*/  LDSM.16.MT88.4 R104, [R220+0x16000] ;  /* 0x01600000dc68783b */ /* 0x000fe20000004200 */
[C---:B------:R-:W-:Y:S02]  /*1d130*/  ISETP.GE.OR P1, PT, R2.reuse, R246, !P1 ;  /* 0x000000f60200720c */ /* 0x040fe40004f26670 */
[----:B------:R-:W-:Y:S01]  /*1d140*/  ISETP.GE.OR P5, PT, R2, R248, !P5 ;  /* 0x000000f80200720c */ /* 0x000fe20006fa6670 */
[----:B------:R-:W-:Y:S01]  /*1d150*/  VIADD R2, R0, 0x19 ;  /* 0x0000001900027836 */ /* 0x000fe20000000000 */
[----:B------:R-:W-:Y:S01]  /*1d160*/  FSEL R31, R31, -INF , !P4 ;  /* 0xff8000001f1f7808 */ /* 0x000fe20006000000 */
[----:B------:R-:W-:Y:S01]  /*1d170*/  LDSM.16.MT88.4 R140, [R217+0x10000] ;  /* 0x01000000d98c783b */ /* 0x000fe20000004200 */
[----:B------:R-:W-:-:S02]  /*1d180*/  ISETP.GE.AND P4, PT, R3, R247, PT ;  /* 0x000000f70300720c */ /* 0x000fc40003f86270 */
[----:B------:R-:W-:Y:S01]  /*1d190*/  FSEL R47, R47, -INF , !P2 ;  /* 0xff8000002f2f7808 */ /* 0x000fe20005000000 */
[----:B------:R-:W-:Y:S01]  /*1d1a0*/  LDSM.16.MT88.4 R72, [R220+0x14000] ;  /* 0x01400000dc48783b */ /* 0x000fe20000004200 */
[----:B------:R-:W-:Y:S02]  /*1d1b0*/  FMNMX.FTZ R13, R29, R13, !PT ;  /* 0x0000000d1d0d7209 */ /* 0x000fe40007810000 */
[----:B------:R-:W-:Y:S01]  /*1d1c0*/  FSEL R16, R16, -INF , !P3 ;  /* 0xff80000010107808 */ /* 0x000fe20005800000 */
[----:B------:R-:W-:Y:S01]  /*1d1d0*/  LDSM.16.MT88.4 R88, [R217+0x14000] ;  /* 0x01400000d958783b */ /* 0x000fe20000004200 */
[----:B------:R-:W-:Y:S02]  /*1d1e0*/  ISETP.GE.AND P3, PT, R2, R247, PT ;  /* 0x000000f70200720c */ /* 0x000fe40003f66270 */
[----:B------:R-:W-:Y:S01]  /*1d1f0*/  FSEL R48, R48, -INF , !P1 ;  /* 0xff80000030307808 */ /* 0x000fe20004800000 */
[----:B------:R-:W-:Y:S01]  /*1d200*/  LDSM.16.MT88.4 R112, [R218+0x16000] ;  /* 0x01600000da70783b */ /* 0x000fe20000004200 */
[----:B------:R-:W-:-:S02]  /*1d210*/  ISETP.GE.OR P4, PT, R3, R246, !P4 ;  /* 0x000000f60300720c */ /* 0x000fc40006786670 */
[----:B------:R-:W-:Y:S01]  /*1d220*/  FMNMX.FTZ R13, R47, R13, !PT ;  /* 0x0000000d2f0d7209 */ /* 0x000fe20007810000 */
[----:B------:R-:W-:Y:S01]  /*1d230*/  LDSM.16.MT88.4 R120, [R217+0x16000] ;  /* 0x01600000d978783b */ /* 0x000fe20000004200 */
[----:B------:R-:W-:Y:S02]  /*1d240*/  FSEL R17, R17, -INF , !P5 ;  /* 0xff80000011117808 */ /* 0x000fe40006800000 */
[----:B------:R-:W-:Y:S01]  /*1d250*/  ISETP.GE.OR P3, PT, R2, R246, !P3 ;  /* 0x000000f60200720c */ /* 0x000fe20005f66670 */
[----:B------:R-:W-:Y:S01]  /*1d260*/  LDSM.16.MT88.4 R168, [R216+0x16000] ;  /* 0x01600000d8a8783b */ /* 0x000fe20000004200 */
[----:B------:R-:W-:Y:S02]  /*1d270*/  ISETP.GE.AND P5, PT, R12, R247, PT ;  /* 0x000000f70c00720c */ /* 0x000fe40003fa6270 */
[----:B------:R-:W-:Y:S02]  /*1d280*/  FSEL R36, R36, -INF , !P4 ;  /* 0xff80000024247808 */ /* 0x000fe40006000000 */
[----:B------:R-:W-:-:S02]  /*1d290*/  FMNMX.FTZ R13, R48, R13, !PT ;  /* 0x0000000d300d7209 */ /* 0x000fc40007810000 */
[----:B------:R-:W-:Y:S02]  /*1d2a0*/  ISETP.GE.AND P4, PT, R8, R247, PT ;  /* 0x000000f70800720c */ /* 0x000fe40003f86270 */
[-C--:B------:R-:W-:Y:S02]  /*1d2b0*/  ISETP.GE.OR P5, PT, R12, R246.reuse, !P5 ;  /* 0x000000f60c00720c */ /* 0x080fe40006fa6670 */
[----:B------:R-:W-:Y:S02]  /*1d2c0*/  FSEL R37, R37, -INF , !P3 ;  /* 0xff80000025257808 */ /* 0x000fe40005800000 */
[----:B------:R-:W-:Y:S02]  /*1d2d0*/  FMNMX.FTZ R13, R36, R13, !PT ;  /* 0x0000000d240d7209 */ /* 0x000fe40007810000 */
[----:B------:R-:W-:Y:S02]  /*1d2e0*/  ISETP.GE.AND P3, PT, R7, R247, PT ;  /* 0x000000f70700720c */ /* 0x000fe40003f66270 */
[----:B------:R-:W-:-:S02]  /*1d2f0*/  ISETP.GE.OR P4, PT, R8, R246, !P4 ;  /* 0x000000f60800720c */ /* 0x000fc40006786670 */
[----:B------:R-:W-:Y:S02]  /*1d300*/  FSEL R19, R19, -INF , !P5 ;  /* 0xff80000013137808 */ /* 0x000fe40006800000 */
[----:B------:R-:W-:Y:S02]  /*1d310*/  FMNMX.FTZ R13, R37, R13, !PT ;  /* 0x0000000d250d7209 */ /* 0x000fe40007810000 */
[----:B------:R-:W-:Y:S02]  /*1d320*/  ISETP.GE.OR P3, PT, R7, R246, !P3 ;  /* 0x000000f60700720c */ /* 0x000fe40005f66670 */
[----:B------:R-:W-:Y:S02]  /*1d330*/  FSEL R18, R18, -INF , !P4 ;  /* 0xff80000012127808 */ /* 0x000fe40006000000 */
[----:B------:R-:W-:Y:S02]  /*1d340*/  FMNMX.FTZ R13, R19, R13, !PT ;  /* 0x0000000d130d7209 */ /* 0x000fe40007810000 */
[----:B------:R-:W-:-:S02]  /*1d350*/  ISETP.GE.AND P2, PT, R3, R245, PT ;  /* 0x000000f50300720c */ /* 0x000fc40003f46270 */
[----:B------:R-:W-:Y:S02]  /*1d360*/  FSEL R234, R4, -INF , !P3 ;  /* 0xff80000004ea7808 */ /* 0x000fe40005800000 */
[----:B------:R-:W-:Y:S02]  /*1d370*/  FMNMX.FTZ R4, R18, R13, !PT ;  /* 0x0000000d12047209 */ /* 0x000fe40007810000 */
[----:B------:R-:W-:Y:S02]  /*1d380*/  ISETP.GE.AND P1, PT, R2, R245, PT ;  /* 0x000000f50200720c */ /* 0x000fe40003f26270 */
[----:B------:R-:W-:Y:S02]  /*1d390*/  FMNMX.FTZ R13, R44, R46, !PT ;  /* 0x0000002e2c0d7209 */ /* 0x000fe40007810000 */
[----:B------:R-:W-:Y:S01]  /*1d3a0*/  ISETP.GE.OR P2, PT, R3, R248, !P2 ;  /* 0x000000f80300720c */ /* 0x000fe20005746670 */
[----:B------:R-:W-:Y:S01]  /*1d3b0*/  VIADD R3, R0, 0x31 ;  /* 0x0000003100037836 */ /* 0x000fe20000000000 */
[----:B------:R-:W-:-:S02]  /*1d3c0*/  ISETP.GE.AND P4, PT, R5, R247, PT ;  /* 0x000000f70500720c */ /* 0x000fc40003f86270 */
[----:B------:R-:W-:Y:S01]  /*1d3d0*/  ISETP.GE.OR P1, PT, R2, R248, !P1 ;  /* 0x000000f80200720c */ /* 0x000fe20004f26670 */
[----:B------:R-:W-:Y:S01]  /*1d3e0*/  VIADD R2, R0, 0x38 ;  /* 0x0000003800027836 */ /* 0x000fe20000000000 */
[----:B------:R-:W-:Y:S01]  /*1d3f0*/  FMNMX.FTZ R13, R30, R13, !PT ;  /* 0x0000000d1e0d7209 */ /* 0x000fe20007810000 */
[----:B------:R-:W-:Y:S01]  /*1d400*/  VIADD R0, R0, 0x39 ;  /* 0x0000003900007836 */ /* 0x000fe20000000000 */
[----:B------:R-:W-:Y:S02]  /*1d410*/  ISETP.GE.OR P4, PT, R5, R246, !P4 ;  /* 0x000000f60500720c */ /* 0x000fe40006786670 */
[----:B------:R-:W-:Y:S02]  /*1d420*/  ISETP.GE.AND P3, PT, R3, R247, PT ;  /* 0x000000f70300720c */ /* 0x000fe40003f66270 */
[----:B------:R-:W-:Y:S02]  /*1d430*/  FMNMX.FTZ R13, R31, R13, !PT ;  /* 0x0000000d1f0d7209 */ /* 0x000fe40007810000 */
[----:B------:R-:W-:-:S02]  /*1d440*/  FSEL R198, R198, -INF , !P4 ;  /* 0xff800000c6c67808 */ /* 0x000fc40006000000 */
[----:B------:R-:W-:Y:S02]  /*1d450*/  ISETP.GE.AND P4, PT, R0, R247, PT ;  /* 0x000000f70000720c */ /* 0x000fe40003f86270 */
[-C--:B------:R-:W-:Y:S02]  /*1d460*/  ISETP.GE.OR P3, PT, R3, R246.reuse, !P3 ;  /* 0x000000f60300720c */ /* 0x080fe40005f66670 */
[----:B------:R-:W-:Y:S02]  /*1d470*/  FMNMX.FTZ R13, R16, R13, !PT ;  /* 0x0000000d100d7209 */ /* 0x000fe40007810000 */
[----:B------:R-:W-:Y:S02]  /*1d480*/  FSEL R197, R197, -INF , !P3 ;  /* 0xff800000c5c57808 */ /* 0x000fe40005800000 */
[----:B------:R-:W-:Y:S02]  /*1d490*/  ISETP.GE.OR P4, PT, R0, R246, !P4 ;  /* 0x000000f60000720c */ /* 0x000fe40006786670 */
[----:B------:R-:W-:-:S02]  /*1d4a0*/  ISETP.GE.AND P3, PT, R12, R245, PT ;  /* 0x000000f50c00720c */ /* 0x000fc40003f66270 */
[----:B------:R-:W-:Y:S02]  /*1d4b0*/  FSEL R20, R20, -INF , !P2 ;  /* 0xff80000014147808 */ /* 0x000fe40005000000 */
[----:B------:R-:W-:Y:S02]  /*1d4c0*/  FMNMX.FTZ R13, R17, R13, !PT ;  /* 0x0000000d110d7209 */ /* 0x000fe40007810000 */
[----:B------:R-:W-:Y:S02]  /*1d4d0*/  FSEL R195, R195, -INF , !P4 ;  /* 0xff800000c3c37808 */ /* 0x000fe40006000000 */
[----:B------:R-:W-:Y:S02]  /*1d4e0*/  ISETP.GE.OR P3, PT, R12, R248, !P3 ;  /* 0x000000f80c00720c */ /* 0x000fe40005f66670 */
[----:B------:R-:W-:Y:S02]  /*1d4f0*/  ISETP.GE.AND P4, PT, R8, R245, PT ;  /* 0x000000f50800720c */ /* 0x000fe40003f86270 */
[----:B------:R-:W-:-:S02]  /*1d500*/  FSEL R21, R21, -INF , !P1 ;  /* 0xff80000015157808 */ /* 0x000fc40004800000 */
[----:B------:R-:W-:Y:S02]  /*1d510*/  FMNMX.FTZ R13, R20, R13, !PT ;  /* 0x0000000d140d7209 */ /* 0x000fe40007810000 */
[----:B------:R-:W-:Y:S02]  /*1d520*/  ISETP.GE.AND P5, PT, R6, R247, PT ;  /* 0x000000f70600720c */ /* 0x000fe40003fa6270 */
[----:B------:R-:W-:Y:S02]  /*1d530*/  ISETP.GE.AND P2, PT, R7, R245, PT ;  /* 0x000000f50700720c */ /* 0x000fe40003f46270 */
[----:B------:R-:W-:Y:S02]  /*1d540*/  ISETP.GE.OR P4, PT, R8, R248, !P4 ;  /* 0x000000f80800720c */ /* 0x000fe40006786670 */
[----:B------:R-:W-:Y:S02]  /*1d550*/  FSEL R251, R251, -INF , !P3 ;  /* 0xff800000fbfb7808 */ /* 0x000fe40005800000 */
[----:B------:R-:W-:-:S02]  /*1d560*/  FMNMX.FTZ R13, R21, R13, !PT ;  /* 0x0000000d150d7209 */ /* 0x000fc40007810000 */
[C---:B------:R-:W-:Y:S02]  /*1d570*/  ISETP.GE.OR P5, PT, R6.reuse, R246, !P5 ;  /* 0x000000f60600720c */ /* 0x040fe40006fa6670 */
[----:B------:R-:W-:Y:S02]  /*1d580*/  ISETP.GE.OR P2, PT, R7, R248, !P2 ;  /* 0x000000f80700720c */ /* 0x000fe40005746670 */
[----:B------:R-:W-:Y:S02]  /*1d590*/  ISETP.GE.AND P1, PT, R6, R245, PT ;  /* 0x000000f50600720c */ /* 0x000fe40003f26270 */
[----:B------:R-:W-:Y:S02]  /*1d5a0*/  FSEL R250, R250, -INF , !P4 ;  /* 0xff800000fafa7808 */ /* 0x000fe40006000000 */
[----:B------:R-:W-:Y:S02]  /*1d5b0*/  FMNMX.FTZ R13, R251, R13, !PT ;  /* 0x0000000dfb0d7209 */ /* 0x000fe40007810000 */
[----:B------:R-:W-:-:S02]  /*1d5c0*/  FSEL R252, R252, -INF , !P5 ;  /* 0xff800000fcfc7808 */ /* 0x000fc40006800000 */
[----:B------:R-:W-:Y:S02]  /*1d5d0*/  FMNMX.FTZ R4, R234, R4, !PT ;  /* 0x00000004ea047209 */ /* 0x000fe40007810000 */
[----:B------:R-:W-:Y:S02]  /*1d5e0*/  ISETP.GE.AND P3, PT, R5, R245, PT ;  /* 0x000000f50500720c */ /* 0x000fe40003f66270 */
[----:B------:R-:W-:Y:S02]  /*1d5f0*/  ISETP.GE.OR P1, PT, R6, R248, !P1 ;  /* 0x000000f80600720c */ /* 0x000fe40004f26670 */
[----:B------:R-:W-:Y:S02]  /*1d600*/  FSEL R249, R249, -INF , !P2 ;  /* 0xff800000f9f97808 */ /* 0x000fe40005000000 */
[----:B------:R-:W-:Y:S02]  /*1d610*/  FMNMX.FTZ R13, R250, R13, !PT ;  /* 0x0000000dfa0d7209 */ /* 0x000fe40007810000 */
[----:B------:R-:W-:-:S02]  /*1d620*/  ISETP.GE.AND P5, PT, R2, R247, PT ;  /* 0x000000f70200720c */ /* 0x000fc40003fa6270 */
[----:B------:R-:W-:Y:S02]  /*1d630*/  FMNMX.FTZ R4, R252, R4, !PT ;  /* 0x00000004fc047209 */ /* 0x000fe40007810000 */
[----:B------:R-:W-:Y:S02]  /*1d640*/  ISETP.GE.OR P3, PT, R5, R248, !P3 ;  /* 0x000000f80500720c */ /* 0x000fe40005f66670 */
[----:B------:R-:W-:Y:S02]  /*1d650*/  ISETP.GE.AND P2, PT, R3, R245, PT ;  /* 0x000000f50300720c */ /* 0x000fe40003f46270 */
[----:B------:R-:W-:Y:S02]  /*1d660*/  FSEL R199, R199, -INF , !P1 ;  /* 0xff800000c7c77808 */ /* 0x000fe40004800000 */
[----:B------:R-:W-:Y:S02]  /*1d670*/  FMNMX.FTZ R13, R249, R13, !PT ;  /* 0x0000000df90d7209 */ /* 0x000fe40007810000 */
[----:B------:R-:W-:-:S02]  /*1d680*/  ISETP.GE.OR P5, PT, R2, R246, !P5 ;  /* 0x000000f60200720c */ /* 0x000fc40006fa6670 */
[----:B------:R-:W-:Y:S02]  /*1d690*/  FMNMX.FTZ R4, R198, R4, !PT ;  /* 0x00000004c6047209 */ /* 0x000fe40007810000 */
[----:B------:R-:W-:Y:S02]  /*1d6a0*/  ISETP.GE.AND P1, PT, R2, R245, PT ;  /* 0x000000f50200720c */ /* 0x000fe40003f26270 */
[----:B------:R-:W-:Y:S02]  /*1d6b0*/  ISETP.GE.OR P2, PT, R3, R248, !P2 ;  /* 0x000000f80300720c */ /* 0x000fe40005746670 */
[----:B------:R-:W-:Y:S02]  /*1d6c0*/  FSEL R193, R193, -INF , !P3 ;  /* 0xff800000c1c17808 */ /* 0x000fe40005800000 */
[----:B------:R-:W-:Y:S02]  /*1d6d0*/  FMNMX.FTZ R13, R199, R13, !PT ;  /* 0x0000000dc70d7209 */ /* 0x000fe40007810000 */
[----:B------:R-:W-:-:S02]  /*1d6e0*/  FSEL R196, R196, -INF , !P5 ;  /* 0xff800000c4c47808 */ /* 0x000fc40006800000 */
[----:B------:R-:W-:Y:S02]  /*1d6f0*/  FMNMX.FTZ R4, R197, R4, !PT ;  /* 0x00000004c5047209 */ /* 0x000fe40007810000 */
[----:B------:R-:W-:Y:S02]  /*1d700*/  ISETP.GE.OR P3, PT, R2, R248, !P1 ;  /* 0x000000f80200720c */ /* 0x000fe40004f66670 */
[----:B------:R-:W-:Y:S02]  /*1d710*/  ISETP.GE.AND P1, PT, R0, R245, PT ;  /* 0x000000f50000720c */ /* 0x000fe40003f26270 */
[----:B------:R-:W-:Y:S02]  /*1d720*/  FSEL R192, R192, -INF , !P2 ;  /* 0xff800000c0c07808 */ /* 0x000fe40005000000 */
[----:B------:R-:W-:Y:S02]  /*1d730*/  FMNMX.FTZ R13, R193, R13, !PT ;  /* 0x0000000dc10d7209 */ /* 0x000fe40007810000 */
[----:B------:R-:W-:-:S02]  /*1d740*/  FMNMX.FTZ R4, R196, R4, !PT ;  /* 0x00000004c4047209 */ /* 0x000fc40007810000 */
[----:B------:R-:W-:Y:S02]  /*1d750*/  ISETP.GE.OR P1, PT, R0, R248, !P1 ;  /* 0x000000f80000720c */ /* 0x000fe40004f26670 */
[----:B------:R-:W-:Y:S02]  /*1d760*/  FSEL R191, R191, -INF , !P3 ;  /* 0xff800000bfbf7808 */ /* 0x000fe40005800000 */
[----:B------:R-:W-:Y:S02]  /*1d770*/  FMNMX.FTZ R13, R192, R13, !PT ;  /* 0x0000000dc00d7209 */ /* 0x000fe40007810000 */
[----:B------:R-:W-:Y:S02]  /*1d780*/  FMNMX.FTZ R4, R195, R4, !PT ;  /* 0x00000004c3047209 */ /* 0x000fe40007810000 */
[----:B------:R-:W-:Y:S02]  /*1d790*/  FSEL R190, R190, -INF , !P1 ;  /* 0xff800000bebe7808 */ /* 0x000fe40004800000 */
[----:B------:R-:W-:Y:S01]  /*1d7a0*/  FMNMX.FTZ R0, R191, R13, !PT ;  /* 0x0000000dbf007209 */ /* 0x000fe20007810000 */
[----:B------:R-:W1:Y:S03]  /*1d7b0*/  SHFL.BFLY PT, R12, R4, 0x2, 0x1f ;  /* 0x0c401f00040c7f89 */ /* 0x000e6600000e0000 */
[----:B------:R-:W-:-:S05]  /*1d7c0*/  FMNMX.FTZ R0, R190, R0, !PT ;  /* 0x00000000be007209 */ /* 0x000fca0007810000 */
[----:B------:R-:W3:Y:S01]  /*1d7d0*/  SHFL.BFLY PT, R3, R0, 0x2, 0x1f ;  /* 0x0c401f0000037f89 */ /* 0x000ee200000e0000 */
[----:B-1----:R-:W-:-:S03]  /*1d7e0*/  FMNMX.FTZ R12, R4, R12, !PT ;  /* 0x0000000c040c7209 */ /* 0x002fc60007810000 */
[----:B------:R-:W-:Y:S04]  /*1d7f0*/  LDSM.16.MT88.4 R4, [R220+0x10800] ;  /* 0x01080000dc04783b */ /* 0x000fe80000004200 */
[----:B------:R-:W1:Y:S01]  /*1d800*/  SHFL.BFLY PT, R164, R12, 0x1, 0x1f ;  /* 0x0c201f000ca47f89 */ /* 0x000e6200000e0000 */
[----:B---3--:R-:W-:-:S05]  /*1d810*/  FMNMX.FTZ R3, R0, R3, !PT ;  /* 0x0000000300037209 */ /* 0x008fca0007810000 */
[----:B------:R-:W3:Y:S01]  /*1d820*/  SHFL.BFLY PT, R0, R3, 0x1, 0x1f ;  /* 0x0c201f0003007f89 */ /* 0x000ee200000e0000 */
[----:B-1----:R-:W-:-:S04]  /*1d830*/  FMNMX.FTZ R164, R12, R164, !PT ;  /* 0x000000a40ca47209 */ /* 0x002fc80007810000 */
[----:B------:R-:W-:Y:S01]  /*1d840*/  FSETP.NEU.FTZ.AND P1, PT, R164, -INF , PT ;  /* 0xff800000a400780b */ /* 0x000fe20003f3d000 */
[----:B--2---:R-:W-:Y:S01]  /*1d850*/  FMUL.FTZ R194, R189, R164 ;  /* 0x000000a4bdc27220 */ /* 0x004fe20000410000 */
[----:B---3--:R-:W-:-:S04]  /*1d860*/  FMNMX.FTZ R3, R3, R0, !PT ;  /* 0x0000000003037209 */ /* 0x008fc80007810000 */
[----:B------:R-:W-:Y:S01]  /*1d870*/  FSEL R194, R194, RZ, P1 ;  /* 0x000000ffc2c27208 */ /* 0x000fe20000800000 */
[----:B------:R-:W-:Y:S01]  /*1d880*/  FMUL.FTZ R188, R189, R3 ;  /* 0x00000003bdbc7220 */ /* 0x000fe20000410000 */
[----:B------:R-:W-:-:S03]  /*1d890*/  FSETP.NEU.FTZ.AND P1, PT, R3, -INF , PT ;  /* 0xff8000000300780b */ /* 0x000fc60003f3d000 */
[-CC-:B------:R-:W-:Y:S01]  /*1d8a0*/  FFMA.FTZ R179, R9, R189.reuse, -R194.reuse ;  /* 0x000000bd09b37223 */ /* 0x180fe200000108c2 */
[-CC-:B------:R-:W-:Y:S01]  /*1d8b0*/  FFMA.FTZ R178, R32, R189.reuse, -R194.reuse ;  /* 0x000000bd20b27223 */ /* 0x180fe200000108c2 */
[----:B------:R-:W-:Y:S01]  /*1d8c0*/  FSEL R188, R188, RZ, P1 ;  /* 0x000000ffbcbc7208 */ /* 0x000fe20000800000 */
[-CC-:B------:R-:W-:Y:S01]  /*1d8d0*/  FFMA.FTZ R176, R28, R189.reuse, -R194.reuse ;  /* 0x000000bd1cb07223 */ /* 0x180fe200000108c2 */
[-CC-:B------:R-:W-:Y:S01]  /*1d8e0*/  FFMA.FTZ R174, R29, R189.reuse, -R194.reuse ;  /* 0x000000bd1dae7223 */ /* 0x180fe200000108c2 */
[-C--:B------:R-:W-:Y:S01]  /*1d8f0*/  FFMA.FTZ R172, R47, R189.reuse, -R194 ;  /* 0x000000bd2fac7223 */ /* 0x080fe200000108c2 */
[----:B------:R-:W-:Y:S01]  /*1d900*/  MUFU.EX2 R179, R179 ;  /* 0x000000b300b37308 */ /* 0x000fe20000000800 */
[-CC-:B------:R-:W-:Y:S01]  /*1d910*/  FFMA.FTZ R183, R44, R189.reuse, -R188.reuse ;  /* 0x000000bd2cb77223 */ /* 0x180fe200000108bc */
[-CC-:B------:R-:W-:Y:S01]  /*1d920*/  FFMA.FTZ R182, R46, R189.reuse, -R188.reuse ;  /* 0x000000bd2eb67223 */ /* 0x180fe200000108bc */
[-CC-:B------:R-:W-:Y:S01]  /*1d930*/  FFMA.FTZ R177, R30, R189.reuse, -R188.reuse ;  /* 0x000000bd1eb17223 */ /* 0x180fe200000108bc */
[-C--:B------:R-:W-:Y:S01]  /*1d940*/  FFMA.FTZ R175, R31, R189.reuse, -R188 ;  /* 0x000000bd1faf7223 */ /* 0x080fe200000108bc */
[-CC-:B------:R-:W-:Y:S01]  /*1d950*/  FFMA.FTZ R9, R48, R189.reuse, -R194.reuse ;  /* 0x000000bd30097223 */ /* 0x180fe200000108c2 */
[-CC-:B------:R-:W-:Y:S01]  /*1d960*/  FFMA.FTZ R8, R36, R189.reuse, -R194.reuse ;  /* 0x000000bd24087223 */ /* 0x180fe200000108c2 */
[-C--:B------:R-:W-:Y:S01]  /*1d970*/  FFMA.FTZ R0, R37, R189.reuse, -R194 ;  /* 0x000000bd25007223 */ /* 0x080fe200000108c2 */
[----:B------:R-:W1:Y:S01]  /*1d980*/  MUFU.EX2 R178, R178 ;  /* 0x000000b200b27308 */ /* 0x000e620000000800 */
[-CC-:B------:R-:W-:Y:S01]  /*1d990*/  FFMA.FTZ R173, R16, R189.reuse, -R188.reuse ;  /* 0x000000bd10ad7223 */ /* 0x180fe200000108bc */
[-CC-:B------:R-:W-:Y:S01]  /*1d9a0*/  FFMA.FTZ R167, R17, R189.reuse, -R188.reuse ;  /* 0x000000bd11a77223 */ /* 0x180fe200000108bc */
[-CC-:B------:R-:W-:Y:S01]  /*1d9b0*/  FFMA.FTZ R166, R20, R189.reuse, -R188.reuse ;  /* 0x000000bd14a67223 */ /* 0x180fe200000108bc */
[-CC-:B------:R-:W-:Y:S01]  /*1d9c0*/  FFMA.FTZ R2, R21, R189.reuse, -R188.reuse ;  /* 0x000000bd15027223 */ /* 0x180fe200000108bc */
[----:B------:R-:W2:Y:S01]  /*1d9d0*/  LDSM.16.MT88.4 R48, [R218+0x12000] ;  /* 0x01200000da30783b */ /* 0x000ea20000004200 */
[-CC-:B------:R-:W-:Y:S01]  /*1d9e0*/  FFMA.FTZ R192, R192, R189.reuse, -R188.reuse ;  /* 0x000000bdc0c07223 */ /* 0x180fe200000108bc */
[----:B------:R-:W-:Y:S01]  /*1d9f0*/  FFMA.FTZ R191, R191, R189, -R188 ;  /* 0x000000bdbfbf7223 */ /* 0x000fe200000108bc */
[----:B------:R-:W3:Y:S01]  /*1da00*/  MUFU.EX2 R176, R176 ;  /* 0x000000b000b07308 */ /* 0x000ee20000000800 */
[----:B------:R-:W-:Y:S04]  /*1da10*/  LDSM.16.MT88.4 R28, [R216+0x10800] ;  /* 0x01080000d81c783b */ /* 0x000fe80000004200 */
[----:B------:R-:W-:Y:S03]  /*1da20*/  LDSM.16.MT88.4 R20, [R218+0x12800] ;  /* 0x01280000da14783b */ /* 0x000fe60000004200 */
[----:B------:R-:W4:Y:S01]  /*1da30*/  MUFU.EX2 R174, R174 ;  /* 0x000000ae00ae7308 */ /* 0x000f220000000800 */
[----:B-1----:R-:W-:Y:S01]  /*1da40*/  F2FP.F16.F32.PACK_AB R128, R178, R179 ;  /* 0x000000b3b280723e */ /* 0x002fe200000000ff */
[----:B------:R-:W-:Y:S01]  /*1da50*/  LDSM.16.MT88.4 R32, [R217+0x10800] ;  /* 0x01080000d920783b */ /* 0x000fe20000004200 */
[----:B------:R-:W-:-:S05]  /*1da60*/  FADD.FTZ R178, R179, R178 ;  /* 0x000000b2b3b27221 */ /* 0x000fca0000010000 */
[----:B------:R-:W-:Y:S01]  /*1da70*/  MUFU.EX2 R183, R183 ;  /* 0x000000b700b77308 */ /* 0x000fe20000000800 */
[----:B---3--:R-:W-:-:S07]  /*1da80*/  FADD.FTZ R178, R176, R178 ;  /* 0x000000b2b0b27221 */ /* 0x008fce0000010000 */
[----:B------:R-:W1:Y:S01]  /*1da90*/  MUFU.EX2 R182, R182 ;  /* 0x000000b600b67308 */ /* 0x000e620000000800 */
[C---:B----4-:R-:W-:Y:S01]  /*1daa0*/  F2FP.F16.F32.PACK_AB R130, R174.reuse, R176 ;  /* 0x000000b0ae82723e */ /* 0x050fe200000000ff */
[----:B------:R-:W-:-:S06]  /*1dab0*/  FADD.FTZ R178, R174, R178 ;  /* 0x000000b2aeb27221 */ /* 0x000fcc0000010000 */
[----:B------:R-:W3:Y:S08]  /*1dac0*/  MUFU.EX2 R177, R177 ;  /* 0x000000b100b17308 */ /* 0x000ef00000000800 */
[----:B------:R-:W4:Y:S01]  /*1dad0*/  MUFU.EX2 R175, R175 ;  /* 0x000000af00af7308 */ /* 0x000f220000000800 */
[----:B-1----:R-:W-:Y:S01]  /*1dae0*/  F2FP.F16.F32.PACK_AB R129, R182, R183 ;  /* 0x000000b7b681723e */ /* 0x002fe200000000ff */
[----:B------:R-:W-:-:S06]  /*1daf0*/  FADD.FTZ R182, R183, R182 ;  /* 0x000000b6b7b67221 */ /* 0x000fcc0000010000 */
[----:B------:R-:W1:Y:S01]  /*1db00*/  MUFU.EX2 R172, R172 ;  /* 0x000000ac00ac7308 */ /* 0x000e620000000800 */
[----:B---3--:R-:W-:-:S07]  /*1db10*/  FADD.FTZ R182, R177, R182 ;  /* 0x000000b6b1b67221 */ /* 0x008fce0000010000 */
[----:B------:R-:W3:Y:S01]  /*1db20*/  MUFU.EX2 R9, R9 ;  /* 0x0000000900097308 */ /* 0x000ee20000000800 */
[C---:B----4-:R-:W-:Y:S01]  /*1db30*/  F2FP.F16.F32.PACK_AB R131, R175.reuse, R177 ;  /* 0x000000b1af83723e */ /* 0x050fe200000000ff */
[----:B------:R-:W-:-:S06]  /*1db40*/  FADD.FTZ R182, R175, R182 ;  /* 0x000000b6afb67221 */ /* 0x000fcc0000010000 */
[----:B------:R-:W-:Y:S01]  /*1db50*/  MUFU.EX2 R8, R8 ;  /* 0x0000000800087308 */ /* 0x000fe20000000800 */
[----:B------:R-:W-:Y:S01]  /*1db60*/  HMMA.16816.F32 R160, R128, R156, RZ ;  /* 0x0000009c80a0723c */ /* 0x000fe200000018ff */
[----:B-1----:R-:W-:-:S05]  /*1db70*/  FADD.FTZ R178, R172, R178 ;  /* 0x000000b2acb27221 */ /* 0x002fca0000010000 */
[----:B------:R-:W-:Y:S01]  /*1db80*/  HMMA.16816.F32 R152, R128, R148, RZ ;  /* 0x000000948098723c */ /* 0x000fe200000018ff */
[----:B------:R-:W1:Y:S01]  /*1db90*/  MUFU.EX2 R0, R0 ;  /* 0x0000000000007308 */ /* 0x000e620000000800 */
[C---:B---3--:R-:W-:Y:S01]  /*1dba0*/  F2FP.F16.F32.PACK_AB R12, R9.reuse, R172 ;  /* 0x000000ac090c723e */ /* 0x048fe200000000ff */
[----:B------:R-:W-:-:S03]  /*1dbb0*/  FADD.FTZ R178, R9, R178 ;  /* 0x000000b209b27221 */ /* 0x000fc60000010000 */
[C---:B------:R-:W-:Y:S03]  /*1dbc0*/  HMMA.16816.F32 R156, R128.reuse, R158, RZ ;  /* 0x0000009e809c723c */ /* 0x040fe600000018ff */
[----:B------:R-:W3:Y:S03]  /*1dbd0*/  MUFU.EX2 R173, R173 ;  /* 0x000000ad00ad7308 */ /* 0x000ee60000000800 */
[C---:B------:R-:W-:Y:S05]  /*1dbe0*/  HMMA.16816.F32 R36, R128.reuse, R40, RZ ;  /* 0x000000288024723c */ /* 0x040fea00000018ff */
[----:B------:R-:W4:Y:S01]  /*1dbf0*/  MUFU.EX2 R167, R167 ;  /* 0x000000a700a77308 */ /* 0x000f220000000800 */
[----:B-1----:R-:W-:Y:S01]  /*1dc00*/  F2FP.F16.F32.PACK_AB R14, R0, R8 ;  /* 0x00000008000e723e */ /* 0x002fe200000000ff */
[----:B------:R-:W-:Y:S01]  /*1dc10*/  HMMA.16816.F32 R52, R128, R56, RZ ;  /* 0x000000388034723c */ /* 0x000fe200000018ff */
[----:B------:R-:W-:-:S04]  /*1dc20*/  FADD.FTZ R8, R8, R178 ;  /* 0x000000b208087221 */ /* 0x000fc80000010000 */
[----:B------:R-:W-:Y:S01]  /*1dc30*/  FADD.FTZ R8, R0, R8 ;  /* 0x0000000800087221 */ /* 0x000fe20000010000 */
[----:B------:R-:W-:Y:S01]  /*1dc40*/  MUFU.EX2 R166, R166 ;  /* 0x000000a600a67308 */ /* 0x000fe20000000800 */
[----:B------:R-:W-:Y:S01]  /*1dc50*/  HMMA.16816.F32 R60, R128, R64, RZ ;  /* 0x00000040803c723c */ /* 0x000fe200000018ff */
[----:B---3--:R-:W-:-:S05]  /*1dc60*/  FADD.FTZ R182, R173, R182 ;  /* 0x000000b6adb67221 */ /* 0x008fca0000010000 */
[----:B------:R-:W-:Y:S01]  /*1dc70*/  HMMA.16816.F32 R40, R128, R42, RZ ;  /* 0x0000002a8028723c */ /* 0x000fe200000018ff */
[----:B------:R-:W1:Y:S01]  /*1dc80*/  MUFU.EX2 R2, R2 ;  /* 0x0000000200027308 */ /* 0x000e620000000800 */
[C---:B----4-:R-:W-:Y:S01]  /*1dc90*/  F2FP.F16.F32.PACK_AB R13, R167.reuse, R173 ;  /* 0x000000ada70d723e */ /* 0x050fe200000000ff */
        /* <DEDUP_REMOVED lines=14> */
[----:B------:R-:W3:Y:S03]  /*1dd80*/  LDSM.16.MT88.4 R4, [R216+0x12800] ;  /* 0x01280000d804783b */ /* 0x000ee60000004200 */
[C---:B------:R-:W-:Y:S06]  /*1dd90*/  HMMA.16816.F32 R36, R12.reuse, R24, R36 ;  /* 0x000000180c24723c */ /* 0x040fec0000001824 */
[----:B------:R-:W-:Y:S01]  /*1dda0*/  HMMA.16816.F32 R40, R12, R26, R40 ;  /* 0x0000001a0c28723c */ /* 0x000fe20000001828 */
[----:B------:R-:W4:Y:S05]  /*1ddb0*/  LDSM.16.MT88.4 R24, [R218+0x14800] ;  /* 0x01480000da18783b */ /* 0x000f2a0000004200 */
[C---:B--2---:R-:W-:Y:S06]  /*1ddc0*/  HMMA.16816.F32 R44, R128.reuse, R48, RZ ;  /* 0x00000030802c723c */ /* 0x044fec00000018ff */
[C---:B------:R-:W-:Y:S06]  /*1ddd0*/  HMMA.16816.F32 R76, R128.reuse, R80, RZ ;  /* 0x00000050804c723c */ /* 0x040fec00000018ff */
[C---:B------:R-:W-:Y:S06]  /*1dde0*/  HMMA.16816.F32 R92, R128.reuse, R96, RZ ;  /* 0x00000060805c723c */ /* 0x040fec00000018ff */
[----:B------:R-:W-:Y:S06]  /*1ddf0*/  HMMA.16816.F32 R100, R128, R104, RZ ;  /* 0x000000688064723c */ /* 0x000fec00000018ff */
[C---:B-1----:R-:W-:Y:S06]  /*1de00*/  HMMA.16816.F32 R52, R12.reuse, R16, R52 ;  /* 0x000000100c34723c */ /* 0x042fec0000001834 */
[C---:B------:R-:W-:Y:S01]  /*1de10*/  HMMA.16816.F32 R56, R12.reuse, R18, R56 ;  /* 0x000000120c38723c */ /* 0x040fe20000001838 */
[----:B------:R-:W-:Y:S05]  /*1de20*/  LDSM.16.MT88.4 R16, [R220+0x16800] ;  /* 0x01680000dc10783b */ /* 0x000fea0000004200 */
[C---:B---3--:R-:W-:Y:S06]  /*1de30*/  HMMA.16816.F32 R60, R12.reuse, R4, R60 ;  /* 0x000000040c3c723c */ /* 0x048fec000000183c */
        /* <DEDUP_REMOVED lines=57> */
[C---:B---3--:R-:W-:Y:S05]  /*1e1d0*/  HMMA.16816.F32 R84, R12.reuse, R20, R84 ;  /* 0x000000140c54723c */ /* 0x048fea0000001854 */
[----:B------:R-:W-:Y:S01]  /*1e1e0*/  MUFU.EX2 R187, R187 ;  /* 0x000000bb00bb7308 */ /* 0x000fe20000000800 */
[C---:B------:R-:W-:Y:S01]  /*1e1f0*/  HMMA.16816.F32 R88, R12.reuse, R22, R88 ;  /* 0x000000160c58723c */ /* 0x040fe20000001858 */
[----:B------:R-:W2:Y:S05]  /*1e200*/  LDSM.16.MT88.4 R20, [R220+0x11000] ;  /* 0x01100000dc14783b */ /* 0x000eaa0000004200 */
[C---:B----4-:R-:W-:Y:S01]  /*1e210*/  HMMA.16816.F32 R108, R12.reuse, R24, R108 ;  /* 0x000000180c6c723c */ /* 0x050fe2000000186c */
        /* <DEDUP_REMOVED lines=214> */
.L_x_3085:
[----:B-1----:R-:W-:Y:S02]  /*1ef80*/  R2UR UR4, R8 ;  /* 0x00000000080472ca */ /* 0x002fe400000e0000 */
[----:B------:R-:W-:-:S13]  /*1ef90*/  R2UR UR5, R9 ;  /* 0x00000000090572ca */ /* 0x000fda00000e0000 */
[----:B------:R-:W2:Y:S02]  /*1efa0*/  LD.E R4, desc[UR4][R10.64+0x40] ;  /* 0x000040040a047980 */ /* 0x000ea4000c101900 */
[----:B--2---:R-:W-:-:S05]  /*1efb0*/  IMAD.U32 R4, R4, -0x40, RZ ;  /* 0xffffffc004047824 */ /* 0x004fca00078e00ff */
[----:B------:R-:W-:Y:S02]  /*1efc0*/  SHF.R.S32.HI R2, RZ, 0x1f, R4 ;  /* 0x0000001fff027819 */ /* 0x000fe40000011404 */
.L_x_3086:
[----:B------:R-:W-:Y:S05]  /*1efd0*/  BSYNC B0 ;  /* 0x0000000000007941 */ /* 0x000fea0003800000 */
.L_x_3084:
[C---:B------:R-:W-:Y:S02]  /*1efe0*/  LOP3.LUT P6, RZ, R244.reuse, 0x1, RZ, 0xc0, !PT ;  /* 0x00000001f4ff7812 */ /* 0x040fe400078cc0ff */
        /* <DEDUP_REMOVED lines=63> */
[----:B------:R-:W-:Y:S01]  /*1f3e0*/  @P3 LEA.HI.X R31, R0, R180, R2, 0x1, P1 ;  /* 0x000000b4001f3211 */ /* 0x000fe200008f0c02 */
        /* <DEDUP_REMOVED lines=25> */
[----:B------:R-:W-:Y:S01]  /*1f580*/  @P3 LDGSTS.E.BYPASS.LTC128B.128 [R242+0x16800], desc[UR12][R6.64+0x180] ;  /* 0x1680018006f23fae */ /* 0x000fe2000b901d4c */
[----:B------:R-:W-:-:S02]  /*1f590*/  @P6 R2UR UR12, R8 ;  /* 0x00000000080c62ca */ /* 0x000fc400000e0000 */
        /* <DEDUP_REMOVED lines=46> */
[----:B------:R3:W-:Y:S01]  /*1f880*/  @P3 LDGSTS.E.BYPASS.LTC128B.128 [R242+0x17800], desc[UR4][R30.64+0x180] ;  /* 0x178001801ef23fae */ /* 0x0007e2000b901d44 */
[----:B------:R-:W-:-:S02]  /*1f890*/  R2UR UR4, R8 ;  /* 0x00000000080472ca */ /* 0x000fc400000e0000 */
[----:B------:R-:W-:Y:S01]  /*1f8a0*/  R2UR UR5, R9 ;  /* 0x00000000090572ca */ /* 0x000fe200000e0000 */
[----:B------:R-:W-:Y:S04]  /*1f8b0*/  @!P3 STS.128 [R242+0x17800], RZ ;  /* 0x017800fff200b388 */ /* 0x000fe80000000c00 */
[----:B------:R-:W-:Y:S04]  /*1f8c0*/  LDSM.16.M88.4 R172, [R225+0x8800] ;  /* 0x00880000e1ac783b */ /* 0x000fe80000000200 */
[----:B-1----:R-:W1:Y:S04]  /*1f8d0*/  LDSM.16.M88.4 R24, [R226] ;  /* 0x00000000e218783b */ /* 0x002e680000000200 */
[----:B------:R-:W4:Y:S04]  /*1f8e0*/  LDSM.16.M88.4 R32, [R225+0x9000] ;  /* 0x00900000e120783b */ /* 0x000f280000000200 */
[----:B--2---:R-:W2:Y:S04]  /*1f8f0*/  LDSM.16.M88.4 R4, [R225+0x8000] ;  /* 0x00800000e104783b */ /* 0x004ea80000000200 */
[----:B------:R-:W3:Y:S04]  /*1f900*/  LDSM.16.M88.4 R192, [R225+0x9800] ;  /* 0x00980000e1c0783b */ /* 0x000ee80000000200 */
[----:B------:R-:W-:Y:S04]  /*1f910*/  LDSM.16.M88.4 R20, [R224] ;  /* 0x00000000e014783b */ /* 0x000fe80000000200 */
[----:B------:R-:W5:Y:S04]  /*1f920*/  LDSM.16.M88.4 R188, [R223] ;  /* 0x00000000dfbc783b */ /* 0x000f680000000200 */
[----:B------:R-:W5:Y:S04]  /*1f930*/  LDSM.16.M88.4 R184, [R215] ;  /* 0x00000000d7b8783b */ /* 0x000f680000000200 */
[----:B------:R-:W5:Y:S04]  /*1f940*/  LDSM.16.M88.4 R16, [R214] ;  /* 0x00000000d610783b */ /* 0x000f680000000200 */
[----:B------:R-:W5:Y:S04]  /*1f950*/  LDSM.16.M88.4 R180, [R213] ;  /* 0x00000000d5b4783b */ /* 0x000f680000000200 */
[----:B------:R-:W5:Y:S01]  /*1f960*/  LD.E R0, desc[UR4][R10.64+0x18c] ;  /* 0x00018c040a007980 */ /* 0x000f62000c101900 */
[C---:B-1----:R-:W-:Y:S03]  /*1f970*/  HMMA.16816.F32 R176, R24.reuse, R172, RZ ;  /* 0x000000ac18b0723c */ /* 0x042fe600000018ff */
[----:B------:R-:W0:Y:S03]  /*1f980*/  LDGDEPBAR ;  /* 0x00000000000079af */ /* 0x000e260000000000 */
[C---:B----4-:R-:W-:Y:S06]  /*1f990*/  HMMA.16816.F32 R168, R24.reuse, R32, RZ ;  /* 0x0000002018a8723c */ /* 0x050fec00000018ff */
[C---:B--2---:R-:W-:Y:S06]  /*1f9a0*/  HMMA.16816.F32 R12, R24.reuse, R4, RZ ;  /* 0x00000004180c723c */ /* 0x044fec00000018ff */
[C---:B------:R-:W-:Y:S06]  /*1f9b0*/  HMMA.16816.F32 R4, R24.reuse, R6, RZ ;  /* 0x000000061804723c */ /* 0x040fec00000018ff */
[C---:B------:R-:W-:Y:S06]  /*1f9c0*/  HMMA.16816.F32 R172, R24.reuse, R174, RZ ;  /* 0x000000ae18ac723c */ /* 0x040fec00000018ff */
[C---:B------:R-:W-:Y:S06]  /*1f9d0*/  HMMA.16816.F32 R32, R24.reuse, R34, RZ ;  /* 0x000000221820723c */ /* 0x040fec00000018ff */
[C---:B---3--:R-:W-:Y:S06]  /*1f9e0*/  HMMA.16816.F32 R28, R24.reuse, R192, RZ ;  /* 0x000000c0181c723c */ /* 0x048fec00000018ff */
[----:B------:R-:W-:Y:S01]  /*1f9f0*/  HMMA.16816.F32 R24, R24, R194, RZ ;  /* 0x000000c21818723c */ /* 0x000fe200000018ff */
[----:B------:R-:W-:Y:S05]  /*1fa00*/  LDSM.16.M88.4 R192, [R204] ;  /* 0x00000000ccc0783b */ /* 0x000fea0000000200 */
[C---:B-----5:R-:W-:Y:S06]  /*1fa10*/  HMMA.16816.F32 R12, R20.reuse, R188, R12 ;  /* 0x000000bc140c723c */ /* 0x060fec000000180c */
[C---:B------:R-:W-:Y:S01]  /*1fa20*/  HMMA.16816.F32 R4, R20.reuse, R190, R4 ;  /* 0x000000be1404723c */ /* 0x040fe20000001804 */
[----:B------:R-:W-:Y:S05]  /*1fa30*/  LDSM.16.M88.4 R188, [R219+0x8000] ;  /* 0x00800000dbbc783b */ /* 0x000fea0000000200 */
[C---:B------:R-:W-:Y:S06]  /*1fa40*/  HMMA.16816.F32 R176, R20.reuse, R184, R176 ;  /* 0x000000b814b0723c */ /* 0x040fec00000018b0 */
[C---:B------:R-:W-:Y:S01]  /*1fa50*/  HMMA.16816.F32 R172, R20.reuse, R186, R172 ;  /* 0x000000ba14ac723c */ /* 0x040fe200000018ac */
[----:B------:R-:W-:Y:S05]  /*1fa60*/  LDSM.16.M88.4 R184, [R219+0x8800] ;  /* 0x00880000dbb8783b */ /* 0x000fea0000000200 */
[C---:B------:R-:W-:Y:S06]  /*1fa70*/  HMMA.16816.F32 R168, R20.reuse, R16, R168 ;  /* 0x0000001014a8723c */ /* 0x040fec00000018a8 */
[C---:B------:R-:W-:Y:S01]  /*1fa80*/  HMMA.16816.F32 R32, R20.reuse, R18, R32 ;  /* 0x000000121420723c */ /* 0x040fe20000001820 */
[----:B------:R-:W1:Y:S05]  /*1fa90*/  LDSM.16.M88.4 R16, [R222] ;  /* 0x00000000de10783b */ /* 0x000e6a0000000200 */
[C---:B------:R-:W-:Y:S06]  /*1faa0*/  HMMA.16816.F32 R28, R20.reuse, R180, R28 ;  /* 0x000000b4141c723c */ /* 0x040fec000000181c */
[----:B------:R-:W-:Y:S01]  /*1fab0*/  HMMA.16816.F32 R24, R20, R182, R24 ;  /* 0x000000b61418723c */ /* 0x000fe20000001818 */
[----:B------:R-:W2:Y:S04]  /*1fac0*/  LDSM.16.M88.4 R20, [R219+0x9000] ;  /* 0x00900000db14783b */ /* 0x000ea80000000200 */
[----:B------:R-:W3:Y:S01]  /*1fad0*/  LDSM.16.M88.4 R180, [R219+0x9800] ;  /* 0x00980000dbb4783b */ /* 0x000ee20000000200 */
[C---:B-1----:R-:W-:Y:S06]  /*1fae0*/  HMMA.16816.F32 R12, R16.reuse, R188, R12 ;  /* 0x000000bc100c723c */ /* 0x042fec000000180c */
[C---:B------:R-:W-:Y:S01]  /*1faf0*/  HMMA.16816.F32 R4, R16.reuse, R190, R4 ;  /* 0x000000be1004723c */ /* 0x040fe20000001804 */
[----:B------:R-:W-:Y:S05]  /*1fb00*/  LDSM.16.M88.4 R188, [R212] ;  /* 0x00000000d4bc783b */ /* 0x000fea0000000200 */
[C---:B------:R-:W-:Y:S06]  /*1fb10*/  HMMA.16816.F32 R176, R16.reuse, R184, R176 ;  /* 0x000000b810b0723c */ /* 0x040fec00000018b0 */
[C---:B------:R-:W-:Y:S01]  /*1fb20*/  HMMA.16816.F32 R172, R16.reuse, R186, R172 ;  /* 0x000000ba10ac723c */ /* 0x040fe200000018ac */
[----:B------:R-:W-:Y:S05]  /*1fb30*/  LDSM.16.M88.4 R184, [R212+0x800] ;  /* 0x00080000d4b8783b */ /* 0x000fea0000000200 */
[C---:B--2---:R-:W-:Y:S06]  /*1fb40*/  HMMA.16816.F32 R168, R16.reuse, R20, R168 ;  /* 0x0000001410a8723c */ /* 0x044fec00000018a8 */
[C---:B------:R-:W-:Y:S01]  /*1fb50*/  HMMA.16816.F32 R32, R16.reuse, R22, R32 ;  /* 0x000000161020723c */ /* 0x040fe20000001820 */
[----:B------:R-:W1:Y:S05]  /*1fb60*/  LDSM.16.M88.4 R20, [R221] ;  /* 0x00000000dd14783b */ /* 0x000e6a0000000200 */
[C---:B---3--:R-:W-:Y:S06]  /*1fb70*/  HMMA.16816.F32 R28, R16.reuse, R180, R28 ;  /* 0x000000b4101c723c */ /* 0x048fec000000181c */
[----:B------:R-:W-:Y:S01]  /*1fb80*/  HMMA.16816.F32 R24, R16, R182, R24 ;  /* 0x000000b61018723c */ /* 0x000fe20000001818 */
[----:B------:R-:W2:Y:S04]  /*1fb90*/  LDSM.16.M88.4 R16, [R212+0x1000] ;  /* 0x00100000d410783b */ /* 0x000ea80000000200 */
[----:B------:R-:W3:Y:S01]  /*1fba0*/  LDSM.16.M88.4 R180, [R212+0x1800] ;  /* 0x00180000d4b4783b */ /* 0x000ee20000000200 */
        /* <DEDUP_REMOVED lines=18> */
[----:B------:R-:W-:Y:S05]  /*1fcd0*/  LDSM.16.M88.4 R184, [R210] ;  /* 0x00000000d2b8783b */ /* 0x000fea0000000200 */
[C---:B--2---:R-:W-:Y:S06]  /*1fce0*/  HMMA.16816.F32 R168, R16.reuse, R20, R168 ;  /* 0x0000001410a8723c */ /* 0x044fec00000018a8 */
[C---:B------:R-:W-:Y:S01]  /*1fcf0*/  HMMA.16816.F32 R32, R16.reuse, R22, R32 ;  /* 0x000000161020723c */ /* 0x040fe20000001820 */
[----:B------:R-:W1:Y:S05]  /*1fd00*/  LDSM.16.M88.4 R20, [R224+0x2000] ;  /* 0x00200000e014783b */ /* 0x000e6a0000000200 */
[C---:B---3--:R-:W-:Y:S06]  /*1fd10*/  HMMA.16816.F32 R28, R16.reuse, R180, R28 ;  /* 0x000000b4101c723c */ /* 0x048fec000000181c */
[----:B------:R-:W-:Y:S01]  /*1fd20*/  HMMA.16816.F32 R24, R16, R182, R24 ;  /* 0x000000b61018723c */ /* 0x000fe20000001818 */
[----:B------:R-:W2:Y:S04]  /*1fd30*/  LDSM.16.M88.4 R16, [R209] ;  /* 0x00000000d110783b */ /* 0x000ea80000000200 */
[----:B------:R-:W3:Y:S01]  /*1fd40*/  LDSM.16.M88.4 R180, [R208] ;  /* 0x00000000d0b4783b */ /* 0x000ee20000000200 */
        /* <DEDUP_REMOVED lines=55> */
[C---:B--2---:R-:W-:Y:S06]  /*200c0*/  HMMA.16816.F32 R176, R20.reuse, R180, R176 ;  /* 0x000000b414b0723c */ /* 0x044fec00000018b0 */
[C---:B------:R-:W-:Y:S01]  /*200d0*/  HMMA.16816.F32 R172, R20.reuse, R182, R172 ;  /* 0x000000b614ac723c */ /* 0x040fe200000018ac */
[----:B------:R-:W-:Y:S05]  /*200e0*/  LDSM.16.M88.4 R180, [R219+0xc800] ;  /* 0x00c80000dbb4783b */ /* 0x000fea0000000200 */
[C---:B---3--:R-:W-:Y:S06]  /*200f0*/  HMMA.16816.F32 R168, R20.reuse, R16, R168 ;  /* 0x0000001014a8723c */ /* 0x048fec00000018a8 */
[C---:B------:R-:W-:Y:S01]  /*20100*/  HMMA.16816.F32 R32, R20.reuse, R18, R32 ;  /* 0x000000121420723c */ /* 0x040fe20000001820 */
[----:B------:R-:W1:Y:S05]  /*20110*/  LDSM.16.M88.4 R16, [R222+0x4000] ;  /* 0x00400000de10783b */ /* 0x000e6a0000000200 */
[C---:B------:R-:W-:Y:S06]  /*20120*/  HMMA.16816.F32 R28, R20.reuse, R192, R28 ;  /* 0x000000c0141c723c */ /* 0x040fec000000181c */
[----:B------:R-:W-:Y:S01]  /*20130*/  HMMA.16816.F32 R24, R20, R194, R24 ;  /* 0x000000c21418723c */ /* 0x000fe20000001818 */
[----:B------:R-:W2:Y:S04]  /*20140*/  LDSM.16.M88.4 R20, [R219+0xd800] ;  /* 0x00d80000db14783b */ /* 0x000ea80000000200 */
[----:B------:R-:W-:Y:S01]  /*20150*/  LDSM.16.M88.4 R192, [R224+0x6000] ;  /* 0x00600000e0c0783b */ /* 0x000fe20000000200 */
[C---:B-1----:R-:W-:Y:S06]  /*20160*/  HMMA.16816.F32 R12, R16.reuse, R188, R12 ;  /* 0x000000bc100c723c */ /* 0x042fec000000180c */
[C---:B------:R-:W-:Y:S01]  /*20170*/  HMMA.16816.F32 R4, R16.reuse, R190, R4 ;  /* 0x000000be1004723c */ /* 0x040fe20000001804 */
[----:B------:R-:W-:Y:S05]  /*20180*/  LDSM.16.M88.4 R188, [R212+0x4000] ;  /* 0x00400000d4bc783b */ /* 0x000fea0000000200 */
[C---:B------:R-:W-:Y:S06]  /*20190*/  HMMA.16816.F32 R176, R16.reuse, R180, R176 ;  /* 0x000000b410b0723c */ /* 0x040fec00000018b0 */
[C---:B------:R-:W-:Y:S01]  /*201a0*/  HMMA.16816.F32 R172, R16.reuse, R182, R172 ;  /* 0x000000b610ac723c */ /* 0x040fe200000018ac */
[----:B------:R-:W1:Y:S05]  /*201b0*/  LDSM.16.M88.4 R180, [R221+0x4000] ;  /* 0x00400000ddb4783b */ /* 0x000e6a0000000200 */
[C---:B------:R-:W-:Y:S06]  /*201c0*/  HMMA.16816.F32 R168, R16.reuse, R184, R168 ;  /* 0x000000b810a8723c */ /* 0x040fec00000018a8 */
[C---:B------:R-:W-:Y:S01]  /*201d0*/  HMMA.16816.F32 R32, R16.reuse, R186, R32 ;  /* 0x000000ba1020723c */ /* 0x040fe20000001820 */
[----:B------:R-:W-:Y:S05]  /*201e0*/  LDSM.16.M88.4 R184, [R212+0x5800] ;  /* 0x00580000d4b8783b */ /* 0x000fea0000000200 */
[C---:B--2---:R-:W-:Y:S06]  /*201f0*/  HMMA.16816.F32 R28, R16.reuse, R20, R28 ;  /* 0x00000014101c723c */ /* 0x044fec000000181c */
[----:B------:R-:W-:Y:S01]  /*20200*/  HMMA.16816.F32 R24, R16, R22, R24 ;  /* 0x000000161018723c */ /* 0x000fe20000001818 */
[----:B------:R-:W2:Y:S04]  /*20210*/  LDSM.16.M88.4 R20, [R212+0x4800] ;  /* 0x00480000d414783b */ /* 0x000ea80000000200 */
[----:B------:R-:W3:Y:S01]  /*20220*/  LDSM.16.M88.4 R16, [R212+0x5000] ;  /* 0x00500000d410783b */ /* 0x000ee20000000200 */
        /* <DEDUP_REMOVED lines=12> */
[----:B------:R-:W3:Y:S01]  /*202f0*/  LDSM.16.M88.4 R180, [R225+0xf800] ;  /* 0x00f80000e1b4783b */ /* 0x000ee20000000200 */
[C---:B-1----:R-:W-:Y:S06]  /*20300*/  HMMA.16816.F32 R176, R20.reuse, R16, R176 ;  /* 0x0000001014b0723c */ /* 0x042fec00000018b0 */
[C---:B------:R-:W-:Y:S01]  /*20310*/  HMMA.16816.F32 R172, R20.reuse, R18, R172 ;  /* 0x0000001214ac723c */ /* 0x040fe200000018ac */
[----:B------:R-:W1:Y:S05]  /*20320*/  LDSM.16.M88.4 R16, [R203] ;  /* 0x00000000cb10783b */ /* 0x000e6a0000000200 */
[C---:B------:R-:W-:Y:S06]  /*20330*/  HMMA.16816.F32 R12, R20.reuse, R188, R12 ;  /* 0x000000bc140c723c */ /* 0x040fec000000180c */
[C---:B------:R-:W-:Y:S01]  /*20340*/  HMMA.16816.F32 R4, R20.reuse, R190, R4 ;  /* 0x000000be1404723c */ /* 0x040fe20000001804 */
[----:B------:R-:W4:Y:S05]  /*20350*/  LDSM.16.M88.4 R188, [R202] ;  /* 0x00000000cabc783b */ /* 0x000f2a0000000200 */
[C---:B--2---:R-:W-:Y:S06]  /*20360*/  HMMA.16816.F32 R168, R20.reuse, R184, R168 ;  /* 0x000000b814a8723c */ /* 0x044fec00000018a8 */
[C---:B------:R-:W-:Y:S01]  /*20370*/  HMMA.16816.F32 R32, R20.reuse, R186, R32 ;  /* 0x000000ba1420723c */ /* 0x040fe20000001820 */
[----:B------:R-:W2:Y:S05]  /*20380*/  LDSM.16.M88.4 R184, [R201] ;  /* 0x00000000c9b8783b */ /* 0x000eaa0000000200 */
[C---:B---3--:R-:W-:Y:S06]  /*20390*/  HMMA.16816.F32 R28, R20.reuse, R180, R28 ;  /* 0x000000b4141c723c */ /* 0x048fec000000181c */
[----:B------:R-:W-:Y:S01]  /*203a0*/  HMMA.16816.F32 R24, R20, R182, R24 ;  /* 0x000000b61418723c */ /* 0x000fe20000001818 */
[----:B------:R-:W3:Y:S04]  /*203b0*/  LDSM.16.M88.4 R180, [R200] ;  /* 0x00000000c8b4783b */ /* 0x000ee80000000200 */
[----:B------:R-:W-:Y:S01]  /*203c0*/  LDSM.16.M88.4 R20, [R222+0x6000] ;  /* 0x00600000de14783b */ /* 0x000fe20000000200 */
[C---:B-1----:R-:W-:Y:S06]  /*203d0*/  HMMA.16816.F32 R12, R192.reuse, R16, R12 ;  /* 0x00000010c00c723c */ /* 0x042fec000000180c */
[C---:B------:R-:W-:Y:S01]  /*203e0*/  HMMA.16816.F32 R4, R192.reuse, R18, R4 ;  /* 0x00000012c004723c */ /* 0x040fe20000001804 */
[----:B------:R-:W1:Y:S05]  /*203f0*/  LDSM.16.M88.4 R16, [R219+0xe000] ;  /* 0x00e00000db10783b */ /* 0x000e6a0000000200 */
[C---:B----4-:R-:W-:Y:S06]  /*20400*/  HMMA.16816.F32 R176, R192.reuse, R188, R176 ;  /* 0x000000bcc0b0723c */ /* 0x050fec00000018b0 */
        /* <DEDUP_REMOVED lines=12> */
[----:B--2---:R-:W-:-:S12]  /*204d0*/  HMMA.16816.F32 R176, R20, R184, R176 ;  /* 0x000000b814b0723c */ /* 0x004fd800000018b0 */
[C---:B---3--:R-:W-:Y:S06]  /*204e0*/  HMMA.16816.F32 R4, R180.reuse, R26, R4 ;  /* 0x0000001ab404723c */ /* 0x048fec0000001804 */
[C---:B------:R-:W-:Y:S01]  /*204f0*/  HMMA.16816.F32 R12, R180.reuse, R24, R12 ;  /* 0x00000018b40c723c */ /* 0x040fe2000000180c */
[----:B------:R-:W2:Y:S05]  /*20500*/  LDSM.16.M88.4 R24, [R212+0x7000] ;  /* 0x00700000d418783b */ /* 0x000eaa0000000200 */
[----:B-1----:R-:W-:-:S12]  /*20510*/  HMMA.16816.F32 R176, R180, R16, R176 ;  /* 0x00000010b4b0723c */ /* 0x002fd800000018b0 */
[----:B------:R-:W-:-:S06]  /*20520*/  FMUL.FTZ R4, R4, R0 ;  /* 0x0000000004047220 */ /* 0x000fcc0000410000 */
[-C--:B------:R-:W-:Y:S01]  /*20530*/  FMUL.FTZ R12, R12, R0.reuse ;  /* 0x000000000c0c7220 */ /* 0x080fe20000410000 */
[-C--:B------:R-:W-:Y:S01]  /*20540*/  FMUL.FTZ R14, R14, R0.reuse ;  /* 0x000000000e0e7220 */ /* 0x080fe20000410000 */
[-C--:B------:R-:W-:Y:S01]  /*20550*/  FMUL.FTZ R15, R15, R0.reuse ;  /* 0x000000000f0f7220 */ /* 0x080fe20000410000 */
[----:B------:R1:W-:Y:S01]  /*20560*/  MUFU.TANH R16, R4 ;  /* 0x0000000400107308 */ /* 0x0003e20000002400 */
[----:B------:R-:W-:-:S07]  /*20570*/  FMUL.FTZ R2, R13, R0 ;  /* 0x000000000d027220 */ /* 0x000fce0000410000 */
[----:B------:R-:W3:Y:S08]  /*20580*/  MUFU.TANH R185, R12 ;  /* 0x0000000c00b97308 */ /* 0x000ef00000002400 */
[----:B------:R-:W-:Y:S01]  /*20590*/  MUFU.TANH R165, R14 ;  /* 0x0000000e00a57308 */ /* 0x000fe20000002400 */
[----:B-1----:R-:W1:Y:S07]  /*205a0*/  S2R R4, SR_TID.X ;  /* 0x0000000000047919 */ /* 0x002e6e0000002100 */
[----:B------:R4:W-:Y:S01]  /*205b0*/  MUFU.TANH R184, R15 ;  /* 0x0000000f00b87308 */ /* 0x0009e20000002400 */
[C---:B------:R-:W-:Y:S01]  /*205c0*/  HMMA.16816.F32 R168, R20.reuse, R188, R168 ;  /* 0x000000bc14a8723c */ /* 0x040fe200000018a8 */
[----:B----4-:R-:W4:Y:S05]  /*205d0*/  LDSM.16.M88.4 R12, [R219+0xf800] ;  /* 0x00f80000db0c783b */ /* 0x010f2a0000000200 */
[----:B------:R-:W-:Y:S01]  /*205e0*/  HMMA.16816.F32 R172, R20, R186, R172 ;  /* 0x000000ba14ac723c */ /* 0x000fe200000018ac */
[-C--:B------:R-:W-:Y:S01]  /*205f0*/  FMUL.FTZ R5, R5, R0.reuse ;  /* 0x0000000005057220 */ /* 0x080fe20000410000 */
[----:B------:R-:W-:Y:S01]  /*20600*/  FMUL.FTZ R6, R6, R0 ;  /* 0x0000000006067220 */ /* 0x000fe20000410000 */
[----:B-1----:R-:W-:-:S02]  /*20610*/  IMAD.SHL.U32 R4, R4, 0x2, RZ ;  /* 0x0000000204047824 */ /* 0x002fc400078e00ff */
[----:B------:R-:W-:-:S03]  /*20620*/  FMUL.FTZ R7, R7, R0 ;  /* 0x0000000007077220 */ /* 0x000fc60000410000 */
[----:B------:R-:W-:-:S10]  /*20630*/  LOP3.LUT R4, R4, 0x6, RZ, 0xc0, !PT ;  /* 0x0000000604047812 */ /* 0x000fd400078ec0ff */
[----:B--2---:R-:W-:Y:S01]  /*20640*/  HMMA.16816.F32 R168, R180, R24, R168 ;  /* 0x00000018b4a8723c */ /* 0x004fe200000018a8 */
[----:B------:R-:W-:Y:S08]  /*20650*/  MUFU.TANH R17, R5 ;  /* 0x0000000500117308 */ /* 0x000ff00000002400 */
[----:B------:R-:W-:Y:S08]  /*20660*/  MUFU.TANH R187, R6 ;  /* 0x0000000600bb7308 */ /* 0x000ff00000002400 */
[----:B------:R1:W-:Y:S01]  /*20670*/  MUFU.TANH R25, R7 ;  /* 0x0000000700197308 */ /* 0x0003e20000002400 */
[----:B----4-:R-:W-:Y:S07]  /*20680*/  HMMA.16816.F32 R28, R20, R12, R28 ;  /* 0x0000000c141c723c */ /* 0x010fee000000181c */
[----:B------:R-:W2:Y:S01]  /*20690*/  MUFU.TANH R2, R2 ;  /* 0x0000000200027308 */ /* 0x000ea20000002400 */
[----:B------:R-:W-:-:S02]  /*206a0*/  IMAD R12, R243, 0x40, R4 ;  /* 0x00000040f30c7824 */ /* 0x000fc400078e0204 */
[----:B-1----:R-:W1:Y:S01]  /*206b0*/  LDSM.16.M88.4 R4, [R212+0x7800] ;  /* 0x00780000d404783b */ /* 0x002e620000000200 */
[C---:B------:R-:W-:Y:S06]  /*206c0*/  HMMA.16816.F32 R192, R20.reuse, R14, R192 ;  /* 0x0000000e14c0723c */ /* 0x040fec00000018c0 */
[----:B------:R-:W-:Y:S01]  /*206d0*/  HMMA.16816.F32 R32, R20, R190, R32 ;  /* 0x000000be1420723c */ /* 0x000fe20000001820 */
[C---:B------:R-:W-:Y:S01]  /*206e0*/  ISETP.GE.AND P1, PT, R12.reuse, R247, PT ;  /* 0x000000f70c00720c */ /* 0x040fe20003f26270 */
[----:B------:R-:W-:-:S04]  /*206f0*/  VIADD R14, R12, 0x1 ;  /* 0x000000010c0e7836 */ /* 0x000fc80000000000 */
[----:B------:R-:W-:Y:S01]  /*20700*/  HMMA.16816.F32 R172, R180, R18, R172 ;  /* 0x00000012b4ac723c */ /* 0x000fe200000018ac */
[----:B------:R-:W-:Y:S01]  /*20710*/  ISETP.GE.OR P1, PT, R12, R246, !P1 ;  /* 0x000000f60c00720c */ /* 0x000fe20004f26670 */
[-C--:B------:R-:W-:Y:S01]  /*20720*/  FMUL.FTZ R176, R176, R0.reuse ;  /* 0x00000000b0b07220 */ /* 0x080fe20000410000 */
[----:B------:R-:W-:Y:S01]  /*20730*/  ISETP.GE.AND P6, PT, R14, R247, PT ;  /* 0x000000f70e00720c */ /* 0x000fe20003fc6270 */
[-C--:B------:R-:W-:Y:S01]  /*20740*/  FMUL.FTZ R178, R178, R0.reuse ;  /* 0x00000000b2b27220 */ /* 0x080fe20000410000 */
[----:B---3--:R-:W-:Y:S01]  /*20750*/  FSEL R13, R185, -INF , !P1 ;  /* 0xff800000b90d7808 */ /* 0x008fe20004800000 */
[C---:B------:R-:W-:Y:S01]  /*20760*/  VIADD R15, R12.reuse, 0x8 ;  /* 0x000000080c0f7836 */ /* 0x040fe20000000000 */
[-C--:B------:R-:W-:Y:S01]  /*20770*/  ISETP.GE.AND P1, PT, R12, R245.reuse, PT ;  /* 0x000000f50c00720c */ /* 0x080fe20003f26270 */
[----:B------:R-:W-:Y:S01]  /*20780*/  FMUL.FTZ R24, R177, R0 ;  /* 0x00000000b1187220 */ /* 0x000fe20000410000 */
[----:B------:R-:W-:Y:S01]  /*20790*/  ISETP.GE.OR P6, PT, R14, R246, !P6 ;  /* 0x000000f60e00720c */ /* 0x000fe200077c6670 */
[-C--:B------:R-:W-:Y:S01]  /*207a0*/  FMUL.FTZ R170, R170, R0.reuse ;  /* 0x00000000aaaa7220 */ /* 0x080fe20000410000 */
[-C--:B------:R-:W-:Y:S01]  /*207b0*/  ISETP.GE.AND P2, PT, R14, R245.reuse, PT ;  /* 0x000000f50e00720c */ /* 0x080fe20003f46270 */
[----:B------:R-:W-:Y:S01]  /*207c0*/  FMUL.FTZ R169, R169, R0 ;  /* 0x00000000a9a97220 */ /* 0x000fe20000410000 */
[-C--:B------:R-:W-:Y:S01]  /*207d0*/  ISETP.GE.OR P1, PT, R12, R248.reuse, !P1 ;  /* 0x000000f80c00720c */ /* 0x080fe20004f26670 */
[----:B------:R-:W3:Y:S01]  /*207e0*/  MUFU.TANH R186, R176 ;  /* 0x000000b000ba7308 */ /* 0x000ee20000002400 */
[----:B--2---:R-:W-:Y:S01]  /*207f0*/  FSEL R18, R2, -INF , !P6 ;  /* 0xff80000002127808 */ /* 0x004fe20007000000 */
[----:B------:R-:W-:Y:S01]  /*20800*/  VIADD R21, R12, 0x9 ;  /* 0x000000090c157836 */ /* 0x000fe20000000000 */
[----:B------:R-:W-:Y:S01]  /*20810*/  ISETP.GE.OR P2, PT, R14, R248, !P2 ;  /* 0x000000f80e00720c */ /* 0x000fe20005746670 */
[-C--:B------:R-:W-:Y:S01]  /*20820*/  FMUL.FTZ R168, R168, R0.reuse ;  /* 0x00000000a8a87220 */ /* 0x080fe20000410000 */
[----:B------:R-:W-:Y:S01]  /*20830*/  ISETP.GE.AND P6, PT, R15, R245, PT ;  /* 0x000000f50f00720c */ /* 0x000fe20003fc6270 */
[----:B------:R-:W-:Y:S01]  /*20840*/  FMUL.FTZ R177, R179, R0 ;  /* 0x00000000b3b17220 */ /* 0x000fe20000410000 */
[----:B------:R-:W-:Y:S01]  /*20850*/  FSEL R14, R165, -INF , !P1 ;  /* 0xff800000a50e7808 */ /* 0x000fe20004800000 */
[----:B------:R-:W-:Y:S01]  /*20860*/  VIADD R22, R12, 0x10 ;  /* 0x000000100c167836 */ /* 0x000fe20000000000 */
[C---:B------:R-:W-:Y:S01]  /*20870*/  ISETP.GE.AND P1, PT, R15.reuse, R247, PT ;  /* 0x000000f70f00720c */ /* 0x040fe20003f26270 */
[----:B------:R-:W2:Y:S01]  /*20880*/  MUFU.TANH R178, R178 ;  /* 0x000000b200b27308 */ /* 0x000ea20000002400 */
[----:B------:R-:W-:Y:S01]  /*20890*/  ISETP.GE.OR P6, PT, R15, R248, !P6 ;  /* 0x000000f80f00720c */ /* 0x000fe200077c6670 */
[----:B------:R-:W-:Y:S01]  /*208a0*/  FMUL.FTZ R171, R171, R0 ;  /* 0x00000000abab7220 */ /* 0x000fe20000410000 */
[----:B------:R-:W-:Y:S01]  /*208b0*/  FSEL R2, R184, -INF , !P2 ;  /* 0xff800000b8027808 */ /* 0x000fe20005000000 */
[----:B------:R-:W-:-:S04]  /*208c0*/  DEPBAR.LE SB0, 0x0 ;  /* 0x000080000000791a */ /* 0x000fc80000000000 */
[-C--:B------:R-:W-:Y:S02]  /*208d0*/  ISETP.GE.AND P2, PT, R21, R247.reuse, PT ;  /* 0x000000f71500720c */ /* 0x080fe40003f46270 */
[----:B------:R-:W-:Y:S01]  /*208e0*/  ISETP.GE.OR P1, PT, R15, R246, !P1 ;  /* 0x000000f60f00720c */ /* 0x000fe20004f26670 */
[----:B------:R-:W4:Y:S01]  /*208f0*/  MUFU.TANH R177, R177 ;  /* 0x000000b100b17308 */ /* 0x000f220000002400 */
[----:B------:R-:W-:Y:S01]  /*20900*/  FSEL R15, R187, -INF , !P6 ;  /* 0xff800000bb0f7808 */ /* 0x000fe20007000000 */
[----:B------:R-:W-:Y:S01]  /*20910*/  FMUL.FTZ R172, R172, R0 ;  /* 0x00000000acac7220 */ /* 0x000fe20000410000 */
[----:B------:R-:W-:Y:S01]  /*20920*/  ISETP.GE.OR P2, PT, R21, R246, !P2 ;  /* 0x000000f61500720c */ /* 0x000fe20005746670 */
[----:B------:R-:W-:Y:S01]  /*20930*/  HMMA.16816.F32 R32, R180, R26, R32 ;  /* 0x0000001ab420723c */ /* 0x000fe20000001820 */
[----:B------:R-:W-:Y:S01]  /*20940*/  ISETP.GE.AND P6, PT, R22, R247, PT ;  /* 0x000000f71600720c */ /* 0x000fe20003fc6270 */
[----:B------:R-:W-:Y:S01]  /*20950*/  FMUL.FTZ R19, R173, R0 ;  /* 0x00000000ad137220 */ /* 0x000fe20000410000 */
[----:B------:R-:W-:Y:S01]  /*20960*/  FSEL R16, R16, -INF , !P1 ;  /* 0xff80000010107808 */ /* 0x000fe20004800000 */
[----:B------:R-:W-:Y:S01]  /*20970*/  VIADD R23, R12, 0x11 ;  /* 0x000000110c177836 */ /* 0x000fe20000000000 */
[----:B------:R-:W-:Y:S01]  /*20980*/  ISETP.GE.AND P1, PT, R21, R245, PT ;  /* 0x000000f51500720c */ /* 0x000fe20003f26270 */
[----:B------:R-:W-:Y:S01]  /*20990*/  MUFU.TANH R176, R172 ;  /* 0x000000ac00b07308 */ /* 0x000fe20000002400 */
[----:B------:R-:W-:-:S02]  /*209a0*/  FSEL R17, R17, -INF , !P2 ;  /* 0xff80000011117808 */ /* 0x000fc40005000000 */
[C---:B------:R-:W-:Y:S02]  /*209b0*/  ISETP.GE.OR P6, PT, R22.reuse, R246, !P6 ;  /* 0x000000f61600720c */ /* 0x040fe400077c6670 */
[-C--:B------:R-:W-:Y:S01]  /*209c0*/  ISETP.GE.AND P2, PT, R22, R245.reuse, PT ;  /* 0x000000f51600720c */ /* 0x080fe20003f46270 */
[----:B------:R-:W-:Y:S01]  /*209d0*/  FMUL.FTZ R20, R175, R0 ;  /* 0x00000000af147220 */ /* 0x000fe20000410000 */
[-C--:B------:R-:W-:Y:S01]  /*209e0*/  ISETP.GE.OR P1, PT, R21, R248.reuse, !P1 ;  /* 0x000000f81500720c */ /* 0x080fe20004f26670 */
[----:B------:R-:W5:Y:S01]  /*209f0*/  MUFU.TANH R24, R24 ;  /* 0x0000001800187308 */ /* 0x000f620000002400 */
[----:B---3--:R-:W-:Y:S01]  /*20a00*/  FSEL R173, R186, -INF , !P6 ;  /* 0xff800000baad7808 */ /* 0x008fe20007000000 */
[----:B------:R-:W-:Y:S01]  /*20a10*/  VIADD R21, R12, 0x18 ;  /* 0x000000180c157836 */ /* 0x000fe20000000000 */
[----:B------:R-:W-:Y:S01]  /*20a20*/  ISETP.GE.OR P2, PT, R22, R248, !P2 ;  /* 0x000000f81600720c */ /* 0x000fe20005746670 */
[----:B-1----:R-:W-:Y:S01]  /*20a30*/  HMMA.16816.F32 R28, R180, R4, R28 ;  /* 0x00000004b41c723c */ /* 0x002fe2000000181c */
[----:B------:R-:W-:-:S03]  /*20a40*/  ISETP.GE.AND P6, PT, R23, R245, PT ;  /* 0x000000f51700720c */ /* 0x000fc60003fc6270 */
[----:B------:R-:W1:Y:S01]  /*20a50*/  MUFU.TANH R19, R19 ;  /* 0x0000001300137308 */ /* 0x000e620000002400 */
[----:B------:R-:W-:Y:S02]  /*20a60*/  FMUL.FTZ R174, R174, R0 ;  /* 0x00000000aeae7220 */ /* 0x000fe40000410000 */
[----:B------:R-:W-:Y:S01]  /*20a70*/  FSEL R4, R25, -INF , !P1 ;  /* 0xff80000019047808 */ /* 0x000fe20004800000 */
[----:B------:R-:W-:Y:S01]  /*20a80*/  VIADD R26, R12, 0x19 ;  /* 0x000000190c1a7836 */ /* 0x000fe20000000000 */
[CC--:B------:R-:W-:Y:S02]  /*20a90*/  ISETP.GE.AND P1, PT, R23.reuse, R247.reuse, PT ;  /* 0x000000f71700720c */ /* 0x0c0fe40003f26270 */
[----:B--2---:R-:W-:Y:S01]  /*20aa0*/  FSEL R22, R178, -INF , !P2 ;  /* 0xff800000b2167808 */ /* 0x004fe20005000000 */
[----:B------:R-:W2:Y:S01]  /*20ab0*/  MUFU.TANH R20, R20 ;  /* 0x0000001400147308 */ /* 0x000ea20000002400 */
[----:B------:R-:W-:Y:S02]  /*20ac0*/  ISETP.GE.OR P6, PT, R23, R248, !P6 ;  /* 0x000000f81700720c */ /* 0x000fe400077c6670 */
[----:B------:R-:W-:-:S02]  /*20ad0*/  ISETP.GE.AND P2, PT, R21, R247, PT ;  /* 0x000000f71500720c */ /* 0x000fc40003f46270 */
[-C--:B------:R-:W-:Y:S02]  /*20ae0*/  ISETP.GE.OR P1, PT, R23, R246.reuse, !P1 ;  /* 0x000000f61700720c */ /* 0x080fe40004f26670 */
[----:B----4-:R-:W-:Y:S01]  /*20af0*/  FSEL R23, R177, -INF , !P6 ;  /* 0xff800000b1177808 */ /* 0x010fe20007000000 */
[----:B------:R3:W4:Y:S01]  /*20b00*/  MUFU.TANH R179, R174 ;  /* 0x000000ae00b37308 */ /* 0x0007220000002400 */
[----:B------:R-:W-:Y:S02]  /*20b10*/  ISETP.GE.OR P2, PT, R21, R246, !P2 ;  /* 0x000000f61500720c */ /* 0x000fe40005746670 */
[----:B------:R-:W-:Y:S01]  /*20b20*/  ISETP.GE.AND P6, PT, R26, R247, PT ;  /* 0x000000f71a00720c */ /* 0x000fe20003fc6270 */
[----:B------:R-:W-:-:S04]  /*20b30*/  VIADD R27, R12, 0x20 ;  /* 0x000000200c1b7836 */ /* 0x000fc80000000000 */
[----:B------:R-:W4:Y:S01]  /*20b40*/  MUFU.TANH R184, R170 ;  /* 0x000000aa00b87308 */ /* 0x000f220000002400 */
[----:B------:R-:W-:Y:S01]  /*20b50*/  ISETP.GE.OR P6, PT, R26, R246, !P6 ;  /* 0x000000f61a00720c */ /* 0x000fe200077c6670 */
[-C--:B------:R-:W-:Y:S01]  /*20b60*/  FMUL.FTZ R32, R32, R0.reuse ;  /* 0x0000000020207220 */ /* 0x080fe20000410000 */
[----:B-----5:R-:W-:Y:S01]  /*20b70*/  FSEL R172, R24, -INF , !P1 ;  /* 0xff80000018ac7808 */ /* 0x020fe20004800000 */
[----:B------:R-:W-:Y:S01]  /*20b80*/  FMUL.FTZ R24, R34, R0 ;  /* 0x0000000022187220 */ /* 0x000fe20000410000 */
[----:B------:R-:W-:-:S03]  /*20b90*/  ISETP.GE.AND P1, PT, R21, R245, PT ;  /* 0x000000f51500720c */ /* 0x000fc60003f26270 */
[----:B------:R-:W5:Y:S01]  /*20ba0*/  MUFU.TANH R188, R169 ;  /* 0x000000a900bc7308 */ /* 0x000f620000002400 */
[----:B---3--:R-:W-:Y:S02]  /*20bb0*/  FSEL R174, R176, -INF , !P2 ;  /* 0xff800000b0ae7808 */ /* 0x008fe40005000000 */
[----:B------:R-:W-:Y:S01]  /*20bc0*/  ISETP.GE.AND P2, PT, R26, R245, PT ;  /* 0x000000f51a00720c */ /* 0x000fe20003f46270 */
[----:B------:R-:W-:Y:S01]  /*20bd0*/  HMMA.16816.F32 R192, R180, R6, R192 ;  /* 0x00000006b4c0723c */ /* 0x000fe200000018c0 */
[----:B-1----:R-:W-:Y:S01]  /*20be0*/  FSEL R175, R19, -INF , !P6 ;  /* 0xff80000013af7808 */ /* 0x002fe20007000000 */
[----:B------:R-:W-:Y:S02]  /*20bf0*/  VIADD R19, R12, 0x21 ;  /* 0x000000210c137836 */ /* 0x000fe40000000000 */
[----:B------:R-:W1:Y:S01]  /*20c00*/  MUFU.TANH R189, R168 ;  /* 0x000000a800bd7308 */ /* 0x000e620000002400 */
[-C--:B------:R-:W-:Y:S02]  /*20c10*/  ISETP.GE.OR P2, PT, R26, R248.reuse, !P2 ;  /* 0x000000f81a00720c */ /* 0x080fe40005746670 */
[----:B------:R-:W-:-:S02]  /*20c20*/  ISETP.GE.OR P1, PT, R21, R248, !P1 ;  /* 0x000000f81500720c */ /* 0x000fc40004f26670 */
[----:B------:R-:W-:-:S03]  /*20c30*/  ISETP.GE.AND P6, PT, R27, R245, PT ;  /* 0x000000f51b00720c */ /* 0x000fc60003fc6270 */
[----:B------:R-:W3:Y:S01]  /*20c40*/  MUFU.TANH R5, R32 ;  /* 0x0000002000057308 */ /* 0x000ee20000002400 */
[----:B--2---:R-:W-:Y:S01]  /*20c50*/  FSEL R20, R20, -INF , !P2 ;  /* 0xff80000014147808 */ /* 0x004fe20005000000 */
[----:B------:R-:W-:Y:S01]  /*20c60*/  FMUL.FTZ R25, R35, R0 ;  /* 0x0000000023197220 */ /* 0x000fe20000410000 */
[-C--:B------:R-:W-:Y:S01]  /*20c70*/  ISETP.GE.AND P2, PT, R19, R247.reuse, PT ;  /* 0x000000f71300720c */ /* 0x080fe20003f46270 */
[----:B------:R-:W-:Y:S01]  /*20c80*/  VIADD R7, R12, 0x28 ;  /* 0x000000280c077836 */ /* 0x000fe20000000000 */
[----:B----4-:R-:W-:Y:S02]  /*20c90*/  FSEL R21, R179, -INF , !P1 ;  /* 0xff800000b3157808 */ /* 0x010fe40004800000 */
[C---:B------:R-:W-:Y:S01]  /*20ca0*/  ISETP.GE.OR P6, PT, R27.reuse, R248, !P6 ;  /* 0x000000f81b00720c */ /* 0x040fe200077c6670 */
[----:B------:R-:W2:Y:S01]  /*20cb0*/  MUFU.TANH R24, R24 ;  /* 0x0000001800187308 */ /* 0x000ea20000002400 */
[----:B------:R-:W-:Y:S02]  /*20cc0*/  ISETP.GE.AND P1, PT, R27, R247, PT ;  /* 0x000000f71b00720c */ /* 0x000fe40003f26270 */
[----:B------:R-:W-:-:S02]  /*20cd0*/  ISETP.GE.OR P2, PT, R19, R246, !P2 ;  /* 0x000000f61300720c */ /* 0x000fc40005746670 */
[----:B------:R-:W-:-:S03]  /*20ce0*/  FSEL R184, R184, -INF , !P6 ;  /* 0xff800000b8b87808 */ /* 0x000fc60007000000 */
[----:B------:R-:W4:Y:S01]  /*20cf0*/  MUFU.TANH R185, R171 ;  /* 0x000000ab00b97308 */ /* 0x000f220000002400 */
[----:B------:R-:W-:Y:S01]  /*20d00*/  ISETP.GE.OR P1, PT, R27, R246, !P1 ;  /* 0x000000f61b00720c */ /* 0x000fe20004f26670 */
[----:B------:R-:W-:Y:S01]  /*20d10*/  FMUL.FTZ R33, R33, R0 ;  /* 0x0000000021217220 */ /* 0x000fe20000410000 */
[----:B------:R-:W-:Y:S02]  /*20d20*/  ISETP.GE.AND P6, PT, R7, R247, PT ;  /* 0x000000f70700720c */ /* 0x000fe40003fc6270 */
[----:B-----5:R-:W-:-:S03]  /*20d30*/  FSEL R188, R188, -INF , !P2 ;  /* 0xff800000bcbc7808 */ /* 0x020fc60005000000 */
[----:B------:R-:W5:Y:S01]  /*20d40*/  MUFU.TANH R25, R25 ;  /* 0x0000001900197308 */ /* 0x000f620000002400 */
[-C--:B------:R-:W-:Y:S01]  /*20d50*/  ISETP.GE.AND P2, PT, R7, R245.reuse, PT ;  /* 0x000000f50700720c */ /* 0x080fe20003f46270 */
[----:B------:R-:W-:Y:S01]  /*20d60*/  VIADD R6, R12, 0x29 ;  /* 0x000000290c067836 */ /* 0x000fe20000000000 */
[----:B-1----:R-:W-:Y:S01]  /*20d70*/  FSEL R189, R189, -INF , !P1 ;  /* 0xff800000bdbd7808 */ /* 0x002fe20004800000 */
[----:B------:R-:W-:Y:S01]  /*20d80*/  FMUL.FTZ R29, R29, R0 ;  /* 0x000000001d1d7220 */ /* 0x000fe20000410000 */
[----:B------:R-:W-:Y:S02]  /*20d90*/  ISETP.GE.OR P6, PT, R7, R246, !P6 ;  /* 0x000000f60700720c */ /* 0x000fe400077c6670 */
[----:B------:R-:W-:Y:S01]  /*20da0*/  ISETP.GE.AND P1, PT, R19, R245, PT ;  /* 0x000000f51300720c */ /* 0x000fe20003f26270 */
[----:B------:R-:W1:Y:S01]  /*20db0*/  MUFU.TANH R187, R33 ;  /* 0x0000002100bb7308 */ /* 0x000e620000002400 */
[----:B------:R-:W-:Y:S02]  /*20dc0*/  ISETP.GE.OR P2, PT, R7, R248, !P2 ;  /* 0x000000f80700720c */ /* 0x000fe40005746670 */
[----:B---3--:R-:W-:Y:S01]  /*20dd0*/  FSEL R186, R5, -INF , !P6 ;  /* 0xff80000005ba7808 */ /* 0x008fe20007000000 */
[----:B------:R-:W-:Y:S01]  /*20de0*/  FMUL.FTZ R28, R28, R0 ;  /* 0x000000001c1c7220 */ /* 0x000fe20000410000 */
[----:B------:R-:W-:-:S02]  /*20df0*/  ISETP.GE.OR P1, PT, R19, R248, !P1 ;  /* 0x000000f81300720c */ /* 0x000fc40004f26670 */
[----:B------:R-:W-:Y:S01]  /*20e00*/  ISETP.GE.AND P6, PT, R6, R245, PT ;  /* 0x000000f50600720c */ /* 0x000fe20003fc6270 */
[----:B------:R-:W3:Y:S01]  /*20e10*/  MUFU.TANH R170, R29 ;  /* 0x0000001d00aa7308 */ /* 0x000ee20000002400 */
[----:B--2---:R-:W-:Y:S01]  /*20e20*/  FSEL R182, R24, -INF , !P2 ;  /* 0xff80000018b67808 */ /* 0x004fe20005000000 */
[-C--:B------:R-:W-:Y:S01]  /*20e30*/  FMUL.FTZ R30, R30, R0.reuse ;  /* 0x000000001e1e7220 */ /* 0x080fe20000410000 */
[----:B------:R-:W-:Y:S01]  /*20e40*/  FMUL.FTZ R24, R194, R0 ;  /* 0x00000000c2187220 */ /* 0x000fe20000410000 */
[----:B----4-:R-:W-:Y:S01]  /*20e50*/  FSEL R185, R185, -INF , !P1 ;  /* 0xff800000b9b97808 */ /* 0x010fe20004800000 */
[----:B------:R-:W-:Y:S01]  /*20e60*/  VIADD R7, R12, 0x31 ;  /* 0x000000310c077836 */ /* 0x000fe20000000000 */
[C---:B------:R-:W-:Y:S02]  /*20e70*/  ISETP.GE.OR P6, PT, R6.reuse, R248, !P6 ;  /* 0x000000f80600720c */ /* 0x040fe400077c6670 */
[-C--:B------:R-:W-:Y:S01]  /*20e80*/  ISETP.GE.AND P1, PT, R6, R247.reuse, PT ;  /* 0x000000f70600720c */ /* 0x080fe20003f26270 */
[----:B------:R-:W2:Y:S01]  /*20e90*/  MUFU.TANH R28, R28 ;  /* 0x0000001c001c7308 */ /* 0x000ea20000002400 */
[----:B-----5:R-:W-:Y:S01]  /*20ea0*/  FSEL R183, R25, -INF , !P6 ;  /* 0xff80000019b77808 */ /* 0x020fe20007000000 */
[----:B------:R-:W-:Y:S01]  /*20eb0*/  VIADD R5, R12, 0x30 ;  /* 0x000000300c057836 */ /* 0x000fe20000000000 */
[----:B------:R-:W-:Y:S01]  /*20ec0*/  ISETP.GE.OR P1, PT, R6, R246, !P1 ;  /* 0x000000f60600720c */ /* 0x000fe20004f26670 */
[----:B------:R-:W-:Y:S01]  /*20ed0*/  FMUL.FTZ R169, R192, R0 ;  /* 0x00000000c0a97220 */ /* 0x000fe20000410000 */
[----:B------:R-:W-:-:S03]  /*20ee0*/  ISETP.GE.AND P6, PT, R7, R247, PT ;  /* 0x000000f70700720c */ /* 0x000fc60003fc6270 */
[----:B------:R-:W4:Y:S01]  /*20ef0*/  MUFU.TANH R168, R30 ;  /* 0x0000001e00a87308 */ /* 0x000f220000002400 */
[----:B------:R-:W-:Y:S01]  /*20f00*/  FMUL.FTZ R31, R31, R0 ;  /* 0x000000001f1f7220 */ /* 0x000fe20000410000 */
[----:B-1----:R-:W-:Y:S01]  /*20f10*/  FSEL R187, R187, -INF , !P1 ;  /* 0xff800000bbbb7808 */ /* 0x002fe20004800000 */
[----:B------:R-:W-:Y:S01]  /*20f20*/  VIADD R6, R12, 0x38 ;  /* 0x000000380c067836 */ /* 0x000fe20000000000 */
[----:B------:R-:W-:-:S04]  /*20f30*/  ISETP.GE.OR P6, PT, R7, R246, !P6 ;  /* 0x000000f60700720c */ /* 0x000fc800077c6670 */
[----:B------:R-:W1:Y:S01]  /*20f40*/  MUFU.TANH R24, R24 ;  /* 0x0000001800187308 */ /* 0x000e620000002400 */
[C---:B------:R-:W-:Y:S02]  /*20f50*/  ISETP.GE.AND P2, PT, R5.reuse, R247, PT ;  /* 0x000000f70500720c */ /* 0x040fe40003f46270 */
[----:B------:R-:W-:Y:S02]  /*20f60*/  ISETP.GE.AND P1, PT, R5, R245, PT ;  /* 0x000000f50500720c */ /* 0x000fe40003f26270 */
[----:B---3--:R-:W-:-:S03]  /*20f70*/  FSEL R170, R170, -INF , !P6 ;  /* 0xff800000aaaa7808 */ /* 0x008fc60007000000 */
[----:B------:R-:W3:Y:S01]  /*20f80*/  MUFU.TANH R165, R31 ;  /* 0x0000001f00a57308 */ /* 0x000ee20000002400 */
[----:B------:R-:W-:Y:S01]  /*20f90*/  ISETP.GE.OR P2, PT, R5, R246, !P2 ;  /* 0x000000f60500720c */ /* 0x000fe20005746670 */
[----:B------:R-:W-:Y:S01]  /*20fa0*/  FMUL.FTZ R25, R195, R0 ;  /* 0x00000000c3197220 */ /* 0x000fe20000410000 */
[----:B------:R-:W-:Y:S01]  /*20fb0*/  ISETP.GE.OR P1, PT, R5, R248, !P1 ;  /* 0x000000f80500720c */ /* 0x000fe20004f26670 */
[----:B------:R-:W-:Y:S01]  /*20fc0*/  FMUL.FTZ R5, R193, R0 ;  /* 0x00000000c1057220 */ /* 0x000fe20000410000 */
[----:B------:R-:W-:-:S03]  /*20fd0*/  ISETP.GE.AND P6, PT, R6, R245, PT ;  /* 0x000000f50600720c */ /* 0x000fc60003fc6270 */
[----:B------:R-:W5:Y:S01]  /*20fe0*/  MUFU.TANH R169, R169 ;  /* 0x000000a900a97308 */ /* 0x000f620000002400 */
[----:B------:R-:W-:Y:S02]  /*20ff0*/  ISETP.GE.OR P6, PT, R6, R248, !P6 ;  /* 0x000000f80600720c */ /* 0x000fe400077c6670 */
[----:B--2---:R-:W-:Y:S02]  /*21000*/  FSEL R171, R28, -INF , !P2 ;  /* 0xff8000001cab7808 */ /* 0x004fe40005000000 */
[----:B----4-:R-:W-:Y:S02]  /*21010*/  FSEL R168, R168, -INF , !P1 ;  /* 0xff800000a8a87808 */ /* 0x010fe40004800000 */
[----:B------:R-:W-:Y:S01]  /*21020*/  ISETP.GE.AND P2, PT, R7, R245, PT ;  /* 0x000000f50700720c */ /* 0x000fe20003f46270 */
[----:B------:R-:W2:Y:S01]  /*21030*/  MUFU.TANH R5, R5 ;  /* 0x0000000500057308 */ /* 0x000ea20000002400 */
[----:B------:R-:W-:Y:S02]  /*21040*/  ISETP.GE.AND P1, PT, R6, R247, PT ;  /* 0x000000f70600720c */ /* 0x000fe40003f26270 */
[----:B-1----:R-:W-:-:S02]  /*21050*/  FSEL R24, R24, -INF , !P6 ;  /* 0xff80000018187808 */ /* 0x002fc40007000000 */
[----:B------:R-:W-:-:S03]  /*21060*/  ISETP.GT.AND P6, PT, R243, R231, PT ;  /* 0x000000e7f300720c */ /* 0x000fc60003fc4270 */
[----:B------:R-:W1:Y:S01]  /*21070*/  MUFU.TANH R25, R25 ;  /* 0x0000001900197308 */ /* 0x000e620000002400 */
[----:B------:R-:W-:Y:S01]  /*21080*/  BAR.SYNC.DEFER_BLOCKING 0x0 ;  /* 0x0000000000007b1d */ /* 0x000fe20000010000 */
[----:B------:R-:W-:Y:S01]  /*21090*/  ISETP.GE.OR P2, PT, R7, R248, !P2 ;  /* 0x000000f80700720c */ /* 0x000fe20005746670 */
[----:B------:R-:W-:Y:S01]  /*210a0*/  VIADD R12, R12, 0x39 ;  /* 0x000000390c0c7836 */ /* 0x000fe20000000000 */
[----:B------:R-:W-:Y:S02]  /*210b0*/  ISETP.GE.OR P1, PT, R6, R246, !P1 ;  /* 0x000000f60600720c */ /* 0x000fe40004f26670 */
[----:B---3--:R-:W-:Y:S02]  /*210c0*/  FSEL R165, R165, -INF , !P2 ;  /* 0xff800000a5a57808 */ /* 0x008fe40005000000 */
[----:B-----5:R-:W-:Y:S02]  /*210d0*/  FSEL R169, R169, -INF , !P1 ;  /* 0xff800000a9a97808 */ /* 0x020fe40004800000 */
[----:B------:R-:W-:-:S02]  /*210e0*/  ISETP.GE.AND P2, PT, R12, R247, PT ;  /* 0x000000f70c00720c */ /* 0x000fc40003f46270 */
[C---:B------:R-:W-:Y:S01]  /*210f0*/  ISETP.GE.AND P1, PT, R12.reuse, R245, PT ;  /* 0x000000f50c00720c */ /* 0x040fe20003f26270 */
[----:B------:R-:W-:Y:S01]  /*21100*/  BSSY B1, `(.L_x_3087) ;  /* 0x00000fc000017945 */ /* 0x000fe20003800000 */
[C---:B------:R-:W-:Y:S02]  /*21110*/  ISETP.GE.OR P2, PT, R12.reuse, R246, !P2 ;  /* 0x000000f60c00720c */ /* 0x040fe40005746670 */
[----:B------:R-:W-:Y:S01]  /*21120*/  ISETP.GE.OR P1, PT, R12, R248, !P1 ;  /* 0x000000f80c00720c */ /* 0x000fe20004f26670 */
[----:B------:R-:W-:Y:S01]  /*21130*/  IMAD.MOV.U32 R181, RZ, RZ, R166 ;  /* 0x000000ffffb57224 */ /* 0x000fe200078e00a6 */
[----:B--2---:R-:W-:Y:S01]  /*21140*/  FSEL R166, R5, -INF , !P2 ;  /* 0xff80000005a67808 */ /* 0x004fe20005000000 */
[----:B------:R-:W-:Y:S01]  /*21150*/  IMAD.MOV.U32 R180, RZ, RZ, R167 ;  /* 0x000000ffffb47224 */ /* 0x000fe200078e00a7 */
[----:B-1----:R-:W-:Y:S01]  /*21160*/  FSEL R25, R25, -INF , !P1 ;  /* 0xff80000019197808 */ /* 0x002fe20004800000 */
        /* <DEDUP_REMOVED lines=42> */
[----:B------:R-:W-:-:S03]  /*21410*/  LOP3.LUT R0, RZ, R28, RZ, 0x33, !PT ;  /* 0x0000001cff007212 */ /* 0x000fc600078e33ff */
[----:B------:R-:W-:Y:S01]  /*21420*/  @P1 VIADD R26, R26, 0x1 ;  /* 0x000000011a1a1836 */ /* 0x000fe20000000000 */
[----:B------:R-:W-:-:S03]  /*21430*/  ISETP.GE.AND P1, PT, R5, RZ, PT ;  /* 0x000000ff0500720c */ /* 0x000fc60003f26270 */
[----:B------:R-:W-:Y:S02]  /*21440*/  IMAD.MOV.U32 R6, RZ, RZ, R26 ;  /* 0x000000ffff067224 */ /* 0x000fe400078e001a */
[----:B------:R-:W-:Y:S01]  /*21450*/  @P2 VIADD R27, R27, 0x1 ;  /* 0x000000011b1b2836 */ /* 0x000fe20000000000 */
[----:B------:R-:W-:-:S04]  /*21460*/  ISETP.NE.AND P2, PT, R28, RZ, PT ;  /* 0x000000ff1c00720c */ /* 0x000fc80003f45270 */
[----:B------:R-:W-:Y:S02]  /*21470*/  MOV R7, R27 ;  /* 0x0000001b00077202 */ /* 0x000fe40000000f00 */
[----:B------:R-:W2:Y:S01]  /*21480*/  LD.E.64 R26, desc[UR4][R10.64+0x38] ;  /* 0x000038040a1a7980 */ /* 0x000ea2000c101b00 */
[----:B------:R-:W-:Y:S02]  /*21490*/  @!P1 IMAD.MOV R6, RZ, RZ, -R6 ;  /* 0x000000ffff069224 */ /* 0x000fe400078e0a06 */
[----:B------:R-:W-:-:S03]  /*214a0*/  @!P0 IMAD.MOV R7, RZ, RZ, -R7 ;  /* 0x000000ffff078224 */ /* 0x000fc600078e0a07 */
[C---:B------:R-:W-:Y:S02]  /*214b0*/  SEL R6, R0.reuse, R6, !P2 ;  /* 0x0000000600067207 */ /* 0x040fe40005000000 */
[----:B------:R-:W-:-:S03]  /*214c0*/  SEL R7, R0, R7, !P2 ;  /* 0x0000000700077207 */ /* 0x000fc60005000000 */
[----:B------:R-:W-:-:S04]  /*214d0*/  IMAD.WIDE R32, R6, 0x4, R240 ;  /* 0x0000000406207825 */ /* 0x000fc800078e02f0 */
[----:B------:R-:W-:Y:S01]  /*214e0*/  IMAD.WIDE R30, R7, 0x4, R240 ;  /* 0x00000004071e7825 */ /* 0x000fe200078e02f0 */
        /* <DEDUP_REMOVED lines=12> */
[----:B----4-:R-:W-:Y:S02]  /*215b0*/  IMAD R5, R31, R0, RZ ;  /* 0x000000001f057224 */ /* 0x010fe400078e02ff */
[----:B------:R-:W-:-:S04]  /*215c0*/  IMAD.WIDE.U32 R28, R0, R30, R28 ;  /* 0x0000001e001c7225 */ /* 0x000fc800078e001c */
[----:B------:R-:W-:Y:S02]  /*215d0*/  IMAD R5, R30, R7, R5 ;  /* 0x000000071e057224 */ /* 0x000fe400078e0205 */
[----:B------:R-:W-:-:S03]  /*215e0*/  IMAD.MOV.U32 R19, RZ, RZ, R28 ;  /* 0x000000ffff137224 */ /* 0x000fc600078e001c */
[----:B------:R-:W-:Y:S01]  /*215f0*/  IADD3 R12, R29, R5, RZ ;  /* 0x000000051d0c7210 */ /* 0x000fe20007ffe0ff */
[----:B------:R-:W-:Y:S05]  /*21600*/  BRA `(.L_x_3091) ;  /* 0x0000000000147947 */ /* 0x000fea0003800000 */
.L_x_3090:
[----:B------:R-:W-:Y:S02]  /*21610*/  R2UR UR4, R8 ;  /* 0x00000000080472ca */ /* 0x000fe400000e0000 */
[----:B------:R-:W-:-:S13]  /*21620*/  R2UR UR5, R9 ;  /* 0x00000000090572ca */ /* 0x000fda00000e0000 */
[----:B------:R-:W2:Y:S02]  /*21630*/  LD.E R19, desc[UR4][R10.64+0x38] ;  /* 0x000038040a137980 */ /* 0x000ea4000c101900 */
[----:B--2---:R-:W-:-:S05]  /*21640*/  IMAD.U32 R19, R19, -0x40, RZ ;  /* 0xffffffc013137824 */ /* 0x004fca00078e00ff */
[----:B------:R-:W-:Y:S02]  /*21650*/  SHF.R.S32.HI R12, RZ, 0x1f, R19 ;  /* 0x0000001fff0c7819 */ /* 0x000fe40000011413 */
.L_x_3091:
[----:B------:R-:W-:Y:S05]  /*21660*/  BSYNC B0 ;  /* 0x0000000000007941 */ /* 0x000fea0003800000 */
.L_x_3089:
        /* <DEDUP_REMOVED lines=39> */
[C---:B------:R-:W-:Y:S01]  /*218e0*/  @P5 LEA.HI.X R197, R0.reuse, R232, R6, 0x1, P0 ;  /* 0x000000e800c55211 */ /* 0x040fe200000f0c06 */
[----:B------:R-:W-:Y:S01]  /*218f0*/  @!PT LDS RZ, [RZ] ;  /* 0x00000000fffff984 */ /* 0x000fe20000000800 */
[----:B------:R-:W-:Y:S01]  /*21900*/  @!PT LDS RZ, [RZ] ;  /* 0x00000000fffff984 */ /* 0x000fe20000000800 */
[----:B------:R-:W-:Y:S01]  /*21910*/  @!PT LDS RZ, [RZ] ;  /* 0x00000000fffff984 */ /* 0x000fe20000000800 */
[----:B------:R-:W-:Y:S01]  /*21920*/  @!P2 LDGSTS.E.BYPASS.LTC128B.128 [R242+0x8000], desc[UR4][R34.64] ;  /* 0x0800000022f2afae */ /* 0x000fe2000b901d44 */
[----:B------:R-:W-:-:S03]  /*21930*/  @P3 LEA R192, P0, R0, R233, 0x1 ;  /* 0x000000e900c03211 */ /* 0x000fc600078008ff */
[----:B------:R1:W-:Y:S01]  /*21940*/  @!P2 STL [R1], R2 ;  /* 0x000000020100a387 */ /* 0x0003e20000100800 */
[----:B------:R-:W-:-:S03]  /*21950*/  @P3 LEA.HI.X R193, R0, R232, R6, 0x1, P0 ;  /* 0x000000e800c13211 */ /* 0x000fc600000f0c06 */
[----:B-1----:R-:W5:Y:S04]  /*21960*/  LDL.LU.64 R2, [R1+0x8] ;  /* 0x0000080001027983 */ /* 0x002f680000300a00 */
[----:B------:R-:W2:Y:S01]  /*21970*/  LDL.LU.64 R6, [R1] ;  /* 0x0000000001067983 */ /* 0x000ea20000300a00 */
[C---:B------:R-:W-:Y:S02]  /*21980*/  @P5 R2UR UR12, R8.reuse ;  /* 0x00000000080c52ca */ /* 0x040fe400000e0000 */
[C---:B------:R-:W-:Y:S01]  /*21990*/  @P5 R2UR UR13, R9.reuse ;  /* 0x00000000090d52ca */ /* 0x040fe200000e0000 */
[----:B------:R1:W-:Y:S01]  /*219a0*/  @P2 STS.128 [R242+0x8000], RZ ;  /* 0x008000fff2002388 */ /* 0x0003e20000000c00 */
[----:B------:R-:W-:Y:S02]  /*219b0*/  @P4 R2UR UR10, R8 ;  /* 0x00000000080a42ca */ /* 0x000fe400000e0000 */
[----:B------:R-:W-:-:S02]  /*219c0*/  @P4 R2UR UR11, R9 ;  /* 0x00000000090b42ca */ /* 0x000fc400000e0000 */
[C---:B------:R-:W-:Y:S02]  /*219d0*/  @P3 R2UR UR8, R8.reuse ;  /* 0x00000000080832ca */ /* 0x040fe400000e0000 */
[C---:B------:R-:W-:Y:S02]  /*219e0*/  @P3 R2UR UR9, R9.reuse ;  /* 0x00000000090932ca */ /* 0x040fe400000e0000 */
[----:B------:R-:W-:Y:S02]  /*219f0*/  @P3 R2UR UR14, R8 ;  /* 0x00000000080e32ca */ /* 0x000fe400000e0000 */
[----:B------:R-:W-:Y:S02]  /*21a00*/  @P3 R2UR UR15, R9 ;  /* 0x00000000090f32ca */ /* 0x000fe400000e0000 */
[----:B--2---:R-:W-:Y:S01]  /*21a10*/  @!P2 LEA.HI.X R7, R19, R232, R12, 0x1, P1 ;  /* 0x000000e81307a211 */ /* 0x004fe200008f0c0c */
[----:B------:R-:W-:Y:S02]  /*21a20*/  IMAD.MOV.U32 R232, RZ, RZ, R6 ;  /* 0x000000ffffe87224 */ /* 0x000fe400078e0006 */
[----:B------:R-:W-:-:S02]  /*21a30*/  @P5 IMAD.MOV.U32 R6, RZ, RZ, R34 ;  /* 0x000000ffff065224 */ /* 0x000fc400078e0022 */
[----:B------:R-:W-:Y:S02]  /*21a40*/  IMAD.MOV.U32 R233, RZ, RZ, R7 ;  /* 0x000000ffffe97224 */ /* 0x000fe400078e0007 */
[----:B------:R-:W-:-:S05]  /*21a50*/  @P5 IMAD.MOV.U32 R7, RZ, RZ, R35 ;  /* 0x000000ffff075224 */ /* 0x000fca00078e0023 */
[----:B------:R-:W-:Y:S01]  /*21a60*/  @!PT LDS RZ, [RZ] ;  /* 0x00000000fffff984 */ /* 0x000fe20000000800 */
[----:B------:R-:W-:Y:S01]  /*21a70*/  @!PT LDS RZ, [RZ] ;  /* 0x00000000fffff984 */ /* 0x000fe20000000800 */
[----:B------:R-:W-:Y:S01]  /*21a80*/  @!PT LDS RZ, [RZ] ;  /* 0x00000000fffff984 */ /* 0x000fe20000000800 */
[----:B------:R2:W-:Y:S01]  /*21a90*/  @P5 LDGSTS.E.BYPASS.LTC128B.128 [R242+0xa000], desc[UR12][R6.64+0x80] ;  /* 0x0a00008006f25fae */ /* 0x0005e2000b901d4c */
[----:B------:R-:W-:Y:S02]  /*21aa0*/  @!P2 R2UR UR12, R8 ;  /* 0x00000000080ca2ca */ /* 0x000fe400000e0000 */
[----:B------:R-:W-:Y:S01]  /*21ab0*/  @!P2 R2UR UR13, R9 ;  /* 0x00000000090da2ca */ /* 0x000fe200000e0000 */
[----:B------:R1:W-:Y:S01]  /*21ac0*/  @!P5 STS.128 [R242+0xa000], RZ ;  /* 0x00a000fff200d388 */ /* 0x0003e20000000c00 */
[----:B--2---:R-:W-:Y:S02]  /*21ad0*/  @P4 IMAD.MOV.U32 R6, RZ, RZ, R34 ;  /* 0x000000ffff064224 */ /* 0x004fe400078e0022 */
        /* <DEDUP_REMOVED lines=8> */
[----:B--2---:R-:W-:Y:S02]  /*21b60*/  @P3 IMAD.MOV.U32 R6, RZ, RZ, R34 ;  /* 0x000000ffff063224 */ /* 0x004fe400078e0022 */
[----:B------:R-:W-:-:S05]  /*21b70*/  @P3 IMAD.MOV.U32 R7, RZ, RZ, R35 ;  /* 0x000000ffff073224 */ /* 0x000fca00078e0023 */
[----:B------:R-:W-:Y:S01]  /*21b80*/  @!PT LDS RZ, [RZ] ;  /* 0x00000000fffff984 */ /* 0x000fe20000000800 */
[----:B------:R-:W-:Y:S01]  /*21b90*/  @!PT LDS RZ, [RZ] ;  /* 0x00000000fffff984 */ /* 0x000fe20000000800 */
[----:B------:R-:W-:Y:S01]  /*21ba0*/  @!PT LDS RZ, [RZ] ;  /* 0x00000000fffff984 */ /* 0x000fe20000000800 */
[----:B------:R-:W-:Y:S01]  /*21bb0*/  @P3 LDGSTS.E.BYPASS.LTC128B.128 [R242+0xe000], desc[UR8][R6.64+0x180] ;  /* 0x0e00018006f23fae */ /* 0x000fe2000b901d48 */
[C---:B------:R-:W-:Y:S02]  /*21bc0*/  @P4 R2UR UR8, R8.reuse ;  /* 0x00000000080842ca */ /* 0x040fe400000e0000 */
[C---:B------:R-:W-:Y:S01]  /*21bd0*/  @P4 R2UR UR9, R9.reuse ;  /* 0x00000000090942ca */ /* 0x040fe200000e0000 */
[----:B------:R1:W-:Y:S04]  /*21be0*/  @!P3 STS.128 [R242+0xe000], RZ ;  /* 0x00e000fff200b388 */ /* 0x0003e80000000c00 */
[----:B------:R-:W-:Y:S01]  /*21bf0*/  @!PT LDS RZ, [RZ] ;  /* 0x00000000fffff984 */ /* 0x000fe20000000800 */
[----:B------:R-:W-:Y:S01]  /*21c00*/  @!PT LDS RZ, [RZ] ;  /* 0x00000000fffff984 */ /* 0x000fe20000000800 */
[----:B------:R-:W-:Y:S01]  /*21c10*/  @!PT LDS RZ, [RZ] ;  /* 0x00000000fffff984 */ /* 0x000fe20000000800 */
[----:B------:R2:W-:Y:S01]  /*21c20*/  @!P2 LDGSTS.E.BYPASS.LTC128B.128 [R242+0x8800], desc[UR4][R232.64] ;  /* 0x08800000e8f2afae */ /* 0x0005e2000b901d44 */
[C---:B------:R-:W-:Y:S02]  /*21c30*/  @P3 R2UR UR4, R8.reuse ;  /* 0x00000000080432ca */ /* 0x040fe400000e0000 */
[----:B------:R-:W-:Y:S01]  /*21c40*/  @P3 R2UR UR5, R9 ;  /* 0x00000000090532ca */ /* 0x000fe200000e0000 */
[----:B------:R1:W-:Y:S04]  /*21c50*/  @P2 STS.128 [R242+0x8800], RZ ;  /* 0x008800fff2002388 */ /* 0x0003e80000000c00 */
[----:B------:R-:W-:Y:S01]  /*21c60*/  @!PT LDS RZ, [RZ] ;  /* 0x00000000fffff984 */ /* 0x000fe20000000800 */
[----:B------:R-:W-:Y:S01]  /*21c70*/  @!PT LDS RZ, [RZ] ;  /* 0x00000000fffff984 */ /* 0x000fe20000000800 */
[----:B------:R-:W-:Y:S01]  /*21c80*/  @!PT LDS RZ, [RZ] ;  /* 0x00000000fffff984 */ /* 0x000fe20000000800 */
[----:B------:R1:W-:Y:S01]  /*21c90*/  @P5 LDGSTS.E.BYPASS.LTC128B.128 [R242+0xa800], desc[UR10][R30.64+0x80] ;  /* 0x0a8000801ef25fae */ /* 0x0003e2000b901d4a */
[----:B------:R-:W-:-:S02]  /*21ca0*/  @!P2 R2UR UR10, R8 ;  /* 0x00000000080aa2ca */ /* 0x000fc400000e0000 */
[C---:B------:R-:W-:Y:S01]  /*21cb0*/  @!P2 R2UR UR11, R9.reuse ;  /* 0x00000000090ba2ca */ /* 0x040fe200000e0000 */
        /* <DEDUP_REMOVED lines=13> */
[C---:B------:R-:W-:Y:S01]  /*21d90*/  @P4 R2UR UR5, R9.reuse ;  /* 0x00000000090542ca */ /* 0x040fe200000e0000 */
[----:B------:R1:W-:Y:S01]  /*21da0*/  @!P3 STS.128 [R242+0xe800], RZ ;  /* 0x00e800fff200b388 */ /* 0x0003e20000000c00 */
[----:B--2---:R-:W-:Y:S02]  /*21db0*/  IMAD.MOV.U32 R233, RZ, RZ, R34 ;  /* 0x000000ffffe97224 */ /* 0x004fe400078e0022 */
[----:B------:R-:W-:Y:S01]  /*21dc0*/  IMAD.MOV.U32 R232, RZ, RZ, R35 ;  /* 0x000000ffffe87224 */ /* 0x000fe200078e0023 */
        /* <DEDUP_REMOVED lines=18> */
[----:B------:R-:W-:Y:S02]  /*21ef0*/  @P3 R2UR UR4, R8 ;  /* 0x00000000080432ca */ /* 0x000fe400000e0000 */
        /* <DEDUP_REMOVED lines=28> */
.L_x_3088:
[----:B------:R-:W-:Y:S05]  /*220c0*/  BSYNC B1 ;  /* 0x0000000000017941 */ /* 0x000fea0003800000 */
.L_x_3087:
[----:B------:R-:W-:Y:S02]  /*220d0*/  R2UR UR4, R8 ;  /* 0x00000000080472ca */ /* 0x000fe400000e0000 */
[----:B------:R-:W-:-:S13]  /*220e0*/  R2UR UR5, R9 ;  /* 0x00000000090572ca */ /* 0x000fda00000e0000 */
[----:B-1----:R1:W2:Y:S01]  /*220f0*/  LD.E R27, desc[UR4][R10.64+0xdc] ;  /* 0x0000dc040a1b7980 */ /* 0x0022a2000c101900 */
[----:B------:R-:W-:Y:S02]  /*22100*/  FMNMX.FTZ R7, R164, R13, !PT ;  /* 0x0000000da4077209 */ /* 0x000fe40007810000 */
[----:B-----5:R-:W-:Y:S02]  /*22110*/  FMNMX.FTZ R6, R3, R14, !PT ;  /* 0x0000000e03067209 */ /* 0x020fe40007810000 */
        /* <DEDUP_REMOVED lines=10> */
[----:B------:R-:W-:Y:S01]  /*221c0*/  FMNMX.FTZ R7, R174, R7, !PT ;  /* 0x00000007ae077209 */ /* 0x000fe20007810000 */
[----:B-1----:R-:W-:Y:S01]  /*221d0*/  LDSM.16.MT88.4 R8, [R217+0x10000] ;  /* 0x01000000d908783b */ /* 0x002fe20000004200 */
        /* <DEDUP_REMOVED lines=27> */
[----:B------:R-:W-:Y:S02]  /*22390*/  FSETP.NEU.FTZ.AND P1, PT, R33, -INF , PT ;  /* 0xff8000002100780b */ /* 0x000fe40003f3d000 */
[----:B------:R-:W-:-:S02]  /*223a0*/  FSETP.NEU.FTZ.AND P0, PT, R32, -INF , PT ;  /* 0xff8000002000780b */ /* 0x000fc40003f1d000 */
[----:B------:R-:W-:-:S05]  /*223b0*/  FSEL R5, R33, RZ, P1 ;  /* 0x000000ff21057208 */ /* 0x000fca0000800000 */
[----:B------:R-:W-:Y:S01]  /*223c0*/  FADD.FTZ R5, R164, -R5 ;  /* 0x80000005a4057221 */ /* 0x000fe20000010000 */
[C---:B--2---:R-:W-:Y:S01]  /*223d0*/  FMUL.FTZ R167, R27.reuse, R33 ;  /* 0x000000211ba77220 */ /* 0x044fe20000410000 */
[C---:B------:R-:W-:Y:S02]  /*223e0*/  FMUL.FTZ R26, R27.reuse, R32 ;  /* 0x000000201b1a7220 */ /* 0x040fe40000410000 */
[----:B------:R-:W-:Y:S02]  /*223f0*/  FMUL.FTZ R5, R27, R5 ;  /* 0x000000051b057220 */ /* 0x000fe40000410000 */
[----:B------:R-:W-:Y:S02]  /*22400*/  FSEL R167, R167, RZ, P1 ;  /* 0x000000ffa7a77208 */ /* 0x000fe40000800000 */
[----:B------:R-:W1:Y:S01]  /*22410*/  MUFU.EX2 R164, R5 ;  /* 0x0000000500a47308 */ /* 0x000e620000000800 */
[----:B------:R-:W-:Y:S02]  /*22420*/  FSEL R26, R26, RZ, P0 ;  /* 0x000000ff1a1a7208 */ /* 0x000fe40000000000 */
[-CC-:B------:R-:W-:Y:S01]  /*22430*/  FFMA.FTZ R31, R18, R27.reuse, -R167.reuse ;  /* 0x0000001b121f7223 */ /* 0x180fe200000108a7 */
[-CC-:B------:R-:W-:Y:S01]  /*22440*/  FFMA.FTZ R30, R16, R27.reuse, -R167.reuse ;  /* 0x0000001b101e7223 */ /* 0x180fe200000108a7 */
[-CC-:B------:R-:W-:Y:S01]  /*22450*/  FFMA.FTZ R29, R17, R27.reuse, -R167.reuse ;  /* 0x0000001b111d7223 */ /* 0x180fe200000108a7 */
[-CC-:B------:R-:W-:Y:S01]  /*22460*/  FFMA.FTZ R34, R4, R27.reuse, -R26.reuse ;  /* 0x0000001b04227223 */ /* 0x180fe2000001081a */
[----:B------:R-:W2:Y:S01]  /*22470*/  LDSM.16.MT88.4 R16, [R220+0x10000] ;  /* 0x01000000dc10783b */ /* 0x000ea20000004200 */
[----:B------:R-:W-:Y:S01]  /*22480*/  FSEL R4, R32, RZ, P0 ;  /* 0x000000ff20047208 */ /* 0x000fe20000000000 */
[-CC-:B------:R-:W-:Y:S01]  /*22490*/  FFMA.FTZ R35, R13, R27.reuse, -R167.reuse ;  /* 0x0000001b0d237223 */ /* 0x180fe200000108a7 */
[-CC-:B------:R-:W-:Y:S01]  /*224a0*/  FFMA.FTZ R28, R14, R27.reuse, -R26.reuse ;  /* 0x0000001b0e1c7223 */ /* 0x180fe2000001081a */
[-CC-:B------:R-:W-:Y:S01]  /*224b0*/  FFMA.FTZ R0, R15, R27.reuse, -R26.reuse ;  /* 0x0000001b0f007223 */ /* 0x180fe2000001081a */
[----:B------:R-:W-:Y:S01]  /*224c0*/  FFMA.FTZ R2, R2, R27, -R26 ;  /* 0x0000001b02027223 */ /* 0x000fe2000001081a */
[----:B------:R-:W-:Y:S01]  /*224d0*/  FADD.FTZ R4, R3, -R4 ;  /* 0x8000000403047221 */ /* 0x000fe20000010000 */
[----:B------:R-:W3:Y:S01]  /*224e0*/  LDSM.16.MT88.4 R12, [R218+0x10000] ;  /* 0x01000000da0c783b */ /* 0x000ee20000004200 */
[----:B------:R-:W-:Y:S01]  /*224f0*/  MUFU.EX2 R35, R35 ;  /* 0x0000002300237308 */ /* 0x000fe20000000800 */
[----:B-1----:R-:W-:Y:S01]  /*22500*/  FMUL.FTZ R160, R160, R164 ;  /* 0x000000a4a0a07220 */ /* 0x002fe20000410000 */
[----:B------:R-:W-:Y:S01]  /*22510*/  FMUL.FTZ R3, R27, R4 ;  /* 0x000000041b037220 */ /* 0x000fe20000410000 */
[-C--:B------:R-:W-:Y:S01]  /*22520*/  FMUL.FTZ R161, R161, R164.reuse ;  /* 0x000000a4a1a17220 */ /* 0x080fe20000410000 */
[-C--:B------:R-:W-:Y:S01]  /*22530*/  FMUL.FTZ R156, R156, R164.reuse ;  /* 0x000000a49c9c7220 */ /* 0x080fe20000410000 */
[-C--:B------:R-:W-:Y:S01]  /*22540*/  FMUL.FTZ R157, R157, R164.reuse ;  /* 0x000000a49d9d7220 */ /* 0x080fe20000410000 */
[-C--:B------:R-:W-:Y:S01]  /*22550*/  FMUL.FTZ R152, R152, R164.reuse ;  /* 0x000000a498987220 */ /* 0x080fe20000410000 */
[-C--:B------:R-:W-:Y:S01]  /*22560*/  FMUL.FTZ R153, R153, R164.reuse ;  /* 0x000000a499997220 */ /* 0x080fe20000410000 */
[----:B------:R-:W1:Y:S01]  /*22570*/  MUFU.EX2 R31, R31 ;  /* 0x0000001f001f7308 */ /* 0x000e620000000800 */
        /* <DEDUP_REMOVED lines=15> */
[----:B------:R-:W4:Y:S01]  /*22670*/  MUFU.EX2 R29, R29 ;  /* 0x0000001d001d7308 */ /* 0x000f220000000800 */
[----:B-1----:R-:W-:Y:S01]  /*22680*/  F2FP.F16.F32.PACK_AB R4, R31, R35 ;  /* 0x000000231f04723e */ /* 0x002fe200000000ff */
        /* <DEDUP_REMOVED lines=13> */
[----:B------:R-:W-:Y:S01]  /*22760*/  FMUL.FTZ R68, R68, R164 ;  /* 0x000000a444447220 */ /* 0x000fe20000410000 */
[----:B------:R-:W1:Y:S01]  /*22770*/  MUFU.EX2 R2, R2 ;  /* 0x0000000200027308 */ /* 0x000e620000000800 */
[----:B----4-:R-:W-:Y:S01]  /*22780*/  F2FP.F16.F32.PACK_AB R6, R29, R30 ;  /* 0x0000001e1d06723e */ /* 0x010fe200000000ff */
        /* <DEDUP_REMOVED lines=31> */
[----:B----4-:R-:W-:Y:S01]  /*22980*/  F2FP.F16.F32.PACK_AB R7, R34, R0 ;  /* 0x000000002207723e */ /* 0x010fe200000000ff */
[-CC-:B------:R-:W-:Y:S01]  /*22990*/  FFMA.FTZ R176, R173, R27.reuse, -R167.reuse ;  /* 0x0000001badb07223 */ /* 0x180fe200000108a7 */
[-CC-:B------:R-:W-:Y:S01]  /*229a0*/  FFMA.FTZ R173, R172, R27.reuse, -R167.reuse ;  /* 0x0000001bacad7223 */ /* 0x180fe200000108a7 */
[-CC-:B------:R-:W-:Y:S01]  /*229b0*/  FFMA.FTZ R174, R174, R27.reuse, -R167.reuse ;  /* 0x0000001baeae7223 */ /* 0x180fe200000108a7 */
[-CC-:B------:R-:W-:Y:S01]  /*229c0*/  FFMA.FTZ R175, R175, R27.reuse, -R167.reuse ;  /* 0x0000001bafaf7223 */ /* 0x180fe200000108a7 */
[----:B------:R4:W4:Y:S01]  /*229d0*/  MUFU.EX2 R172, R176 ;  /* 0x000000b000ac7308 */ /* 0x0009220000000800 */
[-CC-:B------:R-:W-:Y:S01]  /*229e0*/  FFMA.FTZ R177, R23, R27.reuse, -R26.reuse ;  /* 0x0000001b17b17223 */ /* 0x180fe2000001081a */
[--C-:B------:R-:W-:Y:S01]  /*229f0*/  FFMA.FTZ R178, R21, R27, -R26.reuse ;  /* 0x0000001b15b27223 */ /* 0x100fe2000001081a */
        /* <DEDUP_REMOVED lines=72> */
[----:B------:R-:W-:Y:S01]  /*22e80*/  FMUL.FTZ R123, R123, R3 ;  /* 0x000000037b7b7220 */ /* 0x000fe20000410000 */
[C---:B------:R-:W-:Y:S01]  /*22e90*/  HMMA.16816.F32 R40, R4.reuse, R14, R40 ;  /* 0x0000000e0428723c */ /* 0x040fe20000001828 */
[----:B------:R-:W2:Y:S01]  /*22ea0*/  LDSM.16.MT88.4 R12, [R216+0x12000] ;  /* 0x01200000d80c783b */ /* 0x000ea20000004200 */
[-CC-:B----4-:R-:W-:Y:S01]  /*22eb0*/  FFMA.FTZ R176, R22, R27.reuse, -R26.reuse ;  /* 0x0000001b16b07223 */ /* 0x190fe2000001081a */
[--C-:B------:R-:W-:Y:S01]  /*22ec0*/  FFMA.FTZ R179, R20, R27, -R26.reuse ;  /* 0x0000001b14b37223 */ /* 0x100fe2000001081a */
[----:B------:R-:W-:Y:S01]  /*22ed0*/  MUFU.EX2 R173, R173 ;  /* 0x000000ad00ad7308 */ /* 0x000fe20000000800 */
        /* <DEDUP_REMOVED lines=9> */
[----:B------:R-:W-:Y:S01]  /*22f70*/  MUFU.EX2 R174, R174 ;  /* 0x000000ae00ae7308 */ /* 0x000fe20000000800 */
[-C--:B------:R-:W-:Y:S01]  /*22f80*/  FMUL.FTZ R130, R130, R3.reuse ;  /* 0x0000000382827220 */ /* 0x080fe20000410000 */
[----:B------:R-:W-:Y:S01]  /*22f90*/  FMUL.FTZ R131, R131, R3 ;  /* 0x0000000383837220 */ /* 0x000fe20000410000 */
[----:B------:R-:W-:Y:S01]  /*22fa0*/  LDSM.16.MT88.4 R20, [R218+0x12800] ;  /* 0x01280000da14783b */ /* 0x000fe20000004200 */
[-CC-:B------:R-:W-:Y:S01]  /*22fb0*/  FFMA.FTZ R189, R189, R27.reuse, -R167.reuse ;  /* 0x0000001bbdbd7223 */ /* 0x180fe200000108a7 */
[-CC-:B------:R-:W-:Y:S01]  /*22fc0*/  FFMA.FTZ R188, R188, R27.reuse, -R167.reuse ;  /* 0x0000001bbcbc7223 */ /* 0x180fe200000108a7 */
[-CC-:B------:R-:W-:Y:S01]  /*22fd0*/  FFMA.FTZ R186, R186, R27.reuse, -R167.reuse ;  /* 0x0000001bbaba7223 */ /* 0x180fe200000108a7 */
[-CC-:B------:R-:W-:Y:S01]  /*22fe0*/  FFMA.FTZ R187, R187, R27.reuse, -R167.reuse ;  /* 0x0000001bbbbb7223 */ /* 0x180fe200000108a7 */
[----:B------:R-:W-:Y:S01]  /*22ff0*/  MUFU.EX2 R175, R175 ;  /* 0x000000af00af7308 */ /* 0x000fe20000000800 */
[-CC-:B------:R-:W-:Y:S01]  /*23000*/  FFMA.FTZ R184, R184, R27.reuse, -R26.reuse ;  /* 0x0000001bb8b87223 */ /* 0x180fe2000001081a */
[-CC-:B------:R-:W-:Y:S01]  /*23010*/  FFMA.FTZ R185, R185, R27.reuse, -R26.reuse ;  /* 0x0000001bb9b97223 */ /* 0x180fe2000001081a */
[-CC-:B------:R-:W-:Y:S01]  /*23020*/  FFMA.FTZ R182, R182, R27.reuse, -R26.reuse ;  /* 0x0000001bb6b67223 */ /* 0x180fe2000001081a */
[-CC-:B------:R-:W-:Y:S01]  /*23030*/  FFMA.FTZ R183, R183, R27.reuse, -R26.reuse ;  /* 0x0000001bb7b77223 */ /* 0x180fe2000001081a */
[-CC-:B------:R-:W-:Y:S01]  /*23040*/  FFMA.FTZ R171, R171, R27.reuse, -R167.reuse ;  /* 0x0000001babab7223 */ /* 0x180fe200000108a7 */
[-CC-:B------:R-:W-:Y:S01]  /*23050*/  FFMA.FTZ R170, R170, R27.reuse, -R167.reuse ;  /* 0x0000001baaaa7223 */ /* 0x180fe200000108a7 */
[C---:B-1----:R-:W-:Y:S01]  /*23060*/  HMMA.16816.F32 R52, R4.reuse, R16, R52 ;  /* 0x000000100434723c */ /* 0x042fe20000001834 */
[----:B------:R-:W1:Y:S01]  /*23070*/  MUFU.EX2 R176, R176 ;  /* 0x000000b000b07308 */ /* 0x000e620000000800 */
[-CC-:B------:R-:W-:Y:S01]  /*23080*/  FFMA.FTZ R169, R169, R27.reuse, -R167.reuse ;  /* 0x0000001ba9a97223 */ /* 0x180fe200000108a7 */
[-C--:B------:R-:W-:Y:S01]  /*23090*/  FFMA.FTZ R166, R166, R27.reuse, -R167 ;  /* 0x0000001ba6a67223 */ /* 0x080fe200000108a7 */
[-CC-:B------:R-:W-:Y:S01]  /*230a0*/  FFMA.FTZ R167, R168, R27.reuse, -R26.reuse ;  /* 0x0000001ba8a77223 */ /* 0x180fe2000001081a */
[-CC-:B------:R-:W-:Y:S01]  /*230b0*/  FFMA.FTZ R165, R165, R27.reuse, -R26.reuse ;  /* 0x0000001ba5a57223 */ /* 0x180fe2000001081a */
[C---:B------:R-:W-:Y:S01]  /*230c0*/  HMMA.16816.F32 R56, R4.reuse, R18, R56 ;  /* 0x000000120438723c */ /* 0x040fe20000001838 */
[----:B------:R-:W4:Y:S01]  /*230d0*/  LDSM.16.MT88.4 R16, [R218+0x14000] ;  /* 0x01400000da10783b */ /* 0x000f220000004200 */
[-CC-:B------:R-:W-:Y:S01]  /*230e0*/  FFMA.FTZ R168, R24, R27.reuse, -R26.reuse ;  /* 0x0000001b18a87223 */ /* 0x180fe2000001081a */
[----:B------:R-:W4:Y:S01]  /*230f0*/  MUFU.EX2 R177, R177 ;  /* 0x000000b100b17308 */ /* 0x000f220000000800 */
[----:B------:R-:W-:Y:S01]  /*23100*/  FFMA.FTZ R190, R25, R27, -R26 ;  /* 0x0000001b19be7223 */ /* 0x000fe2000001081a */
[----:B------:R-:W-:Y:S01]  /*23110*/  FFMA.FTZ R35, R250, R164, R35 ;  /* 0x000000a4fa237223 */ /* 0x000fe20000010023 */
[C---:B--2---:R-:W-:Y:S01]  /*23120*/  HMMA.16816.F32 R60, R4.reuse, R12, R60 ;  /* 0x0000000c043c723c */ /* 0x044fe2000000183c */
[----:B------:R-:W-:Y:S01]  /*23130*/  FFMA.FTZ R3, R249, R3, R28 ;  /* 0x00000003f9037223 */ /* 0x000fe2000001001c */
[----:B------:R-:W-:Y:S01]  /*23140*/  LDSM.16.MT88.4 R24, [R217+0x13800] ;  /* 0x01380000d918783b */ /* 0x000fe20000004200 */
[----:B------:R-:W-:Y:S01]  /*23150*/  FADD.FTZ R35, R31, R35 ;  /* 0x000000231f237221 */ /* 0x000fe20000010000 */
[----:B------:R-:W-:Y:S01]  /*23160*/  MOV R164, R33 ;  /* 0x0000002100a47202 */ /* 0x000fe20000000f00 */
[----:B------:R-:W-:Y:S01]  /*23170*/  MUFU.EX2 R178, R178 ;  /* 0x000000b200b27308 */ /* 0x000fe20000000800 */
[----:B------:R-:W-:Y:S01]  /*23180*/  HMMA.16816.F32 R64, R4, R14, R64 ;  /* 0x0000000e0440723c */ /* 0x000fe20000001840 */
[----:B------:R-:W2:Y:S01]  /*23190*/  LDSM.16.MT88.4 R12, [R217+0x14000] ;  /* 0x01400000d90c783b */ /* 0x000ea20000004200 */
[----:B------:R-:W-:Y:S01]  /*231a0*/  FADD.FTZ R3, R2, R3 ;  /* 0x0000000302037221 */ /* 0x000fe20000010000 */
[----:B------:R-:W-:-:S03]  /*231b0*/  FADD.FTZ R35, R30, R35 ;  /* 0x000000231e237221 */ /* 0x000fc60000010000 */
[----:B---3--:R-:W-:Y:S01]  /*231c0*/  HMMA.16816.F32 R68, R4, R8, R68 ;  /* 0x000000080444723c */ /* 0x008fe20000001844 */
[----:B------:R-:W3:Y:S01]  /*231d0*/  MUFU.EX2 R179, R179 ;  /* 0x000000b300b37308 */ /* 0x000ee20000000800 */
[----:B------:R-:W-:Y:S01]  /*231e0*/  FADD.FTZ R3, R0, R3 ;  /* 0x0000000300037221 */ /* 0x000fe20000010000 */
[----:B------:R-:W-:-:S03]  /*231f0*/  FADD.FTZ R35, R29, R35 ;  /* 0x000000231d237221 */ /* 0x000fc60000010000 */
[----:B------:R-:W-:Y:S01]  /*23200*/  HMMA.16816.F32 R72, R4, R10, R72 ;  /* 0x0000000a0448723c */ /* 0x000fe20000001848 */
[----:B------:R-:W3:Y:S01]  /*23210*/  LDSM.16.MT88.4 R8, [R216+0x14000] ;  /* 0x01400000d808783b */ /* 0x000ee20000004200 */
[----:B------:R-:W-:Y:S01]  /*23220*/  FADD.FTZ R3, R34, R3 ;  /* 0x0000000322037221 */ /* 0x000fe20000010000 */
[----:B------:R-:W3:Y:S01]  /*23230*/  MUFU.EX2 R189, R189 ;  /* 0x000000bd00bd7308 */ /* 0x000ee20000000800 */
[----:B------:R-:W-:Y:S02]  /*23240*/  FADD.FTZ R35, R172, R35 ;  /* 0x00000023ac237221 */ /* 0x000fe40000010000 */
[----:B-1----:R-:W-:-:S05]  /*23250*/  FADD.FTZ R3, R176, R3 ;  /* 0x00000003b0037221 */ /* 0x002fca0000010000 */
[----:B------:R-:W-:Y:S01]  /*23260*/  MUFU.EX2 R188, R188 ;  /* 0x000000bc00bc7308 */ /* 0x000fe20000000800 */
[C---:B----4-:R-:W-:Y:S07]  /*23270*/  HMMA.16816.F32 R76, R4.reuse, R16, R76 ;  /* 0x00000010044c723c */ /* 0x050fee000000184c */
[----:B------:R-:W-:Y:S01]  /*23280*/  MUFU.EX2 R186, R186 ;  /* 0x000000ba00ba7308 */ /* 0x000fe20000000800 */
[C---:B------:R-:W-:Y:S01]  /*23290*/  HMMA.16816.F32 R80, R4.reuse, R18, R80 ;  /* 0x000000120450723c */ /* 0x040fe20000001850 */
[----:B------:R-:W1:Y:S06]  /*232a0*/  LDSM.16.MT88.4 R16, [R220+0x16000] ;  /* 0x01600000dc10783b */ /* 0x000e6c0000004200 */
[----:B------:R-:W-:Y:S01]  /*232b0*/  MUFU.EX2 R187, R187 ;  /* 0x000000bb00bb7308 */ /* 0x000fe20000000800 */
[C---:B--2---:R-:W-:Y:S06]  /*232c0*/  HMMA.16816.F32 R84, R4.reuse, R12, R84 ;  /* 0x0000000c0454723c */ /* 0x044fec0000001854 */
[C---:B------:R-:W-:Y:S01]  /*232d0*/  HMMA.16816.F32 R88, R4.reuse, R14, R88 ;  /* 0x0000000e0458723c */ /* 0x040fe20000001858 */
[----:B------:R-:W2:Y:S01]  /*232e0*/  LDSM.16.MT88.4 R12, [R218+0x16000] ;  /* 0x01600000da0c783b */ /* 0x000ea20000004200 */
[----:B------:R-:W4:Y:S04]  /*232f0*/  MUFU.EX2 R184, R184 ;  /* 0x000000b800b87308 */ /* 0x000f280000000800 */
[C---:B---3--:R-:W-:Y:S04]  /*23300*/  HMMA.16816.F32 R92, R4.reuse, R8, R92 ;  /* 0x00000008045c723c */ /* 0x048fe8000000185c */
[----:B------:R-:W3:Y:S02]  /*23310*/  MUFU.EX2 R185, R185 ;  /* 0x000000b900b97308 */ /* 0x000ee40000000800 */
[C---:B------:R-:W-:Y:S01]  /*23320*/  HMMA.16816.F32 R96, R4.reuse, R10, R96 ;  /* 0x0000000a0460723c */ /* 0x040fe20000001860 */
[----:B------:R-:W4:Y:S05]  /*23330*/  LDSM.16.MT88.4 R8, [R217+0x16000] ;  /* 0x01600000d908783b */ /* 0x000f2a0000004200 */
[----:B------:R-:W-:Y:S08]  /*23340*/  MUFU.EX2 R182, R182 ;  /* 0x000000b600b67308 */ /* 0x000ff00000000800 */
[----:B------:R-:W3:Y:S01]  /*23350*/  MUFU.EX2 R183, R183 ;  /* 0x000000b700b77308 */ /* 0x000ee20000000800 */
[C---:B-1----:R-:W-:Y:S07]  /*23360*/  HMMA.16816.F32 R100, R4.reuse, R16, R100 ;  /* 0x000000100464723c */ /* 0x042fee0000001864 */
[----:B------:R-:W1:Y:S01]  /*23370*/  MUFU.EX2 R171, R171 ;  /* 0x000000ab00ab7308 */ /* 0x000e620000000800 */
[C---:B------:R-:W-:Y:S01]  /*23380*/  HMMA.16816.F32 R104, R4.reuse, R18, R104 ;  /* 0x000000120468723c */ /* 0x040fe20000001868 */
[----:B------:R-:W3:Y:S05]  /*23390*/  LDSM.16.MT88.4 R16, [R216+0x16000] ;  /* 0x01600000d810783b */ /* 0x000eea0000004200 */
[C---:B--2---:R-:W-:Y:S01]  /*233a0*/  HMMA.16816.F32 R108, R4.reuse, R12, R108 ;  /* 0x0000000c046c723c */ /* 0x044fe2000000186c */
[----:B------:R-:W-:Y:S05]  /*233b0*/  MUFU.EX2 R170, R170 ;  /* 0x000000aa00aa7308 */ /* 0x000fea0000000800 */
[C---:B------:R-:W-:Y:S01]  /*233c0*/  HMMA.16816.F32 R112, R4.reuse, R14, R112 ;  /* 0x0000000e0470723c */ /* 0x040fe20000001870 */
[----:B------:R-:W2:Y:S02]  /*233d0*/  LDSM.16.MT88.4 R12, [R220+0x10800] ;  /* 0x01080000dc0c783b */ /* 0x000ea40000004200 */
[----:B------:R-:W-:Y:S03]  /*233e0*/  MUFU.EX2 R169, R169 ;  /* 0x000000a900a97308 */ /* 0x000fe60000000800 */
[C---:B----4-:R-:W-:Y:S05]  /*233f0*/  HMMA.16816.F32 R116, R4.reuse, R8, R116 ;  /* 0x000000080474723c */ /* 0x050fea0000001874 */
[----:B------:R-:W-:Y:S01]  /*23400*/  MUFU.EX2 R166, R166 ;  /* 0x000000a600a67308 */ /* 0x000fe20000000800 */
[C---:B------:R-:W-:Y:S01]  /*23410*/  HMMA.16816.F32 R120, R4.reuse, R10, R120 ;  /* 0x0000000a0478723c */ /* 0x040fe20000001878 */
[----:B------:R-:W4:Y:S06]  /*23420*/  LDSM.16.MT88.4 R8, [R218+0x10800] ;  /* 0x01080000da08783b */ /* 0x000f2c0000004200 */
[----:B------:R-:W1:Y:S08]  /*23430*/  MUFU.EX2 R167, R167 ;  /* 0x000000a700a77308 */ /* 0x000e700000000800 */
[----:B------:R-:W1:Y:S01]  /*23440*/  MUFU.EX2 R165, R165 ;  /* 0x000000a500a57308 */ /* 0x000e620000000800 */
[C---:B---3--:R-:W-:Y:S06]  /*23450*/  HMMA.16816.F32 R124, R4.reuse, R16, R124 ;  /* 0x00000010047c723c */ /* 0x048fec000000187c */
[----:B------:R-:W-:Y:S01]  /*23460*/  HMMA.16816.F32 R128, R4, R18, R128 ;  /* 0x000000120480723c */ /* 0x000fe20000001880 */
[----:B------:R-:W3:Y:S01]  /*23470*/  LDSM.16.MT88.4 R16, [R217+0x10800] ;  /* 0x01080000d910783b */ /* 0x000ee20000004200 */
[----:B------:R-:W1:Y:S05]  /*23480*/  MUFU.EX2 R168, R168 ;  /* 0x000000a800a87308 */ /* 0x000e6a0000000800 */
[C---:B------:R-:W-:Y:S01]  /*23490*/  F2FP.F16.F32.PACK_AB R4, R173.reuse, R172 ;  /* 0x000000acad04723e */ /* 0x040fe200000000ff */
[----:B------:R-:W-:Y:S01]  /*234a0*/  FADD.FTZ R173, R173, R35 ;  /* 0x00000023adad7221 */ /* 0x000fe20000010000 */
[----:B------:R-:W-:Y:S01]  /*234b0*/  F2FP.F16.F32.PACK_AB R5, R177, R176 ;  /* 0x000000b0b105723e */ /* 0x000fe200000000ff */
[----:B------:R-:W1:Y:S01]  /*234c0*/  MUFU.EX2 R190, R190 ;  /* 0x000000be00be7308 */ /* 0x000e620000000800 */
[----:B------:R-:W-:Y:S01]  /*234d0*/  F2FP.F16.F32.PACK_AB R6, R175, R174 ;  /* 0x000000aeaf06723e */ /* 0x000fe200000000ff */
[----:B------:R-:W-:Y:S01]  /*234e0*/  FADD.FTZ R177, R177, R3 ;  /* 0x00000003b1b17221 */ /* 0x000fe20000010000 */
[----:B------:R-:W-:Y:S01]  /*234f0*/  F2FP.F16.F32.PACK_AB R7, R179, R178 ;  /* 0x000000b2b307723e */ /* 0x000fe200000000ff */
[----:B------:R-:W-:Y:S01]  /*23500*/  FADD.FTZ R173, R174, R173 ;  /* 0x000000adaead7221 */ /* 0x000fe20000010000 */
[----:B------:R-:W-:Y:S01]  /*23510*/  MOV R3, R32 ;  /* 0x0000002000037202 */ /* 0x000fe20000000f00 */
[----:B------:R-:W-:-:S02]  /*23520*/  FADD.FTZ R177, R178, R177 ;  /* 0x000000b1b2b17221 */ /* 0x000fc40000010000 */
[----:B------:R-:W-:Y:S02]  /*23530*/  FADD.FTZ R175, R175, R173 ;  /* 0x000000adafaf7221 */ /* 0x000fe40000010000 */
        /* <DEDUP_REMOVED lines=165> */
.L_x_3083:
[----:B------:R-:W-:Y:S05]  /*23f90*/  @!P6 BRA `(.L_x_3092) ;  /* 0x0000005400e0e947 */ /* 0x000fea0003800000 */
[----:B------:R-:W-:Y:S02]  /*23fa0*/  MOV R2, R3 ;  /* 0x0000000300027202 */ /* 0x000fe40000000f00 */
[----:B------:R-:W-:-:S07]  /*23fb0*/  MOV R0, R164 ;  /* 0x000000a400007202 */ /* 0x000fce0000000f00 */
.L_x_3101:
        /* <DEDUP_REMOVED lines=81> */
.L_x_3094:
[----:B--2---:R-:W-:Y:S02]  /*244d0*/  R2UR UR4, R164 ;  /* 0x00000000a40472ca */ /* 0x004fe400000e0000 */
[----:B------:R-:W-:Y:S11]  /*244e0*/  R2UR UR5, R165 ;  /* 0x00000000a50572ca */ /* 0x000ff600000e0000 */
[----:B------:R-:W-:Y:S02]  /*244f0*/  @!UPT UIADD3 URZ, URZ, URZ, URZ ;  /* 0x0000003f3f3ff290 */ /* 0x000fe4000fffe03f */
[----:B-1----:R-:W2:Y:S02]  /*24500*/  LD.E R10, desc[UR4][R166.64+0x40] ;  /* 0x00004004a60a7980 */ /* 0x002ea4000c101900 */
[----:B--2---:R-:W-:Y:S05]  /*24510*/  IMAD.U32 R10, R10, -0x40, RZ ;  /* 0xffffffc00a0a7824 */ /* 0x004fea00078e00ff */
[----:B------:R-:W-:Y:S02]  /*24520*/  SHF.R.S32.HI R4, RZ, 0x1f, R10 ;  /* 0x0000001fff047819 */ /* 0x000fe4000001140a */
.L_x_3095:
[----:B------:R-:W-:Y:S05]  /*24530*/  BSYNC B0 ;  /* 0x0000000000007941 */ /* 0x000fea0003800000 */
.L_x_3093:
        /* <DEDUP_REMOVED lines=161> */
[C---:B------:R-:W-:Y:S03]  /*24f50*/  HMMA.16816.F32 R8, R32.reuse, R10, RZ ;  /* 0x0000000a2008723c */ /* 0x040fe600000018ff */
[----:B------:R-:W3:Y:S03]  /*24f60*/  LD.E R3, desc[UR4][R166.64+0x18c] ;  /* 0x00018c04a6037980 */ /* 0x000ee6000c101900 */
        /* <DEDUP_REMOVED lines=17> */
[----:B------:R-:W-:Y:S01]  /*25080*/  HMMA.16816.F32 R32, R172, R190, R32 ;  /* 0x000000beac20723c */ /* 0x000fe20000001820 */
[----:B------:R-:W3:Y:S04]  /*25090*/  LDSM.16.M88.4 R172, [R221] ;  /* 0x00000000ddac783b */ /* 0x000ee80000000200 */
[----:B------:R-:W4:Y:S01]  /*250a0*/  LDSM.16.M88.4 R188, [R212+0x800] ;  /* 0x00080000d4bc783b */ /* 0x000f220000000200 */
[C---:B-1----:R-:W-:Y:S06]  /*250b0*/  HMMA.16816.F32 R4, R168.reuse, R176, R4 ;  /* 0x000000b0a804723c */ /* 0x042fec0000001804 */
[C---:B------:R-:W-:Y:S01]  /*250c0*/  HMMA.16816.F32 R8, R168.reuse, R178, R8 ;  /* 0x000000b2a808723c */ /* 0x040fe20000001808 */
[----:B------:R-:W1:Y:S05]  /*250d0*/  LDSM.16.M88.4 R176, [R212+0x1000] ;  /* 0x00100000d4b0783b */ /* 0x000e6a0000000200 */
        /* <DEDUP_REMOVED lines=8> */
[----:B------:R-:W-:Y:S04]  /*25160*/  LDSM.16.M88.4 R168, [R226+0x2000] ;  /* 0x00200000e2a8783b */ /* 0x000fe80000000200 */
[----:B------:R-:W2:Y:S01]  /*25170*/  LDSM.16.M88.4 R180, [R225+0xa000] ;  /* 0x00a00000e1b4783b */ /* 0x000ea20000000200 */
[C---:B---3--:R-:W-:Y:S06]  /*25180*/  HMMA.16816.F32 R4, R172.reuse, R184, R4 ;  /* 0x000000b8ac04723c */ /* 0x048fec0000001804 */
[C---:B------:R-:W-:Y:S01]  /*25190*/  HMMA.16816.F32 R8, R172.reuse, R186, R8 ;  /* 0x000000baac08723c */ /* 0x040fe20000001808 */
[----:B------:R-:W3:Y:S05]  /*251a0*/  LDSM.16.M88.4 R184, [R225+0xa800] ;  /* 0x00a80000e1b8783b */ /* 0x000eea0000000200 */
[C---:B----4-:R-:W-:Y:S06]  /*251b0*/  HMMA.16816.F32 R12, R172.reuse, R188, R12 ;  /* 0x000000bcac0c723c */ /* 0x050fec000000180c */
        /* <DEDUP_REMOVED lines=57> */
[C---:B----4-:R-:W-:Y:S06]  /*25550*/  HMMA.16816.F32 R28, R172.reuse, R188, R28 ;  /* 0x000000bcac1c723c */ /* 0x050fec000000181c */
[----:B------:R-:W-:Y:S01]  /*25560*/  HMMA.16816.F32 R32, R172, R190, R32 ;  /* 0x000000beac20723c */ /* 0x000fe20000001820 */
[----:B------:R-:W-:Y:S04]  /*25570*/  LDSM.16.M88.4 R172, [R224+0x4000] ;  /* 0x00400000e0ac783b */ /* 0x000fe80000000200 */
        /* <DEDUP_REMOVED lines=23> */
[C---:B------:R-:W-:Y:S06]  /*256f0*/  HMMA.16816.F32 R28, R172.reuse, R192, R28 ;  /* 0x000000c0ac1c723c */ /* 0x040fec000000181c */
        /* <DEDUP_REMOVED lines=8> */
[----:B------:R-:W-:Y:S05]  /*25780*/  LDSM.16.M88.4 R180, [R226+0x6000] ;  /* 0x00600000e2b4783b */ /* 0x000fea0000000200 */
[C---:B---3--:R-:W-:Y:S06]  /*25790*/  HMMA.16816.F32 R20, R168.reuse, R184, R20 ;  /* 0x000000b8a814723c */ /* 0x048fec0000001814 */
[C---:B------:R-:W-:Y:S01]  /*257a0*/  HMMA.16816.F32 R24, R168.reuse, R186, R24 ;  /* 0x000000baa818723c */ /* 0x040fe20000001818 */
[----:B------:R-:W-:Y:S05]  /*257b0*/  LDSM.16.M88.4 R184, [R225+0xe000] ;  /* 0x00e00000e1b8783b */ /* 0x000fea0000000200 */
[C---:B------:R-:W-:Y:S06]  /*257c0*/  HMMA.16816.F32 R28, R168.reuse, R188, R28 ;  /* 0x000000bca81c723c */ /* 0x040fec000000181c */
[----:B------:R-:W-:Y:S01]  /*257d0*/  HMMA.16816.F32 R32, R168, R190, R32 ;  /* 0x000000bea820723c */ /* 0x000fe20000001820 */
[----:B------:R-:W2:Y:S04]  /*257e0*/  LDSM.16.M88.4 R168, [R212+0x5800] ;  /* 0x00580000d4a8783b */ /* 0x000ea80000000200 */
[----:B------:R-:W3:Y:S01]  /*257f0*/  LDSM.16.M88.4 R188, [R225+0xe800] ;  /* 0x00e80000e1bc783b */ /* 0x000ee20000000200 */
        /* <DEDUP_REMOVED lines=8> */
[----:B------:R-:W-:Y:S05]  /*25880*/  LDSM.16.M88.4 R176, [R202] ;  /* 0x00000000cab0783b */ /* 0x000fea0000000200 */
[C---:B--2---:R-:W-:Y:S06]  /*25890*/  HMMA.16816.F32 R28, R172.reuse, R168, R28 ;  /* 0x000000a8ac1c723c */ /* 0x044fec000000181c */
[----:B------:R-:W-:Y:S01]  /*258a0*/  HMMA.16816.F32 R32, R172, R170, R32 ;  /* 0x000000aaac20723c */ /* 0x000fe20000001820 */
[----:B------:R-:W-:Y:S04]  /*258b0*/  LDSM.16.M88.4 R168, [R224+0x6000] ;  /* 0x00600000e0a8783b */ /* 0x000fe80000000200 */
[----:B------:R-:W1:Y:S01]  /*258c0*/  LDSM.16.M88.4 R172, [R203] ;  /* 0x00000000cbac783b */ /* 0x000e620000000200 */
[C---:B------:R-:W-:Y:S06]  /*258d0*/  HMMA.16816.F32 R4, R180.reuse, R184, R4 ;  /* 0x000000b8b404723c */ /* 0x040fec0000001804 */
[C---:B------:R-:W-:Y:S01]  /*258e0*/  HMMA.16816.F32 R8, R180.reuse, R186, R8 ;  /* 0x000000bab408723c */ /* 0x040fe20000001808 */
[----:B------:R-:W2:Y:S05]  /*258f0*/  LDSM.16.M88.4 R184, [R201] ;  /* 0x00000000c9b8783b */ /* 0x000eaa0000000200 */
[C---:B---3--:R-:W-:Y:S06]  /*25900*/  HMMA.16816.F32 R12, R180.reuse, R188, R12 ;  /* 0x000000bcb40c723c */ /* 0x048fec000000180c */
[C---:B------:R-:W-:Y:S01]  /*25910*/  HMMA.16816.F32 R16, R180.reuse, R190, R16 ;  /* 0x000000beb410723c */ /* 0x040fe20000001810 */
[----:B------:R-:W3:Y:S05]  /*25920*/  LDSM.16.M88.4 R188, [R200] ;  /* 0x00000000c8bc783b */ /* 0x000eea0000000200 */
[C---:B----4-:R-:W-:Y:S06]  /*25930*/  HMMA.16816.F32 R20, R180.reuse, R192, R20 ;  /* 0x000000c0b414723c */ /* 0x050fec0000001814 */
[C---:B------:R-:W-:Y:S01]  /*25940*/  HMMA.16816.F32 R24, R180.reuse, R194, R24 ;  /* 0x000000c2b418723c */ /* 0x040fe20000001818 */
[----:B------:R-:W-:Y:S05]  /*25950*/  LDSM.16.M88.4 R192, [R219+0xe000] ;  /* 0x00e00000dbc0783b */ /* 0x000fea0000000200 */
[C---:B------:R-:W-:Y:S06]  /*25960*/  HMMA.16816.F32 R28, R180.reuse, R196, R28 ;  /* 0x000000c4b41c723c */ /* 0x040fec000000181c */
[----:B------:R-:W-:Y:S01]  /*25970*/  HMMA.16816.F32 R32, R180, R198, R32 ;  /* 0x000000c6b420723c */ /* 0x000fe20000001820 */
[----:B------:R-:W4:Y:S05]  /*25980*/  LDSM.16.M88.4 R180, [R222+0x6000] ;  /* 0x00600000deb4783b */ /* 0x000f2a0000000200 */
        /* <DEDUP_REMOVED lines=9> */
[C---:B---3--:R-:W-:Y:S06]  /*25a20*/  HMMA.16816.F32 R28, R168.reuse, R188, R28 ;  /* 0x000000bca81c723c */ /* 0x048fec000000181c */
[----:B------:R-:W-:Y:S01]  /*25a30*/  HMMA.16816.F32 R32, R168, R190, R32 ;  /* 0x000000bea820723c */ /* 0x000fe20000001820 */
[----:B------:R-:W-:Y:S04]  /*25a40*/  LDSM.16.M88.4 R168, [R221+0x6000] ;  /* 0x00600000dda8783b */ /* 0x000fe80000000200 */
[----:B------:R-:W3:Y:S01]  /*25a50*/  LDSM.16.M88.4 R188, [R212+0x6000] ;  /* 0x00600000d4bc783b */ /* 0x000ee20000000200 */
[C---:B----4-:R-:W-:Y:S06]  /*25a60*/  HMMA.16816.F32 R4, R180.reuse, R192, R4 ;  /* 0x000000c0b404723c */ /* 0x050fec0000001804 */
[C---:B------:R-:W-:Y:S06]  /*25a70*/  HMMA.16816.F32 R8, R180.reuse, R194, R8 ;  /* 0x000000c2b408723c */ /* 0x040fec0000001808 */
[C---:B-1----:R-:W-:Y:S06]  /*25a80*/  HMMA.16816.F32 R12, R180.reuse, R172, R12 ;  /* 0x000000acb40c723c */ /* 0x042fec000000180c */
[C---:B------:R-:W-:Y:S01]  /*25a90*/  HMMA.16816.F32 R16, R180.reuse, R174, R16 ;  /* 0x000000aeb410723c */ /* 0x040fe20000001810 */
[----:B------:R-:W1:Y:S05]  /*25aa0*/  LDSM.16.M88.4 R172, [R212+0x6800] ;  /* 0x00680000d4ac783b */ /* 0x000e6a0000000200 */
[C---:B------:R-:W-:Y:S06]  /*25ab0*/  HMMA.16816.F32 R20, R180.reuse, R176, R20 ;  /* 0x000000b0b414723c */ /* 0x040fec0000001814 */
[C---:B------:R-:W-:Y:S06]  /*25ac0*/  HMMA.16816.F32 R24, R180.reuse, R178, R24 ;  /* 0x000000b2b418723c */ /* 0x040fec0000001818 */
[C---:B--2---:R-:W-:Y:S06]  /*25ad0*/  HMMA.16816.F32 R28, R180.reuse, R184, R28 ;  /* 0x000000b8b41c723c */ /* 0x044fec000000181c */
[----:B------:R-:W-:Y:S06]  /*25ae0*/  HMMA.16816.F32 R32, R180, R186, R32 ;  /* 0x000000bab420723c */ /* 0x000fec0000001820 */
[C---:B---3--:R-:W-:Y:S05]  /*25af0*/  HMMA.16816.F32 R4, R168.reuse, R188, R4 ;  /* 0x000000bca804723c */ /* 0x048fea0000001804 */
[----:B------:R-:W-:Y:S01]  /*25b00*/  IMAD.MOV.U32 R181, RZ, RZ, R36 ;  /* 0x000000ffffb57224 */ /* 0x000fe200078e0024 */
[C---:B------:R-:W-:Y:S05]  /*25b10*/  HMMA.16816.F32 R8, R168.reuse, R190, R8 ;  /* 0x000000bea808723c */ /* 0x040fea0000001808 */
[----:B------:R-:W-:Y:S01]  /*25b20*/  IMAD.MOV.U32 R180, RZ, RZ, R37 ;  /* 0x000000ffffb47224 */ /* 0x000fe200078e0025 */
[C---:B-1----:R-:W-:Y:S01]  /*25b30*/  HMMA.16816.F32 R12, R168.reuse, R172, R12 ;  /* 0x000000aca80c723c */ /* 0x042fe2000000180c */
[----:B------:R1:W5:Y:S05]  /*25b40*/  LDL.LU.64 R36, [R1+0x8] ;  /* 0x0000080001247983 */ /* 0x00036a0000300a00 */
[C---:B------:R-:W-:Y:S06]  /*25b50*/  HMMA.16816.F32 R16, R168.reuse, R174, R16 ;  /* 0x000000aea810723c */ /* 0x040fec0000001810 */
[-C--:B------:R-:W-:Y:S01]  /*25b60*/  FMUL.FTZ R4, R4, R3.reuse ;  /* 0x0000000304047220 */ /* 0x080fe20000410000 */
[-C--:B------:R-:W-:Y:S01]  /*25b70*/  FMUL.FTZ R5, R5, R3.reuse ;  /* 0x0000000305057220 */ /* 0x080fe20000410000 */
[-C--:B------:R-:W-:Y:S02]  /*25b80*/  FMUL.FTZ R6, R6, R3.reuse ;  /* 0x0000000306067220 */ /* 0x080fe40000410000 */
[----:B------:R-:W2:Y:S01]  /*25b90*/  MUFU.TANH R176, R4 ;  /* 0x0000000400b07308 */ /* 0x000ea20000002400 */
[-C--:B------:R-:W-:Y:S01]  /*25ba0*/  FMUL.FTZ R7, R7, R3.reuse ;  /* 0x0000000307077220 */ /* 0x080fe20000410000 */
[-C--:B------:R-:W-:Y:S01]  /*25bb0*/  FMUL.FTZ R8, R8, R3.reuse ;  /* 0x0000000308087220 */ /* 0x080fe20000410000 */
[-C--:B------:R-:W-:Y:S01]  /*25bc0*/  FMUL.FTZ R9, R9, R3.reuse ;  /* 0x0000000309097220 */ /* 0x080fe20000410000 */
[-C--:B------:R-:W-:Y:S01]  /*25bd0*/  FMUL.FTZ R10, R10, R3.reuse ;  /* 0x000000030a0a7220 */ /* 0x080fe20000410000 */
[-C--:B------:R-:W-:Y:S05]  /*25be0*/  FMUL.FTZ R11, R11, R3.reuse ;  /* 0x000000030b0b7220 */ /* 0x080fea0000410000 */
[----:B------:R-:W3:Y:S01]  /*25bf0*/  MUFU.TANH R177, R5 ;  /* 0x0000000500b17308 */ /* 0x000ee20000002400 */
[-C--:B------:R-:W-:Y:S01]  /*25c00*/  FMUL.FTZ R12, R12, R3.reuse ;  /* 0x000000030c0c7220 */ /* 0x080fe20000410000 */
[-C--:B------:R-:W-:Y:S01]  /*25c10*/  FMUL.FTZ R13, R13, R3.reuse ;  /* 0x000000030d0d7220 */ /* 0x080fe20000410000 */
[-C--:B------:R-:W-:Y:S01]  /*25c20*/  FMUL.FTZ R14, R14, R3.reuse ;  /* 0x000000030e0e7220 */ /* 0x080fe20000410000 */
[-C--:B------:R-:W-:Y:S01]  /*25c30*/  FMUL.FTZ R15, R15, R3.reuse ;  /* 0x000000030f0f7220 */ /* 0x080fe20000410000 */
[-C--:B------:R-:W-:Y:S01]  /*25c40*/  FMUL.FTZ R17, R17, R3.reuse ;  /* 0x0000000311117220 */ /* 0x080fe20000410000 */
[-C--:B------:R-:W-:Y:S04]  /*25c50*/  FMUL.FTZ R18, R18, R3.reuse ;  /* 0x0000000312127220 */ /* 0x080fe80000410000 */
[----:B------:R-:W4:Y:S01]  /*25c60*/  MUFU.TANH R178, R6 ;  /* 0x0000000600b27308 */ /* 0x000f220000002400 */
[-C--:B------:R-:W-:Y:S01]  /*25c70*/  FMUL.FTZ R19, R19, R3.reuse ;  /* 0x0000000313137220 */ /* 0x080fe20000410000 */
[-C--:B------:R-:W-:Y:S08]  /*25c80*/  FMUL.FTZ R16, R16, R3.reuse ;  /* 0x0000000310107220 */ /* 0x080ff00000410000 */
[----:B------:R1:W1:Y:S10]  /*25c90*/  MUFU.TANH R172, R7 ;  /* 0x0000000700ac7308 */ /* 0x0002740000002400 */
[----:B------:R-:W2:Y:S10]  /*25ca0*/  MUFU.TANH R179, R8 ;  /* 0x0000000800b37308 */ /* 0x000eb40000002400 */
[----:B------:R-:W2:Y:S01]  /*25cb0*/  MUFU.TANH R182, R9 ;  /* 0x0000000900b67308 */ /* 0x000ea20000002400 */
[----:B-1----:R-:W1:Y:S09]  /*25cc0*/  LDSM.16.M88.4 R4, [R212+0x7000] ;  /* 0x00700000d404783b */ /* 0x002e720000000200 */
[----:B------:R-:W1:Y:S10]  /*25cd0*/  MUFU.TANH R173, R10 ;  /* 0x0000000a00ad7308 */ /* 0x000e740000002400 */
[----:B------:R3:W1:Y:S10]  /*25ce0*/  MUFU.TANH R174, R11 ;  /* 0x0000000b00ae7308 */ /* 0x0006740000002400 */
[----:B------:R-:W1:Y:S10]  /*25cf0*/  MUFU.TANH R192, R17 ;  /* 0x0000001100c07308 */ /* 0x000e740000002400 */
[----:B------:R4:W2:Y:S01]  /*25d00*/  MUFU.TANH R196, R18 ;  /* 0x0000001200c47308 */ /* 0x0008a20000002400 */
[----:B---3--:R-:W3:Y:S01]  /*25d10*/  LDSM.16.M88.4 R8, [R212+0x7800] ;  /* 0x00780000d408783b */ /* 0x008ee20000000200 */
[----:B------:R-:W-:Y:S08]  /*25d20*/  DEPBAR.LE SB0, 0x0 ;  /* 0x000080000000791a */ /* 0x000ff00000000000 */
[----:B------:R2:W2:Y:S01]  /*25d30*/  MUFU.TANH R197, R19 ;  /* 0x0000001300c57308 */ /* 0x0004a20000002400 */
[----:B------:R-:W-:Y:S01]  /*25d40*/  BAR.SYNC.DEFER_BLOCKING 0x0 ;  /* 0x0000000000007b1d */ /* 0x000fe20000010000 */
[C---:B-1----:R-:W-:Y:S08]  /*25d50*/  HMMA.16816.F32 R20, R168.reuse, R4, R20 ;  /* 0x00000004a814723c */ /* 0x042ff00000001814 */
[----:B------:R1:W1:Y:S01]  /*25d60*/  MUFU.TANH R191, R12 ;  /* 0x0000000c00bf7308 */ /* 0x0002620000002400 */
[C---:B------:R-:W-:Y:S09]  /*25d70*/  HMMA.16816.F32 R24, R168.reuse, R6, R24 ;  /* 0x00000006a818723c */ /* 0x040ff20000001818 */
[----:B------:R1:W1:Y:S10]  /*25d80*/  MUFU.TANH R190, R13 ;  /* 0x0000000d00be7308 */ /* 0x0002740000002400 */
[----:B------:R1:W1:Y:S01]  /*25d90*/  MUFU.TANH R195, R14 ;  /* 0x0000000e00c37308 */ /* 0x0002620000002400 */
[-C--:B------:R-:W-:Y:S01]  /*25da0*/  FMUL.FTZ R5, R20, R3.reuse ;  /* 0x0000000314057220 */ /* 0x080fe20000410000 */
[-C--:B------:R-:W-:Y:S01]  /*25db0*/  FMUL.FTZ R4, R21, R3.reuse ;  /* 0x0000000315047220 */ /* 0x080fe20000410000 */
[-C--:B------:R-:W-:Y:S01]  /*25dc0*/  FMUL.FTZ R22, R22, R3.reuse ;  /* 0x0000000316167220 */ /* 0x080fe20000410000 */
[-C--:B------:R-:W-:Y:S06]  /*25dd0*/  FMUL.FTZ R23, R23, R3.reuse ;  /* 0x0000000317177220 */ /* 0x080fec0000410000 */
[----:B------:R1:W1:Y:S01]  /*25de0*/  MUFU.TANH R194, R15 ;  /* 0x0000000f00c27308 */ /* 0x0002620000002400 */
[C---:B---3--:R-:W-:Y:S03]  /*25df0*/  HMMA.16816.F32 R28, R168.reuse, R8, R28 ;  /* 0x00000008a81c723c */ /* 0x048fe6000000181c */
[-C--:B------:R-:W-:Y:S01]  /*25e00*/  FMUL.FTZ R7, R24, R3.reuse ;  /* 0x0000000318077220 */ /* 0x080fe20000410000 */
[-C--:B------:R-:W-:Y:S01]  /*25e10*/  FMUL.FTZ R6, R25, R3.reuse ;  /* 0x0000000319067220 */ /* 0x080fe20000410000 */
[-C--:B------:R-:W-:Y:S01]  /*25e20*/  FMUL.FTZ R26, R26, R3.reuse ;  /* 0x000000031a1a7220 */ /* 0x080fe20000410000 */
[----:B------:R-:W-:Y:S03]  /*25e30*/  HMMA.16816.F32 R32, R168, R10, R32 ;  /* 0x0000000aa820723c */ /* 0x000fe60000001820 */
[----:B------:R3:W1:Y:S02]  /*25e40*/  MUFU.TANH R193, R16 ;  /* 0x0000001000c17308 */ /* 0x0006640000002400 */
[-C--:B------:R-:W-:Y:S08]  /*25e50*/  FMUL.FTZ R27, R27, R3.reuse ;  /* 0x000000031b1b7220 */ /* 0x080ff00000410000 */
[----:B------:R-:W1:Y:S10]  /*25e60*/  MUFU.TANH R5, R5 ;  /* 0x0000000500057308 */ /* 0x000e740000002400 */
[----:B------:R-:W1:Y:S01]  /*25e70*/  MUFU.TANH R4, R4 ;  /* 0x0000000400047308 */ /* 0x000e620000002400 */
[-C--:B------:R-:W-:Y:S01]  /*25e80*/  FMUL.FTZ R28, R28, R3.reuse ;  /* 0x000000031c1c7220 */ /* 0x080fe20000410000 */
[-C--:B----4-:R-:W-:Y:S01]  /*25e90*/  FMUL.FTZ R18, R29, R3.reuse ;  /* 0x000000031d127220 */ /* 0x090fe20000410000 */
[-C--:B------:R-:W-:Y:S01]  /*25ea0*/  FMUL.FTZ R30, R30, R3.reuse ;  /* 0x000000031e1e7220 */ /* 0x080fe20000410000 */
[-C--:B------:R-:W-:Y:S01]  /*25eb0*/  FMUL.FTZ R9, R31, R3.reuse ;  /* 0x000000031f097220 */ /* 0x080fe20000410000 */
[-C--:B--2---:R-:W-:Y:S05]  /*25ec0*/  FMUL.FTZ R19, R32, R3.reuse ;  /* 0x0000000320137220 */ /* 0x084fea0000410000 */
[----:B------:R3:W2:Y:S01]  /*25ed0*/  MUFU.TANH R252, R22 ;  /* 0x0000001600fc7308 */ /* 0x0006a20000002400 */
[-C--:B------:R-:W-:Y:S01]  /*25ee0*/  FMUL.FTZ R17, R33, R3.reuse ;  /* 0x0000000321117220 */ /* 0x080fe20000410000 */
[-C--:B------:R-:W-:Y:S01]  /*25ef0*/  FMUL.FTZ R10, R34, R3.reuse ;  /* 0x00000003220a7220 */ /* 0x080fe20000410000 */
[----:B------:R-:W-:Y:S07]  /*25f00*/  FMUL.FTZ R3, R35, R3 ;  /* 0x0000000323037220 */ /* 0x000fee0000410000 */
[----:B------:R3:W4:Y:S10]  /*25f10*/  MUFU.TANH R251, R23 ;  /* 0x0000001700fb7308 */ /* 0x0007340000002400 */
[----:B------:R-:W1:Y:S10]  /*25f20*/  MUFU.TANH R7, R7 ;  /* 0x0000000700077308 */ /* 0x000e740000002400 */
[----:B------:R-:W1:Y:S10]  /*25f30*/  MUFU.TANH R6, R6 ;  /* 0x0000000600067308 */ /* 0x000e740000002400 */
[----:B------:R3:W1:Y:S10]  /*25f40*/  MUFU.TANH R199, R26 ;  /* 0x0000001a00c77308 */ /* 0x0006740000002400 */
[----:B------:R3:W1:Y:S10]  /*25f50*/  MUFU.TANH R198, R27 ;  /* 0x0000001b00c67308 */ /* 0x0006740000002400 */
[----:B------:R3:W1:Y:S10]  /*25f60*/  MUFU.TANH R189, R28 ;  /* 0x0000001c00bd7308 */ /* 0x0006740000002400 */
[----:B------:R-:W1:Y:S10]  /*25f70*/  MUFU.TANH R18, R18 ;  /* 0x0000001200127308 */ /* 0x000e740000002400 */
[----:B------:R3:W1:Y:S10]  /*25f80*/  MUFU.TANH R175, R30 ;  /* 0x0000001e00af7308 */ /* 0x0006740000002400 */
[----:B------:R-:W1:Y:S10]  /*25f90*/  MUFU.TANH R9, R9 ;  /* 0x0000000900097308 */ /* 0x000e740000002400 */
[----:B------:R-:W1:Y:S10]  /*25fa0*/  MUFU.TANH R19, R19 ;  /* 0x0000001300137308 */ /* 0x000e740000002400 */
[----:B------:R-:W1:Y:S10]  /*25fb0*/  MUFU.TANH R17, R17 ;  /* 0x0000001100117308 */ /* 0x000e740000002400 */
[----:B------:R-:W1:Y:S10]  /*25fc0*/  MUFU.TANH R10, R10 ;  /* 0x0000000a000a7308 */ /* 0x000e740000002400 */
[----:B------:R-:W1:Y:S01]  /*25fd0*/  MUFU.TANH R3, R3 ;  /* 0x0000000300037308 */ /* 0x000e620000002400 */
        /* <DEDUP_REMOVED lines=10> */
[----:B------:R-:W-:Y:S02]  /*26080*/  IABS R8, R11 ;  /* 0x0000000b00087213 */ /* 0x000fe40000000000 */
[C---:B------:R-:W-:Y:S02]  /*26090*/  R2UR UR10, R164.reuse ;  /* 0x00000000a40a72ca */ /* 0x040fe400000e0000 */
[----:B-1----:R-:W-:Y:S02]  /*260a0*/  IABS R12, R16 ;  /* 0x00000010000c7213 */ /* 0x002fe40000000000 */
[C---:B------:R-:W-:Y:S02]  /*260b0*/  R2UR UR11, R165.reuse ;  /* 0x00000000a50b72ca */ /* 0x040fe400000e0000 */
[C---:B------:R-:W-:Y:S02]  /*260c0*/  R2UR UR12, R164.reuse ;  /* 0x00000000a40c72ca */ /* 0x040fe400000e0000 */
[C---:B------:R-:W-:Y:S01]  /*260d0*/  R2UR UR13, R165.reuse ;  /* 0x00000000a50d72ca */ /* 0x040fe200000e0000 */
[----:B------:R-:W2:Y:S01]  /*260e0*/  LD.E R21, desc[UR4][R166.64+0x170] ;  /* 0x00017004a6157980 */ /* 0x000ea2000c101900 */
[----:B------:R-:W-:Y:S02]  /*260f0*/  R2UR UR8, R164 ;  /* 0x00000000a40872ca */ /* 0x000fe400000e0000 */
[----:B------:R-:W-:Y:S02]  /*26100*/  R2UR UR9, R165 ;  /* 0x00000000a50972ca */ /* 0x000fe400000e0000 */
        /* <DEDUP_REMOVED lines=14> */
[C---:B------:R-:W-:Y:S04]  /*261f0*/  IMAD.HI.U32 R15, R20.reuse, R12, RZ ;  /* 0x0000000c140f7227 */ /* 0x040fe800078e00ff */
[CC--:B------:R-:W-:Y:S02]  /*26200*/  IMAD R12, R15.reuse, R13.reuse, R12 ;  /* 0x0000000d0f0c7224 */ /* 0x0c0fe400078e020c */
        /* <DEDUP_REMOVED lines=20> */
[----:B------:R-:W-:Y:S02]  /*26350*/  LEA.HI.X.SX32 R25, R15, R241, 0x2, P1 ;  /* 0x000000f10f197211 */ /* 0x000fe400008f16ff */
[----:B------:R-:W-:Y:S03]  /*26360*/  SEL R20, R8, R20, !P2 ;  /* 0x0000001408147207 */ /* 0x000fe60005000000 */
[----:B------:R-:W3:Y:S01]  /*26370*/  LD.E R8, desc[UR10][R24.64] ;  /* 0x0000000a18087980 */ /* 0x000ee2000c101900 */
[C---:B------:R-:W-:Y:S02]  /*26380*/  LEA R12, P0, R20.reuse, R240, 0x2 ;  /* 0x000000f0140c7211 */ /* 0x040fe400078010ff */
[C---:B------:R-:W-:Y:S02]  /*26390*/  IADD3 R15, R20.reuse, -R15, RZ ;  /* 0x8000000f140f7210 */ /* 0x040fe40007ffe0ff */
[----:B------:R-:W-:Y:S03]  /*263a0*/  LEA.HI.X.SX32 R13, R20, R241, 0x2, P0 ;  /* 0x000000f1140d7211 */ /* 0x000fe600000f16ff */
[----:B------:R-:W-:Y:S02]  /*263b0*/  IMAD R21, R21, R15, -0x40 ;  /* 0xffffffc015157424 */ /* 0x000fe400078e020f */
[----:B------:R1:W3:Y:S04]  /*263c0*/  LD.E R11, desc[UR12][R12.64] ;  /* 0x0000000c0c0b7980 */ /* 0x0002e8000c101900 */
[----:B------:R-:W4:Y:S01]  /*263d0*/  LD.E.64 R24, desc[UR8][R166.64+0x20] ;  /* 0x00002008a6187980 */ /* 0x000f22000c101b00 */
[----:B-1----:R-:W-:Y:S01]  /*263e0*/  SHF.R.S32.HI R13, RZ, 0x1f, R21 ;  /* 0x0000001fff0d7819 */ /* 0x002fe20000011415 */
[-C--:B--2---:R-:W-:Y:S02]  /*263f0*/  IMAD R12, R23, R21.reuse, RZ ;  /* 0x00000015170c7224 */ /* 0x084fe400078e02ff */
[C---:B------:R-:W-:Y:S04]  /*26400*/  IMAD.WIDE.U32 R14, R22.reuse, R21, RZ ;  /* 0x00000015160e7225 */ /* 0x040fe800078e00ff */
[----:B------:R-:W-:Y:S04]  /*26410*/  IMAD R12, R22, R13, R12 ;  /* 0x0000000d160c7224 */ /* 0x000fe800078e020c */
[----:B------:R-:W-:Y:S02]  /*26420*/  IMAD.IADD R15, R15, 0x1, R12 ;  /* 0x000000010f0f7824 */ /* 0x000fe400078e020c */
[----:B---3--:R-:W-:Y:S05]  /*26430*/  IMAD.IADD R8, R8, 0x1, -R11 ;  /* 0x0000000108087824 */ /* 0x008fea00078e0a0b */
[----:B------:R-:W-:Y:S01]  /*26440*/  SHF.R.S32.HI R12, RZ, 0x1f, R8 ;  /* 0x0000001fff0c7819 */ /* 0x000fe20000011408 */
[----:B----4-:R-:W-:Y:S02]  /*26450*/  IMAD R11, R25, R8, RZ ;  /* 0x00000008190b7224 */ /* 0x010fe400078e02ff */
[----:B------:R-:W-:Y:S04]  /*26460*/  IMAD.WIDE.U32 R14, R8, R24, R14 ;  /* 0x00000018080e7225 */ /* 0x000fe800078e000e */
[----:B------:R-:W-:Y:S04]  /*26470*/  IMAD R11, R24, R12, R11 ;  /* 0x0000000c180b7224 */ /* 0x000fe800078e020b */
[----:B------:R-:W-:Y:S01]  /*26480*/  IMAD.IADD R11, R15, 0x1, R11 ;  /* 0x000000010f0b7824 */ /* 0x000fe200078e020b */
[----:B------:R-:W-:Y:S05]  /*26490*/  BRA `(.L_x_3100) ;  /* 0x0000000000187947 */ /* 0x000fea0003800000 */
.L_x_3099:
[----:B------:R-:W-:Y:S02]  /*264a0*/  R2UR UR4, R164 ;  /* 0x00000000a40472ca */ /* 0x000fe400000e0000 */
[----:B------:R-:W-:Y:S11]  /*264b0*/  R2UR UR5, R165 ;  /* 0x00000000a50572ca */ /* 0x000ff600000e0000 */
[----:B------:R-:W-:Y:S02]  /*264c0*/  @!UPT UIADD3 URZ, URZ, URZ, URZ ;  /* 0x0000003f3f3ff290 */ /* 0x000fe4000fffe03f */
[----:B-1----:R-:W2:Y:S02]  /*264d0*/  LD.E R14, desc[UR4][R166.64+0x38] ;  /* 0x00003804a60e7980 */ /* 0x002ea4000c101900 */
[----:B--2---:R-:W-:Y:S05]  /*264e0*/  IMAD.U32 R14, R14, -0x40, RZ ;  /* 0xffffffc00e0e7824 */ /* 0x004fea00078e00ff */
[----:B------:R-:W-:Y:S02]  /*264f0*/  SHF.R.S32.HI R11, RZ, 0x1f, R14 ;  /* 0x0000001fff0b7819 */ /* 0x000fe4000001140e */
.L_x_3100:
[----:B------:R-:W-:Y:S05]  /*26500*/  BSYNC B0 ;  /* 0x0000000000007941 */ /* 0x000fea0003800000 */
.L_x_3098:
        /* <DEDUP_REMOVED lines=135> */
.L_x_3097:
[----:B------:R-:W-:Y:S05]  /*26d80*/  BSYNC B1 ;  /* 0x0000000000017941 */ /* 0x000fea0003800000 */
.L_x_3096:
[----:B------:R-:W-:Y:S01]  /*26d90*/  R2UR UR4, R164 ;  /* 0x00000000a40472ca */ /* 0x000fe200000e0000 */
[----:B--2---:R-:W2:Y:S01]  /*26da0*/  S2R R20, SR_TID.X ;  /* 0x0000000000147919 */ /* 0x004ea20000002100 */
[----:B------:R-:W-:Y:S01]  /*26db0*/  R2UR UR5, R165 ;  /* 0x00000000a50572ca */ /* 0x000fe200000e0000 */
[----:B------:R-:W-:Y:S11]  /*26dc0*/  LDSM.16.MT88.4 R28, [R217+0x10000] ;  /* 0x01000000d91c783b */ /* 0x000ff60000004200 */
[----:B------:R-:W-:Y:S01]  /*26dd0*/  @!UPT UIADD3 URZ, URZ, URZ, URZ ;  /* 0x0000003f3f3ff290 */ /* 0x000fe2000fffe03f */
[----:B------:R3:W4:Y:S01]  /*26de0*/  LD.E R165, desc[UR4][R166.64+0xdc] ;  /* 0x0000dc04a6a57980 */ /* 0x000722000c101900 */
[----:B--2---:R-:W-:Y:S04]  /*26df0*/  SHF.L.U32 R20, R20, 0x1, RZ ;  /* 0x0000000114147819 */ /* 0x004fe800000006ff */
[----:B------:R-:W-:Y:S04]  /*26e00*/  LOP3.LUT R20, R20, 0x6, RZ, 0xc0, !PT ;  /* 0x0000000614147812 */ /* 0x000fe800078ec0ff */
[----:B------:R-:W-:Y:S04]  /*26e10*/  LEA R20, R243, R20, 0x6 ;  /* 0x00000014f3147211 */ /* 0x000fe800078e30ff */
[C---:B------:R-:W-:Y:S01]  /*26e20*/  IADD3 R11, R20.reuse, 0x1, RZ ;  /* 0x00000001140b7810 */ /* 0x040fe20007ffe0ff */
[C---:B------:R-:W-:Y:S01]  /*26e30*/  VIADD R8, R20.reuse, 0x8 ;  /* 0x0000000814087836 */ /* 0x040fe20000000000 */
[C---:B------:R-:W-:Y:S01]  /*26e40*/  ISETP.GE.AND P0, PT, R20.reuse, R245, PT ;  /* 0x000000f51400720c */ /* 0x040fe20003f06270 */
[C---:B-1----:R-:W-:Y:S01]  /*26e50*/  VIADD R15, R20.reuse, 0x18 ;  /* 0x00000018140f7836 */ /* 0x042fe20000000000 */
[CC--:B------:R-:W-:Y:S01]  /*26e60*/  ISETP.GE.AND P5, PT, R20.reuse, R247.reuse, PT ;  /* 0x000000f71400720c */ /* 0x0c0fe20003fa6270 */
[----:B------:R-:W-:Y:S01]  /*26e70*/  VIADD R23, R20, 0x28 ;  /* 0x0000002814177836 */ /* 0x000fe20000000000 */
[C---:B------:R-:W-:Y:S02]  /*26e80*/  ISETP.GE.AND P2, PT, R11.reuse, R247, PT ;  /* 0x000000f70b00720c */ /* 0x040fe40003f46270 */
[C---:B------:R-:W-:Y:S02]  /*26e90*/  ISETP.GE.AND P3, PT, R11.reuse, R245, PT ;  /* 0x000000f50b00720c */ /* 0x040fe40003f66270 */
[C---:B------:R-:W-:Y:S02]  /*26ea0*/  ISETP.GE.AND P6, PT, R8.reuse, R247, PT ;  /* 0x000000f70800720c */ /* 0x040fe40003fc6270 */
[----:B------:R-:W-:Y:S02]  /*26eb0*/  ISETP.GE.AND P4, PT, R8, R245, PT ;  /* 0x000000f50800720c */ /* 0x000fe40003f86270 */
[C---:B------:R-:W-:Y:S02]  /*26ec0*/  ISETP.GE.OR P0, PT, R20.reuse, R248, !P0 ;  /* 0x000000f81400720c */ /* 0x040fe40004706670 */
[----:B------:R-:W-:Y:S02]  /*26ed0*/  IADD3 R12, R20, 0x10, RZ ;  /* 0x00000010140c7810 */ /* 0x000fe40007ffe0ff */
[CC--:B------:R-:W-:Y:S02]  /*26ee0*/  ISETP.GE.OR P2, PT, R11.reuse, R246.reuse, !P2 ;  /* 0x000000f60b00720c */ /* 0x0c0fe40005746670 */
[C---:B------:R-:W-:Y:S02]  /*26ef0*/  ISETP.GE.OR P6, PT, R8.reuse, R246, !P6 ;  /* 0x000000f60800720c */ /* 0x040fe400077c6670 */
[----:B------:R-:W-:Y:S02]  /*26f00*/  ISETP.GE.OR P4, PT, R8, R248, !P4 ;  /* 0x000000f80800720c */ /* 0x000fe40006786670 */
[C---:B------:R-:W-:Y:S02]  /*26f10*/  ISETP.GE.OR P5, PT, R20.reuse, R246, !P5 ;  /* 0x000000f61400720c */ /* 0x040fe40006fa6670 */
[----:B------:R-:W-:Y:S02]  /*26f20*/  ISETP.GE.OR P3, PT, R11, R248, !P3 ;  /* 0x000000f80b00720c */ /* 0x000fe40005f66670 */
[----:B------:R-:W-:Y:S02]  /*26f30*/  IADD3 R11, R20, 0x9, RZ ;  /* 0x00000009140b7810 */ /* 0x000fe40007ffe0ff */
[----:B------:R-:W-:Y:S02]  /*26f40*/  FSEL R8, R178, -INF , !P0 ;  /* 0xff800000b2087808 */ /* 0x000fe40004000000 */
[-C--:B------:R-:W-:Y:S02]  /*26f50*/  ISETP.GE.AND P0, PT, R12, R247.reuse, PT ;  /* 0x000000f70c00720c */ /* 0x080fe40003f06270 */
[----:B------:R-:W-:Y:S02]  /*26f60*/  FSEL R14, R176, -INF , !P5 ;  /* 0xff800000b00e7808 */ /* 0x000fe40006800000 */
[C---:B------:R-:W-:Y:S02]  /*26f70*/  ISETP.GE.AND P1, PT, R11.reuse, R247, PT ;  /* 0x000000f70b00720c */ /* 0x040fe40003f26270 */
[-C--:B------:R-:W-:Y:S02]  /*26f80*/  ISETP.GE.AND P5, PT, R11, R245.reuse, PT ;  /* 0x000000f50b00720c */ /* 0x080fe40003fa6270 */
[C---:B------:R-:W-:Y:S02]  /*26f90*/  ISETP.GE.OR P0, PT, R12.reuse, R246, !P0 ;  /* 0x000000f60c00720c */ /* 0x040fe40004706670 */
[----:B------:R-:W-:Y:S02]  /*26fa0*/  FSEL R13, R177, -INF , !P2 ;  /* 0xff800000b10d7808 */ /* 0x000fe40005000000 */
[----:B------:R-:W-:Y:S02]  /*26fb0*/  ISETP.GE.AND P2, PT, R12, R245, PT ;  /* 0x000000f50c00720c */ /* 0x000fe40003f46270 */
[C---:B------:R-:W-:Y:S02]  /*26fc0*/  ISETP.GE.OR P5, PT, R11.reuse, R248, !P5 ;  /* 0x000000f80b00720c */ /* 0x040fe40006fa6670 */
[----:B------:R-:W-:Y:S02]  /*26fd0*/  ISETP.GE.OR P1, PT, R11, R246, !P1 ;  /* 0x000000f60b00720c */ /* 0x000fe40004f26670 */
[----:B------:R-:W-:Y:S02]  /*26fe0*/  IADD3 R11, R20, 0x11, RZ ;  /* 0x00000011140b7810 */ /* 0x000fe40007ffe0ff */
[----:B------:R-:W-:Y:S02]  /*26ff0*/  FSEL R191, R191, -INF , !P0 ;  /* 0xff800000bfbf7808 */ /* 0x000fe40004000000 */
[-C--:B------:R-:W-:Y:S02]  /*27000*/  ISETP.GE.AND P0, PT, R15, R247.reuse, PT ;  /* 0x000000f70f00720c */ /* 0x080fe40003f06270 */
[----:B------:R-:W-:Y:S02]  /*27010*/  ISETP.GE.OR P2, PT, R12, R248, !P2 ;  /* 0x000000f80c00720c */ /* 0x000fe40005746670 */
[----:B------:R-:W-:Y:S02]  /*27020*/  FSEL R12, R179, -INF , !P6 ;  /* 0xff800000b30c7808 */ /* 0x000fe40007000000 */
[----:B------:R-:W-:Y:S02]  /*27030*/  FSEL R182, R182, -INF , !P1 ;  /* 0xff800000b6b67808 */ /* 0x000fe40004800000 */
[C---:B------:R-:W-:Y:S02]  /*27040*/  ISETP.GE.AND P6, PT, R11.reuse, R247, PT ;  /* 0x000000f70b00720c */ /* 0x040fe40003fc6270 */
[----:B------:R-:W-:Y:S02]  /*27050*/  ISETP.GE.AND P1, PT, R11, R245, PT ;  /* 0x000000f50b00720c */ /* 0x000fe40003f26270 */
[-C--:B------:R-:W-:Y:S02]  /*27060*/  ISETP.GE.OR P0, PT, R15, R246.reuse, !P0 ;  /* 0x000000f60f00720c */ /* 0x080fe40004706670 */
[----:B------:R-:W-:Y:S02]  /*27070*/  IADD3 R16, R20, 0x19, RZ ;  /* 0x0000001914107810 */ /* 0x000fe40007ffe0ff */
[C---:B------:R-:W-:Y:S02]  /*27080*/  ISETP.GE.OR P6, PT, R11.reuse, R246, !P6 ;  /* 0x000000f60b00720c */ /* 0x040fe400077c6670 */
[----:B------:R-:W-:Y:S02]  /*27090*/  ISETP.GE.OR P1, PT, R11, R248, !P1 ;  /* 0x000000f80b00720c */ /* 0x000fe40004f26670 */
[----:B------:R-:W-:Y:S02]  /*270a0*/  FSEL R11, R172, -INF , !P3 ;  /* 0xff800000ac0b7808 */ /* 0x000fe40005800000 */
[----:B------:R-:W-:Y:S02]  /*270b0*/  FSEL R193, R193, -INF , !P0 ;  /* 0xff800000c1c17808 */ /* 0x000fe40004000000 */
[C---:B------:R-:W-:Y:S02]  /*270c0*/  ISETP.GE.AND P3, PT, R16.reuse, R247, PT ;  /* 0x000000f71000720c */ /* 0x040fe40003f66270 */
[----:B------:R-:W-:Y:S02]  /*270d0*/  ISETP.GE.AND P0, PT, R16, R245, PT ;  /* 0x000000f51000720c */ /* 0x000fe40003f06270 */
[----:B------:R-:W-:Y:S02]  /*270e0*/  IADD3 R22, R20, 0x20, RZ ;  /* 0x0000002014167810 */ /* 0x000fe40007ffe0ff */
[C---:B------:R-:W-:Y:S02]  /*270f0*/  ISETP.GE.OR P3, PT, R16.reuse, R246, !P3 ;  /* 0x000000f61000720c */ /* 0x040fe40005f66670 */
[----:B------:R-:W-:Y:S02]  /*27100*/  ISETP.GE.OR P0, PT, R16, R248, !P0 ;  /* 0x000000f81000720c */ /* 0x000fe40004706670 */
[----:B------:R-:W-:Y:S02]  /*27110*/  FSEL R16, R173, -INF , !P4 ;  /* 0xff800000ad107808 */ /* 0x000fe40006000000 */
[-C--:B------:R-:W-:Y:S02]  /*27120*/  ISETP.GE.AND P4, PT, R22, R247.reuse, PT ;  /* 0x000000f71600720c */ /* 0x080fe40003f86270 */
[----:B------:R-:W-:Y:S02]  /*27130*/  IADD3 R21, R20, 0x21, RZ ;  /* 0x0000002114157810 */ /* 0x000fe40007ffe0ff */
[-C--:B------:R-:W-:Y:S02]  /*27140*/  ISETP.GE.OR P4, PT, R22, R246.reuse, !P4 ;  /* 0x000000f61600720c */ /* 0x080fe40006786670 */
[----:B------:R-:W-:Y:S02]  /*27150*/  FSEL R192, R192, -INF , !P3 ;  /* 0xff800000c0c07808 */ /* 0x000fe40005800000 */
[----:B------:R-:W-:Y:S02]  /*27160*/  FSEL R24, R5, -INF , !P4 ;  /* 0xff80000005187808 */ /* 0x000fe40006000000 */
[C---:B------:R-:W-:Y:S02]  /*27170*/  ISETP.GE.AND P3, PT, R21.reuse, R247, PT ;  /* 0x000000f71500720c */ /* 0x040fe40003f66270 */
[----:B------:R-:W-:Y:S02]  /*27180*/  ISETP.GE.AND P4, PT, R21, R245, PT ;  /* 0x000000f51500720c */ /* 0x000fe40003f86270 */
[----:B------:R-:W-:Y:S02]  /*27190*/  FSEL R195, R195, -INF , !P2 ;  /* 0xff800000c3c37808 */ /* 0x000fe40005000000 */
[----:B------:R-:W-:Y:S02]  /*271a0*/  ISETP.GE.AND P2, PT, R23, R247, PT ;  /* 0x000000f71700720c */ /* 0x000fe40003f46270 */
[C---:B------:R-:W-:Y:S02]  /*271b0*/  ISETP.GE.OR P3, PT, R21.reuse, R246, !P3 ;  /* 0x000000f61500720c */ /* 0x040fe40005f66670 */
[----:B------:R-:W-:Y:S02]  /*271c0*/  ISETP.GE.OR P4, PT, R21, R248, !P4 ;  /* 0x000000f81500720c */ /* 0x000fe40006786670 */
[----:B------:R-:W-:Y:S02]  /*271d0*/  FMNMX.FTZ R21, R14, R0, !PT ;  /* 0x000000000e157209 */ /* 0x000fe40007810000 */
[-C--:B------:R-:W-:Y:S02]  /*271e0*/  ISETP.GE.OR P2, PT, R23, R246.reuse, !P2 ;  /* 0x000000f61700720c */ /* 0x080fe40005746670 */
[----:B------:R-:W-:Y:S02]  /*271f0*/  FMNMX.FTZ R21, R13, R21, !PT ;  /* 0x000000150d157209 */ /* 0x000fe40007810000 */
[----:B------:R-:W-:Y:S02]  /*27200*/  IADD3 R5, R20, 0x29, RZ ;  /* 0x0000002914057810 */ /* 0x000fe40007ffe0ff */
[----:B------:R-:W-:Y:S02]  /*27210*/  FSEL R26, R7, -INF , !P2 ;  /* 0xff800000071a7808 */ /* 0x000fe40005000000 */
[----:B------:R-:W-:Y:S02]  /*27220*/  FSEL R194, R194, -INF , !P1 ;  /* 0xff800000c2c27808 */ /* 0x000fe40004800000 */
[----:B------:R-:W-:Y:S02]  /*27230*/  FMNMX.FTZ R7, R12, R21, !PT ;  /* 0x000000150c077209 */ /* 0x000fe40007810000 */
[C---:B------:R-:W-:Y:S02]  /*27240*/  ISETP.GE.AND P1, PT, R5.reuse, R247, PT ;  /* 0x000000f70500720c */ /* 0x040fe40003f26270 */
[----:B------:R-:W-:Y:S02]  /*27250*/  FMNMX.FTZ R7, R182, R7, !PT ;  /* 0x00000007b6077209 */ /* 0x000fe40007810000 */
[----:B------:R-:W-:Y:S02]  /*27260*/  ISETP.GE.OR P1, PT, R5, R246, !P1 ;  /* 0x000000f60500720c */ /* 0x000fe40004f26670 */
[----:B------:R-:W-:Y:S02]  /*27270*/  FSEL R190, R190, -INF , !P6 ;  /* 0xff800000bebe7808 */ /* 0x000fe40007000000 */
[----:B------:R-:W-:Y:S02]  /*27280*/  FSEL R25, R6, -INF , !P1 ;  /* 0xff80000006197808 */ /* 0x000fe40004800000 */
[----:B------:R-:W-:Y:S02]  /*27290*/  FMNMX.FTZ R7, R191, R7, !PT ;  /* 0x00000007bf077209 */ /* 0x000fe40007810000 */
[----:B------:R-:W-:Y:S02]  /*272a0*/  FMNMX.FTZ R6, R8, R2, !PT ;  /* 0x0000000208067209 */ /* 0x000fe40007810000 */
[----:B------:R-:W-:Y:S02]  /*272b0*/  ISETP.GE.AND P6, PT, R15, R245, PT ;  /* 0x000000f50f00720c */ /* 0x000fe40003fc6270 */
[----:B------:R-:W-:Y:S02]  /*272c0*/  FMNMX.FTZ R7, R190, R7, !PT ;  /* 0x00000007be077209 */ /* 0x000fe40007810000 */
[----:B------:R-:W-:Y:S02]  /*272d0*/  FMNMX.FTZ R6, R11, R6, !PT ;  /* 0x000000060b067209 */ /* 0x000fe40007810000 */
[----:B------:R-:W-:Y:S02]  /*272e0*/  ISETP.GE.OR P6, PT, R15, R248, !P6 ;  /* 0x000000f80f00720c */ /* 0x000fe400077c6670 */
[----:B------:R-:W-:Y:S02]  /*272f0*/  FMNMX.FTZ R7, R193, R7, !PT ;  /* 0x00000007c1077209 */ /* 0x000fe40007810000 */
[----:B------:R-:W-:Y:S02]  /*27300*/  FSEL R15, R174, -INF , !P5 ;  /* 0xff800000ae0f7808 */ /* 0x000fe40006800000 */
[----:B------:R-:W-:Y:S02]  /*27310*/  FMNMX.FTZ R6, R16, R6, !PT ;  /* 0x0000000610067209 */ /* 0x000fe40007810000 */
[----:B------:R-:W-:Y:S02]  /*27320*/  FMNMX.FTZ R7, R192, R7, !PT ;  /* 0x00000007c0077209 */ /* 0x000fe40007810000 */
[----:B------:R-:W-:Y:S02]  /*27330*/  FMNMX.FTZ R6, R15, R6, !PT ;  /* 0x000000060f067209 */ /* 0x000fe40007810000 */
[----:B------:R-:W-:Y:S02]  /*27340*/  FSEL R27, R4, -INF , !P3 ;  /* 0xff800000041b7808 */ /* 0x000fe40005800000 */
[----:B------:R-:W-:Y:S02]  /*27350*/  IADD3 R4, R20, 0x30, RZ ;  /* 0x0000003014047810 */ /* 0x000fe40007ffe0ff */
[----:B------:R-:W-:Y:S02]  /*27360*/  ISETP.GE.AND P2, PT, R5, R245, PT ;  /* 0x000000f50500720c */ /* 0x000fe40003f46270 */
[----:B------:R-:W-:Y:S02]  /*27370*/  FMNMX.FTZ R7, R24, R7, !PT ;  /* 0x0000000718077209 */ /* 0x000fe40007810000 */
[----:B------:R-:W-:Y:S02]  /*27380*/  FSEL R196, R196, -INF , !P6 ;  /* 0xff800000c4c47808 */ /* 0x000fe40007000000 */
[----:B------:R-:W-:Y:S02]  /*27390*/  FMNMX.FTZ R6, R195, R6, !PT ;  /* 0x00000006c3067209 */ /* 0x000fe40007810000 */
[C---:B------:R-:W-:Y:S02]  /*273a0*/  ISETP.GE.AND P6, PT, R4.reuse, R247, PT ;  /* 0x000000f70400720c */ /* 0x040fe40003fc6270 */
[----:B------:R-:W-:Y:S02]  /*273b0*/  ISETP.GE.AND P1, PT, R4, R245, PT ;  /* 0x000000f50400720c */ /* 0x000fe40003f26270 */
[----:B------:R-:W-:Y:S02]  /*273c0*/  ISETP.GE.OR P2, PT, R5, R248, !P2 ;  /* 0x000000f80500720c */ /* 0x000fe40005746670 */
[----:B------:R-:W-:Y:S02]  /*273d0*/  IADD3 R5, R20, 0x31, RZ ;  /* 0x0000003114057810 */ /* 0x000fe40007ffe0ff */
[----:B------:R-:W-:Y:S02]  /*273e0*/  FMNMX.FTZ R7, R27, R7, !PT ;  /* 0x000000071b077209 */ /* 0x000fe40007810000 */
[----:B------:R-:W-:Y:S02]  /*273f0*/  ISETP.GE.AND P5, PT, R22, R245, PT ;  /* 0x000000f51600720c */ /* 0x000fe40003fa6270 */
[----:B------:R-:W-:Y:S02]  /*27400*/  FMNMX.FTZ R6, R194, R6, !PT ;  /* 0x00000006c2067209 */ /* 0x000fe40007810000 */
[C---:B------:R-:W-:Y:S02]  /*27410*/  ISETP.GE.OR P1, PT, R4.reuse, R248, !P1 ;  /* 0x000000f80400720c */ /* 0x040fe40004f26670 */
[----:B------:R-:W-:Y:S01]  /*27420*/  ISETP.GE.OR P6, PT, R4, R246, !P6 ;  /* 0x000000f60400720c */ /* 0x000fe200077c6670 */
[----:B------:R-:W-:Y:S01]  /*27430*/  VIADD R4, R20, 0x38 ;  /* 0x0000003814047836 */ /* 0x000fe20000000000 */
[----:B------:R-:W-:Y:S02]  /*27440*/  FSEL R197, R197, -INF , !P0 ;  /* 0xff800000c5c57808 */ /* 0x000fe40004000000 */
[----:B------:R-:W-:Y:S02]  /*27450*/  FMNMX.FTZ R7, R26, R7, !PT ;  /* 0x000000071a077209 */ /* 0x000fe40007810000 */
[----:B------:R-:W-:Y:S02]  /*27460*/  ISETP.GE.AND P0, PT, R5, R247, PT ;  /* 0x000000f70500720c */ /* 0x000fe40003f06270 */
[----:B------:R-:W-:Y:S02]  /*27470*/  ISETP.GE.OR P5, PT, R22, R248, !P5 ;  /* 0x000000f81600720c */ /* 0x000fe40006fa6670 */
[----:B------:R-:W-:Y:S02]  /*27480*/  FMNMX.FTZ R6, R196, R6, !PT ;  /* 0x00000006c4067209 */ /* 0x000fe40007810000 */
[----:B------:R-:W-:Y:S02]  /*27490*/  IADD3 R20, R20, 0x39, RZ ;  /* 0x0000003914147810 */ /* 0x000fe40007ffe0ff */
[----:B------:R-:W-:Y:S02]  /*274a0*/  FSEL R189, R189, -INF , !P6 ;  /* 0xff800000bdbd7808 */ /* 0x000fe40007000000 */
[----:B------:R-:W-:Y:S02]  /*274b0*/  FMNMX.FTZ R7, R25, R7, !PT ;  /* 0x0000000719077209 */ /* 0x000fe40007810000 */
[----:B------:R-:W-:Y:S02]  /*274c0*/  ISETP.GE.OR P0, PT, R5, R246, !P0 ;  /* 0x000000f60500720c */ /* 0x000fe40004706670 */
[----:B------:R-:W-:Y:S02]  /*274d0*/  ISETP.GE.AND P6, PT, R4, R247, PT ;  /* 0x000000f70400720c */ /* 0x000fe40003fc6270 */
[----:B------:R-:W-:Y:S02]  /*274e0*/  ISETP.GE.AND P3, PT, R23, R245, PT ;  /* 0x000000f51700720c */ /* 0x000fe40003f66270 */
[----:B------:R-:W-:Y:S02]  /*274f0*/  FSEL R252, R252, -INF , !P5 ;  /* 0xff800000fcfc7808 */ /* 0x000fe40006800000 */
[----:B------:R-:W-:Y:S02]  /*27500*/  FMNMX.FTZ R6, R197, R6, !PT ;  /* 0x00000006c5067209 */ /* 0x000fe40007810000 */
[----:B------:R-:W-:Y:S02]  /*27510*/  ISETP.GE.AND P5, PT, R20, R247, PT ;  /* 0x000000f71400720c */ /* 0x000fe40003fa6270 */
[----:B------:R-:W-:Y:S02]  /*27520*/  FSEL R179, R18, -INF , !P0 ;  /* 0xff80000012b37808 */ /* 0x000fe40004000000 */
        /* <DEDUP_REMOVED lines=8> */
[----:B------:R-:W-:Y:S02]  /*275b0*/  FMNMX.FTZ R6, R251, R6, !PT ;  /* 0x00000006fb067209 */ /* 0x000fe40007810000 */
[----:B------:R-:W-:Y:S02]  /*275c0*/  FSEL R199, R199, -INF , !P3 ;  /* 0xff800000c7c77808 */ /* 0x000fe40005800000 */
[----:B------:R-:W-:Y:S02]  /*275d0*/  FSEL R176, R17, -INF , !P5 ;  /* 0xff80000011b07808 */ /* 0x000fe40006800000 */
[----:B------:R-:W-:Y:S02]  /*275e0*/  FMNMX.FTZ R17, R178, R7, !PT ;  /* 0x00000007b2117209 */ /* 0x000fe40007810000 */
[-C--:B------:R-:W-:Y:S02]  /*275f0*/  ISETP.GE.AND P3, PT, R4, R245.reuse, PT ;  /* 0x000000f50400720c */ /* 0x080fe40003f66270 */
[----:B------:R-:W-:Y:S02]  /*27600*/  FMNMX.FTZ R7, R199, R6, !PT ;  /* 0x00000006c7077209 */ /* 0x000fe40007810000 */
[----:B------:R-:W-:Y:S02]  /*27610*/  FSEL R198, R198, -INF , !P2 ;  /* 0xff800000c6c67808 */ /* 0x000fe40005000000 */
[----:B------:R-:W-:Y:S02]  /*27620*/  ISETP.GE.AND P0, PT, R5, R245, PT ;  /* 0x000000f50500720c */ /* 0x000fe40003f06270 */
[-C--:B------:R-:W-:Y:S02]  /*27630*/  ISETP.GE.OR P3, PT, R4, R248.reuse, !P3 ;  /* 0x000000f80400720c */ /* 0x080fe40005f66670 */
[----:B------:R-:W-:Y:S02]  /*27640*/  FSEL R175, R175, -INF , !P1 ;  /* 0xff800000afaf7808 */ /* 0x000fe40004800000 */
[----:B------:R-:W-:Y:S02]  /*27650*/  ISETP.GE.OR P0, PT, R5, R248, !P0 ;  /* 0x000000f80500720c */ /* 0x000fe40004706670 */
[----:B------:R-:W-:Y:S02]  /*27660*/  FMNMX.FTZ R4, R198, R7, !PT ;  /* 0x00000007c6047209 */ /* 0x000fe40007810000 */
[C---:B------:R-:W-:Y:S02]  /*27670*/  ISETP.GE.AND P1, PT, R20.reuse, R245, PT ;  /* 0x000000f51400720c */ /* 0x040fe40003f26270 */
[----:B------:R-:W-:Y:S02]  /*27680*/  FSEL R174, R9, -INF , !P0 ;  /* 0xff80000009ae7808 */ /* 0x000fe40004000000 */
[----:B------:R-:W-:Y:S02]  /*27690*/  FMNMX.FTZ R4, R175, R4, !PT ;  /* 0x00000004af047209 */ /* 0x000fe40007810000 */
[----:B------:R-:W-:Y:S02]  /*276a0*/  ISETP.GE.OR P1, PT, R20, R248, !P1 ;  /* 0x000000f81400720c */ /* 0x000fe40004f26670 */
[----:B------:R-:W-:Y:S01]  /*276b0*/  FSEL R173, R10, -INF , !P3 ;  /* 0xff8000000aad7808 */ /* 0x000fe20005800000 */
[----:B------:R-:W-:Y:S01]  /*276c0*/  LDSM.16.MT88.4 R20, [R218+0x10000] ;  /* 0x01000000da14783b */ /* 0x000fe20000004200 */
[----:B------:R-:W-:Y:S02]  /*276d0*/  FMNMX.FTZ R4, R174, R4, !PT ;  /* 0x00000004ae047209 */ /* 0x000fe40007810000 */
[----:B---3--:R-:W-:Y:S02]  /*276e0*/  FSEL R166, R3, -INF , !P1 ;  /* 0xff80000003a67808 */ /* 0x008fe40004800000 */
[----:B------:R-:W-:Y:S02]  /*276f0*/  FMNMX.FTZ R3, R173, R4, !PT ;  /* 0x00000004ad037209 */ /* 0x000fe40007810000 */
[----:B------:R-:W-:Y:S02]  /*27700*/  FMNMX.FTZ R6, R176, R17, !PT ;  /* 0x00000011b0067209 */ /* 0x000fe40007810000 */
[----:B------:R-:W-:Y:S03]  /*27710*/  FMNMX.FTZ R3, R166, R3, !PT ;  /* 0x00000003a6037209 */ /* 0x000fe60007810000 */
[----:B------:R-:W1:Y:S08]  /*27720*/  SHFL.BFLY PT, R5, R6, 0x2, 0x1f ;  /* 0x0c401f0006057f89 */ /* 0x000e7000000e0000 */
[----:B------:R-:W2:Y:S01]  /*27730*/  SHFL.BFLY PT, R4, R3, 0x2, 0x1f ;  /* 0x0c401f0003047f89 */ /* 0x000ea200000e0000 */
[----:B-1----:R-:W-:Y:S02]  /*27740*/  FMNMX.FTZ R5, R6, R5, !PT ;  /* 0x0000000506057209 */ /* 0x002fe40007810000 */
[----:B--2---:R-:W-:Y:S05]  /*27750*/  FMNMX.FTZ R4, R3, R4, !PT ;  /* 0x0000000403047209 */ /* 0x004fea0007810000 */
[----:B------:R-:W1:Y:S08]  /*27760*/  SHFL.BFLY PT, R164, R5, 0x1, 0x1f ;  /* 0x0c201f0005a47f89 */ /* 0x000e7000000e0000 */
[----:B------:R-:W2:Y:S01]  /*27770*/  SHFL.BFLY PT, R3, R4, 0x1, 0x1f ;  /* 0x0c201f0004037f89 */ /* 0x000ea200000e0000 */
[----:B-1----:R-:W-:Y:S02]  /*27780*/  FMNMX.FTZ R164, R5, R164, !PT ;  /* 0x000000a405a47209 */ /* 0x002fe40007810000 */
[----:B--2---:R-:W-:Y:S03]  /*27790*/  FMNMX.FTZ R3, R4, R3, !PT ;  /* 0x0000000304037209 */ /* 0x004fe60007810000 */
[----:B----4-:R-:W-:Y:S01]  /*277a0*/  FMUL.FTZ R177, R165, R164 ;  /* 0x000000a4a5b17220 */ /* 0x010fe20000410000 */
[C---:B------:R-:W-:Y:S02]  /*277b0*/  FSETP.NEU.FTZ.AND P1, PT, R164.reuse, -INF , PT ;  /* 0xff800000a400780b */ /* 0x040fe40003f3d000 */
[----:B------:R-:W-:Y:S01]  /*277c0*/  FSETP.NEU.FTZ.AND P0, PT, R3, -INF , PT ;  /* 0xff8000000300780b */ /* 0x000fe20003f1d000 */
[----:B------:R-:W-:Y:S01]  /*277d0*/  FMUL.FTZ R172, R165, R3 ;  /* 0x00000003a5ac7220 */ /* 0x000fe20000410000 */
[----:B------:R-:W-:Y:S02]  /*277e0*/  FSEL R177, R177, RZ, P1 ;  /* 0x000000ffb1b17208 */ /* 0x000fe40000800000 */
[----:B------:R-:W-:Y:S02]  /*277f0*/  FSEL R4, R164, RZ, P1 ;  /* 0x000000ffa4047208 */ /* 0x000fe40000800000 */
[----:B------:R-:W-:Y:S01]  /*27800*/  FSEL R172, R172, RZ, P0 ;  /* 0x000000ffacac7208 */ /* 0x000fe20000000000 */
[-CC-:B------:R-:W-:Y:S01]  /*27810*/  FFMA.FTZ R187, R14, R165.reuse, -R177.reuse ;  /* 0x000000a50ebb7223 */ /* 0x180fe200000108b1 */
[-CC-:B------:R-:W-:Y:S01]  /*27820*/  FFMA.FTZ R185, R13, R165.reuse, -R177.reuse ;  /* 0x000000a50db97223 */ /* 0x180fe200000108b1 */
[-CC-:B------:R-:W-:Y:S01]  /*27830*/  FFMA.FTZ R184, R12, R165.reuse, -R177.reuse ;  /* 0x000000a50cb87223 */ /* 0x180fe200000108b1 */
[----:B------:R-:W-:Y:S01]  /*27840*/  FADD.FTZ R4, -R4, R0 ;  /* 0x0000000004047221 */ /* 0x000fe20000010100 */
[-CC-:B------:R-:W-:Y:S01]  /*27850*/  FFMA.FTZ R186, R15, R165.reuse, -R172.reuse ;  /* 0x000000a50fba7223 */ /* 0x180fe200000108ac */
[----:B------:R-:W-:Y:S01]  /*27860*/  FSEL R0, R3, RZ, P0 ;  /* 0x000000ff03007208 */ /* 0x000fe20000000000 */
[----:B------:R-:W1:Y:S01]  /*27870*/  LDSM.16.MT88.4 R12, [R220+0x10000] ;  /* 0x01000000dc0c783b */ /* 0x000e620000004200 */
[-CC-:B------:R-:W-:Y:S01]  /*27880*/  FFMA.FTZ R183, R182, R165.reuse, -R177.reuse ;  /* 0x000000a5b6b77223 */ /* 0x180fe200000108b1 */
[-CC-:B------:R-:W-:Y:S01]  /*27890*/  FFMA.FTZ R188, R8, R165.reuse, -R172.reuse ;  /* 0x000000a508bc7223 */ /* 0x180fe200000108ac */
[-C--:B------:R-:W-:Y:S01]  /*278a0*/  FFMA.FTZ R182, R11, R165.reuse, -R172 ;  /* 0x000000a50bb67223 */ /* 0x080fe200000108ac */
[----:B------:R-:W-:Y:S01]  /*278b0*/  FADD.FTZ R0, -R0, R2 ;  /* 0x0000000200007221 */ /* 0x000fe20000010100 */
[-CC-:B------:R-:W-:Y:S01]  /*278c0*/  FFMA.FTZ R167, R16, R165.reuse, -R172.reuse ;  /* 0x000000a510a77223 */ /* 0x180fe200000108ac */
[C---:B------:R-:W-:Y:S01]  /*278d0*/  FMUL.FTZ R4, R165.reuse, R4 ;  /* 0x00000004a5047220 */ /* 0x040fe20000410000 */
[----:B------:R-:W-:Y:S01]  /*278e0*/  MUFU.EX2 R187, R187 ;  /* 0x000000bb00bb7308 */ /* 0x000fe20000000800 */
[----:B------:R-:W-:Y:S01]  /*278f0*/  FMUL.FTZ R0, R165, R0 ;  /* 0x00000000a5007220 */ /* 0x000fe20000410000 */
        /* <DEDUP_REMOVED lines=16> */
[-CC-:B------:R-:W-:Y:S01]  /*27a00*/  FFMA.FTZ R198, R198, R165.reuse, -R172.reuse ;  /* 0x000000a5c6c67223 */ /* 0x180fe200000108ac */
[-C--:B------:R-:W-:Y:S01]  /*27a10*/  FFMA.FTZ R172, R166, R165.reuse, -R172 ;  /* 0x000000a5a6ac7223 */ /* 0x080fe200000108ac */
[----:B------:R-:W-:Y:S01]  /*27a20*/  FFMA.FTZ R189, R189, R165, -R177 ;  /* 0x000000a5bdbd7223 */ /* 0x000fe200000108b1 */
[----:B------:R-:W-:Y:S05]  /*27a30*/  ISETP.GT.AND P0, PT, R243, R231, PT ;  /* 0x000000e7f300720c */ /* 0x000fea0003f04270 */
[----:B------:R-:W4:Y:S01]  /*27a40*/  MUFU.EX2 R185, R185 ;  /* 0x000000b900b97308 */ /* 0x000f220000000800 */
[C---:B--2---:R-:W-:Y:S01]  /*27a50*/  FMUL.FTZ R4, R2.reuse, R160 ;  /* 0x000000a002047220 */ /* 0x044fe20000410000 */
[C---:B------:R-:W-:Y:S01]  /*27a60*/  FMUL.FTZ R5, R2.reuse, R161 ;  /* 0x000000a102057220 */ /* 0x040fe20000410000 */
[C---:B------:R-:W-:Y:S01]  /*27a70*/  FMUL.FTZ R8, R2.reuse, R156 ;  /* 0x0000009c02087220 */ /* 0x040fe20000410000 */
[C---:B------:R-:W-:Y:S01]  /*27a80*/  FMUL.FTZ R9, R2.reuse, R157 ;  /* 0x0000009d02097220 */ /* 0x040fe20000410000 */
[C---:B------:R-:W-:Y:S01]  /*27a90*/  FMUL.FTZ R16, R2.reuse, R148 ;  /* 0x0000009402107220 */ /* 0x040fe20000410000 */
[----:B------:R-:W-:Y:S01]  /*27aa0*/  FMUL.FTZ R17, R2, R149 ;  /* 0x0000009502117220 */ /* 0x000fe20000410000 */
[----:B------:R-:W-:Y:S03]  /*27ab0*/  MOV R160, R27 ;  /* 0x0000001b00a07202 */ /* 0x000fe60000000f00 */
[----:B------:R-:W-:Y:S01]  /*27ac0*/  MUFU.EX2 R184, R184 ;  /* 0x000000b800b87308 */ /* 0x000fe20000000800 */
[C---:B---3--:R-:W-:Y:S01]  /*27ad0*/  FMUL.FTZ R6, R0.reuse, R162 ;  /* 0x000000a200067220 */ /* 0x048fe20000410000 */
[C---:B------:R-:W-:Y:S01]  /*27ae0*/  FMUL.FTZ R7, R0.reuse, R163 ;  /* 0x000000a300077220 */ /* 0x040fe20000410000 */
[C---:B------:R-:W-:Y:S01]  /*27af0*/  FMUL.FTZ R10, R0.reuse, R158 ;  /* 0x0000009e000a7220 */ /* 0x040fe20000410000 */
[C---:B------:R-:W-:Y:S01]  /*27b00*/  FMUL.FTZ R11, R0.reuse, R159 ;  /* 0x0000009f000b7220 */ /* 0x040fe20000410000 */
[C---:B------:R-:W-:Y:S01]  /*27b10*/  FMUL.FTZ R18, R0.reuse, R150 ;  /* 0x0000009600127220 */ /* 0x040fe20000410000 */
[----:B------:R-:W-:Y:S01]  /*27b20*/  FMUL.FTZ R19, R0, R151 ;  /* 0x0000009700137220 */ /* 0x000fe20000410000 */
[----:B------:R-:W2:Y:S03]  /*27b30*/  LDSM.16.MT88.4 R156, [R216+0x10000] ;  /* 0x01000000d89c783b */ /* 0x000ea60000004200 */
[----:B------:R-:W3:Y:S01]  /*27b40*/  MUFU.EX2 R183, R183 ;  /* 0x000000b700b77308 */ /* 0x000ee20000000800 */
[----:B----4-:R-:W-:Y:S01]  /*27b50*/  F2FP.F16.F32.PACK_AB R168, R185, R187 ;  /* 0x000000bbb9a8723e */ /* 0x010fe200000000ff */
[----:B------:R-:W-:Y:S01]  /*27b60*/  IMAD.MOV.U32 R162, RZ, RZ, R25 ;  /* 0x000000ffffa27224 */ /* 0x000fe200078e0019 */
[----:B------:R-:W-:Y:S01]  /*27b70*/  MOV R161, R26 ;  /* 0x0000001a00a17202 */ /* 0x000fe20000000f00 */
[C---:B------:R-:W-:Y:S01]  /*27b80*/  FMUL.FTZ R25, R2.reuse, R141 ;  /* 0x0000008d02197220 */ /* 0x040fe20000410000 */
[----:B------:R-:W-:Y:S01]  /*27b90*/  MOV R163, R24 ;  /* 0x0000001800a37202 */ /* 0x000fe20000000f00 */
[----:B------:R-:W-:Y:S01]  /*27ba0*/  FMUL.FTZ R24, R2, R140 ;  /* 0x0000008c02187220 */ /* 0x000fe20000410000 */
[----:B------:R-:W4:Y:S03]  /*27bb0*/  LDSM.16.MT88.4 R148, [R220+0x12000] ;  /* 0x01200000dc94783b */ /* 0x000f260000004200 */
[----:B------:R-:W-:Y:S01]  /*27bc0*/  MUFU.EX2 R188, R188 ;  /* 0x000000bc00bc7308 */ /* 0x000fe20000000800 */
[C---:B------:R-:W-:Y:S01]  /*27bd0*/  FMUL.FTZ R26, R0.reuse, R142 ;  /* 0x0000008e001a7220 */ /* 0x040fe20000410000 */
[----:B------:R-:W-:Y:S01]  /*27be0*/  FMUL.FTZ R27, R0, R143 ;  /* 0x0000008f001b7220 */ /* 0x000fe20000410000 */
[C---:B------:R-:W-:Y:S01]  /*27bf0*/  FMUL.FTZ R32, R2.reuse, R132 ;  /* 0x0000008402207220 */ /* 0x040fe20000410000 */
[----:B------:R-:W-:Y:S01]  /*27c00*/  FMUL.FTZ R33, R2, R133 ;  /* 0x0000008502217220 */ /* 0x000fe20000410000 */
[C---:B------:R-:W-:Y:S01]  /*27c10*/  FMUL.FTZ R34, R0.reuse, R134 ;  /* 0x0000008600227220 */ /* 0x040fe20000410000 */
[----:B------:R-:W-:Y:S01]  /*27c20*/  FMUL.FTZ R35, R0, R135 ;  /* 0x0000008700237220 */ /* 0x000fe20000410000 */
[----:B------:R-:W4:Y:S03]  /*27c30*/  LDSM.16.MT88.4 R140, [R218+0x12000] ;  /* 0x01200000da8c783b */ /* 0x000f260000004200 */
[----:B------:R-:W1:Y:S01]  /*27c40*/  MUFU.EX2 R182, R182 ;  /* 0x000000b600b67308 */ /* 0x000e620000000800 */
[----:B---3--:R-:W-:Y:S01]  /*27c50*/  F2FP.F16.F32.PACK_AB R170, R183, R184 ;  /* 0x000000b8b7aa723e */ /* 0x008fe200000000ff */
[C---:B-----5:R-:W-:Y:S01]  /*27c60*/  FMUL.FTZ R36, R2.reuse, R36 ;  /* 0x0000002402247220 */ /* 0x060fe20000410000 */
[----:B------:R-:W-:Y:S01]  /*27c70*/  FMUL.FTZ R37, R2, R37 ;  /* 0x0000002502257220 */ /* 0x000fe20000410000 */
[C---:B------:R-:W-:Y:S01]  /*27c80*/  FMUL.FTZ R38, R0.reuse, R38 ;  /* 0x0000002600267220 */ /* 0x040fe20000410000 */
[----:B------:R-:W-:Y:S01]  /*27c90*/  FMUL.FTZ R39, R0, R39 ;  /* 0x0000002700277220 */ /* 0x000fe20000410000 */
[C---:B------:R-:W-:Y:S01]  /*27ca0*/  FMUL.FTZ R40, R2.reuse, R40 ;  /* 0x0000002802287220 */ /* 0x040fe20000410000 */
[----:B------:R-:W3:Y:S03]  /*27cb0*/  LDSM.16.MT88.4 R132, [R217+0x12000] ;  /* 0x01200000d984783b */ /* 0x000ee60000004200 */
        /* <DEDUP_REMOVED lines=25> */
[----:B--2---:R-:W-:Y:S01]  /*27e50*/  F2FP.F16.F32.PACK_AB R171, R186, R167 ;  /* 0x000000a7baab723e */ /* 0x004fe200000000ff */
        /* <DEDUP_REMOVED lines=46> */
[----:B------:R-:W2:Y:S01]  /*28140*/  LDSM.16.MT88.4 R136, [R216+0x12000] ;  /* 0x01200000d888783b */ /* 0x000ea20000004200 */
        /* <DEDUP_REMOVED lines=19> */
[C---:B------:R-:W-:Y:S06]  /*28280*/  HMMA.16816.F32 R44, R168.reuse, R140, R44 ;  /* 0x0000008ca82c723c */ /* 0x040fec000000182c */
[----:B------:R-:W-:Y:S01]  /*28290*/  MUFU.EX2 R198, R198 ;  /* 0x000000c600c67308 */ /* 0x000fe20000000800 */
[----:B------:R-:W-:Y:S01]  /*282a0*/  FMUL.FTZ R93, R2, R93 ;  /* 0x0000005d025d7220 */ /* 0x000fe20000410000 */
[C---:B------:R-:W-:Y:S01]  /*282b0*/  HMMA.16816.F32 R48, R168.reuse, R142, R48 ;  /* 0x0000008ea830723c */ /* 0x040fe20000001830 */
[----:B------:R-:W4:Y:S02]  /*282c0*/  LDSM.16.MT88.4 R140, [R220+0x14000] ;  /* 0x01400000dc8c783b */ /* 0x000f240000004200 */
[C---:B------:R-:W-:Y:S03]  /*282d0*/  FMUL.FTZ R94, R0.reuse, R94 ;  /* 0x0000005e005e7220 */ /* 0x040fe60000410000 */
[C---:B---3--:R-:W-:Y:S02]  /*282e0*/  HMMA.16816.F32 R52, R168.reuse, R132, R52 ;  /* 0x00000084a834723c */ /* 0x048fe40000001834 */
[----:B------:R-:W-:Y:S03]  /*282f0*/  MUFU.EX2 R189, R189 ;  /* 0x000000bd00bd7308 */ /* 0x000fe60000000800 */
        /* <DEDUP_REMOVED lines=18> */
[C---:B----4-:R-:W-:Y:S03]  /*28420*/  HMMA.16816.F32 R68, R168.reuse, R140, R68 ;  /* 0x0000008ca844723c */ /* 0x050fe60000001844 */
[----:B------:R-:W-:Y:S01]  /*28430*/  FFMA.FTZ R193, R192, R165, -R177 ;  /* 0x000000a5c0c17223 */ /* 0x000fe200000108b1 */
[C---:B------:R-:W-:Y:S01]  /*28440*/  FMUL.FTZ R116, R2.reuse, R116 ;  /* 0x0000007402747220 */ /* 0x040fe20000410000 */
[----:B------:R4:W-:Y:S01]  /*28450*/  MUFU.EX2 R192, R144 ;  /* 0x0000009000c07308 */ /* 0x0009e20000000800 */
[C---:B------:R-:W-:Y:S01]  /*28460*/  HMMA.16816.F32 R72, R168.reuse, R142, R72 ;  /* 0x0000008ea848723c */ /* 0x040fe20000001848 */
[----:B------:R-:W1:Y:S04]  /*28470*/  LDSM.16.MT88.4 R140, [R216+0x14000] ;  /* 0x01400000d88c783b */ /* 0x000e680000004200 */
[----:B------:R-:W-:Y:S01]  /*28480*/  FMUL.FTZ R117, R2, R117 ;  /* 0x0000007502757220 */ /* 0x000fe20000410000 */
[C---:B---3--:R-:W-:Y:S03]  /*28490*/  HMMA.16816.F32 R76, R168.reuse, R132, R76 ;  /* 0x00000084a84c723c */ /* 0x048fe6000000184c */
[----:B------:R-:W3:Y:S02]  /*284a0*/  MUFU.EX2 R193, R193 ;  /* 0x000000c100c17308 */ /* 0x000ee40000000800 */
[C---:B------:R-:W-:Y:S01]  /*284b0*/  FMUL.FTZ R118, R0.reuse, R118 ;  /* 0x0000007600767220 */ /* 0x040fe20000410000 */
[C---:B------:R-:W-:Y:S01]  /*284c0*/  HMMA.16816.F32 R80, R168.reuse, R134, R80 ;  /* 0x00000086a850723c */ /* 0x040fe20000001850 */
[----:B------:R-:W3:Y:S04]  /*284d0*/  LDSM.16.MT88.4 R132, [R220+0x16000] ;  /* 0x01600000dc84783b */ /* 0x000ee80000004200 */
[----:B------:R-:W-:Y:S01]  /*284e0*/  FMUL.FTZ R119, R0, R119 ;  /* 0x0000007700777220 */ /* 0x000fe20000410000 */
[C---:B--2---:R-:W-:Y:S03]  /*284f0*/  HMMA.16816.F32 R84, R168.reuse, R136, R84 ;  /* 0x00000088a854723c */ /* 0x044fe60000001854 */
[----:B----4-:R-:W-:Y:S02]  /*28500*/  LDSM.16.MT88.4 R144, [R220+0x10800] ;  /* 0x01080000dc90783b */ /* 0x010fe40000004200 */
        /* <DEDUP_REMOVED lines=289> */
.L_x_3092:
        /* <DEDUP_REMOVED lines=14> */
.L_x_3118:
        /* <DEDUP_REMOVED lines=341> */
.L_x_3104:
        /* <DEDUP_REMOVED lines=8> */
.L_x_3105:
[----:B------:R-:W-:Y:S05]  /*2add0*/  BSYNC B0 ;  /* 0x0000000000007941 */ /* 0x000fea0003800000 */
.L_x_3103:
        /* <DEDUP_REMOVED lines=58> */
.L_x_3107:
[----:B------:R-:W-:Y:S05]  /*2b180*/  BSYNC B0 ;  /* 0x0000000000007941 */ /* 0x000fea0003800000 */
.L_x_3106:
        /* <DEDUP_REMOVED lines=28> */
[----:B------:R-:W-:Y:S01]  /*2b350*/  IMAD.IADD R3, R5, 0x1, -R3 ;  /* 0x0000000105037824 */ /* 0x000fe200078e0a03 */
[----:B------:R-:W-:Y:S01]  /*2b360*/  SHF.R.S32.HI R0, RZ, 0x1f, R9 ;  /* 0x0000001fff007819 */ /* 0x000fe20000011409 */
        /* <DEDUP_REMOVED lines=8> */
[----:B------:R-:W-:Y:S09]  /*2b3f0*/  @P1 BRA `(.L_x_3109) ;  /* 0x00000000005c1947 */ /* 0x000ff20003800000 */
        /* <DEDUP_REMOVED lines=23> */
.L_x_3109:
[----:B------:R-:W-:Y:S05]  /*2b570*/  BSYNC B0 ;  /* 0x0000000000007941 */ /* 0x000fea0003800000 */
.L_x_3108:
        /* <DEDUP_REMOVED lines=28> */
.L_x_3111:
[----:B------:R-:W-:Y:S05]  /*2b740*/  BSYNC B0 ;  /* 0x0000000000007941 */ /* 0x000fea0003800000 */
.L_x_3110:
        /* <DEDUP_REMOVED lines=28> */
.L_x_3113:
[----:B------:R-:W-:Y:S05]  /*2b910*/  BSYNC B0 ;  /* 0x0000000000007941 */ /* 0x000fea0003800000 */
.L_x_3112:
[----:B---34-:R-:W-:Y:S02]  /*2b920*/  MOV R6, R234 ;  /* 0x000000ea00067202 */ /* 0x018fe40000000f00 */
[----:B------:R-:W-:-:S04]  /*2b930*/  MOV R7, 0x0 ;  /* 0x0000000000077802 */ /* 0x000fc80000000f00 */
[----:B-12--5:R-:W-:Y:S05]  /*2b940*/  @P5 RET.REL.NODEC R6 `(_ZN5flash24flash_fwd_splitkv_kernelI23Flash_fwd_kernel_traitsILi256ELi64ELi64ELi4ELb0ELb0EN7cutlass6half_tE19Flash_kernel_traitsILi256ELi64ELi64ELi4ES3_EELb0ELb1ELb0ELb0ELb0ELb1ELb0ELb1EEEvNS_16Flash_fwd_paramsE) ;  /* 0xfffffd4406ac5950 */ /* 0x026fea0003c3ffff */
[----:B------:R-:W-:Y:S01]  /*2b950*/  IADD3 R9, P0, R9, 0x30, RZ ;  /* 0x0000003009097810 */ /* 0x000fe20007f1e0ff */
[----:B------:R-:W-:Y:S01]  /*2b960*/  IMAD.MOV.U32 R4, RZ, RZ, R80 ;  /* 0x000000ffff047224 */ /* 0x000fe200078e0050 */
[-C--:B------:R-:W-:Y:S02]  /*2b970*/  ISETP.GE.AND P3, PT, R12, R8.reuse, PT ;  /* 0x000000080c00720c */ /* 0x080fe40003f66270 */
        /* <DEDUP_REMOVED lines=8> */
[C---:B------:R-:W-:Y:S01]  /*2ba00*/  @!P3 R2UR UR10, R10.reuse ;  /* 0x000000000a0ab2ca */ /* 0x040fe200000e0000 */
[----:B------:R-:W-:Y:S01]  /*2ba10*/  IMAD.MOV.U32 R2, RZ, RZ, R234 ;  /* 0x000000ffff027224 */ /* 0x000fe200078e00ea */
[----:B------:R-:W-:Y:S01]  /*2ba20*/  @!P3 R2UR UR11, R11 ;  /* 0x000000000b0bb2ca */ /* 0x000fe200000e0000 */
[----:B------:R-:W-:Y:S01]  /*2ba30*/  IMAD.IADD R0, R5, 0x1, R0 ;  /* 0x0000000105007824 */ /* 0x000fe200078e0200 */
[C---:B------:R-:W-:Y:S01]  /*2ba40*/  @!P2 R2UR UR8, R10.reuse ;  /* 0x000000000a08a2ca */ /* 0x040fe200000e0000 */
[----:B------:R-:W-:Y:S01]  /*2ba50*/  IMAD.MOV.U32 R3, RZ, RZ, 0x0 ;  /* 0x00000000ff037424 */ /* 0x000fe200078e00ff */
        /* <DEDUP_REMOVED lines=8> */
[----:B-1----:R-:W-:Y:S05]  /*2bae0*/  @P0 RET.REL.NODEC R2 `(_ZN5flash24flash_fwd_splitkv_kernelI23Flash_fwd_kernel_traitsILi256ELi64ELi64ELi4ELb0ELb0EN7cutlass6half_tE19Flash_kernel_traitsILi256ELi64ELi64ELi4ES3_EELb0ELb1ELb0ELb0ELb0ELb1ELb0ELb1EEEvNS_16Flash_fwd_paramsE) ;  /* 0xfffffd4402440950 */ /* 0x002fea0003c3ffff */
[----:B------:R-:W-:Y:S01]  /*2baf0*/  R2UR UR4, R10 ;  /* 0x000000000a0472ca */ /* 0x000fe200000e0000 */
[----:B------:R-:W-:Y:S01]  /*2bb00*/  IMAD.MOV.U32 R235, RZ, RZ, 0x0 ;  /* 0x00000000ffeb7424 */ /* 0x000fe200078e00ff */
[----:B------:R-:W-:-:S13]  /*2bb10*/  R2UR UR5, R11 ;  /* 0x000000000b0572ca */ /* 0x000fda00000e0000 */
[----:B------:R1:W-:Y:S02]  /*2bb20*/  ST.E.128 desc[UR4][R6.64+0x180], R76 ;  /* 0x0001804c06007985 */ /* 0x0003e4000c101d04 */
[----:B-1----:R-:W-:Y:S05]  /*2bb30*/  RET.REL.NODEC R234 `(_ZN5flash24flash_fwd_splitkv_kernelI23Flash_fwd_kernel_traitsILi256ELi64ELi64ELi4ELb0ELb0EN7cutlass6half_tE19Flash_kernel_traitsILi256ELi64ELi64ELi4ES3_EELb0ELb1ELb0ELb0ELb0ELb1ELb0ELb1EEEvNS_16Flash_fwd_paramsE) ;  /* 0xfffffd44ea307950 */ /* 0x002fea0003c3ffff */
.L_x_3102:
[----:B------:R-:W-:Y:S01]  /*2bb40*/  MOV R0, 0x1f ;  /* 0x0000001f00007802 */ /* 0x000fe20000000f00 */
[----:B------:R-:W-:Y:S01]  /*2bb50*/  IMAD.MOV.U32 R2, RZ, RZ, 0x2 ;  /* 0x00000002ff027424 */ /* 0x000fe200078e00ff */
[----:B------:R-:W-:Y:S01]  /*2bb60*/  MOV R6, R250 ;  /* 0x000000fa00067202 */ /* 0x000fe20000000f00 */
[----:B------:R-:W-:-:S07]  /*2bb70*/  IMAD.MOV.U32 R4, RZ, RZ, -0x1 ;  /* 0xffffffffff047424 */ /* 0x000fce00078e00ff */
[----:B-1---5:R-:W-:Y:S05]  /*2bb80*/  WARPSYNC.COLLECTIVE R4, `(.L_x_3114) ;  /* 0x0000000004087348 */ /* 0x022fea0003c00000 */
[----:B------:R2:W3:Y:S02]  /*2bb90*/  SHFL.BFLY P0, R0, R6, R2, R0 ;  /* 0x0c00000206007389 */ /* 0x0004e40000000000 */
[----:B-123-5:R-:W-:Y:S01]  /*2bba0*/  ENDCOLLECTIVE ;  /* 0x000000000000791b */ /* 0x02efe20003800000 */
.L_x_3114:
        /* <DEDUP_REMOVED lines=8> */
.L_x_3115:
        /* <DEDUP_REMOVED lines=8> */
.L_x_3116:
[----:B------:R-:W-:Y:S01]  /*2bcb0*/  FADD.FTZ R249, R0, R249 ;  /* 0x000000f900f97221 */ /* 0x000fe20000010000 */
[----:B------:R-:W-:Y:S02]  /*2bcc0*/  MOV R0, 0x1f ;  /* 0x0000001f00007802 */ /* 0x000fe40000000f00 */
[----:B------:R-:W-:Y:S01]  /*2bcd0*/  MOV R2, 0x1 ;  /* 0x0000000100027802 */ /* 0x000fe20000000f00 */
[----:B------:R-:W-:-:S07]  /*2bce0*/  IMAD.MOV.U32 R6, RZ, RZ, R249 ;  /* 0x000000ffff067224 */ /* 0x000fce00078e00f9 */
[----:B------:R-:W-:Y:S05]  /*2bcf0*/  WARPSYNC.COLLECTIVE R4, `(.L_x_3117) ;  /* 0x0000000004087348 */ /* 0x000fea0003c00000 */
[----:B------:R1:W2:Y:S02]  /*2bd00*/  SHFL.BFLY P0, R0, R6, R2, R0 ;  /* 0x0c00000206007389 */ /* 0x0002a40000000000 */
[----:B-12---:R-:W-:Y:S01]  /*2bd10*/  ENDCOLLECTIVE ;  /* 0x000000000000791b */ /* 0x006fe20003800000 */
.L_x_3117:
[----:B------:R-:W-:Y:S05]  /*2bd20*/  BRA `(.L_x_3118) ;  /* 0xffffffd800b47947 */ /* 0x000fea000383ffff */
.L_x_3119:
        /* <DEDUP_REMOVED lines=13> */
.L_x_8857:


//--------------------- .text._ZN5flash24flash_fwd_splitkv_kernelI23Flash_fwd_kernel_traitsILi256ELi64ELi64ELi4ELb0ELb0EN7cutlass6half_tE19Flash_kernel_traitsILi256ELi64ELi64ELi4ES3_EELb0ELb1ELb0ELb0ELb0ELb0ELb1ELb0EEEvNS_16Flash_fwd_paramsE --------------------------
	.section	.text._ZN5flash24flash_fwd_splitkv_kernelI23Flash_fwd_kernel_traitsILi256ELi64ELi64ELi4ELb0ELb0EN7cutlass6half_tE19Flash_kernel_traitsILi256ELi64ELi64ELi4ES3_EELb0ELb1ELb0ELb0ELb0ELb0ELb1ELb0EEEvNS_16Flash_fwd_paramsE,"ax",@progbits
	.align	128
        .global         _ZN5flash24flash_fwd_splitkv_kernelI23Flash_fwd_kernel_traitsILi256ELi64ELi64ELi4ELb0ELb0EN7cutlass6half_tE19Flash_kernel_traitsILi256ELi64ELi64ELi4ES3_EELb0ELb1ELb0ELb0ELb0ELb0ELb1ELb0EEEvNS_16Flash_fwd_paramsE
        .type           _ZN5flash24flash_fwd_splitkv_kernelI23Flash_fwd_kernel_traitsILi256ELi64ELi64ELi4ELb0ELb0EN7cutlass6half_tE19Flash_kernel_traitsILi256ELi64ELi64ELi4ES3_EELb0ELb1ELb0ELb0ELb0ELb0ELb1ELb0EEEvNS_16Flash_fwd_paramsE,@function
        .size           _ZN5flash24flash_fwd_splitkv_kernelI23Flash_fwd_kernel_traitsILi256ELi64ELi64ELi4ELb0ELb0EN7cutlass6half_tE19Flash_kernel_traitsILi256ELi64ELi64ELi4ES3_EELb0ELb1ELb0ELb0ELb0ELb0ELb1ELb0EEEvNS_16Flash_fwd_paramsE,(.L_x_8896 - _ZN5flash24flash_fwd_splitkv_kernelI23Flash_fwd_kernel_traitsILi256ELi64ELi64ELi4ELb0ELb0EN7cutlass6half_tE19Flash_kernel_traitsILi256ELi64ELi64ELi4ES3_EELb0ELb1ELb0ELb0ELb0ELb0ELb1ELb0EEEvNS_16Flash_fwd_paramsE)
        .other          _ZN5flash24flash_fwd_splitkv_kernelI23Flash_fwd_kernel_traitsILi256ELi64ELi64ELi4ELb0ELb0EN7cutlass6half_tE19Flash_kernel_traitsILi256ELi64ELi64ELi4ES3_EELb0ELb1ELb0ELb0ELb0ELb0ELb1ELb0EEEvNS_16Flash_fwd_paramsE,@"STO_CUDA_ENTRY STV_DEFAULT"
_ZN5flash24flash_fwd_splitkv_kernelI23Flash_fwd_kernel_traitsILi256ELi64ELi64ELi4ELb0ELb0EN7cutlass6half_tE19Flash_kernel_traitsILi256ELi64ELi64ELi4ES3_EELb0ELb1ELb0ELb0ELb0ELb0ELb1ELb0EEEvNS_16Flash_fwd_paramsE:
.text._ZN5flash24flash_fwd_splitkv_kernelI23Flash_fwd_kernel_traitsILi256ELi64ELi64ELi4ELb0ELb0EN7cutlass6half_tE19Flash_kernel_traitsILi256ELi64ELi64ELi4ES3_EELb0ELb1ELb0ELb0ELb0ELb0ELb1ELb0EEEvNS_16Flash_fwd_paramsE:
        /* <DEDUP_REMOVED lines=15> */
[----:B-1----:R-:W-:-:S07]  /*00f0*/  UIMAD.WIDE.U32 UR4, UR5, UR14, URZ ;  /* 0x0000000e050472a5 */ /* 0x002fce000f8e003f */
[----:B------:R-:W-:Y:S01]  /*0100*/  UMOV UR15, UR5 ;  /* 0x00000005000f7c82 */ /* 0x000fe20008000000 */
        /* <DEDUP_REMOVED lines=15> */
[----:B------:R-:W-:Y:S01]  /*0200*/  @UP3 UIADD3 UR15, UR15, 0x1, URZ ;  /* 0x000000010f0f3890 */ /* 0x000fe2000fffe03f */
[----:B------:R-:W-:Y:S01]  /*0210*/  PLOP3.LUT P0, PT, PT, PT, UP0, 0x80, 0x0 ;  /* 0x000000000000781c */ /* 0x000fe20003f0f008 */
[----:B------:R-:W-:Y:S02]  /*0220*/  @!UP2 ULOP3.LUT UR15, URZ, UR6, URZ, 0x33, !UPT ;  /* 0x000000063f0fa292 */ /* 0x000fe4000f8e333f */
        /* <DEDUP_REMOVED lines=42> */
.L_x_3120:
[----:B------:R-:W-:-:S04]  /*04d0*/  ULDC UR8, c[0x0][0x2c8] ;  /* 0x0000b20000087ab9 */ /* 0x000fc80000000800 */
.L_x_3121:
        /* <DEDUP_REMOVED lines=17> */
[----:B------:R-:W-:Y:S01]  /*05f0*/  UIADD3 UR5, UR5, 0x3f, URZ ;  /* 0x0000003f05057890 */ /* 0x000fe2000fffe03f */
[----:B------:R-:W2:Y:S01]  /*0600*/  S2R R80, SR_TID.X ;  /* 0x0000000000507919 */ /* 0x000ea20000002100 */
[----:B------:R-:W-:Y:S01]  /*0610*/  ULDC UR19, c[0x0][0x394] ;  /* 0x0000e50000137ab9 */ /* 0x000fe20000000800 */
[----:B------:R-:W-:Y:S01]  /*0620*/  ULDC UR18, c[0x0][0x398] ;  /* 0x0000e60000127ab9 */ /* 0x000fe20000000800 */
        /* <DEDUP_REMOVED lines=24> */
[----:B------:R-:W-:-:S05]  /*07b0*/  UIMAD.WIDE.U32 UR16, UR5, UR11, URZ ;  /* 0x0000000b051072a5 */ /* 0x000fca000f8e003f */
        /* <DEDUP_REMOVED lines=16> */
[----:B------:R-:W-:Y:S02]  /*08c0*/  ULEA.HI UR4, UR5, UR4, URZ, 0x6 ;  /* 0x0000000405047291 */ /* 0x000fe4000f8f303f */
[----:B------:R-:W-:-:S02]  /*08d0*/  UIADD3 UR9, UR23, UR22, -UR24 ;  /* 0x0000001617097290 */ /* 0x000fc4000fffe818 */
[----:B------:R-:W-:Y:S02]  /*08e0*/  @!UP0 UIADD3 UR17, -UR17, URZ, URZ ;  /* 0x0000003f11118290 */ /* 0x000fe4000fffe13f */
[----:B------:R-:W-:Y:S02]  /*08f0*/  USHF.R.S32.HI UR4, URZ, 0x6, UR4 ;  /* 0x000000063f047899 */ /* 0x000fe40008011404 */
[----:B------:R-:W-:Y:S02]  /*0900*/  @!UP1 ULOP3.LUT UR17, URZ, UR10, URZ, 0x33, !UPT ;  /* 0x0000000a3f119292 */ /* 0x000fe4000f8e333f */
[----:B------:R-:W-:Y:S02]  /*0910*/  UIADD3 UR5, -UR24, 0x7f, UR22 ;  /* 0x0000007f18057890 */ /* 0x000fe4000fffe116 */
[----:B------:R-:W-:Y:S01]  /*0920*/  UIMAD UR12, UR17, UR7, URZ ;  /* 0x00000007110c72a4 */ /* 0x000fe2000f8e023f */
[----:B------:R-:W-:Y:S01]  /*0930*/  IMAD.U32 R3, RZ, RZ, UR4 ;  /* 0x00000004ff037e24 */ /* 0x000fe2000f8e00ff */
[----:B------:R-:W-:Y:S01]  /*0940*/  UIADD3 UR9, UR9, -UR19, URZ ;  /* 0x8000001309097290 */ /* 0x000fe2000fffe03f */
[----:B------:R-:W-:Y:S01]  /*0950*/  IMAD.U32 R0, RZ, RZ, UR17 ;  /* 0x00000011ff007e24 */ /* 0x000fe2000f8e00ff */
[----:B------:R-:W-:-:S02]  /*0960*/  UIADD3 UR5, UR5, UR18, UR23 ;  /* 0x0000001205057290 */ /* 0x000fc4000fffe017 */
[----:B------:R-:W-:Y:S02]  /*0970*/  USHF.R.S32.HI UR8, URZ, 0x1f, UR9 ;  /* 0x0000001f3f087899 */ /* 0x000fe40008011409 */
[----:B------:R-:W-:Y:S01]  /*0980*/  VIADDMNMX R0, R0, UR12, R3, PT ;  /* 0x0000000c00007c46 */ /* 0x000fe2000b800103 */
[----:B------:R-:W-:Y:S02]  /*0990*/  USHF.R.S32.HI UR4, URZ, 0x1f, UR5 ;  /* 0x0000001f3f047899 */ /* 0x000fe40008011405 */
[----:B------:R-:W-:Y:S01]  /*09a0*/  ULEA.HI UR8, UR8, UR9, URZ, 0x6 ;  /* 0x0000000908087291 */ /* 0x000fe2000f8f303f */
[----:B------:R-:W-:Y:S01]  /*09b0*/  R2UR UR17, R0 ;  /* 0x00000000001172ca */ /* 0x000fe200000e0000 */
[----:B------:R-:W-:Y:S02]  /*09c0*/  ULEA.HI UR4, UR4, UR5, URZ, 0x6 ;  /* 0x0000000504047291 */ /* 0x000fe4000f8f303f */
[----:B------:R-:W-:Y:S02]  /*09d0*/  USHF.R.S32.HI UR8, URZ, 0x6, UR8 ;  /* 0x000000063f087899 */ /* 0x000fe40008011408 */
[----:B------:R-:W-:-:S02]  /*09e0*/  USHF.R.S32.HI UR4, URZ, 0x6, UR4 ;  /* 0x000000063f047899 */ /* 0x000fc40008011404 */
[----:B------:R-:W-:-:S04]  /*09f0*/  UISETP.LT.AND UP1, UPT, UR12, UR8, UPT ;  /* 0x000000080c00728c */ /* 0x000fc8000bf21270 */
[----:B------:R-:W-:Y:S02]  /*0a00*/  USEL UR12, UR12, UR8, !UP1 ;  /* 0x000000080c0c7287 */ /* 0x000fe4000c800000 */
[----:B------:R-:W-:-:S04]  /*0a10*/  UISETP.LT.AND UP0, UPT, UR17, UR4, UPT ;  /* 0x000000041100728c */ /* 0x000fc8000bf01270 */
[----:B------:R-:W-:-:S04]  /*0a20*/  USEL UR17, UR17, UR4, UP0 ;  /* 0x0000000411117287 */ /* 0x000fc80008000000 */
[----:B------:R-:W-:-:S06]  /*0a30*/  UISETP.GE.AND UP0, UPT, UR12, UR17, UPT ;  /* 0x000000110c00728c */ /* 0x000fcc000bf06270 */
[----:B------:R-:W-:-:S13]  /*0a40*/  PLOP3.LUT P0, PT, PT, PT, UP0, 0x80, 0x0 ;  /* 0x000000000000781c */ /* 0x000fda0003f0f008 */
[----:B--2---:R-:W-:Y:S05]  /*0a50*/  @!P0 BRA `(.L_x_3122) ;  /* 0x0000000800a08947 */ /* 0x004fea0003800000 */
        /* <DEDUP_REMOVED lines=48> */
.L_x_3124:
[----:B------:R-:W-:Y:S05]  /*0d60*/  BSYNC B0 ;  /* 0x0000000000007941 */ /* 0x000fea0003800000 */
.L_x_3123:
        /* <DEDUP_REMOVED lines=13> */
.L_x_3126:
[----:B------:R-:W-:Y:S05]  /*0e40*/  BSYNC B0 ;  /* 0x0000000000007941 */ /* 0x000fea0003800000 */
.L_x_3125:
        /* <DEDUP_REMOVED lines=12> */
.L_x_3128:
[----:B------:R-:W-:Y:S05]  /*0f10*/  BSYNC B0 ;  /* 0x0000000000007941 */ /* 0x000fea0003800000 */
.L_x_3127:
        /* <DEDUP_REMOVED lines=12> */
.L_x_3130:
[----:B------:R-:W-:Y:S05]  /*0fe0*/  BSYNC B0 ;  /* 0x0000000000007941 */ /* 0x000fea0003800000 */
.L_x_3129:
        /* <DEDUP_REMOVED lines=11> */
.L_x_3132:
[----:B------:R-:W-:Y:S05]  /*10a0*/  BSYNC B0 ;  /* 0x0000000000007941 */ /* 0x000fea0003800000 */
.L_x_3131:
        /* <DEDUP_REMOVED lines=11> */
.L_x_3134:
[----:B------:R-:W-:Y:S05]  /*1160*/  BSYNC B0 ;  /* 0x0000000000007941 */ /* 0x000fea0003800000 */
.L_x_3133:
        /* <DEDUP_REMOVED lines=11> */
.L_x_3136:
[----:B------:R-:W-:Y:S05]  /*1220*/  BSYNC B0 ;  /* 0x0000000000007941 */ /* 0x000fea0003800000 */
.L_x_3135:
        /* <DEDUP_REMOVED lines=11> */
.L_x_3138:
[----:B------:R-:W-:Y:S05]  /*12e0*/  BSYNC B0 ;  /* 0x0000000000007941 */ /* 0x000fea0003800000 */
.L_x_3137:
        /* <DEDUP_REMOVED lines=31> */
.L_x_3122:
        /* <DEDUP_REMOVED lines=29> */
.L_x_3139:
        /* <DEDUP_REMOVED lines=39> */
[----:B------:R-:W-:Y:S01]  /*1920*/  IMAD.U32 R0, RZ, RZ, UR14 ;  /* 0x0000000eff007e24 */ /* 0x000fe2000f8e00ff */
[----:B------:R-:W-:Y:S02]  /*1930*/  UIADD3 UR8, -UR8, URZ, URZ ;  /* 0x0000003f08087290 */ /* 0x000fe4000fffe13f */
[----:B------:R1:W2:Y:S01]  /*1940*/  LDG.E R2, desc[UR26][R2.64] ;  /* 0x0000001a02027981 */ /* 0x0002a2000c1e1900 */
[----:B------:R-:W3:Y:S01]  /*1950*/  I2F.RP R8, R5 ;  /* 0x0000000500087306 */ /* 0x000ee20000209400 */
[----:B------:R-:W-:Y:S01]  /*1960*/  IABS R0, R0 ;  /* 0x0000000000007213 */ /* 0x000fe20000000000 */
[----:B------:R-:W-:Y:S01]  /*1970*/  ULDC.64 UR4, c[0x0][0x230] ;  /* 0x00008c0000047ab9 */ /* 0x000fe20000000a00 */
[----:B------:R-:W-:-:S04]  /*1980*/  UIMAD UR9, UR10, UR8, UR9 ;  /* 0x000000080a0972a4 */ /* 0x000fc8000f8e0209 */
[----:B------:R-:W-:Y:S01]  /*1990*/  USHF.R.S32.HI UR8, URZ, 0x1f, UR9 ;  /* 0x0000001f3f087899 */ /* 0x000fe20008011409 */
[----:B---3--:R-:W3:Y:S02]  /*19a0*/  MUFU.RCP R7, R8 ;  /* 0x0000000800077308 */ /* 0x008ee40000001000 */
[----:B---3--:R-:W-:-:S06]  /*19b0*/  IADD3 R7, R7, 0xffffffe, RZ ;  /* 0x0ffffffe07077810 */ /* 0x008fcc0007ffe0ff */
[----:B------:R-:W3:Y:S02]  /*19c0*/  F2I.FTZ.U32.TRUNC.NTZ R7, R7 ;  /* 0x0000000700077305 */ /* 0x000ee4000021f000 */
[----:B---3--:R-:W-:-:S04]  /*19d0*/  IMAD.MOV R6, RZ, RZ, -R7 ;  /* 0x000000ffff067224 */ /* 0x008fc800078e0a07 */
[----:B-1----:R-:W-:Y:S01]  /*19e0*/  IMAD R3, R6, R5, RZ ;  /* 0x0000000506037224 */ /* 0x002fe200078e02ff */
[----:B------:R-:W-:-:S05]  /*19f0*/  MOV R6, RZ ;  /* 0x000000ff00067202 */ /* 0x000fca0000000f00 */
[----:B------:R-:W-:-:S04]  /*1a00*/  IMAD.HI.U32 R6, R7, R3, R6 ;  /* 0x0000000307067227 */ /* 0x000fc800078e0006 */
[----:B------:R-:W-:-:S04]  /*1a10*/  IMAD.MOV.U32 R3, RZ, RZ, R0 ;  /* 0x000000ffff037224 */ /* 0x000fc800078e0000 */
        /* <DEDUP_REMOVED lines=9> */
[----:B------:R-:W-:-:S07]  /*1ab0*/  ISETP.GE.AND P0, PT, R0, RZ, PT ;  /* 0x000000ff0000720c */ /* 0x000fce0003f06270 */
[----:B------:R-:W-:-:S06]  /*1ac0*/  @P2 VIADD R6, R6, 0x1 ;  /* 0x0000000106062836 */ /* 0x000fcc0000000000 */
[----:B------:R-:W-:Y:S02]  /*1ad0*/  @!P0 IADD3 R6, -R6, RZ, RZ ;  /* 0x000000ff06068210 */ /* 0x000fe40007ffe1ff */
[----:B------:R-:W-:-:S04]  /*1ae0*/  @!P1 LOP3.LUT R6, RZ, R4, RZ, 0x33, !PT ;  /* 0x00000004ff069212 */ /* 0x000fc800078e33ff */
[----:B------:R-:W-:Y:S02]  /*1af0*/  SHF.R.S32.HI R3, RZ, 0x1f, R6 ;  /* 0x0000001fff037819 */ /* 0x000fe40000011406 */
[----:B------:R-:W-:Y:S02]  /*1b00*/  MOV R18, R6 ;  /* 0x0000000600127202 */ /* 0x000fe40000000f00 */
[----:B--2---:R-:W-:-:S13]  /*1b10*/  R2UR UR25, R2 ;  /* 0x00000000021972ca */ /* 0x004fda00000e0000 */
        /* <DEDUP_REMOVED lines=12> */
[----:B------:R-:W-:Y:S01]  /*1be0*/  IMAD.U32 R5, RZ, RZ, UR31 ;  /* 0x0000001fff057e24 */ /* 0x000fe2000f8e00ff */
[----:B------:R-:W-:Y:S01]  /*1bf0*/  UIMAD UR16, UR16, UR4, URZ ;  /* 0x00000004101072a4 */ /* 0x000fe2000f8e023f */
[----:B------:R-:W-:Y:S01]  /*1c00*/  IMAD.U32 R4, RZ, RZ, UR30 ;  /* 0x0000001eff047e24 */ /* 0x000fe2000f8e00ff */
[----:B------:R-:W-:Y:S01]  /*1c10*/  UIMAD.WIDE.U32 UR30, UR25, UR4, URZ ;  /* 0x00000004191e72a5 */ /* 0x000fe2000f8e003f */
[----:B------:R-:W-:Y:S01]  /*1c20*/  IMAD R17, R3, UR6, RZ ;  /* 0x0000000603117c24 */ /* 0x000fe2000f8e02ff */
[----:B------:R-:W-:Y:S01]  /*1c30*/  MOV R5, UR28 ;  /* 0x0000001c00057c02 */ /* 0x000fe20008000f00 */
[----:B------:R-:W-:-:S02]  /*1c40*/  UIMAD UR5, UR25, UR5, UR16 ;  /* 0x00000005190572a4 */ /* 0x000fc4000f8e0210 */
[C---:B------:R-:W-:Y:S02]  /*1c50*/  IMAD R17, R6.reuse, UR7, R17 ;  /* 0x0000000706117c24 */ /* 0x040fe4000f8e0211 */
[----:B------:R-:W-:Y:S01]  /*1c60*/  IMAD.WIDE.U32 R34, R6, UR6, R4 ;  /* 0x0000000606227c25 */ /* 0x000fe2000f8e0004 */
[----:B------:R-:W-:-:S03]  /*1c70*/  UIADD3 UR28, UR31, UR5, URZ ;  /* 0x000000051f1c7290 */ /* 0x000fc6000fffe03f */
[----:B------:R-:W-:Y:S01]  /*1c80*/  IMAD.IADD R17, R35, 0x1, R17 ;  /* 0x0000000123117824 */ /* 0x000fe200078e0211 */
[----:B------:R-:W-:Y:S08]  /*1c90*/  BRA `(.L_x_3141) ;  /* 0x00000004003c7947 */ /* 0x000ff00003800000 */
.L_x_3140:
        /* <DEDUP_REMOVED lines=46> */
.L_x_3142:
[----:B------:R-:W-:Y:S01]  /*1f80*/  UIMAD UR4, UR8, UR10, URZ ;  /* 0x0000000a080472a4 */ /* 0x000fe2000f8e023f */
[----:B------:R-:W-:Y:S01]  /*1f90*/  MOV R18, R3 ;  /* 0x0000000300127202 */ /* 0x000fe20000000f00 */
[----:B------:R-:W-:Y:S01]  /*1fa0*/  UMOV UR7, UR5 ;  /* 0x0000000500077c82 */ /* 0x000fe20008000000 */
[----:B------:R-:W-:Y:S02]  /*1fb0*/  @UP0 UIADD3 UR28, UR25, UR28, URZ ;  /* 0x0000001c191c0290 */ /* 0x000fe4000fffe03f */
[----:B------:R-:W-:Y:S01]  /*1fc0*/  UIMAD.WIDE.U32 UR6, UR10, UR9, UR6 ;  /* 0x000000090a0672a5 */ /* 0x000fe2000f8e0006 */
[----:B------:R-:W-:Y:S01]  /*1fd0*/  @!P2 IADD3 R18, -R18, RZ, RZ ;  /* 0x000000ff1212a210 */ /* 0x000fe20007ffe1ff */
[----:B------:R-:W-:Y:S01]  /*1fe0*/  UIMAD UR4, UR11, UR9, UR4 ;  /* 0x000000090b0472a4 */ /* 0x000fe2000f8e0204 */
[----:B------:R-:W-:-:S03]  /*1ff0*/  @!P1 LOP3.LUT R18, RZ, R6, RZ, 0x33, !PT ;  /* 0x00000006ff129212 */ /* 0x000fc600078e33ff */
[----:B------:R-:W-:Y:S01]  /*2000*/  UIADD3 UR4, UR7, UR4, URZ ;  /* 0x0000000407047290 */ /* 0x000fe2000fffe03f */
[----:B------:R-:W-:Y:S01]  /*2010*/  SHF.R.S32.HI R3, RZ, 0x1f, R18 ;  /* 0x0000001fff037819 */ /* 0x000fe20000011412 */
[----:B------:R-:W-:Y:S01]  /*2020*/  IMAD.U32 R7, RZ, RZ, UR7 ;  /* 0x00000007ff077e24 */ /* 0x000fe2000f8e00ff */
[----:B------:R-:W-:-:S03]  /*2030*/  MOV R6, UR6 ;  /* 0x0000000600067c02 */ /* 0x000fc60008000f00 */
[----:B------:R-:W-:Y:S01]  /*2040*/  MOV R7, UR4 ;  /* 0x0000000400077c02 */ /* 0x000fe20008000f00 */
[----:B------:R-:W-:Y:S01]  /*2050*/  @UP0 ULDC.64 UR4, c[0x0][0x250] ;  /* 0x0000940000040ab9 */ /* 0x000fe20000000a00 */
[-C--:B------:R-:W-:Y:S01]  /*2060*/  IMAD R0, R3, R4.reuse, RZ ;  /* 0x0000000403007224 */ /* 0x080fe200078e02ff */
[----:B------:R-:W-:Y:S01]  /*2070*/  @UP0 UIMAD.WIDE.U32 UR30, UR28, UR4, URZ ;  /* 0x000000041c1e02a5 */ /* 0x000fe2000f8e003f */
[----:B------:R-:W-:-:S03]  /*2080*/  IMAD.WIDE.U32 R34, R18, R4, R6 ;  /* 0x0000000412227225 */ /* 0x000fc600078e0006 */
[----:B------:R-:W-:Y:S01]  /*2090*/  @UP0 UIMAD UR28, UR28, UR5, UR31 ;  /* 0x000000051c1c02a4 */ /* 0x000fe2000f8e021f */
[----:B------:R-:W-:-:S04]  /*20a0*/  IMAD R5, R18, R5, R0 ;  /* 0x0000000512057224 */ /* 0x000fc800078e0200 */
[----:B------:R-:W-:Y:S01]  /*20b0*/  IMAD.IADD R17, R35, 0x1, R5 ;  /* 0x0000000123117824 */ /* 0x000fe200078e0205 */
        /* <DEDUP_REMOVED lines=13> */
.L_x_3141:
[----:B------:R-:W-:Y:S01]  /*2190*/  UISETP.NE.AND UP0, UPT, UR13, -0x1, UPT ;  /* 0xffffffff0d00788c */ /* 0x000fe2000bf05270 */
[----:B------:R-:W-:Y:S01]  /*21a0*/  SHF.R.S32.HI R15, RZ, 0x1f, R80 ;  /* 0x0000001fff0f7819 */ /* 0x000fe20000011450 */
[----:B------:R-:W1:Y:S01]  /*21b0*/  S2R R31, SR_CTAID.X ;  /* 0x00000000001f7919 */ /* 0x000e620000002500 */
[----:B------:R-:W-:Y:S01]  /*21c0*/  USHF.R.S32.HI UR29, URZ, 0x1f, UR14 ;  /* 0x0000001f3f1d7899 */ /* 0x000fe2000801140e */
[----:B------:R-:W2:Y:S01]  /*21d0*/  S2UR UR25, SR_CgaCtaId ;  /* 0x00000000001979c3 */ /* 0x000ea20000008800 */
[CC--:B------:R-:W-:Y:S01]  /*21e0*/  LEA.HI R5, R15.reuse, R80.reuse, RZ, 0x3 ;  /* 0x000000500f057211 */ /* 0x0c0fe200078f18ff */
[----:B------:R-:W-:Y:S01]  /*21f0*/  ULDC.64 UR6, c[0x0][0x268] ;  /* 0x00009a0000067ab9 */ /* 0x000fe20000000a00 */
[-C--:B------:R-:W-:Y:S01]  /*2200*/  LEA.HI R25, R15, R80.reuse, RZ, 0x4 ;  /* 0x000000500f197211 */ /* 0x080fe200078f20ff */
[----:B------:R-:W-:Y:S01]  /*2210*/  IMAD R3, R3, UR6, RZ ;  /* 0x0000000603037c24 */ /* 0x000fe2000f8e02ff */
[----:B------:R-:W-:Y:S01]  /*2220*/  SHF.R.S32.HI R22, RZ, 0x3, R5 ;  /* 0x00000003ff167819 */ /* 0x000fe20000011405 */
[----:B------:R-:W-:Y:S01]  /*2230*/  BSSY B0, `(.L_x_3143) ;  /* 0x000006d000007945 */ /* 0x000fe20003800000 */
        /* <DEDUP_REMOVED lines=17> */
[----:B------:R-:W-:Y:S01]  /*2350*/  VIADD R32, R22, 0x10 ;  /* 0x0000001016207836 */ /* 0x000fe20000000000 */
[----:B------:R-:W-:Y:S01]  /*2360*/  ULDC.64 UR4, c[0x0][0x258] ;  /* 0x0000960000047ab9 */ /* 0x000fe20000000a00 */
[--C-:B------:R-:W-:Y:S01]  /*2370*/  SHF.R.S32.HI R24, RZ, 0x1f, R232.reuse ;  /* 0x0000001fff187819 */ /* 0x100fe200000114e8 */
[----:B------:R-:W-:Y:S01]  /*2380*/  UIMAD UR29, UR29, UR4, URZ ;  /* 0x000000041d1d72a4 */ /* 0x000fe2000f8e023f */
[----:B------:R-:W-:Y:S01]  /*2390*/  IADD3 R6, P1, R232, UR30, RZ ;  /* 0x0000001ee8067c10 */ /* 0x000fe2000ff3e0ff */
[----:B------:R-:W-:Y:S01]  /*23a0*/  @!UP0 UIADD3 UR13, UR35, UR16, URZ ;  /* 0x00000010230d8290 */ /* 0x000fe2000fffe03f */
[----:B------:R-:W-:Y:S01]  /*23b0*/  LEA.HI R16, R16, R21, RZ, 0x3 ;  /* 0x0000001510107211 */ /* 0x000fe200078f18ff */
[----:B------:R-:W-:Y:S01]  /*23c0*/  @!UP0 UMOV UR32, UR34 ;  /* 0x0000002200208c82 */ /* 0x000fe20008000000 */
[----:B------:R-:W-:Y:S01]  /*23d0*/  LOP3.LUT R0, R231, 0x38, R232, 0xf8, !PT ;  /* 0x00000038e7007812 */ /* 0x000fe200078ef8e8 */
[----:B------:R-:W-:Y:S01]  /*23e0*/  IMAD.U32 R26, RZ, RZ, UR4 ;  /* 0x00000004ff1a7e24 */ /* 0x000fe2000f8e00ff */
[----:B------:R-:W-:Y:S01]  /*23f0*/  SHF.R.U32.HI R231, RZ, 0x3, R231 ;  /* 0x00000003ffe77819 */ /* 0x000fe200000116e7 */
[----:B------:R-:W-:Y:S01]  /*2400*/  UMOV UR4, 0x400 ;  /* 0x0000040000047882 */ /* 0x000fe20000000000 */
[----:B------:R-:W-:Y:S01]  /*2410*/  IADD3.X R7, R24, UR28, RZ, P1, !PT ;  /* 0x0000001c18077c10 */ /* 0x000fe20008ffe4ff */
[----:B------:R-:W-:Y:S01]  /*2420*/  UIMAD UR28, UR14, UR5, UR29 ;  /* 0x000000050e1c72a4 */ /* 0x000fe2000f8e021d */
[----:B------:R-:W-:Y:S01]  /*2430*/  LOP3.LUT R4, R16, 0xfffffff8, RZ, 0xc0, !PT ;  /* 0xfffffff810047812 */ /* 0x000fe200078ec0ff */
[----:B------:R-:W-:Y:S01]  /*2440*/  UIADD3 UR5, -UR22, UR24, URZ ;  /* 0x0000001816057290 */ /* 0x000fe2000fffe13f */
[----:B------:R-:W-:Y:S01]  /*2450*/  LOP3.LUT R231, R0, R231, RZ, 0x3c, !PT ;  /* 0x000000e700e77212 */ /* 0x000fe200078e3cff */
[----:B--2---:R-:W-:Y:S01]  /*2460*/  ULEA UR4, UR25, UR4, 0x18 ;  /* 0x0000000419047291 */ /* 0x004fe2000f8ec03f */
[----:B------:R-:W-:Y:S01]  /*2470*/  LEA.HI R0, R15, R80, RZ, 0x6 ;  /* 0x000000500f007211 */ /* 0x000fe200078f30ff */
[----:B------:R-:W-:Y:S01]  /*2480*/  IMAD.IADD R21, R21, 0x1, -R4 ;  /* 0x0000000115157824 */ /* 0x000fe200078e0a04 */
[----:B------:R-:W-:Y:S01]  /*2490*/  IADD3 R4, P0, R232, UR32, RZ ;  /* 0x00000020e8047c10 */ /* 0x000fe2000ff1e0ff */
[----:B-1----:R-:W-:Y:S01]  /*24a0*/  IMAD.WIDE R30, R31, 0x40, R22 ;  /* 0x000000401f1e7825 */ /* 0x002fe200078e0216 */
[----:B------:R-:W-:-:S02]  /*24b0*/  ISETP.GE.AND P4, PT, R22, UR5, PT ;  /* 0x0000000516007c0c */ /* 0x000fc4000bf86270 */
[----:B------:R-:W-:Y:S01]  /*24c0*/  IADD3.X R5, R24, UR13, RZ, P0, !PT ;  /* 0x0000000d18057c10 */ /* 0x000fe200087fe4ff */
[----:B------:R-:W-:Y:S01]  /*24d0*/  IMAD.SHL.U32 R0, R0, 0x8, RZ ;  /* 0x0000000800007824 */ /* 0x000fe200078e00ff */
[----:B------:R-:W-:Y:S01]  /*24e0*/  UIADD3 UR13, UR17, -0x1, URZ ;  /* 0xffffffff110d7890 */ /* 0x000fe2000fffe03f */
[----:B------:R-:W-:Y:S02]  /*24f0*/  IADD3 R168, P1, R22, UR9, RZ ;  /* 0x0000000916a87c10 */ /* 0x000fe4000ff3e0ff */
[----:B------:R-:W-:Y:S01]  /*2500*/  ISETP.GE.AND P0, PT, R32, UR5, PT ;  /* 0x0000000520007c0c */ /* 0x000fe2000bf06270 */
[----:B------:R-:W-:Y:S01]  /*2510*/  IMAD.WIDE.U32 R26, R26, UR14, R4 ;  /* 0x0000000e1a1a7c25 */ /* 0x000fe2000f8e0004 */
[----:B------:R-:W-:Y:S01]  /*2520*/  IADD3 R34, P3, R232, R34, RZ ;  /* 0x00000022e8227210 */ /* 0x000fe20007f7e0ff */
[----:B------:R-:W-:Y:S01]  /*2530*/  USHF.L.U32 UR16, UR13, 0x6, URZ ;  /* 0x000000060d107899 */ /* 0x000fe2000800063f */
[----:B------:R-:W-:Y:S01]  /*2540*/  LOP3.LUT R231, R231, 0xfffffe00, R0, 0xf8, !PT ;  /* 0xfffffe00e7e77812 */ /* 0x000fe200078ef800 */
[C---:B------:R-:W-:Y:S01]  /*2550*/  IMAD R0, R18.reuse, UR7, R3 ;  /* 0x0000000712007c24 */ /* 0x040fe2000f8e0203 */
[----:B------:R-:W-:Y:S01]  /*2560*/  IADD3.X R14, R23, UR8, RZ, P1, !PT ;  /* 0x00000008170e7c10 */ /* 0x000fe20008ffe4ff */
[----:B------:R-:W-:Y:S01]  /*2570*/  IMAD.WIDE.U32 R18, R18, UR6, R6 ;  /* 0x0000000612127c25 */ /* 0x000fe2000f8e0006 */
[----:B------:R-:W-:Y:S01]  /*2580*/  R2P PR, R21, 0x6 ;  /* 0x0000000615007804 */ /* 0x000fe20000000000 */
[----:B------:R-:W-:Y:S01]  /*2590*/  UIADD3 UR14, -UR16, UR23, URZ ;  /* 0x00000017100e7290 */ /* 0x000fe2000fffe13f */
[----:B------:R-:W-:Y:S01]  /*25a0*/  LEA R231, R231, UR4, 0x1 ;  /* 0x00000004e7e77c11 */ /* 0x000fe2000f8e08ff */
[----:B------:R-:W-:-:S02]  /*25b0*/  IMAD.MOV.U32 R7, RZ, RZ, 0x10 ;  /* 0x00000010ff077424 */ /* 0x000fc400078e00ff */
[----:B------:R-:W-:Y:S02]  /*25c0*/  IMAD.MOV.U32 R5, RZ, RZ, 0x20 ;  /* 0x00000020ff057424 */ /* 0x000fe400078e00ff */
[----:B------:R-:W-:Y:S01]  /*25d0*/  VIADD R29, R27, UR28 ;  /* 0x0000001c1b1d7c36 */ /* 0x000fe20008000000 */
[----:B------:R-:W-:Y:S01]  /*25e0*/  SEL R7, R7, 0xfffffff0, !P1 ;  /* 0xfffffff007077807 */ /* 0x000fe20004800000 */
[C---:B------:R-:W-:Y:S01]  /*25f0*/  VIADD R6, R232.reuse, 0x40 ;  /* 0x00000040e8067836 */ /* 0x040fe20000000000 */
[----:B------:R-:W-:Y:S01]  /*2600*/  SEL R5, R5, 0xffffffe0, !P2 ;  /* 0xffffffe005057807 */ /* 0x000fe20005000000 */
        /* <DEDUP_REMOVED lines=47> */
.L_x_3144:
[----:B------:R-:W-:Y:S05]  /*2900*/  BSYNC B0 ;  /* 0x0000000000007941 */ /* 0x000fea0003800000 */
.L_x_3143:
[----:B------:R-:W-:Y:S01]  /*2910*/  IMAD.X R35, R24, 0x1, R17, P3 ;  /* 0x0000000118237824 */ /* 0x000fe200018e0611 */
[C---:B------:R-:W-:Y:S01]  /*2920*/  IADD3 R17, R22.reuse, 0x30, RZ ;  /* 0x0000003016117810 */ /* 0x040fe20007ffe0ff */
[----:B-12---:R-:W-:Y:S01]  /*2930*/  IMAD R9, R23, UR10, RZ ;  /* 0x0000000a17097c24 */ /* 0x006fe2000f8e02ff */
[----:B------:R-:W-:Y:S01]  /*2940*/  SHF.R.S32.HI R24, RZ, 0x4, R25 ;  /* 0x00000004ff187819 */ /* 0x000fe20000011419 */
[C---:B------:R-:W-:Y:S01]  /*2950*/  VIADD R20, R22.reuse, 0x20 ;  /* 0x0000002016147836 */ /* 0x040fe20000000000 */
[----:B------:R-:W-:Y:S01]  /*2960*/  BSSY B0, `(.L_x_3145) ;  /* 0x000003b000007945 */ /* 0x000fe20003800000 */
[----:B------:R-:W-:Y:S01]  /*2970*/  IMAD.WIDE.U32 R34, R22, UR10, R34 ;  /* 0x0000000a16227c25 */ /* 0x000fe2000f8e0022 */
[C---:B------:R-:W-:Y:S02]  /*2980*/  ISETP.GE.AND P1, PT, R32.reuse, UR14, PT ;  /* 0x0000000e20007c0c */ /* 0x040fe4000bf26270 */
[----:B------:R-:W-:Y:S01]  /*2990*/  ISETP.GE.AND P4, PT, R32, UR14, PT ;  /* 0x0000000e20007c0c */ /* 0x000fe2000bf86270 */
[C---:B------:R-:W-:Y:S01]  /*29a0*/  IMAD R166, R22.reuse, UR11, R9 ;  /* 0x0000000b16a67c24 */ /* 0x040fe2000f8e0209 */
[----:B------:R-:W-:-:S02]  /*29b0*/  ISETP.GE.AND P6, PT, R22, UR14, PT ;  /* 0x0000000e16007c0c */ /* 0x000fc4000bfc6270 */
[----:B------:R-:W-:Y:S01]  /*29c0*/  ISETP.GE.AND P2, PT, R20, UR5, PT ;  /* 0x0000000514007c0c */ /* 0x000fe2000bf46270 */
[----:B------:R-:W-:Y:S01]  /*29d0*/  IMAD.IADD R166, R35, 0x1, R166 ;  /* 0x0000000123a67824 */ /* 0x000fe200078e02a6 */
[----:B------:R-:W-:Y:S02]  /*29e0*/  ISETP.GE.AND P5, PT, R17, UR5, PT ;  /* 0x0000000511007c0c */ /* 0x000fe4000bfa6270 */
        /* <DEDUP_REMOVED lines=50> */
.L_x_3146:
[----:B------:R-:W-:Y:S05]  /*2d10*/  BSYNC B0 ;  /* 0x0000000000007941 */ /* 0x000fea0003800000 */
.L_x_3145:
        /* <DEDUP_REMOVED lines=49> */
.L_x_3148:
[----:B------:R-:W-:Y:S05]  /*3030*/  BSYNC B0 ;  /* 0x0000000000007941 */ /* 0x000fea0003800000 */
.L_x_3147:
        /* <DEDUP_REMOVED lines=49> */
.L_x_3150:
[----:B------:R-:W-:Y:S05]  /*3350*/  BSYNC B0 ;  /* 0x0000000000007941 */ /* 0x000fea0003800000 */
.L_x_3149:
        /* <DEDUP_REMOVED lines=40> */
.L_x_3152:
[----:B------:R-:W-:Y:S05]  /*35e0*/  BSYNC B0 ;  /* 0x0000000000007941 */ /* 0x000fea0003800000 */
.L_x_3151:
        /* <DEDUP_REMOVED lines=16> */
[----:B--23--:R-:W-:Y:S02]  /*36f0*/  IADD3 R13, P2, R165, UR28, RZ ;  /* 0x0000001ca50d7c10 */ /* 0x00cfe4000ff5e0ff */
[----:B------:R-:W-:Y:S02]  /*3700*/  ISETP.GE.AND P1, PT, R232, UR6, PT ;  /* 0x00000006e8007c0c */ /* 0x000fe4000bf26270 */
[----:B------:R-:W-:Y:S02]  /*3710*/  IADD3.X R12, R166, UR25, RZ, P2, !PT ;  /* 0x00000019a60c7c10 */ /* 0x000fe400097fe4ff */
[----:B------:R-:W-:-:S09]  /*3720*/  ISETP.GE.AND P3, PT, R6, UR6, PT ;  /* 0x0000000606007c0c */ /* 0x000fd2000bf66270 */
[----:B-1--4-:R-:W1:Y:S01]  /*3730*/  @!P1 LDC.64 R8, c[0x0][0x218] ;  /* 0x00008600ff089b82 */ /* 0x012e620000000a00 */
        /* <DEDUP_REMOVED lines=34> */
.L_x_3154:
[----:B------:R-:W-:Y:S05]  /*3960*/  BSYNC B0 ;  /* 0x0000000000007941 */ /* 0x000fea0003800000 */
.L_x_3153:
[----:B------:R-:W-:Y:S04]  /*3970*/  BSSY B0, `(.L_x_3155) ;  /* 0x000002d000007945 */ /* 0x000fe80003800000 */
[----:B------:R-:W-:Y:S05]  /*3980*/  @P5 BRA `(.L_x_3156) ;  /* 0x0000000000ac5947 */ /* 0x000fea0003800000 */
[----:B------:R-:W-:Y:S01]  /*3990*/  ULDC UR6, c[0x0][0x2d0] ;  /* 0x0000b40000067ab9 */ /* 0x000fe20000000800 */
[----:B------:R-:W-:Y:S01]  /*39a0*/  IMAD.U32 R28, RZ, RZ, UR10 ;  /* 0x0000000aff1c7e24 */ /* 0x000fe2000f8e00ff */
[----:B------:R-:W-:Y:S01]  /*39b0*/  ISETP.GE.AND P2, PT, R232, UR6, PT ;  /* 0x00000006e8007c0c */ /* 0x000fe2000bf46270 */
[----:B--2---:R-:W-:Y:S01]  /*39c0*/  IMAD.U32 R26, RZ, RZ, UR10 ;  /* 0x0000000aff1a7e24 */ /* 0x004fe2000f8e00ff */
[----:B------:R-:W-:Y:S01]  /*39d0*/  ISETP.GE.AND P5, PT, R6, UR6, PT ;  /* 0x0000000606007c0c */ /* 0x000fe2000bfa6270 */
[----:B------:R-:W-:Y:S01]  /*39e0*/  IMAD.U32 R25, RZ, RZ, UR11 ;  /* 0x0000000bff197e24 */ /* 0x000fe2000f8e00ff */
[----:B------:R-:W-:Y:S02]  /*39f0*/  ISETP.GE.AND P3, PT, R4, UR6, PT ;  /* 0x0000000604007c0c */ /* 0x000fe4000bf66270 */
[----:B------:R-:W-:-:S04]  /*3a00*/  LEA R28, P1, R28, R165, 0x5 ;  /* 0x000000a51c1c7211 */ /* 0x000fc800078228ff */
[----:B------:R-:W-:-:S03]  /*3a10*/  LEA.HI.X R25, R26, R166, R25, 0x5, P1 ;  /* 0x000000a61a197211 */ /* 0x000fc600008f2c19 */
[----:B---3--:R-:W2:Y:S01]  /*3a20*/  @!P2 LDC.64 R12, c[0x0][0x218] ;  /* 0x00008600ff0cab82 */ /* 0x008ea20000000a00 */
[----:B------:R3:W-:Y:S07]  /*3a30*/  @P2 STS.128 [R231+0x9000], RZ ;  /* 0x009000ffe7002388 */ /* 0x0007ee0000000c00 */
[----:B------:R-:W5:Y:S08]  /*3a40*/  @!P5 LDC.64 R10, c[0x0][0x218] ;  /* 0x00008600ff0adb82 */ /* 0x000f700000000a00 */
[----:B-1--4-:R-:W1:Y:S01]  /*3a50*/  @!P3 LDC.64 R8, c[0x0][0x218] ;  /* 0x00008600ff08bb82 */ /* 0x012e620000000a00 */
        /* <DEDUP_REMOVED lines=30> */
.L_x_3156:
[----:B------:R-:W-:Y:S05]  /*3c40*/  BSYNC B0 ;  /* 0x0000000000007941 */ /* 0x000fea0003800000 */
.L_x_3155:
        /* <DEDUP_REMOVED lines=46> */
.L_x_3158:
[----:B------:R-:W-:Y:S05]  /*3f30*/  BSYNC B0 ;  /* 0x0000000000007941 */ /* 0x000fea0003800000 */
.L_x_3157:
[----:B------:R-:W0:Y:S01]  /*3f40*/  LDGDEPBAR ;  /* 0x00000000000079af */ /* 0x000e220000000000 */
[----:B-1234-:R-:W-:Y:S01]  /*3f50*/  IMAD.SHL.U32 R8, R24, 0x8, RZ ;  /* 0x0000000818087824 */ /* 0x01efe200078e00ff */
[----:B------:R-:W-:Y:S01]  /*3f60*/  LOP3.LUT R21, R21, 0x1c0, RZ, 0xc0, !PT ;  /* 0x000001c015157812 */ /* 0x000fe200078ec0ff */
[----:B------:R-:W-:Y:S01]  /*3f70*/  IMAD.IADD R19, R19, 0x1, R0 ;  /* 0x0000000113137824 */ /* 0x000fe200078e0200 */
[----:B------:R-:W-:Y:S01]  /*3f80*/  ULDC.64 UR6, c[0x0][0x250] ;  /* 0x0000940000067ab9 */ /* 0x000fe20000000a00 */
[----:B------:R-:W-:Y:S01]  /*3f90*/  IMAD.SHL.U32 R9, R16, 0x40, RZ ;  /* 0x0000004010097824 */ /* 0x000fe200078e00ff */
[----:B------:R-:W-:Y:S01]  /*3fa0*/  LOP3.LUT R0, R21, 0x8, R8, 0xf8, !PT ;  /* 0x0000000815007812 */ /* 0x000fe200078ef808 */
[----:B------:R-:W-:Y:S01]  /*3fb0*/  IMAD R167, R14, UR6, RZ ;  /* 0x000000060ea77c24 */ /* 0x000fe2000f8e02ff */
[----:B------:R-:W-:Y:S01]  /*3fc0*/  SHF.R.U32.HI R21, RZ, 0x3, R21 ;  /* 0x00000003ff157819 */ /* 0x000fe20000011615 */
[----:B------:R-:W-:Y:S01]  /*3fd0*/  ULDC.64 UR8, c[0x0][0x220] ;  /* 0x0000880000087ab9 */ /* 0x000fe20000000a00 */
[----:B------:R-:W-:Y:S01]  /*3fe0*/  LEA.HI R82, R15, R80, RZ, 0x5 ;  /* 0x000000500f527211 */ /* 0x000fe200078f28ff */
[----:B------:R-:W-:Y:S01]  /*3ff0*/  IMAD R167, R168, UR7, R167 ;  /* 0x00000007a8a77c24 */ /* 0x000fe2000f8e02a7 */
[----:B------:R-:W-:Y:S01]  /*4000*/  LOP3.LUT R0, R0, R21, RZ, 0x3c, !PT ;  /* 0x0000001500007212 */ /* 0x000fe200078e3cff */
[----:B------:R-:W-:Y:S01]  /*4010*/  IMAD.WIDE.U32 R168, R168, UR6, R18 ;  /* 0x00000006a8a87c25 */ /* 0x000fe2000f8e0012 */
[----:B------:R-:W-:Y:S01]  /*4020*/  LOP3.LUT R23, R23, R22, RZ, 0x3c, !PT ;  /* 0x0000001617177212 */ /* 0x000fe200078e3cff */
[----:B------:R-:W-:Y:S01]  /*4030*/  USHF.L.U64.HI UR29, UR6, 0x4, UR7 ;  /* 0x00000004061d7899 */ /* 0x000fe20008010207 */
[----:B------:R-:W-:Y:S01]  /*4040*/  LOP3.LUT R0, R0, 0xfffffe00, R9, 0xf8, !PT ;  /* 0xfffffe0000007812 */ /* 0x000fe200078ef809 */
[----:B------:R-:W-:Y:S01]  /*4050*/  IMAD.IADD R167, R169, 0x1, R167 ;  /* 0x00000001a9a77824 */ /* 0x000fe200078e02a7 */
[----:B------:R-:W-:Y:S01]  /*4060*/  SHF.R.S32.HI R81, RZ, 0x5, R82 ;  /* 0x00000005ff517819 */ /* 0x000fe20000011452 */
[----:B------:R-:W-:Y:S01]  /*4070*/  IMAD R229, R24, 0x200, R23 ;  /* 0x0000020018e57824 */ /* 0x000fe200078e0217 */
[----:B------:R-:W-:Y:S01]  /*4080*/  LEA R242, P1, R168, UR8, 0x1 ;  /* 0x00000008a8f27c11 */ /* 0x000fe2000f8208ff */
[----:B------:R-:W-:Y:S01]  /*4090*/  USHF.L.U32 UR30, UR6, 0x4, URZ ;  /* 0x00000004061e7899 */ /* 0x000fe2000800063f */
[----:B------:R-:W-:Y:S01]  /*40a0*/  BSSY B0, `(.L_x_3159) ;  /* 0x000002c000007945 */ /* 0x000fe20003800000 */
[----:B------:R-:W-:Y:S01]  /*40b0*/  IMAD R230, R81, 0x400, R0 ;  /* 0x0000040051e67824 */ /* 0x000fe200078e0200 */
[----:B------:R-:W-:-:S04]  /*40c0*/  DEPBAR.LE SB0, 0x0 ;  /* 0x000080000000791a */ /* 0x000fc80000000000 */
[----:B------:R-:W-:Y:S01]  /*40d0*/  BAR.SYNC.DEFER_BLOCKING 0x0 ;  /* 0x0000000000007b1d */ /* 0x000fe20000010000 */
[----:B------:R-:W-:Y:S02]  /*40e0*/  ISETP.GE.AND P5, PT, R20, UR14, PT ;  /* 0x0000000e14007c0c */ /* 0x000fe4000bfa6270 */
        /* <DEDUP_REMOVED lines=14> */
[----:B------:R-:W-:Y:S01]  /*41d0*/  @!P3 IMAD.MOV.U32 R243, RZ, RZ, R247 ;  /* 0x000000fffff3b224 */ /* 0x000fe200078e00f7 */
[----:B------:R2:W-:Y:S01]  /*41e0*/  @P3 STS.128 [R231+0x10000], RZ ;  /* 0x010000ffe7003388 */ /* 0x0005e20000000c00 */
        /* <DEDUP_REMOVED lines=11> */
[----:B---3--:R-:W-:-:S05]  /*42a0*/  @!P1 IMAD.MOV.U32 R243, RZ, RZ, R247 ;  /* 0x000000fffff39224 */ /* 0x008fca00078e00f7 */
[----:B------:R-:W-:Y:S01]  /*42b0*/  @!PT LDS RZ, [RZ] ;  /* 0x00000000fffff984 */ /* 0x000fe20000000800 */
[----:B------:R-:W-:Y:S01]  /*42c0*/  @!PT LDS RZ, [RZ] ;  /* 0x00000000fffff984 */ /* 0x000fe20000000800 */
[----:B------:R-:W-:Y:S01]  /*42d0*/  @!PT LDS RZ, [RZ] ;  /* 0x00000000fffff984 */ /* 0x000fe20000000800 */
[----:B------:R2:W-:Y:S04]  /*42e0*/  @!P1 LDGSTS.E.BYPASS.LTC128B.128 [R231+0x14000], desc[UR26][R242.64+0x100] ;  /* 0x14000100f2e79fae */ /* 0x0005e8000b901d5a */
[----:B------:R2:W-:Y:S01]  /*42f0*/  @P0 STS.128 [R231+0x16000], RZ ;  /* 0x016000ffe7000388 */ /* 0x0005e20000000c00 */
[----:B------:R-:W-:Y:S05]  /*4300*/  @P0 BRA `(.L_x_3160) ;  /* 0x0000000000140947 */ /* 0x000fea0003800000 */
[----:B--2---:R-:W-:-:S05]  /*4310*/  MOV R243, R247 ;  /* 0x000000f700f37202 */ /* 0x004fca0000000f00 */
[----:B------:R-:W-:Y:S01]  /*4320*/  @!PT LDS RZ, [RZ] ;  /* 0x00000000fffff984 */ /* 0x000fe20000000800 */
[----:B------:R-:W-:Y:S01]  /*4330*/  @!PT LDS RZ, [RZ] ;  /* 0x00000000fffff984 */ /* 0x000fe20000000800 */
[----:B------:R-:W-:Y:S01]  /*4340*/  @!PT LDS RZ, [RZ] ;  /* 0x00000000fffff984 */ /* 0x000fe20000000800 */
[----:B------:R3:W-:Y:S02]  /*4350*/  LDGSTS.E.BYPASS.LTC128B.128 [R231+0x16000], desc[UR26][R242.64+0x180] ;  /* 0x16000180f2e77fae */ /* 0x0007e4000b901d5a */
.L_x_3160:
[----:B------:R-:W-:Y:S05]  /*4360*/  BSYNC B0 ;  /* 0x0000000000007941 */ /* 0x000fea0003800000 */
.L_x_3159:
        /* <DEDUP_REMOVED lines=9> */
[----:B------:R-:W-:Y:S01]  /*4400*/  IMAD.U32 R15, RZ, RZ, UR30 ;  /* 0x0000001eff0f7e24 */ /* 0x000fe2000f8e00ff */
[----:B------:R-:W-:Y:S01]  /*4410*/  ISETP.GE.AND P4, PT, R232, UR31, PT ;  /* 0x0000001fe8007c0c */ /* 0x000fe2000bf86270 */
[----:B------:R-:W-:Y:S01]  /*4420*/  IMAD.U32 R9, RZ, RZ, UR30 ;  /* 0x0000001eff097e24 */ /* 0x000fe2000f8e00ff */
        /* <DEDUP_REMOVED lines=28> */
[----:B-1----:R-:W-:Y:S01]  /*45f0*/  IMAD.U32 R11, RZ, RZ, UR30 ;  /* 0x0000001eff0b7e24 */ /* 0x002fe2000f8e00ff */
        /* <DEDUP_REMOVED lines=8> */
.L_x_3162:
[----:B------:R-:W-:Y:S05]  /*4680*/  BSYNC B0 ;  /* 0x0000000000007941 */ /* 0x000fea0003800000 */
.L_x_3161:
        /* <DEDUP_REMOVED lines=9> */
[----:B-1----:R-:W-:Y:S01]  /*4720*/  IMAD.U32 R11, RZ, RZ, UR6 ;  /* 0x00000006ff0b7e24 */ /* 0x002fe2000f8e00ff */
        /* <DEDUP_REMOVED lines=35> */
.L_x_3164:
[----:B------:R-:W-:Y:S05]  /*4960*/  BSYNC B0 ;  /* 0x0000000000007941 */ /* 0x000fea0003800000 */
.L_x_3163:
[----:B------:R1:W-:Y:S01]  /*4970*/  @P6 STS.128 [R231+0x11800], RZ ;  /* 0x011800ffe7006388 */ /* 0x0003e20000000c00 */
[----:B------:R-:W-:Y:S03]  /*4980*/  BSSY B0, `(.L_x_3165) ;  /* 0x0000036000007945 */ /* 0x000fe60003800000 */
[----:B------:R1:W-:Y:S04]  /*4990*/  @P6 STS.128 [R231+0x13800], RZ ;  /* 0x013800ffe7006388 */ /* 0x0003e80000000c00 */
[----:B------:R1:W-:Y:S04]  /*49a0*/  @P6 STS.128 [R231+0x15800], RZ ;  /* 0x015800ffe7006388 */ /* 0x0003e80000000c00 */
[----:B------:R1:W-:Y:S01]  /*49b0*/  @P6 STS.128 [R231+0x17800], RZ ;  /* 0x017800ffe7006388 */ /* 0x0003e20000000c00 */
[----:B------:R-:W-:Y:S05]  /*49c0*/  @P6 BRA `(.L_x_3166) ;  /* 0x0000000000c46947 */ /* 0x000fea0003800000 */
[----:B------:R-:W-:Y:S01]  /*49d0*/  ULDC UR32, c[0x0][0x2d0] ;  /* 0x0000b40000207ab9 */ /* 0x000fe20000000800 */
[----:B-1----:R-:W-:Y:S01]  /*49e0*/  IMAD.U32 R10, RZ, RZ, UR6 ;  /* 0x00000006ff0a7e24 */ /* 0x002fe2000f8e00ff */
[----:B------:R-:W-:Y:S01]  /*49f0*/  ISETP.GE.AND P3, PT, R232, UR32, PT ;  /* 0x00000020e8007c0c */ /* 0x000fe2000bf66270 */
[----:B------:R-:W-:Y:S01]  /*4a00*/  IMAD.U32 R9, RZ, RZ, UR6 ;  /* 0x00000006ff097e24 */ /* 0x000fe2000f8e00ff */
[----:B------:R-:W-:Y:S02]  /*4a10*/  ISETP.GE.AND P2, PT, R6, UR32, PT ;  /* 0x0000002006007c0c */ /* 0x000fe4000bf46270 */
[----:B------:R-:W-:Y:S02]  /*4a20*/  ISETP.GE.AND P1, PT, R4, UR32, PT ;  /* 0x0000002004007c0c */ /* 0x000fe4000bf26270 */
[----:B------:R-:W-:Y:S02]  /*4a30*/  MOV R8, UR6 ;  /* 0x0000000600087c02 */ /* 0x000fe40008000f00 */
[----:B------:R-:W-:-:S05]  /*4a40*/  ISETP.GE.AND P0, PT, R3, UR32, PT ;  /* 0x0000002003007c0c */ /* 0x000fca000bf06270 */
[----:B--23--:R-:W-:Y:S01]  /*4a50*/  @!P3 MOV R243, R247 ;  /* 0x000000f700f3b202 */ /* 0x00cfe20000000f00 */
[----:B------:R-:W-:Y:S01]  /*4a60*/  VOTEU.ALL UP2, P3 ;  /* 0x00000000003f7886 */ /* 0x000fe20001840000 */
[----:B------:R-:W-:Y:S01]  /*4a70*/  VOTEU.ALL UP1, P2 ;  /* 0x00000000003f7886 */ /* 0x000fe20001020000 */
[----:B------:R1:W-:Y:S01]  /*4a80*/  @P3 STS.128 [R231+0x11800], RZ ;  /* 0x011800ffe7003388 */ /* 0x0003e20000000c00 */
[----:B------:R-:W-:Y:S01]  /*4a90*/  VOTEU.ALL UP0, P1 ;  /* 0x00000000003f7886 */ /* 0x000fe20000800000 */
[----:B------:R-:W-:Y:S01]  /*4aa0*/  @!P3 IMAD.WIDE.U32 R10, R10, 0x60, R242 ;  /* 0x000000600a0ab825 */ /* 0x000fe200078e00f2 */
[----:B------:R-:W-:Y:S02]  /*4ab0*/  @!UP2 UIMAD UR33, UR7, 0x60, URZ ;  /* 0x000000600721a8a4 */ /* 0x000fe4000f8e023f */
[----:B------:R-:W-:Y:S01]  /*4ac0*/  @!UP1 UIMAD UR31, UR7, 0x60, URZ ;  /* 0x00000060071f98a4 */ /* 0x000fe2000f8e023f */
[----:B------:R-:W-:Y:S01]  /*4ad0*/  @!P2 IMAD.MOV.U32 R243, RZ, RZ, R247 ;  /* 0x000000fffff3a224 */ /* 0x000fe200078e00f7 */
[----:B------:R-:W-:-:S02]  /*4ae0*/  @!UP0 UIMAD UR14, UR7, 0x60, URZ ;  /* 0x00000060070e88a4 */ /* 0x000fc4000f8e023f */
[----:B------:R-:W-:Y:S02]  /*4af0*/  @!P3 VIADD R11, R11, UR33 ;  /* 0x000000210b0bbc36 */ /* 0x000fe40008000000 */
[----:B------:R-:W-:Y:S01]  /*4b00*/  @!P2 IMAD.WIDE.U32 R12, R9, 0x60, R242 ;  /* 0x00000060090ca825 */ /* 0x000fe200078e00f2 */
[----:B------:R-:W-:Y:S02]  /*4b10*/  @!P1 MOV R243, R247 ;  /* 0x000000f700f39202 */ /* 0x000fe40000000f00 */
[----:B------:R-:W-:Y:S01]  /*4b20*/  @!PT LDS RZ, [RZ] ;  /* 0x00000000fffff984 */ /* 0x000fe20000000800 */
[----:B------:R-:W-:Y:S01]  /*4b30*/  @!PT LDS RZ, [RZ] ;  /* 0x00000000fffff984 */ /* 0x000fe20000000800 */
[----:B------:R-:W-:Y:S01]  /*4b40*/  @!PT LDS RZ, [RZ] ;  /* 0x00000000fffff984 */ /* 0x000fe20000000800 */
[----:B------:R1:W-:Y:S02]  /*4b50*/  @!P3 LDGSTS.E.BYPASS.LTC128B.128 [R231+0x11800], desc[UR26][R10.64] ;  /* 0x118000000ae7bfae */ /* 0x0003e4000b901d5a */
[----:B------:R-:W-:Y:S01]  /*4b60*/  @!P2 IADD3 R13, R13, UR31, RZ ;  /* 0x0000001f0d0dac10 */ /* 0x000fe2000fffe0ff */
[----:B------:R-:W-:Y:S01]  /*4b70*/  @!P1 IMAD.WIDE.U32 R8, R8, 0x60, R242 ;  /* 0x0000006008089825 */ /* 0x000fe200078e00f2 */
[----:B------:R1:W-:Y:S03]  /*4b80*/  @P2 STS.128 [R231+0x13800], RZ ;  /* 0x013800ffe7002388 */ /* 0x0003e60000000c00 */
[----:B------:R-:W-:Y:S01]  /*4b90*/  @!P1 VIADD R9, R9, UR14 ;  /* 0x0000000e09099c36 */ /* 0x000fe20008000000 */
        /* <DEDUP_REMOVED lines=11> */
[----:B-1----:R-:W-:Y:S01]  /*4c50*/  MOV R8, UR6 ;  /* 0x0000000600087c02 */ /* 0x002fe20008000f00 */
[----:B------:R-:W-:Y:S01]  /*4c60*/  UIMAD UR14, UR7, 0x60, URZ ;  /* 0x00000060070e78a4 */ /* 0x000fe2000f8e023f */
[----:B------:R-:W-:-:S03]  /*4c70*/  MOV R243, R247 ;  /* 0x000000f700f37202 */ /* 0x000fc60000000f00 */
[----:B------:R-:W-:-:S05]  /*4c80*/  IMAD.WIDE.U32 R8, R8, 0x60, R242 ;  /* 0x0000006008087825 */ /* 0x000fca00078e00f2 */
[----:B------:R-:W-:-:S05]  /*4c90*/  IADD3 R9, R9, UR14, RZ ;  /* 0x0000000e09097c10 */ /* 0x000fca000fffe0ff */
[----:B------:R-:W-:Y:S01]  /*4ca0*/  @!PT LDS RZ, [RZ] ;  /* 0x00000000fffff984 */ /* 0x000fe20000000800 */
[----:B------:R-:W-:Y:S01]  /*4cb0*/  @!PT LDS RZ, [RZ] ;  /* 0x00000000fffff984 */ /* 0x000fe20000000800 */
[----:B------:R-:W-:Y:S01]  /*4cc0*/  @!PT LDS RZ, [RZ] ;  /* 0x00000000fffff984 */ /* 0x000fe20000000800 */
[----:B------:R1:W-:Y:S02]  /*4cd0*/  LDGSTS.E.BYPASS.LTC128B.128 [R231+0x17800], desc[UR26][R8.64+0x180] ;  /* 0x1780018008e77fae */ /* 0x0003e4000b901d5a */
.L_x_3166:
[----:B------:R-:W-:Y:S05]  /*4ce0*/  BSYNC B0 ;  /* 0x0000000000007941 */ /* 0x000fea0003800000 */
.L_x_3165:
[----:B-1----:R-:W-:Y:S01]  /*4cf0*/  LDSM.16.M88.4 R12, [R230] ;  /* 0x00000000e60c783b */ /* 0x002fe20000000200 */
[----:B------:R-:W-:Y:S01]  /*4d00*/  R2P PR, R2, 0x6 ;  /* 0x0000000602007804 */ /* 0x000fe20000000000 */
[C---:B------:R-:W-:Y:S01]  /*4d10*/  VIADD R2, R229.reuse, 0x8000 ;  /* 0x00008000e5027836 */ /* 0x040fe20000000000 */
[----:B------:R-:W-:Y:S01]  /*4d20*/  UISETP.GT.AND UP0, UPT, UR13, UR12, UPT ;  /* 0x0000000c0d00728c */ /* 0x000fe2000bf04270 */
[----:B------:R-:W1:Y:S01]  /*4d30*/  LDSM.16.M88.4 R40, [R229+0x8000] ;  /* 0x00800000e528783b */ /* 0x000e620000000200 */
[----:B------:R-:W-:Y:S01]  /*4d40*/  VIADD R227, R229, 0x8020 ;  /* 0x00008020e5e37836 */ /* 0x000fe20000000000 */
[----:B------:R-:W-:Y:S01]  /*4d50*/  LEA R236, R81, UR22, 0x4 ;  /* 0x0000001651ec7c11 */ /* 0x000fe2000f8e20ff */
[--C-:B------:R-:W-:Y:S01]  /*4d60*/  IMAD R228, R7, 0x2, R230.reuse ;  /* 0x0000000207e47824 */ /* 0x100fe200078e02e6 */
[----:B------:R-:W5:Y:S01]  /*4d70*/  LDSM.16.M88.4 R24, [R229+0x9000] ;  /* 0x00900000e518783b */ /* 0x000f620000000200 */
[C---:B------:R-:W-:Y:S01]  /*4d80*/  IMAD R226, R5.reuse, 0x2, R230 ;  /* 0x0000000205e27824 */ /* 0x040fe200078e02e6 */
[----:B------:R-:W-:Y:S01]  /*4d90*/  UIADD3 UR22, UR23, 0x1, -UR24 ;  /* 0x0000000117167890 */ /* 0x000fe2000fffe818 */
[----:B------:R-:W-:Y:S01]  /*4da0*/  PLOP3.LUT P6, PT, PT, PT, UP0, 0x80, 0x0 ;  /* 0x000000000000781c */ /* 0x000fe20003fcf008 */
[----:B------:R-:W2:Y:S01]  /*4db0*/  LDSM.16.M88.4 R32, [R229+0x8800] ;  /* 0x00880000e520783b */ /* 0x000ea20000000200 */
[----:B------:R-:W-:Y:S01]  /*4dc0*/  LEA R225, R5, R228, 0x1 ;  /* 0x000000e405e17211 */ /* 0x000fe200078e08ff */
[----:B------:R-:W-:Y:S01]  /*4dd0*/  UIADD3 UR14, UR22, UR18, URZ ;  /* 0x00000012160e7290 */ /* 0x000fe2000fffe03f */
[----:B------:R-:W-:Y:S01]  /*4de0*/  @P1 IADD3 R227, R2, -0x20, RZ ;  /* 0xffffffe002e31810 */ /* 0x000fe20007ffe0ff */
[----:B------:R-:W3:Y:S01]  /*4df0*/  LDSM.16.M88.4 R52, [R229+0x9800] ;  /* 0x00980000e534783b */ /* 0x000ee20000000200 */
[----:B------:R-:W-:Y:S01]  /*4e00*/  IMAD.MOV.U32 R2, RZ, RZ, 0x40 ;  /* 0x00000040ff027424 */ /* 0x000fe200078e00ff */
[----:B------:R-:W-:Y:S01]  /*4e10*/  UIADD3 UR19, UR23, -UR19, -UR24 ;  /* 0x8000001317137290 */ /* 0x000fe2000fffe818 */
[----:B------:R-:W-:Y:S01]  /*4e20*/  IMAD.U32 R235, RZ, RZ, UR23 ;  /* 0x00000017ffeb7e24 */ /* 0x000fe2000f8e00ff */
[----:B------:R-:W-:Y:S01]  /*4e30*/  LDSM.16.M88.4 R48, [R228] ;  /* 0x00000000e430783b */ /* 0x000fe20000000200 */
[----:B------:R-:W-:Y:S01]  /*4e40*/  IMAD.U32 R233, RZ, RZ, UR22 ;  /* 0x00000016ffe97e24 */ /* 0x000fe2000f8e00ff */
[----:B------:R-:W-:Y:S01]  /*4e50*/  SEL R2, R2, 0xffffffc0, !P2 ;  /* 0xffffffc002027807 */ /* 0x000fe20005000000 */
[----:B------:R-:W-:Y:S01]  /*4e60*/  IMAD.SHL.U32 R237, R80, 0x2, RZ ;  /* 0x0000000250ed7824 */ /* 0x000fe200078e00ff */
[----:B------:R-:W4:Y:S01]  /*4e70*/  LDSM.16.M88.4 R16, [R227] ;  /* 0x00000000e310783b */ /* 0x000f220000000200 */
[C---:B------:R-:W-:Y:S01]  /*4e80*/  VIADD R219, R227.reuse, 0x800 ;  /* 0x00000800e3db7836 */ /* 0x040fe20000000000 */
[----:B------:R-:W-:Y:S01]  /*4e90*/  IADD3 R218, R227, 0x1000, RZ ;  /* 0x00001000e3da7810 */ /* 0x000fe20007ffe0ff */
[----:B------:R-:W-:Y:S01]  /*4ea0*/  IMAD.IADD R223, R229, 0x1, R2 ;  /* 0x00000001e5df7824 */ /* 0x000fe200078e0202 */
[----:B------:R-:W4:Y:S01]  /*4eb0*/  LDSM.16.M88.4 R60, [R227+0x1000] ;  /* 0x00100000e33c783b */ /* 0x000f220000000200 */
[----:B------:R-:W-:Y:S01]  /*4ec0*/  IMAD.IADD R216, R2, 0x1, R227 ;  /* 0x0000000102d87824 */ /* 0x000fe200078e02e3 */
[----:B------:R-:W-:Y:S01]  /*4ed0*/  LOP3.LUT R237, R237, 0x6, RZ, 0xc0, !PT ;  /* 0x00000006eded7812 */ /* 0x000fe200078ec0ff */
        /* <DEDUP_REMOVED lines=9> */
[----:B------:R-:W-:Y:S01]  /*4f70*/  LDSM.16.M88.4 R68, [R226] ;  /* 0x00000000e244783b */ /* 0x000fe20000000200 */
[C---:B------:R-:W-:Y:S01]  /*4f80*/  VIADD R209, R227.reuse, 0x5000 ;  /* 0x00005000e3d17836 */ /* 0x040fe20000000000 */
[C---:B------:R-:W-:Y:S01]  /*4f90*/  IADD3 R208, R227.reuse, 0x5800, RZ ;  /* 0x00005800e3d07810 */ /* 0x040fe20007ffe0ff */
[C---:B------:R-:W-:Y:S01]  /*4fa0*/  VIADD R207, R227.reuse, 0x6000 ;  /* 0x00006000e3cf7836 */ /* 0x040fe20000000000 */
[C---:B-1----:R-:W-:Y:S01]  /*4fb0*/  HMMA.16816.F32 R44, R12.reuse, R40, RZ ;  /* 0x000000280c2c723c */ /* 0x042fe200000018ff */
[----:B------:R-:W1:Y:S01]  /*4fc0*/  LDSM.16.M88.4 R8, [R223+0x8000] ;  /* 0x00800000df08783b */ /* 0x000e620000000200 */
[C---:B------:R-:W-:Y:S01]  /*4fd0*/  VIADD R206, R227.reuse, 0x6800 ;  /* 0x00006800e3ce7836 */ /* 0x040fe20000000000 */
[C---:B------:R-:W-:Y:S01]  /*4fe0*/  IADD3 R205, R227.reuse, 0x7000, RZ ;  /* 0x00007000e3cd7810 */ /* 0x040fe20007ffe0ff */
[----:B------:R-:W-:Y:S01]  /*4ff0*/  VIADD R204, R227, 0x7800 ;  /* 0x00007800e3cc7836 */ /* 0x000fe20000000000 */
[----:B------:R-:W-:Y:S01]  /*5000*/  LDSM.16.M88.4 R76, [R223+0x9800] ;  /* 0x00980000df4c783b */ /* 0x000fe20000000200 */
[C---:B------:R-:W-:Y:S03]  /*5010*/  HMMA.16816.F32 R40, R12.reuse, R42, RZ ;  /* 0x0000002a0c28723c */ /* 0x040fe600000018ff */
[----:B------:R-:W-:Y:S03]  /*5020*/  LDSM.16.M88.4 R72, [R216] ;  /* 0x00000000d848783b */ /* 0x000fe60000000200 */
[C---:B-----5:R-:W-:Y:S01]  /*5030*/  HMMA.16816.F32 R28, R12.reuse, R24, RZ ;  /* 0x000000180c1c723c */ /* 0x060fe200000018ff */
[----:B------:R-:W0:Y:S05]  /*5040*/  LDGDEPBAR ;  /* 0x00000000000079af */ /* 0x000e2a0000000000 */
[C---:B------:R-:W-:Y:S06]  /*5050*/  HMMA.16816.F32 R24, R12.reuse, R26, RZ ;  /* 0x0000001a0c18723c */ /* 0x040fec00000018ff */
[C---:B--2---:R-:W-:Y:S06]  /*5060*/  HMMA.16816.F32 R36, R12.reuse, R32, RZ ;  /* 0x000000200c24723c */ /* 0x044fec00000018ff */
        /* <DEDUP_REMOVED lines=36> */
[C---:B-1----:R-:W-:Y:S06]  /*52b0*/  HMMA.16816.F32 R28, R60.reuse, R8, R28 ;  /* 0x000000083c1c723c */ /* 0x042fec000000181c */
        /* <DEDUP_REMOVED lines=56> */
[----:B------:R-:W2:Y:S04]  /*5640*/  LDSM.16.M88.4 R16, [R228+0x4000] ;  /* 0x00400000e410783b */ /* 0x000ea80000000200 */
[----:B------:R-:W3:Y:S01]  /*5650*/  LDSM.16.M88.4 R8, [R227+0x5000] ;  /* 0x00500000e308783b */ /* 0x000ee20000000200 */
[C---:B------:R-:W-:Y:S06]  /*5660*/  HMMA.16816.F32 R44, R72.reuse, R56, R44 ;  /* 0x00000038482c723c */ /* 0x040fec000000182c */
[C---:B------:R-:W-:Y:S01]  /*5670*/  HMMA.16816.F32 R40, R72.reuse, R58, R40 ;  /* 0x0000003a4828723c */ /* 0x040fe20000001828 */
[----:B------:R-:W-:Y:S05]  /*5680*/  LDSM.16.M88.4 R56, [R226+0x4000] ;  /* 0x00400000e238783b */ /* 0x000fea0000000200 */
[C---:B-1----:R-:W-:Y:S06]  /*5690*/  HMMA.16816.F32 R36, R72.reuse, R48, R36 ;  /* 0x000000304824723c */ /* 0x042fec0000001824 */
[C---:B------:R-:W-:Y:S01]  /*56a0*/  HMMA.16816.F32 R32, R72.reuse, R50, R32 ;  /* 0x000000324820723c */ /* 0x040fe20000001820 */
[----:B------:R-:W-:Y:S05]  /*56b0*/  LDSM.16.M88.4 R48, [R223+0xc000] ;  /* 0x00c00000df30783b */ /* 0x000fea0000000200 */
[C---:B-----5:R-:W-:Y:S06]  /*56c0*/  HMMA.16816.F32 R28, R72.reuse, R12, R28 ;  /* 0x0000000c481c723c */ /* 0x060fec000000181c */
        /* <DEDUP_REMOVED lines=19> */
[C---:B-1----:R-:W-:Y:S06]  /*5800*/  HMMA.16816.F32 R36, R56.reuse, R12, R36 ;  /* 0x0000000c3824723c */ /* 0x042fec0000001824 */
[C---:B------:R-:W-:Y:S01]  /*5810*/  HMMA.16816.F32 R32, R56.reuse, R14, R32 ;  /* 0x0000000e3820723c */ /* 0x040fe20000001820 */
[----:B------:R-:W1:Y:S05]  /*5820*/  LDSM.16.M88.4 R12, [R216+0x5800] ;  /* 0x00580000d80c783b */ /* 0x000e6a0000000200 */
[C---:B------:R-:W-:Y:S06]  /*5830*/  HMMA.16816.F32 R44, R56.reuse, R48, R44 ;  /* 0x00000030382c723c */ /* 0x040fec000000182c */
[C---:B------:R-:W-:Y:S01]  /*5840*/  HMMA.16816.F32 R40, R56.reuse, R50, R40 ;  /* 0x000000323828723c */ /* 0x040fe20000001828 */
[----:B------:R-:W-:Y:S05]  /*5850*/  LDSM.16.M88.4 R48, [R230+0x6000] ;  /* 0x00600000e630783b */ /* 0x000fea0000000200 */
[C---:B----4-:R-:W-:Y:S06]  /*5860*/  HMMA.16816.F32 R28, R56.reuse, R76, R28 ;  /* 0x0000004c381c723c */ /* 0x050fec000000181c */
[C---:B------:R-:W-:Y:S01]  /*5870*/  HMMA.16816.F32 R24, R56.reuse, R78, R24 ;  /* 0x0000004e3818723c */ /* 0x040fe20000001818 */
[----:B------:R-:W-:Y:S05]  /*5880*/  LDSM.16.M88.4 R76, [R227+0x7800] ;  /* 0x00780000e34c783b */ /* 0x000fea0000000200 */
[C---:B--2---:R-:W-:Y:S06]  /*5890*/  HMMA.16816.F32 R20, R56.reuse, R60, R20 ;  /* 0x0000003c3814723c */ /* 0x044fec0000001814 */
[----:B------:R-:W-:Y:S01]  /*58a0*/  HMMA.16816.F32 R68, R56, R62, R68 ;  /* 0x0000003e3844723c */ /* 0x000fe20000001844 */
[----:B------:R-:W2:Y:S04]  /*58b0*/  LDSM.16.M88.4 R60, [R229+0xe800] ;  /* 0x00e80000e53c783b */ /* 0x000ea80000000200 */
[----:B------:R-:W4:Y:S01]  /*58c0*/  LDSM.16.M88.4 R56, [R229+0xf000] ;  /* 0x00f00000e538783b */ /* 0x000f220000000200 */
[C---:B---3--:R-:W-:Y:S06]  /*58d0*/  HMMA.16816.F32 R36, R8.reuse, R72, R36 ;  /* 0x000000480824723c */ /* 0x048fec0000001824 */
[C---:B------:R-:W-:Y:S06]  /*58e0*/  HMMA.16816.F32 R44, R8.reuse, R52, R44 ;  /* 0x00000034082c723c */ /* 0x040fec000000182c */
[C---:B------:R-:W-:Y:S01]  /*58f0*/  HMMA.16816.F32 R40, R8.reuse, R54, R40 ;  /* 0x000000360828723c */ /* 0x040fe20000001828 */
[----:B------:R-:W-:Y:S05]  /*5900*/  LDSM.16.M88.4 R52, [R229+0xf800] ;  /* 0x00f80000e534783b */ /* 0x000fea0000000200 */
[C---:B------:R-:W-:Y:S01]  /*5910*/  HMMA.16816.F32 R32, R8.reuse, R74, R32 ;  /* 0x0000004a0820723c */ /* 0x040fe20000001820 */
[----:B------:R-:W-:Y:S05]  /*5920*/  LDSM.16.M88.4 R72, [R228+0x6000] ;  /* 0x00600000e448783b */ /* 0x000fea0000000200 */
[C---:B-----5:R-:W-:Y:S06]  /*5930*/  HMMA.16816.F32 R28, R8.reuse, R16, R28 ;  /* 0x00000010081c723c */ /* 0x060fec000000181c */
[C---:B------:R-:W-:Y:S01]  /*5940*/  HMMA.16816.F32 R24, R8.reuse, R18, R24 ;  /* 0x000000120818723c */ /* 0x040fe20000001818 */
[----:B------:R-:W-:Y:S05]  /*5950*/  LDSM.16.M88.4 R16, [R227+0x6000] ;  /* 0x00600000e310783b */ /* 0x000fea0000000200 */
[C---:B-1----:R-:W-:Y:S06]  /*5960*/  HMMA.16816.F32 R20, R8.reuse, R12, R20 ;  /* 0x0000000c0814723c */ /* 0x042fec0000001814 */
[----:B------:R-:W-:Y:S01]  /*5970*/  HMMA.16816.F32 R68, R8, R14, R68 ;  /* 0x0000000e0844723c */ /* 0x000fe20000001844 */
[----:B------:R-:W1:Y:S04]  /*5980*/  LDSM.16.M88.4 R12, [R227+0x6800] ;  /* 0x00680000e30c783b */ /* 0x000e680000000200 */
[----:B------:R-:W3:Y:S01]  /*5990*/  LDSM.16.M88.4 R8, [R227+0x7000] ;  /* 0x00700000e308783b */ /* 0x000ee20000000200 */
[C---:B--2---:R-:W-:Y:S06]  /*59a0*/  HMMA.16816.F32 R36, R48.reuse, R60, R36 ;  /* 0x0000003c3024723c */ /* 0x044fec0000001824 */
[C---:B------:R-:W-:Y:S06]  /*59b0*/  HMMA.16816.F32 R44, R48.reuse, R64, R44 ;  /* 0x00000040302c723c */ /* 0x040fec000000182c */
[C---:B------:R-:W-:Y:S01]  /*59c0*/  HMMA.16816.F32 R40, R48.reuse, R66, R40 ;  /* 0x000000423028723c */ /* 0x040fe20000001828 */
[----:B------:R-:W-:Y:S05]  /*59d0*/  LDSM.16.M88.4 R64, [R226+0x6000] ;  /* 0x00600000e240783b */ /* 0x000fea0000000200 */
[C---:B----4-:R-:W-:Y:S06]  /*59e0*/  HMMA.16816.F32 R28, R48.reuse, R56, R28 ;  /* 0x00000038301c723c */ /* 0x050fec000000181c */
[C---:B------:R-:W-:Y:S01]  /*59f0*/  HMMA.16816.F32 R24, R48.reuse, R58, R24 ;  /* 0x0000003a3018723c */ /* 0x040fe20000001818 */
[----:B------:R-:W2:Y:S05]  /*5a00*/  LDSM.16.M88.4 R56, [R223+0xe800] ;  /* 0x00e80000df38783b */ /* 0x000eaa0000000200 */
[----:B------:R-:W-:Y:S01]  /*5a10*/  HMMA.16816.F32 R32, R48, R62, R32 ;  /* 0x0000003e3020723c */ /* 0x000fe20000001820 */
[----:B------:R-:W-:Y:S05]  /*5a20*/  LDSM.16.M88.4 R60, [R223+0xe000] ;  /* 0x00e00000df3c783b */ /* 0x000fea0000000200 */
[----:B-1----:R-:W-:Y:S06]  /*5a30*/  HMMA.16816.F32 R36, R72, R12, R36 ;  /* 0x0000000c4824723c */ /* 0x002fec0000001824 */
[----:B------:R-:W-:Y:S06]  /*5a40*/  HMMA.16816.F32 R20, R48, R52, R20 ;  /* 0x000000343014723c */ /* 0x000fec0000001814 */
[C---:B------:R-:W-:Y:S06]  /*5a50*/  HMMA.16816.F32 R44, R72.reuse, R16, R44 ;  /* 0x00000010482c723c */ /* 0x040fec000000182c */
[C---:B------:R-:W-:Y:S01]  /*5a60*/  HMMA.16816.F32 R40, R72.reuse, R18, R40 ;  /* 0x000000124828723c */ /* 0x040fe20000001828 */
[----:B------:R-:W-:Y:S05]  /*5a70*/  LDSM.16.M88.4 R16, [R225+0x6000] ;  /* 0x00600000e110783b */ /* 0x000fea0000000200 */
[C---:B---3--:R-:W-:Y:S06]  /*5a80*/  HMMA.16816.F32 R28, R72.reuse, R8, R28 ;  /* 0x00000008481c723c */ /* 0x048fec000000181c */
[----:B------:R-:W-:Y:S01]  /*5a90*/  HMMA.16816.F32 R24, R72, R10, R24 ;  /* 0x0000000a4818723c */ /* 0x000fe20000001818 */
[----:B------:R-:W1:Y:S05]  /*5aa0*/  LDSM.16.M88.4 R8, [R216+0x6800] ;  /* 0x00680000d808783b */ /* 0x000e6a0000000200 */
[----:B------:R-:W-:Y:S01]  /*5ab0*/  HMMA.16816.F32 R68, R48, R54, R68 ;  /* 0x000000363044723c */ /* 0x000fe20000001844 */
[----:B------:R-:W3:Y:S04]  /*5ac0*/  LDSM.16.M88.4 R52, [R223+0xf000] ;  /* 0x00f00000df34783b */ /* 0x000ee80000000200 */
[----:B------:R-:W4:Y:S01]  /*5ad0*/  LDSM.16.M88.4 R48, [R223+0xf800] ;  /* 0x00f80000df30783b */ /* 0x000f220000000200 */
[----:B------:R-:W-:Y:S03]  /*5ae0*/  HMMA.16816.F32 R32, R72, R14, R32 ;  /* 0x0000000e4820723c */ /* 0x000fe60000001820 */
[----:B------:R-:W5:Y:S03]  /*5af0*/  LDSM.16.M88.4 R12, [R216+0x6000] ;  /* 0x00600000d80c783b */ /* 0x000f660000000200 */
[----:B--2---:R-:W-:Y:S06]  /*5b00*/  HMMA.16816.F32 R36, R64, R56, R36 ;  /* 0x000000384024723c */ /* 0x004fec0000001824 */
[C---:B------:R-:W-:Y:S06]  /*5b10*/  HMMA.16816.F32 R20, R72.reuse, R76, R20 ;  /* 0x0000004c4814723c */ /* 0x040fec0000001814 */
[----:B------:R-:W-:Y:S01]  /*5b20*/  HMMA.16816.F32 R72, R72, R78, R68 ;  /* 0x0000004e4848723c */ /* 0x000fe20000001844 */
[----:B------:R-:W2:Y:S05]  /*5b30*/  LDSM.16.M88.4 R68, [R216+0x7000] ;  /* 0x00700000d844783b */ /* 0x000eaa0000000200 */
[----:B------:R-:W-:Y:S01]  /*5b40*/  HMMA.16816.F32 R32, R64, R58, R32 ;  /* 0x0000003a4020723c */ /* 0x000fe20000001820 */
[----:B------:R-:W2:Y:S01]  /*5b50*/  LDSM.16.M88.4 R56, [R216+0x7800] ;  /* 0x00780000d838783b */ /* 0x000ea20000000200 */
[----:B------:R-:W-:-:S04]  /*5b60*/  DEPBAR.LE SB0, 0x0 ;  /* 0x000080000000791a */ /* 0x000fc80000000000 */
[----:B-1----:R-:W-:Y:S06]  /*5b70*/  HMMA.16816.F32 R36, R16, R8, R36 ;  /* 0x000000081024723c */ /* 0x002fec0000001824 */
[----:B------:R-:W-:Y:S01]  /*5b80*/  HMMA.16816.F32 R44, R64, R60, R44 ;  /* 0x0000003c402c723c */ /* 0x000fe2000000182c */
[----:B------:R-:W-:-:S05]  /*5b90*/  LOP3.LUT R9, R82, 0xffffffe0, RZ, 0xc0, !PT ;  /* 0xffffffe052097812 */ /* 0x000fca00078ec0ff */
[----:B------:R-:W-:Y:S01]  /*5ba0*/  IMAD.IADD R9, R80, 0x1, -R9 ;  /* 0x0000000150097824 */ /* 0x000fe200078e0a09 */
[C---:B------:R-:W-:Y:S04]  /*5bb0*/  HMMA.16816.F32 R40, R64.reuse, R62, R40 ;  /* 0x0000003e4028723c */ /* 0x040fe80000001828 */
[----:B------:R-:W-:Y:S02]  /*5bc0*/  SHF.R.S32.HI R2, RZ, 0x1f, R9 ;  /* 0x0000001fff027819 */ /* 0x000fe40000011409 */
[----:B---3--:R-:W-:Y:S02]  /*5bd0*/  HMMA.16816.F32 R28, R64, R52, R28 ;  /* 0x00000034401c723c */ /* 0x008fe4000000181c */
[----:B------:R-:W-:-:S04]  /*5be0*/  LEA.HI R9, R2, R9, RZ, 0x2 ;  /* 0x0000000902097211 */ /* 0x000fc800078f10ff */
[----:B------:R-:W-:Y:S01]  /*5bf0*/  HMMA.16816.F32 R24, R64, R54, R24 ;  /* 0x000000364018723c */ /* 0x000fe20000001818 */
[----:B------:R-:W-:-:S04]  /*5c00*/  SHF.R.S32.HI R9, RZ, 0x2, R9 ;  /* 0x00000002ff097819 */ /* 0x000fc80000011409 */
[----:B------:R-:W-:Y:S01]  /*5c10*/  IADD3 R236, R9, R236, RZ ;  /* 0x000000ec09ec7210 */ /* 0x000fe20007ffe0ff */
[C---:B----4-:R-:W-:Y:S03]  /*5c20*/  HMMA.16816.F32 R20, R64.reuse, R48, R20 ;  /* 0x000000304014723c */ /* 0x050fe60000001814 */
[C---:B------:R-:W-:Y:S02]  /*5c30*/  IADD3 R234, R236.reuse, 0x8, RZ ;  /* 0x00000008ecea7810 */ /* 0x040fe40007ffe0ff */
[----:B------:R-:W-:Y:S01]  /*5c40*/  VIADDMNMX R235, R236, UR14, R235, PT ;  /* 0x0000000eeceb7c46 */ /* 0x000fe2000b8001eb */
[----:B------:R-:W-:Y:S01]  /*5c50*/  HMMA.16816.F32 R72, R64, R50, R72 ;  /* 0x000000324048723c */ /* 0x000fe20000001848 */
[----:B------:R-:W-:Y:S02]  /*5c60*/  IADD3 R233, R234, UR18, R233 ;  /* 0x00000012eae97c10 */ /* 0x000fe4000fffe0e9 */
[----:B------:R-:W-:-:S02]  /*5c70*/  VIADDMNMX R236, R236, UR19, RZ, !PT ;  /* 0x00000013ecec7c46 */ /* 0x000fc4000f8001ff */
[----:B------:R-:W-:Y:S01]  /*5c80*/  VIADDMNMX R234, R234, UR19, RZ, !PT ;  /* 0x00000013eaea7c46 */ /* 0x000fe2000f8001ff */
[----:B-----5:R-:W-:Y:S01]  /*5c90*/  HMMA.16816.F32 R44, R16, R12, R44 ;  /* 0x0000000c102c723c */ /* 0x020fe2000000182c */
[----:B------:R-:W-:-:S05]  /*5ca0*/  VIMNMX R233, R233, UR23, PT ;  /* 0x00000017e9e97c48 */ /* 0x000fca000bfe0100 */
[C---:B------:R-:W-:Y:S06]  /*5cb0*/  HMMA.16816.F32 R40, R16.reuse, R14, R40 ;  /* 0x0000000e1028723c */ /* 0x040fec0000001828 */
[C---:B------:R-:W-:Y:S06]  /*5cc0*/  HMMA.16816.F32 R32, R16.reuse, R10, R32 ;  /* 0x0000000a1020723c */ /* 0x040fec0000001820 */
[C---:B--2---:R-:W-:Y:S06]  /*5cd0*/  HMMA.16816.F32 R28, R16.reuse, R68, R28 ;  /* 0x00000044101c723c */ /* 0x044fec000000181c */
[C---:B------:R-:W-:Y:S06]  /*5ce0*/  HMMA.16816.F32 R24, R16.reuse, R70, R24 ;  /* 0x000000461018723c */ /* 0x040fec0000001818 */
[C---:B------:R-:W-:Y:S06]  /*5cf0*/  HMMA.16816.F32 R20, R16.reuse, R56, R20 ;  /* 0x000000381014723c */ /* 0x040fec0000001814 */
        /* <DEDUP_REMOVED lines=56> */
[----:B------:R-:W-:Y:S01]  /*6080*/  MOV R9, UR23 ;  /* 0x0000001700097c02 */ /* 0x000fe20008000f00 */
[----:B------:R-:W-:Y:S01]  /*6090*/  IMAD.U32 R8, RZ, RZ, UR22 ;  /* 0x00000016ff087e24 */ /* 0x000fe2000f8e00ff */
[----:B------:R-:W-:Y:S01]  /*60a0*/  MOV R11, UR35 ;  /* 0x00000023000b7c02 */ /* 0x000fe20008000f00 */
[----:B------:R-:W-:-:S03]  /*60b0*/  IMAD.U32 R10, RZ, RZ, UR34 ;  /* 0x00000022ff0a7e24 */ /* 0x000fc6000f8e00ff */
[----:B------:R1:W2:Y:S04]  /*60c0*/  LDG.E R9, desc[UR26][R8.64] ;  /* 0x0000001a08097981 */ /* 0x0002a8000c1e1900 */
[----:B------:R-:W2:Y:S01]  /*60d0*/  LDG.E R2, desc[UR26][R10.64] ;  /* 0x0000001a0a027981 */ /* 0x000ea2000c1e1900 */
        /* <DEDUP_REMOVED lines=9> */
[----:B--2---:R-:W-:Y:S02]  /*6170*/  IMAD.IADD R2, R2, 0x1, -R9 ;  /* 0x0000000102027824 */ /* 0x004fe400078e0a09 */
[----:B------:R-:W-:Y:S02]  /*6180*/  IMAD.U32 R9, RZ, RZ, UR23 ;  /* 0x00000017ff097e24 */ /* 0x000fe4000f8e00ff */
[----:B------:R-:W-:Y:S02]  /*6190*/  MOV R9, UR14 ;  /* 0x0000000e00097c02 */ /* 0x000fe40008000f00 */
[----:B------:R-:W-:Y:S01]  /*61a0*/  SHF.R.S32.HI R15, RZ, 0x1f, R2 ;  /* 0x0000001fff0f7819 */ /* 0x000fe20000011402 */
[----:B------:R-:W-:-:S04]  /*61b0*/  IMAD.WIDE.U32 R8, R2, UR18, R8 ;  /* 0x0000001202087c25 */ /* 0x000fc8000f8e0008 */
[----:B------:R-:W-:Y:S01]  /*61c0*/  IMAD R15, R15, UR18, RZ ;  /* 0x000000120f0f7c24 */ /* 0x000fe2000f8e02ff */
[----:B------:R-:W-:-:S03]  /*61d0*/  MOV R14, R8 ;  /* 0x00000008000e7202 */ /* 0x000fc60000000f00 */
[----:B------:R-:W-:-:S04]  /*61e0*/  IMAD R15, R2, UR19, R15 ;  /* 0x00000013020f7c24 */ /* 0x000fc8000f8e020f */
[----:B------:R-:W-:Y:S01]  /*61f0*/  IMAD.IADD R15, R9, 0x1, R15 ;  /* 0x00000001090f7824 */ /* 0x000fe200078e020f */
[----:B------:R-:W-:Y:S06]  /*6200*/  BRA `(.L_x_3169) ;  /* 0x0000000000107947 */ /* 0x000fec0003800000 */
.L_x_3168:
[----:B------:R-:W-:-:S04]  /*6210*/  ULEA UR14, -UR10, URZ, 0x6 ;  /* 0x0000003f0a0e7291 */ /* 0x000fc8000f8e313f */
[----:B------:R-:W-:Y:S02]  /*6220*/  USHF.R.S32.HI UR18, URZ, 0x1f, UR14 ;  /* 0x0000001f3f127899 */ /* 0x000fe4000801140e */
[----:B------:R-:W-:-:S04]  /*6230*/  MOV R14, UR14 ;  /* 0x0000000e000e7c02 */ /* 0x000fc80008000f00 */
[----:B------:R-:W-:-:S07]  /*6240*/  MOV R15, UR18 ;  /* 0x00000012000f7c02 */ /* 0x000fce0008000f00 */
.L_x_3169:
        /* <DEDUP_REMOVED lines=8> */
[----:B------:R2:W-:Y:S01]  /*62d0*/  @P5 STS.128 [R231+0x8000], RZ ;  /* 0x008000ffe7005388 */ /* 0x0005e20000000c00 */
[----:B------:R-:W-:-:S03]  /*62e0*/  @!P5 IADD3 R6, P1, R14, R165, RZ ;  /* 0x000000a50e06d210 */ /* 0x000fc60007f3e0ff */
[C-C-:B------:R-:W-:Y:S02]  /*62f0*/  @!P4 IMAD.X R4, R15.reuse, 0x1, R166.reuse, P0 ;  /* 0x000000010f04c824 */ /* 0x140fe400000e06a6 */
[----:B------:R-:W3:Y:S01]  /*6300*/  @!P5 LDC.64 R10, c[0x0][0x218] ;  /* 0x00008600ff0adb82 */ /* 0x000ee20000000a00 */
[----:B------:R-:W-:-:S07]  /*6310*/  @!P5 IMAD.X R18, R15, 0x1, R166, P1 ;  /* 0x000000010f12d824 */ /* 0x000fce00008e06a6 */
[----:B------:R-:W4:Y:S08]  /*6320*/  @!P3 LDC.64 R12, c[0x0][0x218] ;  /* 0x00008600ff0cbb82 */ /* 0x000f300000000a00 */
[----:B------:R-:W5:Y:S01]  /*6330*/  @!P2 LDC.64 R2, c[0x0][0x218] ;  /* 0x00008600ff02ab82 */ /* 0x000f620000000a00 */
[----:B-1----:R-:W-:-:S04]  /*6340*/  @!P4 LEA R16, P0, R17, R8, 0x1 ;  /* 0x000000081110c211 */ /* 0x002fc800078008ff */
[----:B------:R-:W-:Y:S02]  /*6350*/  @!P4 LEA.HI.X R17, R17, R9, R4, 0x1, P0 ;  /* 0x000000091111c211 */ /* 0x000fe400000f0c04 */
[----:B------:R-:W-:Y:S01]  /*6360*/  @!P3 IADD3 R4, P0, R14, R165, RZ ;  /* 0x000000a50e04b210 */ /* 0x000fe20007f1e0ff */
[----:B------:R-:W1:Y:S01]  /*6370*/  @!P5 LDC.64 R8, c[0x0][0x218] ;  /* 0x00008600ff08db82 */ /* 0x000e620000000a00 */
[----:B---3--:R-:W-:-:S04]  /*6380*/  @!P5 LEA R60, P1, R6, R10, 0x1 ;  /* 0x0000000a063cd211 */ /* 0x008fc800078208ff */
[----:B------:R-:W-:Y:S01]  /*6390*/  @!P5 LEA.HI.X R61, R6, R11, R18, 0x1, P1 ;  /* 0x0000000b063dd211 */ /* 0x000fe200008f0c12 */
[C---:B------:R-:W-:Y:S01]  /*63a0*/  @!P3 IMAD.X R18, R15.reuse, 0x1, R166, P0 ;  /* 0x000000010f12b824 */ /* 0x040fe200000e06a6 */
[----:B------:R-:W-:Y:S01]  /*63b0*/  @!P2 IADD3 R6, P0, R14, R165, RZ ;  /* 0x000000a50e06a210 */ /* 0x000fe20007f1e0ff */
[----:B------:R-:W3:Y:S01]  /*63c0*/  @!P4 LDC.64 R10, c[0x0][0x218] ;  /* 0x00008600ff0acb82 */ /* 0x000ee20000000a00 */
[C---:B----4-:R-:W-:Y:S01]  /*63d0*/  @!P3 LEA R52, P1, R4.reuse, R12, 0x1 ;  /* 0x0000000c0434b211 */ /* 0x050fe200078208ff */
[----:B------:R-:W-:Y:S01]  /*63e0*/  @!PT LDS RZ, [RZ] ;  /* 0x00000000fffff984 */ /* 0x000fe20000000800 */
[----:B------:R-:W-:Y:S01]  /*63f0*/  @!PT LDS RZ, [RZ] ;  /* 0x00000000fffff984 */ /* 0x000fe20000000800 */
[----:B------:R-:W-:Y:S01]  /*6400*/  @!PT LDS RZ, [RZ] ;  /* 0x00000000fffff984 */ /* 0x000fe20000000800 */
[----:B------:R4:W-:Y:S03]  /*6410*/  @!P5 LDGSTS.E.BYPASS.LTC128B.128 [R231+0x8000], desc[UR26][R60.64] ;  /* 0x080000003ce7dfae */ /* 0x0009e6000b901d5a */
[----:B------:R-:W-:Y:S01]  /*6420*/  @!P3 LEA.HI.X R53, R4, R13, R18, 0x1, P1 ;  /* 0x0000000d0435b211 */ /* 0x000fe200008f0c12 */
[C---:B------:R-:W-:Y:S01]  /*6430*/  @!P2 IMAD.X R18, R15.reuse, 0x1, R166, P0 ;  /* 0x000000010f12a824 */ /* 0x040fe200000e06a6 */
[----:B------:R-:W-:Y:S01]  /*6440*/  IADD3 R4, P1, R14, UR28, RZ ;  /* 0x0000001c0e047c10 */ /* 0x000fe2000ff3e0ff */
[----:B------:R-:W2:Y:S01]  /*6450*/  @!P3 LDC.64 R12, c[0x0][0x218] ;  /* 0x00008600ff0cbb82 */ /* 0x000ea20000000a00 */
[----:B-----5:R-:W-:Y:S01]  /*6460*/  @!P2 LEA R50, P0, R6, R2, 0x1 ;  /* 0x000000020632a211 */ /* 0x020fe200078008ff */
[----:B------:R1:W-:Y:S01]  /*6470*/  @P4 STS.128 [R231+0xa000], RZ ;  /* 0x00a000ffe7004388 */ /* 0x0003e20000000c00 */
[----:B------:R-:W-:-:S02]  /*6480*/  IADD3.X R49, R15, UR25, RZ, P1, !PT ;  /* 0x000000190f317c10 */ /* 0x000fc40008ffe4ff */
[----:B------:R-:W-:Y:S01]  /*6490*/  @!P2 LEA.HI.X R51, R6, R3, R18, 0x1, P0 ;  /* 0x000000030633a211 */ /* 0x000fe200000f0c12 */
[----:B------:R-:W-:Y:S01]  /*64a0*/  @!PT LDS RZ, [RZ] ;  /* 0x00000000fffff984 */ /* 0x000fe20000000800 */
[----:B------:R-:W-:Y:S01]  /*64b0*/  @!PT LDS RZ, [RZ] ;  /* 0x00000000fffff984 */ /* 0x000fe20000000800 */
[----:B------:R-:W-:Y:S01]  /*64c0*/  @!PT LDS RZ, [RZ] ;  /* 0x00000000fffff984 */ /* 0x000fe20000000800 */
[----:B------:R5:W-:Y:S01]  /*64d0*/  @!P4 LDGSTS.E.BYPASS.LTC128B.128 [R231+0xa000], desc[UR26][R16.64+0x80] ;  /* 0x0a00008010e7cfae */ /* 0x000be2000b901d5a */
[CC--:B------:R-:W-:Y:S01]  /*64e0*/  @!P5 IADD3 R19, P0, R4.reuse, R165.reuse, RZ ;  /* 0x000000a50413d210 */ /* 0x0c0fe20007f1e0ff */
[----:B------:R-:W4:Y:S02]  /*64f0*/  @!P2 LDC.64 R2, c[0x0][0x218] ;  /* 0x00008600ff02ab82 */ /* 0x000f240000000a00 */
[----:B------:R2:W-:Y:S01]  /*6500*/  @P3 STS.128 [R231+0xc000], RZ ;  /* 0x00c000ffe7003388 */ /* 0x0005e20000000c00 */
[----:B-1----:R-:W-:Y:S01]  /*6510*/  @!P5 LEA R56, P1, R19, R8, 0x1 ;  /* 0x000000081338d211 */ /* 0x002fe200078208ff */
[----:B------:R-:W-:Y:S01]  /*6520*/  @!P5 IMAD.X R18, R49, 0x1, R166, P0 ;  /* 0x000000013112d824 */ /* 0x000fe200000e06a6 */
[----:B------:R-:W-:Y:S01]  /*6530*/  @!P4 IADD3 R6, P0, R4, R165, RZ ;  /* 0x000000a50406c210 */ /* 0x000fe20007f1e0ff */
[----:B------:R-:W-:Y:S01]  /*6540*/  @!PT LDS RZ, [RZ] ;  /* 0x00000000fffff984 */ /* 0x000fe20000000800 */
[----:B------:R-:W-:Y:S01]  /*6550*/  @!PT LDS RZ, [RZ] ;  /* 0x00000000fffff984 */ /* 0x000fe20000000800 */
[----:B------:R-:W-:Y:S01]  /*6560*/  @!PT LDS RZ, [RZ] ;  /* 0x00000000fffff984 */ /* 0x000fe20000000800 */
[----:B------:R1:W-:Y:S03]  /*6570*/  @!P3 LDGSTS.E.BYPASS.LTC128B.128 [R231+0xc000], desc[UR26][R52.64+0x100] ;  /* 0x0c00010034e7bfae */ /* 0x0003e6000b901d5a */
[----:B------:R-:W-:Y:S01]  /*6580*/  @!P5 LEA.HI.X R57, R19, R9, R18, 0x1, P1 ;  /* 0x000000091339d211 */ /* 0x000fe200008f0c12 */
[----:B------:R-:W-:Y:S01]  /*6590*/  @!P4 IMAD.X R8, R49, 0x1, R166, P0 ;  /* 0x000000013108c824 */ /* 0x000fe200000e06a6 */
[----:B---3--:R-:W-:Y:S01]  /*65a0*/  @!P4 LEA R54, P1, R6, R10, 0x1 ;  /* 0x0000000a0636c211 */ /* 0x008fe200078208ff */
[----:B------:R3:W-:Y:S01]  /*65b0*/  @P2 STS.128 [R231+0xe000], RZ ;  /* 0x00e000ffe7002388 */ /* 0x0007e20000000c00 */
[----:B------:R-:W-:-:S02]  /*65c0*/  @!P3 IADD3 R10, P0, R4, R165, RZ ;  /* 0x000000a5040ab210 */ /* 0x000fc40007f1e0ff */
[----:B------:R-:W-:Y:S01]  /*65d0*/  @!P4 LEA.HI.X R55, R6, R11, R8, 0x1, P1 ;  /* 0x0000000b0637c211 */ /* 0x000fe200008f0c08 */
[----:B------:R-:W-:Y:S01]  /*65e0*/  @!PT LDS RZ, [RZ] ;  /* 0x00000000fffff984 */ /* 0x000fe20000000800 */
[----:B------:R-:W-:Y:S01]  /*65f0*/  @!PT LDS RZ, [RZ] ;  /* 0x00000000fffff984 */ /* 0x000fe20000000800 */
[----:B------:R-:W-:Y:S01]  /*6600*/  @!PT LDS RZ, [RZ] ;  /* 0x00000000fffff984 */ /* 0x000fe20000000800 */
[----:B------:R3:W-:Y:S01]  /*6610*/  @!P2 LDGSTS.E.BYPASS.LTC128B.128 [R231+0xe000], desc[UR26][R50.64+0x180] ;  /* 0x0e00018032e7afae */ /* 0x0007e2000b901d5a */
[----:B------:R-:W5:Y:S01]  /*6620*/  @!P5 LDC.64 R8, c[0x0][0x218] ;  /* 0x00008600ff08db82 */ /* 0x000f620000000a00 */
[C-C-:B------:R-:W-:Y:S01]  /*6630*/  @!P3 IMAD.X R11, R49.reuse, 0x1, R166.reuse, P0 ;  /* 0x00000001310bb824 */ /* 0x140fe200000e06a6 */
[----:B--2---:R-:W-:Y:S01]  /*6640*/  @!P3 LEA R18, P1, R10, R12, 0x1 ;  /* 0x0000000c0a12b211 */ /* 0x004fe200078208ff */
[----:B------:R3:W-:Y:S01]  /*6650*/  @P5 STS.128 [R231+0x8800], RZ ;  /* 0x008800ffe7005388 */ /* 0x0007e20000000c00 */
[----:B------:R-:W-:Y:S02]  /*6660*/  @!P2 IADD3 R6, P0, R4, R165, RZ ;  /* 0x000000a50406a210 */ /* 0x000fe40007f1e0ff */
[----:B------:R-:W-:Y:S01]  /*6670*/  @!P3 LEA.HI.X R19, R10, R13, R11, 0x1, P1 ;  /* 0x0000000d0a13b211 */ /* 0x000fe200008f0c0b */
[----:B------:R-:W-:Y:S01]  /*6680*/  @!PT LDS RZ, [RZ] ;  /* 0x00000000fffff984 */ /* 0x000fe20000000800 */
[----:B------:R-:W-:Y:S01]  /*6690*/  @!PT LDS RZ, [RZ] ;  /* 0x00000000fffff984 */ /* 0x000fe20000000800 */
[----:B------:R-:W-:Y:S01]  /*66a0*/  @!PT LDS RZ, [RZ] ;  /* 0x00000000fffff984 */ /* 0x000fe20000000800 */
[----:B------:R3:W-:Y:S01]  /*66b0*/  @!P5 LDGSTS.E.BYPASS.LTC128B.128 [R231+0x8800], desc[UR26][R56.64] ;  /* 0x0880000038e7dfae */ /* 0x0007e2000b901d5a */
[----:B------:R-:W2:Y:S01]  /*66c0*/  @!P4 LDC.64 R10, c[0x0][0x218] ;  /* 0x00008600ff0acb82 */ /* 0x000ea20000000a00 */
[----:B------:R-:W-:Y:S01]  /*66d0*/  @!P2 IMAD.X R48, R49, 0x1, R166, P0 ;  /* 0x000000013130a824 */ /* 0x000fe200000e06a6 */
[----:B----4-:R-:W-:Y:S01]  /*66e0*/  @!P2 LEA R58, P0, R6, R2, 0x1 ;  /* 0x00000002063aa211 */ /* 0x010fe200078008ff */
[----:B------:R3:W-:Y:S01]  /*66f0*/  @P4 STS.128 [R231+0xa800], RZ ;  /* 0x00a800ffe7004388 */ /* 0x0007e20000000c00 */
[----:B------:R-:W-:-:S02]  /*6700*/  IADD3 R4, P1, R4, UR28, RZ ;  /* 0x0000001c04047c10 */ /* 0x000fc4000ff3e0ff */
[----:B------:R-:W-:Y:S01]  /*6710*/  @!P2 LEA.HI.X R59, R6, R3, R48, 0x1, P0 ;  /* 0x00000003063ba211 */ /* 0x000fe200000f0c30 */
[----:B------:R-:W-:Y:S01]  /*6720*/  @!PT LDS RZ, [RZ] ;  /* 0x00000000fffff984 */ /* 0x000fe20000000800 */
[----:B------:R-:W-:Y:S01]  /*6730*/  @!PT LDS RZ, [RZ] ;  /* 0x00000000fffff984 */ /* 0x000fe20000000800 */
[----:B------:R-:W-:Y:S01]  /*6740*/  @!PT LDS RZ, [RZ] ;  /* 0x00000000fffff984 */ /* 0x000fe20000000800 */
[----:B------:R3:W-:Y:S01]  /*6750*/  @!P4 LDGSTS.E.BYPASS.LTC128B.128 [R231+0xa800], desc[UR26][R54.64+0x80] ;  /* 0x0a80008036e7cfae */ /* 0x0007e2000b901d5a */
[----:B------:R-:W1:Y:S01]  /*6760*/  @!P3 LDC.64 R12, c[0x0][0x218] ;  /* 0x00008600ff0cbb82 */ /* 0x000e620000000a00 */
[----:B------:R-:W-:Y:S02]  /*6770*/  IADD3.X R49, R49, UR25, RZ, P1, !PT ;  /* 0x0000001931317c10 */ /* 0x000fe40008ffe4ff */
[CC--:B------:R-:W-:Y:S01]  /*6780*/  @!P5 IADD3 R6, P0, R4.reuse, R165.reuse, RZ ;  /* 0x000000a50406d210 */ /* 0x0c0fe20007f1e0ff */
[----:B------:R3:W-:Y:S01]  /*6790*/  @P3 STS.128 [R231+0xc800], RZ ;  /* 0x00c800ffe7003388 */ /* 0x0007e20000000c00 */
[----:B------:R-:W-:-:S03]  /*67a0*/  @!P4 IADD3 R48, P1, R4, R165, RZ ;  /* 0x000000a50430c210 */ /* 0x000fc60007f3e0ff */
[----:B------:R-:W4:Y:S01]  /*67b0*/  @!P2 LDC.64 R2, c[0x0][0x218] ;  /* 0x00008600ff02ab82 */ /* 0x000f220000000a00 */
[C-C-:B------:R-:W-:Y:S01]  /*67c0*/  @!P5 IMAD.X R60, R49.reuse, 0x1, R166.reuse, P0 ;  /* 0x00000001313cd824 */ /* 0x140fe200000e06a6 */
[C---:B-----5:R-:W-:Y:S01]  /*67d0*/  @!P5 LEA R62, P0, R6.reuse, R8, 0x1 ;  /* 0x00000008063ed211 */ /* 0x060fe200078008ff */
[----:B------:R-:W-:Y:S01]  /*67e0*/  @!P4 IMAD.X R8, R49, 0x1, R166, P1 ;  /* 0x000000013108c824 */ /* 0x000fe200008e06a6 */
[----:B------:R-:W-:Y:S01]  /*67f0*/  @!PT LDS RZ, [RZ] ;  /* 0x00000000fffff984 */ /* 0x000fe20000000800 */
[----:B------:R-:W-:Y:S01]  /*6800*/  @!PT LDS RZ, [RZ] ;  /* 0x00000000fffff984 */ /* 0x000fe20000000800 */
[----:B------:R-:W-:Y:S01]  /*6810*/  @!PT LDS RZ, [RZ] ;  /* 0x00000000fffff984 */ /* 0x000fe20000000800 */
[----:B------:R3:W-:Y:S02]  /*6820*/  @!P3 LDGSTS.E.BYPASS.LTC128B.128 [R231+0xc800], desc[UR26][R18.64+0x100] ;  /* 0x0c80010012e7bfae */ /* 0x0007e4000b901d5a */
[----:B------:R-:W-:Y:S02]  /*6830*/  @!P5 LEA.HI.X R63, R6, R9, R60, 0x1, P0 ;  /* 0x00000009063fd211 */ /* 0x000fe400000f0c3c */
[----:B--2---:R-:W-:Y:S01]  /*6840*/  @!P4 LEA R60, P1, R48, R10, 0x1 ;  /* 0x0000000a303cc211 */ /* 0x004fe200078208ff */
[----:B------:R3:W-:Y:S01]  /*6850*/  @P2 STS.128 [R231+0xe800], RZ ;  /* 0x00e800ffe7002388 */ /* 0x0007e20000000c00 */
[----:B------:R-:W-:-:S02]  /*6860*/  @!P3 IADD3 R6, P0, R4, R165, RZ ;  /* 0x000000a50406b210 */ /* 0x000fc40007f1e0ff */
[----:B------:R-:W-:Y:S01]  /*6870*/  @!P4 LEA.HI.X R61, R48, R11, R8, 0x1, P1 ;  /* 0x0000000b303dc211 */ /* 0x000fe200008f0c08 */
[----:B------:R-:W-:Y:S01]  /*6880*/  @!PT LDS RZ, [RZ] ;  /* 0x00000000fffff984 */ /* 0x000fe20000000800 */
[----:B------:R-:W-:Y:S01]  /*6890*/  @!PT LDS RZ, [RZ] ;  /* 0x00000000fffff984 */ /* 0x000fe20000000800 */
[----:B------:R-:W-:Y:S01]  /*68a0*/  @!PT LDS RZ, [RZ] ;  /* 0x00000000fffff984 */ /* 0x000fe20000000800 */
[----:B------:R3:W-:Y:S01]  /*68b0*/  @!P2 LDGSTS.E.BYPASS.LTC128B.128 [R231+0xe800], desc[UR26][R58.64+0x180] ;  /* 0x0e8001803ae7afae */ /* 0x0007e2000b901d5a */
[----:B------:R-:W2:Y:S01]  /*68c0*/  @!P5 LDC.64 R8, c[0x0][0x218] ;  /* 0x00008600ff08db82 */ /* 0x000ea20000000a00 */
[C---:B------:R-:W-:Y:S01]  /*68d0*/  @!P3 IMAD.X R16, R49.reuse, 0x1, R166, P0 ;  /* 0x000000013110b824 */ /* 0x040fe200000e06a6 */
[----:B-1----:R-:W-:Y:S01]  /*68e0*/  @!P3 LEA R52, P1, R6, R12, 0x1 ;  /* 0x0000000c0634b211 */ /* 0x002fe200078208ff */
[----:B------:R3:W-:Y:S01]  /*68f0*/  @P5 STS.128 [R231+0x9000], RZ ;  /* 0x009000ffe7005388 */ /* 0x0007e20000000c00 */
[----:B------:R-:W-:Y:S02]  /*6900*/  @!P2 IADD3 R17, P0, R4, R165, RZ ;  /* 0x000000a50411a210 */ /* 0x000fe40007f1e0ff */
[----:B------:R-:W-:Y:S01]  /*6910*/  @!P3 LEA.HI.X R53, R6, R13, R16, 0x1, P1 ;  /* 0x0000000d0635b211 */ /* 0x000fe200008f0c10 */
[----:B------:R-:W-:Y:S01]  /*6920*/  @!PT LDS RZ, [RZ] ;  /* 0x00000000fffff984 */ /* 0x000fe20000000800 */
[----:B------:R-:W-:Y:S01]  /*6930*/  @!PT LDS RZ, [RZ] ;  /* 0x00000000fffff984 */ /* 0x000fe20000000800 */
[----:B------:R-:W-:Y:S01]  /*6940*/  @!PT LDS RZ, [RZ] ;  /* 0x00000000fffff984 */ /* 0x000fe20000000800 */
[----:B------:R3:W-:Y:S01]  /*6950*/  @!P5 LDGSTS.E.BYPASS.LTC128B.128 [R231+0x9000], desc[UR26][R62.64] ;  /* 0x090000003ee7dfae */ /* 0x0007e2000b901d5a */
[----:B------:R-:W1:Y:S01]  /*6960*/  @!P4 LDC.64 R10, c[0x0][0x218] ;  /* 0x00008600ff0acb82 */ /* 0x000e620000000a00 */
[----:B------:R-:W-:Y:S01]  /*6970*/  IADD3 R6, P1, R4, UR28, RZ ;  /* 0x0000001c04067c10 */ /* 0x000fe2000ff3e0ff */
[----:B------:R-:W-:Y:S01]  /*6980*/  @!P2 IMAD.X R4, R49, 0x1, R166, P0 ;  /* 0x000000013104a824 */ /* 0x000fe200000e06a6 */
[----:B----4-:R-:W-:Y:S01]  /*6990*/  @!P2 LEA R16, P0, R17, R2, 0x1 ;  /* 0x000000021110a211 */ /* 0x010fe200078008ff */
[----:B------:R3:W-:Y:S01]  /*69a0*/  @P4 STS.128 [R231+0xb000], RZ ;  /* 0x00b000ffe7004388 */ /* 0x0007e20000000c00 */
[----:B------:R-:W-:-:S02]  /*69b0*/  IADD3.X R49, R49, UR25, RZ, P1, !PT ;  /* 0x0000001931317c10 */ /* 0x000fc40008ffe4ff */
[----:B------:R-:W-:Y:S01]  /*69c0*/  @!P2 LEA.HI.X R17, R17, R3, R4, 0x1, P0 ;  /* 0x000000031111a211 */ /* 0x000fe200000f0c04 */
[----:B------:R-:W4:Y:S01]  /*69d0*/  @!P3 LDC.64 R12, c[0x0][0x218] ;  /* 0x00008600ff0cbb82 */ /* 0x000f220000000a00 */
[CC--:B------:R-:W-:Y:S01]  /*69e0*/  @!P5 IADD3 R2, P0, R6.reuse, R165.reuse, RZ ;  /* 0x000000a50602d210 */ /* 0x0c0fe20007f1e0ff */
[----:B------:R-:W-:Y:S01]  /*69f0*/  @!PT LDS RZ, [RZ] ;  /* 0x00000000fffff984 */ /* 0x000fe20000000800 */
[----:B------:R-:W-:Y:S01]  /*6a00*/  @!PT LDS RZ, [RZ] ;  /* 0x00000000fffff984 */ /* 0x000fe20000000800 */
[----:B------:R-:W-:Y:S01]  /*6a10*/  @!PT LDS RZ, [RZ] ;  /* 0x00000000fffff984 */ /* 0x000fe20000000800 */
[----:B------:R3:W-:Y:S01]  /*6a20*/  @!P4 LDGSTS.E.BYPASS.LTC128B.128 [R231+0xb000], desc[UR26][R60.64+0x80] ;  /* 0x0b0000803ce7cfae */ /* 0x0007e2000b901d5a */
[----:B------:R-:W-:-:S03]  /*6a30*/  @!P4 IADD3 R3, P1, R6, R165, RZ ;  /* 0x000000a50603c210 */ /* 0x000fc60007f3e0ff */
[----:B------:R-:W-:Y:S01]  /*6a40*/  @!P5 IMAD.X R4, R49, 0x1, R166, P0 ;  /* 0x000000013104d824 */ /* 0x000fe200000e06a6 */
[----:B------:R3:W-:Y:S01]  /*6a50*/  @P3 STS.128 [R231+0xd000], RZ ;  /* 0x00d000ffe7003388 */ /* 0x0007e20000000c00 */
[----:B--2---:R-:W-:-:S03]  /*6a60*/  @!P5 LEA R8, P0, R2, R8, 0x1 ;  /* 0x000000080208d211 */ /* 0x004fc600078008ff */
[----:B------:R-:W-:Y:S01]  /*6a70*/  @!PT LDS RZ, [RZ] ;  /* 0x00000000fffff984 */ /* 0x000fe20000000800 */
[----:B------:R-:W-:Y:S01]  /*6a80*/  @!PT LDS RZ, [RZ] ;  /* 0x00000000fffff984 */ /* 0x000fe20000000800 */
[----:B------:R-:W-:Y:S01]  /*6a90*/  @!PT LDS RZ, [RZ] ;  /* 0x00000000fffff984 */ /* 0x000fe20000000800 */
[----:B------:R3:W-:Y:S01]  /*6aa0*/  @!P3 LDGSTS.E.BYPASS.LTC128B.128 [R231+0xd000], desc[UR26][R52.64+0x100] ;  /* 0x0d00010034e7bfae */ /* 0x0007e2000b901d5a */
[----:B------:R-:W-:Y:S01]  /*6ab0*/  @!P5 LEA.HI.X R9, R2, R9, R4, 0x1, P0 ;  /* 0x000000090209d211 */ /* 0x000fe200000f0c04 */
[----:B------:R-:W-:Y:S01]  /*6ac0*/  @!P4 IMAD.X R4, R49, 0x1, R166, P1 ;  /* 0x000000013104c824 */ /* 0x000fe200008e06a6 */
[----:B------:R-:W-:Y:S01]  /*6ad0*/  @!P3 IADD3 R2, P0, R6, R165, RZ ;  /* 0x000000a50602b210 */ /* 0x000fe20007f1e0ff */
[----:B------:R3:W-:Y:S01]  /*6ae0*/  @P2 STS.128 [R231+0xf000], RZ ;  /* 0x00f000ffe7002388 */ /* 0x0007e20000000c00 */
[----:B-1----:R-:W-:-:S03]  /*6af0*/  @!P4 LEA R10, P1, R3, R10, 0x1 ;  /* 0x0000000a030ac211 */ /* 0x002fc600078208ff */
[----:B------:R-:W-:Y:S01]  /*6b00*/  @!PT LDS RZ, [RZ] ;  /* 0x00000000fffff984 */ /* 0x000fe20000000800 */
[----:B------:R-:W-:Y:S01]  /*6b10*/  @!PT LDS RZ, [RZ] ;  /* 0x00000000fffff984 */ /* 0x000fe20000000800 */
[----:B------:R-:W-:Y:S01]  /*6b20*/  @!PT LDS RZ, [RZ] ;  /* 0x00000000fffff984 */ /* 0x000fe20000000800 */
[----:B------:R3:W-:Y:S01]  /*6b30*/  @!P2 LDGSTS.E.BYPASS.LTC128B.128 [R231+0xf000], desc[UR26][R16.64+0x180] ;  /* 0x0f00018010e7afae */ /* 0x0007e2000b901d5a */
[----:B------:R-:W-:Y:S01]  /*6b40*/  @!P4 LEA.HI.X R11, R3, R11, R4, 0x1, P1 ;  /* 0x0000000b030bc211 */ /* 0x000fe200008f0c04 */
[----:B------:R-:W-:Y:S02]  /*6b50*/  @!P3 IMAD.X R3, R49, 0x1, R166, P0 ;  /* 0x000000013103b824 */ /* 0x000fe400000e06a6 */
        /* <DEDUP_REMOVED lines=28> */
.L_x_3171:
[----:B------:R-:W-:Y:S05]  /*6d20*/  BSYNC B0 ;  /* 0x0000000000007941 */ /* 0x000fea0003800000 */
.L_x_3170:
[----:B------:R-:W0:Y:S01]  /*6d30*/  LDGDEPBAR ;  /* 0x00000000000079af */ /* 0x000e220000000000 */
[----:B------:R-:W-:-:S04]  /*6d40*/  IADD3 R165, P0, R14, R165, RZ ;  /* 0x000000a50ea57210 */ /* 0x000fc80007f1e0ff */
[----:B------:R-:W-:-:S09]  /*6d50*/  IADD3.X R166, R15, R166, RZ, P0, !PT ;  /* 0x000000a60fa67210 */ /* 0x000fd200007fe4ff */
.L_x_3167:
[----:B-1----:R-:W-:Y:S01]  /*6d60*/  VIADD R2, R237, UR16 ;  /* 0x00000010ed027c36 */ /* 0x002fe20008000000 */
[----:B------:R-:W-:Y:S01]  /*6d70*/  ULDC UR14, c[0x0][0x2ec] ;  /* 0x0000bb00000e7ab9 */ /* 0x000fe20000000800 */
[----:B------:R-:W-:Y:S01]  /*6d80*/  LEA R224, R0, UR4, 0x1 ;  /* 0x0000000400e07c11 */ /* 0x000fe2000f8e08ff */
[----:B------:R-:W-:Y:S01]  /*6d90*/  ULDC.64 UR18, c[0x0][0x218] ;  /* 0x0000860000127ab9 */ /* 0x000fe20000000a00 */
[C---:B------:R-:W-:Y:S01]  /*6da0*/  VIADD R4, R2.reuse, 0x1 ;  /* 0x0000000102047836 */ /* 0x040fe20000000000 */
[C---:B------:R-:W-:Y:S01]  /*6db0*/  ISETP.GE.AND P4, PT, R2.reuse, R235, PT ;  /* 0x000000eb0200720c */ /* 0x040fe20003f86270 */
[C---:B------:R-:W-:Y:S01]  /*6dc0*/  VIADD R6, R2.reuse, 0x9 ;  /* 0x0000000902067836 */ /* 0x040fe20000000000 */
[C---:B------:R-:W-:Y:S01]  /*6dd0*/  ISETP.GE.AND P1, PT, R2.reuse, R233, PT ;  /* 0x000000e90200720c */ /* 0x040fe20003f26270 */
[----:B------:R-:W-:Y:S01]  /*6de0*/  VIADD R3, R2, 0x8 ;  /* 0x0000000802037836 */ /* 0x000fe20000000000 */
[----:B------:R-:W-:Y:S01]  /*6df0*/  ISETP.GE.AND P3, PT, R4, R235, PT ;  /* 0x000000eb0400720c */ /* 0x000fe20003f66270 */
[----:B---3--:R-:W-:Y:S01]  /*6e00*/  VIADD R8, R2, 0x30 ;  /* 0x0000003002087836 */ /* 0x008fe20000000000 */
[C---:B------:R-:W-:Y:S01]  /*6e10*/  ISETP.GE.AND P0, PT, R4.reuse, R233, PT ;  /* 0x000000e90400720c */ /* 0x040fe20003f06270 */
[--C-:B------:R-:W-:Y:S01]  /*6e20*/  IMAD R222, R7, 0x2, R224.reuse ;  /* 0x0000000207de7824 */ /* 0x100fe200078e02e0 */
[C---:B------:R-:W-:Y:S01]  /*6e30*/  ISETP.LT.OR P3, PT, R4.reuse, R236, P3 ;  /* 0x000000ec0400720c */ /* 0x040fe20001f61670 */
[----:B------:R-:W-:Y:S01]  /*6e40*/  IMAD R221, R5, 0x2, R224 ;  /* 0x0000000205dd7824 */ /* 0x000fe200078e02e0 */
[----:B------:R-:W-:Y:S01]  /*6e50*/  ISETP.LT.OR P0, PT, R4, R234, P0 ;  /* 0x000000ea0400720c */ /* 0x000fe20000701670 */
[----:B------:R-:W-:Y:S01]  /*6e60*/  VIADD R4, R2, 0x10 ;  /* 0x0000001002047836 */ /* 0x000fe20000000000 */
[----:B------:R-:W-:Y:S01]  /*6e70*/  FSEL R51, R45, -INF , !P3 ;  /* 0xff8000002d337808 */ /* 0x000fe20005800000 */
[----:B------:R-:W-:Y:S01]  /*6e80*/  IMAD R220, R5, 0x2, R222 ;  /* 0x0000000205dc7824 */ /* 0x000fe200078e02de */
[----:B------:R-:W-:Y:S01]  /*6e90*/  FSEL R47, R47, -INF , !P0 ;  /* 0xff8000002f2f7808 */ /* 0x000fe20004000000 */
[----:B------:R-:W-:Y:S01]  /*6ea0*/  LDSM.16.MT88.4 R148, [R222+0x10000] ;  /* 0x01000000de94783b */ /* 0x000fe20000004200 */
[----:B------:R-:W-:-:S02]  /*6eb0*/  ISETP.GE.AND P3, PT, R6, R235, PT ;  /* 0x000000eb0600720c */ /* 0x000fc40003f66270 */
[C---:B------:R-:W-:Y:S01]  /*6ec0*/  ISETP.GE.AND P0, PT, R6.reuse, R233, PT ;  /* 0x000000e90600720c */ /* 0x040fe20003f06270 */
[----:B------:R-:W-:Y:S01]  /*6ed0*/  LDSM.16.MT88.4 R140, [R221+0x10000] ;  /* 0x01000000dd8c783b */ /* 0x000fe20000004200 */
[C---:B------:R-:W-:Y:S02]  /*6ee0*/  ISETP.LT.OR P3, PT, R6.reuse, R236, P3 ;  /* 0x000000ec0600720c */ /* 0x040fe40001f61670 */
[----:B------:R-:W-:Y:S01]  /*6ef0*/  ISETP.LT.OR P0, PT, R6, R234, P0 ;  /* 0x000000ea0600720c */ /* 0x000fe20000701670 */
[----:B------:R-:W-:Y:S01]  /*6f00*/  VIADD R6, R2, 0x11 ;  /* 0x0000001102067836 */ /* 0x000fe20000000000 */
[----:B------:R-:W-:Y:S01]  /*6f10*/  FSEL R41, R41, -INF , !P3 ;  /* 0xff80000029297808 */ /* 0x000fe20005800000 */
[----:B------:R-:W-:Y:S01]  /*6f20*/  LDSM.16.MT88.4 R132, [R220+0x10000] ;  /* 0x01000000dc84783b */ /* 0x000fe20000004200 */
[----:B------:R-:W-:Y:S02]  /*6f30*/  FSEL R43, R43, -INF , !P0 ;  /* 0xff8000002b2b7808 */ /* 0x000fe40004000000 */
[C---:B------:R-:W-:Y:S01]  /*6f40*/  ISETP.GE.AND P3, PT, R6.reuse, R235, PT ;  /* 0x000000eb0600720c */ /* 0x040fe20003f66270 */
[----:B------:R-:W-:Y:S01]  /*6f50*/  LDSM.16.MT88.4 R156, [R224+0x10000] ;  /* 0x01000000e09c783b */ /* 0x000fe20000004200 */
[----:B------:R-:W-:-:S02]  /*6f60*/  ISETP.GE.AND P0, PT, R6, R233, PT ;  /* 0x000000e90600720c */ /* 0x000fc40003f06270 */
[C---:B------:R-:W-:Y:S01]  /*6f70*/  ISETP.LT.OR P3, PT, R6.reuse, R236, P3 ;  /* 0x000000ec0600720c */ /* 0x040fe20001f61670 */
[----:B------:R-:W-:Y:S01]  /*6f80*/  LDSM.16.MT88.4 R56, [R221+0x12000] ;  /* 0x01200000dd38783b */ /* 0x000fe20000004200 */
[----:B------:R-:W-:Y:S01]  /*6f90*/  ISETP.LT.OR P0, PT, R6, R234, P0 ;  /* 0x000000ea0600720c */ /* 0x000fe20000701670 */
[C---:B------:R-:W-:Y:S01]  /*6fa0*/  VIADD R6, R2.reuse, 0x19 ;  /* 0x0000001902067836 */ /* 0x040fe20000000000 */
[C---:B------:R-:W-:Y:S01]  /*6fb0*/  ISETP.GE.AND P5, PT, R3.reuse, R235, PT ;  /* 0x000000eb0300720c */ /* 0x040fe20003fa6270 */
[----:B------:R-:W-:Y:S01]  /*6fc0*/  LDSM.16.MT88.4 R80, [R222+0x14000] ;  /* 0x01400000de50783b */ /* 0x000fe20000004200 */
[----:B------:R-:W-:Y:S02]  /*6fd0*/  ISETP.GE.AND P2, PT, R3, R233, PT ;  /* 0x000000e90300720c */ /* 0x000fe40003f46270 */
[C---:B------:R-:W-:Y:S01]  /*6fe0*/  ISETP.LT.OR P4, PT, R2.reuse, R236, P4 ;  /* 0x000000ec0200720c */ /* 0x040fe20002781670 */
[----:B------:R-:W-:Y:S01]  /*6ff0*/  LDSM.16.MT88.4 R64, [R220+0x12000] ;  /* 0x01200000dc40783b */ /* 0x000fe20000004200 */
[----:B------:R-:W-:-:S02]  /*7000*/  ISETP.LT.OR P1, PT, R2, R234, P1 ;  /* 0x000000ea0200720c */ /* 0x000fc40000f21670 */
[----:B------:R-:W-:Y:S01]  /*7010*/  FSEL R17, R37, -INF , !P3 ;  /* 0xff80000025117808 */ /* 0x000fe20005800000 */
[----:B------:R-:W-:Y:S01]  /*7020*/  LDSM.16.MT88.4 R104, [R224+0x16000] ;  /* 0x01600000e068783b */ /* 0x000fe20000004200 */
[----:B------:R-:W-:Y:S02]  /*7030*/  FSEL R11, R39, -INF , !P0 ;  /* 0xff800000270b7808 */ /* 0x000fe40004000000 */
        /* <DEDUP_REMOVED lines=12> */
[C---:B------:R-:W-:Y:S02]  /*7100*/  ISETP.LT.OR P3, PT, R6.reuse, R236, P3 ;  /* 0x000000ec0600720c */ /* 0x040fe40001f61670 */
[----:B------:R-:W-:Y:S01]  /*7110*/  ISETP.LT.OR P0, PT, R6, R234, P0 ;  /* 0x000000ea0600720c */ /* 0x000fe20000701670 */
[----:B------:R-:W-:Y:S01]  /*7120*/  VIADD R6, R2, 0x21 ;  /* 0x0000002102067836 */ /* 0x000fe20000000000 */
[----:B------:R-:W-:-:S02]  /*7130*/  ISETP.LT.OR P4, PT, R4, R236, P4 ;  /* 0x000000ec0400720c */ /* 0x000fc40002781670 */
[----:B------:R-:W-:Y:S01]  /*7140*/  ISETP.LT.OR P1, PT, R4, R234, P1 ;  /* 0x000000ea0400720c */ /* 0x000fe20000f21670 */
[----:B------:R-:W-:Y:S01]  /*7150*/  VIADD R4, R2, 0x18 ;  /* 0x0000001802047836 */ /* 0x000fe20000000000 */
[----:B------:R-:W-:Y:S02]  /*7160*/  FSEL R33, R33, -INF , !P3 ;  /* 0xff80000021217808 */ /* 0x000fe40005800000 */
[----:B------:R-:W-:Y:S02]  /*7170*/  FSEL R35, R35, -INF , !P0 ;  /* 0xff80000023237808 */ /* 0x000fe40004000000 */
[C---:B------:R-:W-:Y:S02]  /*7180*/  ISETP.GE.AND P3, PT, R6.reuse, R235, PT ;  /* 0x000000eb0600720c */ /* 0x040fe40003f66270 */
[----:B------:R-:W-:Y:S02]  /*7190*/  ISETP.GE.AND P0, PT, R6, R233, PT ;  /* 0x000000e90600720c */ /* 0x000fe40003f06270 */
[----:B------:R-:W-:-:S02]  /*71a0*/  FSEL R53, R40, -INF , !P5 ;  /* 0xff80000028357808 */ /* 0x000fc40006800000 */
[----:B------:R-:W-:Y:S02]  /*71b0*/  FSEL R45, R42, -INF , !P2 ;  /* 0xff8000002a2d7808 */ /* 0x000fe40005000000 */
[C---:B------:R-:W-:Y:S02]  /*71c0*/  ISETP.GE.AND P5, PT, R4.reuse, R235, PT ;  /* 0x000000eb0400720c */ /* 0x040fe40003fa6270 */
[----:B------:R-:W-:Y:S02]  /*71d0*/  ISETP.GE.AND P2, PT, R4, R233, PT ;  /* 0x000000e90400720c */ /* 0x000fe40003f46270 */
[C---:B------:R-:W-:Y:S02]  /*71e0*/  ISETP.LT.OR P3, PT, R6.reuse, R236, P3 ;  /* 0x000000ec0600720c */ /* 0x040fe40001f61670 */
[----:B------:R-:W-:Y:S02]  /*71f0*/  ISETP.LT.OR P0, PT, R6, R234, P0 ;  /* 0x000000ea0600720c */ /* 0x000fe40000701670 */
[----:B------:R-:W-:-:S02]  /*7200*/  FMNMX.FTZ R6, R3, R51, !PT ;  /* 0x0000003303067209 */ /* 0x000fc40007810000 */
[C---:B------:R-:W-:Y:S02]  /*7210*/  ISETP.LT.OR P5, PT, R4.reuse, R236, P5 ;  /* 0x000000ec0400720c */ /* 0x040fe40002fa1670 */
[----:B------:R-:W-:Y:S01]  /*7220*/  ISETP.LT.OR P2, PT, R4, R234, P2 ;  /* 0x000000ea0400720c */ /* 0x000fe20001741670 */
[----:B------:R-:W-:Y:S01]  /*7230*/  VIADD R4, R2, 0x20 ;  /* 0x0000002002047836 */ /* 0x000fe20000000000 */
[----:B------:R-:W-:Y:S02]  /*7240*/  FMNMX.FTZ R6, R53, R6, !PT ;  /* 0x0000000635067209 */ /* 0x000fe40007810000 */
[----:B------:R-:W-:Y:S02]  /*7250*/  FSEL R19, R36, -INF , !P4 ;  /* 0xff80000024137808 */ /* 0x000fe40006000000 */
[----:B------:R-:W-:Y:S02]  /*7260*/  FSEL R13, R38, -INF , !P1 ;  /* 0xff800000260d7808 */ /* 0x000fe40004800000 */
[----:B------:R-:W-:-:S02]  /*7270*/  ISETP.GE.AND P4, PT, R4, R235, PT ;  /* 0x000000eb0400720c */ /* 0x000fc40003f86270 */
[C---:B------:R-:W-:Y:S02]  /*7280*/  ISETP.GE.AND P1, PT, R4.reuse, R233, PT ;  /* 0x000000e90400720c */ /* 0x040fe40003f26270 */
[----:B------:R-:W-:Y:S02]  /*7290*/  FMNMX.FTZ R6, R41, R6, !PT ;  /* 0x0000000629067209 */ /* 0x000fe40007810000 */
[----:B------:R-:W-:Y:S02]  /*72a0*/  FSEL R187, R29, -INF , !P3 ;  /* 0xff8000001dbb7808 */ /* 0x000fe40005800000 */
[----:B------:R-:W-:Y:S02]  /*72b0*/  FSEL R193, R31, -INF , !P0 ;  /* 0xff8000001fc17808 */ /* 0x000fe40004000000 */
[C---:B------:R-:W-:Y:S02]  /*72c0*/  ISETP.LT.OR P4, PT, R4.reuse, R236, P4 ;  /* 0x000000ec0400720c */ /* 0x040fe40002781670 */
[----:B------:R-:W-:Y:S01]  /*72d0*/  ISETP.LT.OR P1, PT, R4, R234, P1 ;  /* 0x000000ea0400720c */ /* 0x000fe20000f21670 */
[----:B------:R-:W-:Y:S01]  /*72e0*/  VIADD R4, R2, 0x28 ;  /* 0x0000002802047836 */ /* 0x000fe20000000000 */
[----:B------:R-:W-:-:S02]  /*72f0*/  ISETP.GE.AND P3, PT, R8, R235, PT ;  /* 0x000000eb0800720c */ /* 0x000fc40003f66270 */
[----:B------:R-:W-:Y:S02]  /*7300*/  ISETP.GE.AND P0, PT, R8, R233, PT ;  /* 0x000000e90800720c */ /* 0x000fe40003f06270 */
[----:B------:R-:W-:Y:S01]  /*7310*/  FMNMX.FTZ R10, R19, R6, !PT ;  /* 0x00000006130a7209 */ /* 0x000fe20007810000 */
[----:B------:R-:W-:Y:S01]  /*7320*/  VIADD R6, R2, 0x31 ;  /* 0x0000003102067836 */ /* 0x000fe20000000000 */
[----:B------:R-:W-:Y:S02]  /*7330*/  FSEL R15, R32, -INF , !P5 ;  /* 0xff800000200f7808 */ /* 0x000fe40006800000 */
[C---:B------:R-:W-:Y:S02]  /*7340*/  ISETP.LT.OR P3, PT, R8.reuse, R236, P3 ;  /* 0x000000ec0800720c */ /* 0x040fe40001f61670 */
[----:B------:R-:W-:Y:S02]  /*7350*/  FMNMX.FTZ R10, R17, R10, !PT ;  /* 0x0000000a110a7209 */ /* 0x000fe40007810000 */
[----:B------:R-:W-:-:S02]  /*7360*/  ISETP.LT.OR P0, PT, R8, R234, P0 ;  /* 0x000000ea0800720c */ /* 0x000fc40000701670 */
[----:B------:R-:W-:Y:S02]  /*7370*/  FSEL R9, R34, -INF , !P2 ;  /* 0xff80000022097808 */ /* 0x000fe40005000000 */
[----:B------:R-:W-:Y:S02]  /*7380*/  FMNMX.FTZ R8, R49, R47, !PT ;  /* 0x0000002f31087209 */ /* 0x000fe40007810000 */
[C---:B------:R-:W-:Y:S02]  /*7390*/  ISETP.GE.AND P5, PT, R4.reuse, R235, PT ;  /* 0x000000eb0400720c */ /* 0x040fe40003fa6270 */
[----:B------:R-:W-:Y:S02]  /*73a0*/  ISETP.GE.AND P2, PT, R4, R233, PT ;  /* 0x000000e90400720c */ /* 0x000fe40003f46270 */
[----:B------:R-:W-:Y:S02]  /*73b0*/  FMNMX.FTZ R10, R15, R10, !PT ;  /* 0x0000000a0f0a7209 */ /* 0x000fe40007810000 */
[----:B------:R-:W-:-:S02]  /*73c0*/  FMNMX.FTZ R8, R45, R8, !PT ;  /* 0x000000082d087209 */ /* 0x000fc40007810000 */
[C---:B------:R-:W-:Y:S02]  /*73d0*/  ISETP.LT.OR P5, PT, R4.reuse, R236, P5 ;  /* 0x000000ec0400720c */ /* 0x040fe40002fa1670 */
[----:B------:R-:W-:Y:S01]  /*73e0*/  ISETP.LT.OR P2, PT, R4, R234, P2 ;  /* 0x000000ea0400720c */ /* 0x000fe20001741670 */
[----:B------:R-:W-:Y:S01]  /*73f0*/  VIADD R4, R2, 0x29 ;  /* 0x0000002902047836 */ /* 0x000fe20000000000 */
[----:B------:R-:W-:Y:S02]  /*7400*/  FSEL R182, R28, -INF , !P4 ;  /* 0xff8000001cb67808 */ /* 0x000fe40006000000 */
[----:B------:R-:W-:Y:S02]  /*7410*/  FMNMX.FTZ R29, R33, R10, !PT ;  /* 0x0000000a211d7209 */ /* 0x000fe40007810000 */
[----:B------:R-:W-:Y:S02]  /*7420*/  FMNMX.FTZ R8, R43, R8, !PT ;  /* 0x000000082b087209 */ /* 0x000fe40007810000 */
[----:B------:R-:W-:-:S02]  /*7430*/  ISETP.GE.AND P4, PT, R4, R235, PT ;  /* 0x000000eb0400720c */ /* 0x000fc40003f86270 */
[----:B------:R-:W-:Y:S02]  /*7440*/  FMNMX.FTZ R10, R182, R29, !PT ;  /* 0x0000001db60a7209 */ /* 0x000fe40007810000 */
[----:B------:R-:W-:Y:S02]  /*7450*/  FSEL R249, R30, -INF , !P1 ;  /* 0xff8000001ef97808 */ /* 0x000fe40004800000 */
[----:B------:R-:W-:Y:S01]  /*7460*/  FMNMX.FTZ R8, R13, R8, !PT ;  /* 0x000000080d087209 */ /* 0x000fe20007810000 */
[----:B------:R-:W-:Y:S01]  /*7470*/  LDSM.16.MT88.4 R28, [R220+0x12800] ;  /* 0x01280000dc1c783b */ /* 0x000fe20000004200 */
[C---:B------:R-:W-:Y:S02]  /*7480*/  ISETP.GE.AND P1, PT, R4.reuse, R233, PT ;  /* 0x000000e90400720c */ /* 0x040fe40003f26270 */
[----:B------:R-:W-:Y:S02]  /*7490*/  ISETP.LT.OR P4, PT, R4, R236, P4 ;  /* 0x000000ec0400720c */ /* 0x000fe40002781670 */
[----:B------:R-:W-:-:S02]  /*74a0*/  FSEL R251, R24, -INF , !P5 ;  /* 0xff80000018fb7808 */ /* 0x000fc40006800000 */
[----:B------:R-:W-:Y:S02]  /*74b0*/  FMNMX.FTZ R10, R187, R10, !PT ;  /* 0x0000000abb0a7209 */ /* 0x000fe40007810000 */
[----:B------:R-:W-:Y:S02]  /*74c0*/  FMNMX.FTZ R8, R11, R8, !PT ;  /* 0x000000080b087209 */ /* 0x000fe40007810000 */
[----:B------:R-:W-:Y:S01]  /*74d0*/  ISETP.LT.OR P1, PT, R4, R234, P1 ;  /* 0x000000ea0400720c */ /* 0x000fe20000f21670 */
[----:B------:R-:W-:Y:S01]  /*74e0*/  VIADD R4, R2, 0x38 ;  /* 0x0000003802047836 */ /* 0x000fe20000000000 */
[----:B------:R-:W-:Y:S01]  /*74f0*/  ISETP.GE.AND P5, PT, R6, R235, PT ;  /* 0x000000eb0600720c */ /* 0x000fe20003fa6270 */
[----:B------:R-:W-:Y:S01]  /*7500*/  VIADD R2, R2, 0x39 ;  /* 0x0000003902027836 */ /* 0x000fe20000000000 */
[----:B------:R-:W-:Y:S02]  /*7510*/  FSEL R189, R25, -INF , !P4 ;  /* 0xff80000019bd7808 */ /* 0x000fe40006000000 */
[----:B------:R-:W-:-:S02]  /*7520*/  FMNMX.FTZ R10, R251, R10, !PT ;  /* 0x0000000afb0a7209 */ /* 0x000fc40007810000 */
[----:B------:R-:W-:Y:S02]  /*7530*/  FMNMX.FTZ R8, R9, R8, !PT ;  /* 0x0000000809087209 */ /* 0x000fe40007810000 */
[----:B------:R-:W-:Y:S02]  /*7540*/  ISETP.GE.AND P4, PT, R4, R235, PT ;  /* 0x000000eb0400720c */ /* 0x000fe40003f86270 */
[----:B------:R-:W-:Y:S02]  /*7550*/  FSEL R243, R20, -INF , !P3 ;  /* 0xff80000014f37808 */ /* 0x000fe40005800000 */
[----:B------:R-:W-:Y:S02]  /*7560*/  ISETP.LT.OR P5, PT, R6, R236, P5 ;  /* 0x000000ec0600720c */ /* 0x000fe40002fa1670 */
[----:B------:R-:W-:Y:S02]  /*7570*/  FMNMX.FTZ R10, R189, R10, !PT ;  /* 0x0000000abd0a7209 */ /* 0x000fe40007810000 */
[----:B------:R-:W-:-:S02]  /*7580*/  FMNMX.FTZ R8, R35, R8, !PT ;  /* 0x0000000823087209 */ /* 0x000fc40007810000 */
[----:B------:R-:W-:Y:S02]  /*7590*/  ISETP.LT.OR P4, PT, R4, R236, P4 ;  /* 0x000000ec0400720c */ /* 0x000fe40002781670 */
[----:B------:R-:W-:Y:S02]  /*75a0*/  FSEL R241, R21, -INF , !P5 ;  /* 0xff80000015f17808 */ /* 0x000fe40006800000 */
[----:B------:R-:W-:Y:S02]  /*75b0*/  FMNMX.FTZ R10, R243, R10, !PT ;  /* 0x0000000af30a7209 */ /* 0x000fe40007810000 */
[----:B------:R-:W-:Y:S02]  /*75c0*/  ISETP.GE.AND P3, PT, R2, R235, PT ;  /* 0x000000eb0200720c */ /* 0x000fe40003f66270 */
[----:B------:R-:W-:Y:S02]  /*75d0*/  FMNMX.FTZ R8, R249, R8, !PT ;  /* 0x00000008f9087209 */ /* 0x000fe40007810000 */
[----:B------:R-:W-:-:S02]  /*75e0*/  FSEL R239, R72, -INF , !P4 ;  /* 0xff80000048ef7808 */ /* 0x000fc40006000000 */
[----:B------:R-:W-:Y:S02]  /*75f0*/  FMNMX.FTZ R10, R241, R10, !PT ;  /* 0x0000000af10a7209 */ /* 0x000fe40007810000 */
[----:B------:R-:W-:Y:S02]  /*7600*/  ISETP.LT.OR P3, PT, R2, R236, P3 ;  /* 0x000000ec0200720c */ /* 0x000fe40001f61670 */
[----:B------:R-:W-:Y:S02]  /*7610*/  FSEL R245, R26, -INF , !P2 ;  /* 0xff8000001af57808 */ /* 0x000fe40005000000 */
[----:B------:R-:W-:Y:S02]  /*7620*/  FMNMX.FTZ R8, R193, R8, !PT ;  /* 0x00000008c1087209 */ /* 0x000fe40007810000 */
[----:B------:R-:W-:Y:S02]  /*7630*/  FSEL R197, R27, -INF , !P1 ;  /* 0xff8000001bc57808 */ /* 0x000fe40004800000 */
[----:B------:R-:W-:-:S02]  /*7640*/  FMNMX.FTZ R12, R239, R10, !PT ;  /* 0x0000000aef0c7209 */ /* 0x000fc40007810000 */
[-C--:B------:R-:W-:Y:S02]  /*7650*/  ISETP.GE.AND P1, PT, R4, R233.reuse, PT ;  /* 0x000000e90400720c */ /* 0x080fe40003f26270 */
[----:B------:R-:W-:Y:S02]  /*7660*/  FSEL R203, R73, -INF , !P3 ;  /* 0xff80000049cb7808 */ /* 0x000fe40005800000 */
[----:B------:R-:W-:Y:S02]  /*7670*/  ISETP.GE.AND P2, PT, R6, R233, PT ;  /* 0x000000e90600720c */ /* 0x000fe40003f46270 */
[----:B------:R-:W-:Y:S02]  /*7680*/  FMNMX.FTZ R10, R245, R8, !PT ;  /* 0x00000008f50a7209 */ /* 0x000fe40007810000 */
[----:B------:R-:W-:Y:S02]  /*7690*/  ISETP.LT.OR P1, PT, R4, R234, P1 ;  /* 0x000000ea0400720c */ /* 0x000fe40000f21670 */
[----:B------:R-:W-:-:S02]  /*76a0*/  FMNMX.FTZ R8, R203, R12, !PT ;  /* 0x0000000ccb087209 */ /* 0x000fc40007810000 */
[----:B------:R-:W-:Y:S02]  /*76b0*/  ISETP.LT.OR P2, PT, R6, R234, P2 ;  /* 0x000000ea0600720c */ /* 0x000fe40001741670 */
[----:B------:R-:W-:Y:S01]  /*76c0*/  FSEL R201, R22, -INF , !P0 ;  /* 0xff80000016c97808 */ /* 0x000fe20004000000 */
[----:B------:R-:W1:Y:S01]  /*76d0*/  SHFL.BFLY PT, R21, R8, 0x2, 0x1f ;  /* 0x0c401f0008157f89 */ /* 0x000e6200000e0000 */
[----:B------:R-:W-:Y:S02]  /*76e0*/  FMNMX.FTZ R4, R197, R10, !PT ;  /* 0x0000000ac5047209 */ /* 0x000fe40007810000 */
[----:B------:R-:W-:Y:S02]  /*76f0*/  ISETP.GE.AND P0, PT, R2, R233, PT ;  /* 0x000000e90200720c */ /* 0x000fe40003f06270 */
[----:B------:R-:W-:Y:S02]  /*7700*/  FSEL R199, R23, -INF , !P2 ;  /* 0xff80000017c77808 */ /* 0x000fe40005000000 */
[----:B------:R-:W-:-:S02]  /*7710*/  FMNMX.FTZ R4, R201, R4, !PT ;  /* 0x00000004c9047209 */ /* 0x000fc40007810000 */
[----:B------:R-:W-:Y:S02]  /*7720*/  ISETP.LT.OR P0, PT, R2, R234, P0 ;  /* 0x000000ea0200720c */ /* 0x000fe40000701670 */
[----:B------:R-:W-:Y:S02]  /*7730*/  FSEL R195, R74, -INF , !P1 ;  /* 0xff8000004ac37808 */ /* 0x000fe40004800000 */
[----:B------:R-:W-:Y:S02]  /*7740*/  FMNMX.FTZ R4, R199, R4, !PT ;  /* 0x00000004c7047209 */ /* 0x000fe40007810000 */
[----:B------:R-:W-:Y:S02]  /*7750*/  FSEL R191, R75, -INF , !P0 ;  /* 0xff8000004bbf7808 */ /* 0x000fe40004000000 */
[----:B------:R-:W-:Y:S01]  /*7760*/  FMNMX.FTZ R4, R195, R4, !PT ;  /* 0x00000004c3047209 */ /* 0x000fe20007810000 */
[----:B------:R-:W-:Y:S03]  /*7770*/  LDSM.16.MT88.4 R72, [R224+0x14000] ;  /* 0x01400000e048783b */ /* 0x000fe60000004200 */
[----:B------:R-:W-:-:S02]  /*7780*/  FMNMX.FTZ R25, R191, R4, !PT ;  /* 0x00000004bf197209 */ /* 0x000fc40007810000 */
[----:B-1----:R-:W-:-:S03]  /*7790*/  FMNMX.FTZ R23, R8, R21, !PT ;  /* 0x0000001508177209 */ /* 0x002fc60007810000 */
[----:B------:R-:W1:Y:S04]  /*77a0*/  SHFL.BFLY PT, R2, R25, 0x2, 0x1f ;  /* 0x0c401f0019027f89 */ /* 0x000e6800000e0000 */
[----:B------:R-:W2:Y:S01]  /*77b0*/  SHFL.BFLY PT, R164, R23, 0x1, 0x1f ;  /* 0x0c201f0017a47f89 */ /* 0x000ea200000e0000 */
[----:B-1----:R-:W-:-:S03]  /*77c0*/  FMNMX.FTZ R21, R25, R2, !PT ;  /* 0x0000000219157209 */ /* 0x002fc60007810000 */
[----:B------:R-:W-:Y:S01]  /*77d0*/  LDSM.16.MT88.4 R24, [R220+0x16000] ;  /* 0x01600000dc18783b */ /* 0x000fe20000004200 */
[----:B--2---:R-:W-:-:S03]  /*77e0*/  FMNMX.FTZ R164, R23, R164, !PT ;  /* 0x000000a417a47209 */ /* 0x004fc60007810000 */
[----:B------:R-:W1:Y:S01]  /*77f0*/  SHFL.BFLY PT, R2, R21, 0x1, 0x1f ;  /* 0x0c201f0015027f89 */ /* 0x000e6200000e0000 */
[C---:B------:R-:W-:Y:S01]  /*7800*/  FSETP.NEU.FTZ.AND P0, PT, R164.reuse, -INF , PT ;  /* 0xff800000a400780b */ /* 0x040fe20003f1d000 */
[----:B------:R-:W-:-:S05]  /*7810*/  FMUL.FTZ R192, R164, UR14 ;  /* 0x0000000ea4c07c20 */ /* 0x000fca0008410000 */
[----:B------:R-:W-:-:S05]  /*7820*/  FSEL R192, R192, RZ, P0 ;  /* 0x000000ffc0c07208 */ /* 0x000fca0000000000 */
        /* <DEDUP_REMOVED lines=8> */
[----:B------:R-:W2:Y:S01]  /*78b0*/  LDSM.16.MT88.4 R16, [R222+0x10800] ;  /* 0x01080000de10783b */ /* 0x000ea20000004200 */
[--C-:B------:R-:W-:Y:S01]  /*78c0*/  FFMA.FTZ R182, R182, UR14, -R192.reuse ;  /* 0x0000000eb6b67c23 */ /* 0x100fe200080108c0 */
[--C-:B------:R-:W-:Y:S01]  /*78d0*/  FFMA.FTZ R187, R187, UR14, -R192.reuse ;  /* 0x0000000ebbbb7c23 */ /* 0x100fe200080108c0 */
[----:B-1----:R-:W-:Y:S01]  /*78e0*/  FMNMX.FTZ R3, R21, R2, !PT ;  /* 0x0000000215037209 */ /* 0x002fe20007810000 */
[--C-:B------:R-:W-:Y:S01]  /*78f0*/  FFMA.FTZ R2, R33, UR14, -R192.reuse ;  /* 0x0000000e21027c23 */ /* 0x100fe200080108c0 */
[----:B------:R-:W-:Y:S01]  /*7900*/  LDSM.16.MT88.4 R20, [R224+0x10800] ;  /* 0x01080000e014783b */ /* 0x000fe20000004200 */
[----:B------:R-:W1:Y:S01]  /*7910*/  MUFU.EX2 R178, R178 ;  /* 0x000000b200b27308 */ /* 0x000e620000000800 */
[C---:B------:R-:W-:Y:S01]  /*7920*/  FSETP.NEU.FTZ.AND P0, PT, R3.reuse, -INF , PT ;  /* 0xff8000000300780b */ /* 0x040fe20003f1d000 */
[----:B------:R-:W-:Y:S01]  /*7930*/  FMUL.FTZ R188, R3, UR14 ;  /* 0x0000000e03bc7c20 */ /* 0x000fe20008410000 */
[--C-:B------:R-:W-:Y:S01]  /*7940*/  FFMA.FTZ R184, R251, UR14, -R192.reuse ;  /* 0x0000000efbb87c23 */ /* 0x100fe200080108c0 */
[--C-:B------:R-:W-:Y:S01]  /*7950*/  FFMA.FTZ R189, R189, UR14, -R192.reuse ;  /* 0x0000000ebdbd7c23 */ /* 0x100fe200080108c0 */
[--C-:B------:R-:W-:Y:S01]  /*7960*/  FFMA.FTZ R194, R243, UR14, -R192.reuse ;  /* 0x0000000ef3c27c23 */ /* 0x100fe200080108c0 */
[--C-:B------:R-:W-:Y:S01]  /*7970*/  FFMA.FTZ R241, R241, UR14, -R192.reuse ;  /* 0x0000000ef1f17c23 */ /* 0x100fe200080108c0 */
[----:B------:R-:W-:Y:S01]  /*7980*/  FSEL R188, R188, RZ, P0 ;  /* 0x000000ffbcbc7208 */ /* 0x000fe20000000000 */
[----:B------:R-:W-:Y:S01]  /*7990*/  MUFU.EX2 R181, R181 ;  /* 0x000000b500b57308 */ /* 0x000fe20000000800 */
[----:B------:R-:W-:Y:S01]  /*79a0*/  FFMA.FTZ R196, R239, UR14, -R192 ;  /* 0x0000000eefc47c23 */ /* 0x000fe200080108c0 */
[----:B------:R-:W-:-:S02]  /*79b0*/  LEA R240, P0, R165, UR18, 0x1 ;  /* 0x00000012a5f07c11 */ /* 0x000fc4000f8008ff */
        /* <DEDUP_REMOVED lines=8> */
[----:B------:R-:W4:Y:S01]  /*7a40*/  LDSM.16.MT88.4 R12, [R221+0x10800] ;  /* 0x01080000dd0c783b */ /* 0x000f220000004200 */
[----:B-1----:R-:W-:Y:S01]  /*7a50*/  F2FP.F16.F32.PACK_AB R128, R178, R183 ;  /* 0x000000b7b280723e */ /* 0x002fe200000000ff */
[--C-:B------:R-:W-:Y:S01]  /*7a60*/  FFMA.FTZ R0, R35, UR14, -R188.reuse ;  /* 0x0000000e23007c23 */ /* 0x100fe200080108bc */
[--C-:B------:R-:W-:Y:S01]  /*7a70*/  FFMA.FTZ R186, R249, UR14, -R188.reuse ;  /* 0x0000000ef9ba7c23 */ /* 0x100fe200080108bc */
[----:B------:R-:W-:Y:S01]  /*7a80*/  MUFU.EX2 R180, R180 ;  /* 0x000000b400b47308 */ /* 0x000fe20000000800 */
[----:B------:R-:W1:Y:S01]  /*7a90*/  LDSM.16.MT88.4 R8, [R220+0x10800] ;  /* 0x01080000dc08783b */ /* 0x000e620000004200 */
[--C-:B------:R-:W-:Y:S01]  /*7aa0*/  FFMA.FTZ R193, R193, UR14, -R188.reuse ;  /* 0x0000000ec1c17c23 */ /* 0x100fe200080108bc */
[--C-:B------:R-:W-:Y:S01]  /*7ab0*/  FFMA.FTZ R190, R245, UR14, -R188.reuse ;  /* 0x0000000ef5be7c23 */ /* 0x100fe200080108bc */
[----:B------:R-:W-:Y:S01]  /*7ac0*/  FFMA.FTZ R197, R197, UR14, -R188 ;  /* 0x0000000ec5c57c23 */ /* 0x000fe200080108bc */
[----:B------:R-:W-:Y:S01]  /*7ad0*/  LDSM.16.MT88.4 R48, [R222+0x12000] ;  /* 0x01200000de30783b */ /* 0x000fe20000004200 */
[----:B------:R-:W-:Y:S01]  /*7ae0*/  FFMA.FTZ R245, R203, UR14, -R192 ;  /* 0x0000000ecbf57c23 */ /* 0x000fe200080108c0 */
[--C-:B------:R-:W-:Y:S01]  /*7af0*/  FFMA.FTZ R192, R201, UR14, -R188.reuse ;  /* 0x0000000ec9c07c23 */ /* 0x100fe200080108bc */
[----:B------:R-:W5:Y:S01]  /*7b00*/  MUFU.EX2 R185, R185 ;  /* 0x000000b900b97308 */ /* 0x000f620000000800 */
[----:B---3--:R-:W-:Y:S01]  /*7b10*/  F2FP.F16.F32.PACK_AB R130, R174, R181 ;  /* 0x000000b5ae82723e */ /* 0x008fe200000000ff */
[----:B------:R-:W-:Y:S01]  /*7b20*/  LDSM.16.MT88.4 R40, [R224+0x12000] ;  /* 0x01200000e028783b */ /* 0x000fe20000004200 */
[--C-:B------:R-:W-:Y:S01]  /*7b30*/  FFMA.FTZ R199, R199, UR14, -R188.reuse ;  /* 0x0000000ec7c77c23 */ /* 0x100fe200080108bc */
[--C-:B------:R-:W-:Y:S01]  /*7b40*/  FFMA.FTZ R195, R195, UR14, -R188.reuse ;  /* 0x0000000ec3c37c23 */ /* 0x100fe200080108bc */
[----:B------:R-:W-:Y:S01]  /*7b50*/  FFMA.FTZ R188, R191, UR14, -R188 ;  /* 0x0000000ebfbc7c23 */ /* 0x000fe200080108bc */
[----:B------:R-:W-:Y:S01]  /*7b60*/  LDSM.16.MT88.4 R32, [R224+0x12800] ;  /* 0x01280000e020783b */ /* 0x000fe20000004200 */
[----:B------:R-:W-:Y:S01]  /*7b70*/  FADD.FTZ R178, R183, R178 ;  /* 0x000000b2b7b27221 */ /* 0x000fe20000010000 */
[----:B------:R-:W-:Y:S03]  /*7b80*/  MUFU.EX2 R179, R179 ;  /* 0x000000b300b37308 */ /* 0x000fe60000000800 */
[----:B------:R-:W-:-:S04]  /*7b90*/  FADD.FTZ R181, R181, R178 ;  /* 0x000000b2b5b57221 */ /* 0x000fc80000010000 */
[----:B------:R-:W-:Y:S01]  /*7ba0*/  FADD.FTZ R174, R174, R181 ;  /* 0x000000b5aeae7221 */ /* 0x000fe20000010000 */
[----:B------:R-:W3:Y:S01]  /*7bb0*/  MUFU.EX2 R176, R176 ;  /* 0x000000b000b07308 */ /* 0x000ee20000000800 */
[----:B-----5:R-:W-:Y:S01]  /*7bc0*/  F2FP.F16.F32.PACK_AB R129, R185, R180 ;  /* 0x000000b4b981723e */ /* 0x020fe200000000ff */
[----:B------:R-:W-:-:S06]  /*7bd0*/  FADD.FTZ R180, R180, R185 ;  /* 0x000000b9b4b47221 */ /* 0x000fcc0000010000 */
[----:B------:R-:W-:Y:S08]  /*7be0*/  MUFU.EX2 R177, R177 ;  /* 0x000000b100b17308 */ /* 0x000ff00000000800 */
[----:B------:R-:W5:Y:S01]  /*7bf0*/  MUFU.EX2 R172, R172 ;  /* 0x000000ac00ac7308 */ /* 0x000f620000000800 */
[----:B---3--:R-:W-:Y:S01]  /*7c00*/  F2FP.F16.F32.PACK_AB R131, R176, R179 ;  /* 0x000000b3b083723e */ /* 0x008fe200000000ff */
[----:B------:R-:W-:-:S04]  /*7c10*/  FADD.FTZ R179, R179, R180 ;  /* 0x000000b4b3b37221 */ /* 0x000fc80000010000 */
[----:B------:R-:W-:Y:S02]  /*7c20*/  FADD.FTZ R176, R176, R179 ;  /* 0x000000b3b0b07221 */ /* 0x000fe40000010000 */
[C---:B------:R-:W-:Y:S01]  /*7c30*/  HMMA.16816.F32 R152, R128.reuse, R148, RZ ;  /* 0x000000948098723c */ /* 0x040fe200000018ff */
[----:B------:R-:W-:Y:S05]  /*7c40*/  MUFU.EX2 R173, R173 ;  /* 0x000000ad00ad7308 */ /* 0x000fea0000000800 */
[C---:B------:R-:W-:Y:S03]  /*7c50*/  HMMA.16816.F32 R144, R128.reuse, R140, RZ ;  /* 0x0000008c8090723c */ /* 0x040fe600000018ff */
[----:B------:R-:W3:Y:S01]  /*7c60*/  MUFU.EX2 R2, R2 ;  /* 0x0000000200027308 */ /* 0x000ee20000000800 */
[C---:B-----5:R-:W-:Y:S01]  /*7c70*/  F2FP.F16.F32.PACK_AB R4, R172.reuse, R177 ;  /* 0x000000b1ac04723e */ /* 0x060fe200000000ff */
[----:B------:R-:W-:Y:S01]  /*7c80*/  FADD.FTZ R177, R177, R174 ;  /* 0x000000aeb1b17221 */ /* 0x000fe20000010000 */
[----:B------:R-:W-:Y:S03]  /*7c90*/  HMMA.16816.F32 R136, R128, R132, RZ ;  /* 0x000000848088723c */ /* 0x000fe600000018ff */
[----:B------:R-:W-:-:S02]  /*7ca0*/  FADD.FTZ R172, R172, R177 ;  /* 0x000000b1acac7221 */ /* 0x000fc40000010000 */
[----:B------:R-:W-:Y:S01]  /*7cb0*/  MUFU.EX2 R175, R175 ;  /* 0x000000af00af7308 */ /* 0x000fe20000000800 */
[C---:B------:R-:W-:Y:S06]  /*7cc0*/  HMMA.16816.F32 R148, R128.reuse, R150, RZ ;  /* 0x000000968094723c */ /* 0x040fec00000018ff */
[----:B------:R-:W-:Y:S01]  /*7cd0*/  HMMA.16816.F32 R140, R128, R142, RZ ;  /* 0x0000008e808c723c */ /* 0x000fe200000018ff */
[----:B------:R-:W5:Y:S01]  /*7ce0*/  MUFU.EX2 R170, R170 ;  /* 0x000000aa00aa7308 */ /* 0x000f620000000800 */
[----:B---3--:R-:W-:Y:S01]  /*7cf0*/  F2FP.F16.F32.PACK_AB R6, R2, R173 ;  /* 0x000000ad0206723e */ /* 0x008fe200000000ff */
[----:B------:R-:W-:-:S03]  /*7d00*/  FADD.FTZ R173, R173, R172 ;  /* 0x000000acadad7221 */ /* 0x000fc60000010000 */
[C---:B------:R-:W-:Y:S01]  /*7d10*/  HMMA.16816.F32 R132, R128.reuse, R134, RZ ;  /* 0x000000868084723c */ /* 0x040fe200000018ff */
[----:B------:R-:W-:Y:S02]  /*7d20*/  FADD.FTZ R173, R2, R173 ;  /* 0x000000ad02ad7221 */ /* 0x000fe40000010000 */
[----:B------:R-:W-:Y:S03]  /*7d30*/  MUFU.EX2 R171, R171 ;  /* 0x000000ab00ab7308 */ /* 0x000fe60000000800 */
[C---:B------:R-:W-:Y:S05]  /*7d40*/  HMMA.16816.F32 R160, R128.reuse, R156, RZ ;  /* 0x0000009c80a0723c */ /* 0x040fea00000018ff */
[----:B------:R-:W3:Y:S01]  /*7d50*/  MUFU.EX2 R0, R0 ;  /* 0x0000000000007308 */ /* 0x000ee20000000800 */
[----:B-----5:R-:W-:Y:S01]  /*7d60*/  F2FP.F16.F32.PACK_AB R5, R170, R175 ;  /* 0x000000afaa05723e */ /* 0x020fe200000000ff */
[----:B------:R-:W-:Y:S01]  /*7d70*/  HMMA.16816.F32 R156, R128, R158, RZ ;  /* 0x0000009e809c723c */ /* 0x000fe200000018ff */
[----:B------:R-:W-:-:S04]  /*7d80*/  FADD.FTZ R175, R175, R176 ;  /* 0x000000b0afaf7221 */ /* 0x000fc80000010000 */
[----:B------:R-:W-:Y:S01]  /*7d90*/  FADD.FTZ R170, R170, R175 ;  /* 0x000000afaaaa7221 */ /* 0x000fe20000010000 */
[C---:B------:R-:W-:Y:S01]  /*7da0*/  HMMA.16816.F32 R52, R128.reuse, R56, RZ ;  /* 0x000000388034723c */ /* 0x040fe200000018ff */
[----:B------:R-:W-:Y:S05]  /*7db0*/  MUFU.EX2 R182, R182 ;  /* 0x000000b600b67308 */ /* 0x000fea0000000800 */
[----:B------:R-:W-:Y:S01]  /*7dc0*/  HMMA.16816.F32 R68, R128, R72, RZ ;  /* 0x000000488044723c */ /* 0x000fe200000018ff */
[----:B---3--:R-:W-:Y:S02]  /*7dd0*/  F2FP.F16.F32.PACK_AB R7, R0, R171 ;  /* 0x000000ab0007723e */ /* 0x008fe400000000ff */
[----:B------:R-:W3:Y:S01]  /*7de0*/  MUFU.EX2 R187, R187 ;  /* 0x000000bb00bb7308 */ /* 0x000ee20000000800 */
[----:B------:R-:W-:-:S02]  /*7df0*/  FADD.FTZ R171, R171, R170 ;  /* 0x000000aaabab7221 */ /* 0x000fc40000010000 */
[----:B------:R-:W-:Y:S02]  /*7e00*/  HMMA.16816.F32 R76, R128, R80, RZ ;  /* 0x00000050804c723c */ /* 0x000fe400000018ff */
[----:B------:R-:W-:-:S04]  /*7e10*/  FADD.FTZ R171, R0, R171 ;  /* 0x000000ab00ab7221 */ /* 0x000fc80000010000 */
[C---:B--2---:R-:W-:Y:S01]  /*7e20*/  HMMA.16816.F32 R152, R4.reuse, R16, R152 ;  /* 0x000000100498723c */ /* 0x044fe20000001898 */
[----:B------:R-:W-:Y:S05]  /*7e30*/  MUFU.EX2 R184, R184 ;  /* 0x000000b800b87308 */ /* 0x000fea0000000800 */
[C---:B------:R-:W-:Y:S01]  /*7e40*/  HMMA.16816.F32 R148, R4.reuse, R18, R148 ;  /* 0x000000120494723c */ /* 0x040fe20000001894 */
[----:B------:R-:W2:Y:S02]  /*7e50*/  LDSM.16.MT88.4 R16, [R221+0x12800] ;  /* 0x01280000dd10783b */ /* 0x000ea40000004200 */
[----:B------:R-:W5:Y:S03]  /*7e60*/  MUFU.EX2 R189, R189 ;  /* 0x000000bd00bd7308 */ /* 0x000f660000000800 */
[C---:B----4-:R-:W-:Y:S05]  /*7e70*/  HMMA.16816.F32 R144, R4.reuse, R12, R144 ;  /* 0x0000000c0490723c */ /* 0x050fea0000001890 */
[----:B------:R-:W-:Y:S01]  /*7e80*/  MUFU.EX2 R186, R186 ;  /* 0x000000ba00ba7308 */ /* 0x000fe20000000800 */
[C---:B------:R-:W-:Y:S01]  /*7e90*/  HMMA.16816.F32 R140, R4.reuse, R14, R140 ;  /* 0x0000000e048c723c */ /* 0x040fe2000000188c */
[----:B------:R-:W4:Y:S05]  /*7ea0*/  LDSM.16.MT88.4 R12, [R224+0x14800] ;  /* 0x01480000e00c783b */ /* 0x000f2a0000004200 */
[C---:B-1----:R-:W-:Y:S01]  /*7eb0*/  HMMA.16816.F32 R136, R4.reuse, R8, R136 ;  /* 0x000000080488723c */ /* 0x042fe20000001888 */
[----:B------:R-:W1:Y:S05]  /*7ec0*/  MUFU.EX2 R193, R193 ;  /* 0x000000c100c17308 */ /* 0x000e6a0000000800 */
[----:B------:R-:W-:Y:S01]  /*7ed0*/  HMMA.16816.F32 R132, R4, R10, R132 ;  /* 0x0000000a0484723c */ /* 0x000fe20000001884 */
[----:B------:R-:W3:Y:S02]  /*7ee0*/  LDSM.16.MT88.4 R8, [R222+0x14800] ;  /* 0x01480000de08783b */ /* 0x000ee40000004200 */
[----:B------:R-:W-:Y:S03]  /*7ef0*/  MUFU.EX2 R190, R190 ;  /* 0x000000be00be7308 */ /* 0x000fe60000000800 */
[C---:B------:R-:W-:Y:S05]  /*7f00*/  HMMA.16816.F32 R56, R128.reuse, R58, RZ ;  /* 0x0000003a8038723c */ /* 0x040fea00000018ff */
[----:B------:R-:W1:Y:S01]  /*7f10*/  MUFU.EX2 R197, R197 ;  /* 0x000000c500c57308 */ /* 0x000e620000000800 */
[C---:B------:R-:W-:Y:S06]  /*7f20*/  HMMA.16816.F32 R72, R128.reuse, R74, RZ ;  /* 0x0000004a8048723c */ /* 0x040fec00000018ff */
[----:B------:R-:W-:Y:S01]  /*7f30*/  HMMA.16816.F32 R80, R128, R82, RZ ;  /* 0x000000528050723c */ /* 0x000fe200000018ff */
[----:B------:R-:W-:Y:S05]  /*7f40*/  MUFU.EX2 R194, R194 ;  /* 0x000000c200c27308 */ /* 0x000fea0000000800 */
[C---:B------:R-:W-:Y:S03]  /*7f50*/  HMMA.16816.F32 R160, R4.reuse, R20, R160 ;  /* 0x0000001404a0723c */ /* 0x040fe600000018a0 */
[----:B------:R-:W1:Y:S03]  /*7f60*/  MUFU.EX2 R241, R241 ;  /* 0x000000f100f17308 */ /* 0x000e660000000800 */
[C---:B------:R-:W-:Y:S01]  /*7f70*/  HMMA.16816.F32 R156, R4.reuse, R22, R156 ;  /* 0x00000016049c723c */ /* 0x040fe2000000189c */
[----:B------:R-:W5:Y:S04]  /*7f80*/  LDSM.16.MT88.4 R20, [R222+0x12800] ;  /* 0x01280000de14783b */ /* 0x000f680000004200 */
[----:B------:R-:W-:Y:S01]  /*7f90*/  MUFU.EX2 R196, R196 ;  /* 0x000000c400c47308 */ /* 0x000fe20000000800 */
[C---:B--2---:R-:W-:Y:S06]  /*7fa0*/  HMMA.16816.F32 R52, R4.reuse, R16, R52 ;  /* 0x000000100434723c */ /* 0x044fec0000001834 */
[C---:B------:R-:W-:Y:S01]  /*7fb0*/  HMMA.16816.F32 R56, R4.reuse, R18, R56 ;  /* 0x000000120438723c */ /* 0x040fe20000001838 */
[----:B------:R-:W2:Y:S01]  /*7fc0*/  LDSM.16.MT88.4 R16, [R224+0x16800] ;  /* 0x01680000e010783b */ /* 0x000ea20000004200 */
[----:B------:R-:W1:Y:S04]  /*7fd0*/  MUFU.EX2 R245, R245 ;  /* 0x000000f500f57308 */ /* 0x000e680000000800 */
[C---:B----4-:R-:W-:Y:S04]  /*7fe0*/  HMMA.16816.F32 R68, R4.reuse, R12, R68 ;  /* 0x0000000c0444723c */ /* 0x050fe80000001844 */
[----:B------:R-:W-:Y:S02]  /*7ff0*/  MUFU.EX2 R192, R192 ;  /* 0x000000c000c07308 */ /* 0x000fe40000000800 */
[C---:B------:R-:W-:Y:S01]  /*8000*/  HMMA.16816.F32 R72, R4.reuse, R14, R72 ;  /* 0x0000000e0448723c */ /* 0x040fe20000001848 */
[----:B------:R-:W4:Y:S05]  /*8010*/  LDSM.16.MT88.4 R12, [R222+0x16800] ;  /* 0x01680000de0c783b */ /* 0x000f2a0000004200 */
[C---:B---3--:R-:W-:Y:S01]  /*8020*/  HMMA.16816.F32 R76, R4.reuse, R8, R76 ;  /* 0x00000008044c723c */ /* 0x048fe2000000184c */
[----:B------:R-:W3:Y:S05]  /*8030*/  MUFU.EX2 R199, R199 ;  /* 0x000000c700c77308 */ /* 0x000eea0000000800 */
[----:B------:R-:W-:Y:S01]  /*8040*/  HMMA.16816.F32 R80, R4, R10, R80 ;  /* 0x0000000a0450723c */ /* 0x000fe20000001850 */
[----:B------:R-:W1:Y:S02]  /*8050*/  LDSM.16.MT88.4 R8, [R221+0x16800] ;  /* 0x01680000dd08783b */ /* 0x000e640000004200 */
[----:B------:R-:W-:Y:S03]  /*8060*/  MUFU.EX2 R195, R195 ;  /* 0x000000c300c37308 */ /* 0x000fe60000000800 */
[C---:B------:R-:W-:Y:S05]  /*8070*/  HMMA.16816.F32 R44, R128.reuse, R48, RZ ;  /* 0x00000030802c723c */ /* 0x040fea00000018ff */
[----:B------:R-:W3:Y:S01]  /*8080*/  MUFU.EX2 R188, R188 ;  /* 0x000000bc00bc7308 */ /* 0x000ee20000000800 */
        /* <DEDUP_REMOVED lines=17> */
[----:B------:R-:W3:Y:S05]  /*81a0*/  LDSM.16.MT88.4 R24, [R221+0x14800] ;  /* 0x01480000dd18783b */ /* 0x000eea0000004200 */
[C---:B-----5:R-:W-:Y:S06]  /*81b0*/  HMMA.16816.F32 R44, R4.reuse, R20, R44 ;  /* 0x00000014042c723c */ /* 0x060fec000000182c */
[C---:B------:R-:W-:Y:S01]  /*81c0*/  HMMA.16816.F32 R48, R4.reuse, R22, R48 ;  /* 0x000000160430723c */ /* 0x040fe20000001830 */
[----:B------:R-:W5:Y:S05]  /*81d0*/  LDSM.16.MT88.4 R20, [R220+0x14800] ;  /* 0x01480000dc14783b */ /* 0x000f6a0000004200 */
[C---:B------:R-:W-:Y:S06]  /*81e0*/  HMMA.16816.F32 R60, R4.reuse, R28, R60 ;  /* 0x0000001c043c723c */ /* 0x040fec000000183c */
        /* <DEDUP_REMOVED lines=16> */
[----:B------:R-:W3:Y:S05]  /*82f0*/  LDSM.16.MT88.4 R24, [R224+0x11000] ;  /* 0x01100000e018783b */ /* 0x000eea0000004200 */
[C---:B-----5:R-:W-:Y:S06]  /*8300*/  HMMA.16816.F32 R92, R4.reuse, R20, R92 ;  /* 0x00000014045c723c */ /* 0x060fec000000185c */
[C---:B------:R-:W-:Y:S01]  /*8310*/  HMMA.16816.F32 R96, R4.reuse, R22, R96 ;  /* 0x000000160460723c */ /* 0x040fe20000001860 */
[----:B------:R-:W-:Y:S05]  /*8320*/  LDSM.16.MT88.4 R20, [R221+0x11000] ;  /* 0x01100000dd14783b */ /* 0x000fea0000004200 */
[C---:B------:R-:W-:Y:S06]  /*8330*/  HMMA.16816.F32 R124, R4.reuse, R28, R124 ;  /* 0x0000001c047c723c */ /* 0x040fec000000187c */
        /* <DEDUP_REMOVED lines=25> */
[----:B------:R-:W-:Y:S05]  /*84d0*/  LDSM.16.MT88.4 R24, [R224+0x15000] ;  /* 0x01500000e018783b */ /* 0x000fea0000004200 */
[C---:B--2---:R-:W-:Y:S06]  /*84e0*/  HMMA.16816.F32 R52, R4.reuse, R16, R52 ;  /* 0x000000100434723c */ /* 0x044fec0000001834 */
[C---:B------:R-:W-:Y:S01]  /*84f0*/  HMMA.16816.F32 R56, R4.reuse, R18, R56 ;  /* 0x000000120438723c */ /* 0x040fe20000001838 */
[----:B------:R-:W2:Y:S05]  /*8500*/  LDSM.16.MT88.4 R16, [R224+0x17000] ;  /* 0x01700000e010783b */ /* 0x000eaa0000004200 */
[C---:B----4-:R-:W-:Y:S06]  /*8510*/  HMMA.16816.F32 R76, R4.reuse, R12, R76 ;  /* 0x0000000c044c723c */ /* 0x050fec000000184c */
        /* <DEDUP_REMOVED lines=10> */
[----:B------:R-:W5:Y:S05]  /*85c0*/  LDSM.16.MT88.4 R32, [R220+0x17000] ;  /* 0x01700000dc20783b */ /* 0x000f6a0000004200 */
        /* <DEDUP_REMOVED lines=15> */
[C---:B----4-:R-:W-:Y:S06]  /*86c0*/  HMMA.16816.F32 R92, R4.reuse, R20, R92 ;  /* 0x00000014045c723c */ /* 0x050fec000000185c */
[C---:B------:R-:W-:Y:S01]  /*86d0*/  HMMA.16816.F32 R96, R4.reuse, R22, R96 ;  /* 0x000000160460723c */ /* 0x040fe20000001860 */
[----:B------:R-:W4:Y:S05]  /*86e0*/  LDSM.16.MT88.4 R20, [R222+0x13800] ;  /* 0x01380000de14783b */ /* 0x000f2a0000004200 */
        /* <DEDUP_REMOVED lines=11> */
[----:B------:R-:W-:Y:S01]  /*87a0*/  FADD.FTZ R196, R196, R241 ;  /* 0x000000f1c4c47221 */ /* 0x000fe20000010000 */
[----:B------:R-:W-:Y:S01]  /*87b0*/  LEA.HI.X R241, R165, UR19, R166, 0x1, P0 ;  /* 0x00000013a5f17c11 */ /* 0x000fe200080f0ca6 */
[----:B--2---:R-:W-:Y:S01]  /*87c0*/  HMMA.16816.F32 R160, R4, R16, R160 ;  /* 0x0000001004a0723c */ /* 0x004fe200000018a0 */
[----:B------:R-:W-:Y:S01]  /*87d0*/  FADD.FTZ R195, R195, R192 ;  /* 0x000000c0c3c37221 */ /* 0x000fe20000010000 */
[----:B------:R-:W-:-:S03]  /*87e0*/  FADD.FTZ R245, R245, R196 ;  /* 0x000000c4f5f57221 */ /* 0x000fc60000010000 */
[----:B------:R-:W-:Y:S01]  /*87f0*/  FADD.FTZ R243, R188, R195 ;  /* 0x000000c3bcf37221 */ /* 0x000fe20000010000 */
        /* <DEDUP_REMOVED lines=28> */
[C---:B-----5:R-:W-:Y:S06]  /*89c0*/  HMMA.16816.F32 R76, R4.reuse, R28, R76 ;  /* 0x0000001c044c723c */ /* 0x060fec000000184c */
[C---:B------:R-:W-:Y:S06]  /*89d0*/  HMMA.16816.F32 R80, R4.reuse, R30, R80 ;  /* 0x0000001e0450723c */ /* 0x040fec0000001850 */
[C---:B------:R-:W-:Y:S06]  /*89e0*/  HMMA.16816.F32 R84, R4.reuse, R24, R84 ;  /* 0x000000180454723c */ /* 0x040fec0000001854 */
[C---:B------:R-:W-:Y:S06]  /*89f0*/  HMMA.16816.F32 R88, R4.reuse, R26, R88 ;  /* 0x0000001a0458723c */ /* 0x040fec0000001858 */
[C---:B----4-:R-:W-:Y:S06]  /*8a00*/  HMMA.16816.F32 R100, R4.reuse, R20, R100 ;  /* 0x000000140464723c */ /* 0x050fec0000001864 */
[C---:B------:R-:W-:Y:S06]  /*8a10*/  HMMA.16816.F32 R104, R4.reuse, R22, R104 ;  /* 0x000000160468723c */ /* 0x040fec0000001868 */
[C---:B--2---:R-:W-:Y:S06]  /*8a20*/  HMMA.16816.F32 R108, R4.reuse, R16, R108 ;  /* 0x00000010046c723c */ /* 0x044fec000000186c */
[C---:B------:R-:W-:Y:S06]  /*8a30*/  HMMA.16816.F32 R112, R4.reuse, R18, R112 ;  /* 0x000000120470723c */ /* 0x040fec0000001870 */
[C---:B---3--:R-:W-:Y:S06]  /*8a40*/  HMMA.16816.F32 R116, R4.reuse, R12, R116 ;  /* 0x0000000c0474723c */ /* 0x048fec0000001874 */
[C---:B------:R-:W-:Y:S06]  /*8a50*/  HMMA.16816.F32 R120, R4.reuse, R14, R120 ;  /* 0x0000000e0478723c */ /* 0x040fec0000001878 */
[C---:B-1----:R-:W-:Y:S06]  /*8a60*/  HMMA.16816.F32 R124, R4.reuse, R8, R124 ;  /* 0x00000008047c723c */ /* 0x042fec000000187c */
        /* <DEDUP_REMOVED lines=58> */
[----:B------:R-:W-:Y:S01]  /*8e10*/  MOV R5, UR23 ;  /* 0x0000001700057c02 */ /* 0x000fe20008000f00 */
[----:B------:R-:W-:Y:S02]  /*8e20*/  IMAD.U32 R4, RZ, RZ, UR22 ;  /* 0x00000016ff047e24 */ /* 0x000fe4000f8e00ff */
[----:B------:R-:W-:Y:S02]  /*8e30*/  IMAD.U32 R6, RZ, RZ, UR32 ;  /* 0x00000020ff067e24 */ /* 0x000fe4000f8e00ff */
[----:B------:R-:W-:Y:S01]  /*8e40*/  IMAD.U32 R7, RZ, RZ, UR33 ;  /* 0x00000021ff077e24 */ /* 0x000fe2000f8e00ff */
[----:B------:R1:W2:Y:S04]  /*8e50*/  LDG.E R5, desc[UR26][R4.64] ;  /* 0x0000001a04057981 */ /* 0x0002a8000c1e1900 */
        /* <DEDUP_REMOVED lines=10> */
[----:B---3--:R-:W-:Y:S01]  /*8f00*/  MOV R6, R4 ;  /* 0x0000000400067202 */ /* 0x008fe20000000f00 */
[----:B------:R-:W-:Y:S01]  /*8f10*/  IMAD.U32 R7, RZ, RZ, UR4 ;  /* 0x00000004ff077e24 */ /* 0x000fe2000f8e00ff */
[----:B--2---:R-:W-:Y:S02]  /*8f20*/  IADD3 R2, -R5, R2, RZ ;  /* 0x0000000205027210 */ /* 0x004fe40007ffe1ff */
[----:B------:R-:W-:Y:S02]  /*8f30*/  MOV R5, UR23 ;  /* 0x0000001700057c02 */ /* 0x000fe40008000f00 */
[----:B------:R-:W-:Y:S01]  /*8f40*/  SHF.R.S32.HI R0, RZ, 0x1f, R2 ;  /* 0x0000001fff007819 */ /* 0x000fe20000011402 */
[----:B------:R-:W-:-:S04]  /*8f50*/  IMAD.WIDE.U32 R6, R2, UR16, R6 ;  /* 0x0000001002067c25 */ /* 0x000fc8000f8e0006 */
[----:B------:R-:W-:-:S04]  /*8f60*/  IMAD R5, R0, UR16, RZ ;  /* 0x0000001000057c24 */ /* 0x000fc8000f8e02ff */
[----:B------:R-:W-:-:S04]  /*8f70*/  IMAD R0, R2, UR17, R5 ;  /* 0x0000001102007c24 */ /* 0x000fc8000f8e0205 */
[----:B------:R-:W-:Y:S01]  /*8f80*/  IMAD.IADD R0, R7, 0x1, R0 ;  /* 0x0000000107007824 */ /* 0x000fe200078e0200 */
[----:B------:R-:W-:Y:S01]  /*8f90*/  MOV R7, R6 ;  /* 0x0000000600077202 */ /* 0x000fe20000000f00 */
[----:B------:R-:W-:Y:S06]  /*8fa0*/  BRA `(.L_x_3174) ;  /* 0x0000000000107947 */ /* 0x000fec0003800000 */
.L_x_3173:
[----:B------:R-:W-:-:S04]  /*8fb0*/  ULEA UR4, -UR6, URZ, 0x6 ;  /* 0x0000003f06047291 */ /* 0x000fc8000f8e313f */
[----:B------:R-:W-:Y:S02]  /*8fc0*/  USHF.R.S32.HI UR7, URZ, 0x1f, UR4 ;  /* 0x0000001f3f077899 */ /* 0x000fe40008011404 */
[----:B------:R-:W-:-:S04]  /*8fd0*/  MOV R7, UR4 ;  /* 0x0000000400077c02 */ /* 0x000fc80008000f00 */
[----:B------:R-:W-:-:S07]  /*8fe0*/  MOV R0, UR7 ;  /* 0x0000000700007c02 */ /* 0x000fce0008000f00 */
.L_x_3174:
[C---:B------:R-:W-:Y:S01]  /*8ff0*/  VIADD R4, R232.reuse, 0x40 ;  /* 0x00000040e8047836 */ /* 0x040fe20000000000 */
[----:B------:R-:W-:Y:S01]  /*9000*/  ULDC UR4, c[0x0][0x2d0] ;  /* 0x0000b40000047ab9 */ /* 0x000fe20000000800 */
[----:B------:R-:W-:Y:S01]  /*9010*/  VIADD R2, R232, 0x80 ;  /* 0x00000080e8027836 */ /* 0x000fe20000000000 */
[C---:B------:R-:W-:Y:S01]  /*9020*/  LEA R238, P5, R7.reuse, R242, 0x1 ;  /* 0x000000f207ee7211 */ /* 0x040fe200078a08ff */
[----:B------:R-:W-:Y:S01]  /*9030*/  UISETP.GT.AND UP0, UPT, UR13, UR12, UPT ;  /* 0x0000000c0d00728c */ /* 0x000fe2000bf04270 */
[----:B------:R-:W-:Y:S02]  /*9040*/  ISETP.GE.AND P4, PT, R4, UR4, PT ;  /* 0x0000000404007c0c */ /* 0x000fe4000bf86270 */
[----:B------:R-:W-:Y:S01]  /*9050*/  ISETP.GE.AND P3, PT, R2, UR4, PT ;  /* 0x0000000402007c0c */ /* 0x000fe2000bf66270 */
[C---:B------:R-:W-:Y:S01]  /*9060*/  VIADD R2, R232.reuse, 0xc0 ;  /* 0x000000c0e8027836 */ /* 0x040fe20000000000 */
[----:B------:R-:W-:Y:S02]  /*9070*/  LEA.HI.X R239, R7, R247, R0, 0x1, P5 ;  /* 0x000000f707ef7211 */ /* 0x000fe400028f0c00 */
[----:B------:R-:W-:-:S02]  /*9080*/  ISETP.GE.AND P5, PT, R232, UR4, PT ;  /* 0x00000004e8007c0c */ /* 0x000fc4000bfa6270 */
[----:B------:R-:W-:-:S05]  /*9090*/  ISETP.GE.AND P2, PT, R2, UR4, PT ;  /* 0x0000000402007c0c */ /* 0x000fca000bf46270 */
[CC--:B------:R-:W-:Y:S02]  /*90a0*/  @!P4 IADD3 R5, P0, R7.reuse, R168.reuse, RZ ;  /* 0x000000a80705c210 */ /* 0x0c0fe40007f1e0ff */
[----:B------:R-:W-:-:S03]  /*90b0*/  @!P3 IADD3 R9, P1, R7, R168, RZ ;  /* 0x000000a80709b210 */ /* 0x000fc60007f3e0ff */
[C-C-:B------:R-:W-:Y:S01]  /*90c0*/  @!P4 IMAD.X R4, R0.reuse, 0x1, R167.reuse, P0 ;  /* 0x000000010004c824 */ /* 0x140fe200000e06a7 */
[----:B------:R-:W-:Y:S01]  /*90d0*/  @!P4 LEA R28, P0, R5, UR8, 0x1 ;  /* 0x00000008051ccc11 */ /* 0x000fe2000f8008ff */
[C-C-:B------:R-:W-:Y:S01]  /*90e0*/  @!P3 IMAD.X R2, R0.reuse, 0x1, R167.reuse, P1 ;  /* 0x000000010002b824 */ /* 0x140fe200008e06a7 */
        /* <DEDUP_REMOVED lines=35> */
[CC--:B------:R-:W-:Y:S01]  /*9320*/  @!P2 IADD3 R5, P0, R9.reuse, R168.reuse, RZ ;  /* 0x000000a80905a210 */ /* 0x0c0fe20007f1e0ff */
[----:B------:R-:W-:Y:S01]  /*9330*/  @!PT LDS RZ, [RZ] ;  /* 0x00000000fffff984 */ /* 0x000fe20000000800 */
[----:B------:R-:W-:Y:S01]  /*9340*/  @!PT LDS RZ, [RZ] ;  /* 0x00000000fffff984 */ /* 0x000fe20000000800 */
[----:B------:R-:W-:Y:S01]  /*9350*/  @!PT LDS RZ, [RZ] ;  /* 0x00000000fffff984 */ /* 0x000fe20000000800 */
[----:B------:R-:W-:Y:S01]  /*9360*/  @!P2 LDGSTS.E.BYPASS.LTC128B.128 [R231+0x16000], desc[UR26][R14.64+0x180] ;  /* 0x160001800ee7afae */ /* 0x000fe2000b901d5a */
[C---:B------:R-:W-:Y:S02]  /*9370*/  IADD3.X R4, R0.reuse, UR29, RZ, P1, !PT ;  /* 0x0000001d00047c10 */ /* 0x040fe40008ffe4ff */
        /* <DEDUP_REMOVED lines=11> */
[C-C-:B------:R-:W-:Y:S01]  /*9430*/  @!P4 IMAD.X R0, R4.reuse, 0x1, R167.reuse, P1 ;  /* 0x000000010400c824 */ /* 0x140fe200008e06a7 */
[----:B------:R-:W-:Y:S01]  /*9440*/  @!P4 LEA R18, P1, R9, UR8, 0x1 ;  /* 0x000000080912cc11 */ /* 0x000fe2000f8208ff */
[----:B------:R-:W-:Y:S01]  /*9450*/  @P4 STS.128 [R231+0x12800], RZ ;  /* 0x012800ffe7004388 */ /* 0x000fe20000000c00 */
[----:B------:R-:W-:Y:S01]  /*9460*/  @!P5 LEA R20, P6, R7, R242, 0x1 ;  /* 0x000000f20714d211 */ /* 0x000fe200078c08ff */
[----:B------:R-:W-:Y:S01]  /*9470*/  @!P3 IMAD.X R2, R4, 0x1, R167, P0 ;  /* 0x000000010402b824 */ /* 0x000fe200000e06a7 */
[----:B------:R-:W-:Y:S01]  /*9480*/  @!P3 LEA R8, P0, R5, UR8, 0x1 ;  /* 0x000000080508bc11 */ /* 0x000fe2000f8008ff */
[----:B------:R-:W-:Y:S01]  /*9490*/  @!PT LDS RZ, [RZ] ;  /* 0x00000000fffff984 */ /* 0x000fe20000000800 */
[----:B------:R-:W-:Y:S01]  /*94a0*/  @!PT LDS RZ, [RZ] ;  /* 0x00000000fffff984 */ /* 0x000fe20000000800 */
[----:B------:R-:W-:Y:S01]  /*94b0*/  @!PT LDS RZ, [RZ] ;  /* 0x00000000fffff984 */ /* 0x000fe20000000800 */
[----:B------:R-:W-:Y:S01]  /*94c0*/  @!P4 LDGSTS.E.BYPASS.LTC128B.128 [R231+0x12800], desc[UR26][R22.64+0x80] ;  /* 0x1280008016e7cfae */ /* 0x000fe2000b901d5a */
[----:B------:R-:W-:-:S02]  /*94d0*/  @!P4 LEA.HI.X R19, R9, UR9, R0, 0x1, P1 ;  /* 0x000000090913cc11 */ /* 0x000fc400088f0c00 */
[----:B------:R-:W-:Y:S01]  /*94e0*/  @!P2 IADD3 R0, P1, R7, R168, RZ ;  /* 0x000000a80700a210 */ /* 0x000fe20007f3e0ff */
[----:B------:R-:W-:Y:S01]  /*94f0*/  @P3 STS.128 [R231+0x14800], RZ ;  /* 0x014800ffe7003388 */ /* 0x000fe20000000c00 */
[----:B------:R-:W-:Y:S02]  /*9500*/  @!P3 LEA.HI.X R9, R5, UR9, R2, 0x1, P0 ;  /* 0x000000090509bc11 */ /* 0x000fe400080f0c02 */
[C---:B------:R-:W-:Y:S01]  /*9510*/  @!P5 LEA.HI.X R21, R7.reuse, R247, R4, 0x1, P6 ;  /* 0x000000f70715d211 */ /* 0x040fe200030f0c04 */
[----:B------:R-:W-:Y:S01]  /*9520*/  @!P2 IMAD.X R5, R4, 0x1, R167, P1 ;  /* 0x000000010405a824 */ /* 0x000fe200008e06a7 */
        /* <DEDUP_REMOVED lines=8> */
[C---:B------:R-:W-:Y:S01]  /*95b0*/  @!P5 LEA R170, P0, R7.reuse, R242, 0x1 ;  /* 0x000000f207aad211 */ /* 0x040fe200078008ff */
[----:B------:R-:W-:Y:S01]  /*95c0*/  IMAD.MOV.U32 R242, RZ, RZ, R238 ;  /* 0x000000fffff27224 */ /* 0x000fe200078e00ee */
[----:B------:R-:W-:Y:S01]  /*95d0*/  @!P4 IADD3 R2, P6, R7, R168, RZ ;  /* 0x000000a80702c210 */ /* 0x000fe20007fde0ff */
[----:B------:R-:W-:Y:S01]  /*95e0*/  @!PT LDS RZ, [RZ] ;  /* 0x00000000fffff984 */ /* 0x000fe20000000800 */
[----:B------:R-:W-:Y:S01]  /*95f0*/  @!PT LDS RZ, [RZ] ;  /* 0x00000000fffff984 */ /* 0x000fe20000000800 */
[----:B------:R-:W-:Y:S01]  /*9600*/  @!PT LDS RZ, [RZ] ;  /* 0x00000000fffff984 */ /* 0x000fe20000000800 */
[----:B------:R-:W-:Y:S01]  /*9610*/  @!P2 LDGSTS.E.BYPASS.LTC128B.128 [R231+0x16800], desc[UR26][R10.64+0x180] ;  /* 0x168001800ae7afae */ /* 0x000fe2000b901d5a */
[----:B------:R-:W-:-:S02]  /*9620*/  @!P2 LEA.HI.X R31, R0, UR9, R5, 0x1, P1 ;  /* 0x00000009001fac11 */ /* 0x000fc400088f0c05 */
[CC--:B------:R-:W-:Y:S01]  /*9630*/  @!P3 IADD3 R0, P1, R7.reuse, R168.reuse, RZ ;  /* 0x000000a80700b210 */ /* 0x0c0fe20007f3e0ff */
[----:B------:R-:W-:Y:S01]  /*9640*/  @P5 STS.128 [R231+0x11000], RZ ;  /* 0x011000ffe7005388 */ /* 0x000fe20000000c00 */
[C---:B------:R-:W-:Y:S01]  /*9650*/  @!P5 LEA.HI.X R171, R7.reuse, R247, R4, 0x1, P0 ;  /* 0x000000f707abd211 */ /* 0x040fe200000f0c04 */
[--C-:B------:R-:W-:Y:S01]  /*9660*/  @!P4 IMAD.X R27, R4, 0x1, R167.reuse, P6 ;  /* 0x00000001041bc824 */ /* 0x100fe200030e06a7 */
[----:B------:R-:W-:Y:S01]  /*9670*/  @!P2 IADD3 R7, P0, R7, R168, RZ ;  /* 0x000000a80707a210 */ /* 0x000fe20007f1e0ff */
[----:B------:R-:W-:Y:S01]  /*9680*/  @!PT LDS RZ, [RZ] ;  /* 0x00000000fffff984 */ /* 0x000fe20000000800 */
[----:B------:R-:W-:Y:S01]  /*9690*/  @!PT LDS RZ, [RZ] ;  /* 0x00000000fffff984 */ /* 0x000fe20000000800 */
[----:B------:R-:W-:Y:S01]  /*96a0*/  @!PT LDS RZ, [RZ] ;  /* 0x00000000fffff984 */ /* 0x000fe20000000800 */
[----:B------:R-:W-:Y:S01]  /*96b0*/  @!P5 LDGSTS.E.BYPASS.LTC128B.128 [R231+0x11000], desc[UR26][R20.64] ;  /* 0x1100000014e7dfae */ /* 0x000fe2000b901d5a */
[----:B------:R-:W-:Y:S01]  /*96c0*/  @!P4 LEA R168, P6, R2, UR8, 0x1 ;  /* 0x0000000802a8cc11 */ /* 0x000fe2000f8c08ff */
[--C-:B------:R-:W-:Y:S01]  /*96d0*/  @!P3 IMAD.X R5, R4, 0x1, R167.reuse, P1 ;  /* 0x000000010405b824 */ /* 0x100fe200008e06a7 */
[----:B------:R-:W-:Y:S01]  /*96e0*/  @!P3 LEA R174, P1, R0, UR8, 0x1 ;  /* 0x0000000800aebc11 */ /* 0x000fe2000f8208ff */
[----:B------:R-:W-:Y:S01]  /*96f0*/  @P4 STS.128 [R231+0x13000], RZ ;  /* 0x013000ffe7004388 */ /* 0x000fe20000000c00 */
[----:B------:R-:W-:Y:S01]  /*9700*/  @!P2 IMAD.X R4, R4, 0x1, R167, P0 ;  /* 0x000000010404a824 */ /* 0x000fe200000e06a7 */
[----:B------:R-:W-:Y:S01]  /*9710*/  @!P4 LEA.HI.X R169, R2, UR9, R27, 0x1, P6 ;  /* 0x0000000902a9cc11 */ /* 0x000fe2000b0f0c1b */
[----:B------:R-:W-:Y:S01]  /*9720*/  IMAD.MOV.U32 R247, RZ, RZ, R239 ;  /* 0x000000fffff77224 */ /* 0x000fe200078e00ef */
[----:B------:R-:W-:Y:S01]  /*9730*/  @!PT LDS RZ, [RZ] ;  /* 0x00000000fffff984 */ /* 0x000fe20000000800 */
[----:B------:R-:W-:Y:S01]  /*9740*/  @!PT LDS RZ, [RZ] ;  /* 0x00000000fffff984 */ /* 0x000fe20000000800 */
[----:B------:R-:W-:Y:S01]  /*9750*/  @!PT LDS RZ, [RZ] ;  /* 0x00000000fffff984 */ /* 0x000fe20000000800 */
[----:B------:R2:W-:Y:S01]  /*9760*/  @!P4 LDGSTS.E.BYPASS.LTC128B.128 [R231+0x13000], desc[UR26][R18.64+0x80] ;  /* 0x1300008012e7cfae */ /* 0x0005e2000b901d5a */
[----:B------:R-:W-:-:S02]  /*9770*/  @!P2 LEA R172, P0, R7, UR8, 0x1 ;  /* 0x0000000807acac11 */ /* 0x000fc4000f8008ff */
        /* <DEDUP_REMOVED lines=8> */
[----:B------:R-:W-:Y:S02]  /*9800*/  IMAD R0, R0, 0x40, R237 ;  /* 0x0000004000007824 */ /* 0x000fe400078e02ed */
[----:B------:R-:W-:Y:S02]  /*9810*/  @P2 STS.128 [R231+0x17000], RZ ;  /* 0x017000ffe7002388 */ /* 0x000fe40000000c00 */
[C---:B------:R-:W-:Y:S01]  /*9820*/  VIADD R2, R0.reuse, 0x1 ;  /* 0x0000000100027836 */ /* 0x040fe20000000000 */
[C---:B------:R-:W-:Y:S01]  /*9830*/  ISETP.GE.AND P6, PT, R0.reuse, R235, PT ;  /* 0x000000eb0000720c */ /* 0x040fe20003fc6270 */
[----:B------:R-:W-:Y:S01]  /*9840*/  @!PT LDS RZ, [RZ] ;  /* 0x00000000fffff984 */ /* 0x000fe20000000800 */
[----:B------:R-:W-:Y:S01]  /*9850*/  @!PT LDS RZ, [RZ] ;  /* 0x00000000fffff984 */ /* 0x000fe20000000800 */
[----:B------:R-:W-:Y:S01]  /*9860*/  @!PT LDS RZ, [RZ] ;  /* 0x00000000fffff984 */ /* 0x000fe20000000800 */
[----:B------:R-:W-:Y:S01]  /*9870*/  @!P2 LDGSTS.E.BYPASS.LTC128B.128 [R231+0x17000], desc[UR26][R30.64+0x180] ;  /* 0x170001801ee7afae */ /* 0x000fe2000b901d5a */
[----:B------:R-:W-:-:S02]  /*9880*/  VIADD R167, R0, 0x9 ;  /* 0x0000000900a77836 */ /* 0x000fc40000000000 */
[-C--:B------:R-:W-:Y:S01]  /*9890*/  ISETP.LT.OR P6, PT, R0, R236.reuse, P6 ;  /* 0x000000ec0000720c */ /* 0x080fe200037c1670 */
[----:B------:R-:W-:Y:S01]  /*98a0*/  @P5 STS.128 [R231+0x11800], RZ ;  /* 0x011800ffe7005388 */ /* 0x000fe20000000c00 */
[C---:B------:R-:W-:Y:S02]  /*98b0*/  ISETP.GE.AND P1, PT, R2.reuse, R235, PT ;  /* 0x000000eb0200720c */ /* 0x040fe40003f26270 */
[C---:B------:R-:W-:Y:S01]  /*98c0*/  ISETP.GE.AND P0, PT, R2.reuse, R233, PT ;  /* 0x000000e90200720c */ /* 0x040fe20003f06270 */
[----:B------:R-:W-:Y:S01]  /*98d0*/  @!PT LDS RZ, [RZ] ;  /* 0x00000000fffff984 */ /* 0x000fe20000000800 */
[----:B------:R-:W-:Y:S01]  /*98e0*/  @!PT LDS RZ, [RZ] ;  /* 0x00000000fffff984 */ /* 0x000fe20000000800 */
[----:B------:R-:W-:Y:S01]  /*98f0*/  @!PT LDS RZ, [RZ] ;  /* 0x00000000fffff984 */ /* 0x000fe20000000800 */
[----:B------:R-:W-:Y:S01]  /*9900*/  @!P5 LDGSTS.E.BYPASS.LTC128B.128 [R231+0x11800], desc[UR26][R170.64] ;  /* 0x11800000aae7dfae */ /* 0x000fe2000b901d5a */
[C---:B------:R-:W-:Y:S02]  /*9910*/  ISETP.LT.OR P1, PT, R2.reuse, R236, P1 ;  /* 0x000000ec0200720c */ /* 0x040fe40000f21670 */
[----:B------:R-:W-:Y:S01]  /*9920*/  ISETP.LT.OR P0, PT, R2, R234, P0 ;  /* 0x000000ea0200720c */ /* 0x000fe20000701670 */
        /* <DEDUP_REMOVED lines=16> */
[----:B------:R-:W4:Y:S04]  /*9a30*/  LDSM.16.M88.4 R32, [R229+0x8000] ;  /* 0x00800000e520783b */ /* 0x000f280000000200 */
[----:B-1----:R-:W1:Y:S04]  /*9a40*/  LDSM.16.M88.4 R24, [R229+0x8800] ;  /* 0x00880000e518783b */ /* 0x002e680000000200 */
[----:B--2---:R-:W2:Y:S04]  /*9a50*/  LDSM.16.M88.4 R16, [R229+0x9000] ;  /* 0x00900000e510783b */ /* 0x004ea80000000200 */
[----:B---3--:R-:W3:Y:S04]  /*9a60*/  LDSM.16.M88.4 R8, [R229+0x9800] ;  /* 0x00980000e508783b */ /* 0x008ee80000000200 */
[----:B------:R-:W-:Y:S04]  /*9a70*/  LDSM.16.M88.4 R4, [R228] ;  /* 0x00000000e404783b */ /* 0x000fe80000000200 */
[----:B------:R-:W3:Y:S04]  /*9a80*/  LDSM.16.M88.4 R196, [R227] ;  /* 0x00000000e3c4783b */ /* 0x000ee80000000200 */
[----:B------:R-:W3:Y:S04]  /*9a90*/  LDSM.16.M88.4 R188, [R219] ;  /* 0x00000000dbbc783b */ /* 0x000ee80000000200 */
[----:B------:R-:W3:Y:S04]  /*9aa0*/  LDSM.16.M88.4 R184, [R218] ;  /* 0x00000000dab8783b */ /* 0x000ee80000000200 */
[----:B------:R-:W3:Y:S04]  /*9ab0*/  LDSM.16.M88.4 R180, [R217] ;  /* 0x00000000d9b4783b */ /* 0x000ee80000000200 */
[----:B------:R-:W-:Y:S01]  /*9ac0*/  LDSM.16.M88.4 R176, [R226] ;  /* 0x00000000e2b0783b */ /* 0x000fe20000000200 */
[C---:B----4-:R-:W-:Y:S03]  /*9ad0*/  HMMA.16816.F32 R168, R192.reuse, R32, RZ ;  /* 0x00000020c0a8723c */ /* 0x050fe600000018ff */
[----:B-----5:R-:W4:Y:S04]  /*9ae0*/  LDSM.16.M88.4 R172, [R223+0x8000] ;  /* 0x00800000dfac783b */ /* 0x020f280000000200 */
[----:B------:R-:W-:Y:S01]  /*9af0*/  LDSM.16.M88.4 R200, [R229+0xf800] ;  /* 0x00f80000e5c8783b */ /* 0x000fe20000000200 */
[C---:B-1----:R-:W-:Y:S03]  /*9b00*/  HMMA.16816.F32 R28, R192.reuse, R24, RZ ;  /* 0x00000018c01c723c */ /* 0x042fe600000018ff */
[----:B------:R-:W0:Y:S03]  /*9b10*/  LDGDEPBAR ;  /* 0x00000000000079af */ /* 0x000e260000000000 */
[C---:B------:R-:W-:Y:S06]  /*9b20*/  HMMA.16816.F32 R32, R192.reuse, R34, RZ ;  /* 0x00000022c020723c */ /* 0x040fec00000018ff */
[C---:B------:R-:W-:Y:S06]  /*9b30*/  HMMA.16816.F32 R24, R192.reuse, R26, RZ ;  /* 0x0000001ac018723c */ /* 0x040fec00000018ff */
[C---:B--2---:R-:W-:Y:S06]  /*9b40*/  HMMA.16816.F32 R20, R192.reuse, R16, RZ ;  /* 0x00000010c014723c */ /* 0x044fec00000018ff */
        /* <DEDUP_REMOVED lines=15> */
[----:B------:R-:W5:Y:S04]  /*9c40*/  LDSM.16.M88.4 R4, [R225] ;  /* 0x00000000e104783b */ /* 0x000f680000000200 */
[----:B------:R-:W5:Y:S01]  /*9c50*/  LDSM.16.M88.4 R180, [R216+0x800] ;  /* 0x00080000d8b4783b */ /* 0x000f620000000200 */
        /* <DEDUP_REMOVED lines=8> */
[----:B------:R-:W-:Y:S05]  /*9ce0*/  LDSM.16.M88.4 R196, [R229+0xa000] ;  /* 0x00a00000e5c4783b */ /* 0x000fea0000000200 */
[C---:B---3--:R-:W-:Y:S06]  /*9cf0*/  HMMA.16816.F32 R12, R176.reuse, R188, R12 ;  /* 0x000000bcb00c723c */ /* 0x048fec000000180c */
[----:B------:R-:W-:Y:S01]  /*9d00*/  HMMA.16816.F32 R192, R176, R190, R192 ;  /* 0x000000beb0c0723c */ /* 0x000fe200000018c0 */
[----:B------:R-:W2:Y:S04]  /*9d10*/  LDSM.16.M88.4 R176, [R230+0x2000] ;  /* 0x00200000e6b0783b */ /* 0x000ea80000000200 */
[----:B------:R-:W3:Y:S01]  /*9d20*/  LDSM.16.M88.4 R188, [R229+0xa800] ;  /* 0x00a80000e5bc783b */ /* 0x000ee20000000200 */
[C---:B-----5:R-:W-:Y:S06]  /*9d30*/  HMMA.16816.F32 R168, R4.reuse, R184, R168 ;  /* 0x000000b804a8723c */ /* 0x060fec00000018a8 */
[C---:B------:R-:W-:Y:S01]  /*9d40*/  HMMA.16816.F32 R32, R4.reuse, R186, R32 ;  /* 0x000000ba0420723c */ /* 0x040fe20000001820 */
[----:B------:R-:W5:Y:S05]  /*9d50*/  LDSM.16.M88.4 R184, [R229+0xb000] ;  /* 0x00b00000e5b8783b */ /* 0x000f6a0000000200 */
[C---:B------:R-:W-:Y:S06]  /*9d60*/  HMMA.16816.F32 R28, R4.reuse, R180, R28 ;  /* 0x000000b4041c723c */ /* 0x040fec000000181c */
[C---:B------:R-:W-:Y:S01]  /*9d70*/  HMMA.16816.F32 R24, R4.reuse, R182, R24 ;  /* 0x000000b60418723c */ /* 0x040fe20000001818 */
[----:B------:R-:W5:Y:S05]  /*9d80*/  LDSM.16.M88.4 R180, [R229+0xb800] ;  /* 0x00b80000e5b4783b */ /* 0x000f6a0000000200 */
[C---:B----4-:R-:W-:Y:S06]  /*9d90*/  HMMA.16816.F32 R20, R4.reuse, R172, R20 ;  /* 0x000000ac0414723c */ /* 0x050fec0000001814 */
[C---:B------:R-:W-:Y:S01]  /*9da0*/  HMMA.16816.F32 R16, R4.reuse, R174, R16 ;  /* 0x000000ae0410723c */ /* 0x040fe20000001810 */
[----:B------:R-:W-:Y:S05]  /*9db0*/  LDSM.16.M88.4 R172, [R215] ;  /* 0x00000000d7ac783b */ /* 0x000fea0000000200 */
[C---:B-1----:R-:W-:Y:S06]  /*9dc0*/  HMMA.16816.F32 R12, R4.reuse, R8, R12 ;  /* 0x00000008040c723c */ /* 0x042fec000000180c */
[----:B------:R-:W-:Y:S01]  /*9dd0*/  HMMA.16816.F32 R192, R4, R10, R192 ;  /* 0x0000000a04c0723c */ /* 0x000fe200000018c0 */
[----:B------:R-:W1:Y:S04]  /*9de0*/  LDSM.16.M88.4 R4, [R228+0x2000] ;  /* 0x00200000e404783b */ /* 0x000e680000000200 */
[----:B------:R-:W4:Y:S01]  /*9df0*/  LDSM.16.M88.4 R8, [R214] ;  /* 0x00000000d608783b */ /* 0x000f220000000200 */
[C---:B--2---:R-:W-:Y:S06]  /*9e00*/  HMMA.16816.F32 R168, R176.reuse, R196, R168 ;  /* 0x000000c4b0a8723c */ /* 0x044fec00000018a8 */
[C---:B------:R-:W-:Y:S01]  /*9e10*/  HMMA.16816.F32 R32, R176.reuse, R198, R32 ;  /* 0x000000c6b020723c */ /* 0x040fe20000001820 */
[----:B------:R-:W2:Y:S05]  /*9e20*/  LDSM.16.M88.4 R196, [R213] ;  /* 0x00000000d5c4783b */ /* 0x000eaa0000000200 */
[C---:B---3--:R-:W-:Y:S06]  /*9e30*/  HMMA.16816.F32 R28, R176.reuse, R188, R28 ;  /* 0x000000bcb01c723c */ /* 0x048fec000000181c */
[C---:B------:R-:W-:Y:S01]  /*9e40*/  HMMA.16816.F32 R24, R176.reuse, R190, R24 ;  /* 0x000000beb018723c */ /* 0x040fe20000001818 */
[----:B------:R-:W3:Y:S05]  /*9e50*/  LDSM.16.M88.4 R188, [R212] ;  /* 0x00000000d4bc783b */ /* 0x000eea0000000200 */
[C---:B-----5:R-:W-:Y:S06]  /*9e60*/  HMMA.16816.F32 R20, R176.reuse, R184, R20 ;  /* 0x000000b8b014723c */ /* 0x060fec0000001814 */
        /* <DEDUP_REMOVED lines=19> */
[C---:B-----5:R-:W-:Y:S06]  /*9fa0*/  HMMA.16816.F32 R168, R176.reuse, R184, R168 ;  /* 0x000000b8b0a8723c */ /* 0x060fec00000018a8 */
[C---:B------:R-:W-:Y:S01]  /*9fb0*/  HMMA.16816.F32 R32, R176.reuse, R186, R32 ;  /* 0x000000bab020723c */ /* 0x040fe20000001820 */
[----:B------:R-:W3:Y:S05]  /*9fc0*/  LDSM.16.M88.4 R184, [R216+0x2800] ;  /* 0x00280000d8b8783b */ /* 0x000eea0000000200 */
[C---:B-1----:R-:W-:Y:S06]  /*9fd0*/  HMMA.16816.F32 R28, R176.reuse, R172, R28 ;  /* 0x000000acb01c723c */ /* 0x042fec000000181c */
[C---:B------:R-:W-:Y:S01]  /*9fe0*/  HMMA.16816.F32 R24, R176.reuse, R174, R24 ;  /* 0x000000aeb018723c */ /* 0x040fe20000001818 */
[----:B------:R-:W1:Y:S05]  /*9ff0*/  LDSM.16.M88.4 R172, [R216+0x3000] ;  /* 0x00300000d8ac783b */ /* 0x000e6a0000000200 */
[C---:B----4-:R-:W-:Y:S06]  /*a000*/  HMMA.16816.F32 R20, R176.reuse, R8, R20 ;  /* 0x00000008b014723c */ /* 0x050fec0000001814 */
[C---:B------:R-:W-:Y:S01]  /*a010*/  HMMA.16816.F32 R16, R176.reuse, R10, R16 ;  /* 0x0000000ab010723c */ /* 0x040fe20000001810 */
[----:B------:R-:W4:Y:S05]  /*a020*/  LDSM.16.M88.4 R8, [R216+0x3800] ;  /* 0x00380000d808783b */ /* 0x000f2a0000000200 */
[C---:B------:R-:W-:Y:S06]  /*a030*/  HMMA.16816.F32 R12, R176.reuse, R180, R12 ;  /* 0x000000b4b00c723c */ /* 0x040fec000000180c */
[----:B------:R-:W-:Y:S01]  /*a040*/  HMMA.16816.F32 R192, R176, R182, R192 ;  /* 0x000000b6b0c0723c */ /* 0x000fe200000018c0 */
[----:B------:R-:W5:Y:S04]  /*a050*/  LDSM.16.M88.4 R180, [R230+0x4000] ;  /* 0x00400000e6b4783b */ /* 0x000f680000000200 */
[----:B------:R-:W5:Y:S01]  /*a060*/  LDSM.16.M88.4 R176, [R229+0xc800] ;  /* 0x00c80000e5b0783b */ /* 0x000f620000000200 */
        /* <DEDUP_REMOVED lines=8> */
[----:B------:R-:W-:Y:S05]  /*a0f0*/  LDSM.16.M88.4 R172, [R210] ;  /* 0x00000000d2ac783b */ /* 0x000fea0000000200 */
[C---:B----4-:R-:W-:Y:S06]  /*a100*/  HMMA.16816.F32 R12, R4.reuse, R8, R12 ;  /* 0x00000008040c723c */ /* 0x050fec000000180c */
[----:B------:R-:W-:Y:S01]  /*a110*/  HMMA.16816.F32 R192, R4, R10, R192 ;  /* 0x0000000a04c0723c */ /* 0x000fe200000018c0 */
[----:B------:R-:W-:Y:S04]  /*a120*/  LDSM.16.M88.4 R4, [R228+0x4000] ;  /* 0x00400000e404783b */ /* 0x000fe80000000200 */
[----:B------:R-:W1:Y:S01]  /*a130*/  LDSM.16.M88.4 R8, [R211] ;  /* 0x00000000d308783b */ /* 0x000e620000000200 */
[C---:B-----5:R-:W-:Y:S06]  /*a140*/  HMMA.16816.F32 R168, R180.reuse, R188, R168 ;  /* 0x000000bcb4a8723c */ /* 0x060fec00000018a8 */
[C---:B------:R-:W-:Y:S01]  /*a150*/  HMMA.16816.F32 R32, R180.reuse, R190, R32 ;  /* 0x000000beb420723c */ /* 0x040fe20000001820 */
[----:B------:R-:W4:Y:S05]  /*a160*/  LDSM.16.M88.4 R188, [R209] ;  /* 0x00000000d1bc783b */ /* 0x000f2a0000000200 */
[C---:B------:R-:W-:Y:S06]  /*a170*/  HMMA.16816.F32 R28, R180.reuse, R176, R28 ;  /* 0x000000b0b41c723c */ /* 0x040fec000000181c */
[C---:B------:R-:W-:Y:S01]  /*a180*/  HMMA.16816.F32 R24, R180.reuse, R178, R24 ;  /* 0x000000b2b418723c */ /* 0x040fe20000001818 */
[----:B------:R-:W5:Y:S05]  /*a190*/  LDSM.16.M88.4 R176, [R208] ;  /* 0x00000000d0b0783b */ /* 0x000f6a0000000200 */
[C---:B--2---:R-:W-:Y:S06]  /*a1a0*/  HMMA.16816.F32 R20, R180.reuse, R196, R20 ;  /* 0x000000c4b414723c */ /* 0x044fec0000001814 */
[C---:B------:R-:W-:Y:S01]  /*a1b0*/  HMMA.16816.F32 R16, R180.reuse, R198, R16 ;  /* 0x000000c6b410723c */ /* 0x040fe20000001810 */
[----:B------:R-:W-:Y:S05]  /*a1c0*/  LDSM.16.M88.4 R196, [R223+0xc000] ;  /* 0x00c00000dfc4783b */ /* 0x000fea0000000200 */
[C---:B---3--:R-:W-:Y:S06]  /*a1d0*/  HMMA.16816.F32 R12, R180.reuse, R184, R12 ;  /* 0x000000b8b40c723c */ /* 0x048fec000000180c */
[----:B------:R-:W-:Y:S01]  /*a1e0*/  HMMA.16816.F32 R192, R180, R186, R192 ;  /* 0x000000bab4c0723c */ /* 0x000fe200000018c0 */
[----:B------:R-:W-:Y:S04]  /*a1f0*/  LDSM.16.M88.4 R184, [R223+0xc800] ;  /* 0x00c80000dfb8783b */ /* 0x000fe80000000200 */
[----:B------:R-:W-:Y:S01]  /*a200*/  LDSM.16.M88.4 R180, [R223+0xd000] ;  /* 0x00d00000dfb4783b */ /* 0x000fe20000000200 */
[C---:B-1----:R-:W-:Y:S06]  /*a210*/  HMMA.16816.F32 R168, R4.reuse, R8, R168 ;  /* 0x0000000804a8723c */ /* 0x042fec00000018a8 */
[C---:B------:R-:W-:Y:S01]  /*a220*/  HMMA.16816.F32 R32, R4.reuse, R10, R32 ;  /* 0x0000000a0420723c */ /* 0x040fe20000001820 */
[----:B------:R-:W1:Y:S05]  /*a230*/  LDSM.16.M88.4 R8, [R226+0x4000] ;  /* 0x00400000e208783b */ /* 0x000e6a0000000200 */
[C---:B------:R-:W-:Y:S06]  /*a240*/  HMMA.16816.F32 R28, R4.reuse, R172, R28 ;  /* 0x000000ac041c723c */ /* 0x040fec000000181c */
[C---:B------:R-:W-:Y:S01]  /*a250*/  HMMA.16816.F32 R24, R4.reuse, R174, R24 ;  /* 0x000000ae0418723c */ /* 0x040fe20000001818 */
[----:B------:R-:W2:Y:S05]  /*a260*/  LDSM.16.M88.4 R172, [R223+0xd800] ;  /* 0x00d80000dfac783b */ /* 0x000eaa0000000200 */
[C---:B----4-:R-:W-:Y:S06]  /*a270*/  HMMA.16816.F32 R20, R4.reuse, R188, R20 ;  /* 0x000000bc0414723c */ /* 0x050fec0000001814 */
[C---:B------:R-:W-:Y:S01]  /*a280*/  HMMA.16816.F32 R16, R4.reuse, R190, R16 ;  /* 0x000000be0410723c */ /* 0x040fe20000001810 */
[----:B------:R-:W-:Y:S05]  /*a290*/  LDSM.16.M88.4 R188, [R216+0x4800] ;  /* 0x00480000d8bc783b */ /* 0x000fea0000000200 */
[C---:B-----5:R-:W-:Y:S06]  /*a2a0*/  HMMA.16816.F32 R12, R4.reuse, R176, R12 ;  /* 0x000000b0040c723c */ /* 0x060fec000000180c */
[----:B------:R-:W-:Y:S01]  /*a2b0*/  HMMA.16816.F32 R192, R4, R178, R192 ;  /* 0x000000b204c0723c */ /* 0x000fe200000018c0 */
[----:B------:R-:W-:Y:S04]  /*a2c0*/  LDSM.16.M88.4 R176, [R225+0x4000] ;  /* 0x00400000e1b0783b */ /* 0x000fe80000000200 */
[----:B------:R-:W3:Y:S01]  /*a2d0*/  LDSM.16.M88.4 R4, [R216+0x4000] ;  /* 0x00400000d804783b */ /* 0x000ee20000000200 */
        /* <DEDUP_REMOVED lines=16> */
[C---:B------:R-:W-:Y:S06]  /*a3e0*/  HMMA.16816.F32 R28, R176.reuse, R188, R28 ;  /* 0x000000bcb01c723c */ /* 0x040fec000000181c */
[C---:B------:R-:W-:Y:S01]  /*a3f0*/  HMMA.16816.F32 R24, R176.reuse, R190, R24 ;  /* 0x000000beb018723c */ /* 0x040fe20000001818 */
[----:B------:R-:W-:Y:S05]  /*a400*/  LDSM.16.M88.4 R188, [R228+0x6000] ;  /* 0x00600000e4bc783b */ /* 0x000fea0000000200 */
[C---:B-1----:R-:W-:Y:S06]  /*a410*/  HMMA.16816.F32 R20, R176.reuse, R184, R20 ;  /* 0x000000b8b014723c */ /* 0x042fec0000001814 */
[C---:B------:R-:W-:Y:S01]  /*a420*/  HMMA.16816.F32 R16, R176.reuse, R186, R16 ;  /* 0x000000bab010723c */ /* 0x040fe20000001810 */
[----:B------:R-:W1:Y:S05]  /*a430*/  LDSM.16.M88.4 R184, [R207] ;  /* 0x00000000cfb8783b */ /* 0x000e6a0000000200 */
[C---:B----4-:R-:W-:Y:S06]  /*a440*/  HMMA.16816.F32 R12, R176.reuse, R180, R12 ;  /* 0x000000b4b00c723c */ /* 0x050fec000000180c */
[----:B------:R-:W-:Y:S01]  /*a450*/  HMMA.16816.F32 R192, R176, R182, R192 ;  /* 0x000000b6b0c0723c */ /* 0x000fe200000018c0 */
[----:B------:R-:W4:Y:S04]  /*a460*/  LDSM.16.M88.4 R180, [R206] ;  /* 0x00000000ceb4783b */ /* 0x000f280000000200 */
[----:B------:R-:W4:Y:S01]  /*a470*/  LDSM.16.M88.4 R176, [R205] ;  /* 0x00000000cdb0783b */ /* 0x000f220000000200 */
[C---:B--2---:R-:W-:Y:S06]  /*a480*/  HMMA.16816.F32 R168, R196.reuse, R172, R168 ;  /* 0x000000acc4a8723c */ /* 0x044fec00000018a8 */
[C---:B-----5:R-:W-:Y:S06]  /*a490*/  HMMA.16816.F32 R28, R196.reuse, R8, R28 ;  /* 0x00000008c41c723c */ /* 0x060fec000000181c */
[C---:B------:R-:W-:Y:S01]  /*a4a0*/  HMMA.16816.F32 R24, R196.reuse, R10, R24 ;  /* 0x0000000ac418723c */ /* 0x040fe20000001818 */
[----:B------:R-:W-:Y:S05]  /*a4b0*/  LDSM.16.M88.4 R8, [R226+0x6000] ;  /* 0x00600000e208783b */ /* 0x000fea0000000200 */
[C---:B---3--:R-:W-:Y:S06]  /*a4c0*/  HMMA.16816.F32 R20, R196.reuse, R4, R20 ;  /* 0x00000004c414723c */ /* 0x048fec0000001814 */
[C---:B------:R-:W-:Y:S01]  /*a4d0*/  HMMA.16816.F32 R16, R196.reuse, R6, R16 ;  /* 0x00000006c410723c */ /* 0x040fe20000001810 */
[----:B------:R-:W2:Y:S05]  /*a4e0*/  LDSM.16.M88.4 R4, [R223+0xe000] ;  /* 0x00e00000df04783b */ /* 0x000eaa0000000200 */
[----:B------:R-:W-:Y:S01]  /*a4f0*/  HMMA.16816.F32 R32, R196, R174, R32 ;  /* 0x000000aec420723c */ /* 0x000fe20000001820 */
[----:B------:R-:W3:Y:S05]  /*a500*/  LDSM.16.M88.4 R172, [R204] ;  /* 0x00000000ccac783b */ /* 0x000eea0000000200 */
[----:B-1----:R-:W-:Y:S06]  /*a510*/  HMMA.16816.F32 R168, R188, R184, R168 ;  /* 0x000000b8bca8723c */ /* 0x002fec00000018a8 */
[C---:B------:R-:W-:Y:S06]  /*a520*/  HMMA.16816.F32 R12, R196.reuse, R200, R12 ;  /* 0x000000c8c40c723c */ /* 0x040fec000000180c */
[----:B------:R-:W-:Y:S01]  /*a530*/  HMMA.16816.F32 R192, R196, R202, R192 ;  /* 0x000000cac4c0723c */ /* 0x000fe200000018c0 */
[----:B------:R-:W1:Y:S05]  /*a540*/  LDSM.16.M88.4 R196, [R223+0xf000] ;  /* 0x00f00000dfc4783b */ /* 0x000e6a0000000200 */
[C---:B----4-:R-:W-:Y:S06]  /*a550*/  HMMA.16816.F32 R28, R188.reuse, R180, R28 ;  /* 0x000000b4bc1c723c */ /* 0x050fec000000181c */
[C---:B------:R-:W-:Y:S06]  /*a560*/  HMMA.16816.F32 R24, R188.reuse, R182, R24 ;  /* 0x000000b6bc18723c */ /* 0x040fec0000001818 */
[C---:B------:R-:W-:Y:S06]  /*a570*/  HMMA.16816.F32 R20, R188.reuse, R176, R20 ;  /* 0x000000b0bc14723c */ /* 0x040fec0000001814 */
[C---:B------:R-:W-:Y:S01]  /*a580*/  HMMA.16816.F32 R180, R188.reuse, R178, R16 ;  /* 0x000000b2bcb4723c */ /* 0x040fe20000001810 */
[----:B------:R-:W-:Y:S04]  /*a590*/  LDSM.16.M88.4 R176, [R225+0x6000] ;  /* 0x00600000e1b0783b */ /* 0x000fe80000000200 */
[----:B------:R-:W4:Y:S01]  /*a5a0*/  LDSM.16.M88.4 R16, [R216+0x6000] ;  /* 0x00600000d810783b */ /* 0x000f220000000200 */
[----:B------:R-:W-:Y:S03]  /*a5b0*/  HMMA.16816.F32 R32, R188, R186, R32 ;  /* 0x000000babc20723c */ /* 0x000fe60000001820 */
[----:B------:R-:W5:Y:S03]  /*a5c0*/  LDSM.16.M88.4 R184, [R223+0xe800] ;  /* 0x00e80000dfb8783b */ /* 0x000f660000000200 */
[----:B--2---:R-:W-:Y:S06]  /*a5d0*/  HMMA.16816.F32 R168, R8, R4, R168 ;  /* 0x0000000408a8723c */ /* 0x004fec00000018a8 */
[C---:B---3--:R-:W-:Y:S06]  /*a5e0*/  HMMA.16816.F32 R12, R188.reuse, R172, R12 ;  /* 0x000000acbc0c723c */ /* 0x048fec000000180c */
[----:B------:R-:W-:Y:S01]  /*a5f0*/  HMMA.16816.F32 R192, R188, R174, R192 ;  /* 0x000000aebcc0723c */ /* 0x000fe200000018c0 */
[----:B------:R-:W2:Y:S05]  /*a600*/  LDSM.16.M88.4 R172, [R223+0xf800] ;  /* 0x00f80000dfac783b */ /* 0x000eaa0000000200 */
[C---:B------:R-:W-:Y:S01]  /*a610*/  HMMA.16816.F32 R32, R8.reuse, R6, R32 ;  /* 0x000000060820723c */ /* 0x040fe20000001820 */
[----:B------:R-:W3:Y:S05]  /*a620*/  LDSM.16.M88.4 R4, [R216+0x6800] ;  /* 0x00680000d804783b */ /* 0x000eea0000000200 */
[C---:B-1----:R-:W-:Y:S06]  /*a630*/  HMMA.16816.F32 R20, R8.reuse, R196, R20 ;  /* 0x000000c40814723c */ /* 0x042fec0000001814 */
[----:B------:R-:W-:Y:S06]  /*a640*/  HMMA.16816.F32 R180, R8, R198, R180 ;  /* 0x000000c608b4723c */ /* 0x000fec00000018b4 */
[----:B----4-:R-:W-:Y:S06]  /*a650*/  HMMA.16816.F32 R168, R176, R16, R168 ;  /* 0x00000010b0a8723c */ /* 0x010fec00000018a8 */
[C---:B-----5:R-:W-:Y:S06]  /*a660*/  HMMA.16816.F32 R28, R8.reuse, R184, R28 ;  /* 0x000000b8081c723c */ /* 0x060fec000000181c */
[----:B------:R-:W-:Y:S06]  /*a670*/  HMMA.16816.F32 R24, R8, R186, R24 ;  /* 0x000000ba0818723c */ /* 0x000fec0000001818 */
[----:B------:R-:W-:Y:S01]  /*a680*/  HMMA.16816.F32 R32, R176, R18, R32 ;  /* 0x00000012b020723c */ /* 0x000fe20000001820 */
[----:B------:R-:W1:Y:S05]  /*a690*/  LDSM.16.M88.4 R16, [R216+0x7000] ;  /* 0x00700000d810783b */ /* 0x000e6a0000000200 */
[----:B--2---:R-:W-:Y:S01]  /*a6a0*/  HMMA.16816.F32 R12, R8, R172, R12 ;  /* 0x000000ac080c723c */ /* 0x004fe2000000180c */
[----:B------:R-:W-:-:S02]  /*a6b0*/  FSEL R169, R169, -INF , !P1 ;  /* 0xff800000a9a97808 */ /* 0x000fc40004800000 */
[----:B------:R-:W-:Y:S02]  /*a6c0*/  FSEL R184, R171, -INF , !P0 ;  /* 0xff800000abb87808 */ /* 0x000fe40004000000 */
[C---:B------:R-:W-:Y:S01]  /*a6d0*/  ISETP.GE.AND P0, PT, R167.reuse, R235, PT ;  /* 0x000000eba700720c */ /* 0x040fe20003f06270 */
[C---:B---3--:R-:W-:Y:S01]  /*a6e0*/  HMMA.16816.F32 R28, R176.reuse, R4, R28 ;  /* 0x00000004b01c723c */ /* 0x048fe2000000181c */
[----:B------:R-:W-:Y:S01]  /*a6f0*/  FSEL R173, R168, -INF , !P6 ;  /* 0xff800000a8ad7808 */ /* 0x000fe20007000000 */
[C---:B------:R-:W-:Y:S01]  /*a700*/  VIADD R168, R0.reuse, 0x8 ;  /* 0x0000000800a87836 */ /* 0x040fe20000000000 */
[CC--:B------:R-:W-:Y:S02]  /*a710*/  ISETP.GE.AND P6, PT, R0.reuse, R233.reuse, PT ;  /* 0x000000e90000720c */ /* 0x0c0fe40003fc6270 */
[----:B------:R-:W-:Y:S01]  /*a720*/  ISETP.LT.OR P0, PT, R167, R236, P0 ;  /* 0x000000eca700720c */ /* 0x000fe20000701670 */
[----:B------:R-:W-:Y:S01]  /*a730*/  HMMA.16816.F32 R24, R176, R6, R24 ;  /* 0x00000006b018723c */ /* 0x000fe20000001818 */
[----:B------:R-:W-:Y:S01]  /*a740*/  ISETP.LT.OR P6, PT, R0, R234, P6 ;  /* 0x000000ea0000720c */ /* 0x000fe200037c1670 */
[----:B------:R-:W2:Y:S01]  /*a750*/  LDSM.16.M88.4 R4, [R216+0x7800] ;  /* 0x00780000d804783b */ /* 0x000ea20000000200 */
[----:B------:R-:W-:Y:S01]  /*a760*/  ISETP.GE.AND P1, PT, R168, R233, PT ;  /* 0x000000e9a800720c */ /* 0x000fe20003f26270 */
[----:B------:R-:W-:-:S04]  /*a770*/  DEPBAR.LE SB0, 0x0 ;  /* 0x000080000000791a */ /* 0x000fc80000000000 */
[----:B------:R-:W-:Y:S01]  /*a780*/  FSEL R2, R170, -INF , !P6 ;  /* 0xff800000aa027808 */ /* 0x000fe20007000000 */
[----:B------:R-:W-:Y:S01]  /*a790*/  HMMA.16816.F32 R192, R8, R174, R192 ;  /* 0x000000ae08c0723c */ /* 0x000fe200000018c0 */
[C---:B------:R-:W-:Y:S02]  /*a7a0*/  ISETP.GE.AND P6, PT, R168.reuse, R235, PT ;  /* 0x000000eba800720c */ /* 0x040fe40003fc6270 */
[C---:B------:R-:W-:Y:S02]  /*a7b0*/  ISETP.LT.OR P1, PT, R168.reuse, R234, P1 ;  /* 0x000000eaa800720c */ /* 0x040fe40000f21670 */
[----:B------:R-:W-:Y:S01]  /*a7c0*/  ISETP.LT.OR P6, PT, R168, R236, P6 ;  /* 0x000000eca800720c */ /* 0x000fe200037c1670 */
[----:B------:R-:W-:Y:S01]  /*a7d0*/  VIADD R168, R0, 0x10 ;  /* 0x0000001000a87836 */ /* 0x000fe20000000000 */
[----:B------:R-:W-:Y:S01]  /*a7e0*/  FSEL R186, R34, -INF , !P1 ;  /* 0xff80000022ba7808 */ /* 0x000fe20004800000 */
[----:B------:R-:W-:Y:S01]  /*a7f0*/  VIADD R9, R0, 0x18 ;  /* 0x0000001800097836 */ /* 0x000fe20000000000 */
[----:B------:R-:W-:Y:S01]  /*a800*/  FSEL R189, R32, -INF , !P6 ;  /* 0xff80000020bd7808 */ /* 0x000fe20007000000 */
[C---:B------:R-:W-:Y:S01]  /*a810*/  VIADD R32, R0.reuse, 0x11 ;  /* 0x0000001100207836 */ /* 0x040fe20000000000 */
[----:B------:R-:W-:Y:S01]  /*a820*/  ISETP.GE.AND P6, PT, R167, R233, PT ;  /* 0x000000e9a700720c */ /* 0x000fe20003fc6270 */
[----:B------:R-:W-:Y:S01]  /*a830*/  VIADD R10, R0, 0x19 ;  /* 0x00000019000a7836 */ /* 0x000fe20000000000 */
[----:B------:R-:W-:Y:S01]  /*a840*/  FSEL R187, R33, -INF , !P0 ;  /* 0xff80000021bb7808 */ /* 0x000fe20004000000 */
[----:B-1----:R-:W-:Y:S01]  /*a850*/  HMMA.16816.F32 R20, R176, R16, R20 ;  /* 0x00000010b014723c */ /* 0x002fe20000001814 */
[----:B------:R-:W-:Y:S01]  /*a860*/  BAR.SYNC.DEFER_BLOCKING 0x0 ;  /* 0x0000000000007b1d */ /* 0x000fe20000010000 */
[----:B------:R-:W-:-:S02]  /*a870*/  ISETP.GE.AND P1, PT, R168, R235, PT ;  /* 0x000000eba800720c */ /* 0x000fc40003f26270 */
[C---:B------:R-:W-:Y:S02]  /*a880*/  ISETP.GE.AND P0, PT, R168.reuse, R233, PT ;  /* 0x000000e9a800720c */ /* 0x040fe40003f06270 */
[----:B------:R-:W-:Y:S01]  /*a890*/  ISETP.LT.OR P6, PT, R167, R234, P6 ;  /* 0x000000eaa700720c */ /* 0x000fe200037c1670 */
[----:B------:R-:W-:Y:S01]  /*a8a0*/  HMMA.16816.F32 R180, R176, R18, R180 ;  /* 0x00000012b0b4723c */ /* 0x000fe200000018b4 */
[C---:B------:R-:W-:Y:S02]  /*a8b0*/  ISETP.LT.OR P1, PT, R168.reuse, R236, P1 ;  /* 0x000000eca800720c */ /* 0x040fe40000f21670 */
[----:B------:R-:W-:Y:S02]  /*a8c0*/  ISETP.LT.OR P0, PT, R168, R234, P0 ;  /* 0x000000eaa800720c */ /* 0x000fe40000701670 */
[----:B------:R-:W-:Y:S02]  /*a8d0*/  FSEL R8, R35, -INF , !P6 ;  /* 0xff80000023087808 */ /* 0x000fe40007000000 */
[----:B------:R-:W-:-:S02]  /*a8e0*/  ISETP.GE.AND P6, PT, R32, R235, PT ;  /* 0x000000eb2000720c */ /* 0x000fc40003fc6270 */
[----:B------:R-:W-:Y:S02]  /*a8f0*/  FSEL R35, R28, -INF , !P1 ;  /* 0xff8000001c237808 */ /* 0x000fe40004800000 */
[----:B------:R-:W-:Y:S01]  /*a900*/  FSEL R30, R30, -INF , !P0 ;  /* 0xff8000001e1e7808 */ /* 0x000fe20004000000 */
[C---:B--2---:R-:W-:Y:S01]  /*a910*/  HMMA.16816.F32 R12, R176.reuse, R4, R12 ;  /* 0x00000004b00c723c */ /* 0x044fe2000000180c */
[C---:B------:R-:W-:Y:S02]  /*a920*/  ISETP.GE.AND P1, PT, R32.reuse, R233, PT ;  /* 0x000000e92000720c */ /* 0x040fe40003f26270 */
[C---:B------:R-:W-:Y:S02]  /*a930*/  ISETP.GE.AND P0, PT, R9.reuse, R235, PT ;  /* 0x000000eb0900720c */ /* 0x040fe40003f06270 */
[C---:B------:R-:W-:Y:S01]  /*a940*/  ISETP.LT.OR P6, PT, R32.reuse, R236, P6 ;  /* 0x000000ec2000720c */ /* 0x040fe200037c1670 */
[----:B------:R-:W-:Y:S01]  /*a950*/  HMMA.16816.F32 R192, R176, R6, R192 ;  /* 0x00000006b0c0723c */ /* 0x000fe200000018c0 */
[----:B------:R-:W-:Y:S01]  /*a960*/  ISETP.LT.OR P1, PT, R32, R234, P1 ;  /* 0x000000ea2000720c */ /* 0x000fe20000f21670 */
[C---:B------:R-:W-:Y:S01]  /*a970*/  VIADD R4, R0.reuse, 0x28 ;  /* 0x0000002800047836 */ /* 0x040fe20000000000 */
[----:B------:R-:W-:Y:S01]  /*a980*/  ISETP.LT.OR P0, PT, R9, R236, P0 ;  /* 0x000000ec0900720c */ /* 0x000fe20000701670 */
[----:B------:R-:W-:Y:S01]  /*a990*/  VIADD R5, R0, 0x29 ;  /* 0x0000002900057836 */ /* 0x000fe20000000000 */
[----:B------:R-:W-:-:S02]  /*a9a0*/  FSEL R33, R29, -INF , !P6 ;  /* 0xff8000001d217808 */ /* 0x000fc40007000000 */
[----:B------:R-:W-:Y:S02]  /*a9b0*/  FSEL R190, R31, -INF , !P1 ;  /* 0xff8000001fbe7808 */ /* 0x000fe40004800000 */
[----:B------:R-:W-:Y:S02]  /*a9c0*/  FSEL R29, R24, -INF , !P0 ;  /* 0xff800000181d7808 */ /* 0x000fe40004000000 */
[C---:B------:R-:W-:Y:S02]  /*a9d0*/  ISETP.GE.AND P1, PT, R10.reuse, R235, PT ;  /* 0x000000eb0a00720c */ /* 0x040fe40003f26270 */
[CC--:B------:R-:W-:Y:S02]  /*a9e0*/  ISETP.GE.AND P0, PT, R10.reuse, R233.reuse, PT ;  /* 0x000000e90a00720c */ /* 0x0c0fe40003f06270 */
[----:B------:R-:W-:Y:S02]  /*a9f0*/  ISETP.GE.AND P6, PT, R9, R233, PT ;  /* 0x000000e90900720c */ /* 0x000fe40003fc6270 */
[----:B------:R-:W-:-:S02]  /*aa00*/  ISETP.LT.OR P1, PT, R10, R236, P1 ;  /* 0x000000ec0a00720c */ /* 0x000fc40000f21670 */
[-C--:B------:R-:W-:Y:S01]  /*aa10*/  ISETP.LT.OR P0, PT, R10, R234.reuse, P0 ;  /* 0x000000ea0a00720c */ /* 0x080fe20000701670 */
[C---:B------:R-:W-:Y:S01]  /*aa20*/  VIADD R10, R0.reuse, 0x20 ;  /* 0x00000020000a7836 */ /* 0x040fe20000000000 */
[----:B------:R-:W-:Y:S01]  /*aa30*/  ISETP.LT.OR P6, PT, R9, R234, P6 ;  /* 0x000000ea0900720c */ /* 0x000fe200037c1670 */
[----:B------:R-:W-:Y:S01]  /*aa40*/  VIADD R9, R0, 0x21 ;  /* 0x0000002100097836 */ /* 0x000fe20000000000 */
[----:B------:R-:W-:Y:S02]  /*aa50*/  FSEL R25, R25, -INF , !P1 ;  /* 0xff80000019197808 */ /* 0x000fe40004800000 */
[----:B------:R-:W-:Y:S02]  /*aa60*/  FSEL R34, R26, -INF , !P6 ;  /* 0xff8000001a227808 */ /* 0x000fe40007000000 */
[C---:B------:R-:W-:Y:S02]  /*aa70*/  ISETP.GE.AND P6, PT, R10.reuse, R235, PT ;  /* 0x000000eb0a00720c */ /* 0x040fe40003fc6270 */
[----:B------:R-:W-:-:S02]  /*aa80*/  ISETP.GE.AND P1, PT, R10, R233, PT ;  /* 0x000000e90a00720c */ /* 0x000fc40003f26270 */
[C---:B------:R-:W-:Y:S02]  /*aa90*/  ISETP.LT.OR P6, PT, R10.reuse, R236, P6 ;  /* 0x000000ec0a00720c */ /* 0x040fe400037c1670 */
[----:B------:R-:W-:Y:S02]  /*aaa0*/  ISETP.LT.OR P1, PT, R10, R234, P1 ;  /* 0x000000ea0a00720c */ /* 0x000fe40000f21670 */
[----:B------:R-:W-:Y:S02]  /*aab0*/  FSEL R32, R27, -INF , !P0 ;  /* 0xff8000001b207808 */ /* 0x000fe40004000000 */
[----:B------:R-:W-:Y:S02]  /*aac0*/  ISETP.GE.AND P0, PT, R9, R235, PT ;  /* 0x000000eb0900720c */ /* 0x000fe40003f06270 */
[----:B------:R-:W-:Y:S02]  /*aad0*/  FSEL R203, R20, -INF , !P6 ;  /* 0xff80000014cb7808 */ /* 0x000fe40007000000 */
[----:B------:R-:W-:-:S02]  /*aae0*/  FSEL R202, R22, -INF , !P1 ;  /* 0xff80000016ca7808 */ /* 0x000fc40004800000 */
[C---:B------:R-:W-:Y:S02]  /*aaf0*/  ISETP.GE.AND P6, PT, R9.reuse, R233, PT ;  /* 0x000000e90900720c */ /* 0x040fe40003fc6270 */
[C---:B------:R-:W-:Y:S02]  /*ab00*/  ISETP.GE.AND P1, PT, R4.reuse, R235, PT ;  /* 0x000000eb0400720c */ /* 0x040fe40003f26270 */
[C---:B------:R-:W-:Y:S02]  /*ab10*/  ISETP.LT.OR P0, PT, R9.reuse, R236, P0 ;  /* 0x000000ec0900720c */ /* 0x040fe40000701670 */
[----:B------:R-:W-:Y:S02]  /*ab20*/  ISETP.LT.OR P6, PT, R9, R234, P6 ;  /* 0x000000ea0900720c */ /* 0x000fe400037c1670 */
[----:B------:R-:W-:Y:S02]  /*ab30*/  ISETP.LT.OR P1, PT, R4, R236, P1 ;  /* 0x000000ec0400720c */ /* 0x000fe40000f21670 */
[----:B------:R-:W-:-:S02]  /*ab40*/  FSEL R199, R21, -INF , !P0 ;  /* 0xff80000015c77808 */ /* 0x000fc40004000000 */
[----:B------:R-:W-:Y:S02]  /*ab50*/  ISETP.GE.AND P0, PT, R4, R233, PT ;  /* 0x000000e90400720c */ /* 0x000fe40003f06270 */
[----:B------:R-:W-:Y:S02]  /*ab60*/  FSEL R200, R23, -INF , !P6 ;  /* 0xff80000017c87808 */ /* 0x000fe40007000000 */
[----:B------:R-:W-:Y:S02]  /*ab70*/  FSEL R197, R180, -INF , !P1 ;  /* 0xff800000b4c57808 */ /* 0x000fe40004800000 */
[C---:B------:R-:W-:Y:S02]  /*ab80*/  ISETP.GE.AND P6, PT, R5.reuse, R235, PT ;  /* 0x000000eb0500720c */ /* 0x040fe40003fc6270 */
[C---:B------:R-:W-:Y:S02]  /*ab90*/  ISETP.GE.AND P1, PT, R5.reuse, R233, PT ;  /* 0x000000e90500720c */ /* 0x040fe40003f26270 */
        /* <DEDUP_REMOVED lines=8> */
[----:B------:R-:W-:Y:S02]  /*ac20*/  FSEL R201, R181, -INF , !P6 ;  /* 0xff800000b5c97808 */ /* 0x000fe40007000000 */
[----:B------:R-:W-:-:S02]  /*ac30*/  ISETP.GE.AND P1, PT, R4, R233, PT ;  /* 0x000000e90400720c */ /* 0x000fc40003f26270 */
[C---:B------:R-:W-:Y:S02]  /*ac40*/  ISETP.GE.AND P6, PT, R5.reuse, R235, PT ;  /* 0x000000eb0500720c */ /* 0x040fe40003fc6270 */
[C---:B------:R-:W-:Y:S02]  /*ac50*/  ISETP.LT.OR P0, PT, R4.reuse, R236, P0 ;  /* 0x000000ec0400720c */ /* 0x040fe40000701670 */
[----:B------:R-:W-:Y:S01]  /*ac60*/  ISETP.LT.OR P1, PT, R4, R234, P1 ;  /* 0x000000ea0400720c */ /* 0x000fe20000f21670 */
[C---:B------:R-:W-:Y:S01]  /*ac70*/  VIADD R4, R0.reuse, 0x38 ;  /* 0x0000003800047836 */ /* 0x040fe20000000000 */
[----:B------:R-:W-:Y:S01]  /*ac80*/  ISETP.LT.OR P6, PT, R5, R236, P6 ;  /* 0x000000ec0500720c */ /* 0x000fe200037c1670 */
[----:B------:R-:W-:Y:S01]  /*ac90*/  VIADD R0, R0, 0x39 ;  /* 0x0000003900007836 */ /* 0x000fe20000000000 */
[----:B------:R-:W-:Y:S02]  /*aca0*/  FSEL R185, R12, -INF , !P0 ;  /* 0xff8000000cb97808 */ /* 0x000fe40004000000 */
[----:B------:R-:W-:-:S02]  /*acb0*/  FSEL R183, R13, -INF , !P6 ;  /* 0xff8000000db77808 */ /* 0x000fc40007000000 */
[CC--:B------:R-:W-:Y:S02]  /*acc0*/  ISETP.GE.AND P6, PT, R4.reuse, R233.reuse, PT ;  /* 0x000000e90400720c */ /* 0x0c0fe40003fc6270 */
[C---:B------:R-:W-:Y:S02]  /*acd0*/  ISETP.GE.AND P0, PT, R5.reuse, R233, PT ;  /* 0x000000e90500720c */ /* 0x040fe40003f06270 */
[-C--:B------:R-:W-:Y:S02]  /*ace0*/  ISETP.LT.OR P6, PT, R4, R234.reuse, P6 ;  /* 0x000000ea0400720c */ /* 0x080fe400037c1670 */
[----:B------:R-:W-:Y:S02]  /*acf0*/  ISETP.LT.OR P0, PT, R5, R234, P0 ;  /* 0x000000ea0500720c */ /* 0x000fe40000701670 */
[----:B------:R-:W-:Y:S02]  /*ad00*/  FSEL R182, R14, -INF , !P1 ;  /* 0xff8000000eb67808 */ /* 0x000fe40004800000 */
[----:B------:R-:W-:-:S02]  /*ad10*/  ISETP.GE.AND P1, PT, R4, R235, PT ;  /* 0x000000eb0400720c */ /* 0x000fc40003f26270 */
[----:B------:R-:W-:Y:S02]  /*ad20*/  FSEL R178, R194, -INF , !P6 ;  /* 0xff800000c2b27808 */ /* 0x000fe40007000000 */
[----:B------:R-:W-:Y:S02]  /*ad30*/  PLOP3.LUT P6, PT, PT, PT, UP0, 0x80, 0x0 ;  /* 0x000000000000781c */ /* 0x000fe40003fcf008 */
[----:B------:R-:W-:Y:S02]  /*ad40*/  FSEL R180, R15, -INF , !P0 ;  /* 0xff8000000fb47808 */ /* 0x000fe40004000000 */
[----:B------:R-:W-:Y:S02]  /*ad50*/  ISETP.LT.OR P0, PT, R4, R236, P1 ;  /* 0x000000ec0400720c */ /* 0x000fe40000f01670 */
[----:B------:R-:W-:Y:S02]  /*ad60*/  ISETP.GE.AND P1, PT, R0, R235, PT ;  /* 0x000000eb0000720c */ /* 0x000fe40003f26270 */
[----:B------:R-:W-:-:S02]  /*ad70*/  FSEL R181, R192, -INF , !P0 ;  /* 0xff800000c0b57808 */ /* 0x000fc40004000000 */
        /* <DEDUP_REMOVED lines=59> */
[----:B------:R-:W-:Y:S02]  /*b130*/  IMAD.U32 R4, RZ, RZ, UR8 ;  /* 0x00000008ff047e24 */ /* 0x000fe4000f8e00ff */
[----:B------:R-:W-:Y:S02]  /*b140*/  IMAD.U32 R5, RZ, RZ, UR9 ;  /* 0x00000009ff057e24 */ /* 0x000fe4000f8e00ff */
        /* <DEDUP_REMOVED lines=21> */
.L_x_3176:
[----:B------:R-:W-:-:S04]  /*b2a0*/  ULEA UR16, -UR10, URZ, 0x6 ;  /* 0x0000003f0a107291 */ /* 0x000fc8000f8e313f */
[----:B------:R-:W-:-:S12]  /*b2b0*/  USHF.R.S32.HI UR8, URZ, 0x1f, UR16 ;  /* 0x0000001f3f087899 */ /* 0x000fd80008011410 */
.L_x_3177:
[C---:B------:R-:W-:Y:S01]  /*b2c0*/  @!P4 IADD3 R5, P1, R165.reuse, UR16, RZ ;  /* 0x00000010a505cc10 */ /* 0x040fe2000ff3e0ff */
[----:B------:R-:W-:Y:S01]  /*b2d0*/  IMAD.U32 R6, RZ, RZ, UR16 ;  /* 0x00000010ff067e24 */ /* 0x000fe2000f8e00ff */
[----:B------:R-:W-:Y:S01]  /*b2e0*/  @!P3 IADD3 R7, P0, R165, UR16, RZ ;  /* 0x00000010a507bc10 */ /* 0x000fe2000ff1e0ff */
[----:B------:R-:W-:Y:S01]  /*b2f0*/  VOTEU.ALL UP0, P5 ;  /* 0x00000000003f7886 */ /* 0x000fe20002800000 */
[C---:B------:R-:W-:Y:S01]  /*b300*/  @!P4 IADD3.X R4, R166.reuse, UR8, RZ, P1, !PT ;  /* 0x00000008a604cc10 */ /* 0x040fe20008ffe4ff */
[----:B------:R-:W-:Y:S01]  /*b310*/  UIADD3 UR7, UP2, UP1, UR28, UR16, UR28 ;  /* 0x000000101c077290 */ /* 0x000fe2000f95e01c */
[C---:B------:R-:W-:Y:S01]  /*b320*/  @!P4 LEA R22, P1, R5.reuse, UR18, 0x1 ;  /* 0x000000120516cc11 */ /* 0x040fe2000f8208ff */
[----:B------:R1:W-:Y:S01]  /*b330*/  @P5 STS.128 [R231+0x8000], RZ ;  /* 0x008000ffe7005388 */ /* 0x0003e20000000c00 */
[C---:B------:R-:W-:Y:S01]  /*b340*/  @!P3 IADD3.X R0, R166.reuse, UR8, RZ, P0, !PT ;  /* 0x00000008a600bc10 */ /* 0x040fe200087fe4ff */
[----:B------:R-:W-:Y:S01]  /*b350*/  @!UP0 UIADD3 UR11, UP3, UR28, UR16, URZ ;  /* 0x000000101c0b8290 */ /* 0x000fe2000ff7e03f */
[----:B------:R-:W-:Y:S01]  /*b360*/  @!P4 LEA.HI.X R23, R5, UR19, R4, 0x1, P1 ;  /* 0x000000130517cc11 */ /* 0x000fe200088f0c04 */
[----:B------:R-:W-:Y:S01]  /*b370*/  UIADD3.X UR4, UR25, UR8, UR25, UP2, UP1 ;  /* 0x0000000819047290 */ /* 0x000fe200097e2419 */
[----:B------:R-:W-:Y:S01]  /*b380*/  @!P3 LEA R14, P1, R7, UR18, 0x1 ;  /* 0x00000012070ebc11 */ /* 0x000fe2000f8208ff */
[----:B------:R-:W-:Y:S01]  /*b390*/  @!UP0 UIADD3.X UR9, UR25, UR8, URZ, UP3, !UPT ;  /* 0x0000000819098290 */ /* 0x000fe20009ffe43f */
[----:B------:R-:W-:Y:S01]  /*b3a0*/  @!P2 IADD3 R5, P0, R165, UR16, RZ ;  /* 0x00000010a505ac10 */ /* 0x000fe2000ff1e0ff */
[----:B------:R-:W-:Y:S01]  /*b3b0*/  BSSY B0, `(.L_x_3178) ;  /* 0x000008b000007945 */ /* 0x000fe20003800000 */
[----:B------:R-:W-:Y:S01]  /*b3c0*/  @!P3 LEA.HI.X R15, R7, UR19, R0, 0x1, P1 ;  /* 0x00000013070fbc11 */ /* 0x000fe200088f0c00 */
[----:B------:R-:W-:Y:S01]  /*b3d0*/  IMAD.U32 R7, RZ, RZ, UR8 ;  /* 0x00000008ff077e24 */ /* 0x000fe2000f8e00ff */
[----:B------:R-:W-:-:S02]  /*b3e0*/  @!P2 IADD3.X R0, R166, UR8, RZ, P0, !PT ;  /* 0x00000008a600ac10 */ /* 0x000fc400087fe4ff */
[----:B------:R-:W-:-:S04]  /*b3f0*/  @!P4 IADD3 R9, P1, P0, R165, UR28, R6 ;  /* 0x0000001ca509cc10 */ /* 0x000fc8000f83e006 */
[----:B------:R-:W-:Y:S02]  /*b400*/  @!P4 IADD3.X R4, R166, UR25, R7, P1, P0 ;  /* 0x00000019a604cc10 */ /* 0x000fe40008fe0407 */
[----:B------:R-:W-:Y:S02]  /*b410*/  @!P2 LEA R12, P0, R5, UR18, 0x1 ;  /* 0x00000012050cac11 */ /* 0x000fe4000f8008ff */
[----:B------:R-:W-:Y:S02]  /*b420*/  @!P4 LEA R18, P1, R9, UR18, 0x1 ;  /* 0x000000120912cc11 */ /* 0x000fe4000f8208ff */
[----:B------:R-:W-:Y:S01]  /*b430*/  @!P2 LEA.HI.X R13, R5, UR19, R0, 0x1, P0 ;  /* 0x00000013050dac11 */ /* 0x000fe200080f0c00 */
[----:B------:R-:W-:Y:S01]  /*b440*/  IMAD.U32 R0, RZ, RZ, UR9 ;  /* 0x00000009ff007e24 */ /* 0x000fe2000f8e00ff */
[----:B------:R-:W-:Y:S01]  /*b450*/  @!P4 LEA.HI.X R19, R9, UR19, R4, 0x1, P1 ;  /* 0x000000130913cc11 */ /* 0x000fe200088f0c04 */
[----:B------:R-:W-:Y:S01]  /*b460*/  IMAD.U32 R9, RZ, RZ, UR11 ;  /* 0x0000000bff097e24 */ /* 0x000fe2000f8e00ff */
[----:B------:R-:W-:Y:S01]  /*b470*/  @!P3 IADD3 R5, P1, P0, R165, UR28, R6 ;  /* 0x0000001ca505bc10 */ /* 0x000fe2000f83e006 */
[----:B------:R-:W-:-:S03]  /*b480*/  UIADD3 UR9, UP0, UR28, UR7, URZ ;  /* 0x000000071c097290 */ /* 0x000fc6000ff1e03f */
[----:B------:R-:W-:Y:S02]  /*b490*/  @!P3 IADD3.X R4, R166, UR25, R7, P1, P0 ;  /* 0x00000019a604bc10 */ /* 0x000fe40008fe0407 */
[----:B------:R-:W-:Y:S02]  /*b4a0*/  @!P3 LEA R10, P0, R5, UR18, 0x1 ;  /* 0x00000012050abc11 */ /* 0x000fe4000f8008ff */
[-C--:B------:R-:W-:Y:S02]  /*b4b0*/  @!P5 LEA R20, P1, R9, R240.reuse, 0x1 ;  /* 0x000000f00914d211 */ /* 0x080fe400078208ff */
[----:B------:R-:W-:Y:S01]  /*b4c0*/  @!P3 LEA.HI.X R11, R5, UR19, R4, 0x1, P0 ;  /* 0x00000013050bbc11 */ /* 0x000fe200080f0c04 */
[----:B------:R-:W-:Y:S01]  /*b4d0*/  IMAD.U32 R5, RZ, RZ, UR7 ;  /* 0x00000007ff057e24 */ /* 0x000fe2000f8e00ff */
[----:B------:R-:W-:Y:S01]  /*b4e0*/  @!P5 LEA.HI.X R21, R9, R241, R0, 0x1, P1 ;  /* 0x000000f10915d211 */ /* 0x000fe200008f0c00 */
[----:B------:R-:W-:Y:S01]  /*b4f0*/  IMAD.U32 R4, RZ, RZ, UR8 ;  /* 0x00000008ff047e24 */ /* 0x000fe2000f8e00ff */
[-C--:B------:R-:W-:Y:S01]  /*b500*/  @!P5 LEA R26, P1, R6, R240.reuse, 0x1 ;  /* 0x000000f0061ad211 */ /* 0x080fe200078208ff */
[----:B------:R-:W-:Y:S01]  /*b510*/  IMAD.U32 R0, RZ, RZ, UR4 ;  /* 0x00000004ff007e24 */ /* 0x000fe2000f8e00ff */
[----:B------:R-:W-:-:S02]  /*b520*/  @!P5 LEA R16, P0, R5, R240, 0x1 ;  /* 0x000000f00510d211 */ /* 0x000fc400078008ff */
[-C--:B------:R-:W-:Y:S02]  /*b530*/  @!P5 LEA.HI.X R27, R6, R241.reuse, R4, 0x1, P1 ;  /* 0x000000f1061bd211 */ /* 0x080fe400008f0c04 */
[----:B------:R-:W-:Y:S02]  /*b540*/  @!P5 LEA.HI.X R17, R5, R241, R0, 0x1, P0 ;  /* 0x000000f10511d211 */ /* 0x000fe400000f0c00 */
[C---:B------:R-:W-:Y:S01]  /*b550*/  @!P2 IADD3 R6, P1, P0, R165.reuse, UR28, R6 ;  /* 0x0000001ca506ac10 */ /* 0x040fe2000f83e006 */
[----:B------:R-:W-:Y:S01]  /*b560*/  @!PT LDS RZ, [RZ] ;  /* 0x00000000fffff984 */ /* 0x000fe20000000800 */
[----:B------:R-:W-:Y:S01]  /*b570*/  @!PT LDS RZ, [RZ] ;  /* 0x00000000fffff984 */ /* 0x000fe20000000800 */
[----:B------:R-:W-:Y:S01]  /*b580*/  @!PT LDS RZ, [RZ] ;  /* 0x00000000fffff984 */ /* 0x000fe20000000800 */
[----:B------:R1:W-:Y:S03]  /*b590*/  @!P5 LDGSTS.E.BYPASS.LTC128B.128 [R231+0x8000], desc[UR26][R26.64] ;  /* 0x080000001ae7dfae */ /* 0x0003e6000b901d5a */
[----:B------:R-:W-:Y:S01]  /*b5a0*/  @!P2 IADD3.X R5, R166, UR25, R7, P1, P0 ;  /* 0x00000019a605ac10 */ /* 0x000fe20008fe0407 */
[----:B------:R1:W-:Y:S01]  /*b5b0*/  @P4 STS.128 [R231+0xa000], RZ ;  /* 0x00a000ffe7004388 */ /* 0x0003e20000000c00 */
[----:B------:R-:W-:-:S02]  /*b5c0*/  @!P4 IADD3 R7, P1, R165, UR7, RZ ;  /* 0x00000007a507cc10 */ /* 0x000fc4000ff3e0ff */
[----:B------:R-:W-:Y:S01]  /*b5d0*/  @!P2 LEA R170, P0, R6, UR18, 0x1 ;  /* 0x0000001206aaac11 */ /* 0x000fe2000f8008ff */
[----:B------:R-:W-:Y:S01]  /*b5e0*/  @!PT LDS RZ, [RZ] ;  /* 0x00000000fffff984 */ /* 0x000fe20000000800 */
[----:B------:R-:W-:Y:S01]  /*b5f0*/  @!PT LDS RZ, [RZ] ;  /* 0x00000000fffff984 */ /* 0x000fe20000000800 */
[----:B------:R-:W-:Y:S01]  /*b600*/  @!PT LDS RZ, [RZ] ;  /* 0x00000000fffff984 */ /* 0x000fe20000000800 */
[----:B------:R1:W-:Y:S01]  /*b610*/  @!P4 LDGSTS.E.BYPASS.LTC128B.128 [R231+0xa000], desc[UR26][R22.64+0x80] ;  /* 0x0a00008016e7cfae */ /* 0x0003e2000b901d5a */
[----:B------:R-:W-:Y:S02]  /*b620*/  @!P4 IADD3.X R0, R166, UR4, RZ, P1, !PT ;  /* 0x00000004a600cc10 */ /* 0x000fe40008ffe4ff */
[----:B------:R-:W-:Y:S01]  /*b630*/  @!P2 LEA.HI.X R171, R6, UR19, R5, 0x1, P0 ;  /* 0x0000001306abac11 */ /* 0x000fe200080f0c05 */
[----:B------:R1:W-:Y:S01]  /*b640*/  @P3 STS.128 [R231+0xc000], RZ ;  /* 0x00c000ffe7003388 */ /* 0x0003e20000000c00 */
[----:B------:R-:W-:Y:S02]  /*b650*/  @!P4 LEA R174, P1, R7, UR18, 0x1 ;  /* 0x0000001207aecc11 */ /* 0x000fe4000f8208ff */
[----:B------:R-:W-:Y:S01]  /*b660*/  @!P3 IADD3 R5, P0, R165, UR7, RZ ;  /* 0x00000007a505bc10 */ /* 0x000fe2000ff1e0ff */
[----:B------:R-:W-:Y:S01]  /*b670*/  @!PT LDS RZ, [RZ] ;  /* 0x00000000fffff984 */ /* 0x000fe20000000800 */
[----:B------:R-:W-:Y:S01]  /*b680*/  @!PT LDS RZ, [RZ] ;  /* 0x00000000fffff984 */ /* 0x000fe20000000800 */
[----:B------:R-:W-:Y:S01]  /*b690*/  @!PT LDS RZ, [RZ] ;  /* 0x00000000fffff984 */ /* 0x000fe20000000800 */
[----:B------:R1:W-:Y:S01]  /*b6a0*/  @!P3 LDGSTS.E.BYPASS.LTC128B.128 [R231+0xc000], desc[UR26][R14.64+0x100] ;  /* 0x0c0001000ee7bfae */ /* 0x0003e2000b901d5a */
[----:B------:R-:W-:-:S02]  /*b6b0*/  @!P4 LEA.HI.X R175, R7, UR19, R0, 0x1, P1 ;  /* 0x0000001307afcc11 */ /* 0x000fc400088f0c00 */
[C---:B------:R-:W-:Y:S01]  /*b6c0*/  @!P3 IADD3.X R0, R166.reuse, UR4, RZ, P0, !PT ;  /* 0x00000004a600bc10 */ /* 0x040fe200087fe4ff */
[----:B------:R1:W-:Y:S01]  /*b6d0*/  @P2 STS.128 [R231+0xe000], RZ ;  /* 0x00e000ffe7002388 */ /* 0x0003e20000000c00 */
[----:B------:R-:W-:Y:S02]  /*b6e0*/  @!P3 LEA R192, P1, R5, UR18, 0x1 ;  /* 0x0000001205c0bc11 */ /* 0x000fe4000f8208ff */
[----:B------:R-:W-:Y:S01]  /*b6f0*/  @!P2 IADD3 R7, P0, R165, UR7, RZ ;  /* 0x00000007a507ac10 */ /* 0x000fe2000ff1e0ff */
[----:B------:R-:W-:Y:S01]  /*b700*/  UIADD3.X UR7, UR25, UR4, URZ, UP0, !UPT ;  /* 0x0000000419077290 */ /* 0x000fe200087fe43f */
[----:B------:R-:W-:Y:S01]  /*b710*/  @!P3 LEA.HI.X R193, R5, UR19, R0, 0x1, P1 ;  /* 0x0000001305c1bc11 */ /* 0x000fe200088f0c00 */
[----:B------:R-:W-:Y:S01]  /*b720*/  IMAD.U32 R5, RZ, RZ, UR9 ;  /* 0x00000009ff057e24 */ /* 0x000fe2000f8e00ff */
[----:B------:R-:W-:Y:S01]  /*b730*/  @!P2 IADD3.X R4, R166, UR4, RZ, P0, !PT ;  /* 0x00000004a604ac10 */ /* 0x000fe200087fe4ff */
[----:B------:R-:W-:Y:S01]  /*b740*/  @!PT LDS RZ, [RZ] ;  /* 0x00000000fffff984 */ /* 0x000fe20000000800 */
[----:B------:R-:W-:Y:S01]  /*b750*/  @!PT LDS RZ, [RZ] ;  /* 0x00000000fffff984 */ /* 0x000fe20000000800 */
[----:B------:R-:W-:Y:S01]  /*b760*/  @!PT LDS RZ, [RZ] ;  /* 0x00000000fffff984 */ /* 0x000fe20000000800 */
[----:B------:R1:W-:Y:S01]  /*b770*/  @!P2 LDGSTS.E.BYPASS.LTC128B.128 [R231+0xe000], desc[UR26][R12.64+0x180] ;  /* 0x0e0001800ce7afae */ /* 0x0003e2000b901d5a */
[----:B------:R-:W-:Y:S01]  /*b780*/  @!P2 LEA R6, P0, R7, UR18, 0x1 ;  /* 0x000000120706ac11 */ /* 0x000fe2000f8008ff */
[----:B------:R-:W-:Y:S01]  /*b790*/  IMAD.U32 R0, RZ, RZ, UR7 ;  /* 0x00000007ff007e24 */ /* 0x000fe2000f8e00ff */
[----:B------:R-:W-:Y:S01]  /*b7a0*/  @!P5 LEA R194, P1, R5, R240, 0x1 ;  /* 0x000000f005c2d211 */ /* 0x000fe200078208ff */
[----:B------:R1:W-:Y:S01]  /*b7b0*/  @P5 STS.128 [R231+0x8800], RZ ;  /* 0x008800ffe7005388 */ /* 0x0003e20000000c00 */
[----:B------:R-:W-:-:S02]  /*b7c0*/  @!P2 LEA.HI.X R7, R7, UR19, R4, 0x1, P0 ;  /* 0x000000130707ac11 */ /* 0x000fc400080f0c04 */
[----:B------:R-:W-:Y:S01]  /*b7d0*/  @!P4 IADD3 R4, P0, R165, UR9, RZ ;  /* 0x00000009a504cc10 */ /* 0x000fe2000ff1e0ff */
[----:B------:R-:W-:Y:S01]  /*b7e0*/  @!PT LDS RZ, [RZ] ;  /* 0x00000000fffff984 */ /* 0x000fe20000000800 */
[----:B------:R-:W-:Y:S01]  /*b7f0*/  @!PT LDS RZ, [RZ] ;  /* 0x00000000fffff984 */ /* 0x000fe20000000800 */
[----:B------:R-:W-:Y:S01]  /*b800*/  @!PT LDS RZ, [RZ] ;  /* 0x00000000fffff984 */ /* 0x000fe20000000800 */
[----:B------:R1:W-:Y:S01]  /*b810*/  @!P5 LDGSTS.E.BYPASS.LTC128B.128 [R231+0x8800], desc[UR26][R20.64] ;  /* 0x0880000014e7dfae */ /* 0x0003e2000b901d5a */
[----:B------:R-:W-:Y:S02]  /*b820*/  @!P5 LEA.HI.X R195, R5, R241, R0, 0x1, P1 ;  /* 0x000000f105c3d211 */ /* 0x000fe400008f0c00 */
[----:B------:R-:W-:Y:S01]  /*b830*/  @!P4 IADD3.X R5, R166, UR7, RZ, P0, !PT ;  /* 0x00000007a605cc10 */ /* 0x000fe200087fe4ff */
[----:B------:R1:W-:Y:S01]  /*b840*/  @P4 STS.128 [R231+0xa800], RZ ;  /* 0x00a800ffe7004388 */ /* 0x0003e20000000c00 */
[C---:B------:R-:W-:Y:S02]  /*b850*/  @!P4 LEA R238, P1, R4.reuse, UR18, 0x1 ;  /* 0x0000001204eecc11 */ /* 0x040fe4000f8208ff */
[----:B------:R-:W-:Y:S01]  /*b860*/  @!P3 IADD3 R0, P0, R165, UR9, RZ ;  /* 0x00000009a500bc10 */ /* 0x000fe2000ff1e0ff */
[----:B------:R-:W-:Y:S01]  /*b870*/  @!PT LDS RZ, [RZ] ;  /* 0x00000000fffff984 */ /* 0x000fe20000000800 */
[----:B------:R-:W-:Y:S01]  /*b880*/  @!PT LDS RZ, [RZ] ;  /* 0x00000000fffff984 */ /* 0x000fe20000000800 */
[----:B------:R-:W-:Y:S01]  /*b890*/  @!PT LDS RZ, [RZ] ;  /* 0x00000000fffff984 */ /* 0x000fe20000000800 */
[----:B------:R1:W-:Y:S01]  /*b8a0*/  @!P4 LDGSTS.E.BYPASS.LTC128B.128 [R231+0xa800], desc[UR26][R18.64+0x80] ;  /* 0x0a80008012e7cfae */ /* 0x0003e2000b901d5a */
[----:B------:R-:W-:-:S02]  /*b8b0*/  @!P4 LEA.HI.X R239, R4, UR19, R5, 0x1, P1 ;  /* 0x0000001304efcc11 */ /* 0x000fc400088f0c05 */
[----:B------:R-:W-:Y:S01]  /*b8c0*/  @!P3 IADD3.X R5, R166, UR7, RZ, P0, !PT ;  /* 0x00000007a605bc10 */ /* 0x000fe200087fe4ff */
[----:B------:R1:W-:Y:S01]  /*b8d0*/  @P3 STS.128 [R231+0xc800], RZ ;  /* 0x00c800ffe7003388 */ /* 0x0003e20000000c00 */
[----:B------:R-:W-:-:S03]  /*b8e0*/  @!P3 LEA R4, P0, R0, UR18, 0x1 ;  /* 0x000000120004bc11 */ /* 0x000fc6000f8008ff */
[----:B------:R-:W-:Y:S01]  /*b8f0*/  @!PT LDS RZ, [RZ] ;  /* 0x00000000fffff984 */ /* 0x000fe20000000800 */
[----:B------:R-:W-:Y:S01]  /*b900*/  @!PT LDS RZ, [RZ] ;  /* 0x00000000fffff984 */ /* 0x000fe20000000800 */
[----:B------:R-:W-:Y:S01]  /*b910*/  @!PT LDS RZ, [RZ] ;  /* 0x00000000fffff984 */ /* 0x000fe20000000800 */
[----:B------:R1:W-:Y:S01]  /*b920*/  @!P3 LDGSTS.E.BYPASS.LTC128B.128 [R231+0xc800], desc[UR26][R10.64+0x100] ;  /* 0x0c8001000ae7bfae */ /* 0x0003e2000b901d5a */
[----:B------:R-:W-:-:S03]  /*b930*/  @!P3 LEA.HI.X R5, R0, UR19, R5, 0x1, P0 ;  /* 0x000000130005bc11 */ /* 0x000fc600080f0c05 */
        /* <DEDUP_REMOVED lines=50> */
.L_x_3179:
[----:B------:R-:W-:Y:S05]  /*bc60*/  BSYNC B0 ;  /* 0x0000000000007941 */ /* 0x000fea0003800000 */
.L_x_3178:
[----:B------:R-:W0:Y:S01]  /*bc70*/  LDGDEPBAR ;  /* 0x00000000000079af */ /* 0x000e220000000000 */
[----:B-12---:R-:W-:Y:S02]  /*bc80*/  IMAD.U32 R5, RZ, RZ, UR16 ;  /* 0x00000010ff057e24 */ /* 0x006fe4000f8e00ff */
[----:B------:R-:W-:-:S03]  /*bc90*/  IMAD.U32 R0, RZ, RZ, UR8 ;  /* 0x00000008ff007e24 */ /* 0x000fc6000f8e00ff */
[----:B------:R-:W-:-:S04]  /*bca0*/  LEA R240, P0, R5, R240, 0x1 ;  /* 0x000000f005f07211 */ /* 0x000fc800078008ff */
[----:B------:R-:W-:-:S09]  /*bcb0*/  LEA.HI.X R241, R5, R241, R0, 0x1, P0 ;  /* 0x000000f105f17211 */ /* 0x000fd200000f0c00 */
.L_x_3175:
[----:B------:R-:W-:Y:S01]  /*bcc0*/  FMNMX.FTZ R6, R164, R173, !PT ;  /* 0x000000ada4067209 */ /* 0x000fe20007810000 */
        /* <DEDUP_REMOVED lines=42> */
[----:B------:R-:W-:-:S05]  /*bf70*/  FMUL.FTZ R166, R174, UR14 ;  /* 0x0000000eaea67c20 */ /* 0x000fca0008410000 */
[----:B------:R-:W-:-:S05]  /*bf80*/  FSEL R166, R166, RZ, P1 ;  /* 0x000000ffa6a67208 */ /* 0x000fca0000800000 */
[--C-:B------:R-:W-:Y:S01]  /*bf90*/  FFMA.FTZ R172, R173, UR14, -R166.reuse ;  /* 0x0000000eadac7c23 */ /* 0x100fe200080108a6 */
[----:B--2---:R-:W-:Y:S01]  /*bfa0*/  FMNMX.FTZ R173, R5, R0, !PT ;  /* 0x0000000005ad7209 */ /* 0x004fe20007810000 */
[--C-:B------:R-:W-:Y:S01]  /*bfb0*/  FFMA.FTZ R171, R169, UR14, -R166.reuse ;  /* 0x0000000ea9ab7c23 */ /* 0x100fe200080108a6 */
[----:B------:R-:W-:Y:S01]  /*bfc0*/  FSEL R5, R174, RZ, P1 ;  /* 0x000000ffae057208 */ /* 0x000fe20000800000 */
[--C-:B------:R-:W-:Y:S01]  /*bfd0*/  FFMA.FTZ R170, R189, UR14, -R166.reuse ;  /* 0x0000000ebdaa7c23 */ /* 0x100fe200080108a6 */
[C---:B------:R-:W-:Y:S01]  /*bfe0*/  FSETP.NEU.FTZ.AND P0, PT, R173.reuse, -INF , PT ;  /* 0xff800000ad00780b */ /* 0x040fe20003f1d000 */
[----:B------:R-:W-:Y:S01]  /*bff0*/  FMUL.FTZ R179, R173, UR14 ;  /* 0x0000000eadb37c20 */ /* 0x000fe20008410000 */
[--C-:B------:R-:W-:Y:S01]  /*c000*/  FFMA.FTZ R169, R187, UR14, -R166.reuse ;  /* 0x0000000ebba97c23 */ /* 0x100fe200080108a6 */
[----:B------:R-:W-:Y:S01]  /*c010*/  FADD.FTZ R4, R164, -R5 ;  /* 0x80000005a4047221 */ /* 0x000fe20000010000 */
[----:B------:R-:W-:Y:S01]  /*c020*/  FSEL R6, R173, RZ, P0 ;  /* 0x000000ffad067208 */ /* 0x000fe20000000000 */
[----:B------:R-:W-:Y:S01]  /*c030*/  MUFU.EX2 R172, R172 ;  /* 0x000000ac00ac7308 */ /* 0x000fe20000000800 */
[----:B------:R-:W-:Y:S01]  /*c040*/  FSEL R179, R179, RZ, P0 ;  /* 0x000000ffb3b37208 */ /* 0x000fe20000000000 */
[----:B------:R-:W-:Y:S01]  /*c050*/  FMUL.FTZ R176, R4, UR14 ;  /* 0x0000000e04b07c20 */ /* 0x000fe20008410000 */
[----:B------:R-:W-:Y:S01]  /*c060*/  FFMA.FTZ R187, R33, UR14, -R166 ;  /* 0x0000000e21bb7c23 */ /* 0x000fe200080108a6 */
[----:B------:R-:W-:Y:S01]  /*c070*/  FADD.FTZ R6, R3, -R6 ;  /* 0x8000000603067221 */ /* 0x000fe20000010000 */
[--C-:B------:R-:W-:Y:S01]  /*c080*/  FFMA.FTZ R189, R25, UR14, -R166.reuse ;  /* 0x0000000e19bd7c23 */ /* 0x100fe200080108a6 */
[--C-:B------:R-:W-:Y:S01]  /*c090*/  FFMA.FTZ R175, R8, UR14, -R179.reuse ;  /* 0x0000000e08af7c23 */ /* 0x100fe200080108b3 */
[--C-:B------:R-:W-:Y:S01]  /*c0a0*/  FFMA.FTZ R168, R2, UR14, -R179.reuse ;  /* 0x0000000e02a87c23 */ /* 0x100fe200080108b3 */
[----:B------:R-:W1:Y:S01]  /*c0b0*/  LDSM.16.MT88.4 R8, [R221+0x10000] ;  /* 0x01000000dd08783b */ /* 0x000e620000004200 */
[--C-:B------:R-:W-:Y:S01]  /*c0c0*/  FFMA.FTZ R2, R184, UR14, -R179.reuse ;  /* 0x0000000eb8027c23 */ /* 0x100fe200080108b3 */
[--C-:B------:R-:W-:Y:S01]  /*c0d0*/  FFMA.FTZ R0, R186, UR14, -R179.reuse ;  /* 0x0000000eba007c23 */ /* 0x100fe200080108b3 */
[----:B------:R-:W-:Y:S01]  /*c0e0*/  FMUL.FTZ R3, R6, UR14 ;  /* 0x0000000e06037c20 */ /* 0x000fe20008410000 */
[----:B------:R-:W2:Y:S01]  /*c0f0*/  MUFU.EX2 R171, R171 ;  /* 0x000000ab00ab7308 */ /* 0x000ea20000000800 */
        /* <DEDUP_REMOVED lines=15> */
[----:B------:R-:W3:Y:S01]  /*c1f0*/  MUFU.EX2 R169, R169 ;  /* 0x000000a900a97308 */ /* 0x000ee20000000800 */
[----:B--2---:R-:W-:Y:S01]  /*c200*/  F2FP.F16.F32.PACK_AB R4, R171, R172 ;  /* 0x000000acab04723e */ /* 0x004fe200000000ff */
[--C-:B------:R-:W-:Y:S01]  /*c210*/  FFMA.FTZ R200, R200, UR14, -R179.reuse ;  /* 0x0000000ec8c87c23 */ /* 0x100fe200080108b3 */
[--C-:B------:R-:W-:Y:S01]  /*c220*/  FFMA.FTZ R196, R196, UR14, -R179.reuse ;  /* 0x0000000ec4c47c23 */ /* 0x100fe200080108b3 */
[--C-:B------:R-:W-:Y:S01]  /*c230*/  FFMA.FTZ R201, R198, UR14, -R179.reuse ;  /* 0x0000000ec6c97c23 */ /* 0x100fe200080108b3 */
[--C-:B------:R-:W-:Y:S01]  /*c240*/  FFMA.FTZ R198, R183, UR14, -R166.reuse ;  /* 0x0000000eb7c67c23 */ /* 0x100fe200080108a6 */
[--C-:B------:R-:W-:Y:S01]  /*c250*/  FFMA.FTZ R185, R185, UR14, -R166.reuse ;  /* 0x0000000eb9b97c23 */ /* 0x100fe200080108a6 */
[--C-:B------:R-:W-:Y:S01]  /*c260*/  FFMA.FTZ R181, R181, UR14, -R166.reuse ;  /* 0x0000000eb5b57c23 */ /* 0x100fe200080108a6 */
[----:B------:R-:W-:Y:S01]  /*c270*/  MUFU.EX2 R168, R168 ;  /* 0x000000a800a87308 */ /* 0x000fe20000000800 */
[----:B------:R-:W-:Y:S01]  /*c280*/  FFMA.FTZ R202, R167, UR14, -R166 ;  /* 0x0000000ea7ca7c23 */ /* 0x000fe200080108a6 */
[--C-:B------:R-:W-:Y:S01]  /*c290*/  FFMA.FTZ R182, R182, UR14, -R179.reuse ;  /* 0x0000000eb6b67c23 */ /* 0x100fe200080108b3 */
[--C-:B------:R-:W-:Y:S01]  /*c2a0*/  FFMA.FTZ R183, R180, UR14, -R179.reuse ;  /* 0x0000000eb4b77c23 */ /* 0x100fe200080108b3 */
[--C-:B------:R-:W-:Y:S01]  /*c2b0*/  FFMA.FTZ R178, R178, UR14, -R179.reuse ;  /* 0x0000000eb2b27c23 */ /* 0x100fe200080108b3 */
[----:B------:R-:W-:Y:S01]  /*c2c0*/  FFMA.FTZ R177, R177, UR14, -R179 ;  /* 0x0000000eb1b17c23 */ /* 0x000fe200080108b3 */
[----:B------:R-:W-:Y:S02]  /*c2d0*/  LDSM.16.MT88.4 R164, [R224+0x11800] ;  /* 0x01180000e0a4783b */ /* 0x000fe40000004200 */
[----:B------:R-:W2:Y:S01]  /*c2e0*/  MUFU.EX2 R2, R2 ;  /* 0x0000000200027308 */ /* 0x000ea20000000800 */
[----:B---3--:R-:W-:-:S07]  /*c2f0*/  F2FP.F16.F32.PACK_AB R6, R169, R170 ;  /* 0x000000aaa906723e */ /* 0x008fce00000000ff */
[----:B------:R-:W-:Y:S08]  /*c300*/  MUFU.EX2 R0, R0 ;  /* 0x0000000000007308 */ /* 0x000ff00000000800 */
[----:B------:R-:W3:Y:S01]  /*c310*/  MUFU.EX2 R175, R175 ;  /* 0x000000af00af7308 */ /* 0x000ee20000000800 */
[----:B--2---:R-:W-:-:S07]  /*c320*/  F2FP.F16.F32.PACK_AB R5, R2, R168 ;  /* 0x000000a80205723e */ /* 0x004fce00000000ff */
[----:B------:R-:W2:Y:S08]  /*c330*/  MUFU.EX2 R176, R176 ;  /* 0x000000b000b07308 */ /* 0x000eb00000000800 */
[----:B------:R-:W4:Y:S01]  /*c340*/  MUFU.EX2 R3, R3 ;  /* 0x0000000300037308 */ /* 0x000f220000000800 */
[----:B---3--:R-:W-:-:S07]  /*c350*/  F2FP.F16.F32.PACK_AB R7, R175, R0 ;  /* 0x00000000af07723e */ /* 0x008fce00000000ff */
[----:B------:R-:W-:Y:S01]  /*c360*/  MUFU.EX2 R184, R184 ;  /* 0x000000b800b87308 */ /* 0x000fe20000000800 */
[-C--:B--2---:R-:W-:Y:S01]  /*c370*/  FMUL.FTZ R152, R152, R176.reuse ;  /* 0x000000b098987220 */ /* 0x084fe20000410000 */
[-C--:B------:R-:W-:Y:S01]  /*c380*/  FMUL.FTZ R153, R153, R176.reuse ;  /* 0x000000b099997220 */ /* 0x080fe20000410000 */
        /* <DEDUP_REMOVED lines=149> */
[----:B------:R-:W4:Y:S01]  /*cce0*/  MUFU.EX2 R187, R187 ;  /* 0x000000bb00bb7308 */ /* 0x000f220000000800 */
[-C--:B------:R-:W-:Y:S01]  /*ccf0*/  FMUL.FTZ R124, R124, R176.reuse ;  /* 0x000000b07c7c7220 */ /* 0x080fe20000410000 */
[C---:B------:R-:W-:Y:S01]  /*cd00*/  HMMA.16816.F32 R64, R4.reuse, R22, R64 ;  /* 0x000000160440723c */ /* 0x040fe20000001840 */
[----:B------:R-:W5:Y:S01]  /*cd10*/  LDSM.16.MT88.4 R20, [R220+0x14000] ;  /* 0x01400000dc14783b */ /* 0x000f620000004200 */
[-C--:B------:R-:W-:Y:S01]  /*cd20*/  FMUL.FTZ R125, R125, R176.reuse ;  /* 0x000000b07d7d7220 */ /* 0x080fe20000410000 */
[-C--:B------:R-:W-:Y:S01]  /*cd30*/  FMUL.FTZ R128, R128, R176.reuse ;  /* 0x000000b080807220 */ /* 0x080fe20000410000 */
[-C--:B------:R-:W-:Y:S01]  /*cd40*/  FMUL.FTZ R129, R129, R176.reuse ;  /* 0x000000b081817220 */ /* 0x080fe20000410000 */
[-C--:B------:R-:W-:Y:S01]  /*cd50*/  FMUL.FTZ R126, R126, R3.reuse ;  /* 0x000000037e7e7220 */ /* 0x080fe20000410000 */
[C---:B--2---:R-:W-:Y:S01]  /*cd60*/  HMMA.16816.F32 R100, R4.reuse, R12, R100 ;  /* 0x0000000c0464723c */ /* 0x044fe20000001864 */
[----:B------:R-:W-:Y:S01]  /*cd70*/  MUFU.EX2 R186, R186 ;  /* 0x000000ba00ba7308 */ /* 0x000fe20000000800 */
[-C--:B------:R-:W-:Y:S01]  /*cd80*/  FMUL.FTZ R127, R127, R3.reuse ;  /* 0x000000037f7f7220 */ /* 0x080fe20000410000 */
[-C--:B------:R-:W-:Y:S01]  /*cd90*/  FMUL.FTZ R130, R130, R3.reuse ;  /* 0x0000000382827220 */ /* 0x080fe20000410000 */
[-C--:B------:R-:W-:Y:S01]  /*cda0*/  FMUL.FTZ R131, R131, R3.reuse ;  /* 0x0000000383837220 */ /* 0x080fe20000410000 */
[----:B------:R-:W-:Y:S01]  /*cdb0*/  FFMA.FTZ R172, R245, R176, R172 ;  /* 0x000000b0f5ac7223 */ /* 0x000fe200000100ac */
[----:B------:R-:W-:Y:S01]  /*cdc0*/  HMMA.16816.F32 R104, R4, R14, R104 ;  /* 0x0000000e0468723c */ /* 0x000fe20000001868 */
[----:B------:R-:W2:Y:S01]  /*cdd0*/  LDSM.16.MT88.4 R12, [R220+0x16000] ;  /* 0x01600000dc0c783b */ /* 0x000ea20000004200 */
[----:B------:R-:W-:Y:S01]  /*cde0*/  FFMA.FTZ R3, R243, R3, R168 ;  /* 0x00000003f3037223 */ /* 0x000fe200000100a8 */
[----:B------:R-:W-:Y:S01]  /*cdf0*/  MUFU.EX2 R189, R189 ;  /* 0x000000bd00bd7308 */ /* 0x000fe20000000800 */
[----:B------:R-:W-:-:S02]  /*ce00*/  FADD.FTZ R171, R171, R172 ;  /* 0x000000acabab7221 */ /* 0x000fc40000010000 */
[----:B---3--:R-:W-:Y:S01]  /*ce10*/  HMMA.16816.F32 R108, R4, R16, R108 ;  /* 0x00000010046c723c */ /* 0x008fe2000000186c */
[----:B------:R-:W-:Y:S01]  /*ce20*/  FADD.FTZ R3, R2, R3 ;  /* 0x0000000302037221 */ /* 0x000fe20000010000 */
[----:B------:R-:W-:-:S03]  /*ce30*/  FADD.FTZ R170, R170, R171 ;  /* 0x000000abaaaa7221 */ /* 0x000fc60000010000 */
[----:B------:R-:W-:Y:S01]  /*ce40*/  MUFU.EX2 R188, R188 ;  /* 0x000000bc00bc7308 */ /* 0x000fe20000000800 */
[----:B------:R-:W-:Y:S01]  /*ce50*/  HMMA.16816.F32 R112, R4, R18, R112 ;  /* 0x000000120470723c */ /* 0x000fe20000001870 */
[----:B------:R-:W3:Y:S01]  /*ce60*/  LDSM.16.MT88.4 R16, [R220+0x10800] ;  /* 0x01080000dc10783b */ /* 0x000ee20000004200 */
[----:B------:R-:W-:Y:S01]  /*ce70*/  FADD.FTZ R0, R0, R3 ;  /* 0x0000000300007221 */ /* 0x000fe20000010000 */
[----:B------:R-:W-:-:S03]  /*ce80*/  FADD.FTZ R169, R169, R170 ;  /* 0x000000aaa9a97221 */ /* 0x000fc60000010000 */
[----:B-1----:R-:W-:Y:S01]  /*ce90*/  HMMA.16816.F32 R116, R4, R8, R116 ;  /* 0x000000080474723c */ /* 0x002fe20000001874 */
[----:B------:R-:W1:Y:S01]  /*cea0*/  MUFU.EX2 R191, R191 ;  /* 0x000000bf00bf7308 */ /* 0x000e620000000800 */
[----:B------:R-:W-:-:S04]  /*ceb0*/  FADD.FTZ R175, R175, R0 ;  /* 0x00000000afaf7221 */ /* 0x000fc80000010000 */
[C---:B------:R-:W-:Y:S01]  /*cec0*/  HMMA.16816.F32 R120, R4.reuse, R10, R120 ;  /* 0x0000000a0478723c */ /* 0x040fe20000001878 */
[----:B------:R-:W3:Y:S02]  /*ced0*/  LDSM.16.MT88.4 R8, [R224+0x12800] ;  /* 0x01280000e008783b */ /* 0x000ee40000004200 */
[----:B------:R-:W-:Y:S03]  /*cee0*/  MUFU.EX2 R190, R190 ;  /* 0x000000be00be7308 */ /* 0x000fe60000000800 */
[C---:B-----5:R-:W-:Y:S05]  /*cef0*/  HMMA.16816.F32 R92, R4.reuse, R20, R92 ;  /* 0x00000014045c723c */ /* 0x060fea000000185c */
[----:B------:R-:W5:Y:S01]  /*cf00*/  MUFU.EX2 R193, R193 ;  /* 0x000000c100c17308 */ /* 0x000f620000000800 */
[C---:B------:R-:W-:Y:S01]  /*cf10*/  HMMA.16816.F32 R96, R4.reuse, R22, R96 ;  /* 0x000000160460723c */ /* 0x040fe20000001860 */
[----:B------:R-:W3:Y:S05]  /*cf20*/  LDSM.16.MT88.4 R20, [R221+0x10800] ;  /* 0x01080000dd14783b */ /* 0x000eea0000004200 */
[C---:B--2---:R-:W-:Y:S01]  /*cf30*/  HMMA.16816.F32 R124, R4.reuse, R12, R124 ;  /* 0x0000000c047c723c */ /* 0x044fe2000000187c */
[----:B------:R-:W-:Y:S05]  /*cf40*/  MUFU.EX2 R192, R192 ;  /* 0x000000c000c07308 */ /* 0x000fea0000000800 */
[----:B------:R-:W-:Y:S01]  /*cf50*/  HMMA.16816.F32 R128, R4, R14, R128 ;  /* 0x0000000e0480723c */ /* 0x000fe20000001880 */
[----:B------:R-:W2:Y:S02]  /*cf60*/  LDSM.16.MT88.4 R12, [R222+0x12800] ;  /* 0x01280000de0c783b */ /* 0x000ea40000004200 */
[----:B------:R-:W-:Y:S04]  /*cf70*/  MUFU.EX2 R195, R195 ;  /* 0x000000c300c37308 */ /* 0x000fe80000000800 */
[----:B----4-:R-:W-:Y:S01]  /*cf80*/  F2FP.F16.F32.PACK_AB R4, R187, R184 ;  /* 0x000000b8bb04723e */ /* 0x010fe200000000ff */
[----:B------:R-:W-:Y:S01]  /*cf90*/  FADD.FTZ R184, R184, R169 ;  /* 0x000000a9b8b87221 */ /* 0x000fe20000010000 */
[----:B-1----:R-:W-:Y:S01]  /*cfa0*/  F2FP.F16.F32.PACK_AB R5, R191, R188 ;  /* 0x000000bcbf05723e */ /* 0x002fe200000000ff */
[----:B------:R-:W-:Y:S01]  /*cfb0*/  FADD.FTZ R188, R188, R175 ;  /* 0x000000afbcbc7221 */ /* 0x000fe20000010000 */
[----:B------:R-:W-:Y:S01]  /*cfc0*/  F2FP.F16.F32.PACK_AB R6, R189, R186 ;  /* 0x000000babd06723e */ /* 0x000fe200000000ff */
[----:B------:R-:W-:Y:S01]  /*cfd0*/  MUFU.EX2 R194, R194 ;  /* 0x000000c200c27308 */ /* 0x000fe20000000800 */
[----:B-----5:R-:W-:Y:S01]  /*cfe0*/  F2FP.F16.F32.PACK_AB R7, R193, R190 ;  /* 0x000000bec107723e */ /* 0x020fe200000000ff */
[----:B------:R-:W-:Y:S01]  /*cff0*/  FADD.FTZ R187, R187, R184 ;  /* 0x000000b8bbbb7221 */ /* 0x000fe20000010000 */
[----:B------:R-:W-:-:S03]  /*d000*/  FADD.FTZ R191, R191, R188 ;  /* 0x000000bcbfbf7221 */ /* 0x000fc60000010000 */
[----:B------:R-:W-:Y:S01]  /*d010*/  FADD.FTZ R186, R186, R187 ;  /* 0x000000bbbaba7221 */ /* 0x000fe20000010000 */
[----:B------:R-:W-:Y:S01]  /*d020*/  FADD.FTZ R0, R190, R191 ;  /* 0x000000bfbe007221 */ /* 0x000fe20000010000 */
[----:B---3--:R-:W-:Y:S01]  /*d030*/  HMMA.16816.F32 R136, R4, R16, R136 ;  /* 0x000000100488723c */ /* 0x008fe20000001888 */
[----:B------:R-:W-:Y:S01]  /*d040*/  MUFU.EX2 R197, R197 ;  /* 0x000000c500c57308 */ /* 0x000fe20000000800 */
[----:B------:R-:W-:Y:S01]  /*d050*/  FADD.FTZ R189, R189, R186 ;  /* 0x000000babdbd7221 */ /* 0x000fe20000010000 */
[----:B------:R-:W-:-:S03]  /*d060*/  FADD.FTZ R0, R193, R0 ;  /* 0x00000000c1007221 */ /* 0x000fc60000010000 */
[C---:B------:R-:W-:Y:S01]  /*d070*/  HMMA.16816.F32 R132, R4.reuse, R18, R132 ;  /* 0x000000120484723c */ /* 0x040fe20000001884 */
[----:B------:R-:W-:Y:S02]  /*d080*/  LDSM.16.MT88.4 R16, [R220+0x14800] ;  /* 0x01480000dc10783b */ /* 0x000fe40000004200 */
[----:B------:R-:W1:Y:S03]  /*d090*/  MUFU.EX2 R199, R199 ;  /* 0x000000c700c77308 */ /* 0x000e660000000800 */
[C---:B------:R-:W-:Y:S05]  /*d0a0*/  HMMA.16816.F32 R36, R4.reuse, R8, R36 ;  /* 0x000000080424723c */ /* 0x040fea0000001824 */
[----:B------:R-:W3:Y:S01]  /*d0b0*/  MUFU.EX2 R200, R200 ;  /* 0x000000c800c87308 */ /* 0x000ee20000000800 */
[C---:B------:R-:W-:Y:S01]  /*d0c0*/  HMMA.16816.F32 R40, R4.reuse, R10, R40 ;  /* 0x0000000a0428723c */ /* 0x040fe20000001828 */
[----:B------:R-:W4:Y:S05]  /*d0d0*/  LDSM.16.MT88.4 R8, [R221+0x14800] ;  /* 0x01480000dd08783b */ /* 0x000f2a0000004200 */
[----:B------:R-:W-:Y:S01]  /*d0e0*/  HMMA.16816.F32 R144, R4, R20, R144 ;  /* 0x000000140490723c */ /* 0x000fe20000001890 */
[----:B------:R-:W-:Y:S01]  /*d0f0*/  MUFU.EX2 R196, R196 ;  /* 0x000000c400c47308 */ /* 0x000fe20000000800 */
[----:B-1----:R-:W-:-:S04]  /*d100*/  FADD.FTZ R3, R199, R0 ;  /* 0x00000000c7037221 */ /* 0x002fc80000010000 */
[C---:B------:R-:W-:Y:S01]  /*d110*/  HMMA.16816.F32 R140, R4.reuse, R22, R140 ;  /* 0x00000016048c723c */ /* 0x040fe2000000188c */
[----:B------:R-:W1:Y:S02]  /*d120*/  LDSM.16.MT88.4 R20, [R222+0x14800] ;  /* 0x01480000de14783b */ /* 0x000e640000004200 */
[----:B------:R-:W5:Y:S01]  /*d130*/  MUFU.EX2 R201, R201 ;  /* 0x000000c900c97308 */ /* 0x000f620000000800 */
[----:B---3--:R-:W-:Y:S02]  /*d140*/  FADD.FTZ R3, R200, R3 ;  /* 0x00000003c8037221 */ /* 0x008fe40000010000 */
[C---:B------:R-:W-:Y:S05]  /*d150*/  HMMA.16816.F32 R160, R4.reuse, R28, R160 ;  /* 0x0000001c04a0723c */ /* 0x040fea00000018a0 */
[----:B------:R-:W-:Y:S01]  /*d160*/  MUFU.EX2 R185, R185 ;  /* 0x000000b900b97308 */ /* 0x000fe20000000800 */
[C---:B------:R-:W-:Y:S01]  /*d170*/  HMMA.16816.F32 R156, R4.reuse, R30, R156 ;  /* 0x0000001e049c723c */ /* 0x040fe2000000189c */
[----:B------:R-:W3:Y:S05]  /*d180*/  LDSM.16.MT88.4 R28, [R220+0x12800] ;  /* 0x01280000dc1c783b */ /* 0x000eea0000004200 */
[C---:B------:R-:W-:Y:S01]  /*d190*/  HMMA.16816.F32 R152, R4.reuse, R24, R152 ;  /* 0x000000180498723c */ /* 0x040fe20000001898 */
[----:B------:R-:W5:Y:S05]  /*d1a0*/  MUFU.EX2 R198, R198 ;  /* 0x000000c600c67308 */ /* 0x000f6a0000000800 */
[C---:B------:R-:W-:Y:S01]  /*d1b0*/  HMMA.16816.F32 R148, R4.reuse, R26, R148 ;  /* 0x0000001a0494723c */ /* 0x040fe20000001894 */
[----:B------:R-:W5:Y:S02]  /*d1c0*/  LDSM.16.MT88.4 R24, [R224+0x14800] ;  /* 0x01480000e018783b */ /* 0x000f640000004200 */
[----:B------:R-:W-:Y:S03]  /*d1d0*/  MUFU.EX2 R181, R181 ;  /* 0x000000b500b57308 */ /* 0x000fe60000000800 */
[C---:B--2---:R-:W-:Y:S05]  /*d1e0*/  HMMA.16816.F32 R44, R4.reuse, R12, R44 ;  /* 0x0000000c042c723c */ /* 0x044fea000000182c */
[----:B------:R-:W-:Y:S01]  /*d1f0*/  MUFU.EX2 R202, R202 ;  /* 0x000000ca00ca7308 */ /* 0x000fe20000000800 */
[C---:B------:R-:W-:Y:S01]  /*d200*/  HMMA.16816.F32 R48, R4.reuse, R14, R48 ;  /* 0x0000000e0430723c */ /* 0x040fe20000001830 */
[----:B------:R-:W2:Y:S05]  /*d210*/  LDSM.16.MT88.4 R12, [R224+0x16800] ;  /* 0x01680000e00c783b */ /* 0x000eaa0000004200 */
[C---:B------:R-:W-:Y:S01]  /*d220*/  HMMA.16816.F32 R52, R4.reuse, R32, R52 ;  /* 0x000000200434723c */ /* 0x040fe20000001834 */
[----:B------:R-:W-:Y:S05]  /*d230*/  MUFU.EX2 R182, R182 ;  /* 0x000000b600b67308 */ /* 0x000fea0000000800 */
[C---:B------:R-:W-:Y:S01]  /*d240*/  HMMA.16816.F32 R56, R4.reuse, R34, R56 ;  /* 0x000000220438723c */ /* 0x040fe20000001838 */
[----:B------:R-:W2:Y:S02]  /*d250*/  LDSM.16.MT88.4 R32, [R222+0x16800] ;  /* 0x01680000de20783b */ /* 0x000ea40000004200 */
[----:B------:R-:W2:Y:S03]  /*d260*/  MUFU.EX2 R183, R183 ;  /* 0x000000b700b77308 */ /* 0x000ea60000000800 */
[C---:B----4-:R-:W-:Y:S05]  /*d270*/  HMMA.16816.F32 R84, R4.reuse, R8, R84 ;  /* 0x000000080454723c */ /* 0x050fea0000001854 */
[----:B------:R-:W-:Y:S01]  /*d280*/  MUFU.EX2 R178, R178 ;  /* 0x000000b200b27308 */ /* 0x000fe20000000800 */
[C---:B------:R-:W-:Y:S01]  /*d290*/  HMMA.16816.F32 R88, R4.reuse, R10, R88 ;  /* 0x0000000a0458723c */ /* 0x040fe20000001858 */
[----:B------:R-:W4:Y:S05]  /*d2a0*/  LDSM.16.MT88.4 R8, [R221+0x16800] ;  /* 0x01680000dd08783b */ /* 0x000f2a0000004200 */
[C---:B------:R-:W-:Y:S01]  /*d2b0*/  HMMA.16816.F32 R92, R4.reuse, R16, R92 ;  /* 0x00000010045c723c */ /* 0x040fe2000000185c */
[----:B------:R-:W4:Y:S05]  /*d2c0*/  MUFU.EX2 R177, R177 ;  /* 0x000000b100b17308 */ /* 0x000f2a0000000800 */
        /* <DEDUP_REMOVED lines=8> */
[C---:B-----5:R-:W-:Y:S06]  /*d350*/  HMMA.16816.F32 R68, R4.reuse, R24, R68 ;  /* 0x000000180444723c */ /* 0x060fec0000001844 */
[C---:B------:R-:W-:Y:S01]  /*d360*/  HMMA.16816.F32 R72, R4.reuse, R26, R72 ;  /* 0x0000001a0448723c */ /* 0x040fe20000001848 */
[----:B------:R-:W3:Y:S05]  /*d370*/  LDSM.16.MT88.4 R24, [R221+0x11000] ;  /* 0x01100000dd18783b */ /* 0x000eea0000004200 */
[C---:B--2---:R-:W-:Y:S06]  /*d380*/  HMMA.16816.F32 R100, R4.reuse, R12, R100 ;  /* 0x0000000c0464723c */ /* 0x044fec0000001864 */
        /* <DEDUP_REMOVED lines=16> */
[C---:B------:R-:W-:Y:S01]  /*d490*/  F2FP.F16.F32.PACK_AB R7, R201.reuse, R196 ;  /* 0x000000c4c907723e */ /* 0x040fe200000000ff */
[----:B------:R-:W-:Y:S01]  /*d4a0*/  FADD.FTZ R196, R196, R3 ;  /* 0x00000003c4c47221 */ /* 0x000fe20000010000 */
[----:B------:R-:W-:Y:S01]  /*d4b0*/  MOV R3, R173 ;  /* 0x000000ad00037202 */ /* 0x000fe20000000f00 */
[----:B------:R-:W-:Y:S02]  /*d4c0*/  FADD.FTZ R0, R194, R195 ;  /* 0x000000c3c2007221 */ /* 0x000fe40000010000 */
[----:B------:R-:W-:Y:S02]  /*d4d0*/  FADD.FTZ R201, R201, R196 ;  /* 0x000000c4c9c97221 */ /* 0x000fe40000010000 */
[----:B-1----:R-:W-:Y:S01]  /*d4e0*/  HMMA.16816.F32 R152, R4, R20, R152 ;  /* 0x000000140498723c */ /* 0x002fe20000001898 */
[----:B------:R-:W-:-:S05]  /*d4f0*/  FADD.FTZ R0, R197, R0 ;  /* 0x00000000c5007221 */ /* 0x000fca0000010000 */
        /* <DEDUP_REMOVED lines=44> */
[C---:B----4-:R-:W-:Y:S06]  /*d7c0*/  HMMA.16816.F32 R124, R4.reuse, R8, R124 ;  /* 0x00000008047c723c */ /* 0x050fec000000187c */
[----:B------:R-:W-:Y:S01]  /*d7d0*/  HMMA.16816.F32 R128, R4, R10, R128 ;  /* 0x0000000a0480723c */ /* 0x000fe20000001880 */
[----:B------:R-:W4:Y:S06]  /*d7e0*/  LDSM.16.MT88.4 R8, [R220+0x13800] ;  /* 0x01380000dc08783b */ /* 0x000f2c0000004200 */
        /* <DEDUP_REMOVED lines=21> */
[C---:B------:R-:W-:Y:S06]  /*d940*/  HMMA.16816.F32 R136, R4.reuse, R28, R136 ;  /* 0x0000001c0488723c */ /* 0x040fec0000001888 */
        /* <DEDUP_REMOVED lines=15> */
[C---:B---3--:R-:W-:Y:S06]  /*da40*/  HMMA.16816.F32 R68, R4.reuse, R24, R68 ;  /* 0x000000180444723c */ /* 0x048fec0000001844 */
[C---:B------:R-:W-:Y:S06]  /*da50*/  HMMA.16816.F32 R72, R4.reuse, R26, R72 ;  /* 0x0000001a0448723c */ /* 0x040fec0000001848 */
[C---:B------:R-:W-:Y:S06]  /*da60*/  HMMA.16816.F32 R76, R4.reuse, R32, R76 ;  /* 0x00000020044c723c */ /* 0x040fec000000184c */
[C---:B------:R-:W-:Y:S06]  /*da70*/  HMMA.16816.F32 R80, R4.reuse, R34, R80 ;  /* 0x000000220450723c */ /* 0x040fec0000001850 */
[C---:B-----5:R-:W-:Y:S06]  /*da80*/  HMMA.16816.F32 R84, R4.reuse, R28, R84 ;  /* 0x0000001c0454723c */ /* 0x060fec0000001854 */
[C---:B------:R-:W-:Y:S06]  /*da90*/  HMMA.16816.F32 R88, R4.reuse, R30, R88 ;  /* 0x0000001e0458723c */ /* 0x040fec0000001858 */
        /* <DEDUP_REMOVED lines=8> */
[----:B------:R-:W-:Y:S07]  /*db20*/  HMMA.16816.F32 R160, R4, R164, R160 ;  /* 0x000000a404a0723c */ /* 0x000fee00000018a0 */
[----:B------:R-:W-:-:S15]  /*db30*/  MOV R164, R174 ;  /* 0x000000ae00a47202 */ /* 0x000fde0000000f00 */
[----:B------:R-:W-:-:S02]  /*db40*/  NOP ;  /* 0x0000000000007918 */ /* 0x000fc40000000000 */
.L_x_3172:
[----:B------:R-:W-:Y:S05]  /*db50*/  @!P6 BRA `(.L_x_3180) ;  /* 0x0000004c00fce947 */ /* 0x000fea0003800000 */
[----:B------:R-:W-:Y:S01]  /*db60*/  ULDC UR17, c[0x0][0x380] ;  /* 0x0000e00000117ab9 */ /* 0x000fe20000000800 */
[----:B------:R-:W-:Y:S01]  /*db70*/  ULEA UR6, -UR6, URZ, 0x6 ;  /* 0x0000003f06067291 */ /* 0x000fe2000f8e313f */
[----:B------:R-:W-:Y:S01]  /*db80*/  IMAD.U32 R2, RZ, RZ, UR17 ;  /* 0x00000011ff027e24 */ /* 0x000fe2000f8e00ff */
[----:B------:R-:W-:Y:S01]  /*db90*/  ULEA UR32, -UR10, URZ, 0x6 ;  /* 0x0000003f0a207291 */ /* 0x000fe2000f8e313f */
[----:B------:R-:W-:Y:S01]  /*dba0*/  IMAD.U32 R0, RZ, RZ, UR17 ;  /* 0x00000011ff007e24 */ /* 0x000fe2000f8e00ff */
[----:B------:R-:W-:Y:S01]  /*dbb0*/  UMOV UR8, URZ ;  /* 0x0000003f00087c82 */ /* 0x000fe20008000000 */
[----:B------:R-:W-:Y:S01]  /*dbc0*/  UMOV UR10, URZ ;  /* 0x0000003f000a7c82 */ /* 0x000fe20008000000 */
        /* <DEDUP_REMOVED lines=9> */
[----:B------:R-:W-:-:S02]  /*dc60*/  UISETP.NE.AND UP1, UPT, UR17, URZ, UPT ;  /* 0x0000003f1100728c */ /* 0x000fc4000bf25270 */
[----:B------:R-:W-:Y:S02]  /*dc70*/  ULOP3.LUT UR31, URZ, UR17, URZ, 0x33, !UPT ;  /* 0x000000113f1f7292 */ /* 0x000fe4000f8e333f */
[----:B------:R-:W-:Y:S02]  /*dc80*/  USHF.R.S32.HI UR18, URZ, 0x1f, UR32 ;  /* 0x0000001f3f127899 */ /* 0x000fe40008011420 */
[----:B------:R-:W-:Y:S02]  /*dc90*/  ULOP3.LUT UR22, URZ, UR17, URZ, 0x33, !UPT ;  /* 0x000000113f167292 */ /* 0x000fe4000f8e333f */
[----:B------:R-:W1:Y:S01]  /*dca0*/  I2F.RP R5, UR16 ;  /* 0x0000001000057d06 */ /* 0x000e620008209400 */
[----:B------:R-:W-:Y:S01]  /*dcb0*/  UISETP.NE.AND UP0, UPT, UR17, URZ, UPT ;  /* 0x0000003f1100728c */ /* 0x000fe2000bf05270 */
[----:B------:R-:W-:Y:S01]  /*dcc0*/  ULDC UR19, c[0x0][0x250] ;  /* 0x0000940000137ab9 */ /* 0x000fe20000000800 */
[----:B------:R-:W-:-:S05]  /*dcd0*/  ULDC.64 UR6, c[0x0][0x248] ;  /* 0x0000920000067ab9 */ /* 0x000fca0000000a00 */
        /* <DEDUP_REMOVED lines=15> */
[----:B------:R-:W-:-:S04]  /*ddd0*/  UIMAD UR34, UR34, UR14, URZ ;  /* 0x0000000e222272a4 */ /* 0x000fc8000f8e023f */
[----:B------:R-:W-:Y:S01]  /*dde0*/  UIMAD.WIDE.U32 UR34, UR9, UR34, UR8 ;  /* 0x00000022092272a5 */ /* 0x000fe2000f8e0008 */
[----:B------:R-:W-:Y:S02]  /*ddf0*/  UMOV UR33, UR37 ;  /* 0x0000002500217c82 */ /* 0x000fe40008000000 */
[----:B------:R-:W-:Y:S02]  /*de00*/  ULDC.64 UR8, c[0x0][0x250] ;  /* 0x0000940000087ab9 */ /* 0x000fe40000000a00 */
[----:B------:R-:W-:Y:S02]  /*de10*/  UMOV UR10, UR9 ;  /* 0x00000009000a7c82 */ /* 0x000fe40008000000 */
[----:B------:R-:W-:-:S05]  /*de20*/  UMOV UR23, UR35 ;  /* 0x0000002300177c82 */ /* 0x000fca0008000000 */
.L_x_3184:
[----:B------:R-:W-:Y:S01]  /*de30*/  PLOP3.LUT P0, PT, PT, PT, UP6, 0x40, 0x0 ;  /* 0x000000000000781c */ /* 0x000fe20003f0e868 */
[----:B------:R-:W-:Y:S01]  /*de40*/  VIADD R4, R232, 0x40 ;  /* 0x00000040e8047836 */ /* 0x000fe20000000000 */
[----:B------:R-:W-:Y:S04]  /*de50*/  DEPBAR.LE SB0, 0x0 ;  /* 0x000080000000791a */ /* 0x000fe80000000000 */
[----:B------:R-:W-:Y:S01]  /*de60*/  BAR.SYNC.DEFER_BLOCKING 0x0 ;  /* 0x0000000000007b1d */ /* 0x000fe20000010000 */
[----:B------:R-:W-:Y:S01]  /*de70*/  ISETP.GE.AND P5, PT, R4, UR24, PT ;  /* 0x0000001804007c0c */ /* 0x000fe2000bfa6270 */
[C---:B------:R-:W-:Y:S01]  /*de80*/  VIADD R5, R232.reuse, 0x80 ;  /* 0x00000080e8057836 */ /* 0x040fe20000000000 */
[C---:B------:R-:W-:Y:S01]  /*de90*/  ISETP.GE.AND P6, PT, R232.reuse, UR24, PT ;  /* 0x00000018e8007c0c */ /* 0x040fe2000bfc6270 */
[----:B------:R-:W-:Y:S01]  /*dea0*/  VIADD R3, R232, 0xc0 ;  /* 0x000000c0e8037836 */ /* 0x000fe20000000000 */
[----:B------:R-:W-:Y:S01]  /*deb0*/  UIADD3 UR13, UR13, -0x1, URZ ;  /* 0xffffffff0d0d7890 */ /* 0x000fe2000fffe03f */
[----:B------:R-:W-:Y:S01]  /*dec0*/  IMAD.MOV.U32 R249, RZ, RZ, R239 ;  /* 0x000000fffff97224 */ /* 0x000fe200078e00ef */
[----:B------:R-:W-:Y:S01]  /*ded0*/  ISETP.GE.AND P4, PT, R5, UR24, PT ;  /* 0x0000001805007c0c */ /* 0x000fe2000bf86270 */
[----:B------:R-:W-:Y:S01]  /*dee0*/  IMAD.MOV.U32 R244, RZ, RZ, R238 ;  /* 0x000000fffff47224 */ /* 0x000fe200078e00ee */
[----:B------:R-:W-:Y:S01]  /*def0*/  ISETP.GE.AND P3, PT, R3, UR24, PT ;  /* 0x0000001803007c0c */ /* 0x000fe2000bf66270 */
[----:B------:R-:W-:Y:S01]  /*df00*/  UMOV UR35, UR19 ;  /* 0x0000001300237c82 */ /* 0x000fe20008000000 */
[----:B------:R-:W-:Y:S01]  /*df10*/  UMOV UR34, UR9 ;  /* 0x0000000900227c82 */ /* 0x000fe20008000000 */
[----:B------:R-:W-:Y:S10]  /*df20*/  @P0 BRA `(.L_x_3181) ;  /* 0x00000004001c0947 */ /* 0x000ff40003800000 */
        /* <DEDUP_REMOVED lines=28> */
[----:B------:R-:W-:Y:S04]  /*e0f0*/  @UP4 UIADD3 UR39, UR39, 0x1, URZ ;  /* 0x0000000127274890 */ /* 0x000fe8000fffe03f */
[----:B------:R-:W-:Y:S03]  /*e100*/  @!UP2 UIADD3 UR39, -UR39, URZ, URZ ;  /* 0x0000003f2727a290 */ /* 0x000fe6000fffe13f */
        /* <DEDUP_REMOVED lines=14> */
[----:B------:R-:W-:Y:S01]  /*e1f0*/  R2UR UR37, R7 ;  /* 0x00000000072572ca */ /* 0x000fe200000e0000 */
[----:B------:R-:W1:Y:S06]  /*e200*/  LDC.64 R4, c[0x0][0x238] ;  /* 0x00008e00ff047b82 */ /* 0x000e6c0000000a00 */
[----:B------:R-:W-:Y:S01]  /*e210*/  IMAD.U32 R10, RZ, RZ, UR36 ;  /* 0x00000024ff0a7e24 */ /* 0x000fe2000f8e00ff */
[----:B------:R-:W-:Y:S01]  /*e220*/  UIADD3 UR36, UR41, -UR39, URZ ;  /* 0x8000002729247290 */ /* 0x000fe2000fffe03f */
[----:B------:R-:W-:Y:S02]  /*e230*/  MOV R8, UR34 ;  /* 0x0000002200087c02 */ /* 0x000fe40008000f00 */
[----:B------:R-:W-:Y:S01]  /*e240*/  IMAD.U32 R9, RZ, RZ, UR35 ;  /* 0x00000023ff097e24 */ /* 0x000fe2000f8e00ff */
[----:B------:R-:W-:Y:S01]  /*e250*/  UIMAD UR36, UR36, UR17, -0x40 ;  /* 0xffffffc0242474a4 */ /* 0x000fe2000f8e0211 */
[----:B------:R-:W-:Y:S01]  /*e260*/  IMAD.U32 R11, RZ, RZ, UR37 ;  /* 0x00000025ff0b7e24 */ /* 0x000fe2000f8e00ff */
[----:B------:R-:W-:Y:S02]  /*e270*/  UMOV UR35, UR8 ;  /* 0x0000000800237c82 */ /* 0x000fe40008000000 */
[----:B------:R2:W3:Y:S01]  /*e280*/  LDG.E R6, desc[UR26][R8.64] ;  /* 0x0000001a08067981 */ /* 0x0004e2000c1e1900 */
[----:B------:R-:W-:Y:S02]  /*e290*/  USHF.R.S32.HI UR34, URZ, 0x1f, UR36 ;  /* 0x0000001f3f227899 */ /* 0x000fe40008011424 */
[----:B------:R-:W-:Y:S01]  /*e2a0*/  UIMAD UR11, UR10, UR36, URZ ;  /* 0x000000240a0b72a4 */ /* 0x000fe2000f8e023f */
[----:B------:R-:W3:Y:S01]  /*e2b0*/  LDG.E R3, desc[UR26][R10.64] ;  /* 0x0000001a0a037981 */ /* 0x000ee2000c1e1900 */
[----:B------:R-:W-:Y:S02]  /*e2c0*/  UIMAD.WIDE.U32 UR36, UR8, UR36, URZ ;  /* 0x00000024082472a5 */ /* 0x000fe4000f8e003f */
[----:B------:R-:W-:Y:S03]  /*e2d0*/  UIMAD UR11, UR34, UR8, UR11 ;  /* 0x00000008220b72a4 */ /* 0x000fe6000f8e020b */
[----:B------:R-:W-:Y:S01]  /*e2e0*/  UMOV UR34, UR10 ;  /* 0x0000000a00227c82 */ /* 0x000fe20008000000 */
[----:B------:R-:W-:Y:S01]  /*e2f0*/  UIADD3 UR11, UR37, UR11, URZ ;  /* 0x0000000b250b7290 */ /* 0x000fe2000fffe03f */
[----:B--2---:R-:W-:Y:S01]  /*e300*/  IMAD.U32 R9, RZ, RZ, UR37 ;  /* 0x00000025ff097e24 */ /* 0x004fe2000f8e00ff */
[----:B------:R-:W-:Y:S04]  /*e310*/  MOV R8, UR36 ;  /* 0x0000002400087c02 */ /* 0x000fe80008000f00 */
[----:B------:R-:W-:Y:S02]  /*e320*/  IMAD.U32 R9, RZ, RZ, UR11 ;  /* 0x0000000bff097e24 */ /* 0x000fe4000f8e00ff */
[----:B---3--:R-:W-:Y:S04]  /*e330*/  IMAD.IADD R3, R3, 0x1, -R6 ;  /* 0x0000000103037824 */ /* 0x008fe800078e0a06 */
[----:B-1----:R-:W-:Y:S01]  /*e340*/  IMAD.WIDE.U32 R8, R3, R4, R8 ;  /* 0x0000000403087225 */ /* 0x002fe200078e0008 */
[----:B------:R-:W-:Y:S02]  /*e350*/  SHF.R.S32.HI R7, RZ, 0x1f, R3 ;  /* 0x0000001fff077819 */ /* 0x000fe40000011403 */
[----:B------:R-:W-:Y:S03]  /*e360*/  MOV R249, R8 ;  /* 0x0000000800f97202 */ /* 0x000fe60000000f00 */
[----:B------:R-:W-:Y:S04]  /*e370*/  IMAD R6, R7, R4, RZ ;  /* 0x0000000407067224 */ /* 0x000fe800078e02ff */
[----:B------:R-:W-:Y:S04]  /*e380*/  IMAD R6, R3, R5, R6 ;  /* 0x0000000503067224 */ /* 0x000fe800078e0206 */
[----:B------:R-:W-:Y:S07]  /*e390*/  IMAD.IADD R244, R9, 0x1, R6 ;  /* 0x0000000109f47824 */ /* 0x000fee00078e0206 */
.L_x_3181:
        /* <DEDUP_REMOVED lines=67> */
[CC--:B------:R-:W-:Y:S01]  /*e7d0*/  @!P4 LEA.HI.X R199, R246.reuse, R247.reuse, R244, 0x1, P1 ;  /* 0x000000f7f6c7c211 */ /* 0x0c0fe200008f0cf4 */
[----:B------:R-:W-:Y:S01]  /*e7e0*/  IMAD.MOV.U32 R242, RZ, RZ, R248 ;  /* 0x000000fffff27224 */ /* 0x000fe200078e00f8 */
[----:B------:R-:W-:Y:S01]  /*e7f0*/  @!P3 LEA.HI.X R13, R246, R247, R244, 0x1, P0 ;  /* 0x000000f7f60db211 */ /* 0x000fe200000f0cf4 */
[----:B------:R-:W-:Y:S01]  /*e800*/  @!PT LDS RZ, [RZ] ;  /* 0x00000000fffff984 */ /* 0x000fe20000000800 */
[----:B------:R-:W-:Y:S01]  /*e810*/  @!PT LDS RZ, [RZ] ;  /* 0x00000000fffff984 */ /* 0x000fe20000000800 */
[----:B------:R-:W-:Y:S01]  /*e820*/  @!PT LDS RZ, [RZ] ;  /* 0x00000000fffff984 */ /* 0x000fe20000000800 */
[----:B------:R-:W-:Y:S01]  /*e830*/  @!P3 LDGSTS.E.BYPASS.LTC128B.128 [R231+0x16800], desc[UR26][R250.64+0x180] ;  /* 0x16800180fae7bfae */ /* 0x000fe2000b901d5a */
[----:B------:R-:W-:Y:S01]  /*e840*/  PLOP3.LUT P0, PT, PT, PT, UP2, 0x80, 0x0 ;  /* 0x000000000000781c */ /* 0x000fe20003f0f028 */
[----:B------:R-:W-:Y:S02]  /*e850*/  IMAD.MOV.U32 R247, RZ, RZ, R249 ;  /* 0x000000fffff77224 */ /* 0x000fe400078e00f9 */
        /* <DEDUP_REMOVED lines=42> */
[----:B------:R-:W3:Y:S04]  /*eb00*/  LDSM.16.M88.4 R172, [R229+0x8800] ;  /* 0x00880000e5ac783b */ /* 0x000ee80000000200 */
[----:B------:R-:W5:Y:S04]  /*eb10*/  LDSM.16.M88.4 R176, [R229+0x9000] ;  /* 0x00900000e5b0783b */ /* 0x000f680000000200 */
[----:B------:R-:W5:Y:S04]  /*eb20*/  LDSM.16.M88.4 R180, [R229+0x9800] ;  /* 0x00980000e5b4783b */ /* 0x000f680000000200 */
[----:B------:R-:W0:Y:S04]  /*eb30*/  LDGDEPBAR ;  /* 0x00000000000079af */ /* 0x000e280000000000 */
[----:B------:R-:W-:Y:S04]  /*eb40*/  LDSM.16.M88.4 R184, [R228] ;  /* 0x00000000e4b8783b */ /* 0x000fe80000000200 */
[----:B-1----:R-:W1:Y:S04]  /*eb50*/  LDSM.16.M88.4 R188, [R227] ;  /* 0x00000000e3bc783b */ /* 0x002e680000000200 */
[----:B------:R-:W1:Y:S04]  /*eb60*/  LDSM.16.M88.4 R192, [R219] ;  /* 0x00000000dbc0783b */ /* 0x000e680000000200 */
[----:B--2---:R-:W2:Y:S04]  /*eb70*/  LDSM.16.M88.4 R196, [R218] ;  /* 0x00000000dac4783b */ /* 0x004ea80000000200 */
[----:B------:R-:W2:Y:S01]  /*eb80*/  LDSM.16.M88.4 R200, [R217] ;  /* 0x00000000d9c8783b */ /* 0x000ea20000000200 */
[C---:B----4-:R-:W-:Y:S06]  /*eb90*/  HMMA.16816.F32 R4, R164.reuse, R168, RZ ;  /* 0x000000a8a404723c */ /* 0x050fec00000018ff */
[C---:B------:R-:W-:Y:S01]  /*eba0*/  HMMA.16816.F32 R8, R164.reuse, R170, RZ ;  /* 0x000000aaa408723c */ /* 0x040fe200000018ff */
[----:B------:R-:W-:Y:S05]  /*ebb0*/  LDSM.16.M88.4 R168, [R226] ;  /* 0x00000000e2a8783b */ /* 0x000fea0000000200 */
[C---:B---3--:R-:W-:Y:S06]  /*ebc0*/  HMMA.16816.F32 R12, R164.reuse, R172, RZ ;  /* 0x000000aca40c723c */ /* 0x048fec00000018ff */
[C---:B------:R-:W-:Y:S01]  /*ebd0*/  HMMA.16816.F32 R16, R164.reuse, R174, RZ ;  /* 0x000000aea410723c */ /* 0x040fe200000018ff */
[----:B------:R-:W3:Y:S05]  /*ebe0*/  LDSM.16.M88.4 R172, [R223+0x8000] ;  /* 0x00800000dfac783b */ /* 0x000eea0000000200 */
[C---:B-----5:R-:W-:Y:S06]  /*ebf0*/  HMMA.16816.F32 R20, R164.reuse, R176, RZ ;  /* 0x000000b0a414723c */ /* 0x060fec00000018ff */
[C---:B------:R-:W-:Y:S01]  /*ec00*/  HMMA.16816.F32 R24, R164.reuse, R178, RZ ;  /* 0x000000b2a418723c */ /* 0x040fe200000018ff */
[----:B------:R-:W4:Y:S05]  /*ec10*/  LDSM.16.M88.4 R176, [R223+0x8800] ;  /* 0x00880000dfb0783b */ /* 0x000f2a0000000200 */
[C---:B------:R-:W-:Y:S06]  /*ec20*/  HMMA.16816.F32 R28, R164.reuse, R180, RZ ;  /* 0x000000b4a41c723c */ /* 0x040fec00000018ff */
[----:B------:R-:W-:Y:S01]  /*ec30*/  HMMA.16816.F32 R32, R164, R182, RZ ;  /* 0x000000b6a420723c */ /* 0x000fe200000018ff */
[----:B------:R-:W5:Y:S04]  /*ec40*/  LDSM.16.M88.4 R164, [R223+0x9000] ;  /* 0x00900000dfa4783b */ /* 0x000f680000000200 */
[----:B------:R-:W5:Y:S01]  /*ec50*/  LDSM.16.M88.4 R180, [R223+0x9800] ;  /* 0x00980000dfb4783b */ /* 0x000f620000000200 */
[C---:B-1----:R-:W-:Y:S06]  /*ec60*/  HMMA.16816.F32 R4, R184.reuse, R188, R4 ;  /* 0x000000bcb804723c */ /* 0x042fec0000001804 */
[C---:B------:R-:W-:Y:S01]  /*ec70*/  HMMA.16816.F32 R8, R184.reuse, R190, R8 ;  /* 0x000000beb808723c */ /* 0x040fe20000001808 */
[----:B------:R-:W-:Y:S05]  /*ec80*/  LDSM.16.M88.4 R188, [R225] ;  /* 0x00000000e1bc783b */ /* 0x000fea0000000200 */
[C---:B------:R-:W-:Y:S06]  /*ec90*/  HMMA.16816.F32 R12, R184.reuse, R192, R12 ;  /* 0x000000c0b80c723c */ /* 0x040fec000000180c */
[C---:B------:R-:W-:Y:S01]  /*eca0*/  HMMA.16816.F32 R16, R184.reuse, R194, R16 ;  /* 0x000000c2b810723c */ /* 0x040fe20000001810 */
[----:B------:R-:W1:Y:S05]  /*ecb0*/  LDSM.16.M88.4 R192, [R216] ;  /* 0x00000000d8c0783b */ /* 0x000e6a0000000200 */
[C---:B--2---:R-:W-:Y:S06]  /*ecc0*/  HMMA.16816.F32 R20, R184.reuse, R196, R20 ;  /* 0x000000c4b814723c */ /* 0x044fec0000001814 */
[C---:B------:R-:W-:Y:S01]  /*ecd0*/  HMMA.16816.F32 R24, R184.reuse, R198, R24 ;  /* 0x000000c6b818723c */ /* 0x040fe20000001818 */
[----:B------:R-:W2:Y:S05]  /*ece0*/  LDSM.16.M88.4 R196, [R216+0x800] ;  /* 0x00080000d8c4783b */ /* 0x000eaa0000000200 */
        /* <DEDUP_REMOVED lines=9> */
[----:B------:R-:W-:Y:S05]  /*ed80*/  LDSM.16.M88.4 R176, [R229+0xa800] ;  /* 0x00a80000e5b0783b */ /* 0x000fea0000000200 */
[C---:B-----5:R-:W-:Y:S06]  /*ed90*/  HMMA.16816.F32 R20, R168.reuse, R164, R20 ;  /* 0x000000a4a814723c */ /* 0x060fec0000001814 */
[C---:B------:R-:W-:Y:S01]  /*eda0*/  HMMA.16816.F32 R24, R168.reuse, R166, R24 ;  /* 0x000000a6a818723c */ /* 0x040fe20000001818 */
[----:B------:R-:W3:Y:S05]  /*edb0*/  LDSM.16.M88.4 R164, [R230+0x2000] ;  /* 0x00200000e6a4783b */ /* 0x000eea0000000200 */
[C---:B------:R-:W-:Y:S06]  /*edc0*/  HMMA.16816.F32 R28, R168.reuse, R180, R28 ;  /* 0x000000b4a81c723c */ /* 0x040fec000000181c */
[----:B------:R-:W-:Y:S01]  /*edd0*/  HMMA.16816.F32 R32, R168, R182, R32 ;  /* 0x000000b6a820723c */ /* 0x000fe20000001820 */
[----:B------:R-:W4:Y:S04]  /*ede0*/  LDSM.16.M88.4 R168, [R229+0xb000] ;  /* 0x00b00000e5a8783b */ /* 0x000f280000000200 */
[----:B------:R-:W5:Y:S01]  /*edf0*/  LDSM.16.M88.4 R180, [R229+0xb800] ;  /* 0x00b80000e5b4783b */ /* 0x000f620000000200 */
[C---:B-1----:R-:W-:Y:S06]  /*ee00*/  HMMA.16816.F32 R4, R188.reuse, R192, R4 ;  /* 0x000000c0bc04723c */ /* 0x042fec0000001804 */
[C---:B------:R-:W-:Y:S01]  /*ee10*/  HMMA.16816.F32 R8, R188.reuse, R194, R8 ;  /* 0x000000c2bc08723c */ /* 0x040fe20000001808 */
[----:B------:R-:W-:Y:S05]  /*ee20*/  LDSM.16.M88.4 R192, [R215] ;  /* 0x00000000d7c0783b */ /* 0x000fea0000000200 */
[C---:B--2---:R-:W-:Y:S06]  /*ee30*/  HMMA.16816.F32 R12, R188.reuse, R196, R12 ;  /* 0x000000c4bc0c723c */ /* 0x044fec000000180c */
[C---:B------:R-:W-:Y:S01]  /*ee40*/  HMMA.16816.F32 R16, R188.reuse, R198, R16 ;  /* 0x000000c6bc10723c */ /* 0x040fe20000001810 */
[----:B------:R-:W-:Y:S05]  /*ee50*/  LDSM.16.M88.4 R196, [R214] ;  /* 0x00000000d6c4783b */ /* 0x000fea0000000200 */
[C---:B------:R-:W-:Y:S06]  /*ee60*/  HMMA.16816.F32 R20, R188.reuse, R184, R20 ;  /* 0x000000b8bc14723c */ /* 0x040fec0000001814 */
[C---:B------:R-:W-:Y:S01]  /*ee70*/  HMMA.16816.F32 R24, R188.reuse, R186, R24 ;  /* 0x000000babc18723c */ /* 0x040fe20000001818 */
[----:B------:R-:W1:Y:S05]  /*ee80*/  LDSM.16.M88.4 R184, [R228+0x2000] ;  /* 0x00200000e4b8783b */ /* 0x000e6a0000000200 */
[C---:B------:R-:W-:Y:S06]  /*ee90*/  HMMA.16816.F32 R28, R188.reuse, R200, R28 ;  /* 0x000000c8bc1c723c */ /* 0x040fec000000181c */
[----:B------:R-:W-:Y:S01]  /*eea0*/  HMMA.16816.F32 R32, R188, R202, R32 ;  /* 0x000000cabc20723c */ /* 0x000fe20000001820 */
[----:B------:R-:W2:Y:S04]  /*eeb0*/  LDSM.16.M88.4 R188, [R213] ;  /* 0x00000000d5bc783b */ /* 0x000ea80000000200 */
[----:B------:R-:W2:Y:S01]  /*eec0*/  LDSM.16.M88.4 R200, [R212] ;  /* 0x00000000d4c8783b */ /* 0x000ea20000000200 */
[C---:B---3--:R-:W-:Y:S06]  /*eed0*/  HMMA.16816.F32 R4, R164.reuse, R172, R4 ;  /* 0x000000aca404723c */ /* 0x048fec0000001804 */
[C---:B------:R-:W-:Y:S01]  /*eee0*/  HMMA.16816.F32 R8, R164.reuse, R174, R8 ;  /* 0x000000aea408723c */ /* 0x040fe20000001808 */
[----:B------:R-:W-:Y:S05]  /*eef0*/  LDSM.16.M88.4 R172, [R223+0xa000] ;  /* 0x00a00000dfac783b */ /* 0x000fea0000000200 */
[C---:B------:R-:W-:Y:S06]  /*ef00*/  HMMA.16816.F32 R12, R164.reuse, R176, R12 ;  /* 0x000000b0a40c723c */ /* 0x040fec000000180c */
[C---:B------:R-:W-:Y:S01]  /*ef10*/  HMMA.16816.F32 R16, R164.reuse, R178, R16 ;  /* 0x000000b2a410723c */ /* 0x040fe20000001810 */
[----:B------:R-:W-:Y:S05]  /*ef20*/  LDSM.16.M88.4 R176, [R223+0xa800] ;  /* 0x00a80000dfb0783b */ /* 0x000fea0000000200 */
[C---:B----4-:R-:W-:Y:S06]  /*ef30*/  HMMA.16816.F32 R20, R164.reuse, R168, R20 ;  /* 0x000000a8a414723c */ /* 0x050fec0000001814 */
[C---:B------:R-:W-:Y:S01]  /*ef40*/  HMMA.16816.F32 R24, R164.reuse, R170, R24 ;  /* 0x000000aaa418723c */ /* 0x040fe20000001818 */
[----:B------:R-:W3:Y:S05]  /*ef50*/  LDSM.16.M88.4 R168, [R226+0x2000] ;  /* 0x00200000e2a8783b */ /* 0x000eea0000000200 */
[C---:B-----5:R-:W-:Y:S06]  /*ef60*/  HMMA.16816.F32 R28, R164.reuse, R180, R28 ;  /* 0x000000b4a41c723c */ /* 0x060fec000000181c */
[----:B------:R-:W-:Y:S01]  /*ef70*/  HMMA.16816.F32 R32, R164, R182, R32 ;  /* 0x000000b6a420723c */ /* 0x000fe20000001820 */
[----:B------:R-:W4:Y:S04]  /*ef80*/  LDSM.16.M88.4 R164, [R223+0xb000] ;  /* 0x00b00000dfa4783b */ /* 0x000f280000000200 */
        /* <DEDUP_REMOVED lines=118> */
[C---:B---3--:R-:W-:Y:S01]  /*f6f0*/  HMMA.16816.F32 R4, R168.reuse, R172, R4 ;  /* 0x000000aca804723c */ /* 0x048fe20000001804 */
[----:B------:R-:W-:Y:S04]  /*f700*/  DEPBAR.LE SB0, 0x0 ;  /* 0x000080000000791a */ /* 0x000fe80000000000 */
[----:B------:R-:W-:Y:S01]  /*f710*/  BAR.SYNC.DEFER_BLOCKING 0x0 ;  /* 0x0000000000007b1d */ /* 0x000fe20000010000 */
[C---:B------:R-:W-:Y:S06]  /*f720*/  HMMA.16816.F32 R8, R168.reuse, R174, R8 ;  /* 0x000000aea808723c */ /* 0x040fec0000001808 */
[C---:B------:R-:W-:Y:S06]  /*f730*/  HMMA.16816.F32 R12, R168.reuse, R176, R12 ;  /* 0x000000b0a80c723c */ /* 0x040fec000000180c */
[C---:B------:R-:W-:Y:S06]  /*f740*/  HMMA.16816.F32 R16, R168.reuse, R178, R16 ;  /* 0x000000b2a810723c */ /* 0x040fec0000001810 */
[C---:B----4-:R-:W-:Y:S06]  /*f750*/  HMMA.16816.F32 R20, R168.reuse, R164, R20 ;  /* 0x000000a4a814723c */ /* 0x050fec0000001814 */
[C---:B------:R-:W-:Y:S06]  /*f760*/  HMMA.16816.F32 R24, R168.reuse, R166, R24 ;  /* 0x000000a6a818723c */ /* 0x040fec0000001818 */
[C---:B-----5:R-:W-:Y:S06]  /*f770*/  HMMA.16816.F32 R28, R168.reuse, R180, R28 ;  /* 0x000000b4a81c723c */ /* 0x060fec000000181c */
[----:B------:R-:W-:Y:S06]  /*f780*/  HMMA.16816.F32 R32, R168, R182, R32 ;  /* 0x000000b6a820723c */ /* 0x000fec0000001820 */
[C---:B-1----:R-:W-:Y:S06]  /*f790*/  HMMA.16816.F32 R4, R188.reuse, R192, R4 ;  /* 0x000000c0bc04723c */ /* 0x042fec0000001804 */
[C---:B------:R-:W-:Y:S06]  /*f7a0*/  HMMA.16816.F32 R8, R188.reuse, R194, R8 ;  /* 0x000000c2bc08723c */ /* 0x040fec0000001808 */
[C---:B------:R-:W-:Y:S06]  /*f7b0*/  HMMA.16816.F32 R12, R188.reuse, R196, R12 ;  /* 0x000000c4bc0c723c */ /* 0x040fec000000180c */
[C---:B------:R-:W-:Y:S06]  /*f7c0*/  HMMA.16816.F32 R16, R188.reuse, R198, R16 ;  /* 0x000000c6bc10723c */ /* 0x040fec0000001810 */
[C---:B--2---:R-:W-:Y:S06]  /*f7d0*/  HMMA.16816.F32 R20, R188.reuse, R184, R20 ;  /* 0x000000b8bc14723c */ /* 0x044fec0000001814 */
[C---:B------:R-:W-:Y:S06]  /*f7e0*/  HMMA.16816.F32 R24, R188.reuse, R186, R24 ;  /* 0x000000babc18723c */ /* 0x040fec0000001818 */
[C---:B------:R-:W-:Y:S06]  /*f7f0*/  HMMA.16816.F32 R28, R188.reuse, R200, R28 ;  /* 0x000000c8bc1c723c */ /* 0x040fec000000181c */
        /* <DEDUP_REMOVED lines=50> */
[----:B------:R-:W-:Y:S01]  /*fb20*/  R2UR UR10, R166 ;  /* 0x00000000a60a72ca */ /* 0x000fe200000e0000 */
[----:B------:R-:W1:Y:S01]  /*fb30*/  LDC.64 R164, c[0x0][0x230] ;  /* 0x00008c00ffa47b82 */ /* 0x000e620000000a00 */
[----:B------:R-:W-:Y:S02]  /*fb40*/  R2UR UR11, R167 ;  /* 0x00000000a70b72ca */ /* 0x000fe400000e0000 */
[----:B------:R-:W-:Y:S02]  /*fb50*/  R2UR UR36, R168 ;  /* 0x00000000a82472ca */ /* 0x000fe400000e0000 */
[----:B------:R-:W-:Y:S07]  /*fb60*/  R2UR UR37, R169 ;  /* 0x00000000a92572ca */ /* 0x000fee00000e0000 */
[----:B------:R-:W-:Y:S02]  /*fb70*/  IMAD.U32 R172, RZ, RZ, UR10 ;  /* 0x0000000affac7e24 */ /* 0x000fe4000f8e00ff */
[----:B------:R-:W-:Y:S01]  /*fb80*/  IMAD.U32 R173, RZ, RZ, UR11 ;  /* 0x0000000bffad7e24 */ /* 0x000fe2000f8e00ff */
[----:B------:R-:W-:Y:S01]  /*fb90*/  UMOV UR11, UR7 ;  /* 0x00000007000b7c82 */ /* 0x000fe20008000000 */
[----:B------:R-:W-:Y:S01]  /*fba0*/  MOV R170, UR36 ;  /* 0x0000002400aa7c02 */ /* 0x000fe20008000f00 */
[----:B------:R-:W-:Y:S01]  /*fbb0*/  UIADD3 UR36, UR41, -UR39, URZ ;  /* 0x8000002729247290 */ /* 0x000fe2000fffe03f */
[----:B------:R-:W-:Y:S01]  /*fbc0*/  IMAD.U32 R171, RZ, RZ, UR37 ;  /* 0x00000025ffab7e24 */ /* 0x000fe2000f8e00ff */
[----:B------:R-:W2:Y:S02]  /*fbd0*/  LDG.E R166, desc[UR26][R172.64] ;  /* 0x0000001aaca67981 */ /* 0x000ea4000c1e1900 */
[----:B------:R-:W-:Y:S02]  /*fbe0*/  UIMAD UR36, UR36, UR17, -0x40 ;  /* 0xffffffc0242474a4 */ /* 0x000fe4000f8e0211 */
[----:B------:R-:W2:Y:S02]  /*fbf0*/  LDG.E R3, desc[UR26][R170.64] ;  /* 0x0000001aaa037981 */ /* 0x000ea4000c1e1900 */
[----:B------:R-:W-:Y:S02]  /*fc00*/  USHF.R.S32.HI UR10, URZ, 0x1f, UR36 ;  /* 0x0000001f3f0a7899 */ /* 0x000fe40008011424 */
[----:B------:R-:W-:Y:S02]  /*fc10*/  UIMAD UR8, UR7, UR36, URZ ;  /* 0x00000024070872a4 */ /* 0x000fe4000f8e023f */
[----:B------:R-:W-:Y:S02]  /*fc20*/  UIMAD.WIDE.U32 UR36, UR6, UR36, URZ ;  /* 0x00000024062472a5 */ /* 0x000fe4000f8e003f */
[----:B------:R-:W-:Y:S03]  /*fc30*/  UIMAD UR8, UR10, UR6, UR8 ;  /* 0x000000060a0872a4 */ /* 0x000fe6000f8e0208 */
[----:B------:R-:W-:Y:S01]  /*fc40*/  UMOV UR10, UR6 ;  /* 0x00000006000a7c82 */ /* 0x000fe20008000000 */
[----:B------:R-:W-:Y:S01]  /*fc50*/  IMAD.U32 R169, RZ, RZ, UR37 ;  /* 0x00000025ffa97e24 */ /* 0x000fe2000f8e00ff */
[----:B------:R-:W-:Y:S01]  /*fc60*/  UIADD3 UR8, UR37, UR8, URZ ;  /* 0x0000000825087290 */ /* 0x000fe2000fffe03f */
[----:B------:R-:W-:Y:S05]  /*fc70*/  MOV R168, UR36 ;  /* 0x0000002400a87c02 */ /* 0x000fea0008000f00 */
[----:B------:R-:W-:Y:S02]  /*fc80*/  IMAD.U32 R169, RZ, RZ, UR8 ;  /* 0x00000008ffa97e24 */ /* 0x000fe4000f8e00ff */
[----:B--2---:R-:W-:Y:S04]  /*fc90*/  IMAD.IADD R3, R3, 0x1, -R166 ;  /* 0x0000000103037824 */ /* 0x004fe800078e0aa6 */
[-C--:B-1----:R-:W-:Y:S01]  /*fca0*/  IMAD.WIDE.U32 R168, R3, R164.reuse, R168 ;  /* 0x000000a403a87225 */ /* 0x082fe200078e00a8 */
[----:B------:R-:W-:Y:S05]  /*fcb0*/  SHF.R.S32.HI R167, RZ, 0x1f, R3 ;  /* 0x0000001fffa77819 */ /* 0x000fea0000011403 */
[----:B------:R-:W-:Y:S01]  /*fcc0*/  IMAD R166, R167, R164, RZ ;  /* 0x000000a4a7a67224 */ /* 0x000fe200078e02ff */
[----:B------:R-:W-:Y:S03]  /*fcd0*/  MOV R167, R168 ;  /* 0x000000a800a77202 */ /* 0x000fe60000000f00 */
[----:B------:R-:W-:Y:S04]  /*fce0*/  IMAD R166, R3, R165, R166 ;  /* 0x000000a503a67224 */ /* 0x000fe800078e02a6 */
[----:B------:R-:W-:Y:S07]  /*fcf0*/  IMAD.IADD R164, R169, 0x1, R166 ;  /* 0x00000001a9a47824 */ /* 0x000fee00078e02a6 */
.L_x_3183:
        /* <DEDUP_REMOVED lines=52> */
[CC--:B------:R-:W-:Y:S01]  /*10040*/  @!P4 LEA R184, P1, R165.reuse, R240.reuse, 0x1 ;  /* 0x000000f0a5b8c211 */ /* 0x0c0fe200078208ff */
        /* <DEDUP_REMOVED lines=64> */
.L_x_3182:
[----:B------:R-:W-:Y:S01]  /*10450*/  MOV R164, UR13 ;  /* 0x0000000d00a47c02 */ /* 0x000fe20008000f00 */
[----:B------:R-:W-:Y:S01]  /*10460*/  UISETP.GT.AND UP2, UPT, UR13, UR12, UPT ;  /* 0x0000000c0d00728c */ /* 0x000fe2000bf44270 */
[----:B------:R-:W-:Y:S02]  /*10470*/  UMOV UR10, UR34 ;  /* 0x00000022000a7c82 */ /* 0x000fe40008000000 */
[----:B------:R-:W-:Y:S01]  /*10480*/  LEA R3, R164, R237, 0x6 ;  /* 0x000000eda4037211 */ /* 0x000fe200078e30ff */
[----:B------:R-:W-:Y:S03]  /*10490*/  UMOV UR8, UR35 ;  /* 0x0000002300087c82 */ /* 0x000fe60008000000 */
[C---:B------:R-:W-:Y:S02]  /*104a0*/  IADD3 R165, R3.reuse, 0x1, RZ ;  /* 0x0000000103a57810 */ /* 0x040fe40007ffe0ff */
[----:B------:R-:W-:Y:S02]  /*104b0*/  IADD3 R164, R3, 0x8, RZ ;  /* 0x0000000803a47810 */ /* 0x000fe40007ffe0ff */
[C---:B------:R-:W-:Y:S02]  /*104c0*/  ISETP.GE.AND P0, PT, R165.reuse, R236, PT ;  /* 0x000000eca500720c */ /* 0x040fe40003f06270 */
[----:B------:R-:W-:Y:S02]  /*104d0*/  ISETP.GE.AND P1, PT, R165, R234, PT ;  /* 0x000000eaa500720c */ /* 0x000fe40003f26270 */
[-C--:B------:R-:W-:Y:S02]  /*104e0*/  ISETP.GE.AND P6, PT, R3, R236.reuse, PT ;  /* 0x000000ec0300720c */ /* 0x080fe40003fc6270 */
[C---:B------:R-:W-:Y:S02]  /*104f0*/  ISETP.GE.OR P0, PT, R165.reuse, R235, !P0 ;  /* 0x000000eba500720c */ /* 0x040fe40004706670 */
[----:B------:R-:W-:Y:S02]  /*10500*/  ISETP.GE.OR P1, PT, R165, R233, !P1 ;  /* 0x000000e9a500720c */ /* 0x000fe40004f26670 */
[C---:B------:R-:W-:Y:S02]  /*10510*/  IADD3 R165, R3.reuse, 0x9, RZ ;  /* 0x0000000903a57810 */ /* 0x040fe40007ffe0ff */
[C---:B------:R-:W-:Y:S02]  /*10520*/  ISETP.GE.AND P2, PT, R164.reuse, R236, PT ;  /* 0x000000eca400720c */ /* 0x040fe40003f46270 */
[C---:B------:R-:W-:Y:S02]  /*10530*/  ISETP.GE.AND P3, PT, R3.reuse, R234, PT ;  /* 0x000000ea0300720c */ /* 0x040fe40003f66270 */
[-C--:B------:R-:W-:Y:S02]  /*10540*/  ISETP.GE.OR P6, PT, R3, R235.reuse, !P6 ;  /* 0x000000eb0300720c */ /* 0x080fe400077c6670 */
[----:B------:R-:W-:Y:S02]  /*10550*/  ISETP.GE.AND P5, PT, R165, R236, PT ;  /* 0x000000eca500720c */ /* 0x000fe40003fa6270 */
[C---:B------:R-:W-:Y:S02]  /*10560*/  ISETP.GE.OR P2, PT, R164.reuse, R235, !P2 ;  /* 0x000000eba400720c */ /* 0x040fe40005746670 */
[----:B------:R-:W-:Y:S02]  /*10570*/  ISETP.GE.AND P4, PT, R164, R234, PT ;  /* 0x000000eaa400720c */ /* 0x000fe40003f86270 */
[----:B------:R-:W-:Y:S02]  /*10580*/  ISETP.GE.OR P3, PT, R3, R233, !P3 ;  /* 0x000000e90300720c */ /* 0x000fe40005f66670 */
[----:B-1----:R-:W-:Y:S02]  /*10590*/  FSEL R167, R4, -INF , !P6 ;  /* 0xff80000004a77808 */ /* 0x002fe40007000000 */
[----:B------:R-:W-:Y:S02]  /*105a0*/  FSEL R168, R7, -INF , !P1 ;  /* 0xff80000007a87808 */ /* 0x000fe40004800000 */
[----:B------:R-:W-:Y:S02]  /*105b0*/  ISETP.GE.OR P5, PT, R165, R235, !P5 ;  /* 0x000000eba500720c */ /* 0x000fe40006fa6670 */
[----:B------:R-:W-:Y:S02]  /*105c0*/  FSEL R7, R8, -INF , !P2 ;  /* 0xff80000008077808 */ /* 0x000fe40005000000 */
[-C--:B------:R-:W-:Y:S02]  /*105d0*/  ISETP.GE.OR P4, PT, R164, R233.reuse, !P4 ;  /* 0x000000e9a400720c */ /* 0x080fe40006786670 */
[----:B------:R-:W-:Y:S02]  /*105e0*/  FSEL R166, R6, -INF , !P3 ;  /* 0xff80000006a67808 */ /* 0x000fe40005800000 */
[----:B------:R-:W-:Y:S02]  /*105f0*/  IADD3 R164, R3, 0x10, RZ ;  /* 0x0000001003a47810 */ /* 0x000fe40007ffe0ff */
[----:B------:R-:W-:Y:S02]  /*10600*/  FSEL R5, R5, -INF , !P0 ;  /* 0xff80000005057808 */ /* 0x000fe40004000000 */
[----:B------:R-:W-:Y:S02]  /*10610*/  IADD3 R6, R3, 0x18, RZ ;  /* 0x0000001803067810 */ /* 0x000fe40007ffe0ff */
[----:B------:R-:W-:Y:S02]  /*10620*/  FMNMX.FTZ R8, R167, R0, !PT ;  /* 0x00000000a7087209 */ /* 0x000fe40007810000 */
[----:B------:R-:W-:Y:S02]  /*10630*/  IADD3 R4, R3, 0x11, RZ ;  /* 0x0000001103047810 */ /* 0x000fe40007ffe0ff */
[----:B------:R-:W-:Y:S02]  /*10640*/  FSEL R9, R9, -INF , !P5 ;  /* 0xff80000009097808 */ /* 0x000fe40006800000 */
[----:B------:R-:W-:Y:S02]  /*10650*/  FSEL R170, R10, -INF , !P4 ;  /* 0xff8000000aaa7808 */ /* 0x000fe40006000000 */
[----:B------:R-:W-:Y:S02]  /*10660*/  ISETP.GE.AND P6, PT, R165, R234, PT ;  /* 0x000000eaa500720c */ /* 0x000fe40003fc6270 */
[C---:B------:R-:W-:Y:S02]  /*10670*/  ISETP.GE.AND P3, PT, R164.reuse, R236, PT ;  /* 0x000000eca400720c */ /* 0x040fe40003f66270 */
[----:B------:R-:W-:Y:S02]  /*10680*/  ISETP.GE.AND P0, PT, R164, R234, PT ;  /* 0x000000eaa400720c */ /* 0x000fe40003f06270 */
[C---:B------:R-:W-:Y:S02]  /*10690*/  ISETP.GE.AND P5, PT, R6.reuse, R236, PT ;  /* 0x000000ec0600720c */ /* 0x040fe40003fa6270 */
[----:B------:R-:W-:Y:S02]  /*106a0*/  ISETP.GE.AND P4, PT, R6, R234, PT ;  /* 0x000000ea0600720c */ /* 0x000fe40003f86270 */
[----:B------:R-:W-:Y:S02]  /*106b0*/  FMNMX.FTZ R8, R5, R8, !PT ;  /* 0x0000000805087209 */ /* 0x000fe40007810000 */
[C---:B------:R-:W-:Y:S02]  /*106c0*/  ISETP.GE.AND P1, PT, R4.reuse, R236, PT ;  /* 0x000000ec0400720c */ /* 0x040fe40003f26270 */
[----:B------:R-:W-:Y:S02]  /*106d0*/  ISETP.GE.AND P2, PT, R4, R234, PT ;  /* 0x000000ea0400720c */ /* 0x000fe40003f46270 */
[----:B------:R-:W-:Y:S02]  /*106e0*/  ISETP.GE.OR P6, PT, R165, R233, !P6 ;  /* 0x000000e9a500720c */ /* 0x000fe400077c6670 */
[C---:B------:R-:W-:Y:S02]  /*106f0*/  ISETP.GE.OR P5, PT, R6.reuse, R235, !P5 ;  /* 0x000000eb0600720c */ /* 0x040fe40006fa6670 */
[----:B------:R-:W-:Y:S02]  /*10700*/  ISETP.GE.OR P4, PT, R6, R233, !P4 ;  /* 0x000000e90600720c */ /* 0x000fe40006786670 */
[----:B------:R-:W-:Y:S02]  /*10710*/  FMNMX.FTZ R8, R7, R8, !PT ;  /* 0x0000000807087209 */ /* 0x000fe40007810000 */
[C---:B------:R-:W-:Y:S02]  /*10720*/  ISETP.GE.OR P3, PT, R164.reuse, R235, !P3 ;  /* 0x000000eba400720c */ /* 0x040fe40005f66670 */
[----:B------:R-:W-:Y:S02]  /*10730*/  ISETP.GE.OR P0, PT, R164, R233, !P0 ;  /* 0x000000e9a400720c */ /* 0x000fe40004706670 */
        /* <DEDUP_REMOVED lines=8> */
[----:B------:R-:W-:Y:S02]  /*107c0*/  FMNMX.FTZ R8, R9, R8, !PT ;  /* 0x0000000809087209 */ /* 0x000fe40007810000 */
[C---:B------:R-:W-:Y:S02]  /*107d0*/  ISETP.GE.AND P6, PT, R4.reuse, R236, PT ;  /* 0x000000ec0400720c */ /* 0x040fe40003fc6270 */
[----:B------:R-:W-:Y:S02]  /*107e0*/  ISETP.GE.AND P3, PT, R4, R234, PT ;  /* 0x000000ea0400720c */ /* 0x000fe40003f66270 */
[----:B------:R-:W-:Y:S02]  /*107f0*/  FMNMX.FTZ R11, R166, R2, !PT ;  /* 0x00000002a60b7209 */ /* 0x000fe40007810000 */
[C---:B------:R-:W-:Y:S02]  /*10800*/  ISETP.GE.AND P1, PT, R6.reuse, R236, PT ;  /* 0x000000ec0600720c */ /* 0x040fe40003f26270 */
[----:B------:R-:W-:Y:S02]  /*10810*/  ISETP.GE.AND P0, PT, R6, R234, PT ;  /* 0x000000ea0600720c */ /* 0x000fe40003f06270 */
[----:B------:R-:W-:Y:S02]  /*10820*/  FMNMX.FTZ R8, R199, R8, !PT ;  /* 0x00000008c7087209 */ /* 0x000fe40007810000 */
[C---:B------:R-:W-:Y:S02]  /*10830*/  ISETP.GE.OR P6, PT, R4.reuse, R235, !P6 ;  /* 0x000000eb0400720c */ /* 0x040fe400077c6670 */
[----:B------:R-:W-:Y:S02]  /*10840*/  ISETP.GE.OR P3, PT, R4, R233, !P3 ;  /* 0x000000e90400720c */ /* 0x000fe40005f66670 */
[----:B------:R-:W-:Y:S02]  /*10850*/  FMNMX.FTZ R11, R168, R11, !PT ;  /* 0x0000000ba80b7209 */ /* 0x000fe40007810000 */
[C---:B------:R-:W-:Y:S02]  /*10860*/  ISETP.GE.OR P1, PT, R6.reuse, R235, !P1 ;  /* 0x000000eb0600720c */ /* 0x040fe40004f26670 */
[----:B------:R-:W-:Y:S02]  /*10870*/  ISETP.GE.OR P0, PT, R6, R233, !P0 ;  /* 0x000000e90600720c */ /* 0x000fe40004706670 */
[C---:B------:R-:W-:Y:S02]  /*10880*/  IADD3 R6, R3.reuse, 0x28, RZ ;  /* 0x0000002803067810 */ /* 0x040fe40007ffe0ff */
[----:B------:R-:W-:Y:S02]  /*10890*/  IADD3 R4, R3, 0x21, RZ ;  /* 0x0000002103047810 */ /* 0x000fe40007ffe0ff */
[----:B------:R-:W-:Y:S02]  /*108a0*/  FSEL R175, R16, -INF , !P5 ;  /* 0xff80000010af7808 */ /* 0x000fe40006800000 */
[----:B------:R-:W-:Y:S02]  /*108b0*/  FMNMX.FTZ R8, R197, R8, !PT ;  /* 0x00000008c5087209 */ /* 0x000fe40007810000 */
[----:B------:R-:W-:Y:S02]  /*108c0*/  FSEL R173, R17, -INF , !P6 ;  /* 0xff80000011ad7808 */ /* 0x000fe40007000000 */
[----:B------:R-:W-:Y:S02]  /*108d0*/  FSEL R174, R18, -INF , !P4 ;  /* 0xff80000012ae7808 */ /* 0x000fe40006000000 */
[----:B------:R-:W-:Y:S02]  /*108e0*/  FSEL R198, R15, -INF , !P2 ;  /* 0xff8000000fc67808 */ /* 0x000fe40005000000 */
[----:B------:R-:W-:Y:S02]  /*108f0*/  FMNMX.FTZ R11, R170, R11, !PT ;  /* 0x0000000baa0b7209 */ /* 0x000fe40007810000 */
[C---:B------:R-:W-:Y:S02]  /*10900*/  ISETP.GE.AND P6, PT, R6.reuse, R236, PT ;  /* 0x000000ec0600720c */ /* 0x040fe40003fc6270 */
[----:B------:R-:W-:Y:S02]  /*10910*/  ISETP.GE.AND P4, PT, R6, R234, PT ;  /* 0x000000ea0600720c */ /* 0x000fe40003f86270 */
[C---:B------:R-:W-:Y:S02]  /*10920*/  ISETP.GE.AND P2, PT, R4.reuse, R236, PT ;  /* 0x000000ec0400720c */ /* 0x040fe40003f46270 */
[----:B------:R-:W-:Y:S02]  /*10930*/  ISETP.GE.AND P5, PT, R4, R234, PT ;  /* 0x000000ea0400720c */ /* 0x000fe40003fa6270 */
[----:B------:R-:W-:Y:S02]  /*10940*/  FMNMX.FTZ R8, R175, R8, !PT ;  /* 0x00000008af087209 */ /* 0x000fe40007810000 */
[----:B------:R-:W-:Y:S02]  /*10950*/  FMNMX.FTZ R11, R10, R11, !PT ;  /* 0x0000000b0a0b7209 */ /* 0x000fe40007810000 */
[C---:B------:R-:W-:Y:S02]  /*10960*/  ISETP.GE.OR P6, PT, R6.reuse, R235, !P6 ;  /* 0x000000eb0600720c */ /* 0x040fe400077c6670 */
[----:B------:R-:W-:Y:S02]  /*10970*/  ISETP.GE.OR P4, PT, R6, R233, !P4 ;  /* 0x000000e90600720c */ /* 0x000fe40006786670 */
[C---:B------:R-:W-:Y:S02]  /*10980*/  ISETP.GE.OR P2, PT, R4.reuse, R235, !P2 ;  /* 0x000000eb0400720c */ /* 0x040fe40005746670 */
[----:B------:R-:W-:Y:S02]  /*10990*/  ISETP.GE.OR P5, PT, R4, R233, !P5 ;  /* 0x000000e90400720c */ /* 0x000fe40006fa6670 */
[----:B------:R-:W-:Y:S02]  /*109a0*/  IADD3 R6, R3, 0x30, RZ ;  /* 0x0000003003067810 */ /* 0x000fe40007ffe0ff */
[----:B------:R-:W-:Y:S02]  /*109b0*/  FMNMX.FTZ R13, R173, R8, !PT ;  /* 0x00000008ad0d7209 */ /* 0x000fe40007810000 */
[----:B------:R-:W-:Y:S02]  /*109c0*/  FSEL R244, R20, -INF , !P1 ;  /* 0xff80000014f47808 */ /* 0x000fe40004800000 */
[----:B------:R-:W-:Y:S02]  /*109d0*/  IADD3 R4, R3, 0x29, RZ ;  /* 0x0000002903047810 */ /* 0x000fe40007ffe0ff */
        /* <DEDUP_REMOVED lines=10> */
[----:B------:R-:W-:Y:S02]  /*10a80*/  ISETP.GE.OR P2, PT, R6, R235, !P2 ;  /* 0x000000eb0600720c */ /* 0x000fe40005746670 */
[----:B------:R-:W-:Y:S02]  /*10a90*/  ISETP.GE.AND P1, PT, R4, R234, PT ;  /* 0x000000ea0400720c */ /* 0x000fe40003f26270 */
[----:B------:R-:W-:Y:S02]  /*10aa0*/  ISETP.GE.OR P0, PT, R6, R233, !P0 ;  /* 0x000000e90600720c */ /* 0x000fe40004706670 */
[----:B------:R-:W-:Y:S02]  /*10ab0*/  FSEL R249, R24, -INF , !P6 ;  /* 0xff80000018f97808 */ /* 0x000fe40007000000 */
[----:B------:R-:W-:Y:S02]  /*10ac0*/  ISETP.GE.OR P3, PT, R4, R235, !P3 ;  /* 0x000000eb0400720c */ /* 0x000fe40005f66670 */
[----:B------:R-:W-:Y:S02]  /*10ad0*/  IADD3 R6, R3, 0x31, RZ ;  /* 0x0000003103067810 */ /* 0x000fe40007ffe0ff */
[----:B------:R-:W-:Y:S02]  /*10ae0*/  FMNMX.FTZ R8, R251, R8, !PT ;  /* 0x00000008fb087209 */ /* 0x000fe40007810000 */
[----:B------:R-:W-:Y:S02]  /*10af0*/  FMNMX.FTZ R11, R174, R11, !PT ;  /* 0x0000000bae0b7209 */ /* 0x000fe40007810000 */
[----:B------:R-:W-:Y:S02]  /*10b00*/  ISETP.GE.OR P1, PT, R4, R233, !P1 ;  /* 0x000000e90400720c */ /* 0x000fe40004f26670 */
[----:B------:R-:W-:Y:S02]  /*10b10*/  FSEL R200, R23, -INF , !P5 ;  /* 0xff80000017c87808 */ /* 0x000fe40006800000 */
[----:B------:R-:W-:Y:S02]  /*10b20*/  FSEL R187, R25, -INF , !P3 ;  /* 0xff80000019bb7808 */ /* 0x000fe40005800000 */
[----:B------:R-:W-:Y:S02]  /*10b30*/  IADD3 R4, R3, 0x38, RZ ;  /* 0x0000003803047810 */ /* 0x000fe40007ffe0ff */
[----:B------:R-:W-:Y:S02]  /*10b40*/  ISETP.GE.AND P5, PT, R6, R236, PT ;  /* 0x000000ec0600720c */ /* 0x000fe40003fa6270 */
[----:B------:R-:W-:Y:S02]  /*10b50*/  FMNMX.FTZ R8, R249, R8, !PT ;  /* 0x00000008f9087209 */ /* 0x000fe40007810000 */
[----:B------:R-:W-:Y:S02]  /*10b60*/  FMNMX.FTZ R11, R172, R11, !PT ;  /* 0x0000000bac0b7209 */ /* 0x000fe40007810000 */
[----:B------:R-:W-:Y:S02]  /*10b70*/  FSEL R185, R28, -INF , !P2 ;  /* 0xff8000001cb97808 */ /* 0x000fe40005000000 */
[----:B------:R-:W-:Y:S02]  /*10b80*/  FMNMX.FTZ R8, R187, R8, !PT ;  /* 0x00000008bb087209 */ /* 0x000fe40007810000 */
[----:B------:R-:W-:Y:S02]  /*10b90*/  IADD3 R3, R3, 0x39, RZ ;  /* 0x0000003903037810 */ /* 0x000fe40007ffe0ff */
[----:B------:R-:W-:Y:S02]  /*10ba0*/  ISETP.GE.AND P6, PT, R4, R236, PT ;  /* 0x000000ec0400720c */ /* 0x000fe40003fc6270 */
[----:B------:R-:W-:Y:S02]  /*10bb0*/  ISETP.GE.OR P5, PT, R6, R235, !P5 ;  /* 0x000000eb0600720c */ /* 0x000fe40006fa6670 */
[----:B------:R-:W-:Y:S02]  /*10bc0*/  FMNMX.FTZ R11, R202, R11, !PT ;  /* 0x0000000bca0b7209 */ /* 0x000fe40007810000 */
[----:B------:R-:W-:Y:S02]  /*10bd0*/  FMNMX.FTZ R8, R185, R8, !PT ;  /* 0x00000008b9087209 */ /* 0x000fe40007810000 */
[----:B------:R-:W-:Y:S02]  /*10be0*/  ISETP.GE.OR P6, PT, R4, R235, !P6 ;  /* 0x000000eb0400720c */ /* 0x000fe400077c6670 */
[----:B------:R-:W-:Y:S02]  /*10bf0*/  FSEL R183, R29, -INF , !P5 ;  /* 0xff8000001db77808 */ /* 0x000fe40006800000 */
[C---:B------:R-:W-:Y:S02]  /*10c00*/  ISETP.GE.AND P3, PT, R3.reuse, R236, PT ;  /* 0x000000ec0300720c */ /* 0x040fe40003f66270 */
[----:B------:R-:W-:Y:S02]  /*10c10*/  FSEL R186, R26, -INF , !P4 ;  /* 0xff8000001aba7808 */ /* 0x000fe40006000000 */
[----:B------:R-:W-:Y:S02]  /*10c20*/  FMNMX.FTZ R13, R200, R11, !PT ;  /* 0x0000000bc80d7209 */ /* 0x000fe40007810000 */
[----:B------:R-:W-:Y:S02]  /*10c30*/  FSEL R181, R32, -INF , !P6 ;  /* 0xff80000020b57808 */ /* 0x000fe40007000000 */
[----:B------:R-:W-:Y:S02]  /*10c40*/  ISETP.GE.OR P3, PT, R3, R235, !P3 ;  /* 0x000000eb0300720c */ /* 0x000fe40005f66670 */
[----:B------:R-:W-:Y:S02]  /*10c50*/  FMNMX.FTZ R8, R183, R8, !PT ;  /* 0x00000008b7087209 */ /* 0x000fe40007810000 */
[----:B------:R-:W-:Y:S02]  /*10c60*/  FSEL R184, R27, -INF , !P1 ;  /* 0xff8000001bb87808 */ /* 0x000fe40004800000 */
[----:B------:R-:W-:Y:S01]  /*10c70*/  FMNMX.FTZ R13, R186, R13, !PT ;  /* 0x0000000dba0d7209 */ /* 0x000fe20007810000 */
[----:B------:R-:W-:Y:S01]  /*10c80*/  LDSM.16.MT88.4 R24, [R222+0x10000] ;  /* 0x01000000de18783b */ /* 0x000fe20000004200 */
[----:B------:R-:W-:Y:S02]  /*10c90*/  ISETP.GE.AND P2, PT, R6, R234, PT ;  /* 0x000000ea0600720c */ /* 0x000fe40003f46270 */
[----:B------:R-:W-:Y:S02]  /*10ca0*/  FSEL R179, R33, -INF , !P3 ;  /* 0xff80000021b37808 */ /* 0x000fe40005800000 */
[----:B------:R-:W-:Y:S02]  /*10cb0*/  FMNMX.FTZ R8, R181, R8, !PT ;  /* 0x00000008b5087209 */ /* 0x000fe40007810000 */
[----:B------:R-:W-:Y:S02]  /*10cc0*/  FSEL R180, R30, -INF , !P0 ;  /* 0xff8000001eb47808 */ /* 0x000fe40004000000 */
[----:B------:R-:W-:Y:S02]  /*10cd0*/  FMNMX.FTZ R13, R184, R13, !PT ;  /* 0x0000000db80d7209 */ /* 0x000fe40007810000 */
[----:B------:R-:W-:Y:S02]  /*10ce0*/  ISETP.GE.AND P1, PT, R4, R234, PT ;  /* 0x000000ea0400720c */ /* 0x000fe40003f26270 */
[-C--:B------:R-:W-:Y:S02]  /*10cf0*/  ISETP.GE.OR P2, PT, R6, R233.reuse, !P2 ;  /* 0x000000e90600720c */ /* 0x080fe40005746670 */
[----:B------:R-:W-:Y:S02]  /*10d00*/  FMNMX.FTZ R11, R179, R8, !PT ;  /* 0x00000008b30b7209 */ /* 0x000fe40007810000 */
[----:B------:R-:W-:Y:S02]  /*10d10*/  ISETP.GE.OR P1, PT, R4, R233, !P1 ;  /* 0x000000e90400720c */ /* 0x000fe40004f26670 */
[----:B------:R-:W-:Y:S01]  /*10d20*/  FSEL R178, R31, -INF , !P2 ;  /* 0xff8000001fb27808 */ /* 0x000fe20005000000 */
[----:B------:R-:W1:Y:S01]  /*10d30*/  SHFL.BFLY PT, R4, R11, 0x2, 0x1f ;  /* 0x0c401f000b047f89 */ /* 0x000e6200000e0000 */
[----:B------:R-:W-:Y:S02]  /*10d40*/  FMNMX.FTZ R13, R180, R13, !PT ;  /* 0x0000000db40d7209 */ /* 0x000fe40007810000 */
[C---:B------:R-:W-:Y:S02]  /*10d50*/  ISETP.GE.AND P0, PT, R3.reuse, R234, PT ;  /* 0x000000ea0300720c */ /* 0x040fe40003f06270 */
[----:B------:R-:W-:Y:S02]  /*10d60*/  FSEL R176, R34, -INF , !P1 ;  /* 0xff80000022b07808 */ /* 0x000fe40004800000 */
[----:B------:R-:W-:Y:S02]  /*10d70*/  ISETP.GE.OR P0, PT, R3, R233, !P0 ;  /* 0x000000e90300720c */ /* 0x000fe40004706670 */
[----:B------:R-:W-:Y:S02]  /*10d80*/  FMNMX.FTZ R13, R178, R13, !PT ;  /* 0x0000000db20d7209 */ /* 0x000fe40007810000 */
[----:B------:R-:W-:Y:S02]  /*10d90*/  FSEL R165, R35, -INF , !P0 ;  /* 0xff80000023a57808 */ /* 0x000fe40004000000 */
[----:B------:R-:W-:Y:S01]  /*10da0*/  FMNMX.FTZ R8, R176, R13, !PT ;  /* 0x0000000db0087209 */ /* 0x000fe20007810000 */
[----:B------:R-:W-:Y:S03]  /*10db0*/  LDSM.16.MT88.4 R32, [R221+0x10000] ;  /* 0x01000000dd20783b */ /* 0x000fe60000004200 */
[----:B------:R-:W-:Y:S05]  /*10dc0*/  FMNMX.FTZ R6, R165, R8, !PT ;  /* 0x00000008a5067209 */ /* 0x000fea0007810000 */
        /* <DEDUP_REMOVED lines=8> */
[----:B------:R-:W-:Y:S05]  /*10e50*/  FSEL R182, R182, RZ, P1 ;  /* 0x000000ffb6b67208 */ /* 0x000fea0000800000 */
[--C-:B------:R-:W-:Y:S01]  /*10e60*/  FFMA.FTZ R190, R5, UR4, -R182.reuse ;  /* 0x0000000405be7c23 */ /* 0x100fe200080108b6 */
[----:B------:R-:W-:Y:S01]  /*10e70*/  FSEL R5, R164, RZ, P1 ;  /* 0x000000ffa4057208 */ /* 0x000fe20000800000 */
[--C-:B------:R-:W-:Y:S01]  /*10e80*/  FFMA.FTZ R193, R167, UR4, -R182.reuse ;  /* 0x00000004a7c17c23 */ /* 0x100fe200080108b6 */
[--C-:B------:R-:W-:Y:S01]  /*10e90*/  FFMA.FTZ R189, R7, UR4, -R182.reuse ;  /* 0x0000000407bd7c23 */ /* 0x100fe200080108b6 */
[--C-:B------:R-:W-:Y:S01]  /*10ea0*/  FFMA.FTZ R188, R9, UR4, -R182.reuse ;  /* 0x0000000409bc7c23 */ /* 0x100fe200080108b6 */
[----:B------:R-:W-:Y:S01]  /*10eb0*/  FFMA.FTZ R194, R175, UR4, -R182 ;  /* 0x00000004afc27c23 */ /* 0x000fe200080108b6 */
[----:B------:R-:W-:Y:S01]  /*10ec0*/  FADD.FTZ R0, -R5, R0 ;  /* 0x0000000005007221 */ /* 0x000fe20000010100 */
[----:B--2---:R-:W-:Y:S01]  /*10ed0*/  FMNMX.FTZ R3, R4, R3, !PT ;  /* 0x0000000304037209 */ /* 0x004fe20007810000 */
[----:B------:R-:W-:Y:S01]  /*10ee0*/  MUFU.EX2 R193, R193 ;  /* 0x000000c100c17308 */ /* 0x000fe20000000800 */
[--C-:B------:R-:W-:Y:S01]  /*10ef0*/  FFMA.FTZ R252, R185, UR4, -R182.reuse ;  /* 0x00000004b9fc7c23 */ /* 0x100fe200080108b6 */
[----:B------:R-:W-:Y:S01]  /*10f00*/  FMUL.FTZ R6, R0, UR4 ;  /* 0x0000000400067c20 */ /* 0x000fe20008410000 */
[C---:B------:R-:W-:Y:S01]  /*10f10*/  FSETP.NEU.FTZ.AND P0, PT, R3.reuse, -INF , PT ;  /* 0xff8000000300780b */ /* 0x040fe20003f1d000 */
[----:B------:R-:W-:Y:S01]  /*10f20*/  FMUL.FTZ R177, R3, UR4 ;  /* 0x0000000403b17c20 */ /* 0x000fe20008410000 */
[--C-:B------:R-:W-:Y:S01]  /*10f30*/  FFMA.FTZ R183, R183, UR4, -R182.reuse ;  /* 0x00000004b7b77c23 */ /* 0x100fe200080108b6 */
[--C-:B------:R-:W-:Y:S01]  /*10f40*/  FFMA.FTZ R181, R181, UR4, -R182.reuse ;  /* 0x00000004b5b57c23 */ /* 0x100fe200080108b6 */
[----:B------:R-:W-:Y:S03]  /*10f50*/  FSEL R5, R3, RZ, P0 ;  /* 0x000000ff03057208 */ /* 0x000fe60000000000 */
[----:B------:R-:W1:Y:S01]  /*10f60*/  MUFU.EX2 R190, R190 ;  /* 0x000000be00be7308 */ /* 0x000e620000000800 */
[----:B------:R-:W-:Y:S01]  /*10f70*/  FSEL R177, R177, RZ, P0 ;  /* 0x000000ffb1b17208 */ /* 0x000fe20000000000 */
[--C-:B------:R-:W-:Y:S01]  /*10f80*/  FFMA.FTZ R192, R199, UR4, -R182.reuse ;  /* 0x00000004c7c07c23 */ /* 0x100fe200080108b6 */
[----:B------:R-:W-:Y:S01]  /*10f90*/  FFMA.FTZ R199, R173, UR4, -R182 ;  /* 0x00000004adc77c23 */ /* 0x000fe200080108b6 */
[----:B------:R-:W-:Y:S01]  /*10fa0*/  FADD.FTZ R0, -R5, R2 ;  /* 0x0000000205007221 */ /* 0x000fe20000010100 */
[--C-:B------:R-:W-:Y:S01]  /*10fb0*/  FFMA.FTZ R197, R197, UR4, -R182.reuse ;  /* 0x00000004c5c57c23 */ /* 0x100fe200080108b6 */
[--C-:B------:R-:W-:Y:S01]  /*10fc0*/  FFMA.FTZ R195, R166, UR4, -R177.reuse ;  /* 0x00000004a6c37c23 */ /* 0x100fe200080108b1 */
[--C-:B------:R-:W-:Y:S01]  /*10fd0*/  FFMA.FTZ R167, R168, UR4, -R177.reuse ;  /* 0x00000004a8a77c23 */ /* 0x100fe200080108b1 */
[--C-:B------:R-:W-:Y:S01]  /*10fe0*/  FFMA.FTZ R166, R170, UR4, -R177.reuse ;  /* 0x00000004aaa67c23 */ /* 0x100fe200080108b1 */
[--C-:B------:R-:W-:Y:S01]  /*10ff0*/  FFMA.FTZ R191, R10, UR4, -R177.reuse ;  /* 0x000000040abf7c23 */ /* 0x100fe200080108b1 */
[----:B------:R-:W-:Y:S01]  /*11000*/  FMUL.FTZ R8, R0, UR4 ;  /* 0x0000000400087c20 */ /* 0x000fe20008410000 */
[----:B------:R-:W-:Y:S01]  /*11010*/  MUFU.EX2 R189, R189 ;  /* 0x000000bd00bd7308 */ /* 0x000fe20000000800 */
[--C-:B------:R-:W-:Y:S01]  /*11020*/  FFMA.FTZ R203, R172, UR4, -R177.reuse ;  /* 0x00000004accb7c23 */ /* 0x100fe200080108b1 */
[--C-:B------:R-:W-:Y:S01]  /*11030*/  FFMA.FTZ R180, R180, UR4, -R177.reuse ;  /* 0x00000004b4b47c23 */ /* 0x100fe200080108b1 */
[--C-:B------:R-:W-:Y:S01]  /*11040*/  FFMA.FTZ R178, R178, UR4, -R177.reuse ;  /* 0x00000004b2b27c23 */ /* 0x100fe200080108b1 */
[--C-:B------:R-:W-:Y:S01]  /*11050*/  FFMA.FTZ R201, R198, UR4, -R177.reuse ;  /* 0x00000004c6c97c23 */ /* 0x100fe200080108b1 */
[--C-:B------:R-:W-:Y:S01]  /*11060*/  FFMA.FTZ R198, R174, UR4, -R177.reuse ;  /* 0x00000004aec67c23 */ /* 0x100fe200080108b1 */
[----:B-1----:R-:W-:Y:S01]  /*11070*/  F2FP.F16.F32.PACK_AB R168, R190, R193 ;  /* 0x000000c1bea8723e */ /* 0x002fe200000000ff */
[----:B------:R-:W-:Y:S03]  /*11080*/  LDSM.16.MT88.4 R172, [R221+0x14800] ;  /* 0x01480000ddac783b */ /* 0x000fe60000004200 */
[----:B------:R-:W1:Y:S01]  /*11090*/  MUFU.EX2 R188, R188 ;  /* 0x000000bc00bc7308 */ /* 0x000e620000000800 */
[--C-:B------:R-:W-:Y:S01]  /*110a0*/  FFMA.FTZ R196, R196, UR4, -R177.reuse ;  /* 0x00000004c4c47c23 */ /* 0x100fe200080108b1 */
[--C-:B------:R-:W-:Y:S01]  /*110b0*/  FFMA.FTZ R246, R249, UR4, -R182.reuse ;  /* 0x00000004f9f67c23 */ /* 0x100fe200080108b6 */
[--C-:B------:R-:W-:Y:S01]  /*110c0*/  FFMA.FTZ R244, R244, UR4, -R182.reuse ;  /* 0x00000004f4f47c23 */ /* 0x100fe200080108b6 */
[--C-:B------:R-:W-:Y:S01]  /*110d0*/  FFMA.FTZ R251, R251, UR4, -R182.reuse ;  /* 0x00000004fbfb7c23 */ /* 0x100fe200080108b6 */
[--C-:B------:R-:W-:Y:S01]  /*110e0*/  FFMA.FTZ R249, R187, UR4, -R182.reuse ;  /* 0x00000004bbf97c23 */ /* 0x100fe200080108b6 */
[----:B------:R-:W-:Y:S01]  /*110f0*/  FFMA.FTZ R182, R179, UR4, -R182 ;  /* 0x00000004b3b67c23 */ /* 0x000fe200080108b6 */
[--C-:B------:R-:W-:Y:S03]  /*11100*/  FFMA.FTZ R202, R202, UR4, -R177.reuse ;  /* 0x00000004caca7c23 */ /* 0x100fe600080108b1 */
[----:B------:R-:W-:Y:S01]  /*11110*/  MUFU.EX2 R195, R195 ;  /* 0x000000c300c37308 */ /* 0x000fe20000000800 */
[--C-:B------:R-:W-:Y:S01]  /*11120*/  FFMA.FTZ R200, R200, UR4, -R177.reuse ;  /* 0x00000004c8c87c23 */ /* 0x100fe200080108b1 */
[--C-:B------:R-:W-:Y:S01]  /*11130*/  FFMA.FTZ R248, R186, UR4, -R177.reuse ;  /* 0x00000004baf87c23 */ /* 0x100fe200080108b1 */
[----:B------:R-:W-:Y:S01]  /*11140*/  FFMA.FTZ R250, R184, UR4, -R177 ;  /* 0x00000004b8fa7c23 */ /* 0x000fe200080108b1 */
[----:B------:R-:W-:Y:S06]  /*11150*/  PLOP3.LUT P0, PT, PT, PT, UP2, 0x80, 0x0 ;  /* 0x000000000000781c */ /* 0x000fec0003f0f028 */
        /* <DEDUP_REMOVED lines=8> */
[----:B------:R-:W-:Y:S01]  /*111e0*/  MUFU.EX2 R186, R183 ;  /* 0x000000b700ba7308 */ /* 0x000fe20000000800 */
        /* <DEDUP_REMOVED lines=9> */
[----:B------:R-:W-:Y:S01]  /*11280*/  FMUL.FTZ R7, R0, R163 ;  /* 0x000000a300077220 */ /* 0x000fe20000410000 */
[----:B------:R-:W-:Y:S01]  /*11290*/  FMUL.FTZ R8, R2, R156 ;  /* 0x0000009c02087220 */ /* 0x000fe20000410000 */
[C---:B------:R-:W-:Y:S01]  /*112a0*/  FMUL.FTZ R10, R0.reuse, R158 ;  /* 0x0000009e000a7220 */ /* 0x040fe20000410000 */
[C---:B------:R-:W-:Y:S01]  /*112b0*/  FMUL.FTZ R11, R0.reuse, R159 ;  /* 0x0000009f000b7220 */ /* 0x040fe20000410000 */
[----:B------:R-:W1:Y:S01]  /*112c0*/  LDSM.16.MT88.4 R160, [R220+0x10000] ;  /* 0x01000000dca0783b */ /* 0x000e620000004200 */
[C---:B------:R-:W-:Y:S01]  /*112d0*/  FMUL.FTZ R14, R0.reuse, R154 ;  /* 0x0000009a000e7220 */ /* 0x040fe20000410000 */
[----:B------:R-:W-:Y:S01]  /*112e0*/  FMUL.FTZ R15, R0, R155 ;  /* 0x0000009b000f7220 */ /* 0x000fe20000410000 */
[C---:B------:R-:W-:Y:S01]  /*112f0*/  HMMA.16816.F32 R4, R168.reuse, R16, R4 ;  /* 0x00000010a804723c */ /* 0x040fe20000001804 */
[----:B------:R-:W-:Y:S04]  /*11300*/  MUFU.EX2 R187, R180 ;  /* 0x000000b400bb7308 */ /* 0x000fe80000000800 */
[----:B------:R-:W2:Y:S01]  /*11310*/  LDSM.16.MT88.4 R152, [R224+0x12000] ;  /* 0x01200000e098783b */ /* 0x000ea20000004200 */
[C---:B------:R-:W-:Y:S05]  /*11320*/  HMMA.16816.F32 R8, R168.reuse, R18, R8 ;  /* 0x00000012a808723c */ /* 0x040fea0000001808 */
[----:B------:R-:W-:Y:S01]  /*11330*/  MUFU.EX2 R184, R178 ;  /* 0x000000b200b87308 */ /* 0x000fe20000000800 */
[C---:B------:R-:W-:Y:S01]  /*11340*/  FMUL.FTZ R16, R2.reuse, R148 ;  /* 0x0000009402107220 */ /* 0x040fe20000410000 */
[C---:B------:R-:W-:Y:S01]  /*11350*/  HMMA.16816.F32 R12, R168.reuse, R24, R12 ;  /* 0x00000018a80c723c */ /* 0x040fe2000000180c */
[----:B------:R-:W-:Y:S03]  /*11360*/  LDSM.16.MT88.4 R156, [R224+0x12800] ;  /* 0x01280000e09c783b */ /* 0x000fe60000004200 */
[----:B------:R-:W-:Y:S01]  /*11370*/  FMUL.FTZ R17, R2, R149 ;  /* 0x0000009502117220 */ /* 0x000fe20000410000 */
[C---:B------:R-:W-:Y:S01]  /*11380*/  FMUL.FTZ R18, R0.reuse, R150 ;  /* 0x0000009600127220 */ /* 0x040fe20000410000 */
[C---:B------:R-:W-:Y:S01]  /*11390*/  FMUL.FTZ R19, R0.reuse, R151 ;  /* 0x0000009700137220 */ /* 0x040fe20000410000 */
[C---:B------:R-:W-:Y:S02]  /*113a0*/  FMUL.FTZ R22, R0.reuse, R146 ;  /* 0x0000009200167220 */ /* 0x040fe40000410000 */
[----:B------:R-:W-:Y:S01]  /*113b0*/  LDSM.16.MT88.4 R148, [R221+0x10800] ;  /* 0x01080000dd94783b */ /* 0x000fe20000004200 */
[----:B------:R-:W-:Y:S01]  /*113c0*/  MUFU.EX2 R192, R192 ;  /* 0x000000c000c07308 */ /* 0x000fe20000000800 */
[----:B------:R-:W-:Y:S01]  /*113d0*/  FMUL.FTZ R23, R0, R147 ;  /* 0x0000009300177220 */ /* 0x000fe20000410000 */
[C---:B------:R-:W-:Y:S01]  /*113e0*/  FMUL.FTZ R24, R2.reuse, R140 ;  /* 0x0000008c02187220 */ /* 0x040fe20000410000 */
[C---:B------:R-:W-:Y:S01]  /*113f0*/  FMUL.FTZ R25, R2.reuse, R141 ;  /* 0x0000008d02197220 */ /* 0x040fe20000410000 */
[C---:B------:R-:W-:Y:S03]  /*11400*/  HMMA.16816.F32 R16, R168.reuse, R26, R16 ;  /* 0x0000001aa810723c */ /* 0x040fe60000001810 */
[----:B------:R-:W3:Y:S01]  /*11410*/  LDSM.16.MT88.4 R144, [R222+0x12000] ;  /* 0x01200000de90783b */ /* 0x000ee20000004200 */
[----:B------:R-:W-:Y:S01]  /*11420*/  FMUL.FTZ R29, R2, R137 ;  /* 0x00000089021d7220 */ /* 0x000fe20000410000 */
[C---:B------:R-:W-:Y:S01]  /*11430*/  FMUL.FTZ R30, R0.reuse, R138 ;  /* 0x0000008a001e7220 */ /* 0x040fe20000410000 */
[C---:B------:R-:W-:Y:S01]  /*11440*/  HMMA.16816.F32 R20, R168.reuse, R32, R20 ;  /* 0x00000020a814723c */ /* 0x040fe20000001814 */
[----:B------:R-:W4:Y:S04]  /*11450*/  MUFU.EX2 R197, R197 ;  /* 0x000000c500c57308 */ /* 0x000f280000000800 */
[C---:B------:R-:W-:Y:S01]  /*11460*/  FMUL.FTZ R26, R0.reuse, R142 ;  /* 0x0000008e001a7220 */ /* 0x040fe20000410000 */
[C---:B------:R-:W-:Y:S01]  /*11470*/  FMUL.FTZ R27, R0.reuse, R143 ;  /* 0x0000008f001b7220 */ /* 0x040fe20000410000 */
[----:B------:R-:W-:Y:S01]  /*11480*/  FMUL.FTZ R31, R0, R139 ;  /* 0x0000008b001f7220 */ /* 0x000fe20000410000 */
[----:B------:R-:W-:Y:S03]  /*11490*/  LDSM.16.MT88.4 R140, [R224+0x14000] ;  /* 0x01400000e08c783b */ /* 0x000fe60000004200 */
[----:B------:R-:W-:Y:S01]  /*114a0*/  MUFU.EX2 R194, R194 ;  /* 0x000000c200c27308 */ /* 0x000fe20000000800 */
[C---:B------:R-:W-:Y:S01]  /*114b0*/  FMUL.FTZ R32, R2.reuse, R132 ;  /* 0x0000008402207220 */ /* 0x040fe20000410000 */
[C---:B------:R-:W-:Y:S01]  /*114c0*/  FMUL.FTZ R33, R2.reuse, R133 ;  /* 0x0000008502217220 */ /* 0x040fe20000410000 */
[C---:B------:R-:W-:Y:S02]  /*114d0*/  HMMA.16816.F32 R24, R168.reuse, R34, R24 ;  /* 0x00000022a818723c */ /* 0x040fe40000001818 */
[----:B------:R-:W5:Y:S01]  /*114e0*/  LDSM.16.MT88.4 R136, [R221+0x12000] ;  /* 0x01200000dd88783b */ /* 0x000f620000004200 */
[C---:B------:R-:W-:Y:S01]  /*114f0*/  FMUL.FTZ R36, R2.reuse, R36 ;  /* 0x0000002402247220 */ /* 0x040fe20000410000 */
[----:B------:R-:W-:Y:S02]  /*11500*/  FMUL.FTZ R37, R2, R37 ;  /* 0x0000002502257220 */ /* 0x000fe40000410000 */
[C---:B-1----:R-:W-:Y:S01]  /*11510*/  HMMA.16816.F32 R28, R168.reuse, R160, R28 ;  /* 0x000000a0a81c723c */ /* 0x042fe2000000181c */
[----:B------:R-:W1:Y:S04]  /*11520*/  MUFU.EX2 R199, R199 ;  /* 0x000000c700c77308 */ /* 0x000e680000000800 */
[C---:B------:R-:W-:Y:S01]  /*11530*/  FMUL.FTZ R34, R0.reuse, R134 ;  /* 0x0000008600227220 */ /* 0x040fe20000410000 */
[C---:B------:R-:W-:Y:S01]  /*11540*/  FMUL.FTZ R35, R0.reuse, R135 ;  /* 0x0000008700237220 */ /* 0x040fe20000410000 */
[C---:B------:R-:W-:Y:S01]  /*11550*/  FMUL.FTZ R38, R0.reuse, R38 ;  /* 0x0000002600267220 */ /* 0x040fe20000410000 */
[----:B------:R-:W-:Y:S01]  /*11560*/  FMUL.FTZ R39, R0, R39 ;  /* 0x0000002700277220 */ /* 0x000fe20000410000 */
[----:B------:R-:W4:Y:S02]  /*11570*/  LDSM.16.MT88.4 R132, [R220+0x12000] ;  /* 0x01200000dc84783b */ /* 0x000f240000004200 */
[----:B------:R-:W-:Y:S01]  /*11580*/  MUFU.EX2 R196, R196 ;  /* 0x000000c400c47308 */ /* 0x000fe20000000800 */
[C---:B------:R-:W-:Y:S01]  /*11590*/  FMUL.FTZ R40, R2.reuse, R40 ;  /* 0x0000002802287220 */ /* 0x040fe20000410000 */
[----:B------:R-:W-:Y:S01]  /*115a0*/  FMUL.FTZ R41, R2, R41 ;  /* 0x0000002902297220 */ /* 0x000fe20000410000 */
[C---:B------:R-:W-:Y:S03]  /*115b0*/  HMMA.16816.F32 R32, R168.reuse, R162, R32 ;  /* 0x000000a2a820723c */ /* 0x040fe60000001820 */
[C---:B------:R-:W-:Y:S01]  /*115c0*/  FMUL.FTZ R42, R0.reuse, R42 ;  /* 0x0000002a002a7220 */ /* 0x040fe20000410000 */
[----:B------:R-:W-:Y:S01]  /*115d0*/  FMUL.FTZ R43, R0, R43 ;  /* 0x0000002b002b7220 */ /* 0x000fe20000410000 */
[----:B------:R-:W-:Y:S01]  /*115e0*/  LDSM.16.MT88.4 R160, [R222+0x12800] ;  /* 0x01280000dea0783b */ /* 0x000fe20000004200 */
[C---:B--2---:R-:W-:Y:S01]  /*115f0*/  HMMA.16816.F32 R36, R168.reuse, R152, R36 ;  /* 0x00000098a824723c */ /* 0x044fe20000001824 */
[----:B------:R-:W2:Y:S04]  /*11600*/  MUFU.EX2 R201, R201 ;  /* 0x000000c900c97308 */ /* 0x000ea80000000800 */
        /* <DEDUP_REMOVED lines=12> */
[----:B------:R-:W3:Y:S02]  /*116d0*/  MUFU.EX2 R203, R203 ;  /* 0x000000cb00cb7308 */ /* 0x000ee40000000800 */
[C---:B------:R-:W-:Y:S01]  /*116e0*/  FMUL.FTZ R52, R2.reuse, R52 ;  /* 0x0000003402347220 */ /* 0x040fe20000410000 */
[----:B------:R-:W-:Y:S01]  /*116f0*/  FMUL.FTZ R53, R2, R53 ;  /* 0x0000003502357220 */ /* 0x000fe20000410000 */
[C---:B------:R-:W-:Y:S01]  /*11700*/  FMUL.FTZ R54, R0.reuse, R54 ;  /* 0x0000003600367220 */ /* 0x040fe20000410000 */
[C---:B------:R-:W-:Y:S01]  /*11710*/  HMMA.16816.F32 R48, R168.reuse, R146, R48 ;  /* 0x00000092a830723c */ /* 0x040fe20000001830 */
[----:B------:R-:W1:Y:S04]  /*11720*/  LDSM.16.MT88.4 R144, [R222+0x14000] ;  /* 0x01400000de90783b */ /* 0x000e680000004200 */
[----:B------:R-:W-:Y:S01]  /*11730*/  MUFU.EX2 R244, R244 ;  /* 0x000000f400f47308 */ /* 0x000fe20000000800 */
[----:B------:R-:W-:Y:S01]  /*11740*/  FMUL.FTZ R55, R0, R55 ;  /* 0x0000003700377220 */ /* 0x000fe20000410000 */
[C---:B------:R-:W-:Y:S01]  /*11750*/  FMUL.FTZ R56, R2.reuse, R56 ;  /* 0x0000003802387220 */ /* 0x040fe20000410000 */
[----:B------:R-:W-:Y:S03]  /*11760*/  FMUL.FTZ R57, R2, R57 ;  /* 0x0000003902397220 */ /* 0x000fe60000410000 */
[C---:B------:R-:W-:Y:S01]  /*11770*/  FMUL.FTZ R58, R0.reuse, R58 ;  /* 0x0000003a003a7220 */ /* 0x040fe20000410000 */
[----:B------:R-:W-:Y:S01]  /*11780*/  FMUL.FTZ R59, R0, R59 ;  /* 0x0000003b003b7220 */ /* 0x000fe20000410000 */
[C---:B-----5:R-:W-:Y:S02]  /*11790*/  HMMA.16816.F32 R52, R168.reuse, R136, R52 ;  /* 0x00000088a834723c */ /* 0x060fe40000001834 */
[----:B------:R-:W-:Y:S01]  /*117a0*/  MUFU.EX2 R251, R251 ;  /* 0x000000fb00fb7308 */ /* 0x000fe20000000800 */
[C---:B------:R-:W-:Y:S01]  /*117b0*/  FMUL.FTZ R60, R2.reuse, R60 ;  /* 0x0000003c023c7220 */ /* 0x040fe20000410000 */
[----:B------:R-:W-:Y:S01]  /*117c0*/  FMUL.FTZ R61, R2, R61 ;  /* 0x0000003d023d7220 */ /* 0x000fe20000410000 */
[C---:B------:R-:W-:Y:S01]  /*117d0*/  FMUL.FTZ R62, R0.reuse, R62 ;  /* 0x0000003e003e7220 */ /* 0x040fe20000410000 */
[C---:B------:R-:W-:Y:S01]  /*117e0*/  HMMA.16816.F32 R56, R168.reuse, R138, R56 ;  /* 0x0000008aa838723c */ /* 0x040fe20000001838 */
[----:B------:R-:W5:Y:S05]  /*117f0*/  LDSM.16.MT88.4 R136, [R221+0x14000] ;  /* 0x01400000dd88783b */ /* 0x000f6a0000004200 */
[----:B------:R-:W-:Y:S01]  /*11800*/  MUFU.EX2 R246, R246 ;  /* 0x000000f600f67308 */ /* 0x000fe20000000800 */
[----:B------:R-:W-:Y:S01]  /*11810*/  FMUL.FTZ R63, R0, R63 ;  /* 0x0000003f003f7220 */ /* 0x000fe20000410000 */
[C---:B------:R-:W-:Y:S03]  /*11820*/  FMUL.FTZ R64, R2.reuse, R64 ;  /* 0x0000004002407220 */ /* 0x040fe60000410000 */
[----:B------:R-:W-:Y:S01]  /*11830*/  FMUL.FTZ R65, R2, R65 ;  /* 0x0000004102417220 */ /* 0x000fe20000410000 */
        /* <DEDUP_REMOVED lines=8> */
[----:B------:R-:W4:Y:S05]  /*118c0*/  LDSM.16.MT88.4 R132, [R220+0x14000] ;  /* 0x01400000dc84783b */ /* 0x000f2a0000004200 */
[----:B------:R-:W3:Y:S01]  /*118d0*/  MUFU.EX2 R202, R202 ;  /* 0x000000ca00ca7308 */ /* 0x000ee20000000800 */
[----:B------:R-:W-:Y:S01]  /*118e0*/  FMUL.FTZ R71, R0, R71 ;  /* 0x0000004700477220 */ /* 0x000fe20000410000 */
[C---:B------:R-:W-:Y:S03]  /*118f0*/  FMUL.FTZ R72, R2.reuse, R72 ;  /* 0x0000004802487220 */ /* 0x040fe60000410000 */
[----:B------:R-:W-:Y:S01]  /*11900*/  FMUL.FTZ R73, R2, R73 ;  /* 0x0000004902497220 */ /* 0x000fe20000410000 */
[C---:B------:R-:W-:Y:S01]  /*11910*/  FMUL.FTZ R74, R0.reuse, R74 ;  /* 0x0000004a004a7220 */ /* 0x040fe20000410000 */
[----:B------:R-:W-:Y:S01]  /*11920*/  FMUL.FTZ R75, R0, R75 ;  /* 0x0000004b004b7220 */ /* 0x000fe20000410000 */
[C---:B------:R-:W-:Y:S02]  /*11930*/  HMMA.16816.F32 R68, R168.reuse, R140, R68 ;  /* 0x0000008ca844723c */ /* 0x040fe40000001844 */
[----:B------:R-:W3:Y:S01]  /*11940*/  MUFU.EX2 R200, R200 ;  /* 0x000000c800c87308 */ /* 0x000ee20000000800 */
[C---:B------:R-:W-:Y:S01]  /*11950*/  FMUL.FTZ R76, R2.reuse, R76 ;  /* 0x0000004c024c7220 */ /* 0x040fe20000410000 */
[----:B------:R-:W-:Y:S01]  /*11960*/  FMUL.FTZ R77, R2, R77 ;  /* 0x0000004d024d7220 */ /* 0x000fe20000410000 */
[C---:B------:R-:W-:Y:S01]  /*11970*/  FMUL.FTZ R78, R0.reuse, R78 ;  /* 0x0000004e004e7220 */ /* 0x040fe20000410000 */
[C---:B------:R-:W-:Y:S01]  /*11980*/  HMMA.16816.F32 R72, R168.reuse, R142, R72 ;  /* 0x0000008ea848723c */ /* 0x040fe20000001848 */
[----:B------:R-:W2:Y:S05]  /*11990*/  LDSM.16.MT88.4 R140, [R224+0x16000] ;  /* 0x01600000e08c783b */ /* 0x000eaa0000004200 */
[----:B------:R-:W-:Y:S01]  /*119a0*/  MUFU.EX2 R248, R248 ;  /* 0x000000f800f87308 */ /* 0x000fe20000000800 */
[----:B------:R-:W-:Y:S01]  /*119b0*/  FMUL.FTZ R79, R0, R79 ;  /* 0x0000004f004f7220 */ /* 0x000fe20000410000 */
[C---:B------:R-:W-:Y:S03]  /*119c0*/  FMUL.FTZ R80, R2.reuse, R80 ;  /* 0x0000005002507220 */ /* 0x040fe60000410000 */
[----:B------:R-:W-:Y:S01]  /*119d0*/  FMUL.FTZ R81, R2, R81 ;  /* 0x0000005102517220 */ /* 0x000fe20000410000 */
[C---:B------:R-:W-:Y:S01]  /*119e0*/  FMUL.FTZ R82, R0.reuse, R82 ;  /* 0x0000005200527220 */ /* 0x040fe20000410000 */
[----:B------:R-:W-:Y:S01]  /*119f0*/  FMUL.FTZ R83, R0, R83 ;  /* 0x0000005300537220 */ /* 0x000fe20000410000 */
[C---:B-1----:R-:W-:Y:S02]  /*11a00*/  HMMA.16816.F32 R76, R168.reuse, R144, R76 ;  /* 0x00000090a84c723c */ /* 0x042fe4000000184c */
[----:B------:R-:W1:Y:S01]  /*11a10*/  MUFU.EX2 R250, R250 ;  /* 0x000000fa00fa7308 */ /* 0x000e620000000800 */
[C---:B------:R-:W-:Y:S01]  /*11a20*/  FMUL.FTZ R84, R2.reuse, R84 ;  /* 0x0000005402547220 */ /* 0x040fe20000410000 */
[----:B------:R-:W-:Y:S01]  /*11a30*/  FMUL.FTZ R85, R2, R85 ;  /* 0x0000005502557220 */ /* 0x000fe20000410000 */
[C---:B------:R-:W-:Y:S01]  /*11a40*/  FMUL.FTZ R86, R0.reuse, R86 ;  /* 0x0000005600567220 */ /* 0x040fe20000410000 */
[C---:B------:R-:W-:Y:S01]  /*11a50*/  HMMA.16816.F32 R80, R168.reuse, R146, R80 ;  /* 0x00000092a850723c */ /* 0x040fe20000001850 */
[----:B------:R-:W-:Y:S05]  /*11a60*/  LDSM.16.MT88.4 R144, [R222+0x10800] ;  /* 0x01080000de90783b */ /* 0x000fea0000004200 */
[----:B------:R-:W-:Y:S01]  /*11a70*/  MUFU.EX2 R252, R252 ;  /* 0x000000fc00fc7308 */ /* 0x000fe20000000800 */
[----:B------:R-:W-:Y:S01]  /*11a80*/  FMUL.FTZ R87, R0, R87 ;  /* 0x0000005700577220 */ /* 0x000fe20000410000 */
[C---:B------:R-:W-:Y:S03]  /*11a90*/  FMUL.FTZ R88, R2.reuse, R88 ;  /* 0x0000005802587220 */ /* 0x040fe60000410000 */
[----:B------:R-:W-:Y:S01]  /*11aa0*/  FMUL.FTZ R89, R2, R89 ;  /* 0x0000005902597220 */ /* 0x000fe20000410000 */
[C---:B------:R-:W-:Y:S01]  /*11ab0*/  FMUL.FTZ R90, R0.reuse, R90 ;  /* 0x0000005a005a7220 */ /* 0x040fe20000410000 */
[----:B------:R-:W-:Y:S01]  /*11ac0*/  FMUL.FTZ R91, R0, R91 ;  /* 0x0000005b005b7220 */ /* 0x000fe20000410000 */
[C---:B-----5:R-:W-:Y:S03]  /*11ad0*/  HMMA.16816.F32 R84, R168.reuse, R136, R84 ;  /* 0x00000088a854723c */ /* 0x060fe60000001854 */
[C---:B------:R-:W-:Y:S01]  /*11ae0*/  FMUL.FTZ R92, R2.reuse, R92 ;  /* 0x0000005c025c7220 */ /* 0x040fe20000410000 */
[----:B------:R-:W-:Y:S01]  /*11af0*/  FMUL.FTZ R93, R2, R93 ;  /* 0x0000005d025d7220 */ /* 0x000fe20000410000 */
[C---:B------:R-:W-:Y:S01]  /*11b00*/  FMUL.FTZ R94, R0.reuse, R94 ;  /* 0x0000005e005e7220 */ /* 0x040fe20000410000 */
[C---:B------:R-:W-:Y:S01]  /*11b10*/  HMMA.16816.F32 R88, R168.reuse, R138, R88 ;  /* 0x0000008aa858723c */ /* 0x040fe20000001858 */
[----:B------:R-:W5:Y:S04]  /*11b20*/  LDSM.16.MT88.4 R136, [R222+0x16000] ;  /* 0x01600000de88783b */ /* 0x000f680000004200 */
        /* <DEDUP_REMOVED lines=47> */
[C---:B------:R-:W-:Y:S01]  /*11e20*/  FMUL.FTZ R131, R0.reuse, R131 ;  /* 0x0000008300837220 */ /* 0x040fe20000410000 */
[C---:B--2---:R-:W-:Y:S03]  /*11e30*/  HMMA.16816.F32 R124, R168.reuse, R140, R124 ;  /* 0x0000008ca87c723c */ /* 0x044fe6000000187c */
[----:B------:R-:W-:Y:S01]  /*11e40*/  F2FP.F16.F32.PACK_AB R132, R197, R192 ;  /* 0x000000c0c584723e */ /* 0x000fe200000000ff */
[----:B------:R-:W-:Y:S01]  /*11e50*/  FFMA.FTZ R195, R0, R243, R195 ;  /* 0x000000f300c37223 */ /* 0x000fe200000100c3 */
[----:B------:R-:W-:Y:S01]  /*11e60*/  F2FP.F16.F32.PACK_AB R134, R199, R194 ;  /* 0x000000c2c786723e */ /* 0x000fe200000000ff */
[----:B------:R-:W-:Y:S01]  /*11e70*/  HMMA.16816.F32 R128, R168, R142, R128 ;  /* 0x0000008ea880723c */ /* 0x000fe20000001880 */
[----:B------:R-:W2:Y:S04]  /*11e80*/  LDSM.16.MT88.4 R140, [R221+0x12800] ;  /* 0x01280000dd8c783b */ /* 0x000ea80000004200 */
[----:B------:R-:W-:Y:S01]  /*11e90*/  F2FP.F16.F32.PACK_AB R133, R201, R196 ;  /* 0x000000c4c985723e */ /* 0x000fe200000000ff */
[----:B------:R-:W-:Y:S01]  /*11ea0*/  FFMA.FTZ R193, R2, R245, R193 ;  /* 0x000000f502c17223 */ /* 0x000fe200000100c1 */
[----:B---3--:R-:W-:Y:S01]  /*11eb0*/  F2FP.F16.F32.PACK_AB R135, R203, R198 ;  /* 0x000000c6cb87723e */ /* 0x008fe200000000ff */
[----:B------:R-:W-:Y:S01]  /*11ec0*/  FADD.FTZ R195, R167, R195 ;  /* 0x000000c3a7c37221 */ /* 0x000fe20000010000 */
[----:B------:R-:W3:Y:S02]  /*11ed0*/  LDSM.16.MT88.4 R168, [R220+0x12800] ;  /* 0x01280000dca8783b */ /* 0x000ee40000004200 */
[----:B------:R-:W-:Y:S01]  /*11ee0*/  MOV R2, R3 ;  /* 0x0000000300027202 */ /* 0x000fe20000000f00 */
[----:B------:R-:W-:Y:S01]  /*11ef0*/  FADD.FTZ R190, R190, R193 ;  /* 0x000000c1bebe7221 */ /* 0x000fe20000010000 */
[----:B------:R-:W-:Y:S01]  /*11f00*/  FADD.FTZ R166, R166, R195 ;  /* 0x000000c3a6a67221 */ /* 0x000fe20000010000 */
[C---:B-----5:R-:W-:Y:S05]  /*11f10*/  HMMA.16816.F32 R4, R132.reuse, R136, R4 ;  /* 0x000000888404723c */ /* 0x060fea0000001804 */
        /* <DEDUP_REMOVED lines=12> */
[----:B------:R-:W1:Y:S04]  /*11fe0*/  LDSM.16.MT88.4 R148, [R220+0x14800] ;  /* 0x01480000dc94783b */ /* 0x000e680000004200 */
[----:B------:R-:W-:Y:S01]  /*11ff0*/  FADD.FTZ R203, R202, R203 ;  /* 0x000000cbcacb7221 */ /* 0x000fe20000010000 */
[C---:B------:R-:W-:Y:S06]  /*12000*/  HMMA.16816.F32 R28, R132.reuse, R152, R28 ;  /* 0x00000098841c723c */ /* 0x040fec000000181c */
        /* <DEDUP_REMOVED lines=8> */
[C---:B--2---:R-:W-:Y:S06]  /*12090*/  HMMA.16816.F32 R52, R132.reuse, R140, R52 ;  /* 0x0000008c8434723c */ /* 0x044fec0000001834 */
[C---:B------:R-:W-:Y:S01]  /*120a0*/  HMMA.16816.F32 R56, R132.reuse, R142, R56 ;  /* 0x0000008e8438723c */ /* 0x040fe20000001838 */
[----:B------:R-:W-:Y:S05]  /*120b0*/  LDSM.16.MT88.4 R140, [R221+0x16800] ;  /* 0x01680000dd8c783b */ /* 0x000fea0000004200 */
[C---:B---3--:R-:W-:Y:S06]  /*120c0*/  HMMA.16816.F32 R60, R132.reuse, R168, R60 ;  /* 0x000000a8843c723c */ /* 0x048fec000000183c */
[C---:B------:R-:W-:Y:S01]  /*120d0*/  HMMA.16816.F32 R64, R132.reuse, R170, R64 ;  /* 0x000000aa8440723c */ /* 0x040fe20000001840 */
[----:B------:R-:W-:Y:S05]  /*120e0*/  LDSM.16.MT88.4 R168, [R222+0x13000] ;  /* 0x01300000dea8783b */ /* 0x000fea0000004200 */
[C---:B----4-:R-:W-:Y:S06]  /*120f0*/  HMMA.16816.F32 R68, R132.reuse, R136, R68 ;  /* 0x000000888444723c */ /* 0x050fec0000001844 */
[C---:B------:R-:W-:Y:S01]  /*12100*/  HMMA.16816.F32 R72, R132.reuse, R138, R72 ;  /* 0x0000008a8448723c */ /* 0x040fe20000001848 */
[----:B------:R-:W2:Y:S05]  /*12110*/  LDSM.16.MT88.4 R136, [R222+0x16800] ;  /* 0x01680000de88783b */ /* 0x000eaa0000004200 */
[C---:B-----5:R-:W-:Y:S06]  /*12120*/  HMMA.16816.F32 R76, R132.reuse, R144, R76 ;  /* 0x00000090844c723c */ /* 0x060fec000000184c */
        /* <DEDUP_REMOVED lines=11> */
[C---:B--2---:R-:W-:Y:S06]  /*121e0*/  HMMA.16816.F32 R108, R132.reuse, R136, R108 ;  /* 0x00000088846c723c */ /* 0x044fec000000186c */
[C---:B------:R-:W-:Y:S05]  /*121f0*/  HMMA.16816.F32 R112, R132.reuse, R138, R112 ;  /* 0x0000008a8470723c */ /* 0x040fea0000001870 */
[----:B------:R-:W-:Y:S01]  /*12200*/  F2FP.F16.F32.PACK_AB R136, R251, R244 ;  /* 0x000000f4fb88723e */ /* 0x000fe200000000ff */
[C---:B------:R-:W-:Y:S05]  /*12210*/  HMMA.16816.F32 R116, R132.reuse, R140, R116 ;  /* 0x0000008c8474723c */ /* 0x040fea0000001874 */
[----:B------:R-:W-:Y:S01]  /*12220*/  F2FP.F16.F32.PACK_AB R138, R249, R246 ;  /* 0x000000f6f98a723e */ /* 0x000fe200000000ff */
[C---:B------:R-:W-:Y:S01]  /*12230*/  HMMA.16816.F32 R120, R132.reuse, R142, R120 ;  /* 0x0000008e8478723c */ /* 0x040fe20000001878 */
[----:B------:R-:W2:Y:S04]  /*12240*/  LDSM.16.MT88.4 R140, [R221+0x11000] ;  /* 0x01100000dd8c783b */ /* 0x000ea80000004200 */
[----:B------:R-:W-:Y:S01]  /*12250*/  F2FP.F16.F32.PACK_AB R137, R200, R202 ;  /* 0x000000cac889723e */ /* 0x000fe200000000ff */
[C---:B---3--:R-:W-:Y:S05]  /*12260*/  HMMA.16816.F32 R124, R132.reuse, R144, R124 ;  /* 0x00000090847c723c */ /* 0x048fea000000187c */
[----:B------:R-:W-:Y:S01]  /*12270*/  F2FP.F16.F32.PACK_AB R139, R250, R248 ;  /* 0x000000f8fa8b723e */ /* 0x000fe200000000ff */
[----:B------:R-:W-:Y:S01]  /*12280*/  HMMA.16816.F32 R128, R132, R146, R128 ;  /* 0x000000928480723c */ /* 0x000fe20000001880 */
[----:B------:R-:W3:Y:S05]  /*12290*/  LDSM.16.MT88.4 R132, [R220+0x13000] ;  /* 0x01300000dc84783b */ /* 0x000eea0000004200 */
[C---:B-1----:R-:W-:Y:S03]  /*122a0*/  HMMA.16816.F32 R4, R136.reuse, R148, R4 ;  /* 0x000000948804723c */ /* 0x042fe60000001804 */
[----:B------:R-:W1:Y:S03]  /*122b0*/  LDSM.16.MT88.4 R144, [R224+0x15000] ;  /* 0x01500000e090783b */ /* 0x000e660000004200 */
[C---:B------:R-:W-:Y:S05]  /*122c0*/  HMMA.16816.F32 R8, R136.reuse, R150, R8 ;  /* 0x000000968808723c */ /* 0x040fea0000001808 */
[----:B------:R-:W5:Y:S01]  /*122d0*/  LDSM.16.MT88.4 R148, [R222+0x15000] ;  /* 0x01500000de94783b */ /* 0x000f620000004200 */
[C---:B----4-:R-:W-:Y:S06]  /*122e0*/  HMMA.16816.F32 R12, R136.reuse, R152, R12 ;  /* 0x00000098880c723c */ /* 0x050fec000000180c */
[C---:B------:R-:W-:Y:S01]  /*122f0*/  HMMA.16816.F32 R16, R136.reuse, R154, R16 ;  /* 0x0000009a8810723c */ /* 0x040fe20000001810 */
[----:B------:R-:W4:Y:S05]  /*12300*/  LDSM.16.MT88.4 R152, [R221+0x15000] ;  /* 0x01500000dd98783b */ /* 0x000f2a0000004200 */
[C---:B--2---:R-:W-:Y:S06]  /*12310*/  HMMA.16816.F32 R20, R136.reuse, R140, R20 ;  /* 0x0000008c8814723c */ /* 0x044fec0000001814 */
[C---:B------:R-:W-:Y:S01]  /*12320*/  HMMA.16816.F32 R24, R136.reuse, R142, R24 ;  /* 0x0000008e8818723c */ /* 0x040fe20000001818 */
[----:B------:R-:W2:Y:S05]  /*12330*/  LDSM.16.MT88.4 R140, [R220+0x15000] ;  /* 0x01500000dc8c783b */ /* 0x000eaa0000004200 */
[C---:B------:R-:W-:Y:S06]  /*12340*/  HMMA.16816.F32 R28, R136.reuse, R156, R28 ;  /* 0x0000009c881c723c */ /* 0x040fec000000181c */
[C---:B------:R-:W-:Y:S01]  /*12350*/  HMMA.16816.F32 R32, R136.reuse, R158, R32 ;  /* 0x0000009e8820723c */ /* 0x040fe20000001820 */
[----:B------:R-:W2:Y:S05]  /*12360*/  LDSM.16.MT88.4 R156, [R224+0x17000] ;  /* 0x01700000e09c783b */ /* 0x000eaa0000004200 */
[C---:B------:R-:W-:Y:S01]  /*12370*/  HMMA.16816.F32 R36, R136.reuse, R160, R36 ;  /* 0x000000a08824723c */ /* 0x040fe20000001824 */
[----:B------:R-:W-:Y:S05]  /*12380*/  MUFU.EX2 R161, R181 ;  /* 0x000000b500a17308 */ /* 0x000fea0000000800 */
[C---:B------:R-:W-:Y:S05]  /*12390*/  HMMA.16816.F32 R40, R136.reuse, R162, R40 ;  /* 0x000000a28828723c */ /* 0x040fea0000001828 */
[----:B------:R3:W2:Y:S01]  /*123a0*/  MUFU.EX2 R163, R182 ;  /* 0x000000b600a37308 */ /* 0x0006a20000000800 */
[C---:B------:R-:W-:Y:S06]  /*123b0*/  HMMA.16816.F32 R44, R136.reuse, R168, R44 ;  /* 0x000000a8882c723c */ /* 0x040fec000000182c */
[C---:B------:R-:W-:Y:S06]  /*123c0*/  HMMA.16816.F32 R48, R136.reuse, R170, R48 ;  /* 0x000000aa8830723c */ /* 0x040fec0000001830 */
[C---:B------:R-:W-:Y:S01]  /*123d0*/  HMMA.16816.F32 R52, R136.reuse, R172, R52 ;  /* 0x000000ac8834723c */ /* 0x040fe20000001834 */
[----:B---3--:R-:W-:Y:S05]  /*123e0*/  LDSM.16.MT88.4 R180, [R222+0x13800] ;  /* 0x01380000deb4783b */ /* 0x008fea0000004200 */
[C---:B------:R-:W-:Y:S03]  /*123f0*/  HMMA.16816.F32 R56, R136.reuse, R174, R56 ;  /* 0x000000ae8838723c */ /* 0x040fe60000001838 */
[----:B------:R-:W-:Y:S03]  /*12400*/  LDSM.16.MT88.4 R172, [R220+0x11800] ;  /* 0x01180000dcac783b */ /* 0x000fe60000004200 */
[C---:B------:R-:W-:Y:S06]  /*12410*/  HMMA.16816.F32 R60, R136.reuse, R132, R60 ;  /* 0x00000084883c723c */ /* 0x040fec000000183c */
[C---:B------:R-:W-:Y:S01]  /*12420*/  HMMA.16816.F32 R64, R136.reuse, R134, R64 ;  /* 0x000000868840723c */ /* 0x040fe20000001840 */
[----:B------:R-:W3:Y:S05]  /*12430*/  LDSM.16.MT88.4 R132, [R222+0x17000] ;  /* 0x01700000de84783b */ /* 0x000eea0000004200 */
[C---:B-1----:R-:W-:Y:S06]  /*12440*/  HMMA.16816.F32 R68, R136.reuse, R144, R68 ;  /* 0x000000908844723c */ /* 0x042fec0000001844 */
[C---:B------:R-:W-:Y:S01]  /*12450*/  HMMA.16816.F32 R72, R136.reuse, R146, R72 ;  /* 0x000000928848723c */ /* 0x040fe20000001848 */
[----:B------:R-:W1:Y:S05]  /*12460*/  LDSM.16.MT88.4 R144, [R221+0x17000] ;  /* 0x01700000dd90783b */ /* 0x000e6a0000004200 */
[C---:B-----5:R-:W-:Y:S06]  /*12470*/  HMMA.16816.F32 R76, R136.reuse, R148, R76 ;  /* 0x00000094884c723c */ /* 0x060fec000000184c */
[C---:B------:R-:W-:Y:S01]  /*12480*/  HMMA.16816.F32 R80, R136.reuse, R150, R80 ;  /* 0x000000968850723c */ /* 0x040fe20000001850 */
[----:B------:R-:W-:Y:S05]  /*12490*/  LDSM.16.MT88.4 R148, [R222+0x11800] ;  /* 0x01180000de94783b */ /* 0x000fea0000004200 */
[C---:B----4-:R-:W-:Y:S06]  /*124a0*/  HMMA.16816.F32 R84, R136.reuse, R152, R84 ;  /* 0x000000988854723c */ /* 0x050fec0000001854 */
[C---:B------:R-:W-:Y:S05]  /*124b0*/  HMMA.16816.F32 R88, R136.reuse, R154, R88 ;  /* 0x0000009a8858723c */ /* 0x040fea0000001858 */
[--C-:B------:R-:W-:Y:S01]  /*124c0*/  FFMA.FTZ R152, R176, UR4, -R177.reuse ;  /* 0x00000004b0987c23 */ /* 0x100fe200080108b1 */
[C---:B--2---:R-:W-:Y:S03]  /*124d0*/  HMMA.16816.F32 R92, R136.reuse, R140, R92 ;  /* 0x0000008c885c723c */ /* 0x044fe6000000185c */
[----:B------:R-:W2:Y:S02]  /*124e0*/  MUFU.EX2 R160, R152 ;  /* 0x0000009800a07308 */ /* 0x000ea40000000800 */
[----:B------:R-:W-:Y:S01]  /*124f0*/  FFMA.FTZ R177, R165, UR4, -R177 ;  /* 0x00000004a5b17c23 */ /* 0x000fe200080108b1 */
[C---:B------:R-:W-:Y:S01]  /*12500*/  HMMA.16816.F32 R96, R136.reuse, R142, R96 ;  /* 0x0000008e8860723c */ /* 0x040fe20000001860 */
[----:B------:R-:W4:Y:S06]  /*12510*/  LDSM.16.MT88.4 R140, [R220+0x17000] ;  /* 0x01700000dc8c783b */ /* 0x000f2c0000004200 */
[----:B------:R5:W2:Y:S01]  /*12520*/  MUFU.EX2 R165, R177 ;  /* 0x000000b100a57308 */ /* 0x000aa20000000800 */
[C---:B------:R-:W-:Y:S06]  /*12530*/  HMMA.16816.F32 R100, R136.reuse, R156, R100 ;  /* 0x0000009c8864723c */ /* 0x040fec0000001864 */
[C---:B------:R-:W-:Y:S01]  /*12540*/  HMMA.16816.F32 R104, R136.reuse, R158, R104 ;  /* 0x0000009e8868723c */ /* 0x040fe20000001868 */
[----:B------:R-:W2:Y:S05]  /*12550*/  LDSM.16.MT88.4 R156, [R224+0x11800] ;  /* 0x01180000e09c783b */ /* 0x000eaa0000004200 */
[C---:B---3--:R-:W-:Y:S03]  /*12560*/  HMMA.16816.F32 R108, R136.reuse, R132, R108 ;  /* 0x00000084886c723c */ /* 0x048fe6000000186c */
[----:B-----5:R-:W-:Y:S03]  /*12570*/  LDSM.16.MT88.4 R176, [R224+0x13800] ;  /* 0x01380000e0b0783b */ /* 0x020fe60000004200 */
[C---:B------:R-:W-:Y:S06]  /*12580*/  HMMA.16816.F32 R112, R136.reuse, R134, R112 ;  /* 0x000000868870723c */ /* 0x040fec0000001870 */
[C---:B-1----:R-:W-:Y:S01]  /*12590*/  HMMA.16816.F32 R116, R136.reuse, R144, R116 ;  /* 0x000000908874723c */ /* 0x042fe20000001874 */
[----:B------:R-:W1:Y:S05]  /*125a0*/  LDSM.16.MT88.4 R132, [R221+0x11800] ;  /* 0x01180000dd84783b */ /* 0x000e6a0000004200 */
[C---:B------:R-:W-:Y:S06]  /*125b0*/  HMMA.16816.F32 R120, R136.reuse, R146, R120 ;  /* 0x000000928878723c */ /* 0x040fec0000001878 */
[C---:B----4-:R-:W-:Y:S06]  /*125c0*/  HMMA.16816.F32 R124, R136.reuse, R140, R124 ;  /* 0x0000008c887c723c */ /* 0x050fec000000187c */
[----:B------:R-:W-:Y:S05]  /*125d0*/  HMMA.16816.F32 R128, R136, R142, R128 ;  /* 0x0000008e8880723c */ /* 0x000fea0000001880 */
[----:B------:R-:W-:Y:S02]  /*125e0*/  MOV R140, R163 ;  /* 0x000000a3008c7202 */ /* 0x000fe40000000f00 */
[----:B------:R-:W-:Y:S04]  /*125f0*/  MOV R137, R184 ;  /* 0x000000b800897202 */ /* 0x000fe80000000f00 */
[----:B------:R-:W-:Y:S02]  /*12600*/  MOV R138, R186 ;  /* 0x000000ba008a7202 */ /* 0x000fe40000000f00 */
[----:B------:R-:W-:Y:S02]  /*12610*/  MOV R139, R187 ;  /* 0x000000bb008b7202 */ /* 0x000fe40000000f00 */
[----:B--2---:R-:W-:Y:S01]  /*12620*/  MOV R141, R160 ;  /* 0x000000a0008d7202 */ /* 0x004fe20000000f00 */
[----:B------:R-:W2:Y:S01]  /*12630*/  LDSM.16.MT88.4 R184, [R221+0x13800] ;  /* 0x01380000ddb8783b */ /* 0x000ea20000004200 */
[----:B------:R-:W-:Y:S02]  /*12640*/  MOV R136, R161 ;  /* 0x000000a100887202 */ /* 0x000fe40000000f00 */
[----:B------:R-:W-:Y:S02]  /*12650*/  F2FP.F16.F32.PACK_AB R168, R138, R252 ;  /* 0x000000fc8aa8723e */ /* 0x000fe400000000ff */
[----:B------:R-:W-:Y:S02]  /*12660*/  F2FP.F16.F32.PACK_AB R170, R140, R136 ;  /* 0x000000888caa723e */ /* 0x000fe400000000ff */
[----:B------:R-:W-:Y:S02]  /*12670*/  F2FP.F16.F32.PACK_AB R169, R137, R139 ;  /* 0x0000008b89a9723e */ /* 0x000fe400000000ff */
[-C--:B------:R-:W-:Y:S07]  /*12680*/  F2FP.F16.F32.PACK_AB R171, R165, R141.reuse ;  /* 0x0000008da5ab723e */ /* 0x080fee00000000ff */
[C---:B------:R-:W-:Y:S01]  /*12690*/  HMMA.16816.F32 R160, R168.reuse, R156, R4 ;  /* 0x0000009ca8a0723c */ /* 0x040fe20000001804 */
[----:B------:R-:W3:Y:S05]  /*126a0*/  LDSM.16.MT88.4 R4, [R220+0x13800] ;  /* 0x01380000dc04783b */ /* 0x000eea0000004200 */
[C---:B------:R-:W-:Y:S03]  /*126b0*/  HMMA.16816.F32 R156, R168.reuse, R158, R8 ;  /* 0x0000009ea89c723c */ /* 0x040fe60000001808 */
[----:B------:R-:W4:Y:S03]  /*126c0*/  LDSM.16.MT88.4 R8, [R224+0x15800] ;  /* 0x01580000e008783b */ /* 0x000f260000004200 */
[C---:B------:R-:W-:Y:S05]  /*126d0*/  HMMA.16816.F32 R152, R168.reuse, R148, R12 ;  /* 0x00000094a898723c */ /* 0x040fea000000180c */
[----:B------:R-:W5:Y:S01]  /*126e0*/  LDSM.16.MT88.4 R12, [R222+0x15800] ;  /* 0x01580000de0c783b */ /* 0x000f620000004200 */
[C---:B------:R-:W-:Y:S06]  /*126f0*/  HMMA.16816.F32 R148, R168.reuse, R150, R16 ;  /* 0x00000096a894723c */ /* 0x040fec0000001810 */
[C---:B-1----:R-:W-:Y:S01]  /*12700*/  HMMA.16816.F32 R144, R168.reuse, R132, R20 ;  /* 0x00000084a890723c */ /* 0x042fe20000001814 */
[----:B------:R-:W1:Y:S06]  /*12710*/  LDSM.16.MT88.4 R16, [R221+0x15800] ;  /* 0x01580000dd10783b */ /* 0x000e6c0000004200 */
[----:B------:R-:W-:Y:S02]  /*12720*/  MOV R132, R140 ;  /* 0x0000008c00847202 */ /* 0x000fe40000000f00 */
[----:B------:R-:W1:Y:S02]  /*12730*/  LDSM.16.MT88.4 R20, [R220+0x15800] ;  /* 0x01580000dc14783b */ /* 0x000e640000004200 */
[----:B------:R-:W-:Y:S02]  /*12740*/  MOV R133, R141 ;  /* 0x0000008d00857202 */ /* 0x000fe40000000f00 */
[C---:B------:R-:W-:Y:S07]  /*12750*/  HMMA.16816.F32 R140, R168.reuse, R134, R24 ;  /* 0x00000086a88c723c */ /* 0x040fee0000001818 */
[----:B------:R-:W-:Y:S04]  /*12760*/  MOV R24, R136 ;  /* 0x0000008800187202 */ /* 0x000fe80000000f00 */
[----:B------:R-:W-:Y:S02]  /*12770*/  MOV R25, R137 ;  /* 0x0000008900197202 */ /* 0x000fe40000000f00 */
[----:B------:R-:W-:Y:S02]  /*12780*/  MOV R26, R138 ;  /* 0x0000008a001a7202 */ /* 0x000fe40000000f00 */
[----:B------:R-:W-:Y:S02]  /*12790*/  MOV R27, R139 ;  /* 0x0000008b001b7202 */ /* 0x000fe40000000f00 */
[C---:B------:R-:W-:Y:S01]  /*127a0*/  HMMA.16816.F32 R136, R168.reuse, R172, R28 ;  /* 0x000000aca888723c */ /* 0x040fe2000000181c */
[----:B------:R-:W-:Y:S06]  /*127b0*/  LDSM.16.MT88.4 R28, [R222+0x17800] ;  /* 0x01780000de1c783b */ /* 0x000fec0000004200 */
[----:B------:R-:W-:Y:S04]  /*127c0*/  MOV R173, R132 ;  /* 0x0000008400ad7202 */ /* 0x000fe80000000f00 */
[----:B------:R-:W-:Y:S02]  /*127d0*/  MOV R172, R133 ;  /* 0x0000008500ac7202 */ /* 0x000fe40000000f00 */
[C---:B------:R-:W-:Y:S06]  /*127e0*/  HMMA.16816.F32 R132, R168.reuse, R174, R32 ;  /* 0x000000aea884723c */ /* 0x040fec0000001820 */
[C---:B------:R-:W-:Y:S05]  /*127f0*/  HMMA.16816.F32 R36, R168.reuse, R176, R36 ;  /* 0x000000b0a824723c */ /* 0x040fea0000001824 */
[----:B------:R-:W-:Y:S01]  /*12800*/  MOV R35, R24 ;  /* 0x0000001800237202 */ /* 0x000fe20000000f00 */
[C---:B------:R-:W-:Y:S05]  /*12810*/  HMMA.16816.F32 R40, R168.reuse, R178, R40 ;  /* 0x000000b2a828723c */ /* 0x040fea0000001828 */
[----:B------:R-:W-:Y:S01]  /*12820*/  MOV R34, R25 ;  /* 0x0000001900227202 */ /* 0x000fe20000000f00 */
[C---:B------:R-:W-:Y:S05]  /*12830*/  HMMA.16816.F32 R44, R168.reuse, R180, R44 ;  /* 0x000000b4a82c723c */ /* 0x040fea000000182c */
[----:B------:R-:W-:Y:S01]  /*12840*/  MOV R33, R26 ;  /* 0x0000001a00217202 */ /* 0x000fe20000000f00 */
[C---:B------:R-:W-:Y:S05]  /*12850*/  HMMA.16816.F32 R48, R168.reuse, R182, R48 ;  /* 0x000000b6a830723c */ /* 0x040fea0000001830 */
[----:B------:R-:W-:Y:S01]  /*12860*/  MOV R32, R27 ;  /* 0x0000001b00207202 */ /* 0x000fe20000000f00 */
[C---:B--2---:R-:W-:Y:S01]  /*12870*/  HMMA.16816.F32 R52, R168.reuse, R184, R52 ;  /* 0x000000b8a834723c */ /* 0x044fe20000001834 */
[----:B------:R-:W2:Y:S05]  /*12880*/  LDSM.16.MT88.4 R24, [R224+0x17800] ;  /* 0x01780000e018783b */ /* 0x000eaa0000004200 */
[C---:B------:R-:W-:Y:S06]  /*12890*/  HMMA.16816.F32 R56, R168.reuse, R186, R56 ;  /* 0x000000baa838723c */ /* 0x040fec0000001838 */
[C---:B---3--:R-:W-:Y:S06]  /*128a0*/  HMMA.16816.F32 R60, R168.reuse, R4, R60 ;  /* 0x00000004a83c723c */ /* 0x048fec000000183c */
[C---:B------:R-:W-:Y:S01]  /*128b0*/  HMMA.16816.F32 R64, R168.reuse, R6, R64 ;  /* 0x00000006a840723c */ /* 0x040fe20000001840 */
[----:B------:R-:W3:Y:S05]  /*128c0*/  LDSM.16.MT88.4 R4, [R221+0x17800] ;  /* 0x01780000dd04783b */ /* 0x000eea0000004200 */
[C---:B----4-:R-:W-:Y:S06]  /*128d0*/  HMMA.16816.F32 R68, R168.reuse, R8, R68 ;  /* 0x00000008a844723c */ /* 0x050fec0000001844 */
[C---:B------:R-:W-:Y:S01]  /*128e0*/  HMMA.16816.F32 R72, R168.reuse, R10, R72 ;  /* 0x0000000aa848723c */ /* 0x040fe20000001848 */
[----:B------:R-:W4:Y:S05]  /*128f0*/  LDSM.16.MT88.4 R8, [R220+0x17800] ;  /* 0x01780000dc08783b */ /* 0x000f2a0000004200 */
[C---:B-----5:R-:W-:Y:S06]  /*12900*/  HMMA.16816.F32 R76, R168.reuse, R12, R76 ;  /* 0x0000000ca84c723c */ /* 0x060fec000000184c */
[C---:B------:R-:W-:Y:S05]  /*12910*/  HMMA.16816.F32 R80, R168.reuse, R14, R80 ;  /* 0x0000000ea850723c */ /* 0x040fea0000001850 */
[----:B------:R-:W-:Y:S01]  /*12920*/  FADD.FTZ R13, R189, R190 ;  /* 0x000000bebd0d7221 */ /* 0x000fe20000010000 */
[C---:B-1----:R-:W-:Y:S05]  /*12930*/  HMMA.16816.F32 R84, R168.reuse, R16, R84 ;  /* 0x00000010a854723c */ /* 0x042fea0000001854 */
        /* <DEDUP_REMOVED lines=31> */
[----:B------:R-:W-:Y:S01]  /*12b30*/  MOV R0, R164 ;  /* 0x000000a400007202 */ /* 0x000fe20000000f00 */
[----:B------:R-:W-:Y:S06]  /*12b40*/  @P0 BRA `(.L_x_3184) ;  /* 0xffffffb000b80947 */ /* 0x000fec000383ffff */
.L_x_3180:
[----:B------:R-:W1:Y:S01]  /*12b50*/  SHFL.BFLY PT, R0, R243, 0x2, 0x1f ;  /* 0x0c401f00f3007f89 */ /* 0x000e6200000e0000 */
[----:B------:R-:W2:Y:S01]  /*12b60*/  S2UR UR6, SR_CgaCtaId ;  /* 0x00000000000679c3 */ /* 0x000ea20000008800 */
[----:B------:R-:W-:Y:S01]  /*12b70*/  MOV R7, 0x3f800000 ;  /* 0x3f80000000077802 */ /* 0x000fe20000000f00 */
[----:B------:R-:W-:Y:S01]  /*12b80*/  UMOV UR4, 0x400 ;  /* 0x0000040000047882 */ /* 0x000fe20000000000 */
[----:B------:R-:W3:Y:S01]  /*12b90*/  SHFL.BFLY PT, R2, R245, 0x2, 0x1f ;  /* 0x0c401f00f5027f89 */ /* 0x000ee200000e0000 */
[----:B------:R-:W-:Y:S01]  /*12ba0*/  MOV R6, 0x3f800000 ;  /* 0x3f80000000067802 */ /* 0x000fe20000000f00 */
[----:B------:R-:W-:Y:S03]  /*12bb0*/  BSSY B0, `(.L_x_3185) ;  /* 0x0000136000007945 */ /* 0x000fe60003800000 */
[----:B------:R-:W-:Y:S06]  /*12bc0*/  BAR.SYNC.DEFER_BLOCKING 0x0 ;  /* 0x0000000000007b1d */ /* 0x000fec0000010000 */
[----:B------:R-:W4:Y:S01]  /*12bd0*/  S2R R33, SR_CTAID.Y ;  /* 0x0000000000217919 */ /* 0x000f220000002600 */
[----:B-1----:R-:W-:Y:S01]  /*12be0*/  FADD.FTZ R5, R0, R243 ;  /* 0x000000f300057221 */ /* 0x002fe20000010000 */
[----:B--2---:R-:W-:Y:S01]  /*12bf0*/  ULEA UR6, UR6, UR4, 0x18 ;  /* 0x0000000406067291 */ /* 0x004fe2000f8ec03f */
[----:B------:R-:W1:Y:S01]  /*12c00*/  S2R R0, SR_TID.X ;  /* 0x0000000000007919 */ /* 0x000e620000002100 */
[----:B------:R-:W2:Y:S01]  /*12c10*/  S2UR UR4, SR_CTAID.Z ;  /* 0x00000000000479c3 */ /* 0x000ea20000002700 */
[----:B---3--:R-:W-:-:S02]  /*12c20*/  FADD.FTZ R11, R2, R245 ;  /* 0x000000f5020b7221 */ /* 0x008fc40000010000 */
[----:B------:R-:W3:Y:S04]  /*12c30*/  SHFL.BFLY PT, R2, R5, 0x1, 0x1f ;  /* 0x0c201f0005027f89 */ /* 0x000ee800000e0000 */
[----:B------:R-:W5:Y:S01]  /*12c40*/  SHFL.BFLY PT, R4, R11, 0x1, 0x1f ;  /* 0x0c201f000b047f89 */ /* 0x000f6200000e0000 */
[----:B---3--:R-:W-:Y:S01]  /*12c50*/  FADD.FTZ R2, R5, R2 ;  /* 0x0000000205027221 */ /* 0x008fe20000010000 */
[----:B-1----:R-:W-:Y:S01]  /*12c60*/  SHF.R.S32.HI R9, RZ, 0x1f, R0 ;  /* 0x0000001fff097819 */ /* 0x002fe20000011400 */
[----:B-----5:R-:W-:-:S03]  /*12c70*/  FADD.FTZ R4, R11, R4 ;  /* 0x000000040b047221 */ /* 0x020fc60000010000 */
        /* <DEDUP_REMOVED lines=12> */
[----:B------:R-:W3:Y:S01]  /*12d40*/  @P4 MUFU.RCP R7, R4 ;  /* 0x0000000400074308 */ /* 0x000ee20000001000 */
[----:B------:R-:W5:Y:S01]  /*12d50*/  S2R R10, SR_TID.X ;  /* 0x00000000000a7919 */ /* 0x000f620000002100 */
[----:B------:R-:W-:-:S02]  /*12d60*/  LOP3.LUT R13, R12, 0xfffffff0, RZ, 0xc0, !PT ;  /* 0xfffffff00c0d7812 */ /* 0x000fc400078ec0ff */
[----:B------:R-:W-:Y:S02]  /*12d70*/  SHF.L.U32 R19, R5, 0x6, RZ ;  /* 0x0000000605137819 */ /* 0x000fe400000006ff */
[----:B------:R-:W-:Y:S02]  /*12d80*/  SHF.R.S32.HI R12, RZ, 0x5, R9 ;  /* 0x00000005ff0c7819 */ /* 0x000fe40000011409 */
[----:B------:R-:W-:Y:S01]  /*12d90*/  IADD3 R17, -R17, R0, RZ ;  /* 0x0000000011117210 */ /* 0x000fe20007ffe1ff */
[C---:B-1----:R-:W-:Y:S01]  /*12da0*/  FMUL.FTZ R163, R6.reuse, R163 ;  /* 0x000000a306a37220 */ /* 0x042fe20000410000 */
[----:B------:R-:W-:Y:S01]  /*12db0*/  LOP3.LUT R15, R5, 0x1, RZ, 0xc0, !PT ;  /* 0x00000001050f7812 */ /* 0x000fe200078ec0ff */
[C---:B------:R-:W-:Y:S01]  /*12dc0*/  FMUL.FTZ R162, R6.reuse, R162 ;  /* 0x000000a206a27220 */ /* 0x040fe20000410000 */
[----:B------:R-:W-:Y:S01]  /*12dd0*/  IADD3 R13, -R13, R0, RZ ;  /* 0x000000000d0d7210 */ /* 0x000fe20007ffe1ff */
[C---:B------:R-:W-:Y:S01]  /*12de0*/  FMUL.FTZ R159, R6.reuse, R159 ;  /* 0x0000009f069f7220 */ /* 0x040fe20000410000 */
[----:B------:R-:W-:Y:S01]  /*12df0*/  LOP3.LUT R19, R19, 0x1c0, RZ, 0xc0, !PT ;  /* 0x000001c013137812 */ /* 0x000fe200078ec0ff */
[----:B------:R-:W-:Y:S01]  /*12e00*/  FMUL.FTZ R158, R6, R158 ;  /* 0x0000009e069e7220 */ /* 0x000fe20000410000 */
[----:B------:R-:W-:Y:S01]  /*12e10*/  ISETP.NE.U32.AND P0, PT, R15, 0x1, PT ;  /* 0x000000010f00780c */ /* 0x000fe20003f05070 */
[----:B---3--:R-:W-:Y:S01]  /*12e20*/  FMUL.FTZ R160, R7, R160 ;  /* 0x000000a007a07220 */ /* 0x008fe20000410000 */
[----:B------:R-:W-:Y:S01]  /*12e30*/  LEA.HI R19, R19, R19, RZ, 0x1d ;  /* 0x0000001313137211 */ /* 0x000fe200078fe8ff */
[----:B------:R-:W-:Y:S01]  /*12e40*/  FMUL.FTZ R161, R7, R161 ;  /* 0x000000a107a17220 */ /* 0x000fe20000410000 */
[----:B------:R-:W-:Y:S01]  /*12e50*/  R2P PR, R5, 0x6 ;  /* 0x0000000605007804 */ /* 0x000fe20000000000 */
        /* <DEDUP_REMOVED lines=12> */
[----:B-----5:R-:W-:Y:S01]  /*12f20*/  SHF.R.S32.HI R11, RZ, 0x1f, R10 ;  /* 0x0000001fff0b7819 */ /* 0x020fe2000001140a */
[C---:B------:R-:W-:Y:S01]  /*12f30*/  FMUL.FTZ R137, R7.reuse, R137 ;  /* 0x0000008907897220 */ /* 0x040fe20000410000 */
[C---:B------:R-:W-:Y:S01]  /*12f40*/  FMUL.FTZ R132, R7.reuse, R132 ;  /* 0x0000008407847220 */ /* 0x040fe20000410000 */
[----:B------:R-:W-:Y:S01]  /*12f50*/  FMUL.FTZ R133, R7, R133 ;  /* 0x0000008507857220 */ /* 0x000fe20000410000 */
[----:B------:R-:W-:Y:S01]  /*12f60*/  LEA.HI R14, R11, R10, RZ, 0x4 ;  /* 0x0000000a0b0e7211 */ /* 0x000fe200078f20ff */
[C---:B------:R-:W-:Y:S01]  /*12f70*/  FMUL.FTZ R36, R7.reuse, R36 ;  /* 0x0000002407247220 */ /* 0x040fe20000410000 */
[C---:B------:R-:W-:Y:S01]  /*12f80*/  FMUL.FTZ R37, R7.reuse, R37 ;  /* 0x0000002507257220 */ /* 0x040fe20000410000 */
[C---:B------:R-:W-:Y:S01]  /*12f90*/  FMUL.FTZ R40, R7.reuse, R40 ;  /* 0x0000002807287220 */ /* 0x040fe20000410000 */
[----:B------:R-:W-:Y:S01]  /*12fa0*/  SHF.R.S32.HI R8, RZ, 0x4, R14 ;  /* 0x00000004ff087819 */ /* 0x000fe2000001140e */
[C---:B------:R-:W-:Y:S01]  /*12fb0*/  FMUL.FTZ R41, R7.reuse, R41 ;  /* 0x0000002907297220 */ /* 0x040fe20000410000 */
[----:B------:R-:W-:Y:S01]  /*12fc0*/  LEA R14, R12, R17, 0x9 ;  /* 0x000000110c0e7211 */ /* 0x000fe200078e48ff */
[C---:B------:R-:W-:Y:S01]  /*12fd0*/  FMUL.FTZ R44, R7.reuse, R44 ;  /* 0x0000002c072c7220 */ /* 0x040fe20000410000 */
[----:B------:R-:W-:Y:S01]  /*12fe0*/  SHF.L.U32 R15, R8, 0x6, RZ ;  /* 0x00000006080f7819 */ /* 0x000fe200000006ff */
        /* <DEDUP_REMOVED lines=10> */
[C---:B------:R-:W-:Y:S01]  /*13090*/  FMUL.FTZ R56, R7.reuse, R56 ;  /* 0x0000003807387220 */ /* 0x040fe20000410000 */
[----:B------:R-:W-:Y:S01]  /*130a0*/  SHF.R.U32.HI R15, RZ, 0x3, R15 ;  /* 0x00000003ff0f7819 */ /* 0x000fe2000001160f */
[----:B------:R-:W-:Y:S01]  /*130b0*/  FMUL.FTZ R57, R7, R57 ;  /* 0x0000003907397220 */ /* 0x000fe20000410000 */
[----:B------:R-:W-:Y:S01]  /*130c0*/  LOP3.LUT R18, R17, 0xffffffe, RZ, 0xc0, !PT ;  /* 0x0ffffffe11127812 */ /* 0x000fe200078ec0ff */
[C---:B------:R-:W-:Y:S01]  /*130d0*/  FMUL.FTZ R60, R7.reuse, R60 ;  /* 0x0000003c073c7220 */ /* 0x040fe20000410000 */
[----:B------:R-:W-:Y:S01]  /*130e0*/  LEA R14, R14, UR6, 0x2 ;  /* 0x000000060e0e7c11 */ /* 0x000fe2000f8e10ff */
        /* <DEDUP_REMOVED lines=99> */
[----:B------:R-:W-:Y:S01]  /*13720*/  @P4 MUFU.LG2 R4, R4 ;  /* 0x0000000400044308 */ /* 0x000fe20000000c00 */
[----:B------:R-:W-:Y:S01]  /*13730*/  IADD3 R6, R14, -0x20, RZ ;  /* 0xffffffe00e067810 */ /* 0x000fe20007ffe0ff */
[----:B------:R-:W-:Y:S01]  /*13740*/  STS.64 [R14+0x800], R162 ;  /* 0x000800a20e007388 */ /* 0x000fe20000000a00 */
[----:B------:R-:W-:-:S02]  /*13750*/  SEL R5, R5, 0xffffffc0, !P1 ;  /* 0xffffffc005057807 */ /* 0x000fc40004800000 */
[----:B------:R-:W-:Y:S02]  /*13760*/  @P0 IADD3 R6, R14, 0x20, RZ ;  /* 0x000000200e060810 */ /* 0x000fe40007ffe0ff */
[----:B------:R-:W-:Y:S01]  /*13770*/  SEL R7, R7, 0xffffff80, !P2 ;  /* 0xffffff8007077807 */ /* 0x000fe20005000000 */
[----:B------:R-:W1:Y:S01]  /*13780*/  @P3 MUFU.LG2 R2, R2 ;  /* 0x0000000200023308 */ /* 0x000e620000000c00 */
        /* <DEDUP_REMOVED lines=8> */
[-C--:B------:R-:W-:Y:S02]  /*13810*/  IADD3 R19, R16, R7.reuse, RZ ;  /* 0x0000000710137210 */ /* 0x080fe40007ffe0ff */
[----:B------:R-:W-:Y:S01]  /*13820*/  IADD3 R7, R18, R7, RZ ;  /* 0x0000000712077210 */ /* 0x000fe20007ffe0ff */
[----:B------:R-:W-:Y:S01]  /*13830*/  STS.64 [R16+0x800], R154 ;  /* 0x0008009a10007388 */ /* 0x000fe20000000a00 */
[----:B------:R-:W-:Y:S02]  /*13840*/  LEA.HI R35, R11, R10, RZ, 0x5 ;  /* 0x0000000a0b237211 */ /* 0x000fe400078f28ff */
[----:B------:R-:W-:Y:S01]  /*13850*/  LOP3.LUT R9, R9, 0xffffffe0, RZ, 0xc0, !PT ;  /* 0xffffffe009097812 */ /* 0x000fe200078ec0ff */
[----:B------:R-:W-:Y:S01]  /*13860*/  STS.64 [R18], R148 ;  /* 0x0000009412007388 */ /* 0x000fe20000000a00 */
[----:B------:R-:W-:Y:S01]  /*13870*/  LOP3.LUT R35, R35, 0xffffffe0, RZ, 0xc0, !PT ;  /* 0xffffffe023237812 */ /* 0x000fe200078ec0ff */
[----:B-1----:R-:W-:Y:S01]  /*13880*/  @P3 FMUL.FTZ R2, R2, 0.69314718246459960938 ;  /* 0x3f31721802023820 */ /* 0x002fe20000410000 */
[----:B------:R-:W-:Y:S01]  /*13890*/  IADD3 R9, -R9, R0, RZ ;  /* 0x0000000009097210 */ /* 0x000fe20007ffe1ff */
[----:B------:R-:W-:Y:S01]  /*138a0*/  STS.64 [R18+0x800], R150 ;  /* 0x0008009612007388 */ /* 0x000fe20000000a00 */
[----:B------:R-:W-:-:S02]  /*138b0*/  IADD3 R35, -R35, R10, RZ ;  /* 0x0000000a23237210 */ /* 0x000fc40007ffe1ff */
[----:B------:R-:W1:Y:S01]  /*138c0*/  @P3 LDC R10, c[0x0][0x2e8] ;  /* 0x0000ba00ff0a3b82 */ /* 0x000e620000000800 */
[----:B------:R-:W-:Y:S01]  /*138d0*/  STS.64 [R5], R144 ;  /* 0x0000009005007388 */ /* 0x000fe20000000a00 */
[----:B------:R-:W-:Y:S02]  /*138e0*/  LOP3.LUT P0, RZ, R9, 0x3, RZ, 0xc0, !PT ;  /* 0x0000000309ff7812 */ /* 0x000fe4000780c0ff */
[----:B------:R-:W-:Y:S01]  /*138f0*/  SHF.R.S32.HI R32, RZ, 0x1f, R35 ;  /* 0x0000001fff207819 */ /* 0x000fe20000011423 */
[----:B------:R-:W-:Y:S01]  /*13900*/  STS.64 [R5+0x800], R146 ;  /* 0x0008009205007388 */ /* 0x000fe20000000a00 */
[----:B------:R-:W-:Y:S02]  /*13910*/  MOV R9, 0xff800000 ;  /* 0xff80000000097802 */ /* 0x000fe40000000f00 */
[----:B------:R-:W-:Y:S01]  /*13920*/  LEA.HI R32, R32, R35, RZ, 0x2 ;  /* 0x0000002320207211 */ /* 0x000fe200078f10ff */
[----:B------:R-:W-:Y:S03]  /*13930*/  STS.64 [R17], R140 ;  /* 0x0000008c11007388 */ /* 0x000fe60000000a00 */
[----:B------:R-:W-:Y:S01]  /*13940*/  SHF.R.S32.HI R35, RZ, 0x2, R32 ;  /* 0x00000002ff237819 */ /* 0x000fe20000011420 */
[----:B------:R-:W-:Y:S01]  /*13950*/  STS.64 [R17+0x800], R142 ;  /* 0x0008008e11007388 */ /* 0x000fe20000000a00 */
[----:B------:R-:W-:-:S03]  /*13960*/  MOV R32, 0xff800000 ;  /* 0xff80000000207802 */ /* 0x000fc60000000f00 */
[----:B------:R-:W-:Y:S04]  /*13970*/  STS.64 [R19], R136 ;  /* 0x0000008813007388 */ /* 0x000fe80000000a00 */
[----:B------:R-:W-:Y:S01]  /*13980*/  STS.64 [R19+0x800], R138 ;  /* 0x0008008a13007388 */ /* 0x000fe20000000a00 */
[----:B-1----:R-:W-:-:S03]  /*13990*/  @P3 FFMA.FTZ R32, R3, R10, R2 ;  /* 0x0000000a03203223 */ /* 0x002fc60000010002 */
        /* <DEDUP_REMOVED lines=44> */
[----:B-1----:R-:W-:-:S03]  /*13c60*/  LEA R6, R15, UR6, 0x2 ;  /* 0x000000060f067c11 */ /* 0x002fc6000f8e10ff */
[----:B------:R-:W-:Y:S01]  /*13c70*/  STS.64 [R17+0xc000], R120 ;  /* 0x00c0007811007388 */ /* 0x000fe20000000a00 */
[----:B------:R-:W4:Y:S03]  /*13c80*/  LDC.64 R14, c[0x0][0x2c0] ;  /* 0x0000b000ff0e7b82 */ /* 0x000f260000000a00 */
[----:B------:R-:W-:Y:S04]  /*13c90*/  STS.64 [R17+0xc800], R122 ;  /* 0x00c8007a11007388 */ /* 0x000fe80000000a00 */
[----:B------:R-:W-:Y:S04]  /*13ca0*/  STS.64 [R19+0xc000], R124 ;  /* 0x00c0007c13007388 */ /* 0x000fe80000000a00 */
[----:B------:R-:W-:Y:S04]  /*13cb0*/  STS.64 [R19+0xc800], R126 ;  /* 0x00c8007e13007388 */ /* 0x000fe80000000a00 */
[----:B------:R-:W-:Y:S04]  /*13cc0*/  STS.64 [R7+0xc000], R128 ;  /* 0x00c0008007007388 */ /* 0x000fe80000000a00 */
[----:B------:R1:W-:Y:S01]  /*13cd0*/  STS.64 [R7+0xc800], R130 ;  /* 0x00c8008207007388 */ /* 0x0003e20000000a00 */
[----:B---3--:R-:W2:Y:S08]  /*13ce0*/  LDC R5, c[0x0][0x270] ;  /* 0x00009c00ff057b82 */ /* 0x008eb00000000800 */
[----:B------:R-:W-:Y:S01]  /*13cf0*/  BAR.SYNC.DEFER_BLOCKING 0x0 ;  /* 0x0000000000007b1d */ /* 0x000fe20000010000 */
[----:B----4-:R-:W-:-:S05]  /*13d00*/  IMAD R14, R33, R14, UR15 ;  /* 0x0000000f210e7e24 */ /* 0x010fca000f8e020e */
[----:B------:R-:W3:Y:S01]  /*13d10*/  S2R R11, SR_CTAID.X ;  /* 0x00000000000b7919 */ /* 0x000ee20000002500 */
[----:B-1----:R-:W-:Y:S01]  /*13d20*/  SHF.R.S32.HI R7, RZ, 0x1f, R12 ;  /* 0x0000001fff077819 */ /* 0x002fe2000001140c */
[----:B------:R1:W4:Y:S03]  /*13d30*/  LDS.128 R28, [R6+0x3800] ;  /* 0x00380000061c7984 */ /* 0x0003260000000c00 */
[----:B------:R-:W-:Y:S01]  /*13d40*/  LEA.HI R34, R7, R12, RZ, 0x2 ;  /* 0x0000000c07227211 */ /* 0x000fe200078f10ff */
[----:B------:R1:W1:Y:S01]  /*13d50*/  LDS.128 R24, [R6+0x7800] ;  /* 0x0078000006187984 */ /* 0x0002620000000c00 */
[----:B------:R-:W5:Y:S02]  /*13d60*/  @P4 LDC R7, c[0x0][0x2e8] ;  /* 0x0000ba00ff074b82 */ /* 0x000f640000000800 */
[----:B------:R-:W-:Y:S01]  /*13d70*/  LOP3.LUT R37, R34, 0xffffffc, RZ, 0xc0, !PT ;  /* 0x0ffffffc22257812 */ /* 0x000fe200078ec0ff */
[----:B------:R1:W1:Y:S03]  /*13d80*/  LDS.128 R20, [R6+0xb800] ;  /* 0x00b8000006147984 */ /* 0x0002660000000c00 */
[----:B------:R-:W-:Y:S01]  /*13d90*/  IADD3 R0, R12, -R37, RZ ;  /* 0x800000250c007210 */ /* 0x000fe20007ffe0ff */
[----:B------:R1:W1:Y:S01]  /*13da0*/  LDS.128 R16, [R6+0xf800] ;  /* 0x00f8000006107984 */ /* 0x0002620000000c00 */
[----:B------:R-:W-:-:S02]  /*13db0*/  IADD3 R12, RZ, -UR15, RZ ;  /* 0x8000000fff0c7c10 */ /* 0x000fc4000fffe0ff */
[----:B------:R-:W-:Y:S02]  /*13dc0*/  LEA R0, R0, R35, 0x4 ;  /* 0x0000002300007211 */ /* 0x000fe400078e20ff */
[----:B---3--:R-:W-:Y:S01]  /*13dd0*/  SHF.L.U32 R34, R11, 0x6, RZ ;  /* 0x000000060b227819 */ /* 0x008fe200000006ff */
[----:B--2---:R-:W-:Y:S02]  /*13de0*/  IMAD R12, R5, R12, UR4 ;  /* 0x00000004050c7e24 */ /* 0x004fe4000f8e020c */
[----:B------:R-:W-:Y:S01]  /*13df0*/  @P4 FMUL.FTZ R11, R4, 0.69314718246459960938 ;  /* 0x3f317218040b4820 */ /* 0x000fe20000410000 */
[----:B------:R-:W-:Y:S01]  /*13e00*/  SHF.L.U32 R4, R13, 0x2, RZ ;  /* 0x000000020d047819 */ /* 0x000fe200000006ff */
[----:B------:R-:W-:-:S03]  /*13e10*/  IMAD R12, R14, R5, R12 ;  /* 0x000000050e0c7224 */ /* 0x000fc600078e020c */
[----:B------:R-:W-:Y:S01]  /*13e20*/  SHF.R.S32.HI R5, RZ, 0x1f, R4 ;  /* 0x0000001fff057819 */ /* 0x000fe20000011404 */
[----:B------:R-:W-:Y:S02]  /*13e30*/  IMAD R15, R12, R15, R34 ;  /* 0x0000000f0c0f7224 */ /* 0x000fe400078e0222 */
[----:B-----5:R-:W-:Y:S01]  /*13e40*/  @P4 FFMA.FTZ R9, R164, R7, R11 ;  /* 0x00000007a4094223 */ /* 0x020fe2000001000b */
[----:B-1--4-:R-:W-:Y:S06]  /*13e50*/  @P0 BRA `(.L_x_3186) ;  /* 0x00000000002c0947 */ /* 0x012fec0003800000 */
        /* <DEDUP_REMOVED lines=11> */
.L_x_3186:
[----:B------:R-:W-:Y:S05]  /*13f10*/  BSYNC B0 ;  /* 0x0000000000007941 */ /* 0x000fea0003800000 */
.L_x_3185:
[----:B------:R-:W-:Y:S01]  /*13f20*/  ULDC UR4, c[0x0][0x2dc] ;  /* 0x0000b70000047ab9 */ /* 0x000fe20000000800 */
[C---:B------:R-:W-:Y:S01]  /*13f30*/  VIADD R0, R8.reuse, 0x18 ;  /* 0x0000001808007836 */ /* 0x040fe20000000000 */
[----:B------:R-:W-:Y:S01]  /*13f40*/  ULDC.64 UR6, c[0x0][0x288] ;  /* 0x0000a20000067ab9 */ /* 0x000fe20000000a00 */
[----:B-1----:R-:W-:Y:S01]  /*13f50*/  IMAD.WIDE R10, R8, 0x100, R4 ;  /* 0x00000100080a7825 */ /* 0x002fe200078e0204 */
[----:B------:R1:W2:Y:S01]  /*13f60*/  LDS.128 R36, [R6] ;  /* 0x0000000006247984 */ /* 0x0002a20000000c00 */
[----:B------:R-:W-:Y:S01]  /*13f70*/  BSSY B0, `(.L_x_3187) ;  /* 0x0000024000007945 */ /* 0x000fe20003800000 */
[----:B------:R-:W-:Y:S01]  /*13f80*/  ISETP.GE.AND P2, PT, R0, UR5, PT ;  /* 0x0000000500007c0c */ /* 0x000fe2000bf46270 */
[----:B------:R-:W-:Y:S01]  /*13f90*/  IMAD R15, R15, UR4, RZ ;  /* 0x000000040f0f7c24 */ /* 0x000fe2000f8e02ff */
[----:B------:R1:W3:Y:S01]  /*13fa0*/  LDS.128 R32, [R6+0x4000] ;  /* 0x0040000006207984 */ /* 0x0002e20000000c00 */
[C---:B------:R-:W-:Y:S02]  /*13fb0*/  VIADD R3, R8.reuse, 0x8 ;  /* 0x0000000808037836 */ /* 0x040fe40000000000 */
        /* <DEDUP_REMOVED lines=8> */
[----:B------:R1:W4:Y:S01]  /*14040*/  LDS.128 R12, [R6+0x8000] ;  /* 0x00800000060c7984 */ /* 0x0003220000000c00 */
        /* <DEDUP_REMOVED lines=13> */
[----:B--2---:R2:W-:Y:S04]  /*14120*/  @!P4 STG.E.64 desc[UR26][R40.64], R36 ;  /* 0x000000242800c986 */ /* 0x0045e8000c101b1a */
[----:B------:R2:W-:Y:S01]  /*14130*/  @!P4 STG.E.64 desc[UR26][R40.64+0x8], R38 ;  /* 0x000008262800c986 */ /* 0x0005e2000c101b1a */
[----:B------:R-:W-:-:S13]  /*14140*/  ISETP.GE.AND P4, PT, R3, UR4, PT ;  /* 0x0000000403007c0c */ /* 0x000fda000bf86270 */
[----:B---3--:R2:W-:Y:S01]  /*14150*/  @!P4 STG.E.128 desc[UR26][R40.64+0x100], R32 ;  /* 0x000100202800c986 */ /* 0x0085e2000c101d1a */
[----:B------:R-:W-:Y:S01]  /*14160*/  ISETP.GE.AND P4, PT, R2, UR4, PT ;  /* 0x0000000402007c0c */ /* 0x000fe2000bf86270 */
[----:B------:R-:W-:-:S12]  /*14170*/  VIADD R2, R3, 0x80 ;  /* 0x0000008003027836 */ /* 0x000fd80000000000 */
[----:B----4-:R2:W-:Y:S01]  /*14180*/  @!P4 STG.E.128 desc[UR26][R40.64+0x200], R12 ;  /* 0x0002000c2800c986 */ /* 0x0105e2000c101d1a */
[----:B------:R-:W-:-:S13]  /*14190*/  ISETP.GE.AND P4, PT, R2, UR4, PT ;  /* 0x0000000402007c0c */ /* 0x000fda000bf86270 */
[----:B-1----:R2:W-:Y:S02]  /*141a0*/  @!P4 STG.E.128 desc[UR26][R40.64+0x300], R8 ;  /* 0x000300082800c986 */ /* 0x0025e4000c101d1a */
.L_x_3188:
[----:B------:R-:W-:Y:S05]  /*141b0*/  BSYNC B0 ;  /* 0x0000000000007941 */ /* 0x000fea0003800000 */
.L_x_3187:
[----:B--2---:R2:W2:Y:S01]  /*141c0*/  LDS.128 R36, [R6+0x800] ;  /* 0x0008000006247984 */ /* 0x0044a20000000c00 */
[----:B------:R-:W-:Y:S01]  /*141d0*/  BSSY B0, `(.L_x_3189) ;  /* 0x0000011000007945 */ /* 0x000fe20003800000 */
[----:B------:R-:W-:Y:S02]  /*141e0*/  ISETP.GE.AND P4, PT, R0, UR5, PT ;  /* 0x0000000500007c0c */ /* 0x000fe4000bf86270 */
[----:B---3--:R3:W2:Y:S04]  /*141f0*/  LDS.128 R32, [R6+0x4800] ;  /* 0x0048000006207984 */ /* 0x0086a80000000c00 */
[----:B----4-:R3:W4:Y:S04]  /*14200*/  LDS.128 R12, [R6+0x8800] ;  /* 0x00880000060c7984 */ /* 0x0107280000000c00 */
[----:B-1----:R3:W1:Y:S01]  /*14210*/  LDS.128 R8, [R6+0xc800] ;  /* 0x00c8000006087984 */ /* 0x0026620000000c00 */
[----:B------:R-:W-:Y:S05]  /*14220*/  @P0 BRA `(.L_x_3190) ;  /* 0x00000000002c0947 */ /* 0x000fea0003800000 */
[----:B------:R-:W-:Y:S01]  /*14230*/  ULDC UR4, c[0x0][0x2d0] ;  /* 0x0000b40000047ab9 */ /* 0x000fe20000000800 */
[----:B------:R-:W-:Y:S01]  /*14240*/  VIADD R0, R3, 0x40 ;  /* 0x0000004003007836 */ /* 0x000fe20000000000 */
[----:B------:R-:W-:-:S13]  /*14250*/  ISETP.GE.AND P0, PT, R4, UR4, PT ;  /* 0x0000000404007c0c */ /* 0x000fda000bf06270 */
[----:B--2---:R2:W-:Y:S01]  /*14260*/  @!P0 STG.E.128 desc[UR26][R40.64+0x2000], R36 ;  /* 0x0020002428008986 */ /* 0x0045e2000c101d1a */
[----:B------:R-:W-:-:S13]  /*14270*/  ISETP.GE.AND P0, PT, R3, UR4, PT ;  /* 0x0000000403007c0c */ /* 0x000fda000bf06270 */
[----:B------:R2:W-:Y:S01]  /*14280*/  @!P0 STG.E.128 desc[UR26][R40.64+0x2100], R32 ;  /* 0x0021002028008986 */ /* 0x0005e2000c101d1a */
[----:B------:R-:W-:Y:S01]  /*14290*/  ISETP.GE.AND P0, PT, R0, UR4, PT ;  /* 0x0000000400007c0c */ /* 0x000fe2000bf06270 */
[----:B------:R-:W-:-:S12]  /*142a0*/  VIADD R0, R3, 0x80 ;  /* 0x0000008003007836 */ /* 0x000fd80000000000 */
[----:B----4-:R2:W-:Y:S01]  /*142b0*/  @!P0 STG.E.128 desc[UR26][R40.64+0x2200], R12 ;  /* 0x0022000c28008986 */ /* 0x0105e2000c101d1a */
[----:B------:R-:W-:-:S13]  /*142c0*/  ISETP.GE.AND P0, PT, R0, UR4, PT ;  /* 0x0000000400007c0c */ /* 0x000fda000bf06270 */
[----:B-1----:R2:W-:Y:S02]  /*142d0*/  @!P0 STG.E.128 desc[UR26][R40.64+0x2300], R8 ;  /* 0x0023000828008986 */ /* 0x0025e4000c101d1a */
.L_x_3190:
[----:B------:R-:W-:Y:S05]  /*142e0*/  BSYNC B0 ;  /* 0x0000000000007941 */ /* 0x000fea0003800000 */
.L_x_3189:
[----:B--2---:R2:W2:Y:S01]  /*142f0*/  LDS.128 R36, [R6+0x1000] ;  /* 0x0010000006247984 */ /* 0x0044a20000000c00 */
[----:B------:R-:W-:Y:S03]  /*14300*/  BSSY B0, `(.L_x_3191) ;  /* 0x0000010000007945 */ /* 0x000fe60003800000 */
[----:B------:R2:W2:Y:S04]  /*14310*/  LDS.128 R32, [R6+0x5000] ;  /* 0x0050000006207984 */ /* 0x0004a80000000c00 */
[----:B----4-:R4:W2:Y:S04]  /*14320*/  LDS.128 R12, [R6+0x9000] ;  /* 0x00900000060c7984 */ /* 0x0108a80000000c00 */
[----:B-1----:R4:W1:Y:S01]  /*14330*/  LDS.128 R8, [R6+0xd000] ;  /* 0x00d0000006087984 */ /* 0x0028620000000c00 */
        /* <DEDUP_REMOVED lines=10> */
[----:B------:R2:W-:Y:S04]  /*143e0*/  @!P1 STG.E.128 desc[UR26][R40.64+0x4200], R12 ;  /* 0x0042000c28009986 */ /* 0x0005e8000c101d1a */
[----:B-1----:R2:W-:Y:S02]  /*143f0*/  @!P0 STG.E.128 desc[UR26][R40.64+0x4300], R8 ;  /* 0x0043000828008986 */ /* 0x0025e4000c101d1a */
.L_x_3192:
[----:B------:R-:W-:Y:S05]  /*14400*/  BSYNC B0 ;  /* 0x0000000000007941 */ /* 0x000fea0003800000 */
.L_x_3191:
[----:B--2---:R2:W2:Y:S01]  /*14410*/  LDS.128 R36, [R6+0x1800] ;  /* 0x0018000006247984 */ /* 0x0044a20000000c00 */
[----:B------:R-:W-:Y:S03]  /*14420*/  BSSY B0, `(.L_x_3193) ;  /* 0x0000010000007945 */ /* 0x000fe60003800000 */
[----:B------:R2:W2:Y:S04]  /*14430*/  LDS.128 R32, [R6+0x5800] ;  /* 0x0058000006207984 */ /* 0x0004a80000000c00 */
[----:B------:R2:W2:Y:S04]  /*14440*/  LDS.128 R12, [R6+0x9800] ;  /* 0x00980000060c7984 */ /* 0x0004a80000000c00 */
[----:B-1----:R1:W1:Y:S01]  /*14450*/  LDS.128 R8, [R6+0xd800] ;  /* 0x00d8000006087984 */ /* 0x0022620000000c00 */
        /* <DEDUP_REMOVED lines=10> */
[----:B------:R2:W-:Y:S06]  /*14500*/  @!P1 STG.E.128 desc[UR26][R40.64+0x6200], R12 ;  /* 0x0062000c28009986 */ /* 0x0005ec000c101d1a */
[----:B-1----:R2:W-:Y:S02]  /*14510*/  @!P0 STG.E.128 desc[UR26][R40.64+0x6300], R8 ;  /* 0x0063000828008986 */ /* 0x0025e4000c101d1a */
.L_x_3194:
[----:B------:R-:W-:Y:S05]  /*14520*/  BSYNC B0 ;  /* 0x0000000000007941 */ /* 0x000fea0003800000 */
.L_x_3193:
[----:B--2---:R2:W2:Y:S01]  /*14530*/  LDS.128 R36, [R6+0x2000] ;  /* 0x0020000006247984 */ /* 0x0044a20000000c00 */
[----:B------:R-:W-:Y:S03]  /*14540*/  BSSY B0, `(.L_x_3195) ;  /* 0x0000010000007945 */ /* 0x000fe60003800000 */
[----:B------:R2:W2:Y:S04]  /*14550*/  LDS.128 R32, [R6+0x6000] ;  /* 0x0060000006207984 */ /* 0x0004a80000000c00 */
[----:B------:R2:W2:Y:S04]  /*14560*/  LDS.128 R12, [R6+0xa000] ;  /* 0x00a00000060c7984 */ /* 0x0004a80000000c00 */
[----:B-1----:R1:W1:Y:S01]  /*14570*/  LDS.128 R8, [R6+0xe000] ;  /* 0x00e0000006087984 */ /* 0x0022620000000c00 */
        /* <DEDUP_REMOVED lines=10> */
[----:B------:R2:W-:Y:S04]  /*14620*/  @!P1 STG.E.128 desc[UR26][R40.64+0x8200], R12 ;  /* 0x0082000c28009986 */ /* 0x0005e8000c101d1a */
[----:B-1----:R2:W-:Y:S02]  /*14630*/  @!P0 STG.E.128 desc[UR26][R40.64+0x8300], R8 ;  /* 0x0083000828008986 */ /* 0x0025e4000c101d1a */
.L_x_3196:
[----:B------:R-:W-:Y:S05]  /*14640*/  BSYNC B0 ;  /* 0x0000000000007941 */ /* 0x000fea0003800000 */
.L_x_3195:
        /* <DEDUP_REMOVED lines=17> */
.L_x_3198:
[----:B------:R-:W-:Y:S05]  /*14760*/  BSYNC B0 ;  /* 0x0000000000007941 */ /* 0x000fea0003800000 */
.L_x_3197:
        /* <DEDUP_REMOVED lines=17> */
.L_x_3200:
[----:B------:R-:W-:Y:S05]  /*14880*/  BSYNC B0 ;  /* 0x0000000000007941 */ /* 0x000fea0003800000 */
.L_x_3199:
        /* <DEDUP_REMOVED lines=14> */
.L_x_3201:
        /* <DEDUP_REMOVED lines=9> */
.L_x_8896:


//--------------------- .text._ZN5flash24flash_fwd_splitkv_kernelI23Flash_fwd_kernel_traitsILi256ELi64ELi64ELi4ELb0ELb0EN7cutlass6half_tE19Flash_kernel_traitsILi256ELi64ELi64ELi4ES3_EELb0ELb1ELb0ELb0ELb0ELb1ELb1ELb0EEEvNS_16Flash_fwd_paramsE --------------------------
	.section	.text._ZN5flash24flash_fwd_splitkv_kernelI23Flash_fwd_kernel_traitsILi256ELi64ELi64ELi4ELb0ELb0EN7cutlass6half_tE19Flash_kernel_traitsILi256ELi64ELi64ELi4ES3_EELb0ELb1ELb0ELb0ELb0ELb1ELb1ELb0EEEvNS_16Flash_fwd_paramsE,"ax",@progbits
	.align	128
        .global         _ZN5flash24flash_fwd_splitkv_kernelI23Flash_fwd_kernel_traitsILi256ELi64ELi64ELi4ELb0ELb0EN7cutlass6half_tE19Flash_kernel_traitsILi256ELi64ELi64ELi4ES3_EELb0ELb1ELb0ELb0ELb0ELb1ELb1ELb0EEEvNS_16Flash_fwd_paramsE
        .type           _ZN5flash24flash_fwd_splitkv_kernelI23Flash_fwd_kernel_traitsILi256ELi64ELi64ELi4ELb0ELb0EN7cutlass6half_tE19Flash_kernel_traitsILi256ELi64ELi64ELi4ES3_EELb0ELb1ELb0ELb0ELb0ELb1ELb1ELb0EEEvNS_16Flash_fwd_paramsE,@function
        .size           _ZN5flash24flash_fwd_splitkv_kernelI23Flash_fwd_kernel_traitsILi256ELi64ELi64ELi4ELb0ELb0EN7cutlass6half_tE19Flash_kernel_traitsILi256ELi64ELi64ELi4ES3_EELb0ELb1ELb0ELb0ELb0ELb1ELb1ELb0EEEvNS_16Flash_fwd_paramsE,(.L_x_8897 - _ZN5flash24flash_fwd_splitkv_kernelI23Flash_fwd_kernel_traitsILi256ELi64ELi64ELi4ELb0ELb0EN7cutlass6half_tE19Flash_kernel_traitsILi256ELi64ELi64ELi4ES3_EELb0ELb1ELb0ELb0ELb0ELb1ELb1ELb0EEEvNS_16Flash_fwd_paramsE)
        .other          _ZN5flash24flash_fwd_splitkv_kernelI23Flash_fwd_kernel_traitsILi256ELi64ELi64ELi4ELb0ELb0EN7cutlass6half_tE19Flash_kernel_traitsILi256ELi64ELi64ELi4ES3_EELb0ELb1ELb0ELb0ELb0ELb1ELb1ELb0EEEvNS_16Flash_fwd_paramsE,@"STO_CUDA_ENTRY STV_DEFAULT"
_ZN5flash24flash_fwd_splitkv_kernelI23Flash_fwd_kernel_traitsILi256ELi64ELi64ELi4ELb0ELb0EN7cutlass6half_tE19Flash_kernel_traitsILi256ELi64ELi64ELi4ES3_EELb0ELb1ELb0ELb0ELb0ELb1ELb1ELb0EEEvNS_16Flash_fwd_paramsE:
.text._ZN5flash24flash_fwd_splitkv_kernelI23Flash_fwd_kernel_traitsILi256ELi64ELi64ELi4ELb0ELb0EN7cutlass6half_tE19Flash_kernel_traitsILi256ELi64ELi64ELi4ES3_EELb0ELb1ELb0ELb0ELb0ELb1ELb1ELb0EEEvNS_16Flash_fwd_paramsE:
        /* <DEDUP_REMOVED lines=43> */
[----:B------:R-:W-:-:S04]  /*02b0*/  ULDC.64 UR8, c[0x0][0x2f8] ;  /* 0x0000be0000087ab9 */ /* 0x000fc80000000a00 */
        /* <DEDUP_REMOVED lines=14> */
[----:B------:R-:W1:Y:S01]  /*03a0*/  S2UR UR7, SR_CTAID.Y ;  /* 0x00000000000779c3 */ /* 0x000e620000002600 */
[----:B--2---:R-:W-:-:S02]  /*03b0*/  @P2 R2UR UR13, R4 ;  /* 0x00000000040d22ca */ /* 0x004fc400000e0000 */
[----:B---3--:R-:W-:-:S13]  /*03c0*/  @P2 R2UR UR24, R0 ;  /* 0x00000000001822ca */ /* 0x008fda00000e0000 */
[----:B------:R-:W-:-:S07]  /*03d0*/  @UP1 UIADD3 UR24, UR24, -UR13, URZ ;  /* 0x8000000d18181290 */ /* 0x000fce000fffe03f */
[----:B------:R-:W-:Y:S01]  /*03e0*/  @!UP1 ULDC UR24, c[0x0][0x2c4] ;  /* 0x0000b10000189ab9 */ /* 0x000fe20000000800 */
[----:B----4-:R-:W-:Y:S02]  /*03f0*/  @P0 R2UR UR25, R2 ;  /* 0x00000000021902ca */ /* 0x010fe400000e0000 */
[----:B------:R-:W-:Y:S01]  /*0400*/  ISETP.NE.U32.AND P0, PT, RZ, UR4, PT ;  /* 0x00000004ff007c0c */ /* 0x000fe2000bf05070 */
[----:B------:R-:W-:-:S03]  /*0410*/  UIADD3 UR4, -UR15, URZ, URZ ;  /* 0x0000003f0f047290 */ /* 0x000fc6000fffe13f */
[----:B------:R-:W-:Y:S01]  /*0420*/  ISETP.NE.AND.EX P0, PT, RZ, UR5, PT, P0 ;  /* 0x00000005ff007c0c */ /* 0x000fe2000bf05300 */
[----:B------:R-:W-:Y:S01]  /*0430*/  UIMAD UR14, UR6, UR4, UR14 ;  /* 0x00000004060e72a4 */ /* 0x000fe2000f8e020e */
        /* <DEDUP_REMOVED lines=9> */
.L_x_3202:
[----:B------:R-:W-:Y:S01]  /*04d0*/  ULDC UR8, c[0x0][0x2c8] ;  /* 0x0000b20000087ab9 */ /* 0x000fe20000000800 */
.L_x_3203:
        /* <DEDUP_REMOVED lines=110> */
[C---:B------:R-:W-:Y:S01]  /*0bc0*/  VIADD R4, R11.reuse, 0x20 ;  /* 0x000000200b047836 */ /* 0x040fe20000000000 */
[----:B------:R-:W-:Y:S01]  /*0bd0*/  ISETP.GE.AND P5, PT, R6, UR22, PT ;  /* 0x0000001606007c0c */ /* 0x000fe2000bfa6270 */
[----:B------:R-:W-:-:S03]  /*0be0*/  IMAD.WIDE R2, R11, 0x100, R14 ;  /* 0x000001000b027825 */ /* 0x000fc600078e020e */
[----:B------:R-:W-:Y:S01]  /*0bf0*/  ISETP.GE.AND P1, PT, R4, UR22, PT ;  /* 0x0000001604007c0c */ /* 0x000fe2000bf26270 */
[----:B------:R-:W-:Y:S01]  /*0c00*/  VIADD R10, R14, 0x40 ;  /* 0x000000400e0a7836 */ /* 0x000fe20000000000 */
[----:B------:R-:W-:Y:S01]  /*0c10*/  IADD3 R2, P0, R2, UR4, RZ ;  /* 0x0000000402027c10 */ /* 0x000fe2000ff1e0ff */
[----:B------:R-:W-:Y:S01]  /*0c20*/  ULDC.64 UR4, c[0x0][0x288] ;  /* 0x0000a20000047ab9 */ /* 0x000fe20000000a00 */
[----:B------:R-:W-:Y:S02]  /*0c30*/  VIADD R9, R14, 0x80 ;  /* 0x000000800e097836 */ /* 0x000fe40000000000 */
[----:B------:R-:W-:Y:S01]  /*0c40*/  LEA.HI.X.SX32 R0, R0, R3, 0x1, P0 ;  /* 0x0000000300007211 */ /* 0x000fe200000f0eff */
[----:B------:R-:W-:Y:S01]  /*0c50*/  VIADD R3, R11, 0x28 ;  /* 0x000000280b037836 */ /* 0x000fe20000000000 */
[----:B------:R-:W-:Y:S01]  /*0c60*/  LEA R12, P0, R2, UR4, 0x2 ;  /* 0x00000004020c7c11 */ /* 0x000fe2000f8010ff */
[----:B------:R-:W-:-:S03]  /*0c70*/  VIADD R8, R14, 0xc0 ;  /* 0x000000c00e087836 */ /* 0x000fc60000000000 */
[----:B------:R-:W-:Y:S01]  /*0c80*/  LEA.HI.X R13, R2, UR5, R0, 0x2, P0 ;  /* 0x00000005020d7c11 */ /* 0x000fe200080f1400 */
[----:B------:R-:W-:Y:S01]  /*0c90*/  VIADD R2, R11, 0x30 ;  /* 0x000000300b027836 */ /* 0x000fe20000000000 */
[----:B------:R-:W-:Y:S02]  /*0ca0*/  ISETP.GE.AND P0, PT, R5, UR22, PT ;  /* 0x0000001605007c0c */ /* 0x000fe4000bf06270 */
        /* <DEDUP_REMOVED lines=11> */
.L_x_3206:
[----:B------:R-:W-:Y:S05]  /*0d60*/  BSYNC B0 ;  /* 0x0000000000007941 */ /* 0x000fea0003800000 */
.L_x_3205:
        /* <DEDUP_REMOVED lines=13> */
.L_x_3208:
[----:B------:R-:W-:Y:S05]  /*0e40*/  BSYNC B0 ;  /* 0x0000000000007941 */ /* 0x000fea0003800000 */
.L_x_3207:
        /* <DEDUP_REMOVED lines=12> */
.L_x_3210:
[----:B------:R-:W-:Y:S05]  /*0f10*/  BSYNC B0 ;  /* 0x0000000000007941 */ /* 0x000fea0003800000 */
.L_x_3209:
        /* <DEDUP_REMOVED lines=12> */
.L_x_3212:
[----:B------:R-:W-:Y:S05]  /*0fe0*/  BSYNC B0 ;  /* 0x0000000000007941 */ /* 0x000fea0003800000 */
.L_x_3211:
        /* <DEDUP_REMOVED lines=11> */
.L_x_3214:
[----:B------:R-:W-:Y:S05]  /*10a0*/  BSYNC B0 ;  /* 0x0000000000007941 */ /* 0x000fea0003800000 */
.L_x_3213:
        /* <DEDUP_REMOVED lines=11> */
.L_x_3216:
[----:B------:R-:W-:Y:S05]  /*1160*/  BSYNC B0 ;  /* 0x0000000000007941 */ /* 0x000fea0003800000 */
.L_x_3215:
        /* <DEDUP_REMOVED lines=11> */
.L_x_3218:
[----:B------:R-:W-:Y:S05]  /*1220*/  BSYNC B0 ;  /* 0x0000000000007941 */ /* 0x000fea0003800000 */
.L_x_3217:
        /* <DEDUP_REMOVED lines=11> */
.L_x_3220:
[----:B------:R-:W-:Y:S05]  /*12e0*/  BSYNC B0 ;  /* 0x0000000000007941 */ /* 0x000fea0003800000 */
.L_x_3219:
        /* <DEDUP_REMOVED lines=13> */
[----:B------:R-:W-:Y:S01]  /*13c0*/  @!P5 STG.E desc[UR26][R10.64], R6 ;  /* 0x000000060a00d986 */ /* 0x000fe2000c10191a */
[----:B------:R-:W-:Y:S01]  /*13d0*/  ISETP.GE.OR P5, PT, R2, UR22, P6 ;  /* 0x0000001602007c0c */ /* 0x000fe2000b7a6670 */
[----:B------:R-:W-:Y:S01]  /*13e0*/  @!P4 IMAD.MOV.U32 R2, RZ, RZ, -0x800000 ;  /* 0xff800000ff02c424 */ /* 0x000fe200078e00ff */
[----:B------:R-:W-:Y:S01]  /*13f0*/  ISETP.GE.OR P6, PT, R0, UR22, P6 ;  /* 0x0000001600007c0c */ /* 0x000fe2000b7c6670 */
[----:B------:R-:W-:Y:S02]  /*1400*/  @!P3 STG.E desc[UR26][R10.64+0x40], R5 ;  /* 0x000040050a00b986 */ /* 0x000fe4000c10191a */
[----:B------:R-:W-:-:S02]  /*1410*/  @!P2 IMAD.MOV.U32 R4, RZ, RZ, -0x800000 ;  /* 0xff800000ff04a424 */ /* 0x000fc400078e00ff */
[----:B------:R5:W-:Y:S02]  /*1420*/  @!P4 STG.E desc[UR26][R10.64+0x20], R2 ;  /* 0x000020020a00c986 */ /* 0x000be4000c10191a */
[----:B------:R-:W-:Y:S02]  /*1430*/  @!P1 IMAD.MOV.U32 R3, RZ, RZ, -0x800000 ;  /* 0xff800000ff039424 */ /* 0x000fe400078e00ff */
[----:B------:R1:W-:Y:S02]  /*1440*/  @!P2 STG.E desc[UR26][R10.64+0x60], R4 ;  /* 0x000060040a00a986 */ /* 0x0003e4000c10191a */
[----:B------:R-:W-:Y:S02]  /*1450*/  @!P5 IMAD.MOV.U32 R0, RZ, RZ, -0x800000 ;  /* 0xff800000ff00d424 */ /* 0x000fe400078e00ff */
[----:B------:R1:W-:Y:S04]  /*1460*/  @!P1 STG.E desc[UR26][R10.64+0x80], R3 ;  /* 0x000080030a009986 */ /* 0x0003e8000c10191a */
[----:B------:R1:W-:Y:S01]  /*1470*/  @!P5 STG.E desc[UR26][R10.64+0xc0], R0 ;  /* 0x0000c0000a00d986 */ /* 0x0003e2000c10191a */
[----:B-----5:R-:W-:-:S05]  /*1480*/  @!P0 IMAD.MOV.U32 R2, RZ, RZ, -0x800000 ;  /* 0xff800000ff028424 */ /* 0x020fca00078e00ff */
[----:B------:R1:W-:Y:S01]  /*1490*/  @!P0 STG.E desc[UR26][R10.64+0xa0], R2 ;  /* 0x0000a0020a008986 */ /* 0x0003e2000c10191a */
[----:B------:R-:W-:Y:S05]  /*14a0*/  @P6 EXIT ;  /* 0x000000000000694d */ /* 0x000fea0003800000 */
[----:B-1----:R-:W-:-:S05]  /*14b0*/  MOV R0, 0xff800000 ;  /* 0xff80000000007802 */ /* 0x002fca0000000f00 */
[----:B------:R-:W-:Y:S01]  /*14c0*/  STG.E desc[UR26][R10.64+0xe0], R0 ;  /* 0x0000e0000a007986 */ /* 0x000fe2000c10191a */
[----:B------:R-:W-:Y:S05]  /*14d0*/  EXIT ;  /* 0x000000000000794d */ /* 0x000fea0003800000 */
.L_x_3204:
        /* <DEDUP_REMOVED lines=29> */
.L_x_3221:
        /* <DEDUP_REMOVED lines=49> */
[----:B------:R-:W1:Y:S02]  /*19c0*/  F2I.FTZ.U32.TRUNC.NTZ R7, R6 ;  /* 0x0000000600077305 */ /* 0x000e64000021f000 */
[----:B-1----:R-:W-:Y:S01]  /*19d0*/  IMAD.MOV R3, RZ, RZ, -R7 ;  /* 0x000000ffff037224 */ /* 0x002fe200078e0a07 */
[----:B------:R-:W-:-:S03]  /*19e0*/  MOV R6, RZ ;  /* 0x000000ff00067202 */ /* 0x000fc60000000f00 */
[----:B------:R-:W-:-:S04]  /*19f0*/  IMAD R3, R3, R5, RZ ;  /* 0x0000000503037224 */ /* 0x000fc800078e02ff */
        /* <DEDUP_REMOVED lines=43> */
.L_x_3222:
        /* <DEDUP_REMOVED lines=46> */
.L_x_3224:
        /* <DEDUP_REMOVED lines=34> */
.L_x_3223:
[----:B------:R-:W-:Y:S01]  /*21b0*/  UISETP.NE.AND UP0, UPT, UR13, -0x1, UPT ;  /* 0xffffffff0d00788c */ /* 0x000fe2000bf05270 */
[----:B------:R-:W-:Y:S01]  /*21c0*/  SHF.R.S32.HI R106, RZ, 0x1f, R104 ;  /* 0x0000001fff6a7819 */ /* 0x000fe20000011468 */
[----:B------:R-:W1:Y:S01]  /*21d0*/  S2R R30, SR_CTAID.X ;  /* 0x00000000001e7919 */ /* 0x000e620000002500 */
[----:B------:R-:W-:Y:S01]  /*21e0*/  USHF.R.S32.HI UR29, URZ, 0x1f, UR14 ;  /* 0x0000001f3f1d7899 */ /* 0x000fe2000801140e */
[----:B------:R-:W2:Y:S01]  /*21f0*/  S2UR UR25, SR_CgaCtaId ;  /* 0x00000000001979c3 */ /* 0x000ea20000008800 */
[CC--:B------:R-:W-:Y:S01]  /*2200*/  LEA.HI R3, R106.reuse, R104.reuse, RZ, 0x3 ;  /* 0x000000686a037211 */ /* 0x0c0fe200078f18ff */
[----:B------:R-:W-:Y:S01]  /*2210*/  ULDC.64 UR6, c[0x0][0x268] ;  /* 0x00009a0000067ab9 */ /* 0x000fe20000000a00 */
[----:B------:R-:W-:Y:S01]  /*2220*/  LEA.HI R24, R106, R104, RZ, 0x4 ;  /* 0x000000686a187211 */ /* 0x000fe200078f20ff */
        /* <DEDUP_REMOVED lines=26> */
[----:B------:R-:W-:Y:S01]  /*23d0*/  LOP3.LUT R0, R235, 0x38, R236, 0xf8, !PT ;  /* 0x00000038eb007812 */ /* 0x000fe200078ef8ec */
[----:B------:R-:W-:Y:S01]  /*23e0*/  @!UP0 UMOV UR32, UR34 ;  /* 0x0000002200208c82 */ /* 0x000fe20008000000 */
[----:B------:R-:W-:Y:S01]  /*23f0*/  IADD3.X R9, R21, UR28, RZ, P1, !PT ;  /* 0x0000001c15097c10 */ /* 0x000fe20008ffe4ff */
[----:B------:R-:W-:Y:S01]  /*2400*/  UIMAD UR28, UR14, UR5, UR29 ;  /* 0x000000050e1c72a4 */ /* 0x000fe2000f8e021d */
[----:B------:R-:W-:Y:S01]  /*2410*/  SHF.R.U32.HI R235, RZ, 0x3, R235 ;  /* 0x00000003ffeb7819 */ /* 0x000fe200000116eb */
[----:B------:R-:W-:Y:S01]  /*2420*/  UIADD3 UR5, -UR22, UR24, URZ ;  /* 0x0000001816057290 */ /* 0x000fe2000fffe13f */
[----:B------:R-:W-:Y:S01]  /*2430*/  LEA.HI R15, R15, R20, RZ, 0x3 ;  /* 0x000000140f0f7211 */ /* 0x000fe200078f18ff */
[----:B------:R-:W-:Y:S01]  /*2440*/  IMAD.U32 R26, RZ, RZ, UR4 ;  /* 0x00000004ff1a7e24 */ /* 0x000fe2000f8e00ff */
[----:B------:R-:W-:Y:S01]  /*2450*/  LOP3.LUT R235, R0, R235, RZ, 0x3c, !PT ;  /* 0x000000eb00eb7212 */ /* 0x000fe200078e3cff */
[----:B------:R-:W-:Y:S01]  /*2460*/  UMOV UR4, 0x400 ;  /* 0x0000040000047882 */ /* 0x000fe20000000000 */
[----:B------:R-:W-:Y:S01]  /*2470*/  LEA.HI R0, R106, R104, RZ, 0x6 ;  /* 0x000000686a007211 */ /* 0x000fe200078f30ff */
[----:B--2---:R-:W-:Y:S01]  /*2480*/  ULEA UR4, UR25, UR4, 0x18 ;  /* 0x0000000419047291 */ /* 0x004fe2000f8ec03f */
[----:B------:R-:W-:Y:S01]  /*2490*/  IADD3 R6, P0, R236, UR32, RZ ;  /* 0x00000020ec067c10 */ /* 0x000fe2000ff1e0ff */
[----:B------:R-:W-:Y:S01]  /*24a0*/  IMAD R4, R16, UR7, R4 ;  /* 0x0000000710047c24 */ /* 0x000fe2000f8e0204 */
[----:B------:R-:W-:Y:S01]  /*24b0*/  LOP3.LUT R2, R15, 0xfffffff8, RZ, 0xc0, !PT ;  /* 0xfffffff80f027812 */ /* 0x000fe200078ec0ff */
[----:B------:R-:W-:Y:S01]  /*24c0*/  IMAD.SHL.U32 R0, R0, 0x8, RZ ;  /* 0x0000000800007824 */ /* 0x000fe200078e00ff */
[----:B------:R-:W-:Y:S01]  /*24d0*/  ISETP.GE.AND P4, PT, R22, UR5, PT ;  /* 0x0000000516007c0c */ /* 0x000fe2000bf86270 */
[----:B------:R-:W-:Y:S01]  /*24e0*/  IMAD.WIDE.U32 R16, R16, UR6, R8 ;  /* 0x0000000610107c25 */ /* 0x000fe2000f8e0008 */
[----:B------:R-:W-:Y:S01]  /*24f0*/  IADD3.X R7, R21, UR13, RZ, P0, !PT ;  /* 0x0000000d15077c10 */ /* 0x000fe200087fe4ff */
[----:B------:R-:W-:Y:S01]  /*2500*/  UIADD3 UR13, UR17, -0x1, URZ ;  /* 0xffffffff110d7890 */ /* 0x000fe2000fffe03f */
[----:B------:R-:W-:Y:S01]  /*2510*/  IADD3 R170, P1, R22, UR9, RZ ;  /* 0x0000000916aa7c10 */ /* 0x000fe2000ff3e0ff */
[----:B------:R-:W-:Y:S01]  /*2520*/  IMAD.IADD R20, R20, 0x1, -R2 ;  /* 0x0000000114147824 */ /* 0x000fe200078e0a02 */
[----:B------:R-:W-:Y:S01]  /*2530*/  ISETP.GE.AND P0, PT, R25, UR5, PT ;  /* 0x0000000519007c0c */ /* 0x000fe2000bf06270 */
[----:B------:R-:W-:Y:S01]  /*2540*/  IMAD.WIDE.U32 R26, R26, UR14, R6 ;  /* 0x0000000e1a1a7c25 */ /* 0x000fe2000f8e0006 */
[----:B------:R-:W-:Y:S01]  /*2550*/  IADD3 R32, P3, R236, R32, RZ ;  /* 0x00000020ec207210 */ /* 0x000fe20007f7e0ff */
[----:B------:R-:W-:Y:S01]  /*2560*/  USHF.L.U32 UR16, UR13, 0x6, URZ ;  /* 0x000000060d107899 */ /* 0x000fe2000800063f */
[----:B------:R-:W-:Y:S01]  /*2570*/  LOP3.LUT R235, R235, 0xfffffe00, R0, 0xf8, !PT ;  /* 0xfffffe00ebeb7812 */ /* 0x000fe200078ef800 */
[----:B------:R-:W-:Y:S01]  /*2580*/  IMAD.MOV.U32 R2, RZ, RZ, 0x10 ;  /* 0x00000010ff027424 */ /* 0x000fe200078e00ff */
[----:B------:R-:W-:Y:S01]  /*2590*/  IADD3.X R14, R23, UR8, RZ, P1, !PT ;  /* 0x00000008170e7c10 */ /* 0x000fe20008ffe4ff */
[----:B------:R-:W-:Y:S01]  /*25a0*/  IMAD.MOV.U32 R0, RZ, RZ, 0x20 ;  /* 0x00000020ff007424 */ /* 0x000fe200078e00ff */
[----:B------:R-:W-:Y:S01]  /*25b0*/  R2P PR, R20, 0x6 ;  /* 0x0000000614007804 */ /* 0x000fe20000000000 */
[----:B------:R-:W-:Y:S01]  /*25c0*/  UIADD3 UR14, -UR16, UR23, URZ ;  /* 0x00000017100e7290 */ /* 0x000fe2000fffe13f */
        /* <DEDUP_REMOVED lines=53> */
.L_x_3226:
[----:B------:R-:W-:Y:S05]  /*2920*/  BSYNC B0 ;  /* 0x0000000000007941 */ /* 0x000fea0003800000 */
.L_x_3225:
[----:B------:R-:W-:Y:S01]  /*2930*/  IMAD.X R33, R21, 0x1, R19, P3 ;  /* 0x0000000115217824 */ /* 0x000fe200018e0613 */
[C---:B------:R-:W-:Y:S01]  /*2940*/  IADD3 R18, R22.reuse, 0x30, RZ ;  /* 0x0000003016127810 */ /* 0x040fe20007ffe0ff */
[----:B------:R-:W-:Y:S01]  /*2950*/  IMAD R165, R23, UR10, RZ ;  /* 0x0000000a17a57c24 */ /* 0x000fe2000f8e02ff */
[----:B------:R-:W-:Y:S01]  /*2960*/  SHF.R.S32.HI R21, RZ, 0x4, R24 ;  /* 0x00000004ff157819 */ /* 0x000fe20000011418 */
[C---:B------:R-:W-:Y:S01]  /*2970*/  VIADD R19, R22.reuse, 0x20 ;  /* 0x0000002016137836 */ /* 0x040fe20000000000 */
[----:B------:R-:W-:Y:S01]  /*2980*/  BSSY B0, `(.L_x_3227) ;  /* 0x000003b000007945 */ /* 0x000fe20003800000 */
[C---:B------:R-:W-:Y:S01]  /*2990*/  IMAD.WIDE.U32 R32, R22.reuse, UR10, R32 ;  /* 0x0000000a16207c25 */ /* 0x040fe2000f8e0020 */
        /* <DEDUP_REMOVED lines=57> */
.L_x_3228:
[----:B------:R-:W-:Y:S05]  /*2d30*/  BSYNC B0 ;  /* 0x0000000000007941 */ /* 0x000fea0003800000 */
.L_x_3227:
        /* <DEDUP_REMOVED lines=49> */
.L_x_3230:
[----:B------:R-:W-:Y:S05]  /*3050*/  BSYNC B0 ;  /* 0x0000000000007941 */ /* 0x000fea0003800000 */
.L_x_3229:
        /* <DEDUP_REMOVED lines=10> */
[----:B------:R-:W-:-:S04]  /*3100*/  IMAD.WIDE.U32 R28, R25, UR6, R28 ;  /* 0x00000006191c7c25 */ /* 0x000fc8000f8e001c */
[----:B------:R-:W-:-:S04]  /*3110*/  IMAD R27, R27, UR6, RZ ;  /* 0x000000061b1b7c24 */ /* 0x000fc8000f8e02ff */
        /* <DEDUP_REMOVED lines=36> */
.L_x_3232:
[----:B------:R-:W-:Y:S05]  /*3360*/  BSYNC B0 ;  /* 0x0000000000007941 */ /* 0x000fea0003800000 */
.L_x_3231:
        /* <DEDUP_REMOVED lines=40> */
.L_x_3234:
[----:B------:R-:W-:Y:S05]  /*35f0*/  BSYNC B0 ;  /* 0x0000000000007941 */ /* 0x000fea0003800000 */
.L_x_3233:
[----:B-1234-:R-:W-:Y:S01]  /*3600*/  IMAD.SHL.U32 R8, R3, 0x40, RZ ;  /* 0x0000004003087824 */ /* 0x01efe200078e00ff */
[C---:B------:R-:W-:Y:S01]  /*3610*/  ISETP.GE.AND P0, PT, R22.reuse, UR14, PT ;  /* 0x0000000e16007c0c */ /* 0x040fe2000bf06270 */
[----:B------:R-:W-:Y:S01]  /*3620*/  IMAD.SHL.U32 R22, R22, 0x8, RZ ;  /* 0x0000000816167824 */ /* 0x000fe200078e00ff */
[----:B------:R-:W-:Y:S01]  /*3630*/  LOP3.LUT R24, R24, 0xfffffffe, RZ, 0xc0, !PT ;  /* 0xfffffffe18187812 */ /* 0x000fe200078ec0ff */
[----:B------:R-:W-:Y:S01]  /*3640*/  USHF.L.U64.HI UR25, UR10, 0x4, UR11 ;  /* 0x000000040a197899 */ /* 0x000fe2000801020b */
[----:B------:R-:W-:Y:S01]  /*3650*/  LOP3.LUT R8, R8, 0x1c0, RZ, 0xc0, !PT ;  /* 0x000001c008087812 */ /* 0x000fe200078ec0ff */
[----:B------:R-:W-:Y:S01]  /*3660*/  USHF.L.U32 UR28, UR10, 0x4, URZ ;  /* 0x000000040a1c7899 */ /* 0x000fe2000800063f */
[----:B------:R-:W-:Y:S01]  /*3670*/  BSSY B0, `(.L_x_3235) ;  /* 0x0000030000007945 */ /* 0x000fe20003800000 */
[----:B------:R-:W-:Y:S01]  /*3680*/  IMAD.IADD R233, R21, 0x1, -R24 ;  /* 0x0000000115e97824 */ /* 0x000fe200078e0a18 */
[----:B------:R-:W-:Y:S01]  /*3690*/  ISETP.GE.AND P5, PT, R19, UR14, PT ;  /* 0x0000000e13007c0c */ /* 0x000fe2000bfa6270 */
        /* <DEDUP_REMOVED lines=45> */
.L_x_3236:
[----:B------:R-:W-:Y:S05]  /*3970*/  BSYNC B0 ;  /* 0x0000000000007941 */ /* 0x000fea0003800000 */
.L_x_3235:
        /* <DEDUP_REMOVED lines=45> */
.L_x_3238:
[----:B------:R-:W-:Y:S05]  /*3c50*/  BSYNC B0 ;  /* 0x0000000000007941 */ /* 0x000fea0003800000 */
.L_x_3237:
        /* <DEDUP_REMOVED lines=46> */
.L_x_3240:
[----:B------:R-:W-:Y:S05]  /*3f40*/  BSYNC B0 ;  /* 0x0000000000007941 */ /* 0x000fea0003800000 */
.L_x_3239:
        /* <DEDUP_REMOVED lines=70> */
.L_x_3242:
[----:B------:R-:W-:Y:S05]  /*43b0*/  BSYNC B0 ;  /* 0x0000000000007941 */ /* 0x000fea0003800000 */
.L_x_3241:
        /* <DEDUP_REMOVED lines=11> */
[----:B--2---:R-:W-:Y:S01]  /*4470*/  IMAD.U32 R11, RZ, RZ, UR30 ;  /* 0x0000001eff0b7e24 */ /* 0x004fe2000f8e00ff */
[----:B------:R-:W-:Y:S01]  /*4480*/  ISETP.GE.AND P2, PT, R6, UR31, PT ;  /* 0x0000001f06007c0c */ /* 0x000fe2000bf46270 */
[----:B------:R-:W-:Y:S02]  /*4490*/  IMAD.U32 R10, RZ, RZ, UR29 ;  /* 0x0000001dff0a7e24 */ /* 0x000fe4000f8e00ff */
[----:B---3--:R-:W-:Y:S02]  /*44a0*/  IMAD.U32 R9, RZ, RZ, UR30 ;  /* 0x0000001eff097e24 */ /* 0x008fe4000f8e00ff */
        /* <DEDUP_REMOVED lines=35> */
.L_x_3244:
[----:B------:R-:W-:Y:S05]  /*46e0*/  BSYNC B0 ;  /* 0x0000000000007941 */ /* 0x000fea0003800000 */
.L_x_3243:
        /* <DEDUP_REMOVED lines=45> */
.L_x_3246:
[----:B------:R-:W-:Y:S05]  /*49c0*/  BSYNC B0 ;  /* 0x0000000000007941 */ /* 0x000fea0003800000 */
.L_x_3245:
        /* <DEDUP_REMOVED lines=59> */
.L_x_3248:
[----:B------:R-:W-:Y:S05]  /*4d80*/  BSYNC B0 ;  /* 0x0000000000007941 */ /* 0x000fea0003800000 */
.L_x_3247:
[----:B------:R-:W-:Y:S01]  /*4d90*/  LDSM.16.M88.4 R24, [R234] ;  /* 0x00000000ea18783b */ /* 0x000fe20000000200 */
[----:B------:R-:W-:Y:S01]  /*4da0*/  R2P PR, R3, 0x6 ;  /* 0x0000000603007804 */ /* 0x000fe20000000000 */
[----:B------:R-:W-:Y:S01]  /*4db0*/  ULDC UR14, c[0x0][0x39c] ;  /* 0x0000e700000e7ab9 */ /* 0x000fe20000000800 */
[C---:B------:R-:W-:Y:S01]  /*4dc0*/  IADD3 R3, R233.reuse, 0x8000, RZ ;  /* 0x00008000e9037810 */ /* 0x040fe20007ffe0ff */
[----:B------:R-:W5:Y:S01]  /*4dd0*/  LDSM.16.M88.4 R28, [R233+0x8000] ;  /* 0x00800000e91c783b */ /* 0x000f620000000200 */
[----:B------:R-:W-:Y:S01]  /*4de0*/  IADD3 R231, R233, 0x8020, RZ ;  /* 0x00008020e9e77810 */ /* 0x000fe20007ffe0ff */
[----:B------:R-:W-:Y:S01]  /*4df0*/  UISETP.GT.AND UP0, UPT, UR13, UR12, UPT ;  /* 0x0000000c0d00728c */ /* 0x000fe2000bf04270 */
[-C--:B------:R-:W-:Y:S01]  /*4e00*/  LEA R232, R2, R234.reuse, 0x1 ;  /* 0x000000ea02e87211 */ /* 0x080fe200078e08ff */
[----:B------:R-:W3:Y:S01]  /*4e10*/  LDSM.16.M88.4 R52, [R233+0x9000] ;  /* 0x00900000e934783b */ /* 0x000ee20000000200 */
[C---:B------:R-:W-:Y:S01]  /*4e20*/  LEA R230, R0.reuse, R234, 0x1 ;  /* 0x000000ea00e67211 */ /* 0x040fe200078e08ff */
[----:B------:R-:W-:Y:S01]  /*4e30*/  UIADD3 UR31, UR23, 0x1, -UR24 ;  /* 0x00000001171f7890 */ /* 0x000fe2000fffe818 */
[----:B------:R-:W-:Y:S01]  /*4e40*/  LEA R229, R0, R232, 0x1 ;  /* 0x000000e800e57211 */ /* 0x000fe200078e08ff */
[----:B------:R-:W-:Y:S01]  /*4e50*/  LDSM.16.M88.4 R36, [R232] ;  /* 0x00000000e824783b */ /* 0x000fe20000000200 */
[----:B------:R-:W-:Y:S01]  /*4e60*/  LEA R240, R105, UR22, 0x4 ;  /* 0x0000001669f07c11 */ /* 0x000fe2000f8e20ff */
[----:B------:R-:W-:Y:S01]  /*4e70*/  UIADD3 UR22, UR31, UR18, URZ ;  /* 0x000000121f167290 */ /* 0x000fe2000fffe03f */
[----:B------:R-:W-:Y:S01]  /*4e80*/  @P1 IADD3 R231, R3, -0x20, RZ ;  /* 0xffffffe003e71810 */ /* 0x000fe20007ffe0ff */
[----:B------:R-:W-:Y:S01]  /*4e90*/  IMAD.MOV.U32 R3, RZ, RZ, 0x40 ;  /* 0x00000040ff037424 */ /* 0x000fe200078e00ff */
[----:B------:R-:W-:Y:S01]  /*4ea0*/  LDSM.16.M88.4 R60, [R233+0x8800] ;  /* 0x00880000e93c783b */ /* 0x000fe20000000200 */
[----:B------:R-:W-:Y:S01]  /*4eb0*/  PLOP3.LUT P6, PT, PT, PT, UP0, 0x80, 0x0 ;  /* 0x000000000000781c */ /* 0x000fe20003fcf008 */
[----:B------:R-:W-:Y:S01]  /*4ec0*/  IMAD.U32 R239, RZ, RZ, UR23 ;  /* 0x00000017ffef7e24 */ /* 0x000fe2000f8e00ff */
[----:B------:R-:W-:Y:S01]  /*4ed0*/  UIADD3 UR19, UR23, -UR19, -UR24 ;  /* 0x8000001317137290 */ /* 0x000fe2000fffe818 */
[----:B------:R-:W4:Y:S01]  /*4ee0*/  LDSM.16.M88.4 R68, [R231] ;  /* 0x00000000e744783b */ /* 0x000f220000000200 */
[----:B------:R-:W-:Y:S01]  /*4ef0*/  SEL R3, R3, 0xffffffc0, !P2 ;  /* 0xffffffc003037807 */ /* 0x000fe20005000000 */
[----:B------:R-:W-:Y:S01]  /*4f00*/  VIADD R222, R231, 0x1000 ;  /* 0x00001000e7de7836 */ /* 0x000fe20000000000 */
[----:B------:R-:W-:Y:S01]  /*4f10*/  MOV R237, UR31 ;  /* 0x0000001f00ed7c02 */ /* 0x000fe20008000f00 */
[----:B------:R-:W-:Y:S01]  /*4f20*/  LDSM.16.M88.4 R76, [R230] ;  /* 0x00000000e64c783b */ /* 0x000fe20000000200 */
[----:B------:R-:W-:Y:S01]  /*4f30*/  IADD3 R227, R233, R3, RZ ;  /* 0x00000003e9e37210 */ /* 0x000fe20007ffe0ff */
[----:B------:R-:W-:Y:S01]  /*4f40*/  IMAD.IADD R220, R3, 0x1, R231 ;  /* 0x0000000103dc7824 */ /* 0x000fe200078e02e7 */
[----:B------:R-:W-:Y:S01]  /*4f50*/  SHF.L.U32 R241, R104, 0x1, RZ ;  /* 0x0000000168f17819 */ /* 0x000fe200000006ff */
[----:B------:R-:W1:Y:S01]  /*4f60*/  LDSM.16.M88.4 R64, [R233+0x9800] ;  /* 0x00980000e940783b */ /* 0x000e620000000200 */
[C---:B------:R-:W-:Y:S01]  /*4f70*/  IADD3 R223, R231.reuse, 0x800, RZ ;  /* 0x00000800e7df7810 */ /* 0x040fe20007ffe0ff */
[----:B------:R-:W-:Y:S01]  /*4f80*/  VIADD R217, R231, 0x3000 ;  /* 0x00003000e7d97836 */ /* 0x000fe20000000000 */
[----:B------:R-:W-:Y:S01]  /*4f90*/  LOP3.LUT R241, R241, 0x6, RZ, 0xc0, !PT ;  /* 0x00000006f1f17812 */ /* 0x000fe200078ec0ff */
[----:B------:R-:W1:Y:S01]  /*4fa0*/  LDSM.16.M88.4 R84, [R227+0x8000] ;  /* 0x00800000e354783b */ /* 0x000e620000000200 */
[C---:B------:R-:W-:Y:S01]  /*4fb0*/  IADD3 R221, R231.reuse, 0x1800, RZ ;  /* 0x00001800e7dd7810 */ /* 0x040fe20007ffe0ff */
[C---:B------:R-:W-:Y:S01]  /*4fc0*/  VIADD R212, R231.reuse, 0x5800 ;  /* 0x00005800e7d47836 */ /* 0x040fe20000000000 */
[C---:B------:R-:W-:Y:S01]  /*4fd0*/  IADD3 R219, R231.reuse, 0x2000, RZ ;  /* 0x00002000e7db7810 */ /* 0x040fe20007ffe0ff */
[----:B------:R-:W1:Y:S01]  /*4fe0*/  LDSM.16.M88.4 R44, [R231+0x1000] ;  /* 0x00100000e72c783b */ /* 0x000e620000000200 */
[----:B------:R-:W-:-:S02]  /*4ff0*/  IADD3 R218, R231, 0x2800, RZ ;  /* 0x00002800e7da7810 */ /* 0x000fc40007ffe0ff */
[C---:B------:R-:W-:Y:S01]  /*5000*/  IADD3 R216, R231.reuse, 0x3800, RZ ;  /* 0x00003800e7d87810 */ /* 0x040fe20007ffe0ff */
[----:B------:R-:W1:Y:S01]  /*5010*/  LDSM.16.M88.4 R32, [R231+0x800] ;  /* 0x00080000e720783b */ /* 0x000e620000000200 */
[C---:B------:R-:W-:Y:S01]  /*5020*/  IADD3 R215, R231.reuse, 0x4000, RZ ;  /* 0x00004000e7d77810 */ /* 0x040fe20007ffe0ff */
[C---:B-----5:R-:W-:Y:S02]  /*5030*/  HMMA.16816.F32 R16, R24.reuse, R28, RZ ;  /* 0x0000001c1810723c */ /* 0x060fe400000018ff */
[----:B--2---:R-:W-:Y:S01]  /*5040*/  LDSM.16.M88.4 R12, [R229] ;  /* 0x00000000e50c783b */ /* 0x004fe20000000200 */
[C---:B------:R-:W-:Y:S02]  /*5050*/  IADD3 R214, R231.reuse, 0x4800, RZ ;  /* 0x00004800e7d67810 */ /* 0x040fe40007ffe0ff */
[C---:B------:R-:W-:Y:S01]  /*5060*/  IADD3 R213, R231.reuse, 0x5000, RZ ;  /* 0x00005000e7d57810 */ /* 0x040fe20007ffe0ff */
[----:B------:R-:W2:Y:S01]  /*5070*/  LDSM.16.M88.4 R72, [R220] ;  /* 0x00000000dc48783b */ /* 0x000ea20000000200 */
[----:B---3--:R-:W-:Y:S01]  /*5080*/  HMMA.16816.F32 R56, R24, R52, RZ ;  /* 0x000000341838723c */ /* 0x008fe200000018ff */
[----:B------:R-:W-:-:S02]  /*5090*/  IADD3 R211, R231, 0x6000, RZ ;  /* 0x00006000e7d37810 */ /* 0x000fc40007ffe0ff */
[----:B------:R-:W3:Y:S01]  /*50a0*/  LDSM.16.M88.4 R48, [R231+0x1800] ;  /* 0x00180000e730783b */ /* 0x000ee20000000200 */
[C---:B------:R-:W-:Y:S02]  /*50b0*/  IADD3 R210, R231.reuse, 0x6800, RZ ;  /* 0x00006800e7d27810 */ /* 0x040fe40007ffe0ff */
[C---:B------:R-:W-:Y:S01]  /*50c0*/  HMMA.16816.F32 R28, R24.reuse, R30, RZ ;  /* 0x0000001e181c723c */ /* 0x040fe200000018ff */
[----:B------:R-:W5:Y:S01]  /*50d0*/  LDSM.16.M88.4 R20, [R227+0x9000] ;  /* 0x00900000e314783b */ /* 0x000f620000000200 */
[C---:B------:R-:W-:Y:S02]  /*50e0*/  IADD3 R209, R231.reuse, 0x7000, RZ ;  /* 0x00007000e7d17810 */ /* 0x040fe40007ffe0ff */
[----:B------:R-:W-:Y:S01]  /*50f0*/  IADD3 R208, R231, 0x7800, RZ ;  /* 0x00007800e7d07810 */ /* 0x000fe20007ffe0ff */
[----:B------:R-:W5:Y:S01]  /*5100*/  LDSM.16.M88.4 R8, [R227+0x8800] ;  /* 0x00880000e308783b */ /* 0x000f620000000200 */
[----:B------:R-:W-:Y:S03]  /*5110*/  HMMA.16816.F32 R52, R24, R54, RZ ;  /* 0x000000361834723c */ /* 0x000fe600000018ff */
[----:B------:R-:W-:Y:S03]  /*5120*/  LDSM.16.M88.4 R88, [R233+0xa000] ;  /* 0x00a00000e958783b */ /* 0x000fe60000000200 */
[----:B----4-:R-:W-:Y:S01]  /*5130*/  HMMA.16816.F32 R16, R36, R68, R16 ;  /* 0x000000442410723c */ /* 0x010fe20000001810 */
[----:B------:R-:W-:Y:S04]  /*5140*/  LDSM.16.M88.4 R96, [R231+0x6000] ;  /* 0x00600000e760783b */ /* 0x000fe80000000200 */
[----:B------:R-:W-:Y:S01]  /*5150*/  LDSM.16.M88.4 R92, [R227+0xd000] ;  /* 0x00d00000e35c783b */ /* 0x000fe20000000200 */
[C---:B------:R-:W-:Y:S03]  /*5160*/  HMMA.16816.F32 R40, R24.reuse, R60, RZ ;  /* 0x0000003c1828723c */ /* 0x040fe600000018ff */
[----:B------:R-:W-:Y:S03]  /*5170*/  LDSM.16.M88.4 R100, [R220+0x4800] ;  /* 0x00480000dc64783b */ /* 0x000fe60000000200 */
[C---:B------:R-:W-:Y:S01]  /*5180*/  HMMA.16816.F32 R60, R24.reuse, R62, RZ ;  /* 0x0000003e183c723c */ /* 0x040fe200000018ff */
[----:B------:R-:W0:Y:S05]  /*5190*/  LDGDEPBAR ;  /* 0x00000000000079af */ /* 0x000e2a0000000000 */
[----:B-1----:R-:W-:Y:S06]  /*51a0*/  HMMA.16816.F32 R80, R24, R64, RZ ;  /* 0x000000401850723c */ /* 0x002fec00000018ff */
[----:B------:R-:W-:Y:S06]  /*51b0*/  HMMA.16816.F32 R16, R76, R84, R16 ;  /* 0x000000544c10723c */ /* 0x000fec0000001810 */
[----:B------:R-:W-:Y:S01]  /*51c0*/  HMMA.16816.F32 R24, R24, R66, RZ ;  /* 0x000000421818723c */ /* 0x000fe200000018ff */
[----:B------:R-:W-:Y:S05]  /*51d0*/  LDSM.16.M88.4 R64, [R220+0x1000] ;  /* 0x00100000dc40783b */ /* 0x000fea0000000200 */
[C---:B------:R-:W-:Y:S01]  /*51e0*/  HMMA.16816.F32 R28, R36.reuse, R70, R28 ;  /* 0x00000046241c723c */ /* 0x040fe2000000181c */
[----:B------:R-:W-:Y:S05]  /*51f0*/  LDSM.16.M88.4 R68, [R227+0x9800] ;  /* 0x00980000e344783b */ /* 0x000fea0000000200 */
[C---:B------:R-:W-:Y:S06]  /*5200*/  HMMA.16816.F32 R56, R36.reuse, R44, R56 ;  /* 0x0000002c2438723c */ /* 0x040fec0000001838 */
[C---:B------:R-:W-:Y:S01]  /*5210*/  HMMA.16816.F32 R52, R36.reuse, R46, R52 ;  /* 0x0000002e2434723c */ /* 0x040fe20000001834 */
[----:B------:R-:W1:Y:S05]  /*5220*/  LDSM.16.M88.4 R44, [R234+0x2000] ;  /* 0x00200000ea2c783b */ /* 0x000e6a0000000200 */
[C---:B------:R-:W-:Y:S06]  /*5230*/  HMMA.16816.F32 R40, R36.reuse, R32, R40 ;  /* 0x000000202428723c */ /* 0x040fec0000001828 */
[----:B------:R-:W-:Y:S01]  /*5240*/  HMMA.16816.F32 R60, R36, R34, R60 ;  /* 0x00000022243c723c */ /* 0x000fe2000000183c */
[----:B------:R-:W4:Y:S05]  /*5250*/  LDSM.16.M88.4 R32, [R220+0x800] ;  /* 0x00080000dc20783b */ /* 0x000f2a0000000200 */
[----:B--2---:R-:W-:Y:S06]  /*5260*/  HMMA.16816.F32 R16, R12, R72, R16 ;  /* 0x000000480c10723c */ /* 0x004fec0000001810 */
[C---:B---3--:R-:W-:Y:S06]  /*5270*/  HMMA.16816.F32 R80, R36.reuse, R48, R80 ;  /* 0x000000302450723c */ /* 0x048fec0000001850 */
[----:B------:R-:W-:Y:S01]  /*5280*/  HMMA.16816.F32 R36, R36, R50, R24 ;  /* 0x000000322424723c */ /* 0x000fe20000001818 */
[----:B------:R-:W-:Y:S04]  /*5290*/  LDSM.16.M88.4 R48, [R220+0x1800] ;  /* 0x00180000dc30783b */ /* 0x000fe80000000200 */
[----:B------:R-:W-:Y:S01]  /*52a0*/  LDSM.16.M88.4 R24, [R233+0xb000] ;  /* 0x00b00000e918783b */ /* 0x000fe20000000200 */
[C---:B------:R-:W-:Y:S03]  /*52b0*/  HMMA.16816.F32 R28, R76.reuse, R86, R28 ;  /* 0x000000564c1c723c */ /* 0x040fe6000000181c */
[----:B------:R-:W-:Y:S03]  /*52c0*/  LDSM.16.M88.4 R84, [R231+0x2000] ;  /* 0x00200000e754783b */ /* 0x000fe60000000200 */
[C---:B-----5:R-:W-:Y:S06]  /*52d0*/  HMMA.16816.F32 R56, R76.reuse, R20, R56 ;  /* 0x000000144c38723c */ /* 0x060fec0000001838 */
        /* <DEDUP_REMOVED lines=15> */
[C---:B----4-:R-:W-:Y:S06]  /*53d0*/  HMMA.16816.F32 R40, R12.reuse, R32, R40 ;  /* 0x000000200c28723c */ /* 0x050fec0000001828 */
        /* <DEDUP_REMOVED lines=11> */
[----:B------:R-:W2:Y:S05]  /*5490*/  LDSM.16.M88.4 R24, [R229+0x2000] ;  /* 0x00200000e518783b */ /* 0x000eaa0000000200 */
[C---:B---3--:R-:W-:Y:S06]  /*54a0*/  HMMA.16816.F32 R40, R44.reuse, R8, R40 ;  /* 0x000000082c28723c */ /* 0x048fec0000001828 */
        /* <DEDUP_REMOVED lines=9> */
[C---:B----4-:R-:W-:Y:S06]  /*5540*/  HMMA.16816.F32 R56, R20.reuse, R32, R56 ;  /* 0x000000201438723c */ /* 0x050fec0000001838 */
        /* <DEDUP_REMOVED lines=34> */
[----:B------:R-:W2:Y:S04]  /*5770*/  LDSM.16.M88.4 R24, [R220+0x4000] ;  /* 0x00400000dc18783b */ /* 0x000ea80000000200 */
[----:B------:R-:W-:Y:S01]  /*5780*/  LDSM.16.M88.4 R64, [R227+0xc800] ;  /* 0x00c80000e340783b */ /* 0x000fe20000000200 */
[C---:B------:R-:W-:Y:S03]  /*5790*/  HMMA.16816.F32 R28, R32.reuse, R70, R28 ;  /* 0x00000046201c723c */ /* 0x040fe6000000181c */
[----:B------:R-:W-:Y:S03]  /*57a0*/  LDSM.16.M88.4 R68, [R220+0x5000] ;  /* 0x00500000dc44783b */ /* 0x000fe60000000200 */
[C---:B---3--:R-:W-:Y:S06]  /*57b0*/  HMMA.16816.F32 R40, R32.reuse, R12, R40 ;  /* 0x0000000c2028723c */ /* 0x048fec0000001828 */
[----:B------:R-:W-:Y:S01]  /*57c0*/  HMMA.16816.F32 R60, R32, R14, R60 ;  /* 0x0000000e203c723c */ /* 0x000fe2000000183c */
[----:B------:R-:W3:Y:S05]  /*57d0*/  LDSM.16.M88.4 R12, [R231+0x4800] ;  /* 0x00480000e70c783b */ /* 0x000eea0000000200 */
[----:B-1----:R-:W-:Y:S06]  /*57e0*/  HMMA.16816.F32 R16, R88, R36, R16 ;  /* 0x000000245810723c */ /* 0x002fec0000001810 */
[C---:B------:R-:W-:Y:S06]  /*57f0*/  HMMA.16816.F32 R56, R32.reuse, R20, R56 ;  /* 0x000000142038723c */ /* 0x040fec0000001838 */
[C---:B------:R-:W-:Y:S01]  /*5800*/  HMMA.16816.F32 R52, R32.reuse, R22, R52 ;  /* 0x000000162034723c */ /* 0x040fe20000001834 */
[----:B------:R-:W1:Y:S05]  /*5810*/  LDSM.16.M88.4 R20, [R231+0x5000] ;  /* 0x00500000e714783b */ /* 0x000e6a0000000200 */
[----:B----4-:R-:W-:Y:S06]  /*5820*/  HMMA.16816.F32 R80, R32, R44, R80 ;  /* 0x0000002c2050723c */ /* 0x010fec0000001850 */
[----:B------:R-:W-:Y:S01]  /*5830*/  HMMA.16816.F32 R28, R8, R50, R28 ;  /* 0x00000032081c723c */ /* 0x000fe2000000181c */
[----:B------:R-:W-:Y:S05]  /*5840*/  LDSM.16.M88.4 R48, [R234+0x6000] ;  /* 0x00600000ea30783b */ /* 0x000fea0000000200 */
[----:B------:R-:W-:Y:S01]  /*5850*/  HMMA.16816.F32 R76, R32, R46, R76 ;  /* 0x0000002e204c723c */ /* 0x000fe2000000184c */
[----:B------:R-:W4:Y:S04]  /*5860*/  LDSM.16.M88.4 R32, [R233+0xe000] ;  /* 0x00e00000e920783b */ /* 0x000f280000000200 */
[----:B------:R-:W-:Y:S01]  /*5870*/  LDSM.16.M88.4 R44, [R233+0xe800] ;  /* 0x00e80000e92c783b */ /* 0x000fe20000000200 */
[----:B--2---:R-:W-:Y:S06]  /*5880*/  HMMA.16816.F32 R16, R72, R24, R16 ;  /* 0x000000184810723c */ /* 0x004fec0000001810 */
[----:B---3--:R-:W-:Y:S06]  /*5890*/  HMMA.16816.F32 R40, R8, R12, R40 ;  /* 0x0000000c0828723c */ /* 0x008fec0000001828 */
[----:B------:R-:W-:Y:S01]  /*58a0*/  HMMA.16816.F32 R28, R88, R38, R28 ;  /* 0x00000026581c723c */ /* 0x000fe2000000181c */
[----:B------:R-:W2:Y:S05]  /*58b0*/  LDSM.16.M88.4 R36, [R232+0x6000] ;  /* 0x00600000e824783b */ /* 0x000eaa0000000200 */
[C---:B------:R-:W-:Y:S01]  /*58c0*/  HMMA.16816.F32 R60, R8.reuse, R14, R60 ;  /* 0x0000000e083c723c */ /* 0x040fe2000000183c */
[----:B------:R-:W3:Y:S05]  /*58d0*/  LDSM.16.M88.4 R12, [R231+0x5800] ;  /* 0x00580000e70c783b */ /* 0x000eea0000000200 */
[C---:B-1----:R-:W-:Y:S06]  /*58e0*/  HMMA.16816.F32 R56, R8.reuse, R20, R56 ;  /* 0x000000140838723c */ /* 0x042fec0000001838 */
[----:B------:R-:W-:Y:S01]  /*58f0*/  HMMA.16816.F32 R52, R8, R22, R52 ;  /* 0x000000160834723c */ /* 0x000fe20000001834 */
[----:B------:R-:W-:Y:S05]  /*5900*/  LDSM.16.M88.4 R20, [R227+0xe000] ;  /* 0x00e00000e314783b */ /* 0x000fea0000000200 */
[----:B----4-:R-:W-:Y:S06]  /*5910*/  HMMA.16816.F32 R16, R48, R32, R16 ;  /* 0x000000203010723c */ /* 0x010fec0000001810 */
[----:B------:R-:W-:Y:S01]  /*5920*/  HMMA.16816.F32 R28, R72, R26, R28 ;  /* 0x0000001a481c723c */ /* 0x000fe2000000181c */
[----:B------:R-:W1:Y:S05]  /*5930*/  LDSM.16.M88.4 R24, [R230+0x6000] ;  /* 0x00600000e618783b */ /* 0x000e6a0000000200 */
[C---:B------:R-:W-:Y:S06]  /*5940*/  HMMA.16816.F32 R40, R88.reuse, R64, R40 ;  /* 0x000000405828723c */ /* 0x040fec0000001828 */
[----:B------:R-:W-:Y:S01]  /*5950*/  HMMA.16816.F32 R60, R88, R66, R60 ;  /* 0x00000042583c723c */ /* 0x000fe2000000183c */
[----:B------:R-:W-:Y:S05]  /*5960*/  LDSM.16.M88.4 R64, [R220+0x5800] ;  /* 0x00580000dc40783b */ /* 0x000fea0000000200 */
[----:B--2---:R-:W-:Y:S06]  /*5970*/  HMMA.16816.F32 R16, R36, R96, R16 ;  /* 0x000000602410723c */ /* 0x004fec0000001810 */
[C---:B---3--:R-:W-:Y:S06]  /*5980*/  HMMA.16816.F32 R80, R8.reuse, R12, R80 ;  /* 0x0000000c0850723c */ /* 0x048fec0000001850 */
[----:B------:R-:W-:Y:S01]  /*5990*/  HMMA.16816.F32 R76, R8, R14, R76 ;  /* 0x0000000e084c723c */ /* 0x000fe2000000184c */
[----:B------:R-:W-:Y:S04]  /*59a0*/  LDSM.16.M88.4 R12, [R229+0x6000] ;  /* 0x00600000e50c783b */ /* 0x000fe80000000200 */
[----:B------:R-:W2:Y:S01]  /*59b0*/  LDSM.16.M88.4 R8, [R220+0x6000] ;  /* 0x00600000dc08783b */ /* 0x000ea20000000200 */
[----:B------:R-:W-:Y:S03]  /*59c0*/  HMMA.16816.F32 R28, R48, R34, R28 ;  /* 0x00000022301c723c */ /* 0x000fe6000000181c */
[----:B------:R-:W-:Y:S03]  /*59d0*/  LDSM.16.M88.4 R32, [R231+0x6800] ;  /* 0x00680000e720783b */ /* 0x000fe60000000200 */
[----:B-1----:R-:W-:Y:S06]  /*59e0*/  HMMA.16816.F32 R16, R24, R20, R16 ;  /* 0x000000141810723c */ /* 0x002fec0000001810 */
[C---:B------:R-:W-:Y:S06]  /*59f0*/  HMMA.16816.F32 R80, R88.reuse, R84, R80 ;  /* 0x000000545850723c */ /* 0x040fec0000001850 */
[C---:B------:R-:W-:Y:S06]  /*5a00*/  HMMA.16816.F32 R56, R88.reuse, R92, R56 ;  /* 0x0000005c5838723c */ /* 0x040fec0000001838 */
[C---:B------:R-:W-:Y:S01]  /*5a10*/  HMMA.16816.F32 R52, R88.reuse, R94, R52 ;  /* 0x0000005e5834723c */ /* 0x040fe20000001834 */
[----:B------:R-:W1:Y:S05]  /*5a20*/  LDSM.16.M88.4 R92, [R233+0xf000] ;  /* 0x00f00000e95c783b */ /* 0x000e6a0000000200 */
[----:B------:R-:W-:Y:S01]  /*5a30*/  HMMA.16816.F32 R84, R88, R86, R76 ;  /* 0x000000565854723c */ /* 0x000fe2000000184c */
[----:B------:R-:W-:Y:S05]  /*5a40*/  LDSM.16.M88.4 R76, [R227+0xe800] ;  /* 0x00e80000e34c783b */ /* 0x000fea0000000200 */
[----:B------:R-:W-:Y:S06]  /*5a50*/  HMMA.16816.F32 R28, R36, R98, R28 ;  /* 0x00000062241c723c */ /* 0x000fec000000181c */
[----:B--2---:R-:W-:Y:S06]  /*5a60*/  HMMA.16816.F32 R16, R12, R8, R16 ;  /* 0x000000080c10723c */ /* 0x004fec0000001810 */
[C---:B------:R-:W-:Y:S06]  /*5a70*/  HMMA.16816.F32 R56, R72.reuse, R68, R56 ;  /* 0x000000444838723c */ /* 0x040fec0000001838 */
[C---:B------:R-:W-:Y:S06]  /*5a80*/  HMMA.16816.F32 R52, R72.reuse, R70, R52 ;  /* 0x000000464834723c */ /* 0x040fec0000001834 */
[C---:B------:R-:W-:Y:S06]  /*5a90*/  HMMA.16816.F32 R80, R72.reuse, R64, R80 ;  /* 0x000000404850723c */ /* 0x040fec0000001850 */
[----:B------:R-:W-:Y:S01]  /*5aa0*/  HMMA.16816.F32 R84, R72, R66, R84 ;  /* 0x000000424854723c */ /* 0x000fe20000001854 */
[----:B------:R-:W2:Y:S01]  /*5ab0*/  LDSM.16.M88.4 R64, [R233+0xf800] ;  /* 0x00f80000e940783b */ /* 0x000ea20000000200 */
[----:B------:R-:W-:Y:S01]  /*5ac0*/  FMUL.FTZ R17, R17, UR14 ;  /* 0x0000000e11117c20 */ /* 0x000fe20008410000 */
[----:B------:R-:W-:Y:S01]  /*5ad0*/  FMUL.FTZ R18, R18, UR14 ;  /* 0x0000000e12127c20 */ /* 0x000fe20008410000 */
[----:B------:R-:W-:Y:S01]  /*5ae0*/  FMUL.FTZ R3, R16, UR14 ;  /* 0x0000000e10037c20 */ /* 0x000fe20008410000 */
[----:B------:R-:W-:Y:S01]  /*5af0*/  FMUL.FTZ R70, R19, UR14 ;  /* 0x0000000e13467c20 */ /* 0x000fe20008410000 */
[----:B------:R-:W-:Y:S01]  /*5b00*/  HMMA.16816.F32 R28, R24, R22, R28 ;  /* 0x00000016181c723c */ /* 0x000fe2000000181c */
[----:B------:R-:W3:Y:S01]  /*5b10*/  LDSM.16.M88.4 R20, [R231+0x7000] ;  /* 0x00700000e714783b */ /* 0x000ee20000000200 */
[----:B------:R-:W4:Y:S04]  /*5b20*/  MUFU.TANH R68, R17 ;  /* 0x0000001100447308 */ /* 0x000f280000002400 */
[C---:B------:R-:W-:Y:S04]  /*5b30*/  HMMA.16816.F32 R40, R72.reuse, R100, R40 ;  /* 0x000000644828723c */ /* 0x040fe80000001828 */
[----:B------:R5:W2:Y:S02]  /*5b40*/  MUFU.TANH R69, R18 ;  /* 0x0000001200457308 */ /* 0x000aa40000002400 */
[----:B------:R-:W-:Y:S06]  /*5b50*/  HMMA.16816.F32 R60, R72, R102, R60 ;  /* 0x00000066483c723c */ /* 0x000fec000000183c */
[C---:B-1----:R-:W-:Y:S01]  /*5b60*/  HMMA.16816.F32 R56, R48.reuse, R92, R56 ;  /* 0x0000005c3038723c */ /* 0x042fe20000001838 */
[----:B------:R-:W1:Y:S05]  /*5b70*/  MUFU.TANH R3, R3 ;  /* 0x0000000300037308 */ /* 0x000e6a0000002400 */
[----:B------:R-:W-:Y:S01]  /*5b80*/  HMMA.16816.F32 R52, R48, R94, R52 ;  /* 0x0000005e3034723c */ /* 0x000fe20000001834 */
[----:B-----5:R-:W5:Y:S02]  /*5b90*/  LDSM.16.M88.4 R16, [R231+0x7800] ;  /* 0x00780000e710783b */ /* 0x020f640000000200 */
[----:B------:R-:W1:Y:S03]  /*5ba0*/  MUFU.TANH R70, R70 ;  /* 0x0000004600467308 */ /* 0x000e660000002400 */
[----:B------:R-:W-:Y:S01]  /*5bb0*/  HMMA.16816.F32 R28, R12, R10, R28 ;  /* 0x0000000a0c1c723c */ /* 0x000fe2000000181c */
[----:B------:R-:W4:Y:S05]  /*5bc0*/  LDSM.16.M88.4 R8, [R227+0xf000] ;  /* 0x00f00000e308783b */ /* 0x000f2a0000000200 */
[C---:B------:R-:W-:Y:S06]  /*5bd0*/  HMMA.16816.F32 R40, R48.reuse, R44, R40 ;  /* 0x0000002c3028723c */ /* 0x040fec0000001828 */
[C---:B------:R-:W-:Y:S01]  /*5be0*/  HMMA.16816.F32 R60, R48.reuse, R46, R60 ;  /* 0x0000002e303c723c */ /* 0x040fe2000000183c */
[----:B------:R-:W-:Y:S05]  /*5bf0*/  LDSM.16.M88.4 R44, [R220+0x6800] ;  /* 0x00680000dc2c783b */ /* 0x000fea0000000200 */
[C---:B--2---:R-:W-:Y:S06]  /*5c00*/  HMMA.16816.F32 R80, R48.reuse, R64, R80 ;  /* 0x000000403050723c */ /* 0x044fec0000001850 */
[----:B------:R-:W-:Y:S01]  /*5c10*/  HMMA.16816.F32 R84, R48, R66, R84 ;  /* 0x000000423054723c */ /* 0x000fe20000001854 */
[----:B------:R-:W-:Y:S01]  /*5c20*/  FMUL.FTZ R28, R28, UR14 ;  /* 0x0000000e1c1c7c20 */ /* 0x000fe20008410000 */
[----:B------:R-:W-:Y:S01]  /*5c30*/  FMUL.FTZ R29, R29, UR14 ;  /* 0x0000000e1d1d7c20 */ /* 0x000fe20008410000 */
[----:B------:R-:W-:Y:S01]  /*5c40*/  FMUL.FTZ R30, R30, UR14 ;  /* 0x0000000e1e1e7c20 */ /* 0x000fe20008410000 */
[----:B------:R-:W-:-:S02]  /*5c50*/  FMUL.FTZ R31, R31, UR14 ;  /* 0x0000000e1f1f7c20 */ /* 0x000fc40008410000 */
[C---:B---3--:R-:W-:Y:S01]  /*5c60*/  HMMA.16816.F32 R56, R36.reuse, R20, R56 ;  /* 0x000000142438723c */ /* 0x048fe20000001838 */
[----:B------:R-:W2:Y:S05]  /*5c70*/  MUFU.TANH R28, R28 ;  /* 0x0000001c001c7308 */ /* 0x000eaa0000002400 */
[C---:B------:R-:W-:Y:S01]  /*5c80*/  HMMA.16816.F32 R52, R36.reuse, R22, R52 ;  /* 0x000000162434723c */ /* 0x040fe20000001834 */
[----:B------:R-:W3:Y:S02]  /*5c90*/  LDSM.16.M88.4 R20, [R227+0xf800] ;  /* 0x00f80000e314783b */ /* 0x000ee40000000200 */
[----:B------:R-:W1:Y:S03]  /*5ca0*/  MUFU.TANH R29, R29 ;  /* 0x0000001d001d7308 */ /* 0x000e660000002400 */
[C---:B------:R-:W-:Y:S05]  /*5cb0*/  HMMA.16816.F32 R40, R36.reuse, R32, R40 ;  /* 0x000000202428723c */ /* 0x040fea0000001828 */
[----:B------:R-:W1:Y:S01]  /*5cc0*/  MUFU.TANH R30, R30 ;  /* 0x0000001e001e7308 */ /* 0x000e620000002400 */
[C---:B------:R-:W-:Y:S01]  /*5cd0*/  HMMA.16816.F32 R60, R36.reuse, R34, R60 ;  /* 0x00000022243c723c */ /* 0x040fe2000000183c */
[----:B------:R-:W2:Y:S05]  /*5ce0*/  LDSM.16.M88.4 R32, [R220+0x7000] ;  /* 0x00700000dc20783b */ /* 0x000eaa0000000200 */
[C---:B-----5:R-:W-:Y:S01]  /*5cf0*/  HMMA.16816.F32 R80, R36.reuse, R16, R80 ;  /* 0x000000102450723c */ /* 0x060fe20000001850 */
[----:B------:R-:W1:Y:S05]  /*5d00*/  MUFU.TANH R31, R31 ;  /* 0x0000001f001f7308 */ /* 0x000e6a0000002400 */
[----:B------:R-:W-:Y:S06]  /*5d10*/  HMMA.16816.F32 R84, R36, R18, R84 ;  /* 0x000000122454723c */ /* 0x000fec0000001854 */
[C---:B----4-:R-:W-:Y:S06]  /*5d20*/  HMMA.16816.F32 R56, R24.reuse, R8, R56 ;  /* 0x000000081838723c */ /* 0x050fec0000001838 */
[----:B------:R-:W-:Y:S01]  /*5d30*/  HMMA.16816.F32 R52, R24, R10, R52 ;  /* 0x0000000a1834723c */ /* 0x000fe20000001834 */
[----:B------:R-:W4:Y:S01]  /*5d40*/  LDSM.16.M88.4 R8, [R220+0x7800] ;  /* 0x00780000dc08783b */ /* 0x000f220000000200 */
[----:B------:R-:W-:-:S04]  /*5d50*/  DEPBAR.LE SB0, 0x0 ;  /* 0x000080000000791a */ /* 0x000fc80000000000 */
[C---:B------:R-:W-:Y:S06]  /*5d60*/  HMMA.16816.F32 R40, R24.reuse, R76, R40 ;  /* 0x0000004c1828723c */ /* 0x040fec0000001828 */
[C---:B------:R-:W-:Y:S06]  /*5d70*/  HMMA.16816.F32 R60, R24.reuse, R78, R60 ;  /* 0x0000004e183c723c */ /* 0x040fec000000183c */
[C---:B---3--:R-:W-:Y:S06]  /*5d80*/  HMMA.16816.F32 R80, R24.reuse, R20, R80 ;  /* 0x000000141850723c */ /* 0x048fec0000001850 */
[----:B------:R-:W-:Y:S06]  /*5d90*/  HMMA.16816.F32 R84, R24, R22, R84 ;  /* 0x000000161854723c */ /* 0x000fec0000001854 */
[C---:B------:R-:W-:Y:S06]  /*5da0*/  HMMA.16816.F32 R40, R12.reuse, R44, R40 ;  /* 0x0000002c0c28723c */ /* 0x040fec0000001828 */
[C---:B------:R-:W-:Y:S06]  /*5db0*/  HMMA.16816.F32 R60, R12.reuse, R46, R60 ;  /* 0x0000002e0c3c723c */ /* 0x040fec000000183c */
[C---:B--2---:R-:W-:Y:S06]  /*5dc0*/  HMMA.16816.F32 R56, R12.reuse, R32, R56 ;  /* 0x000000200c38723c */ /* 0x044fec0000001838 */
[C---:B------:R-:W-:Y:S06]  /*5dd0*/  HMMA.16816.F32 R52, R12.reuse, R34, R52 ;  /* 0x000000220c34723c */ /* 0x040fec0000001834 */
[----:B----4-:R-:W-:Y:S01]  /*5de0*/  HMMA.16816.F32 R80, R12, R8, R80 ;  /* 0x000000080c50723c */ /* 0x010fe20000001850 */
[----:B------:R-:W-:Y:S01]  /*5df0*/  FMUL.FTZ R40, R40, UR14 ;  /* 0x0000000e28287c20 */ /* 0x000fe20008410000 */
[----:B------:R-:W-:Y:S01]  /*5e00*/  FMUL.FTZ R41, R41, UR14 ;  /* 0x0000000e29297c20 */ /* 0x000fe20008410000 */
[----:B------:R-:W-:Y:S01]  /*5e10*/  FMUL.FTZ R16, R42, UR14 ;  /* 0x0000000e2a107c20 */ /* 0x000fe20008410000 */
[----:B------:R-:W-:-:S02]  /*5e20*/  FMUL.FTZ R17, R43, UR14 ;  /* 0x0000000e2b117c20 */ /* 0x000fc40008410000 */
[----:B------:R-:W-:Y:S01]  /*5e30*/  HMMA.16816.F32 R84, R12, R10, R84 ;  /* 0x0000000a0c54723c */ /* 0x000fe20000001854 */
[----:B------:R-:W-:Y:S01]  /*5e40*/  LOP3.LUT R9, R106, 0xffffffe0, RZ, 0xc0, !PT ;  /* 0xffffffe06a097812 */ /* 0x000fe200078ec0ff */
[----:B------:R-:W-:Y:S01]  /*5e50*/  FMUL.FTZ R33, R60, UR14 ;  /* 0x0000000e3c217c20 */ /* 0x000fe20008410000 */
[----:B------:R-:W-:Y:S01]  /*5e60*/  FMUL.FTZ R32, R61, UR14 ;  /* 0x0000000e3d207c20 */ /* 0x000fe20008410000 */
[----:B------:R-:W-:Y:S01]  /*5e70*/  FMUL.FTZ R20, R62, UR14 ;  /* 0x0000000e3e147c20 */ /* 0x000fe20008410000 */
[----:B------:R-:W-:Y:S01]  /*5e80*/  IADD3 R9, -R9, R104, RZ ;  /* 0x0000006809097210 */ /* 0x000fe20007ffe1ff */
[----:B------:R-:W-:Y:S01]  /*5e90*/  FMUL.FTZ R18, R63, UR14 ;  /* 0x0000000e3f127c20 */ /* 0x000fe20008410000 */
[----:B------:R-:W-:Y:S01]  /*5ea0*/  FMUL.FTZ R56, R56, UR14 ;  /* 0x0000000e38387c20 */ /* 0x000fe20008410000 */
[----:B------:R-:W-:Y:S01]  /*5eb0*/  FMUL.FTZ R57, R57, UR14 ;  /* 0x0000000e39397c20 */ /* 0x000fe20008410000 */
[----:B------:R-:W-:Y:S01]  /*5ec0*/  SHF.R.S32.HI R8, RZ, 0x1f, R9 ;  /* 0x0000001fff087819 */ /* 0x000fe20000011409 */
[----:B------:R-:W-:Y:S01]  /*5ed0*/  FMUL.FTZ R58, R58, UR14 ;  /* 0x0000000e3a3a7c20 */ /* 0x000fe20008410000 */
[----:B------:R-:W-:Y:S01]  /*5ee0*/  FMUL.FTZ R59, R59, UR14 ;  /* 0x0000000e3b3b7c20 */ /* 0x000fe20008410000 */
[----:B------:R-:W-:Y:S01]  /*5ef0*/  FMUL.FTZ R52, R52, UR14 ;  /* 0x0000000e34347c20 */ /* 0x000fe20008410000 */
[----:B------:R-:W-:Y:S01]  /*5f00*/  LEA.HI R8, R8, R9, RZ, 0x2 ;  /* 0x0000000908087211 */ /* 0x000fe200078f10ff */
[----:B------:R-:W-:Y:S01]  /*5f10*/  FMUL.FTZ R53, R53, UR14 ;  /* 0x0000000e35357c20 */ /* 0x000fe20008410000 */
[----:B------:R-:W-:Y:S01]  /*5f20*/  FMUL.FTZ R54, R54, UR14 ;  /* 0x0000000e36367c20 */ /* 0x000fe20008410000 */
[----:B------:R-:W-:Y:S01]  /*5f30*/  FMUL.FTZ R55, R55, UR14 ;  /* 0x0000000e37377c20 */ /* 0x000fe20008410000 */
[----:B------:R-:W-:Y:S01]  /*5f40*/  SHF.R.S32.HI R8, RZ, 0x2, R8 ;  /* 0x00000002ff087819 */ /* 0x000fe20000011408 */
[----:B------:R-:W-:Y:S01]  /*5f50*/  FMUL.FTZ R80, R80, UR14 ;  /* 0x0000000e50507c20 */ /* 0x000fe20008410000 */
[----:B------:R-:W-:Y:S01]  /*5f60*/  FMUL.FTZ R81, R81, UR14 ;  /* 0x0000000e51517c20 */ /* 0x000fe20008410000 */
[----:B------:R-:W-:Y:S01]  /*5f70*/  FMUL.FTZ R82, R82, UR14 ;  /* 0x0000000e52527c20 */ /* 0x000fe20008410000 */
[----:B------:R-:W-:Y:S01]  /*5f80*/  FMUL.FTZ R83, R83, UR14 ;  /* 0x0000000e53537c20 */ /* 0x000fe20008410000 */
[----:B------:R-:W2:Y:S01]  /*5f90*/  MUFU.TANH R40, R40 ;  /* 0x0000002800287308 */ /* 0x000ea20000002400 */
[----:B------:R-:W-:Y:S01]  /*5fa0*/  IADD3 R240, R8, R240, RZ ;  /* 0x000000f008f07210 */ /* 0x000fe20007ffe0ff */
[----:B------:R-:W-:Y:S01]  /*5fb0*/  FMUL.FTZ R84, R84, UR14 ;  /* 0x0000000e54547c20 */ /* 0x000fe20008410000 */
[----:B------:R-:W-:Y:S01]  /*5fc0*/  FMUL.FTZ R85, R85, UR14 ;  /* 0x0000000e55557c20 */ /* 0x000fe20008410000 */
[----:B------:R-:W-:Y:S01]  /*5fd0*/  FMUL.FTZ R86, R86, UR14 ;  /* 0x0000000e56567c20 */ /* 0x000fe20008410000 */
[----:B------:R-:W-:Y:S01]  /*5fe0*/  FMUL.FTZ R87, R87, UR14 ;  /* 0x0000000e57577c20 */ /* 0x000fe20008410000 */
[----:B------:R-:W-:-:S02]  /*5ff0*/  IADD3 R238, R240, 0x8, RZ ;  /* 0x00000008f0ee7810 */ /* 0x000fc40007ffe0ff */
[----:B------:R-:W3:Y:S01]  /*6000*/  MUFU.TANH R41, R41 ;  /* 0x0000002900297308 */ /* 0x000ee20000002400 */
[----:B------:R-:W-:Y:S02]  /*6010*/  VIADDMNMX R239, R240, UR22, R239, PT ;  /* 0x00000016f0ef7c46 */ /* 0x000fe4000b8001ef */
[----:B------:R-:W-:Y:S02]  /*6020*/  IADD3 R237, R238, UR18, R237 ;  /* 0x00000012eeed7c10 */ /* 0x000fe4000fffe0ed */
[----:B------:R-:W-:Y:S02]  /*6030*/  VIADDMNMX R240, R240, UR19, RZ, !PT ;  /* 0x00000013f0f07c46 */ /* 0x000fe4000f8001ff */
[----:B------:R-:W-:Y:S01]  /*6040*/  VIADDMNMX R238, R238, UR19, RZ, !PT ;  /* 0x00000013eeee7c46 */ /* 0x000fe2000f8001ff */
[----:B------:R-:W4:Y:S01]  /*6050*/  MUFU.TANH R16, R16 ;  /* 0x0000001000107308 */ /* 0x000f220000002400 */
[----:B------:R-:W-:-:S07]  /*6060*/  VIMNMX R237, R237, UR23, PT ;  /* 0x00000017eded7c48 */ /* 0x000fce000bfe0100 */
[----:B------:R-:W1:Y:S08]  /*6070*/  MUFU.TANH R17, R17 ;  /* 0x0000001100117308 */ /* 0x000e700000002400 */
[----:B------:R-:W1:Y:S08]  /*6080*/  MUFU.TANH R33, R33 ;  /* 0x0000002100217308 */ /* 0x000e700000002400 */
[----:B------:R-:W1:Y:S08]  /*6090*/  MUFU.TANH R32, R32 ;  /* 0x0000002000207308 */ /* 0x000e700000002400 */
[----:B------:R-:W1:Y:S08]  /*60a0*/  MUFU.TANH R20, R20 ;  /* 0x0000001400147308 */ /* 0x000e700000002400 */
        /* <DEDUP_REMOVED lines=17> */
[----:B------:R-:W-:Y:S06]  /*61c0*/  BAR.SYNC.DEFER_BLOCKING 0x0 ;  /* 0x0000000000007b1d */ /* 0x000fec0000010000 */
[----:B--234-:R-:W-:Y:S05]  /*61d0*/  @!P6 BRA `(.L_x_3249) ;  /* 0x000000100004e947 */ /* 0x01cfea0003800000 */
        /* <DEDUP_REMOVED lines=11> */
[----:B------:R-:W2:Y:S08]  /*6290*/  I2F.RP R8, UR18 ;  /* 0x0000001200087d06 */ /* 0x000eb00008209400 */
[----:B--2---:R-:W2:Y:S02]  /*62a0*/  MUFU.RCP R8, R8 ;  /* 0x0000000800087308 */ /* 0x004ea40000001000 */
[----:B--2---:R-:W-:-:S06]  /*62b0*/  VIADD R8, R8, 0xffffffe ;  /* 0x0ffffffe08087836 */ /* 0x004fcc0000000000 */
[----:B------:R-:W2:Y:S02]  /*62c0*/  F2I.FTZ.U32.TRUNC.NTZ R8, R8 ;  /* 0x0000000800087305 */ /* 0x000ea4000021f000 */
[----:B--2---:R-:W-:Y:S01]  /*62d0*/  R2UR UR35, R8 ;  /* 0x00000000082372ca */ /* 0x004fe200000e0000 */
        /* <DEDUP_REMOVED lines=35> */
[----:B------:R-:W-:Y:S01]  /*6510*/  MOV R9, UR23 ;  /* 0x0000001700097c02 */ /* 0x000fe20008000f00 */
[----:B------:R-:W-:Y:S01]  /*6520*/  IMAD.U32 R8, RZ, RZ, UR22 ;  /* 0x00000016ff087e24 */ /* 0x000fe2000f8e00ff */
[----:B------:R-:W-:Y:S01]  /*6530*/  MOV R11, UR33 ;  /* 0x00000021000b7c02 */ /* 0x000fe20008000f00 */
[----:B------:R-:W-:-:S03]  /*6540*/  IMAD.U32 R10, RZ, RZ, UR32 ;  /* 0x00000020ff0a7e24 */ /* 0x000fc6000f8e00ff */
[----:B------:R-:W2:Y:S04]  /*6550*/  LDG.E R9, desc[UR26][R8.64] ;  /* 0x0000001a08097981 */ /* 0x000ea8000c1e1900 */
[----:B------:R3:W2:Y:S01]  /*6560*/  LDG.E R8, desc[UR26][R10.64] ;  /* 0x0000001a0a087981 */ /* 0x0006a2000c1e1900 */
[----:B------:R-:W-:-:S04]  /*6570*/  UIADD3 UR18, UR35, -UR18, URZ ;  /* 0x8000001223127290 */ /* 0x000fc8000fffe03f */
[----:B------:R-:W-:-:S04]  /*6580*/  UIMAD UR19, UR18, UR19, -0x40 ;  /* 0xffffffc0121374a4 */ /* 0x000fc8000f8e0213 */
[----:B------:R-:W-:Y:S02]  /*6590*/  USHF.R.S32.HI UR18, URZ, 0x1f, UR19 ;  /* 0x0000001f3f127899 */ /* 0x000fe40008011413 */
[----:B------:R-:W-:Y:S02]  /*65a0*/  UIMAD.WIDE.U32 UR32, UR19, UR10, URZ ;  /* 0x0000000a132072a5 */ /* 0x000fe4000f8e003f */
[----:B------:R-:W-:-:S04]  /*65b0*/  UIMAD UR18, UR18, UR10, URZ ;  /* 0x0000000a121272a4 */ /* 0x000fc8000f8e023f */
[----:B------:R-:W-:-:S04]  /*65c0*/  UIMAD UR18, UR19, UR11, UR18 ;  /* 0x0000000b131272a4 */ /* 0x000fc8000f8e0212 */
[----:B------:R-:W-:-:S03]  /*65d0*/  UIADD3 UR22, UR33, UR18, URZ ;  /* 0x0000001221167290 */ /* 0x000fc6000fffe03f */
[----:B------:R-:W-:Y:S01]  /*65e0*/  ULDC.64 UR18, c[0x0][0x230] ;  /* 0x00008c0000127ab9 */ /* 0x000fe20000000a00 */
[----:B---3--:R-:W-:Y:S01]  /*65f0*/  IMAD.U32 R11, RZ, RZ, UR33 ;  /* 0x00000021ff0b7e24 */ /* 0x008fe2000f8e00ff */
[----:B------:R-:W-:Y:S02]  /*6600*/  MOV R10, UR32 ;  /* 0x00000020000a7c02 */ /* 0x000fe40008000f00 */
[----:B------:R-:W-:Y:S01]  /*6610*/  MOV R11, UR22 ;  /* 0x00000016000b7c02 */ /* 0x000fe20008000f00 */
[----:B--2---:R-:W-:-:S05]  /*6620*/  IMAD.IADD R8, R8, 0x1, -R9 ;  /* 0x0000000108087824 */ /* 0x004fca00078e0a09 */
[----:B------:R-:W-:-:S05]  /*6630*/  SHF.R.S32.HI R14, RZ, 0x1f, R8 ;  /* 0x0000001fff0e7819 */ /* 0x000fca0000011408 */
[----:B------:R-:W-:-:S04]  /*6640*/  IMAD R14, R14, UR18, RZ ;  /* 0x000000120e0e7c24 */ /* 0x000fc8000f8e02ff */
[C---:B------:R-:W-:Y:S02]  /*6650*/  IMAD R14, R8.reuse, UR19, R14 ;  /* 0x00000013080e7c24 */ /* 0x040fe4000f8e020e */
[----:B------:R-:W-:-:S04]  /*6660*/  IMAD.WIDE.U32 R8, R8, UR18, R10 ;  /* 0x0000001208087c25 */ /* 0x000fc8000f8e000a */
[----:B------:R-:W-:Y:S01]  /*6670*/  IMAD.IADD R14, R9, 0x1, R14 ;  /* 0x00000001090e7824 */ /* 0x000fe200078e020e */
[----:B------:R-:W-:Y:S01]  /*6680*/  MOV R15, R8 ;  /* 0x00000008000f7202 */ /* 0x000fe20000000f00 */
[----:B------:R-:W-:Y:S06]  /*6690*/  BRA `(.L_x_3251) ;  /* 0x0000000000107947 */ /* 0x000fec0003800000 */
.L_x_3250:
[----:B------:R-:W-:-:S04]  /*66a0*/  ULEA UR18, -UR10, URZ, 0x6 ;  /* 0x0000003f0a127291 */ /* 0x000fc8000f8e313f */
[----:B------:R-:W-:Y:S02]  /*66b0*/  USHF.R.S32.HI UR19, URZ, 0x1f, UR18 ;  /* 0x0000001f3f137899 */ /* 0x000fe40008011412 */
[----:B------:R-:W-:-:S04]  /*66c0*/  MOV R15, UR18 ;  /* 0x00000012000f7c02 */ /* 0x000fc80008000f00 */
[----:B------:R-:W-:-:S07]  /*66d0*/  MOV R14, UR19 ;  /* 0x00000013000e7c02 */ /* 0x000fce0008000f00 */
.L_x_3251:
[----:B------:R-:W-:Y:S01]  /*66e0*/  ULDC UR18, c[0x0][0x2d0] ;  /* 0x0000b40000127ab9 */ /* 0x000fe20000000800 */
[----:B------:R-:W-:Y:S01]  /*66f0*/  BSSY B0, `(.L_x_3252) ;  /* 0x00000ac000007945 */ /* 0x000fe20003800000 */
[----:B------:R-:W-:Y:S02]  /*6700*/  ISETP.GE.AND P4, PT, R7, UR18, PT ;  /* 0x0000001207007c0c */ /* 0x000fe4000bf86270 */
[----:B------:R-:W-:Y:S02]  /*6710*/  ISETP.GE.AND P5, PT, R236, UR18, PT ;  /* 0x00000012ec007c0c */ /* 0x000fe4000bfa6270 */
[----:B------:R-:W-:Y:S02]  /*6720*/  ISETP.GE.AND P3, PT, R6, UR18, PT ;  /* 0x0000001206007c0c */ /* 0x000fe4000bf66270 */
[----:B------:R-:W-:-:S07]  /*6730*/  ISETP.GE.AND P2, PT, R5, UR18, PT ;  /* 0x0000001205007c0c */ /* 0x000fce000bf46270 */
[----:B------:R-:W2:Y:S01]  /*6740*/  @!P4 LDC.64 R6, c[0x0][0x218] ;  /* 0x00008600ff06cb82 */ /* 0x000ea20000000a00 */
[CC--:B------:R-:W-:Y:S01]  /*6750*/  @!P4 IADD3 R21, P0, R15.reuse, R204.reuse, RZ ;  /* 0x000000cc0f15c210 */ /* 0x0c0fe20007f1e0ff */
[----:B------:R3:W-:Y:S01]  /*6760*/  @P5 STS.128 [R235+0x8000], RZ ;  /* 0x008000ffeb005388 */ /* 0x0007e20000000c00 */
[----:B------:R-:W-:-:S03]  /*6770*/  @!P5 IADD3 R19, P1, R15, R204, RZ ;  /* 0x000000cc0f13d210 */ /* 0x000fc60007f3e0ff */
[----:B------:R-:W-:Y:S02]  /*6780*/  @!P4 IMAD.X R5, R14, 0x1, R165, P0 ;  /* 0x000000010e05c824 */ /* 0x000fe400000e06a5 */
[----:B------:R-:W4:Y:S08]  /*6790*/  @!P5 LDC.64 R8, c[0x0][0x218] ;  /* 0x00008600ff08db82 */ /* 0x000f300000000a00 */
[----:B------:R-:W5:Y:S08]  /*67a0*/  @!P3 LDC.64 R12, c[0x0][0x218] ;  /* 0x00008600ff0cbb82 */ /* 0x000f700000000a00 */
[----:B------:R-:W1:Y:S01]  /*67b0*/  @!P2 LDC.64 R10, c[0x0][0x218] ;  /* 0x00008600ff0aab82 */ /* 0x000e620000000a00 */
[----:B--2---:R-:W-:-:S04]  /*67c0*/  @!P4 LEA R22, P0, R21, R6, 0x1 ;  /* 0x000000061516c211 */ /* 0x004fc800078008ff */
[----:B------:R-:W-:Y:S01]  /*67d0*/  @!P4 LEA.HI.X R23, R21, R7, R5, 0x1, P0 ;  /* 0x000000071517c211 */ /* 0x000fe200000f0c05 */
[----:B------:R-:W-:Y:S01]  /*67e0*/  @!P5 IMAD.X R21, R14, 0x1, R165, P1 ;  /* 0x000000010e15d824 */ /* 0x000fe200008e06a5 */
[----:B------:R-:W-:Y:S01]  /*67f0*/  @!P3 IADD3 R5, P0, R15, R204, RZ ;  /* 0x000000cc0f05b210 */ /* 0x000fe20007f1e0ff */
[----:B------:R-:W2:Y:S01]  /*6800*/  @!P5 LDC.64 R6, c[0x0][0x218] ;  /* 0x00008600ff06db82 */ /* 0x000ea20000000a00 */
[----:B----4-:R-:W-:-:S04]  /*6810*/  @!P5 LEA R42, P1, R19, R8, 0x1 ;  /* 0x00000008132ad211 */ /* 0x010fc800078208ff */
[----:B------:R-:W-:Y:S01]  /*6820*/  @!P5 LEA.HI.X R43, R19, R9, R21, 0x1, P1 ;  /* 0x00000009132bd211 */ /* 0x000fe200008f0c15 */
[C---:B------:R-:W-:Y:S01]  /*6830*/  @!P3 IMAD.X R21, R14.reuse, 0x1, R165, P0 ;  /* 0x000000010e15b824 */ /* 0x040fe200000e06a5 */
[----:B------:R-:W-:Y:S01]  /*6840*/  @!P2 IADD3 R19, P0, R15, R204, RZ ;  /* 0x000000cc0f13a210 */ /* 0x000fe20007f1e0ff */
[----:B------:R-:W4:Y:S01]  /*6850*/  @!P4 LDC.64 R8, c[0x0][0x218] ;  /* 0x00008600ff08cb82 */ /* 0x000f220000000a00 */
[C---:B-----5:R-:W-:Y:S01]  /*6860*/  @!P3 LEA R34, P1, R5.reuse, R12, 0x1 ;  /* 0x0000000c0522b211 */ /* 0x060fe200078208ff */
[----:B------:R-:W-:Y:S01]  /*6870*/  @!PT LDS RZ, [RZ] ;  /* 0x00000000fffff984 */ /* 0x000fe20000000800 */
[----:B------:R-:W-:Y:S01]  /*6880*/  @!PT LDS RZ, [RZ] ;  /* 0x00000000fffff984 */ /* 0x000fe20000000800 */
[----:B------:R-:W-:Y:S01]  /*6890*/  @!PT LDS RZ, [RZ] ;  /* 0x00000000fffff984 */ /* 0x000fe20000000800 */
[----:B------:R5:W-:Y:S03]  /*68a0*/  @!P5 LDGSTS.E.BYPASS.LTC128B.128 [R235+0x8000], desc[UR26][R42.64] ;  /* 0x080000002aebdfae */ /* 0x000be6000b901d5a */
[----:B------:R-:W-:Y:S01]  /*68b0*/  @!P3 LEA.HI.X R35, R5, R13, R21, 0x1, P1 ;  /* 0x0000000d0523b211 */ /* 0x000fe200008f0c15 */
[C---:B------:R-:W-:Y:S01]  /*68c0*/  @!P2 IMAD.X R21, R14.reuse, 0x1, R165, P0 ;  /* 0x000000010e15a824 */ /* 0x040fe200000e06a5 */
[----:B------:R-:W-:Y:S01]  /*68d0*/  IADD3 R5, P1, R15, UR28, RZ ;  /* 0x0000001c0f057c10 */ /* 0x000fe2000ff3e0ff */
[----:B------:R-:W3:Y:S01]  /*68e0*/  @!P3 LDC.64 R12, c[0x0][0x218] ;  /* 0x00008600ff0cbb82 */ /* 0x000ee20000000a00 */
[C---:B-1----:R-:W-:Y:S01]  /*68f0*/  @!P2 LEA R26, P0, R19.reuse, R10, 0x1 ;  /* 0x0000000a131aa211 */ /* 0x042fe200078008ff */
[----:B------:R1:W-:Y:S03]  /*6900*/  @P4 STS.128 [R235+0xa000], RZ ;  /* 0x00a000ffeb004388 */ /* 0x0003e60000000c00 */
[----:B------:R-:W-:Y:S01]  /*6910*/  @!P2 LEA.HI.X R27, R19, R11, R21, 0x1, P0 ;  /* 0x0000000b131ba211 */ /* 0x000fe200000f0c15 */
[----:B------:R-:W-:Y:S01]  /*6920*/  @!PT LDS RZ, [RZ] ;  /* 0x00000000fffff984 */ /* 0x000fe20000000800 */
[----:B------:R-:W-:Y:S01]  /*6930*/  @!PT LDS RZ, [RZ] ;  /* 0x00000000fffff984 */ /* 0x000fe20000000800 */
[----:B------:R-:W-:Y:S01]  /*6940*/  @!PT LDS RZ, [RZ] ;  /* 0x00000000fffff984 */ /* 0x000fe20000000800 */
[----:B------:R1:W-:Y:S01]  /*6950*/  @!P4 LDGSTS.E.BYPASS.LTC128B.128 [R235+0xa000], desc[UR26][R22.64+0x80] ;  /* 0x0a00008016ebcfae */ /* 0x0003e2000b901d5a */
[----:B------:R-:W-:Y:S01]  /*6960*/  IADD3.X R19, R14, UR25, RZ, P1, !PT ;  /* 0x000000190e137c10 */ /* 0x000fe20008ffe4ff */
[----:B------:R-:W1:Y:S01]  /*6970*/  @!P2 LDC.64 R10, c[0x0][0x218] ;  /* 0x00008600ff0aab82 */ /* 0x000e620000000a00 */
[----:B------:R-:W-:Y:S01]  /*6980*/  @!P5 IADD3 R24, P0, R5, R204, RZ ;  /* 0x000000cc0518d210 */ /* 0x000fe20007f1e0ff */
[----:B------:R1:W-:Y:S03]  /*6990*/  @P3 STS.128 [R235+0xc000], RZ ;  /* 0x00c000ffeb003388 */ /* 0x0003e60000000c00 */
[C---:B--2---:R-:W-:Y:S01]  /*69a0*/  @!P5 LEA R38, P1, R24.reuse, R6, 0x1 ;  /* 0x000000061826d211 */ /* 0x044fe200078208ff */
        /* <DEDUP_REMOVED lines=8> */
[----:B----4-:R-:W-:Y:S01]  /*6a30*/  @!P4 LEA R36, P1, R6, R8, 0x1 ;  /* 0x000000080624c211 */ /* 0x010fe200078208ff */
[----:B------:R4:W-:Y:S01]  /*6a40*/  @P2 STS.128 [R235+0xe000], RZ ;  /* 0x00e000ffeb002388 */ /* 0x0009e20000000c00 */
[----:B------:R-:W-:-:S02]  /*6a50*/  @!P3 IADD3 R8, P0, R5, R204, RZ ;  /* 0x000000cc0508b210 */ /* 0x000fc40007f1e0ff */
[----:B------:R-:W-:Y:S01]  /*6a60*/  @!P4 LEA.HI.X R37, R6, R9, R7, 0x1, P1 ;  /* 0x000000090625c211 */ /* 0x000fe200008f0c07 */
[----:B------:R-:W-:Y:S01]  /*6a70*/  @!PT LDS RZ, [RZ] ;  /* 0x00000000fffff984 */ /* 0x000fe20000000800 */
[----:B------:R-:W-:Y:S01]  /*6a80*/  @!PT LDS RZ, [RZ] ;  /* 0x00000000fffff984 */ /* 0x000fe20000000800 */
[----:B------:R-:W-:Y:S01]  /*6a90*/  @!PT LDS RZ, [RZ] ;  /* 0x00000000fffff984 */ /* 0x000fe20000000800 */
[----:B------:R4:W-:Y:S01]  /*6aa0*/  @!P2 LDGSTS.E.BYPASS.LTC128B.128 [R235+0xe000], desc[UR26][R26.64+0x180] ;  /* 0x0e0001801aebafae */ /* 0x0009e2000b901d5a */
[C---:B---3--:R-:W-:Y:S01]  /*6ab0*/  @!P3 LEA R24, P1, R8.reuse, R12, 0x1 ;  /* 0x0000000c0818b211 */ /* 0x048fe200078208ff */
[----:B------:R-:W-:Y:S01]  /*6ac0*/  @!P3 IMAD.X R9, R19, 0x1, R165, P0 ;  /* 0x000000011309b824 */ /* 0x000fe200000e06a5 */
[----:B------:R-:W2:Y:S01]  /*6ad0*/  @!P5 LDC.64 R6, c[0x0][0x218] ;  /* 0x00008600ff06db82 */ /* 0x000ea20000000a00 */
[----:B------:R-:W-:Y:S01]  /*6ae0*/  @!P2 IADD3 R21, P0, R5, R204, RZ ;  /* 0x000000cc0515a210 */ /* 0x000fe20007f1e0ff */
[----:B------:R3:W-:Y:S02]  /*6af0*/  @P5 STS.128 [R235+0x8800], RZ ;  /* 0x008800ffeb005388 */ /* 0x0007e40000000c00 */
[----:B------:R-:W-:Y:S02]  /*6b00*/  @!P3 LEA.HI.X R25, R8, R13, R9, 0x1, P1 ;  /* 0x0000000d0819b211 */ /* 0x000fe400008f0c09 */
[----:B-----5:R-:W-:Y:S01]  /*6b10*/  @!P2 IMAD.X R43, R19, 0x1, R165, P0 ;  /* 0x00000001132ba824 */ /* 0x020fe200000e06a5 */
[----:B-1----:R-:W-:Y:S01]  /*6b20*/  @!P2 LEA R42, P0, R21, R10, 0x1 ;  /* 0x0000000a152aa211 */ /* 0x002fe200078008ff */
[----:B------:R-:W4:Y:S01]  /*6b30*/  @!P4 LDC.64 R8, c[0x0][0x218] ;  /* 0x00008600ff08cb82 */ /* 0x000f220000000a00 */
[----:B------:R-:W-:Y:S01]  /*6b40*/  IADD3 R5, P1, R5, UR28, RZ ;  /* 0x0000001c05057c10 */ /* 0x000fe2000ff3e0ff */
[----:B------:R-:W-:Y:S01]  /*6b50*/  @!PT LDS RZ, [RZ] ;  /* 0x00000000fffff984 */ /* 0x000fe20000000800 */
[----:B------:R-:W-:Y:S01]  /*6b60*/  @!PT LDS RZ, [RZ] ;  /* 0x00000000fffff984 */ /* 0x000fe20000000800 */
[----:B------:R-:W-:Y:S01]  /*6b70*/  @!PT LDS RZ, [RZ] ;  /* 0x00000000fffff984 */ /* 0x000fe20000000800 */
[----:B------:R1:W-:Y:S01]  /*6b80*/  @!P5 LDGSTS.E.BYPASS.LTC128B.128 [R235+0x8800], desc[UR26][R38.64] ;  /* 0x0880000026ebdfae */ /* 0x0003e2000b901d5a */
[----:B------:R-:W-:-:S02]  /*6b90*/  @!P2 LEA.HI.X R43, R21, R11, R43, 0x1, P0 ;  /* 0x0000000b152ba211 */ /* 0x000fc400000f0c2b */
[----:B------:R-:W-:Y:S01]  /*6ba0*/  IADD3.X R19, R19, UR25, RZ, P1, !PT ;  /* 0x0000001913137c10 */ /* 0x000fe20008ffe4ff */
[----:B------:R3:W-:Y:S01]  /*6bb0*/  @P4 STS.128 [R235+0xa800], RZ ;  /* 0x00a800ffeb004388 */ /* 0x0007e20000000c00 */
[CC--:B------:R-:W-:Y:S01]  /*6bc0*/  @!P5 IADD3 R21, P0, R5.reuse, R204.reuse, RZ ;  /* 0x000000cc0515d210 */ /* 0x0c0fe20007f1e0ff */
[----:B------:R-:W1:Y:S01]  /*6bd0*/  @!P3 LDC.64 R12, c[0x0][0x218] ;  /* 0x00008600ff0cbb82 */ /* 0x000e620000000a00 */
[----:B------:R-:W-:Y:S01]  /*6be0*/  @!P4 IADD3 R22, P1, R5, R204, RZ ;  /* 0x000000cc0516c210 */ /* 0x000fe20007f3e0ff */
[----:B------:R-:W-:Y:S01]  /*6bf0*/  @!PT LDS RZ, [RZ] ;  /* 0x00000000fffff984 */ /* 0x000fe20000000800 */
[----:B------:R-:W-:Y:S01]  /*6c00*/  @!PT LDS RZ, [RZ] ;  /* 0x00000000fffff984 */ /* 0x000fe20000000800 */
[----:B------:R-:W-:Y:S01]  /*6c10*/  @!PT LDS RZ, [RZ] ;  /* 0x00000000fffff984 */ /* 0x000fe20000000800 */
[----:B------:R-:W-:Y:S02]  /*6c20*/  @!P4 LDGSTS.E.BYPASS.LTC128B.128 [R235+0xa800], desc[UR26][R36.64+0x80] ;  /* 0x0a80008024ebcfae */ /* 0x000fe4000b901d5a */
[--C-:B------:R-:W-:Y:S02]  /*6c30*/  @!P5 IMAD.X R23, R19, 0x1, R165.reuse, P0 ;  /* 0x000000011317d824 */ /* 0x100fe400000e06a5 */
[----:B------:R3:W-:Y:S02]  /*6c40*/  @P3 STS.128 [R235+0xc800], RZ ;  /* 0x00c800ffeb003388 */ /* 0x0007e40000000c00 */
[----:B------:R-:W5:Y:S01]  /*6c50*/  @!P2 LDC.64 R10, c[0x0][0x218] ;  /* 0x00008600ff0aab82 */ /* 0x000f620000000a00 */
[----:B--2---:R-:W-:Y:S01]  /*6c60*/  @!P5 LEA R34, P0, R21, R6, 0x1 ;  /* 0x000000061522d211 */ /* 0x004fe200078008ff */
[----:B------:R-:W-:Y:S01]  /*6c70*/  @!P4 IMAD.X R6, R19, 0x1, R165, P1 ;  /* 0x000000011306c824 */ /* 0x000fe200008e06a5 */
[----:B------:R-:W-:Y:S01]  /*6c80*/  @!PT LDS RZ, [RZ] ;  /* 0x00000000fffff984 */ /* 0x000fe20000000800 */
[----:B------:R-:W-:Y:S01]  /*6c90*/  @!PT LDS RZ, [RZ] ;  /* 0x00000000fffff984 */ /* 0x000fe20000000800 */
[----:B------:R-:W-:Y:S01]  /*6ca0*/  @!PT LDS RZ, [RZ] ;  /* 0x00000000fffff984 */ /* 0x000fe20000000800 */
[----:B------:R2:W-:Y:S02]  /*6cb0*/  @!P3 LDGSTS.E.BYPASS.LTC128B.128 [R235+0xc800], desc[UR26][R24.64+0x100] ;  /* 0x0c80010018ebbfae */ /* 0x0005e4000b901d5a */
[----:B------:R-:W-:-:S02]  /*6cc0*/  @!P5 LEA.HI.X R35, R21, R7, R23, 0x1, P0 ;  /* 0x000000071523d211 */ /* 0x000fc400000f0c17 */
[----:B------:R-:W-:Y:S01]  /*6cd0*/  @!P3 IADD3 R21, P0, R5, R204, RZ ;  /* 0x000000cc0515b210 */ /* 0x000fe20007f1e0ff */
[----:B------:R3:W-:Y:S01]  /*6ce0*/  @P2 STS.128 [R235+0xe800], RZ ;  /* 0x00e800ffeb002388 */ /* 0x0007e20000000c00 */
[----:B----4-:R-:W-:-:S03]  /*6cf0*/  @!P4 LEA R26, P1, R22, R8, 0x1 ;  /* 0x00000008161ac211 */ /* 0x010fc600078208ff */
[----:B------:R-:W-:Y:S01]  /*6d00*/  @!PT LDS RZ, [RZ] ;  /* 0x00000000fffff984 */ /* 0x000fe20000000800 */
[----:B------:R-:W-:Y:S01]  /*6d10*/  @!PT LDS RZ, [RZ] ;  /* 0x00000000fffff984 */ /* 0x000fe20000000800 */
[----:B------:R-:W-:Y:S01]  /*6d20*/  @!PT LDS RZ, [RZ] ;  /* 0x00000000fffff984 */ /* 0x000fe20000000800 */
[----:B------:R3:W-:Y:S01]  /*6d30*/  @!P2 LDGSTS.E.BYPASS.LTC128B.128 [R235+0xe800], desc[UR26][R42.64+0x180] ;  /* 0x0e8001802aebafae */ /* 0x0007e2000b901d5a */
[----:B------:R-:W-:Y:S01]  /*6d40*/  @!P4 LEA.HI.X R27, R22, R9, R6, 0x1, P1 ;  /* 0x00000009161bc211 */ /* 0x000fe200008f0c06 */
[--C-:B------:R-:W-:Y:S01]  /*6d50*/  @!P3 IMAD.X R22, R19, 0x1, R165.reuse, P0 ;  /* 0x000000011316b824 */ /* 0x100fe200000e06a5 */
[----:B------:R-:W2:Y:S01]  /*6d60*/  @!P5 LDC.64 R6, c[0x0][0x218] ;  /* 0x00008600ff06db82 */ /* 0x000ea20000000a00 */
        /* <DEDUP_REMOVED lines=8> */
[----:B------:R-:W-:Y:S01]  /*6df0*/  IADD3 R21, P1, R5, UR28, RZ ;  /* 0x0000001c05157c10 */ /* 0x000fe2000ff3e0ff */
[----:B------:R-:W1:Y:S01]  /*6e00*/  @!P4 LDC.64 R8, c[0x0][0x218] ;  /* 0x00008600ff08cb82 */ /* 0x000e620000000a00 */
[----:B------:R-:W-:Y:S01]  /*6e10*/  @!P2 IMAD.X R5, R19, 0x1, R165, P0 ;  /* 0x000000011305a824 */ /* 0x000fe200000e06a5 */
        /* <DEDUP_REMOVED lines=8> */
[----:B------:R-:W4:Y:S01]  /*6ea0*/  @!P3 LDC.64 R12, c[0x0][0x218] ;  /* 0x00008600ff0cbb82 */ /* 0x000f220000000a00 */
[CC--:B------:R-:W-:Y:S02]  /*6eb0*/  @!P5 IADD3 R5, P0, R21.reuse, R204.reuse, RZ ;  /* 0x000000cc1505d210 */ /* 0x0c0fe40007f1e0ff */
[----:B------:R-:W-:Y:S01]  /*6ec0*/  @!P4 IADD3 R22, P1, R21, R204, RZ ;  /* 0x000000cc1516c210 */ /* 0x000fe20007f3e0ff */
[----:B------:R3:W-:Y:S02]  /*6ed0*/  @P3 STS.128 [R235+0xd000], RZ ;  /* 0x00d000ffeb003388 */ /* 0x0007e40000000c00 */
[--C-:B------:R-:W-:Y:S01]  /*6ee0*/  @!P5 IMAD.X R23, R19, 0x1, R165.reuse, P0 ;  /* 0x000000011317d824 */ /* 0x100fe200000e06a5 */
        /* <DEDUP_REMOVED lines=44> */
.L_x_3253:
[----:B------:R-:W-:Y:S05]  /*71b0*/  BSYNC B0 ;  /* 0x0000000000007941 */ /* 0x000fea0003800000 */
.L_x_3252:
[----:B------:R-:W0:Y:S01]  /*71c0*/  LDGDEPBAR ;  /* 0x00000000000079af */ /* 0x000e220000000000 */
[----:B------:R-:W-:-:S04]  /*71d0*/  IADD3 R204, P0, R15, R204, RZ ;  /* 0x000000cc0fcc7210 */ /* 0x000fc80007f1e0ff */
[----:B------:R-:W-:-:S09]  /*71e0*/  IADD3.X R165, R14, R165, RZ, P0, !PT ;  /* 0x000000a50ea57210 */ /* 0x000fd200007fe4ff */
.L_x_3249:
[----:B---3--:R-:W-:Y:S01]  /*71f0*/  VIADD R13, R241, UR16 ;  /* 0x00000010f10d7c36 */ /* 0x008fe20008000000 */
[----:B------:R-:W-:Y:S01]  /*7200*/  ULDC UR22, c[0x0][0x2ec] ;  /* 0x0000bb0000167ab9 */ /* 0x000fe20000000800 */
[----:B------:R-:W-:Y:S01]  /*7210*/  LEA R228, R4, UR4, 0x1 ;  /* 0x0000000404e47c11 */ /* 0x000fe2000f8e08ff */
[----:B------:R-:W-:Y:S01]  /*7220*/  ULDC.64 UR18, c[0x0][0x218] ;  /* 0x0000860000127ab9 */ /* 0x000fe20000000a00 */
[C---:B-1----:R-:W-:Y:S01]  /*7230*/  VIADD R6, R13.reuse, 0x1 ;  /* 0x000000010d067836 */ /* 0x042fe20000000000 */
[C---:B------:R-:W-:Y:S01]  /*7240*/  ISETP.GE.AND P5, PT, R13.reuse, R239, PT ;  /* 0x000000ef0d00720c */ /* 0x040fe20003fa6270 */
[C---:B------:R-:W-:Y:S01]  /*7250*/  VIADD R5, R13.reuse, 0x8 ;  /* 0x000000080d057836 */ /* 0x040fe20000000000 */
[C---:B------:R-:W-:Y:S01]  /*7260*/  ISETP.GE.AND P1, PT, R13.reuse, R237, PT ;  /* 0x000000ed0d00720c */ /* 0x040fe20003f26270 */
[C---:B------:R-:W-:Y:S01]  /*7270*/  VIADD R15, R13.reuse, 0x21 ;  /* 0x000000210d0f7836 */ /* 0x040fe20000000000 */
[C---:B------:R-:W-:Y:S01]  /*7280*/  ISETP.GE.AND P4, PT, R6.reuse, R239, PT ;  /* 0x000000ef0600720c */ /* 0x040fe20003f86270 */
[----:B------:R-:W-:Y:S01]  /*7290*/  VIADD R14, R13, 0x28 ;  /* 0x000000280d0e7836 */ /* 0x000fe20000000000 */
[----:B------:R-:W-:Y:S01]  /*72a0*/  ISETP.GE.AND P3, PT, R6, R237, PT ;  /* 0x000000ed0600720c */ /* 0x000fe20003f66270 */
[--C-:B------:R-:W-:Y:S01]  /*72b0*/  IMAD R226, R2, 0x2, R228.reuse ;  /* 0x0000000202e27824 */ /* 0x100fe200078e02e4 */
[C---:B------:R-:W-:Y:S01]  /*72c0*/  ISETP.GE.AND P0, PT, R5.reuse, R239, PT ;  /* 0x000000ef0500720c */ /* 0x040fe20003f06270 */
[C---:B------:R-:W-:Y:S01]  /*72d0*/  IMAD R225, R0.reuse, 0x2, R228 ;  /* 0x0000000200e17824 */ /* 0x040fe200078e02e4 */
[----:B------:R-:W-:Y:S01]  /*72e0*/  ISETP.GE.AND P2, PT, R5, R237, PT ;  /* 0x000000ed0500720c */ /* 0x000fe20003f46270 */
[----:B------:R-:W-:Y:S01]  /*72f0*/  IMAD R224, R0, 0x2, R226 ;  /* 0x0000000200e07824 */ /* 0x000fe200078e02e2 */
[C---:B------:R-:W-:Y:S01]  /*7300*/  ISETP.LT.OR P4, PT, R6.reuse, R240, P4 ;  /* 0x000000f00600720c */ /* 0x040fe20002781670 */
[----:B------:R-:W-:Y:S01]  /*7310*/  LDSM.16.MT88.4 R148, [R226+0x10000] ;  /* 0x01000000e294783b */ /* 0x000fe20000004200 */
[----:B------:R-:W-:Y:S01]  /*7320*/  ISETP.LT.OR P3, PT, R6, R238, P3 ;  /* 0x000000ee0600720c */ /* 0x000fe20001f61670 */
[----:B------:R-:W-:Y:S01]  /*7330*/  VIADD R6, R13, 0x9 ;  /* 0x000000090d067836 */ /* 0x000fe20000000000 */
[C---:B------:R-:W-:Y:S01]  /*7340*/  ISETP.LT.OR P0, PT, R5.reuse, R240, P0 ;  /* 0x000000f00500720c */ /* 0x040fe20000701670 */
[----:B------:R-:W-:Y:S01]  /*7350*/  LDSM.16.MT88.4 R140, [R225+0x10000] ;  /* 0x01000000e18c783b */ /* 0x000fe20000004200 */
[----:B------:R-:W-:Y:S01]  /*7360*/  ISETP.LT.OR P2, PT, R5, R238, P2 ;  /* 0x000000ee0500720c */ /* 0x000fe20001741670 */
[C---:B------:R-:W-:Y:S01]  /*7370*/  VIADD R5, R13.reuse, 0x10 ;  /* 0x000000100d057836 */ /* 0x040fe20000000000 */
        /* <DEDUP_REMOVED lines=8> */
[-C--:B------:R-:W-:Y:S02]  /*7400*/  ISETP.GE.AND P1, PT, R6, R237.reuse, PT ;  /* 0x000000ed0600720c */ /* 0x080fe40003f26270 */
[----:B------:R-:W-:Y:S01]  /*7410*/  FSEL R70, R70, -INF , !P3 ;  /* 0xff80000046467808 */ /* 0x000fe20005800000 */
[----:B------:R-:W-:Y:S01]  /*7420*/  LDSM.16.MT88.4 R72, [R228+0x14000] ;  /* 0x01400000e448783b */ /* 0x000fe20000004200 */
[----:B------:R-:W-:-:S02]  /*7430*/  ISETP.GE.AND P3, PT, R5, R237, PT ;  /* 0x000000ed0500720c */ /* 0x000fc40003f66270 */
[----:B------:R-:W-:Y:S01]  /*7440*/  FSEL R68, R68, -INF , !P4 ;  /* 0xff80000044447808 */ /* 0x000fe20006000000 */
[----:B------:R-:W-:Y:S01]  /*7450*/  LDSM.16.MT88.4 R80, [R226+0x14000] ;  /* 0x01400000e250783b */ /* 0x000fe20000004200 */
[----:B------:R-:W-:Y:S02]  /*7460*/  ISETP.GE.AND P4, PT, R5, R239, PT ;  /* 0x000000ef0500720c */ /* 0x000fe40003f86270 */
[C---:B------:R-:W-:Y:S01]  /*7470*/  ISETP.LT.OR P5, PT, R6.reuse, R240, P5 ;  /* 0x000000f00600720c */ /* 0x040fe20002fa1670 */
[----:B------:R-:W-:Y:S01]  /*7480*/  LDSM.16.MT88.4 R48, [R226+0x12000] ;  /* 0x01200000e230783b */ /* 0x000fe20000004200 */
[-C--:B------:R-:W-:Y:S01]  /*7490*/  ISETP.LT.OR P1, PT, R6, R238.reuse, P1 ;  /* 0x000000ee0600720c */ /* 0x080fe20000f21670 */
[----:B------:R-:W-:Y:S01]  /*74a0*/  VIADD R6, R13, 0x11 ;  /* 0x000000110d067836 */ /* 0x000fe20000000000 */
[C---:B------:R-:W-:Y:S01]  /*74b0*/  ISETP.LT.OR P3, PT, R5.reuse, R238, P3 ;  /* 0x000000ee0500720c */ /* 0x040fe20001f61670 */
[----:B------:R-:W-:Y:S01]  /*74c0*/  LDSM.16.MT88.4 R64, [R224+0x12000] ;  /* 0x01200000e040783b */ /* 0x000fe20000004200 */
[----:B------:R-:W-:Y:S01]  /*74d0*/  ISETP.LT.OR P4, PT, R5, R240, P4 ;  /* 0x000000f00500720c */ /* 0x000fe20002781670 */
[----:B------:R-:W-:Y:S01]  /*74e0*/  VIADD R5, R13, 0x18 ;  /* 0x000000180d057836 */ /* 0x000fe20000000000 */
[----:B------:R-:W-:Y:S01]  /*74f0*/  FSEL R28, R28, -INF , !P0 ;  /* 0xff8000001c1c7808 */ /* 0x000fe20004000000 */
[----:B------:R-:W-:Y:S01]  /*7500*/  LDSM.16.MT88.4 R104, [R228+0x16000] ;  /* 0x01600000e468783b */ /* 0x000fe20000004200 */
[----:B------:R-:W-:-:S02]  /*7510*/  FSEL R30, R30, -INF , !P2 ;  /* 0xff8000001e1e7808 */ /* 0x000fc40005000000 */
[----:B------:R-:W-:Y:S01]  /*7520*/  FSEL R8, R16, -INF , !P3 ;  /* 0xff80000010087808 */ /* 0x000fe20005800000 */
[----:B------:R-:W-:Y:S01]  /*7530*/  LDSM.16.MT88.4 R112, [R226+0x16000] ;  /* 0x01600000e270783b */ /* 0x000fe20000004200 */
[C---:B------:R-:W-:Y:S02]  /*7540*/  ISETP.GE.AND P0, PT, R6.reuse, R239, PT ;  /* 0x000000ef0600720c */ /* 0x040fe40003f06270 */
[----:B------:R-:W-:Y:S01]  /*7550*/  ISETP.GE.AND P2, PT, R6, R237, PT ;  /* 0x000000ed0600720c */ /* 0x000fe20003f46270 */
[----:B------:R-:W-:Y:S01]  /*7560*/  LDSM.16.MT88.4 R120, [R225+0x16000] ;  /* 0x01600000e178783b */ /* 0x000fe20000004200 */
[----:B------:R-:W-:Y:S02]  /*7570*/  FMNMX.FTZ R16, R3, R68, !PT ;  /* 0x0000004403107209 */ /* 0x000fe40007810000 */
[----:B------:R-:W-:Y:S01]  /*7580*/  FSEL R29, R29, -INF , !P5 ;  /* 0xff8000001d1d7808 */ /* 0x000fe20006800000 */
[----:B------:R-:W-:Y:S01]  /*7590*/  LDSM.16.MT88.4 R88, [R225+0x14000] ;  /* 0x01400000e158783b */ /* 0x000fe20000004200 */
[----:B------:R-:W-:-:S02]  /*75a0*/  FSEL R31, R31, -INF , !P1 ;  /* 0xff8000001f1f7808 */ /* 0x000fc40004800000 */
[C---:B------:R-:W-:Y:S01]  /*75b0*/  ISETP.GE.AND P5, PT, R5.reuse, R239, PT ;  /* 0x000000ef0500720c */ /* 0x040fe20003fa6270 */
[----:B------:R-:W-:Y:S01]  /*75c0*/  LDSM.16.MT88.4 R96, [R224+0x14000] ;  /* 0x01400000e060783b */ /* 0x000fe20000004200 */
[----:B------:R-:W-:Y:S02]  /*75d0*/  ISETP.GE.AND P1, PT, R5, R237, PT ;  /* 0x000000ed0500720c */ /* 0x000fe40003f26270 */
[C---:B------:R-:W-:Y:S01]  /*75e0*/  ISETP.LT.OR P0, PT, R6.reuse, R240, P0 ;  /* 0x000000f00600720c */ /* 0x040fe20000701670 */
[----:B------:R-:W-:Y:S01]  /*75f0*/  LDSM.16.MT88.4 R24, [R224+0x16000] ;  /* 0x01600000e018783b */ /* 0x000fe20000004200 */
[----:B------:R-:W-:Y:S01]  /*7600*/  ISETP.LT.OR P2, PT, R6, R238, P2 ;  /* 0x000000ee0600720c */ /* 0x000fe20001741670 */
[----:B------:R-:W-:Y:S01]  /*7610*/  VIADD R6, R13, 0x19 ;  /* 0x000000190d067836 */ /* 0x000fe20000000000 */
[----:B------:R-:W-:Y:S02]  /*7620*/  FMNMX.FTZ R16, R28, R16, !PT ;  /* 0x000000101c107209 */ /* 0x000fe40007810000 */
[----:B------:R-:W-:-:S02]  /*7630*/  ISETP.LT.OR P5, PT, R5, R240, P5 ;  /* 0x000000f00500720c */ /* 0x000fc40002fa1670 */
[----:B------:R-:W-:Y:S01]  /*7640*/  ISETP.LT.OR P1, PT, R5, R238, P1 ;  /* 0x000000ee0500720c */ /* 0x000fe20000f21670 */
[----:B------:R-:W-:Y:S01]  /*7650*/  VIADD R5, R13, 0x20 ;  /* 0x000000200d057836 */ /* 0x000fe20000000000 */
[----:B------:R-:W-:Y:S02]  /*7660*/  FSEL R12, R40, -INF , !P4 ;  /* 0xff800000280c7808 */ /* 0x000fe40006000000 */
[----:B------:R-:W-:Y:S02]  /*7670*/  FMNMX.FTZ R16, R29, R16, !PT ;  /* 0x000000101d107209 */ /* 0x000fe40007810000 */
[C---:B------:R-:W-:Y:S02]  /*7680*/  ISETP.GE.AND P4, PT, R6.reuse, R239, PT ;  /* 0x000000ef0600720c */ /* 0x040fe40003f86270 */
[----:B------:R-:W-:Y:S02]  /*7690*/  ISETP.GE.AND P3, PT, R6, R237, PT ;  /* 0x000000ed0600720c */ /* 0x000fe40003f66270 */
[----:B------:R-:W-:-:S02]  /*76a0*/  FSEL R11, R41, -INF , !P0 ;  /* 0xff800000290b7808 */ /* 0x000fc40004000000 */
[----:B------:R-:W-:Y:S01]  /*76b0*/  FMNMX.FTZ R16, R12, R16, !PT ;  /* 0x000000100c107209 */ /* 0x000fe20007810000 */
[----:B------:R-:W-:Y:S01]  /*76c0*/  LDSM.16.MT88.4 R40, [R228+0x12000] ;  /* 0x01200000e428783b */ /* 0x000fe20000004200 */
[----:B------:R-:W-:Y:S02]  /*76d0*/  FSEL R7, R17, -INF , !P2 ;  /* 0xff80000011077808 */ /* 0x000fe40005000000 */
[C---:B------:R-:W-:Y:S02]  /*76e0*/  ISETP.GE.AND P0, PT, R5.reuse, R239, PT ;  /* 0x000000ef0500720c */ /* 0x040fe40003f06270 */
[----:B------:R-:W-:Y:S02]  /*76f0*/  ISETP.GE.AND P2, PT, R5, R237, PT ;  /* 0x000000ed0500720c */ /* 0x000fe40003f46270 */
[C---:B------:R-:W-:Y:S02]  /*7700*/  ISETP.LT.OR P4, PT, R6.reuse, R240, P4 ;  /* 0x000000f00600720c */ /* 0x040fe40002781670 */
[----:B------:R-:W-:-:S02]  /*7710*/  ISETP.LT.OR P3, PT, R6, R238, P3 ;  /* 0x000000ee0600720c */ /* 0x000fc40001f61670 */
[----:B------:R-:W-:Y:S02]  /*7720*/  FSEL R10, R33, -INF , !P5 ;  /* 0xff800000210a7808 */ /* 0x000fe40006800000 */
[----:B------:R-:W-:Y:S02]  /*7730*/  FSEL R6, R20, -INF , !P1 ;  /* 0xff80000014067808 */ /* 0x000fe40004800000 */
[C---:B------:R-:W-:Y:S01]  /*7740*/  ISETP.GE.AND P5, PT, R15.reuse, R239, PT ;  /* 0x000000ef0f00720c */ /* 0x040fe20003fa6270 */
[----:B------:R-:W-:Y:S01]  /*7750*/  LDSM.16.MT88.4 R20, [R228+0x10800] ;  /* 0x01080000e414783b */ /* 0x000fe20000004200 */
[----:B------:R-:W-:Y:S02]  /*7760*/  ISETP.GE.AND P1, PT, R15, R237, PT ;  /* 0x000000ed0f00720c */ /* 0x000fe40003f26270 */
[----:B------:R-:W-:Y:S02]  /*7770*/  FMNMX.FTZ R17, R11, R16, !PT ;  /* 0x000000100b117209 */ /* 0x000fe40007810000 */
[----:B------:R-:W-:-:S02]  /*7780*/  FMNMX.FTZ R16, R69, R70, !PT ;  /* 0x0000004645107209 */ /* 0x000fc40007810000 */
[C---:B------:R-:W-:Y:S02]  /*7790*/  ISETP.LT.OR P0, PT, R5.reuse, R240, P0 ;  /* 0x000000f00500720c */ /* 0x040fe40000701670 */
[----:B------:R-:W-:Y:S02]  /*77a0*/  ISETP.LT.OR P2, PT, R5, R238, P2 ;  /* 0x000000ee0500720c */ /* 0x000fe40001741670 */
[----:B------:R-:W-:Y:S02]  /*77b0*/  FSEL R9, R32, -INF , !P4 ;  /* 0xff80000020097808 */ /* 0x000fe40006000000 */
[----:B------:R-:W-:Y:S01]  /*77c0*/  FSEL R5, R18, -INF , !P3 ;  /* 0xff80000012057808 */ /* 0x000fe20005800000 */
[----:B------:R-:W-:Y:S01]  /*77d0*/  LDSM.16.MT88.4 R32, [R228+0x12800] ;  /* 0x01280000e420783b */ /* 0x000fe20000004200 */
[C---:B------:R-:W-:Y:S02]  /*77e0*/  ISETP.GE.AND P4, PT, R14.reuse, R239, PT ;  /* 0x000000ef0e00720c */ /* 0x040fe40003f86270 */
[----:B------:R-:W-:-:S02]  /*77f0*/  ISETP.GE.AND P3, PT, R14, R237, PT ;  /* 0x000000ed0e00720c */ /* 0x000fc40003f66270 */
[C---:B------:R-:W-:Y:S02]  /*7800*/  ISETP.LT.OR P5, PT, R15.reuse, R240, P5 ;  /* 0x000000f00f00720c */ /* 0x040fe40002fa1670 */
[----:B------:R-:W-:Y:S01]  /*7810*/  ISETP.LT.OR P1, PT, R15, R238, P1 ;  /* 0x000000ee0f00720c */ /* 0x000fe20000f21670 */
[C---:B------:R-:W-:Y:S01]  /*7820*/  VIADD R15, R13.reuse, 0x29 ;  /* 0x000000290d0f7836 */ /* 0x040fe20000000000 */
[----:B------:R-:W-:Y:S02]  /*7830*/  FMNMX.FTZ R17, R10, R17, !PT ;  /* 0x000000110a117209 */ /* 0x000fe40007810000 */
[----:B------:R-:W-:Y:S02]  /*7840*/  FMNMX.FTZ R16, R30, R16, !PT ;  /* 0x000000101e107209 */ /* 0x000fe40007810000 */
[C---:B------:R-:W-:Y:S02]  /*7850*/  ISETP.LT.OR P4, PT, R14.reuse, R240, P4 ;  /* 0x000000f00e00720c */ /* 0x040fe40002781670 */
[----:B------:R-:W-:Y:S01]  /*7860*/  ISETP.LT.OR P3, PT, R14, R238, P3 ;  /* 0x000000ee0e00720c */ /* 0x000fe20001f61670 */
[----:B------:R-:W-:Y:S01]  /*7870*/  VIADD R14, R13, 0x30 ;  /* 0x000000300d0e7836 */ /* 0x000fe20000000000 */
[----:B------:R-:W-:-:S02]  /*7880*/  FSEL R185, R185, -INF , !P0 ;  /* 0xff800000b9b97808 */ /* 0x000fc40004000000 */
[----:B------:R-:W-:Y:S02]  /*7890*/  FMNMX.FTZ R17, R9, R17, !PT ;  /* 0x0000001109117209 */ /* 0x000fe40007810000 */
[----:B------:R-:W-:Y:S02]  /*78a0*/  FSEL R189, R189, -INF , !P2 ;  /* 0xff800000bdbd7808 */ /* 0x000fe40005000000 */
[----:B------:R-:W-:Y:S02]  /*78b0*/  FMNMX.FTZ R16, R31, R16, !PT ;  /* 0x000000101f107209 */ /* 0x000fe40007810000 */
[C---:B------:R-:W-:Y:S02]  /*78c0*/  ISETP.GE.AND P0, PT, R15.reuse, R239, PT ;  /* 0x000000ef0f00720c */ /* 0x040fe40003f06270 */
[----:B------:R-:W-:Y:S02]  /*78d0*/  ISETP.GE.AND P2, PT, R15, R237, PT ;  /* 0x000000ed0f00720c */ /* 0x000fe40003f46270 */
[----:B------:R-:W-:-:S02]  /*78e0*/  FSEL R186, R186, -INF , !P5 ;  /* 0xff800000baba7808 */ /* 0x000fc40006800000 */
[----:B------:R-:W-:Y:S02]  /*78f0*/  FMNMX.FTZ R17, R185, R17, !PT ;  /* 0x00000011b9117209 */ /* 0x000fe40007810000 */
[----:B------:R-:W-:Y:S02]  /*7900*/  FSEL R192, R192, -INF , !P1 ;  /* 0xff800000c0c07808 */ /* 0x000fe40004800000 */
[----:B------:R-:W-:Y:S02]  /*7910*/  FMNMX.FTZ R16, R8, R16, !PT ;  /* 0x0000001008107209 */ /* 0x000fe40007810000 */
[C---:B------:R-:W-:Y:S02]  /*7920*/  ISETP.GE.AND P5, PT, R14.reuse, R239, PT ;  /* 0x000000ef0e00720c */ /* 0x040fe40003fa6270 */
[----:B------:R-:W-:Y:S02]  /*7930*/  ISETP.GE.AND P1, PT, R14, R237, PT ;  /* 0x000000ed0e00720c */ /* 0x000fe40003f26270 */
[----:B------:R-:W-:-:S02]  /*7940*/  ISETP.LT.OR P0, PT, R15, R240, P0 ;  /* 0x000000f00f00720c */ /* 0x000fc40000701670 */
[----:B------:R-:W-:Y:S01]  /*7950*/  ISETP.LT.OR P2, PT, R15, R238, P2 ;  /* 0x000000ee0f00720c */ /* 0x000fe20001741670 */
[----:B------:R-:W-:Y:S01]  /*7960*/  VIADD R15, R13, 0x31 ;  /* 0x000000310d0f7836 */ /* 0x000fe20000000000 */
[----:B------:R-:W-:Y:S02]  /*7970*/  FSEL R187, R187, -INF , !P4 ;  /* 0xff800000bbbb7808 */ /* 0x000fe40006000000 */
[----:B------:R-:W-:Y:S02]  /*7980*/  FMNMX.FTZ R17, R186, R17, !PT ;  /* 0x00000011ba117209 */ /* 0x000fe40007810000 */
[----:B------:R-:W-:Y:S02]  /*7990*/  FMNMX.FTZ R16, R7, R16, !PT ;  /* 0x0000001007107209 */ /* 0x000fe40007810000 */
[C---:B------:R-:W-:Y:S02]  /*79a0*/  ISETP.LT.OR P5, PT, R14.reuse, R240, P5 ;  /* 0x000000f00e00720c */ /* 0x040fe40002fa1670 */
[----:B------:R-:W-:Y:S01]  /*79b0*/  ISETP.LT.OR P1, PT, R14, R238, P1 ;  /* 0x000000ee0e00720c */ /* 0x000fe20000f21670 */
[----:B------:R-:W-:Y:S01]  /*79c0*/  VIADD R14, R13, 0x38 ;  /* 0x000000380d0e7836 */ /* 0x000fe20000000000 */
[----:B------:R-:W-:Y:S01]  /*79d0*/  ISETP.GE.AND P4, PT, R15, R239, PT ;  /* 0x000000ef0f00720c */ /* 0x000fe20003f86270 */
[----:B------:R-:W-:Y:S01]  /*79e0*/  VIADD R13, R13, 0x39 ;  /* 0x000000390d0d7836 */ /* 0x000fe20000000000 */
[----:B------:R-:W-:-:S02]  /*79f0*/  FSEL R188, R188, -INF , !P0 ;  /* 0xff800000bcbc7808 */ /* 0x000fc40004000000 */
[----:B------:R-:W-:Y:S02]  /*7a00*/  FMNMX.FTZ R17, R187, R17, !PT ;  /* 0x00000011bb117209 */ /* 0x000fe40007810000 */
[----:B------:R-:W-:Y:S02]  /*7a10*/  FMNMX.FTZ R16, R6, R16, !PT ;  /* 0x0000001006107209 */ /* 0x000fe40007810000 */
[----:B------:R-:W-:Y:S02]  /*7a20*/  FSEL R202, R202, -INF , !P5 ;  /* 0xff800000caca7808 */ /* 0x000fe40006800000 */
[----:B------:R-:W-:Y:S02]  /*7a30*/  ISETP.LT.OR P4, PT, R15, R240, P4 ;  /* 0x000000f00f00720c */ /* 0x000fe40002781670 */
[----:B------:R-:W-:Y:S02]  /*7a40*/  ISETP.GE.AND P5, PT, R14, R239, PT ;  /* 0x000000ef0e00720c */ /* 0x000fe40003fa6270 */
[----:B------:R-:W-:-:S02]  /*7a50*/  FMNMX.FTZ R17, R188, R17, !PT ;  /* 0x00000011bc117209 */ /* 0x000fc40007810000 */
[----:B------:R-:W-:Y:S02]  /*7a60*/  FMNMX.FTZ R16, R5, R16, !PT ;  /* 0x0000001005107209 */ /* 0x000fe40007810000 */
[----:B------:R-:W-:Y:S02]  /*7a70*/  FSEL R201, R201, -INF , !P4 ;  /* 0xff800000c9c97808 */ /* 0x000fe40006000000 */
[----:B------:R-:W-:Y:S02]  /*7a80*/  ISETP.LT.OR P5, PT, R14, R240, P5 ;  /* 0x000000f00e00720c */ /* 0x000fe40002fa1670 */
[----:B------:R-:W-:Y:S02]  /*7a90*/  FMNMX.FTZ R17, R202, R17, !PT ;  /* 0x00000011ca117209 */ /* 0x000fe40007810000 */
[----:B------:R-:W-:Y:S02]  /*7aa0*/  ISETP.GE.AND P4, PT, R13, R239, PT ;  /* 0x000000ef0d00720c */ /* 0x000fe40003f86270 */
[----:B------:R-:W-:-:S02]  /*7ab0*/  FMNMX.FTZ R16, R189, R16, !PT ;  /* 0x00000010bd107209 */ /* 0x000fc40007810000 */
[----:B------:R-:W-:Y:S02]  /*7ac0*/  FSEL R200, R200, -INF , !P5 ;  /* 0xff800000c8c87808 */ /* 0x000fe40006800000 */
[----:B------:R-:W-:Y:S02]  /*7ad0*/  FMNMX.FTZ R17, R201, R17, !PT ;  /* 0x00000011c9117209 */ /* 0x000fe40007810000 */
[----:B------:R-:W-:Y:S02]  /*7ae0*/  ISETP.LT.OR P4, PT, R13, R240, P4 ;  /* 0x000000f00d00720c */ /* 0x000fe40002781670 */
[----:B------:R-:W-:Y:S02]  /*7af0*/  FSEL R193, R193, -INF , !P3 ;  /* 0xff800000c1c17808 */ /* 0x000fe40005800000 */
[----:B------:R-:W-:Y:S02]  /*7b00*/  FMNMX.FTZ R16, R192, R16, !PT ;  /* 0x00000010c0107209 */ /* 0x000fe40007810000 */
[----:B------:R-:W-:-:S02]  /*7b10*/  ISETP.GE.AND P0, PT, R15, R237, PT ;  /* 0x000000ed0f00720c */ /* 0x000fc40003f06270 */
[----:B------:R-:W-:Y:S02]  /*7b20*/  FMNMX.FTZ R18, R200, R17, !PT ;  /* 0x00000011c8127209 */ /* 0x000fe40007810000 */
[----:B------:R-:W-:Y:S02]  /*7b30*/  FSEL R199, R199, -INF , !P4 ;  /* 0xff800000c7c77808 */ /* 0x000fe40006000000 */
[----:B------:R-:W-:Y:S02]  /*7b40*/  FSEL R195, R195, -INF , !P2 ;  /* 0xff800000c3c37808 */ /* 0x000fe40005000000 */
[----:B------:R-:W-:Y:S02]  /*7b50*/  FMNMX.FTZ R17, R193, R16, !PT ;  /* 0x00000010c1117209 */ /* 0x000fe40007810000 */
[----:B------:R-:W-:Y:S02]  /*7b60*/  ISETP.LT.OR P0, PT, R15, R238, P0 ;  /* 0x000000ee0f00720c */ /* 0x000fe40000701670 */
[----:B------:R-:W-:-:S02]  /*7b70*/  ISETP.GE.AND P3, PT, R14, R237, PT ;  /* 0x000000ed0e00720c */ /* 0x000fc40003f66270 */
[----:B------:R-:W-:Y:S02]  /*7b80*/  FMNMX.FTZ R16, R199, R18, !PT ;  /* 0x00000012c7107209 */ /* 0x000fe40007810000 */
[----:B------:R-:W-:Y:S02]  /*7b90*/  FSEL R197, R197, -INF , !P1 ;  /* 0xff800000c5c57808 */ /* 0x000fe40004800000 */
[----:B------:R-:W-:Y:S02]  /*7ba0*/  FMNMX.FTZ R15, R195, R17, !PT ;  /* 0x00000011c30f7209 */ /* 0x000fe40007810000 */
[----:B------:R-:W-:Y:S02]  /*7bb0*/  ISETP.LT.OR P3, PT, R14, R238, P3 ;  /* 0x000000ee0e00720c */ /* 0x000fe40001f61670 */
[----:B------:R-:W-:Y:S01]  /*7bc0*/  ISETP.GE.AND P1, PT, R13, R237, PT ;  /* 0x000000ed0d00720c */ /* 0x000fe20003f26270 */
[----:B------:R-:W1:Y:S01]  /*7bd0*/  SHFL.BFLY PT, R14, R16, 0x2, 0x1f ;  /* 0x0c401f00100e7f89 */ /* 0x000e6200000e0000 */
[----:B------:R-:W-:-:S02]  /*7be0*/  FSEL R196, R196, -INF , !P0 ;  /* 0xff800000c4c47808 */ /* 0x000fc40004000000 */
[----:B------:R-:W-:Y:S02]  /*7bf0*/  FMNMX.FTZ R15, R197, R15, !PT ;  /* 0x0000000fc50f7209 */ /* 0x000fe40007810000 */
[----:B------:R-:W-:Y:S02]  /*7c00*/  ISETP.LT.OR P1, PT, R13, R238, P1 ;  /* 0x000000ee0d00720c */ /* 0x000fe40000f21670 */
[----:B------:R-:W-:Y:S02]  /*7c10*/  FSEL R194, R194, -INF , !P3 ;  /* 0xff800000c2c27808 */ /* 0x000fe40005800000 */
[----:B------:R-:W-:Y:S02]  /*7c20*/  FMNMX.FTZ R15, R196, R15, !PT ;  /* 0x0000000fc40f7209 */ /* 0x000fe40007810000 */
[----:B------:R-:W-:Y:S02]  /*7c30*/  FSEL R191, R191, -INF , !P1 ;  /* 0xff800000bfbf7808 */ /* 0x000fe40004800000 */
[----:B------:R-:W-:-:S04]  /*7c40*/  FMNMX.FTZ R15, R194, R15, !PT ;  /* 0x0000000fc20f7209 */ /* 0x000fc80007810000 */
[----:B------:R-:W-:-:S05]  /*7c50*/  FMNMX.FTZ R15, R191, R15, !PT ;  /* 0x0000000fbf0f7209 */ /* 0x000fca0007810000 */
[----:B------:R-:W2:Y:S01]  /*7c60*/  SHFL.BFLY PT, R13, R15, 0x2, 0x1f ;  /* 0x0c401f000f0d7f89 */ /* 0x000ea200000e0000 */
[----:B-1----:R-:W-:-:S05]  /*7c70*/  FMNMX.FTZ R16, R16, R14, !PT ;  /* 0x0000000e10107209 */ /* 0x002fca0007810000 */
[----:B------:R-:W1:Y:S01]  /*7c80*/  SHFL.BFLY PT, R164, R16, 0x1, 0x1f ;  /* 0x0c201f0010a47f89 */ /* 0x000e6200000e0000 */
[----:B--2---:R-:W-:-:S05]  /*7c90*/  FMNMX.FTZ R14, R15, R13, !PT ;  /* 0x0000000d0f0e7209 */ /* 0x004fca0007810000 */
[----:B------:R-:W2:Y:S01]  /*7ca0*/  SHFL.BFLY PT, R13, R14, 0x1, 0x1f ;  /* 0x0c201f000e0d7f89 */ /* 0x000ea200000e0000 */
[----:B-1----:R-:W-:-:S03]  /*7cb0*/  FMNMX.FTZ R164, R16, R164, !PT ;  /* 0x000000a410a47209 */ /* 0x002fc60007810000 */
[----:B------:R-:W1:Y:S01]  /*7cc0*/  LDSM.16.MT88.4 R16, [R226+0x10800] ;  /* 0x01080000e210783b */ /* 0x000e620000004200 */
        /* <DEDUP_REMOVED lines=10> */
[----:B--2---:R-:W-:Y:S01]  /*7d70*/  FMNMX.FTZ R3, R14, R13, !PT ;  /* 0x0000000d0e037209 */ /* 0x004fe20007810000 */
[--C-:B------:R-:W-:Y:S01]  /*7d80*/  FFMA.FTZ R173, R10, UR22, -R198.reuse ;  /* 0x000000160aad7c23 */ /* 0x100fe200080108c6 */
[--C-:B------:R-:W-:Y:S01]  /*7d90*/  FFMA.FTZ R2, R9, UR22, -R198.reuse ;  /* 0x0000001609027c23 */ /* 0x100fe200080108c6 */
[----:B------:R-:W2:Y:S01]  /*7da0*/  LDSM.16.MT88.4 R12, [R225+0x10800] ;  /* 0x01080000e10c783b */ /* 0x000ea20000004200 */
[C---:B------:R-:W-:Y:S01]  /*7db0*/  FSETP.NEU.FTZ.AND P0, PT, R3.reuse, -INF , PT ;  /* 0xff8000000300780b */ /* 0x040fe20003f1d000 */
[----:B------:R-:W-:Y:S01]  /*7dc0*/  FMUL.FTZ R190, R3, UR22 ;  /* 0x0000001603be7c20 */ /* 0x000fe20008410000 */
[--C-:B------:R-:W-:Y:S01]  /*7dd0*/  FFMA.FTZ R185, R185, UR22, -R198.reuse ;  /* 0x00000016b9b97c23 */ /* 0x100fe200080108c6 */
[----:B------:R-:W3:Y:S01]  /*7de0*/  MUFU.EX2 R181, R181 ;  /* 0x000000b500b57308 */ /* 0x000ee20000000800 */
[--C-:B------:R-:W-:Y:S01]  /*7df0*/  FFMA.FTZ R186, R186, UR22, -R198.reuse ;  /* 0x00000016baba7c23 */ /* 0x100fe200080108c6 */
[--C-:B------:R-:W-:Y:S01]  /*7e00*/  FFMA.FTZ R187, R187, UR22, -R198.reuse ;  /* 0x00000016bbbb7c23 */ /* 0x100fe200080108c6 */
[----:B------:R-:W-:Y:S01]  /*7e10*/  FSEL R190, R190, RZ, P0 ;  /* 0x000000ffbebe7208 */ /* 0x000fe20000000000 */
[--C-:B------:R-:W-:Y:S01]  /*7e20*/  FFMA.FTZ R188, R188, UR22, -R198.reuse ;  /* 0x00000016bcbc7c23 */ /* 0x100fe200080108c6 */
[--C-:B------:R-:W-:Y:S01]  /*7e30*/  FFMA.FTZ R202, R202, UR22, -R198.reuse ;  /* 0x00000016caca7c23 */ /* 0x100fe200080108c6 */
[--C-:B------:R-:W-:Y:S01]  /*7e40*/  FFMA.FTZ R201, R201, UR22, -R198.reuse ;  /* 0x00000016c9c97c23 */ /* 0x100fe200080108c6 */
[----:B------:R-:W-:Y:S01]  /*7e50*/  FFMA.FTZ R200, R200, UR22, -R198 ;  /* 0x00000016c8c87c23 */ /* 0x000fe200080108c6 */
[--C-:B------:R-:W-:Y:S01]  /*7e60*/  FFMA.FTZ R183, R69, UR22, -R190.reuse ;  /* 0x0000001645b77c23 */ /* 0x100fe200080108be */
[--C-:B------:R-:W-:Y:S01]  /*7e70*/  FFMA.FTZ R184, R70, UR22, -R190.reuse ;  /* 0x0000001646b87c23 */ /* 0x100fe200080108be */
[--C-:B------:R-:W-:Y:S01]  /*7e80*/  FFMA.FTZ R179, R30, UR22, -R190.reuse ;  /* 0x000000161eb37c23 */ /* 0x100fe200080108be */
[--C-:B------:R-:W-:Y:S01]  /*7e90*/  FFMA.FTZ R178, R31, UR22, -R190.reuse ;  /* 0x000000161fb27c23 */ /* 0x100fe200080108be */
[----:B------:R-:W-:Y:S01]  /*7ea0*/  MUFU.EX2 R180, R180 ;  /* 0x000000b400b47308 */ /* 0x000fe20000000800 */
[--C-:B------:R-:W-:Y:S01]  /*7eb0*/  FFMA.FTZ R174, R8, UR22, -R190.reuse ;  /* 0x0000001608ae7c23 */ /* 0x100fe200080108be */
[--C-:B------:R-:W-:Y:S01]  /*7ec0*/  FFMA.FTZ R172, R7, UR22, -R190.reuse ;  /* 0x0000001607ac7c23 */ /* 0x100fe200080108be */
[----:B------:R-:W4:Y:S01]  /*7ed0*/  LDSM.16.MT88.4 R8, [R224+0x10800] ;  /* 0x01080000e008783b */ /* 0x000f220000004200 */
[--C-:B------:R-:W-:Y:S01]  /*7ee0*/  FFMA.FTZ R169, R6, UR22, -R190.reuse ;  /* 0x0000001606a97c23 */ /* 0x100fe200080108be */
[----:B---3--:R-:W-:Y:S01]  /*7ef0*/  F2FP.F16.F32.PACK_AB R128, R181, R182 ;  /* 0x000000b6b580723e */ /* 0x008fe200000000ff */
[--C-:B------:R-:W-:Y:S01]  /*7f00*/  FFMA.FTZ R0, R5, UR22, -R190.reuse ;  /* 0x0000001605007c23 */ /* 0x100fe200080108be */
[----:B------:R-:W-:Y:S01]  /*7f10*/  LDSM.16.MT88.4 R28, [R224+0x12800] ;  /* 0x01280000e01c783b */ /* 0x000fe20000004200 */
[----:B------:R-:W3:Y:S01]  /*7f20*/  MUFU.EX2 R177, R177 ;  /* 0x000000b100b17308 */ /* 0x000ee20000000800 */
[--C-:B------:R-:W-:Y:S01]  /*7f30*/  FFMA.FTZ R189, R189, UR22, -R190.reuse ;  /* 0x00000016bdbd7c23 */ /* 0x100fe200080108be */
[--C-:B------:R-:W-:Y:S01]  /*7f40*/  FFMA.FTZ R192, R192, UR22, -R190.reuse ;  /* 0x00000016c0c07c23 */ /* 0x100fe200080108be */
[--C-:B------:R-:W-:Y:S01]  /*7f50*/  FFMA.FTZ R193, R193, UR22, -R190.reuse ;  /* 0x00000016c1c17c23 */ /* 0x100fe200080108be */
[----:B------:R-:W-:Y:S01]  /*7f60*/  FFMA.FTZ R195, R195, UR22, -R190 ;  /* 0x00000016c3c37c23 */ /* 0x000fe200080108be */
[----:B------:R-:W-:Y:S01]  /*7f70*/  FFMA.FTZ R247, R199, UR22, -R198 ;  /* 0x00000016c7f77c23 */ /* 0x000fe200080108c6 */
[--C-:B------:R-:W-:Y:S01]  /*7f80*/  FFMA.FTZ R197, R197, UR22, -R190.reuse ;  /* 0x00000016c5c57c23 */ /* 0x100fe200080108be */
[--C-:B------:R-:W-:Y:S01]  /*7f90*/  FFMA.FTZ R196, R196, UR22, -R190.reuse ;  /* 0x00000016c4c47c23 */ /* 0x100fe200080108be */
[----:B------:R-:W-:Y:S01]  /*7fa0*/  MUFU.EX2 R183, R183 ;  /* 0x000000b700b77308 */ /* 0x000fe20000000800 */
[--C-:B------:R-:W-:Y:S01]  /*7fb0*/  FFMA.FTZ R194, R194, UR22, -R190.reuse ;  /* 0x00000016c2c27c23 */ /* 0x100fe200080108be */
[----:B------:R-:W-:Y:S01]  /*7fc0*/  FFMA.FTZ R246, R191, UR22, -R190 ;  /* 0x00000016bff67c23 */ /* 0x000fe200080108be */
[----:B------:R-:W-:Y:S01]  /*7fd0*/  FADD.FTZ R181, R182, R181 ;  /* 0x000000b5b6b57221 */ /* 0x000fe20000010000 */
[----:B------:R-:W-:-:S04]  /*7fe0*/  LEA R245, P0, R204, UR18, 0x1 ;  /* 0x00000012ccf57c11 */ /* 0x000fc8000f8008ff */
[----:B------:R-:W5:Y:S01]  /*7ff0*/  MUFU.EX2 R184, R184 ;  /* 0x000000b800b87308 */ /* 0x000f620000000800 */
[----:B---3--:R-:W-:Y:S01]  /*8000*/  F2FP.F16.F32.PACK_AB R130, R177, R180 ;  /* 0x000000b4b182723e */ /* 0x008fe200000000ff */
[----:B------:R-:W-:Y:S01]  /*8010*/  FADD.FTZ R180, R180, R181 ;  /* 0x000000b5b4b47221 */ /* 0x000fe20000010000 */
[----:B------:R-:W-:-:S03]  /*8020*/  LEA.HI.X R244, R204, UR19, R165, 0x1, P0 ;  /* 0x00000013ccf47c11 */ /* 0x000fc600080f0ca5 */
[----:B------:R-:W-:Y:S02]  /*8030*/  FADD.FTZ R180, R177, R180 ;  /* 0x000000b4b1b47221 */ /* 0x000fe40000010000 */
[----:B------:R-:W3:Y:S08]  /*8040*/  MUFU.EX2 R179, R179 ;  /* 0x000000b300b37308 */ /* 0x000ef00000000800 */
[----:B------:R-:W1:Y:S01]  /*8050*/  MUFU.EX2 R178, R178 ;  /* 0x000000b200b27308 */ /* 0x000e620000000800 */
[----:B-----5:R-:W-:Y:S01]  /*8060*/  F2FP.F16.F32.PACK_AB R129, R184, R183 ;  /* 0x000000b7b881723e */ /* 0x020fe200000000ff */
[----:B------:R-:W-:-:S06]  /*8070*/  FADD.FTZ R183, R183, R184 ;  /* 0x000000b8b7b77221 */ /* 0x000fcc0000010000 */
[----:B------:R-:W5:Y:S01]  /*8080*/  MUFU.EX2 R176, R176 ;  /* 0x000000b000b07308 */ /* 0x000f620000000800 */
[----:B---3--:R-:W-:-:S07]  /*8090*/  FADD.FTZ R183, R179, R183 ;  /* 0x000000b7b3b77221 */ /* 0x008fce0000010000 */
[----:B------:R-:W3:Y:S01]  /*80a0*/  MUFU.EX2 R175, R175 ;  /* 0x000000af00af7308 */ /* 0x000ee20000000800 */
[C---:B-1----:R-:W-:Y:S01]  /*80b0*/  F2FP.F16.F32.PACK_AB R131, R178.reuse, R179 ;  /* 0x000000b3b283723e */ /* 0x042fe200000000ff */
[----:B------:R-:W-:-:S06]  /*80c0*/  FADD.FTZ R178, R178, R183 ;  /* 0x000000b7b2b27221 */ /* 0x000fcc0000010000 */
[----:B------:R-:W-:Y:S01]  /*80d0*/  HMMA.16816.F32 R152, R128, R148, RZ ;  /* 0x000000948098723c */ /* 0x000fe200000018ff */
[----:B------:R-:W1:Y:S01]  /*80e0*/  MUFU.EX2 R173, R173 ;  /* 0x000000ad00ad7308 */ /* 0x000e620000000800 */
[----:B-----5:R-:W-:-:S04]  /*80f0*/  FADD.FTZ R180, R176, R180 ;  /* 0x000000b4b0b47221 */ /* 0x020fc80000010000 */
[C---:B------:R-:W-:Y:S03]  /*8100*/  HMMA.16816.F32 R144, R128.reuse, R140, RZ ;  /* 0x0000008c8090723c */ /* 0x040fe600000018ff */
[----:B------:R-:W5:Y:S01]  /*8110*/  MUFU.EX2 R2, R2 ;  /* 0x0000000200027308 */ /* 0x000f620000000800 */
[C---:B---3--:R-:W-:Y:S01]  /*8120*/  F2FP.F16.F32.PACK_AB R4, R175.reuse, R176 ;  /* 0x000000b0af04723e */ /* 0x048fe200000000ff */
[----:B------:R-:W-:Y:S01]  /*8130*/  FADD.FTZ R175, R175, R180 ;  /* 0x000000b4afaf7221 */ /* 0x000fe20000010000 */
[C---:B------:R-:W-:Y:S05]  /*8140*/  HMMA.16816.F32 R136, R128.reuse, R132, RZ ;  /* 0x000000848088723c */ /* 0x040fea00000018ff */
[----:B------:R-:W3:Y:S01]  /*8150*/  MUFU.EX2 R174, R174 ;  /* 0x000000ae00ae7308 */ /* 0x000ee20000000800 */
[----:B------:R-:W-:Y:S01]  /*8160*/  HMMA.16816.F32 R148, R128, R150, RZ ;  /* 0x000000968094723c */ /* 0x000fe200000018ff */
[----:B-1----:R-:W-:-:S05]  /*8170*/  FADD.FTZ R175, R173, R175 ;  /* 0x000000afadaf7221 */ /* 0x002fca0000010000 */
[----:B------:R-:W-:Y:S01]  /*8180*/  HMMA.16816.F32 R140, R128, R142, RZ ;  /* 0x0000008e808c723c */ /* 0x000fe200000018ff */
[----:B------:R-:W1:Y:S01]  /*8190*/  MUFU.EX2 R172, R172 ;  /* 0x000000ac00ac7308 */ /* 0x000e620000000800 */
[C---:B-----5:R-:W-:Y:S01]  /*81a0*/  F2FP.F16.F32.PACK_AB R6, R2.reuse, R173 ;  /* 0x000000ad0206723e */ /* 0x060fe200000000ff */
[----:B------:R-:W-:-:S03]  /*81b0*/  FADD.FTZ R175, R2, R175 ;  /* 0x000000af02af7221 */ /* 0x000fc60000010000 */
[C---:B------:R-:W-:Y:S03]  /*81c0*/  HMMA.16816.F32 R132, R128.reuse, R134, RZ ;  /* 0x000000868084723c */ /* 0x040fe600000018ff */
[----:B------:R-:W-:Y:S01]  /*81d0*/  MUFU.EX2 R169, R169 ;  /* 0x000000a900a97308 */ /* 0x000fe20000000800 */
[----:B---3--:R-:W-:Y:S02]  /*81e0*/  FADD.FTZ R178, R174, R178 ;  /* 0x000000b2aeb27221 */ /* 0x008fe40000010000 */
[C---:B------:R-:W-:Y:S05]  /*81f0*/  HMMA.16816.F32 R160, R128.reuse, R156, RZ ;  /* 0x0000009c80a0723c */ /* 0x040fea00000018ff */
[----:B------:R-:W3:Y:S01]  /*8200*/  MUFU.EX2 R0, R0 ;  /* 0x0000000000007308 */ /* 0x000ee20000000800 */
[C---:B-1----:R-:W-:Y:S01]  /*8210*/  F2FP.F16.F32.PACK_AB R5, R172.reuse, R174 ;  /* 0x000000aeac05723e */ /* 0x042fe200000000ff */
[----:B------:R-:W-:Y:S01]  /*8220*/  HMMA.16816.F32 R156, R128, R158, RZ ;  /* 0x0000009e809c723c */ /* 0x000fe200000018ff */
[----:B------:R-:W-:-:S05]  /*8230*/  FADD.FTZ R178, R172, R178 ;  /* 0x000000b2acb27221 */ /* 0x000fca0000010000 */
[C---:B------:R-:W-:Y:S01]  /*8240*/  HMMA.16816.F32 R52, R128.reuse, R56, RZ ;  /* 0x000000388034723c */ /* 0x040fe200000018ff */
[----:B------:R-:W-:Y:S05]  /*8250*/  MUFU.EX2 R185, R185 ;  /* 0x000000b900b97308 */ /* 0x000fea0000000800 */
[----:B------:R-:W-:Y:S01]  /*8260*/  HMMA.16816.F32 R68, R128, R72, RZ ;  /* 0x000000488044723c */ /* 0x000fe200000018ff */
[----:B---3--:R-:W-:Y:S02]  /*8270*/  F2FP.F16.F32.PACK_AB R7, R0, R169 ;  /* 0x000000a90007723e */ /* 0x008fe400000000ff */
[----:B------:R-:W-:Y:S01]  /*8280*/  MUFU.EX2 R186, R186 ;  /* 0x000000ba00ba7308 */ /* 0x000fe20000000800 */
[----:B------:R-:W-:-:S02]  /*8290*/  FADD.FTZ R169, R169, R178 ;  /* 0x000000b2a9a97221 */ /* 0x000fc40000010000 */
[----:B------:R-:W-:Y:S02]  /*82a0*/  HMMA.16816.F32 R76, R128, R80, RZ ;  /* 0x00000050804c723c */ /* 0x000fe400000018ff */
[----:B------:R-:W-:-:S04]  /*82b0*/  FADD.FTZ R169, R0, R169 ;  /* 0x000000a900a97221 */ /* 0x000fc80000010000 */
[C---:B------:R-:W-:Y:S01]  /*82c0*/  HMMA.16816.F32 R152, R4.reuse, R16, R152 ;  /* 0x000000100498723c */ /* 0x040fe20000001898 */
[----:B------:R-:W-:Y:S05]  /*82d0*/  MUFU.EX2 R187, R187 ;  /* 0x000000bb00bb7308 */ /* 0x000fea0000000800 */
[C---:B------:R-:W-:Y:S01]  /*82e0*/  HMMA.16816.F32 R148, R4.reuse, R18, R148 ;  /* 0x000000120494723c */ /* 0x040fe20000001894 */
[----:B------:R-:W1:Y:S02]  /*82f0*/  LDSM.16.MT88.4 R16, [R225+0x12800] ;  /* 0x01280000e110783b */ /* 0x000e640000004200 */
[----:B------:R-:W-:Y:S03]  /*8300*/  MUFU.EX2 R188, R188 ;  /* 0x000000bc00bc7308 */ /* 0x000fe60000000800 */
[C---:B--2---:R-:W-:Y:S05]  /*8310*/  HMMA.16816.F32 R144, R4.reuse, R12, R144 ;  /* 0x0000000c0490723c */ /* 0x044fea0000001890 */
[----:B------:R-:W2:Y:S01]  /*8320*/  MUFU.EX2 R189, R189 ;  /* 0x000000bd00bd7308 */ /* 0x000ea20000000800 */
[C---:B------:R-:W-:Y:S01]  /*8330*/  HMMA.16816.F32 R140, R4.reuse, R14, R140 ;  /* 0x0000000e048c723c */ /* 0x040fe2000000188c */
[----:B------:R-:W3:Y:S05]  /*8340*/  LDSM.16.MT88.4 R12, [R228+0x14800] ;  /* 0x01480000e40c783b */ /* 0x000eea0000004200 */
[C---:B----4-:R-:W-:Y:S01]  /*8350*/  HMMA.16816.F32 R136, R4.reuse, R8, R136 ;  /* 0x000000080488723c */ /* 0x050fe20000001888 */
[----:B------:R-:W4:Y:S05]  /*8360*/  MUFU.EX2 R192, R192 ;  /* 0x000000c000c07308 */ /* 0x000f2a0000000800 */
[----:B------:R-:W-:Y:S01]  /*8370*/  HMMA.16816.F32 R132, R4, R10, R132 ;  /* 0x0000000a0484723c */ /* 0x000fe20000001884 */
[----:B------:R-:W5:Y:S02]  /*8380*/  LDSM.16.MT88.4 R8, [R226+0x14800] ;  /* 0x01480000e208783b */ /* 0x000f640000004200 */
[----:B------:R-:W-:Y:S01]  /*8390*/  MUFU.EX2 R193, R193 ;  /* 0x000000c100c17308 */ /* 0x000fe20000000800 */
[----:B--2---:R-:W-:-:S02]  /*83a0*/  FADD.FTZ R169, R189, R169 ;  /* 0x000000a9bda97221 */ /* 0x004fc40000010000 */
[C---:B------:R-:W-:Y:S05]  /*83b0*/  HMMA.16816.F32 R56, R128.reuse, R58, RZ ;  /* 0x0000003a8038723c */ /* 0x040fea00000018ff */
[----:B------:R-:W2:Y:S01]  /*83c0*/  MUFU.EX2 R195, R195 ;  /* 0x000000c300c37308 */ /* 0x000ea20000000800 */
[C---:B------:R-:W-:Y:S06]  /*83d0*/  HMMA.16816.F32 R72, R128.reuse, R74, RZ ;  /* 0x0000004a8048723c */ /* 0x040fec00000018ff */
[----:B------:R-:W-:Y:S01]  /*83e0*/  HMMA.16816.F32 R80, R128, R82, RZ ;  /* 0x000000528050723c */ /* 0x000fe200000018ff */
[----:B------:R-:W2:Y:S05]  /*83f0*/  MUFU.EX2 R202, R202 ;  /* 0x000000ca00ca7308 */ /* 0x000eaa0000000800 */
[C---:B------:R-:W-:Y:S03]  /*8400*/  HMMA.16816.F32 R160, R4.reuse, R20, R160 ;  /* 0x0000001404a0723c */ /* 0x040fe600000018a0 */
[----:B------:R-:W-:Y:S03]  /*8410*/  MUFU.EX2 R201, R201 ;  /* 0x000000c900c97308 */ /* 0x000fe60000000800 */
[C---:B------:R-:W-:Y:S01]  /*8420*/  HMMA.16816.F32 R156, R4.reuse, R22, R156 ;  /* 0x00000016049c723c */ /* 0x040fe2000000189c */
[----:B------:R-:W4:Y:S04]  /*8430*/  LDSM.16.MT88.4 R20, [R226+0x12800] ;  /* 0x01280000e214783b */ /* 0x000f280000004200 */
[----:B------:R-:W-:Y:S01]  /*8440*/  MUFU.EX2 R200, R200 ;  /* 0x000000c800c87308 */ /* 0x000fe20000000800 */
[C---:B-1----:R-:W-:Y:S06]  /*8450*/  HMMA.16816.F32 R52, R4.reuse, R16, R52 ;  /* 0x000000100434723c */ /* 0x042fec0000001834 */
[C---:B------:R-:W-:Y:S01]  /*8460*/  HMMA.16816.F32 R56, R4.reuse, R18, R56 ;  /* 0x000000120438723c */ /* 0x040fe20000001838 */
[----:B------:R-:W1:Y:S01]  /*8470*/  LDSM.16.MT88.4 R16, [R228+0x16800] ;  /* 0x01680000e410783b */ /* 0x000e620000004200 */
[----:B------:R-:W-:Y:S04]  /*8480*/  MUFU.EX2 R247, R247 ;  /* 0x000000f700f77308 */ /* 0x000fe80000000800 */
[C---:B---3--:R-:W-:Y:S04]  /*8490*/  HMMA.16816.F32 R68, R4.reuse, R12, R68 ;  /* 0x0000000c0444723c */ /* 0x048fe80000001844 */
[----:B------:R-:W3:Y:S02]  /*84a0*/  MUFU.EX2 R197, R197 ;  /* 0x000000c500c57308 */ /* 0x000ee40000000800 */
[C---:B------:R-:W-:Y:S01]  /*84b0*/  HMMA.16816.F32 R72, R4.reuse, R14, R72 ;  /* 0x0000000e0448723c */ /* 0x040fe20000001848 */
[----:B------:R-:W2:Y:S05]  /*84c0*/  LDSM.16.MT88.4 R12, [R226+0x16800] ;  /* 0x01680000e20c783b */ /* 0x000eaa0000004200 */
[C---:B-----5:R-:W-:Y:S01]  /*84d0*/  HMMA.16816.F32 R76, R4.reuse, R8, R76 ;  /* 0x00000008044c723c */ /* 0x060fe2000000184c */
[----:B------:R-:W5:Y:S05]  /*84e0*/  MUFU.EX2 R196, R196 ;  /* 0x000000c400c47308 */ /* 0x000f6a0000000800 */
[----:B------:R-:W-:Y:S01]  /*84f0*/  HMMA.16816.F32 R80, R4, R10, R80 ;  /* 0x0000000a0450723c */ /* 0x000fe20000001850 */
[----:B------:R-:W3:Y:S02]  /*8500*/  LDSM.16.MT88.4 R8, [R225+0x16800] ;  /* 0x01680000e108783b */ /* 0x000ee40000004200 */
[----:B------:R-:W5:Y:S03]  /*8510*/  MUFU.EX2 R194, R194 ;  /* 0x000000c200c27308 */ /* 0x000f660000000800 */
[C---:B------:R-:W-:Y:S05]  /*8520*/  HMMA.16816.F32 R44, R128.reuse, R48, RZ ;  /* 0x00000030802c723c */ /* 0x040fea00000018ff */
[----:B------:R-:W5:Y:S01]  /*8530*/  MUFU.EX2 R246, R246 ;  /* 0x000000f600f67308 */ /* 0x000f620000000800 */
        /* <DEDUP_REMOVED lines=17> */
[----:B------:R-:W5:Y:S05]  /*8650*/  LDSM.16.MT88.4 R24, [R225+0x14800] ;  /* 0x01480000e118783b */ /* 0x000f6a0000004200 */
[C---:B----4-:R-:W-:Y:S06]  /*8660*/  HMMA.16816.F32 R44, R4.reuse, R20, R44 ;  /* 0x00000014042c723c */ /* 0x050fec000000182c */
[C---:B------:R-:W-:Y:S01]  /*8670*/  HMMA.16816.F32 R48, R4.reuse, R22, R48 ;  /* 0x000000160430723c */ /* 0x040fe20000001830 */
[----:B------:R-:W4:Y:S05]  /*8680*/  LDSM.16.MT88.4 R20, [R224+0x14800] ;  /* 0x01480000e014783b */ /* 0x000f2a0000004200 */
        /* <DEDUP_REMOVED lines=15> */
[C---:B-----5:R-:W-:Y:S06]  /*8780*/  HMMA.16816.F32 R84, R4.reuse, R24, R84 ;  /* 0x000000180454723c */ /* 0x060fec0000001854 */
[C---:B------:R-:W-:Y:S01]  /*8790*/  HMMA.16816.F32 R88, R4.reuse, R26, R88 ;  /* 0x0000001a0458723c */ /* 0x040fe20000001858 */
[----:B------:R-:W5:Y:S05]  /*87a0*/  LDSM.16.MT88.4 R24, [R228+0x11000] ;  /* 0x01100000e418783b */ /* 0x000f6a0000004200 */
[C---:B----4-:R-:W-:Y:S06]  /*87b0*/  HMMA.16816.F32 R92, R4.reuse, R20, R92 ;  /* 0x00000014045c723c */ /* 0x050fec000000185c */
        /* <DEDUP_REMOVED lines=31> */
[C---:B-----5:R-:W-:Y:S06]  /*89b0*/  HMMA.16816.F32 R160, R4.reuse, R24, R160 ;  /* 0x0000001804a0723c */ /* 0x060fec00000018a0 */
        /* <DEDUP_REMOVED lines=29> */
[C---:B------:R-:W-:Y:S06]  /*8b90*/  HMMA.16816.F32 R68, R4.reuse, R24, R68 ;  /* 0x000000180444723c */ /* 0x040fec0000001844 */
[C---:B------:R-:W-:Y:S01]  /*8ba0*/  HMMA.16816.F32 R72, R4.reuse, R26, R72 ;  /* 0x0000001a0448723c */ /* 0x040fe20000001848 */
[----:B------:R-:W3:Y:S05]  /*8bb0*/  LDSM.16.MT88.4 R24, [R225+0x11800] ;  /* 0x01180000e118783b */ /* 0x000eea0000004200 */
[C---:B----4-:R-:W-:Y:S06]  /*8bc0*/  HMMA.16816.F32 R92, R4.reuse, R20, R92 ;  /* 0x00000014045c723c */ /* 0x050fec000000185c */
[C---:B------:R-:W-:Y:S01]  /*8bd0*/  HMMA.16816.F32 R96, R4.reuse, R22, R96 ;  /* 0x000000160460723c */ /* 0x040fe20000001860 */
[----:B------:R-:W4:Y:S05]  /*8be0*/  LDSM.16.MT88.4 R20, [R226+0x13800] ;  /* 0x01380000e214783b */ /* 0x000f2a0000004200 */
[C---:B-----5:R-:W-:Y:S06]  /*8bf0*/  HMMA.16816.F32 R124, R4.reuse, R32, R124 ;  /* 0x00000020047c723c */ /* 0x060fec000000187c */
[----:B------:R-:W-:Y:S01]  /*8c00*/  HMMA.16816.F32 R128, R4, R34, R128 ;  /* 0x000000220480723c */ /* 0x000fe20000001880 */
[----:B------:R-:W-:Y:S06]  /*8c10*/  LDSM.16.MT88.4 R32, [R224+0x13800] ;  /* 0x01380000e020783b */ /* 0x000fec0000004200 */
        /* <DEDUP_REMOVED lines=41> */
[C---:B-1----:R-:W-:Y:S06]  /*8eb0*/  HMMA.16816.F32 R108, R4.reuse, R16, R108 ;  /* 0x00000010046c723c */ /* 0x042fec000000186c */
[C---:B------:R-:W-:Y:S06]  /*8ec0*/  HMMA.16816.F32 R112, R4.reuse, R18, R112 ;  /* 0x000000120470723c */ /* 0x040fec0000001870 */
[C---:B--2---:R-:W-:Y:S06]  /*8ed0*/  HMMA.16816.F32 R116, R4.reuse, R12, R116 ;  /* 0x0000000c0474723c */ /* 0x044fec0000001874 */
[C---:B------:R-:W-:Y:S06]  /*8ee0*/  HMMA.16816.F32 R120, R4.reuse, R14, R120 ;  /* 0x0000000e0478723c */ /* 0x040fec0000001878 */
[C---:B---3--:R-:W-:Y:S06]  /*8ef0*/  HMMA.16816.F32 R124, R4.reuse, R8, R124 ;  /* 0x00000008047c723c */ /* 0x048fec000000187c */
        /* <DEDUP_REMOVED lines=83> */
.L_x_3255:
[----:B------:R-:W-:-:S04]  /*9430*/  ULEA UR4, -UR6, URZ, 0x6 ;  /* 0x0000003f06047291 */ /* 0x000fc8000f8e313f */
[----:B------:R-:W-:Y:S02]  /*9440*/  USHF.R.S32.HI UR7, URZ, 0x1f, UR4 ;  /* 0x0000001f3f077899 */ /* 0x000fe40008011404 */
[----:B------:R-:W-:-:S04]  /*9450*/  MOV R4, UR4 ;  /* 0x0000000400047c02 */ /* 0x000fc80008000f00 */
[----:B------:R-:W-:-:S07]  /*9460*/  MOV R0, UR7 ;  /* 0x0000000700007c02 */ /* 0x000fce0008000f00 */
.L_x_3256:
[C---:B------:R-:W-:Y:S01]  /*9470*/  VIADD R5, R236.reuse, 0x40 ;  /* 0x00000040ec057836 */ /* 0x040fe20000000000 */
[----:B------:R-:W-:Y:S01]  /*9480*/  ULDC UR4, c[0x0][0x2d0] ;  /* 0x0000b40000047ab9 */ /* 0x000fe20000000800 */
[----:B------:R-:W-:Y:S01]  /*9490*/  VIADD R2, R236, 0x80 ;  /* 0x00000080ec027836 */ /* 0x000fe20000000000 */
[----:B------:R-:W-:Y:S01]  /*94a0*/  LEA R206, P5, R4, R166, 0x1 ;  /* 0x000000a604ce7211 */ /* 0x000fe200078a08ff */
[----:B------:R-:W-:Y:S01]  /*94b0*/  UISETP.GT.AND UP0, UPT, UR13, UR12, UPT ;  /* 0x0000000c0d00728c */ /* 0x000fe2000bf04270 */
[----:B------:R-:W-:Y:S02]  /*94c0*/  ISETP.GE.AND P4, PT, R5, UR4, PT ;  /* 0x0000000405007c0c */ /* 0x000fe4000bf86270 */
[----:B------:R-:W-:Y:S01]  /*94d0*/  ISETP.GE.AND P3, PT, R2, UR4, PT ;  /* 0x0000000402007c0c */ /* 0x000fe2000bf66270 */
[----:B------:R-:W-:Y:S01]  /*94e0*/  VIADD R2, R236, 0xc0 ;  /* 0x000000c0ec027836 */ /* 0x000fe20000000000 */
[----:B------:R-:W-:Y:S02]  /*94f0*/  LEA.HI.X R207, R4, R167, R0, 0x1, P5 ;  /* 0x000000a704cf7211 */ /* 0x000fe400028f0c00 */
[----:B------:R-:W-:-:S02]  /*9500*/  ISETP.GE.AND P5, PT, R236, UR4, PT ;  /* 0x00000004ec007c0c */ /* 0x000fc4000bfa6270 */
        /* <DEDUP_REMOVED lines=56> */
[----:B------:R-:W-:Y:S01]  /*9890*/  @!P5 LDGSTS.E.BYPASS.LTC128B.128 [R235+0x10800], desc[UR26][R24.64] ;  /* 0x1080000018ebdfae */ /* 0x000fe2000b901d5a */
        /* <DEDUP_REMOVED lines=50> */
[----:B------:R-:W-:Y:S01]  /*9bc0*/  @!P4 LDGSTS.E.BYPASS.LTC128B.128 [R235+0x13000], desc[UR26][R18.64+0x80] ;  /* 0x1300008012ebcfae */ /* 0x000fe2000b901d5a */
[----:B------:R-:W-:Y:S02]  /*9bd0*/  @!P2 LEA R34, P0, R6, UR8, 0x1 ;  /* 0x000000080622ac11 */ /* 0x000fe4000f8008ff */
[----:B------:R-:W-:Y:S01]  /*9be0*/  @!P3 LEA.HI.X R167, R0, UR9, R4, 0x1, P1 ;  /* 0x0000000900a7bc11 */ /* 0x000fe200088f0c04 */
[----:B------:R-:W-:Y:S01]  /*9bf0*/  @P3 STS.128 [R235+0x15000], RZ ;  /* 0x015000ffeb003388 */ /* 0x000fe20000000c00 */
[----:B------:R-:W-:-:S03]  /*9c00*/  @!P2 LEA.HI.X R35, R6, UR9, R5, 0x1, P0 ;  /* 0x000000090623ac11 */ /* 0x000fc600080f0c05 */
        /* <DEDUP_REMOVED lines=30> */
[----:B-1----:R-:W1:Y:S04]  /*9df0*/  LDSM.16.M88.4 R8, [R233+0x8000] ;  /* 0x00800000e908783b */ /* 0x002e680000000200 */
[----:B------:R-:W4:Y:S04]  /*9e00*/  LDSM.16.M88.4 R20, [R233+0x8800] ;  /* 0x00880000e914783b */ /* 0x000f280000000200 */
[----:B------:R-:W5:Y:S04]  /*9e10*/  LDSM.16.M88.4 R168, [R233+0x9000] ;  /* 0x00900000e9a8783b */ /* 0x000f680000000200 */
[----:B--2---:R-:W2:Y:S04]  /*9e20*/  LDSM.16.M88.4 R28, [R233+0x9800] ;  /* 0x00980000e91c783b */ /* 0x004ea80000000200 */
[----:B------:R-:W-:Y:S04]  /*9e30*/  LDSM.16.M88.4 R12, [R232] ;  /* 0x00000000e80c783b */ /* 0x000fe80000000200 */
[----:B------:R-:W2:Y:S04]  /*9e40*/  LDSM.16.M88.4 R196, [R231] ;  /* 0x00000000e7c4783b */ /* 0x000ea80000000200 */
[----:B------:R-:W2:Y:S04]  /*9e50*/  LDSM.16.M88.4 R192, [R223] ;  /* 0x00000000dfc0783b */ /* 0x000ea80000000200 */
[----:B---3--:R-:W3:Y:S04]  /*9e60*/  LDSM.16.M88.4 R32, [R222] ;  /* 0x00000000de20783b */ /* 0x008ee80000000200 */
[----:B------:R-:W3:Y:S04]  /*9e70*/  LDSM.16.M88.4 R16, [R221] ;  /* 0x00000000dd10783b */ /* 0x000ee80000000200 */
[----:B------:R-:W-:Y:S01]  /*9e80*/  LDSM.16.M88.4 R180, [R227+0x8000] ;  /* 0x00800000e3b4783b */ /* 0x000fe20000000200 */
[C---:B-1----:R-:W-:Y:S03]  /*9e90*/  HMMA.16816.F32 R4, R184.reuse, R8, RZ ;  /* 0x00000008b804723c */ /* 0x042fe600000018ff */
[----:B------:R-:W-:Y:S04]  /*9ea0*/  LDSM.16.M88.4 R176, [R227+0x8800] ;  /* 0x00880000e3b0783b */ /* 0x000fe80000000200 */
[----:B------:R-:W-:Y:S01]  /*9eb0*/  LDSM.16.M88.4 R200, [R220+0x6000] ;  /* 0x00600000dcc8783b */ /* 0x000fe20000000200 */
[C---:B------:R-:W-:Y:S03]  /*9ec0*/  HMMA.16816.F32 R8, R184.reuse, R10, RZ ;  /* 0x0000000ab808723c */ /* 0x040fe600000018ff */
[----:B------:R-:W0:Y:S03]  /*9ed0*/  LDGDEPBAR ;  /* 0x00000000000079af */ /* 0x000e260000000000 */
[C---:B----4-:R-:W-:Y:S06]  /*9ee0*/  HMMA.16816.F32 R24, R184.reuse, R20, RZ ;  /* 0x00000014b818723c */ /* 0x050fec00000018ff */
[C---:B-----5:R-:W-:Y:S06]  /*9ef0*/  HMMA.16816.F32 R172, R184.reuse, R168, RZ ;  /* 0x000000a8b8ac723c */ /* 0x060fec00000018ff */
[C---:B------:R-:W-:Y:S06]  /*9f00*/  HMMA.16816.F32 R20, R184.reuse, R22, RZ ;  /* 0x00000016b814723c */ /* 0x040fec00000018ff */
[C---:B------:R-:W-:Y:S06]  /*9f10*/  HMMA.16816.F32 R168, R184.reuse, R170, RZ ;  /* 0x000000aab8a8723c */ /* 0x040fec00000018ff */
[C---:B--2---:R-:W-:Y:S06]  /*9f20*/  HMMA.16816.F32 R188, R184.reuse, R28, RZ ;  /* 0x0000001cb8bc723c */ /* 0x044fec00000018ff */
[----:B------:R-:W-:Y:S01]  /*9f30*/  HMMA.16816.F32 R184, R184, R30, RZ ;  /* 0x0000001eb8b8723c */ /* 0x000fe200000018ff */
[----:B------:R-:W1:Y:S05]  /*9f40*/  LDSM.16.M88.4 R28, [R230] ;  /* 0x00000000e61c783b */ /* 0x000e6a0000000200 */
[C---:B------:R-:W-:Y:S06]  /*9f50*/  HMMA.16816.F32 R4, R12.reuse, R196, R4 ;  /* 0x000000c40c04723c */ /* 0x040fec0000001804 */
[C---:B------:R-:W-:Y:S01]  /*9f60*/  HMMA.16816.F32 R8, R12.reuse, R198, R8 ;  /* 0x000000c60c08723c */ /* 0x040fe20000001808 */
[----:B------:R-:W2:Y:S05]  /*9f70*/  LDSM.16.M88.4 R196, [R227+0x9000] ;  /* 0x00900000e3c4783b */ /* 0x000eaa0000000200 */
[C---:B------:R-:W-:Y:S06]  /*9f80*/  HMMA.16816.F32 R24, R12.reuse, R192, R24 ;  /* 0x000000c00c18723c */ /* 0x040fec0000001818 */
[C---:B------:R-:W-:Y:S01]  /*9f90*/  HMMA.16816.F32 R20, R12.reuse, R194, R20 ;  /* 0x000000c20c14723c */ /* 0x040fe20000001814 */
[----:B------:R-:W4:Y:S05]  /*9fa0*/  LDSM.16.M88.4 R192, [R227+0x9800] ;  /* 0x00980000e3c0783b */ /* 0x000f2a0000000200 */
[C---:B---3--:R-:W-:Y:S06]  /*9fb0*/  HMMA.16816.F32 R172, R12.reuse, R32, R172 ;  /* 0x000000200cac723c */ /* 0x048fec00000018ac */
[C---:B------:R-:W-:Y:S01]  /*9fc0*/  HMMA.16816.F32 R168, R12.reuse, R34, R168 ;  /* 0x000000220ca8723c */ /* 0x040fe200000018a8 */
[----:B------:R-:W-:Y:S05]  /*9fd0*/  LDSM.16.M88.4 R32, [R229] ;  /* 0x00000000e520783b */ /* 0x000fea0000000200 */
[C---:B------:R-:W-:Y:S06]  /*9fe0*/  HMMA.16816.F32 R188, R12.reuse, R16, R188 ;  /* 0x000000100cbc723c */ /* 0x040fec00000018bc */
[----:B------:R-:W-:Y:S01]  /*9ff0*/  HMMA.16816.F32 R184, R12, R18, R184 ;  /* 0x000000120cb8723c */ /* 0x000fe200000018b8 */
[----:B------:R-:W3:Y:S04]  /*a000*/  LDSM.16.M88.4 R12, [R220] ;  /* 0x00000000dc0c783b */ /* 0x000ee80000000200 */
[----:B------:R-:W5:Y:S01]  /*a010*/  LDSM.16.M88.4 R16, [R220+0x800] ;  /* 0x00080000dc10783b */ /* 0x000f620000000200 */
        /* <DEDUP_REMOVED lines=8> */
[----:B------:R-:W-:Y:S05]  /*a0a0*/  LDSM.16.M88.4 R196, [R233+0xa000] ;  /* 0x00a00000e9c4783b */ /* 0x000fea0000000200 */
[C---:B----4-:R-:W-:Y:S06]  /*a0b0*/  HMMA.16816.F32 R188, R28.reuse, R192, R188 ;  /* 0x000000c01cbc723c */ /* 0x050fec00000018bc */
[----:B------:R-:W-:Y:S01]  /*a0c0*/  HMMA.16816.F32 R184, R28, R194, R184 ;  /* 0x000000c21cb8723c */ /* 0x000fe200000018b8 */
[----:B------:R-:W-:Y:S04]  /*a0d0*/  LDSM.16.M88.4 R192, [R233+0xa800] ;  /* 0x00a80000e9c0783b */ /* 0x000fe80000000200 */
[----:B------:R-:W-:Y:S01]  /*a0e0*/  LDSM.16.M88.4 R28, [R233+0xb000] ;  /* 0x00b00000e91c783b */ /* 0x000fe20000000200 */
[C---:B---3--:R-:W-:Y:S06]  /*a0f0*/  HMMA.16816.F32 R4, R32.reuse, R12, R4 ;  /* 0x0000000c2004723c */ /* 0x048fec0000001804 */
[C---:B------:R-:W-:Y:S01]  /*a100*/  HMMA.16816.F32 R8, R32.reuse, R14, R8 ;  /* 0x0000000e2008723c */ /* 0x040fe20000001808 */
[----:B------:R-:W2:Y:S05]  /*a110*/  LDSM.16.M88.4 R12, [R234+0x2000] ;  /* 0x00200000ea0c783b */ /* 0x000eaa0000000200 */
[C---:B-----5:R-:W-:Y:S06]  /*a120*/  HMMA.16816.F32 R24, R32.reuse, R16, R24 ;  /* 0x000000102018723c */ /* 0x060fec0000001818 */
[C---:B------:R-:W-:Y:S01]  /*a130*/  HMMA.16816.F32 R20, R32.reuse, R18, R20 ;  /* 0x000000122014723c */ /* 0x040fe20000001814 */
[----:B------:R-:W3:Y:S05]  /*a140*/  LDSM.16.M88.4 R16, [R233+0xb800] ;  /* 0x00b80000e910783b */ /* 0x000eea0000000200 */
[C---:B-1----:R-:W-:Y:S06]  /*a150*/  HMMA.16816.F32 R172, R32.reuse, R180, R172 ;  /* 0x000000b420ac723c */ /* 0x042fec00000018ac */
[C---:B------:R-:W-:Y:S01]  /*a160*/  HMMA.16816.F32 R168, R32.reuse, R182, R168 ;  /* 0x000000b620a8723c */ /* 0x040fe200000018a8 */
[----:B------:R-:W-:Y:S05]  /*a170*/  LDSM.16.M88.4 R180, [R219] ;  /* 0x00000000dbb4783b */ /* 0x000fea0000000200 */
[C---:B------:R-:W-:Y:S06]  /*a180*/  HMMA.16816.F32 R188, R32.reuse, R176, R188 ;  /* 0x000000b020bc723c */ /* 0x040fec00000018bc */
[----:B------:R-:W-:Y:S01]  /*a190*/  HMMA.16816.F32 R184, R32, R178, R184 ;  /* 0x000000b220b8723c */ /* 0x000fe200000018b8 */
[----:B------:R-:W1:Y:S04]  /*a1a0*/  LDSM.16.M88.4 R32, [R232+0x2000] ;  /* 0x00200000e820783b */ /* 0x000e680000000200 */
[----:B------:R-:W4:Y:S01]  /*a1b0*/  LDSM.16.M88.4 R176, [R218] ;  /* 0x00000000dab0783b */ /* 0x000f220000000200 */
[C---:B--2---:R-:W-:Y:S06]  /*a1c0*/  HMMA.16816.F32 R4, R12.reuse, R196, R4 ;  /* 0x000000c40c04723c */ /* 0x044fec0000001804 */
[C---:B------:R-:W-:Y:S01]  /*a1d0*/  HMMA.16816.F32 R8, R12.reuse, R198, R8 ;  /* 0x000000c60c08723c */ /* 0x040fe20000001808 */
[----:B------:R-:W2:Y:S05]  /*a1e0*/  LDSM.16.M88.4 R196, [R217] ;  /* 0x00000000d9c4783b */ /* 0x000eaa0000000200 */
[C---:B------:R-:W-:Y:S06]  /*a1f0*/  HMMA.16816.F32 R24, R12.reuse, R192, R24 ;  /* 0x000000c00c18723c */ /* 0x040fec0000001818 */
[C---:B------:R-:W-:Y:S01]  /*a200*/  HMMA.16816.F32 R20, R12.reuse, R194, R20 ;  /* 0x000000c20c14723c */ /* 0x040fe20000001814 */
[----:B------:R-:W5:Y:S05]  /*a210*/  LDSM.16.M88.4 R192, [R216] ;  /* 0x00000000d8c0783b */ /* 0x000f6a0000000200 */
[C---:B------:R-:W-:Y:S06]  /*a220*/  HMMA.16816.F32 R172, R12.reuse, R28, R172 ;  /* 0x0000001c0cac723c */ /* 0x040fec00000018ac */
        /* <DEDUP_REMOVED lines=15> */
[C---:B-----5:R-:W-:Y:S06]  /*a320*/  HMMA.16816.F32 R188, R32.reuse, R192, R188 ;  /* 0x000000c020bc723c */ /* 0x060fec00000018bc */
[----:B------:R-:W-:Y:S01]  /*a330*/  HMMA.16816.F32 R184, R32, R194, R184 ;  /* 0x000000c220b8723c */ /* 0x000fe200000018b8 */
[----:B------:R-:W-:Y:S04]  /*a340*/  LDSM.16.M88.4 R192, [R220+0x2800] ;  /* 0x00280000dcc0783b */ /* 0x000fe80000000200 */
[----:B------:R-:W-:Y:S01]  /*a350*/  LDSM.16.M88.4 R32, [R220+0x3000] ;  /* 0x00300000dc20783b */ /* 0x000fe20000000200 */
[C---:B---3--:R-:W-:Y:S06]  /*a360*/  HMMA.16816.F32 R4, R16.reuse, R12, R4 ;  /* 0x0000000c1004723c */ /* 0x048fec0000001804 */
[C---:B------:R-:W-:Y:S01]  /*a370*/  HMMA.16816.F32 R8, R16.reuse, R14, R8 ;  /* 0x0000000e1008723c */ /* 0x040fe20000001808 */
[----:B------:R-:W2:Y:S05]  /*a380*/  LDSM.16.M88.4 R12, [R229+0x2000] ;  /* 0x00200000e50c783b */ /* 0x000eaa0000000200 */
[C---:B------:R-:W-:Y:S06]  /*a390*/  HMMA.16816.F32 R24, R16.reuse, R28, R24 ;  /* 0x0000001c1018723c */ /* 0x040fec0000001818 */
[C---:B------:R-:W-:Y:S01]  /*a3a0*/  HMMA.16816.F32 R20, R16.reuse, R30, R20 ;  /* 0x0000001e1014723c */ /* 0x040fe20000001814 */
[----:B------:R-:W3:Y:S05]  /*a3b0*/  LDSM.16.M88.4 R28, [R220+0x3800] ;  /* 0x00380000dc1c783b */ /* 0x000eea0000000200 */
[C---:B-1----:R-:W-:Y:S06]  /*a3c0*/  HMMA.16816.F32 R172, R16.reuse, R180, R172 ;  /* 0x000000b410ac723c */ /* 0x042fec00000018ac */
[C---:B------:R-:W-:Y:S01]  /*a3d0*/  HMMA.16816.F32 R168, R16.reuse, R182, R168 ;  /* 0x000000b610a8723c */ /* 0x040fe200000018a8 */
[----:B------:R-:W-:Y:S05]  /*a3e0*/  LDSM.16.M88.4 R180, [R233+0xc000] ;  /* 0x00c00000e9b4783b */ /* 0x000fea0000000200 */
[C---:B----4-:R-:W-:Y:S06]  /*a3f0*/  HMMA.16816.F32 R188, R16.reuse, R176, R188 ;  /* 0x000000b010bc723c */ /* 0x050fec00000018bc */
        /* <DEDUP_REMOVED lines=8> */
[----:B------:R-:W5:Y:S05]  /*a480*/  LDSM.16.M88.4 R192, [R233+0xd800] ;  /* 0x00d80000e9c0783b */ /* 0x000f6a0000000200 */
[C---:B------:R-:W-:Y:S06]  /*a490*/  HMMA.16816.F32 R172, R12.reuse, R32, R172 ;  /* 0x000000200cac723c */ /* 0x040fec00000018ac */
[C---:B------:R-:W-:Y:S01]  /*a4a0*/  HMMA.16816.F32 R168, R12.reuse, R34, R168 ;  /* 0x000000220ca8723c */ /* 0x040fe200000018a8 */
[----:B------:R-:W-:Y:S05]  /*a4b0*/  LDSM.16.M88.4 R32, [R214] ;  /* 0x00000000d620783b */ /* 0x000fea0000000200 */
[C---:B---3--:R-:W-:Y:S06]  /*a4c0*/  HMMA.16816.F32 R188, R12.reuse, R28, R188 ;  /* 0x0000001c0cbc723c */ /* 0x048fec00000018bc */
[----:B------:R-:W-:Y:S01]  /*a4d0*/  HMMA.16816.F32 R184, R12, R30, R184 ;  /* 0x0000001e0cb8723c */ /* 0x000fe200000018b8 */
[----:B------:R-:W-:Y:S04]  /*a4e0*/  LDSM.16.M88.4 R12, [R232+0x4000] ;  /* 0x00400000e80c783b */ /* 0x000fe80000000200 */
[----:B------:R-:W3:Y:S01]  /*a4f0*/  LDSM.16.M88.4 R28, [R215] ;  /* 0x00000000d71c783b */ /* 0x000ee20000000200 */
[C---:B-1----:R-:W-:Y:S06]  /*a500*/  HMMA.16816.F32 R4, R176.reuse, R180, R4 ;  /* 0x000000b4b004723c */ /* 0x042fec0000001804 */
[C---:B------:R-:W-:Y:S01]  /*a510*/  HMMA.16816.F32 R8, R176.reuse, R182, R8 ;  /* 0x000000b6b008723c */ /* 0x040fe20000001808 */
[----:B------:R-:W1:Y:S05]  /*a520*/  LDSM.16.M88.4 R180, [R213] ;  /* 0x00000000d5b4783b */ /* 0x000e6a0000000200 */
[C---:B----4-:R-:W-:Y:S06]  /*a530*/  HMMA.16816.F32 R24, R176.reuse, R16, R24 ;  /* 0x00000010b018723c */ /* 0x050fec0000001818 */
[C---:B------:R-:W-:Y:S01]  /*a540*/  HMMA.16816.F32 R20, R176.reuse, R18, R20 ;  /* 0x00000012b014723c */ /* 0x040fe20000001814 */
[----:B------:R-:W4:Y:S05]  /*a550*/  LDSM.16.M88.4 R16, [R212] ;  /* 0x00000000d410783b */ /* 0x000f2a0000000200 */
        /* <DEDUP_REMOVED lines=22> */
[----:B------:R-:W-:Y:S05]  /*a6c0*/  LDSM.16.M88.4 R196, [R234+0x6000] ;  /* 0x00600000eac4783b */ /* 0x000fea0000000200 */
        /* <DEDUP_REMOVED lines=12> */
[----:B------:R-:W-:Y:S05]  /*a790*/  LDSM.16.M88.4 R180, [R232+0x6000] ;  /* 0x00600000e8b4783b */ /* 0x000fea0000000200 */
[C---:B----4-:R-:W-:Y:S06]  /*a7a0*/  HMMA.16816.F32 R24, R12.reuse, R16, R24 ;  /* 0x000000100c18723c */ /* 0x050fec0000001818 */
[C---:B------:R-:W-:Y:S01]  /*a7b0*/  HMMA.16816.F32 R20, R12.reuse, R18, R20 ;  /* 0x000000120c14723c */ /* 0x040fe20000001814 */
[----:B------:R-:W1:Y:S05]  /*a7c0*/  LDSM.16.M88.4 R16, [R211] ;  /* 0x00000000d310783b */ /* 0x000e6a0000000200 */
[C---:B--2---:R-:W-:Y:S06]  /*a7d0*/  HMMA.16816.F32 R172, R12.reuse, R176, R172 ;  /* 0x000000b00cac723c */ /* 0x044fec00000018ac */
[C---:B------:R-:W-:Y:S01]  /*a7e0*/  HMMA.16816.F32 R168, R12.reuse, R178, R168 ;  /* 0x000000b20ca8723c */ /* 0x040fe200000018a8 */
[----:B------:R-:W-:Y:S05]  /*a7f0*/  LDSM.16.M88.4 R176, [R227+0xe000] ;  /* 0x00e00000e3b0783b */ /* 0x000fea0000000200 */
[C---:B---3--:R-:W-:Y:S06]  /*a800*/  HMMA.16816.F32 R188, R12.reuse, R28, R188 ;  /* 0x0000001c0cbc723c */ /* 0x048fec00000018bc */
[----:B------:R-:W-:Y:S01]  /*a810*/  HMMA.16816.F32 R184, R12, R30, R184 ;  /* 0x0000001e0cb8723c */ /* 0x000fe200000018b8 */
[----:B------:R-:W2:Y:S04]  /*a820*/  LDSM.16.M88.4 R28, [R233+0xf000] ;  /* 0x00f00000e91c783b */ /* 0x000ea80000000200 */
[----:B------:R-:W-:Y:S01]  /*a830*/  LDSM.16.M88.4 R12, [R210] ;  /* 0x00000000d20c783b */ /* 0x000fe20000000200 */
[C---:B-----5:R-:W-:Y:S06]  /*a840*/  HMMA.16816.F32 R4, R196.reuse, R32, R4 ;  /* 0x00000020c404723c */ /* 0x060fec0000001804 */
[C---:B------:R-:W-:Y:S01]  /*a850*/  HMMA.16816.F32 R8, R196.reuse, R34, R8 ;  /* 0x00000022c408723c */ /* 0x040fe20000001808 */
[----:B------:R-:W3:Y:S05]  /*a860*/  LDSM.16.M88.4 R32, [R230+0x6000] ;  /* 0x00600000e620783b */ /* 0x000eea0000000200 */
[C---:B------:R-:W-:Y:S06]  /*a870*/  HMMA.16816.F32 R24, R196.reuse, R192, R24 ;  /* 0x000000c0c418723c */ /* 0x040fec0000001818 */
[----:B------:R-:W-:Y:S01]  /*a880*/  HMMA.16816.F32 R20, R196, R194, R20 ;  /* 0x000000c2c414723c */ /* 0x000fe20000001814 */
[----:B------:R-:W-:Y:S05]  /*a890*/  LDSM.16.M88.4 R192, [R233+0xf800] ;  /* 0x00f80000e9c0783b */ /* 0x000fea0000000200 */
[C---:B-1----:R-:W-:Y:S06]  /*a8a0*/  HMMA.16816.F32 R4, R180.reuse, R16, R4 ;  /* 0x00000010b404723c */ /* 0x042fec0000001804 */
[----:B------:R-:W-:Y:S01]  /*a8b0*/  HMMA.16816.F32 R8, R180, R18, R8 ;  /* 0x00000012b408723c */ /* 0x000fe20000001808 */
[----:B------:R-:W1:Y:S05]  /*a8c0*/  LDSM.16.M88.4 R16, [R229+0x6000] ;  /* 0x00600000e510783b */ /* 0x000e6a0000000200 */
[C---:B--2---:R-:W-:Y:S06]  /*a8d0*/  HMMA.16816.F32 R172, R196.reuse, R28, R172 ;  /* 0x0000001cc4ac723c */ /* 0x044fec00000018ac */
[----:B------:R-:W-:Y:S01]  /*a8e0*/  HMMA.16816.F32 R168, R196, R30, R168 ;  /* 0x0000001ec4a8723c */ /* 0x000fe200000018a8 */
[----:B------:R-:W2:Y:S05]  /*a8f0*/  LDSM.16.M88.4 R28, [R227+0xe800] ;  /* 0x00e80000e31c783b */ /* 0x000eaa0000000200 */
[----:B---3--:R-:W-:Y:S06]  /*a900*/  HMMA.16816.F32 R4, R32, R176, R4 ;  /* 0x000000b02004723c */ /* 0x008fec0000001804 */
[C---:B------:R-:W-:Y:S06]  /*a910*/  HMMA.16816.F32 R24, R180.reuse, R12, R24 ;  /* 0x0000000cb418723c */ /* 0x040fec0000001818 */
[----:B------:R-:W-:Y:S01]  /*a920*/  HMMA.16816.F32 R20, R180, R14, R20 ;  /* 0x0000000eb414723c */ /* 0x000fe20000001814 */
[----:B------:R-:W3:Y:S05]  /*a930*/  LDSM.16.M88.4 R12, [R220+0x6800] ;  /* 0x00680000dc0c783b */ /* 0x000eea0000000200 */
[----:B------:R-:W-:Y:S01]  /*a940*/  HMMA.16816.F32 R8, R32, R178, R8 ;  /* 0x000000b22008723c */ /* 0x000fe20000001808 */
[----:B------:R-:W4:Y:S05]  /*a950*/  LDSM.16.M88.4 R176, [R209] ;  /* 0x00000000d1b0783b */ /* 0x000f2a0000000200 */
[----:B-1----:R-:W-:Y:S06]  /*a960*/  HMMA.16816.F32 R4, R16, R200, R4 ;  /* 0x000000c81004723c */ /* 0x002fec0000001804 */
[----:B------:R-:W-:Y:S06]  /*a970*/  HMMA.16816.F32 R188, R196, R192, R188 ;  /* 0x000000c0c4bc723c */ /* 0x000fec00000018bc */
[C---:B--2---:R-:W-:Y:S06]  /*a980*/  HMMA.16816.F32 R24, R32.reuse, R28, R24 ;  /* 0x0000001c2018723c */ /* 0x044fec0000001818 */
[----:B------:R-:W-:Y:S01]  /*a990*/  HMMA.16816.F32 R20, R32, R30, R20 ;  /* 0x0000001e2014723c */ /* 0x000fe20000001814 */
[----:B------:R-:W1:Y:S05]  /*a9a0*/  LDSM.16.M88.4 R28, [R227+0xf000] ;  /* 0x00f00000e31c783b */ /* 0x000e6a0000000200 */
[----:B------:R-:W-:Y:S01]  /*a9b0*/  FMUL.FTZ R6, R6, UR14 ;  /* 0x0000000e06067c20 */ /* 0x000fe20008410000 */
[----:B------:R-:W-:Y:S01]  /*a9c0*/  FMUL.FTZ R7, R7, UR14 ;  /* 0x0000000e07077c20 */ /* 0x000fe20008410000 */
[----:B------:R-:W-:Y:S01]  /*a9d0*/  HMMA.16816.F32 R8, R16, R202, R8 ;  /* 0x000000ca1008723c */ /* 0x000fe20000001808 */
[----:B------:R-:W-:Y:S01]  /*a9e0*/  FMUL.FTZ R2, R4, UR14 ;  /* 0x0000000e04027c20 */ /* 0x000fe20008410000 */
[----:B------:R-:W-:Y:S01]  /*a9f0*/  FMUL.FTZ R0, R5, UR14 ;  /* 0x0000000e05007c20 */ /* 0x000fe20008410000 */
[----:B------:R-:W-:Y:S03]  /*aa00*/  MUFU.TANH R166, R6 ;  /* 0x0000000600a67308 */ /* 0x000fe60000002400 */
[----:B------:R-:W-:Y:S01]  /*aa10*/  HMMA.16816.F32 R192, R196, R194, R184 ;  /* 0x000000c2c4c0723c */ /* 0x000fe200000018b8 */
[----:B------:R-:W-:Y:S04]  /*aa20*/  LDSM.16.M88.4 R184, [R220+0x7000] ;  /* 0x00700000dcb8783b */ /* 0x000fe80000000200 */
[----:B------:R-:W2:Y:S01]  /*aa30*/  MUFU.TANH R2, R2 ;  /* 0x0000000200027308 */ /* 0x000ea20000002400 */
[C---:B---3--:R-:W-:Y:S06]  /*aa40*/  HMMA.16816.F32 R24, R16.reuse, R12, R24 ;  /* 0x0000000c1018723c */ /* 0x048fec0000001818 */
[----:B------:R-:W-:Y:S01]  /*aa50*/  HMMA.16816.F32 R20, R16, R14, R20 ;  /* 0x0000000e1014723c */ /* 0x000fe20000001814 */
[----:B------:R3:W-:Y:S05]  /*aa60*/  MUFU.TANH R13, R7 ;  /* 0x00000007000d7308 */ /* 0x0007ea0000002400 */
[----:B------:R-:W-:Y:S01]  /*aa70*/  FMUL.FTZ R8, R8, UR14 ;  /* 0x0000000e08087c20 */ /* 0x000fe20008410000 */
[----:B------:R-:W-:Y:S01]  /*aa80*/  FMUL.FTZ R9, R9, UR14 ;  /* 0x0000000e09097c20 */ /* 0x000fe20008410000 */
[----:B------:R-:W-:Y:S01]  /*aa90*/  FMUL.FTZ R10, R10, UR14 ;  /* 0x0000000e0a0a7c20 */ /* 0x000fe20008410000 */
[----:B------:R-:W-:Y:S01]  /*aaa0*/  FMUL.FTZ R11, R11, UR14 ;  /* 0x0000000e0b0b7c20 */ /* 0x000fe20008410000 */
[C---:B----4-:R-:W-:Y:S01]  /*aab0*/  HMMA.16816.F32 R172, R180.reuse, R176, R172 ;  /* 0x000000b0b4ac723c */ /* 0x050fe200000018ac */
[----:B------:R-:W-:Y:S05]  /*aac0*/  MUFU.TANH R167, R8 ;  /* 0x0000000800a77308 */ /* 0x000fea0000002400 */
[----:B------:R-:W-:Y:S01]  /*aad0*/  HMMA.16816.F32 R168, R180, R178, R168 ;  /* 0x000000b2b4a8723c */ /* 0x000fe200000018a8 */
[----:B---3--:R-:W3:Y:S02]  /*aae0*/  LDSM.16.M88.4 R4, [R208] ;  /* 0x00000000d004783b */ /* 0x008ee40000000200 */
[----:B------:R-:W-:Y:S01]  /*aaf0*/  MUFU.TANH R12, R9 ;  /* 0x00000009000c7308 */ /* 0x000fe20000002400 */
[----:B------:R-:W-:Y:S01]  /*ab00*/  FMUL.FTZ R15, R24, UR14 ;  /* 0x0000000e180f7c20 */ /* 0x000fe20008410000 */
[----:B------:R-:W-:Y:S01]  /*ab10*/  FMUL.FTZ R24, R27, UR14 ;  /* 0x0000000e1b187c20 */ /* 0x000fe20008410000 */
[----:B------:R-:W-:-:S02]  /*ab20*/  FMUL.FTZ R25, R25, UR14 ;  /* 0x0000000e19197c20 */ /* 0x000fc40008410000 */
[----:B------:R-:W-:Y:S01]  /*ab30*/  FMUL.FTZ R20, R20, UR14 ;  /* 0x0000000e14147c20 */ /* 0x000fe20008410000 */
[----:B------:R-:W-:Y:S02]  /*ab40*/  FMUL.FTZ R21, R21, UR14 ;  /* 0x0000000e15157c20 */ /* 0x000fe40008410000 */
[----:B------:R-:W-:Y:S07]  /*ab50*/  MUFU.TANH R176, R10 ;  /* 0x0000000a00b07308 */ /* 0x000fee0000002400 */
[C---:B-1----:R-:W-:Y:S01]  /*ab60*/  HMMA.16816.F32 R172, R32.reuse, R28, R172 ;  /* 0x0000001c20ac723c */ /* 0x042fe200000018ac */
[----:B------:R1:W-:Y:S05]  /*ab70*/  MUFU.TANH R14, R11 ;  /* 0x0000000b000e7308 */ /* 0x0003ea0000002400 */
[----:B------:R-:W-:Y:S03]  /*ab80*/  HMMA.16816.F32 R168, R32, R30, R168 ;  /* 0x0000001e20a8723c */ /* 0x000fe600000018a8 */
[----:B------:R4:W-:Y:S08]  /*ab90*/  MUFU.TANH R27, R20 ;  /* 0x00000014001b7308 */ /* 0x0009f00000002400 */
[----:B------:R-:W5:Y:S01]  /*aba0*/  MUFU.TANH R0, R0 ;  /* 0x0000000000007308 */ /* 0x000f620000002400 */
[----:B-1----:R-:W1:Y:S01]  /*abb0*/  LDSM.16.M88.4 R8, [R227+0xf800] ;  /* 0x00f80000e308783b */ /* 0x002e620000000200 */
[----:B---3--:R-:W-:Y:S06]  /*abc0*/  HMMA.16816.F32 R188, R180, R4, R188 ;  /* 0x00000004b4bc723c */ /* 0x008fec00000018bc */
[----:B------:R3:W-:Y:S01]  /*abd0*/  MUFU.TANH R28, R25 ;  /* 0x00000019001c7308 */ /* 0x0007e20000002400 */
[----:B----4-:R-:W-:-:S04]  /*abe0*/  IMAD.U32 R20, RZ, RZ, UR13 ;  /* 0x0000000dff147e24 */ /* 0x010fc8000f8e00ff */
[----:B------:R-:W-:Y:S01]  /*abf0*/  IMAD R20, R20, 0x40, R241 ;  /* 0x0000004014147824 */ /* 0x000fe200078e02f1 */
[----:B------:R-:W-:Y:S02]  /*ac00*/  HMMA.16816.F32 R192, R180, R6, R192 ;  /* 0x00000006b4c0723c */ /* 0x000fe400000018c0 */
[----:B------:R-:W4:Y:S01]  /*ac10*/  MUFU.TANH R15, R15 ;  /* 0x0000000f000f7308 */ /* 0x000f220000002400 */
[C---:B------:R-:W-:Y:S01]  /*ac20*/  VIADD R4, R20.reuse, 0x1 ;  /* 0x0000000114047836 */ /* 0x040fe20000000000 */
[CC--:B------:R-:W-:Y:S01]  /*ac30*/  ISETP.GE.AND P0, PT, R20.reuse, R239.reuse, PT ;  /* 0x000000ef1400720c */ /* 0x0c0fe20003f06270 */
[C---:B------:R-:W-:Y:S01]  /*ac40*/  VIADD R29, R20.reuse, 0x9 ;  /* 0x00000009141d7836 */ /* 0x040fe20000000000 */
[C---:B------:R-:W-:Y:S01]  /*ac50*/  HMMA.16816.F32 R172, R16.reuse, R184, R172 ;  /* 0x000000b810ac723c */ /* 0x040fe200000018ac */
[----:B------:R-:W-:Y:S01]  /*ac60*/  VIADD R30, R20, 0x11 ;  /* 0x00000011141e7836 */ /* 0x000fe20000000000 */
[C---:B------:R-:W-:Y:S02]  /*ac70*/  ISETP.GE.AND P6, PT, R4.reuse, R239, PT ;  /* 0x000000ef0400720c */ /* 0x040fe40003fc6270 */
[----:B------:R-:W-:Y:S01]  /*ac80*/  ISETP.GE.AND P1, PT, R4, R237, PT ;  /* 0x000000ed0400720c */ /* 0x000fe20003f26270 */
[----:B---3--:R-:W-:Y:S01]  /*ac90*/  FMUL.FTZ R25, R26, UR14 ;  /* 0x0000000e1a197c20 */ /* 0x008fe20008410000 */
[C---:B------:R-:W-:Y:S01]  /*aca0*/  ISETP.LT.OR P6, PT, R4.reuse, R240, P6 ;  /* 0x000000f00400720c */ /* 0x040fe200037c1670 */
[----:B------:R3:W-:Y:S01]  /*acb0*/  MUFU.TANH R26, R21 ;  /* 0x00000015001a7308 */ /* 0x0007e20000002400 */
[----:B------:R-:W-:Y:S01]  /*acc0*/  ISETP.LT.OR P1, PT, R4, R238, P1 ;  /* 0x000000ee0400720c */ /* 0x000fe20000f21670 */
[----:B------:R-:W-:Y:S01]  /*acd0*/  HMMA.16816.F32 R168, R16, R186, R168 ;  /* 0x000000ba10a8723c */ /* 0x000fe200000018a8 */
[----:B------:R-:W4:Y:S01]  /*ace0*/  LDSM.16.M88.4 R4, [R220+0x7800] ;  /* 0x00780000dc04783b */ /* 0x000f220000000200 */
[----:B------:R-:W-:Y:S01]  /*acf0*/  ISETP.LT.OR P0, PT, R20, R240, P0 ;  /* 0x000000f01400720c */ /* 0x000fe20000701670 */
[----:B------:R-:W-:-:S04]  /*ad00*/  DEPBAR.LE SB0, 0x0 ;  /* 0x000080000000791a */ /* 0x000fc80000000000 */
[----:B--2---:R-:W-:Y:S01]  /*ad10*/  FSEL R2, R2, -INF , !P0 ;  /* 0xff80000002027808 */ /* 0x004fe20004000000 */
[----:B------:R-:W2:Y:S01]  /*ad20*/  MUFU.TANH R25, R25 ;  /* 0x0000001900197308 */ /* 0x000ea20000002400 */
[----:B------:R-:W-:Y:S02]  /*ad30*/  ISETP.GE.AND P0, PT, R20, R237, PT ;  /* 0x000000ed1400720c */ /* 0x000fe40003f06270 */
[----:B-----5:R-:W-:Y:S01]  /*ad40*/  FSEL R0, R0, -INF , !P6 ;  /* 0xff80000000007808 */ /* 0x020fe20007000000 */
[C---:B-1----:R-:W-:Y:S01]  /*ad50*/  HMMA.16816.F32 R188, R32.reuse, R8, R188 ;  /* 0x0000000820bc723c */ /* 0x042fe200000018bc */
[----:B------:R-:W-:Y:S01]  /*ad60*/  ISETP.LT.OR P0, PT, R20, R238, P0 ;  /* 0x000000ee1400720c */ /* 0x000fe20000701670 */
[----:B---3--:R-:W-:Y:S01]  /*ad70*/  FMUL.FTZ R21, R22, UR14 ;  /* 0x0000000e16157c20 */ /* 0x008fe20008410000 */
[----:B------:R-:W-:Y:S01]  /*ad80*/  FMUL.FTZ R22, R23, UR14 ;  /* 0x0000000e17167c20 */ /* 0x000fe20008410000 */
[----:B------:R-:W-:Y:S01]  /*ad90*/  VIADD R23, R20, 0x8 ;  /* 0x0000000814177836 */ /* 0x000fe20000000000 */
[----:B------:R-:W-:Y:S01]  /*ada0*/  FSEL R13, R13, -INF , !P1 ;  /* 0xff8000000d0d7808 */ /* 0x000fe20004800000 */
[----:B------:R-:W-:Y:S01]  /*adb0*/  HMMA.16816.F32 R192, R32, R10, R192 ;  /* 0x0000000a20c0723c */ /* 0x000fe200000018c0 */
[----:B------:R-:W-:Y:S01]  /*adc0*/  FSEL R8, R166, -INF , !P0 ;  /* 0xff800000a6087808 */ /* 0x000fe20004000000 */
[----:B------:R-:W1:Y:S01]  /*add0*/  MUFU.TANH R24, R24 ;  /* 0x0000001800187308 */ /* 0x000e620000002400 */
[C---:B------:R-:W-:Y:S01]  /*ade0*/  ISETP.GE.AND P0, PT, R23.reuse, R239, PT ;  /* 0x000000ef1700720c */ /* 0x040fe20003f06270 */
[----:B------:R-:W-:Y:S01]  /*adf0*/  FMUL.FTZ R172, R172, UR14 ;  /* 0x0000000eacac7c20 */ /* 0x000fe20008410000 */
[----:B------:R-:W-:Y:S01]  /*ae00*/  ISETP.GE.AND P6, PT, R23, R237, PT ;  /* 0x000000ed1700720c */ /* 0x000fe20003fc6270 */
[----:B------:R-:W-:Y:S01]  /*ae10*/  FMUL.FTZ R174, R174, UR14 ;  /* 0x0000000eaeae7c20 */ /* 0x000fe20008410000 */
[-C--:B------:R-:W-:Y:S01]  /*ae20*/  ISETP.GE.AND P1, PT, R29, R239.reuse, PT ;  /* 0x000000ef1d00720c */ /* 0x080fe20003f26270 */
[----:B------:R-:W-:Y:S01]  /*ae30*/  FMUL.FTZ R168, R168, UR14 ;  /* 0x0000000ea8a87c20 */ /* 0x000fe20008410000 */
[C---:B------:R-:W-:Y:S01]  /*ae40*/  ISETP.LT.OR P0, PT, R23.reuse, R240, P0 ;  /* 0x000000f01700720c */ /* 0x040fe20000701670 */
[----:B------:R-:W3:Y:S01]  /*ae50*/  MUFU.TANH R21, R21 ;  /* 0x0000001500157308 */ /* 0x000ee20000002400 */
[----:B------:R-:W-:Y:S01]  /*ae60*/  ISETP.LT.OR P6, PT, R23, R238, P6 ;  /* 0x000000ee1700720c */ /* 0x000fe200037c1670 */
[----:B------:R-:W-:Y:S01]  /*ae70*/  VIADD R23, R20, 0x10 ;  /* 0x0000001014177836 */ /* 0x000fe20000000000 */
[-C--:B------:R-:W-:Y:S01]  /*ae80*/  ISETP.LT.OR P1, PT, R29, R240.reuse, P1 ;  /* 0x000000f01d00720c */ /* 0x080fe20000f21670 */
[----:B------:R-:W-:Y:S01]  /*ae90*/  FMUL.FTZ R11, R175, UR14 ;  /* 0x0000000eaf0b7c20 */ /* 0x000fe20008410000 */
[----:B------:R-:W-:Y:S01]  /*aea0*/  FSEL R10, R176, -INF , !P6 ;  /* 0xff800000b00a7808 */ /* 0x000fe20007000000 */
[----:B------:R-:W-:Y:S01]  /*aeb0*/  FMUL.FTZ R173, R173, UR14 ;  /* 0x0000000eadad7c20 */ /* 0x000fe20008410000 */
[----:B------:R-:W-:Y:S01]  /*aec0*/  FSEL R12, R12, -INF , !P1 ;  /* 0xff8000000c0c7808 */ /* 0x000fe20004800000 */
[----:B------:R-:W5:Y:S01]  /*aed0*/  MUFU.TANH R22, R22 ;  /* 0x0000001600167308 */ /* 0x000f620000002400 */
[----:B------:R-:W-:Y:S01]  /*aee0*/  FSEL R9, R167, -INF , !P0 ;  /* 0xff800000a7097808 */ /* 0x000fe20004000000 */
[----:B------:R-:W-:Y:S01]  /*aef0*/  FMUL.FTZ R169, R169, UR14 ;  /* 0x0000000ea9a97c20 */ /* 0x000fe20008410000 */
[C---:B------:R-:W-:Y:S01]  /*af00*/  ISETP.GE.AND P6, PT, R23.reuse, R239, PT ;  /* 0x000000ef1700720c */ /* 0x040fe20003fc6270 */
[----:B----4-:R-:W-:Y:S01]  /*af10*/  HMMA.16816.F32 R188, R16, R4, R188 ;  /* 0x0000000410bc723c */ /* 0x010fe200000018bc */
[-C--:B------:R-:W-:Y:S01]  /*af20*/  ISETP.GE.AND P1, PT, R23, R237.reuse, PT ;  /* 0x000000ed1700720c */ /* 0x080fe20003f26270 */
[----:B------:R-:W-:Y:S01]  /*af30*/  IMAD.MOV.U32 R166, RZ, RZ, R206 ;  /* 0x000000ffffa67224 */ /* 0x000fe200078e00ce */
[-C--:B------:R-:W-:Y:S01]  /*af40*/  ISETP.GE.AND P0, PT, R29, R237.reuse, PT ;  /* 0x000000ed1d00720c */ /* 0x080fe20003f06270 */
[----:B------:R-:W4:Y:S01]  /*af50*/  MUFU.TANH R199, R172 ;  /* 0x000000ac00c77308 */ /* 0x000f220000002400 */
[C---:B------:R-:W-:Y:S01]  /*af60*/  ISETP.LT.OR P6, PT, R23.reuse, R240, P6 ;  /* 0x000000f01700720c */ /* 0x040fe200037c1670 */
[----:B------:R-:W-:Y:S01]  /*af70*/  IMAD.MOV.U32 R167, RZ, RZ, R207 ;  /* 0x000000ffffa77224 */ /* 0x000fe200078e00cf */
[-C--:B------:R-:W-:Y:S01]  /*af80*/  ISETP.LT.OR P1, PT, R23, R238.reuse, P1 ;  /* 0x000000ee1700720c */ /* 0x080fe20000f21670 */
[C---:B------:R-:W-:Y:S01]  /*af90*/  VIADD R5, R20.reuse, 0x18 ;  /* 0x0000001814057836 */ /* 0x040fe20000000000 */
[----:B------:R-:W-:Y:S01]  /*afa0*/  ISETP.LT.OR P0, PT, R29, R238, P0 ;  /* 0x000000ee1d00720c */ /* 0x000fe20000701670 */
[----:B------:R-:W-:Y:S01]  /*afb0*/  VIADD R4, R20, 0x19 ;  /* 0x0000001914047836 */ /* 0x000fe20000000000 */
[----:B------:R-:W-:Y:S01]  /*afc0*/  FSEL R29, R15, -INF , !P6 ;  /* 0xff8000000f1d7808 */ /* 0x000fe20007000000 */
[----:B------:R-:W4:Y:S01]  /*afd0*/  MUFU.TANH R196, R174 ;  /* 0x000000ae00c47308 */ /* 0x000f220000002400 */
[----:B--2---:R-:W-:Y:S01]  /*afe0*/  FSEL R25, R25, -INF , !P1 ;  /* 0xff80000019197808 */ /* 0x004fe20004800000 */
[----:B------:R-:W-:Y:S01]  /*aff0*/  FMUL.FTZ R15, R171, UR14 ;  /* 0x0000000eab0f7c20 */ /* 0x000fe20008410000 */
[----:B------:R-:W-:Y:S01]  /*b000*/  FSEL R14, R14, -INF , !P0 ;  /* 0xff8000000e0e7808 */ /* 0x000fe20004000000 */
[----:B------:R-:W-:Y:S01]  /*b010*/  FMUL.FTZ R23, R170, UR14 ;  /* 0x0000000eaa177c20 */ /* 0x000fe20008410000 */
[----:B------:R-:W-:-:S02]  /*b020*/  ISETP.GE.AND P6, PT, R30, R237, PT ;  /* 0x000000ed1e00720c */ /* 0x000fc40003fc6270 */
[-C--:B------:R-:W-:Y:S01]  /*b030*/  ISETP.GE.AND P1, PT, R5, R239.reuse, PT ;  /* 0x000000ef0500720c */ /* 0x080fe20003f26270 */
[----:B------:R2:W-:Y:S01]  /*b040*/  MUFU.TANH R198, R168 ;  /* 0x000000a800c67308 */ /* 0x0005e20000002400 */
[C---:B------:R-:W-:Y:S02]  /*b050*/  ISETP.GE.AND P0, PT, R30.reuse, R239, PT ;  /* 0x000000ef1e00720c */ /* 0x040fe40003f06270 */
[----:B------:R-:W-:Y:S01]  /*b060*/  ISETP.LT.OR P6, PT, R30, R238, P6 ;  /* 0x000000ee1e00720c */ /* 0x000fe200037c1670 */
[----:B------:R-:W-:Y:S01]  /*b070*/  FMUL.FTZ R189, R189, UR14 ;  /* 0x0000000ebdbd7c20 */ /* 0x000fe20008410000 */
[-C--:B------:R-:W-:Y:S01]  /*b080*/  ISETP.LT.OR P1, PT, R5, R240.reuse, P1 ;  /* 0x000000f00500720c */ /* 0x080fe20000f21670 */
[----:B------:R-:W-:Y:S01]  /*b090*/  FMUL.FTZ R184, R188, UR14 ;  /* 0x0000000ebcb87c20 */ /* 0x000fe20008410000 */
[----:B------:R-:W-:Y:S01]  /*b0a0*/  ISETP.LT.OR P0, PT, R30, R240, P0 ;  /* 0x000000f01e00720c */ /* 0x000fe20000701670 */
[----:B------:R-:W-:Y:S01]  /*b0b0*/  MUFU.TANH R11, R11 ;  /* 0x0000000b000b7308 */ /* 0x000fe20000002400 */
[----:B-1----:R-:W-:-:S02]  /*b0c0*/  FSEL R24, R24, -INF , !P6 ;  /* 0xff80000018187808 */ /* 0x002fc40007000000 */
[----:B------:R-:W-:Y:S02]  /*b0d0*/  FSEL R27, R27, -INF , !P1 ;  /* 0xff8000001b1b7808 */ /* 0x000fe40004800000 */
[----:B------:R-:W-:Y:S02]  /*b0e0*/  FSEL R28, R28, -INF , !P0 ;  /* 0xff8000001c1c7808 */ /* 0x000fe40004000000 */
[C---:B------:R-:W-:Y:S01]  /*b0f0*/  ISETP.GE.AND P6, PT, R4.reuse, R239, PT ;  /* 0x000000ef0400720c */ /* 0x040fe20003fc6270 */
[----:B------:R-:W1:Y:S01]  /*b100*/  MUFU.TANH R200, R173 ;  /* 0x000000ad00c87308 */ /* 0x000e620000002400 */
[CC--:B------:R-:W-:Y:S01]  /*b110*/  ISETP.GE.AND P1, PT, R4.reuse, R237.reuse, PT ;  /* 0x000000ed0400720c */ /* 0x0c0fe20003f26270 */
[----:B--2---:R-:W-:Y:S01]  /*b120*/  FMUL.FTZ R168, R191, UR14 ;  /* 0x0000000ebfa87c20 */ /* 0x004fe20008410000 */
[----:B------:R-:W-:Y:S02]  /*b130*/  ISETP.GE.AND P0, PT, R5, R237, PT ;  /* 0x000000ed0500720c */ /* 0x000fe40003f06270 */
[----:B------:R-:W-:-:S02]  /*b140*/  ISETP.LT.OR P6, PT, R4, R240, P6 ;  /* 0x000000f00400720c */ /* 0x000fc400037c1670 */
[-C--:B------:R-:W-:Y:S01]  /*b150*/  ISETP.LT.OR P1, PT, R4, R238.reuse, P1 ;  /* 0x000000ee0400720c */ /* 0x080fe20000f21670 */
[C---:B------:R-:W-:Y:S01]  /*b160*/  VIADD R4, R20.reuse, 0x20 ;  /* 0x0000002014047836 */ /* 0x040fe20000000000 */
[----:B------:R-:W-:Y:S01]  /*b170*/  ISETP.LT.OR P0, PT, R5, R238, P0 ;  /* 0x000000ee0500720c */ /* 0x000fe20000701670 */
[----:B------:R-:W-:Y:S01]  /*b180*/  VIADD R5, R20, 0x21 ;  /* 0x0000002114057836 */ /* 0x000fe20000000000 */
[----:B------:R-:W-:Y:S01]  /*b190*/  FSEL R26, R26, -INF , !P6 ;  /* 0xff8000001a1a7808 */ /* 0x000fe20007000000 */
[----:B------:R-:W2:Y:S01]  /*b1a0*/  MUFU.TANH R15, R15 ;  /* 0x0000000f000f7308 */ /* 0x000ea20000002400 */
[----:B---3--:R-:W-:Y:S02]  /*b1b0*/  FSEL R33, R21, -INF , !P0 ;  /* 0xff80000015217808 */ /* 0x008fe40004000000 */
[----:B------:R-:W-:Y:S02]  /*b1c0*/  ISETP.GE.AND P0, PT, R4, R239, PT ;  /* 0x000000ef0400720c */ /* 0x000fe40003f06270 */
[----:B-----5:R-:W-:-:S02]  /*b1d0*/  FSEL R32, R22, -INF , !P1 ;  /* 0xff80000016207808 */ /* 0x020fc40004800000 */
[C---:B------:R-:W-:Y:S01]  /*b1e0*/  ISETP.LT.OR P0, PT, R4.reuse, R240, P0 ;  /* 0x000000f00400720c */ /* 0x040fe20000701670 */
[----:B------:R3:W-:Y:S01]  /*b1f0*/  MUFU.TANH R197, R169 ;  /* 0x000000a900c57308 */ /* 0x0007e20000002400 */
[C---:B------:R-:W-:Y:S02]  /*b200*/  ISETP.GE.AND P6, PT, R4.reuse, R237, PT ;  /* 0x000000ed0400720c */ /* 0x040fe40003fc6270 */
[----:B----4-:R-:W-:Y:S02]  /*b210*/  FSEL R199, R199, -INF , !P0 ;  /* 0xff800000c7c77808 */ /* 0x010fe40004000000 */
[C---:B------:R-:W-:Y:S02]  /*b220*/  ISETP.GE.AND P1, PT, R5.reuse, R239, PT ;  /* 0x000000ef0500720c */ /* 0x040fe40003f26270 */
[----:B------:R-:W-:Y:S01]  /*b230*/  ISETP.GE.AND P0, PT, R5, R237, PT ;  /* 0x000000ed0500720c */ /* 0x000fe20003f06270 */
[----:B------:R-:W4:Y:S01]  /*b240*/  MUFU.TANH R23, R23 ;  /* 0x0000001700177308 */ /* 0x000f220000002400 */
[----:B------:R-:W-:Y:S01]  /*b250*/  BAR.SYNC.DEFER_BLOCKING 0x0 ;  /* 0x0000000000007b1d */ /* 0x000fe20000010000 */
[----:B------:R-:W-:-:S02]  /*b260*/  ISETP.LT.OR P6, PT, R4, R238, P6 ;  /* 0x000000ee0400720c */ /* 0x000fc400037c1670 */
[C---:B------:R-:W-:Y:S02]  /*b270*/  ISETP.LT.OR P1, PT, R5.reuse, R240, P1 ;  /* 0x000000f00500720c */ /* 0x040fe40000f21670 */
[----:B------:R-:W-:Y:S02]  /*b280*/  ISETP.LT.OR P0, PT, R5, R238, P0 ;  /* 0x000000ee0500720c */ /* 0x000fe40000701670 */
[----:B------:R-:W-:Y:S01]  /*b290*/  HMMA.16816.F32 R4, R16, R6, R192 ;  /* 0x000000061004723c */ /* 0x000fe200000018c0 */
[----:B------:R-:W-:Y:S01]  /*b2a0*/  FSEL R196, R196, -INF , !P6 ;  /* 0xff800000c4c47808 */ /* 0x000fe20007000000 */
[----:B------:R-:W5:Y:S01]  /*b2b0*/  MUFU.TANH R183, R189 ;  /* 0x000000bd00b77308 */ /* 0x000f620000002400 */
[----:B---3--:R-:W-:Y:S01]  /*b2c0*/  FMUL.FTZ R169, R190, UR14 ;  /* 0x0000000ebea97c20 */ /* 0x008fe20008410000 */
[----:B-1----:R-:W-:-:S03]  /*b2d0*/  FSEL R200, R200, -INF , !P1 ;  /* 0xff800000c8c87808 */ /* 0x002fc60004800000 */
[C---:B------:R-:W-:Y:S01]  /*b2e0*/  VIADD R17, R20.reuse, 0x28 ;  /* 0x0000002814117836 */ /* 0x040fe20000000000 */
[----:B------:R-:W-:Y:S01]  /*b2f0*/  FSEL R195, R11, -INF , !P0 ;  /* 0xff8000000bc37808 */ /* 0x000fe20004000000 */
[C---:B------:R-:W-:Y:S01]  /*b300*/  VIADD R16, R20.reuse, 0x29 ;  /* 0x0000002914107836 */ /* 0x040fe20000000000 */
[----:B------:R-:W1:Y:S01]  /*b310*/  MUFU.TANH R184, R184 ;  /* 0x000000b800b87308 */ /* 0x000e620000002400 */
[----:B------:R-:W-:Y:S01]  /*b320*/  VIADD R11, R20, 0x31 ;  /* 0x00000031140b7836 */ /* 0x000fe20000000000 */
[CC--:B------:R-:W-:Y:S02]  /*b330*/  ISETP.GE.AND P6, PT, R17.reuse, R239.reuse, PT ;  /* 0x000000ef1100720c */ /* 0x0c0fe40003fc6270 */
[----:B------:R-:W-:Y:S02]  /*b340*/  ISETP.GE.AND P0, PT, R16, R239, PT ;  /* 0x000000ef1000720c */ /* 0x000fe40003f06270 */
[C---:B------:R-:W-:Y:S02]  /*b350*/  ISETP.LT.OR P6, PT, R17.reuse, R240, P6 ;  /* 0x000000f01100720c */ /* 0x040fe400037c1670 */
[----:B------:R-:W-:Y:S01]  /*b360*/  ISETP.GE.AND P1, PT, R17, R237, PT ;  /* 0x000000ed1100720c */ /* 0x000fe20003f26270 */
[----:B------:R-:W3:Y:S01]  /*b370*/  MUFU.TANH R169, R169 ;  /* 0x000000a900a97308 */ /* 0x000ee20000002400 */
[----:B------:R-:W-:-:S02]  /*b380*/  FSEL R198, R198, -INF , !P6 ;  /* 0xff800000c6c67808 */ /* 0x000fc40007000000 */
[----:B------:R-:W-:Y:S02]  /*b390*/  ISETP.GE.AND P6, PT, R16, R237, PT ;  /* 0x000000ed1000720c */ /* 0x000fe40003fc6270 */
[----:B------:R-:W-:Y:S01]  /*b3a0*/  FMUL.FTZ R6, R6, UR14 ;  /* 0x0000000e06067c20 */ /* 0x000fe20008410000 */
[----:B------:R-:W-:Y:S01]  /*b3b0*/  FMUL.FTZ R4, R4, UR14 ;  /* 0x0000000e04047c20 */ /* 0x000fe20008410000 */
[C---:B------:R-:W-:Y:S01]  /*b3c0*/  ISETP.LT.OR P6, PT, R16.reuse, R238, P6 ;  /* 0x000000ee1000720c */ /* 0x040fe200037c1670 */
[----:B------:R-:W-:Y:S01]  /*b3d0*/  MUFU.TANH R168, R168 ;  /* 0x000000a800a87308 */ /* 0x000fe20000002400 */
[----:B------:R-:W-:Y:S01]  /*b3e0*/  ISETP.LT.OR P0, PT, R16, R240, P0 ;  /* 0x000000f01000720c */ /* 0x000fe20000701670 */
[----:B------:R-:W-:Y:S01]  /*b3f0*/  VIADD R16, R20, 0x30 ;  /* 0x0000003014107836 */ /* 0x000fe20000000000 */
[----:B--2---:R-:W-:Y:S01]  /*b400*/  FSEL R193, R15, -INF , !P6 ;  /* 0xff8000000fc17808 */ /* 0x004fe20007000000 */
[----:B------:R-:W-:Y:S01]  /*b410*/  FMUL.FTZ R5, R5, UR14 ;  /* 0x0000000e05057c20 */ /* 0x000fe20008410000 */
[----:B------:R-:W-:Y:S01]  /*b420*/  ISETP.GE.AND P6, PT, R11, R239, PT ;  /* 0x000000ef0b00720c */ /* 0x000fe20003fc6270 */
[----:B------:R-:W-:Y:S01]  /*b430*/  FMUL.FTZ R7, R7, UR14 ;  /* 0x0000000e07077c20 */ /* 0x000fe20008410000 */
[----:B------:R-:W-:Y:S01]  /*b440*/  ISETP.LT.OR P1, PT, R17, R238, P1 ;  /* 0x000000ee1100720c */ /* 0x000fe20000f21670 */
[----:B------:R-:W2:Y:S01]  /*b450*/  MUFU.TANH R180, R6 ;  /* 0x0000000600b47308 */ /* 0x000ea20000002400 */
[----:B------:R-:W-:-:S02]  /*b460*/  ISETP.LT.OR P6, PT, R11, R240, P6 ;  /* 0x000000f00b00720c */ /* 0x000fc400037c1670 */
[----:B----4-:R-:W-:Y:S02]  /*b470*/  FSEL R194, R23, -INF , !P1 ;  /* 0xff80000017c27808 */ /* 0x010fe40004800000 */
[----:B------:R-:W-:Y:S02]  /*b480*/  FSEL R197, R197, -INF , !P0 ;  /* 0xff800000c5c57808 */ /* 0x000fe40004000000 */
[C---:B------:R-:W-:Y:S01]  /*b490*/  ISETP.GE.AND P1, PT, R16.reuse, R239, PT ;  /* 0x000000ef1000720c */ /* 0x040fe20003f26270 */
[----:B------:R4:W2:Y:S01]  /*b4a0*/  MUFU.TANH R182, R4 ;  /* 0x0000000400b67308 */ /* 0x0008a20000002400 */
[C---:B------:R-:W-:Y:S02]  /*b4b0*/  ISETP.GE.AND P0, PT, R16.reuse, R237, PT ;  /* 0x000000ed1000720c */ /* 0x040fe40003f06270 */
[----:B-----5:R-:W-:Y:S02]  /*b4c0*/  FSEL R183, R183, -INF , !P6 ;  /* 0xff800000b7b77808 */ /* 0x020fe40007000000 */
[----:B------:R-:W-:-:S02]  /*b4d0*/  ISETP.LT.OR P1, PT, R16, R240, P1 ;  /* 0x000000f01000720c */ /* 0x000fc40000f21670 */
[----:B------:R-:W-:Y:S01]  /*b4e0*/  ISETP.LT.OR P0, PT, R16, R238, P0 ;  /* 0x000000ee1000720c */ /* 0x000fe20000701670 */
[----:B------:R-:W5:Y:S01]  /*b4f0*/  MUFU.TANH R170, R5 ;  /* 0x0000000500aa7308 */ /* 0x000f620000002400 */
[----:B-1----:R-:W-:Y:S02]  /*b500*/  FSEL R184, R184, -INF , !P1 ;  /* 0xff800000b8b87808 */ /* 0x002fe40004800000 */
[----:B---3--:R-:W-:Y:S02]  /*b510*/  FSEL R169, R169, -INF , !P0 ;  /* 0xff800000a9a97808 */ /* 0x008fe40004000000 */
[----:B------:R-:W-:-:S03]  /*b520*/  ISETP.GE.AND P1, PT, R11, R237, PT ;  /* 0x000000ed0b00720c */ /* 0x000fc60003f26270 */
[----:B------:R-:W1:Y:S01]  /*b530*/  MUFU.TANH R179, R7 ;  /* 0x0000000700b37308 */ /* 0x000e620000002400 */
[C---:B----4-:R-:W-:Y:S01]  /*b540*/  VIADD R4, R20.reuse, 0x38 ;  /* 0x0000003814047836 */ /* 0x050fe20000000000 */
[----:B------:R-:W-:Y:S01]  /*b550*/  ISETP.LT.OR P1, PT, R11, R238, P1 ;  /* 0x000000ee0b00720c */ /* 0x000fe20000f21670 */
[----:B------:R-:W-:-:S03]  /*b560*/  VIADD R20, R20, 0x39 ;  /* 0x0000003914147836 */ /* 0x000fc60000000000 */
[C---:B------:R-:W-:Y:S02]  /*b570*/  ISETP.GE.AND P6, PT, R4.reuse, R237, PT ;  /* 0x000000ed0400720c */ /* 0x040fe40003fc6270 */
[C---:B------:R-:W-:Y:S02]  /*b580*/  ISETP.GE.AND P0, PT, R4.reuse, R239, PT ;  /* 0x000000ef0400720c */ /* 0x040fe40003f06270 */
[C---:B------:R-:W-:Y:S02]  /*b590*/  ISETP.LT.OR P6, PT, R4.reuse, R238, P6 ;  /* 0x000000ee0400720c */ /* 0x040fe400037c1670 */
[----:B------:R-:W-:Y:S02]  /*b5a0*/  ISETP.LT.OR P0, PT, R4, R240, P0 ;  /* 0x000000f00400720c */ /* 0x000fe40000701670 */
[----:B--2---:R-:W-:Y:S02]  /*b5b0*/  FSEL R180, R180, -INF , !P6 ;  /* 0xff800000b4b47808 */ /* 0x004fe40007000000 */
[----:B------:R-:W-:-:S02]  /*b5c0*/  PLOP3.LUT P6, PT, PT, PT, UP0, 0x80, 0x0 ;  /* 0x000000000000781c */ /* 0x000fc40003fcf008 */
[----:B------:R-:W-:Y:S02]  /*b5d0*/  FSEL R168, R168, -INF , !P1 ;  /* 0xff800000a8a87808 */ /* 0x000fe40004800000 */
[----:B------:R-:W-:Y:S02]  /*b5e0*/  FSEL R182, R182, -INF , !P0 ;  /* 0xff800000b6b67808 */ /* 0x000fe40004000000 */
[C---:B------:R-:W-:Y:S02]  /*b5f0*/  ISETP.GE.AND P1, PT, R20.reuse, R239, PT ;  /* 0x000000ef1400720c */ /* 0x040fe40003f26270 */
[C---:B------:R-:W-:Y:S02]  /*b600*/  ISETP.GE.AND P0, PT, R20.reuse, R237, PT ;  /* 0x000000ed1400720c */ /* 0x040fe40003f06270 */
[C---:B------:R-:W-:Y:S02]  /*b610*/  ISETP.LT.OR P1, PT, R20.reuse, R240, P1 ;  /* 0x000000f01400720c */ /* 0x040fe40000f21670 */
[----:B------:R-:W-:-:S02]  /*b620*/  ISETP.LT.OR P0, PT, R20, R238, P0 ;  /* 0x000000ee1400720c */ /* 0x000fc40000701670 */
[----:B-----5:R-:W-:Y:S02]  /*b630*/  FSEL R170, R170, -INF , !P1 ;  /* 0xff800000aaaa7808 */ /* 0x020fe40004800000 */
[----:B-1----:R-:W-:Y:S01]  /*b640*/  FSEL R179, R179, -INF , !P0 ;  /* 0xff800000b3b37808 */ /* 0x002fe20004000000 */
        /* <DEDUP_REMOVED lines=30> */
[----:B------:R-:W-:Y:S01]  /*b830*/  UIADD3 UR16, -UR31, URZ, URZ ;  /* 0x0000003f1f107290 */ /* 0x000fe2000fffe13f */
[----:B------:R-:W-:Y:S02]  /*b840*/  UMOV UR23, UR33 ;  /* 0x0000002100177c82 */ /* 0x000fe40008000000 */
        /* <DEDUP_REMOVED lines=42> */
[----:B------:R-:W-:Y:S01]  /*baf0*/  UIMAD UR4, UR7, UR9, UR4 ;  /* 0x00000009070472a4 */ /* 0x000fe2000f8e0204 */
[----:B------:R-:W-:-:S03]  /*bb00*/  UMOV UR14, UR16 ;  /* 0x00000010000e7c82 */ /* 0x000fc60008000000 */
[----:B------:R-:W-:Y:S01]  /*bb10*/  UIADD3 UR8, UR17, UR4, URZ ;  /* 0x0000000411087290 */ /* 0x000fe2000fffe03f */
[----:B------:R-:W-:Y:S11]  /*bb20*/  BRA `(.L_x_3259) ;  /* 0x0000000000087947 */ /* 0x000ff60003800000 */
.L_x_3258:
[----:B------:R-:W-:-:S04]  /*bb30*/  ULEA UR14, -UR10, URZ, 0x6 ;  /* 0x0000003f0a0e7291 */ /* 0x000fc8000f8e313f */
[----:B------:R-:W-:-:S12]  /*bb40*/  USHF.R.S32.HI UR8, URZ, 0x1f, UR14 ;  /* 0x0000001f3f087899 */ /* 0x000fd8000801140e */
.L_x_3259:
[C---:B------:R-:W-:Y:S01]  /*bb50*/  @!P4 IADD3 R7, P1, R204.reuse, UR14, RZ ;  /* 0x0000000ecc07cc10 */ /* 0x040fe2000ff3e0ff */
[----:B------:R-:W-:Y:S01]  /*bb60*/  IMAD.U32 R11, RZ, RZ, UR14 ;  /* 0x0000000eff0b7e24 */ /* 0x000fe2000f8e00ff */
[----:B------:R-:W-:Y:S01]  /*bb70*/  @!P3 IADD3 R6, P0, R204, UR14, RZ ;  /* 0x0000000ecc06bc10 */ /* 0x000fe2000ff1e0ff */
[----:B------:R-:W-:Y:S01]  /*bb80*/  VOTEU.ALL UP0, P5 ;  /* 0x00000000003f7886 */ /* 0x000fe20002800000 */
[----:B------:R-:W-:Y:S01]  /*bb90*/  @!P4 IADD3.X R5, R165, UR8, RZ, P1, !PT ;  /* 0x00000008a505cc10 */ /* 0x000fe20008ffe4ff */
[----:B------:R-:W-:Y:S01]  /*bba0*/  UIADD3 UR7, UP2, UP1, UR28, UR14, UR28 ;  /* 0x0000000e1c077290 */ /* 0x000fe2000f95e01c */
[----:B------:R-:W-:Y:S01]  /*bbb0*/  @!P4 LEA R172, P1, R7, UR18, 0x1 ;  /* 0x0000001207accc11 */ /* 0x000fe2000f8208ff */
[----:B------:R1:W-:Y:S01]  /*bbc0*/  @P5 STS.128 [R235+0x8000], RZ ;  /* 0x008000ffeb005388 */ /* 0x0003e20000000c00 */
[----:B------:R-:W-:Y:S01]  /*bbd0*/  @!P3 IADD3.X R4, R165, UR8, RZ, P0, !PT ;  /* 0x00000008a504bc10 */ /* 0x000fe200087fe4ff */
        /* <DEDUP_REMOVED lines=32> */
[----:B------:R-:W-:Y:S01]  /*bde0*/  @!P2 IADD3 R11, P1, P0, R204, UR28, R11 ;  /* 0x0000001ccc0bac10 */ /* 0x000fe2000f83e00b */
[----:B------:R-:W-:Y:S01]  /*bdf0*/  @!PT LDS RZ, [RZ] ;  /* 0x00000000fffff984 */ /* 0x000fe20000000800 */
[----:B------:R-:W-:Y:S01]  /*be00*/  @!PT LDS RZ, [RZ] ;  /* 0x00000000fffff984 */ /* 0x000fe20000000800 */
[----:B------:R-:W-:Y:S01]  /*be10*/  @!PT LDS RZ, [RZ] ;  /* 0x00000000fffff984 */ /* 0x000fe20000000800 */
[----:B------:R1:W-:Y:S03]  /*be20*/  @!P5 LDGSTS.E.BYPASS.LTC128B.128 [R235+0x8000], desc[UR26][R174.64] ;  /* 0x08000000aeebdfae */ /* 0x0003e6000b901d5a */
[----:B------:R-:W-:Y:S01]  /*be30*/  @!P2 IADD3.X R4, R165, UR25, R6, P1, P0 ;  /* 0x00000019a504ac10 */ /* 0x000fe20008fe0406 */
[----:B------:R1:W-:Y:S01]  /*be40*/  @P4 STS.128 [R235+0xa000], RZ ;  /* 0x00a000ffeb004388 */ /* 0x0003e20000000c00 */
[----:B------:R-:W-:-:S02]  /*be50*/  @!P2 LEA R176, P0, R11, UR18, 0x1 ;  /* 0x000000120bb0ac11 */ /* 0x000fc4000f8008ff */
[----:B------:R-:W-:Y:S01]  /*be60*/  @!P4 IADD3 R6, P1, R204, UR7, RZ ;  /* 0x00000007cc06cc10 */ /* 0x000fe2000ff3e0ff */
[----:B------:R-:W-:Y:S01]  /*be70*/  @!PT LDS RZ, [RZ] ;  /* 0x00000000fffff984 */ /* 0x000fe20000000800 */
[----:B------:R-:W-:Y:S01]  /*be80*/  @!PT LDS RZ, [RZ] ;  /* 0x00000000fffff984 */ /* 0x000fe20000000800 */
[----:B------:R-:W-:Y:S01]  /*be90*/  @!PT LDS RZ, [RZ] ;  /* 0x00000000fffff984 */ /* 0x000fe20000000800 */
[----:B------:R1:W-:Y:S01]  /*bea0*/  @!P4 LDGSTS.E.BYPASS.LTC128B.128 [R235+0xa000], desc[UR26][R172.64+0x80] ;  /* 0x0a000080acebcfae */ /* 0x0003e2000b901d5a */
[----:B------:R-:W-:Y:S02]  /*beb0*/  @!P2 LEA.HI.X R177, R11, UR19, R4, 0x1, P0 ;  /* 0x000000130bb1ac11 */ /* 0x000fe400080f0c04 */
[----:B------:R-:W-:Y:S01]  /*bec0*/  @!P4 IADD3.X R4, R165, UR4, RZ, P1, !PT ;  /* 0x00000004a504cc10 */ /* 0x000fe20008ffe4ff */
        /* <DEDUP_REMOVED lines=10> */
[C---:B------:R-:W-:Y:S02]  /*bf70*/  @!P3 LEA R188, P1, R5.reuse, UR18, 0x1 ;  /* 0x0000001205bcbc11 */ /* 0x040fe4000f8208ff */
        /* <DEDUP_REMOVED lines=87> */
.L_x_3261:
[----:B------:R-:W-:Y:S05]  /*c4f0*/  BSYNC B0 ;  /* 0x0000000000007941 */ /* 0x000fea0003800000 */
.L_x_3260:
[----:B------:R-:W0:Y:S01]  /*c500*/  LDGDEPBAR ;  /* 0x00000000000079af */ /* 0x000e220000000000 */
[----:B--2---:R-:W-:Y:S02]  /*c510*/  IMAD.U32 R5, RZ, RZ, UR14 ;  /* 0x0000000eff057e24 */ /* 0x004fe4000f8e00ff */
[----:B------:R-:W-:-:S03]  /*c520*/  IMAD.U32 R4, RZ, RZ, UR8 ;  /* 0x00000008ff047e24 */ /* 0x000fc6000f8e00ff */
[----:B------:R-:W-:-:S04]  /*c530*/  LEA R245, P0, R5, R245, 0x1 ;  /* 0x000000f505f57211 */ /* 0x000fc800078008ff */
[----:B------:R-:W-:-:S09]  /*c540*/  LEA.HI.X R244, R5, R244, R4, 0x1, P0 ;  /* 0x000000f405f47211 */ /* 0x000fd200000f0c04 */
.L_x_3257:
[----:B-1----:R-:W-:Y:S01]  /*c550*/  FMNMX.FTZ R7, R164, R2, !PT ;  /* 0x00000002a4077209 */ /* 0x002fe20007810000 */
[----:B------:R-:W-:Y:S01]  /*c560*/  LDSM.16.MT88.4 R16, [R228+0x10000] ;  /* 0x01000000e410783b */ /* 0x000fe20000004200 */
[----:B------:R-:W-:Y:S02]  /*c570*/  FMNMX.FTZ R6, R3, R8, !PT ;  /* 0x0000000803067209 */ /* 0x000fe40007810000 */
[----:B------:R-:W-:Y:S01]  /*c580*/  FMNMX.FTZ R7, R0, R7, !PT ;  /* 0x0000000700077209 */ /* 0x000fe20007810000 */
[----:B------:R-:W-:Y:S01]  /*c590*/  LDSM.16.MT88.4 R20, [R224+0x10000] ;  /* 0x01000000e014783b */ /* 0x000fe20000004200 */
        /* <DEDUP_REMOVED lines=35> */
[----:B-1----:R-:W-:Y:S02]  /*c7d0*/  FMNMX.FTZ R177, R5, R177, !PT ;  /* 0x000000b105b17209 */ /* 0x002fe40007810000 */
[----:B--2---:R-:W-:-:S03]  /*c7e0*/  FMNMX.FTZ R176, R4, R176, !PT ;  /* 0x000000b004b07209 */ /* 0x004fc60007810000 */
[C---:B------:R-:W-:Y:S01]  /*c7f0*/  FMUL.FTZ R171, R177.reuse, UR22 ;  /* 0x00000016b1ab7c20 */ /* 0x040fe20008410000 */
[----:B------:R-:W-:Y:S02]  /*c800*/  FSETP.NEU.FTZ.AND P1, PT, R177, -INF , PT ;  /* 0xff800000b100780b */ /* 0x000fe40003f3d000 */
[C---:B------:R-:W-:Y:S01]  /*c810*/  FSETP.NEU.FTZ.AND P0, PT, R176.reuse, -INF , PT ;  /* 0xff800000b000780b */ /* 0x040fe20003f1d000 */
[----:B------:R-:W-:Y:S01]  /*c820*/  FMUL.FTZ R181, R176, UR22 ;  /* 0x00000016b0b57c20 */ /* 0x000fe20008410000 */
[----:B------:R-:W-:Y:S02]  /*c830*/  FSEL R171, R171, RZ, P1 ;  /* 0x000000ffabab7208 */ /* 0x000fe40000800000 */
[----:B------:R-:W-:Y:S02]  /*c840*/  FSEL R4, R177, RZ, P1 ;  /* 0x000000ffb1047208 */ /* 0x000fe40000800000 */
[----:B------:R-:W-:Y:S01]  /*c850*/  FSEL R181, R181, RZ, P0 ;  /* 0x000000ffb5b57208 */ /* 0x000fe20000000000 */
[--C-:B------:R-:W-:Y:S01]  /*c860*/  FFMA.FTZ R175, R2, UR22, -R171.reuse ;  /* 0x0000001602af7c23 */ /* 0x100fe200080108ab */
[----:B------:R-:W-:Y:S01]  /*c870*/  FFMA.FTZ R172, R12, UR22, -R171 ;  /* 0x000000160cac7c23 */ /* 0x000fe200080108ab */
[----:B------:R-:W-:Y:S01]  /*c880*/  FADD.FTZ R4, R164, -R4 ;  /* 0x80000004a4047221 */ /* 0x000fe20000010000 */
[----:B------:R-:W-:Y:S01]  /*c890*/  FSEL R5, R176, RZ, P0 ;  /* 0x000000ffb0057208 */ /* 0x000fe20000000000 */
[--C-:B------:R-:W-:Y:S01]  /*c8a0*/  FFMA.FTZ R2, R13, UR22, -R181.reuse ;  /* 0x000000160d027c23 */ /* 0x100fe200080108b5 */
[----:B------:R-:W-:Y:S01]  /*c8b0*/  FFMA.FTZ R164, R14, UR22, -R181 ;  /* 0x000000160ea47c23 */ /* 0x000fe200080108b5 */
[----:B------:R-:W-:Y:S01]  /*c8c0*/  FFMA.FTZ R174, R0, UR22, -R171 ;  /* 0x0000001600ae7c23 */ /* 0x000fe200080108ab */
[----:B------:R-:W1:Y:S01]  /*c8d0*/  LDSM.16.MT88.4 R12, [R226+0x10000] ;  /* 0x01000000e20c783b */ /* 0x000e620000004200 */
[----:B------:R-:W-:Y:S01]  /*c8e0*/  FADD.FTZ R5, R3, -R5 ;  /* 0x8000000503057221 */ /* 0x000fe20000010000 */
[----:B------:R-:W-:Y:S01]  /*c8f0*/  FFMA.FTZ R173, R9, UR22, -R171 ;  /* 0x0000001609ad7c23 */ /* 0x000fe200080108ab */
[--C-:B------:R-:W-:Y:S01]  /*c900*/  FFMA.FTZ R165, R8, UR22, -R181.reuse ;  /* 0x0000001608a57c23 */ /* 0x100fe200080108b5 */
[----:B------:R-:W-:Y:S01]  /*c910*/  FFMA.FTZ R0, R10, UR22, -R181 ;  /* 0x000000160a007c23 */ /* 0x000fe200080108b5 */
[----:B------:R-:W-:Y:S01]  /*c920*/  FMUL.FTZ R3, R5, UR22 ;  /* 0x0000001605037c20 */ /* 0x000fe20008410000 */
[----:B------:R-:W2:Y:S01]  /*c930*/  LDSM.16.MT88.4 R8, [R225+0x10000] ;  /* 0x01000000e108783b */ /* 0x000ea20000004200 */
[----:B------:R-:W-:Y:S01]  /*c940*/  FMUL.FTZ R4, R4, UR22 ;  /* 0x0000001604047c20 */ /* 0x000fe20008410000 */
[----:B------:R-:W-:Y:S01]  /*c950*/  MUFU.EX2 R175, R175 ;  /* 0x000000af00af7308 */ /* 0x000fe20000000800 */
[--C-:B------:R-:W-:Y:S01]  /*c960*/  FFMA.FTZ R185, R29, UR22, -R171.reuse ;  /* 0x000000161db97c23 */ /* 0x100fe200080108ab */
[--C-:B------:R-:W-:Y:S01]  /*c970*/  FFMA.FTZ R186, R28, UR22, -R171.reuse ;  /* 0x000000161cba7c23 */ /* 0x100fe200080108ab */
[--C-:B------:R-:W-:Y:S01]  /*c980*/  FFMA.FTZ R187, R27, UR22, -R171.reuse ;  /* 0x000000161bbb7c23 */ /* 0x100fe200080108ab */
[----:B------:R-:W-:Y:S01]  /*c990*/  FFMA.FTZ R188, R26, UR22, -R171 ;  /* 0x000000161abc7c23 */ /* 0x000fe200080108ab */
[--C-:B------:R-:W-:Y:S01]  /*c9a0*/  FFMA.FTZ R189, R25, UR22, -R181.reuse ;  /* 0x0000001619bd7c23 */ /* 0x100fe200080108b5 */
[--C-:B------:R-:W-:Y:S01]  /*c9b0*/  FFMA.FTZ R190, R24, UR22, -R181.reuse ;  /* 0x0000001618be7c23 */ /* 0x100fe200080108b5 */
[--C-:B------:R-:W-:Y:S01]  /*c9c0*/  FFMA.FTZ R191, R33, UR22, -R181.reuse ;  /* 0x0000001621bf7c23 */ /* 0x100fe200080108b5 */
[----:B------:R-:W-:Y:S01]  /*c9d0*/  MUFU.EX2 R174, R174 ;  /* 0x000000ae00ae7308 */ /* 0x000fe20000000800 */
[----:B------:R-:W-:Y:S01]  /*c9e0*/  FFMA.FTZ R192, R32, UR22, -R181 ;  /* 0x0000001620c07c23 */ /* 0x000fe200080108b5 */
        /* <DEDUP_REMOVED lines=10> */
[--C-:B------:R-:W-:Y:S01]  /*ca90*/  FFMA.FTZ R194, R194, UR22, -R181.reuse ;  /* 0x00000016c2c27c23 */ /* 0x100fe200080108b5 */
[----:B------:R-:W-:Y:S01]  /*caa0*/  FFMA.FTZ R193, R193, UR22, -R181 ;  /* 0x00000016c1c17c23 */ /* 0x000fe200080108b5 */
[--C-:B------:R-:W-:Y:S01]  /*cab0*/  FFMA.FTZ R184, R184, UR22, -R171.reuse ;  /* 0x00000016b8b87c23 */ /* 0x100fe200080108ab */
[--C-:B------:R-:W-:Y:S01]  /*cac0*/  FFMA.FTZ R183, R183, UR22, -R171.reuse ;  /* 0x00000016b7b77c23 */ /* 0x100fe200080108ab */
[----:B------:R-:W3:Y:S01]  /*cad0*/  MUFU.EX2 R172, R172 ;  /* 0x000000ac00ac7308 */ /* 0x000ee20000000800 */
[--C-:B------:R-:W-:Y:S01]  /*cae0*/  FFMA.FTZ R182, R182, UR22, -R171.reuse ;  /* 0x00000016b6b67c23 */ /* 0x100fe200080108ab */
[----:B------:R-:W-:Y:S01]  /*caf0*/  FFMA.FTZ R201, R170, UR22, -R171 ;  /* 0x00000016aac97c23 */ /* 0x000fe200080108ab */
[--C-:B------:R-:W-:Y:S01]  /*cb00*/  FFMA.FTZ R202, R169, UR22, -R181.reuse ;  /* 0x00000016a9ca7c23 */ /* 0x100fe200080108b5 */
[--C-:B------:R-:W-:Y:S01]  /*cb10*/  FFMA.FTZ R203, R168, UR22, -R181.reuse ;  /* 0x00000016a8cb7c23 */ /* 0x100fe200080108b5 */
[--C-:B------:R-:W-:Y:S01]  /*cb20*/  FFMA.FTZ R180, R180, UR22, -R181.reuse ;  /* 0x00000016b4b47c23 */ /* 0x100fe200080108b5 */
[----:B------:R-:W-:Y:S01]  /*cb30*/  FFMA.FTZ R179, R179, UR22, -R181 ;  /* 0x00000016b3b37c23 */ /* 0x000fe200080108b5 */
[----:B------:R-:W-:Y:S01]  /*cb40*/  LDSM.16.MT88.4 R168, [R228+0x11800] ;  /* 0x01180000e4a8783b */ /* 0x000fe20000004200 */
[----:B------:R-:W-:Y:S08]  /*cb50*/  MUFU.EX2 R165, R165 ;  /* 0x000000a500a57308 */ /* 0x000ff00000000800 */
[----:B------:R-:W4:Y:S01]  /*cb60*/  MUFU.EX2 R2, R2 ;  /* 0x0000000200027308 */ /* 0x000f220000000800 */
[----:B---3--:R-:W-:-:S07]  /*cb70*/  F2FP.F16.F32.PACK_AB R6, R172, R173 ;  /* 0x000000adac06723e */ /* 0x008fce00000000ff */
[----:B------:R-:W-:Y:S08]  /*cb80*/  MUFU.EX2 R0, R0 ;  /* 0x0000000000007308 */ /* 0x000ff00000000800 */
[----:B------:R-:W3:Y:S01]  /*cb90*/  MUFU.EX2 R164, R164 ;  /* 0x000000a400a47308 */ /* 0x000ee20000000800 */
[----:B----4-:R-:W-:-:S07]  /*cba0*/  F2FP.F16.F32.PACK_AB R5, R2, R165 ;  /* 0x000000a50205723e */ /* 0x010fce00000000ff */
[----:B------:R4:W5:Y:S08]  /*cbb0*/  MUFU.EX2 R178, R4 ;  /* 0x0000000400b27308 */ /* 0x0009700000000800 */
[----:B------:R-:W1:Y:S01]  /*cbc0*/  MUFU.EX2 R3, R3 ;  /* 0x0000000300037308 */ /* 0x000e620000000800 */
[----:B---3--:R-:W-:-:S07]  /*cbd0*/  F2FP.F16.F32.PACK_AB R7, R164, R0 ;  /* 0x00000000a407723e */ /* 0x008fce00000000ff */
[----:B------:R-:W3:Y:S01]  /*cbe0*/  MUFU.EX2 R185, R185 ;  /* 0x000000b900b97308 */ /* 0x000ee20000000800 */
[----:B----4-:R-:W-:Y:S01]  /*cbf0*/  F2FP.F16.F32.PACK_AB R4, R174, R175 ;  /* 0x000000afae04723e */ /* 0x010fe200000000ff */
[-C--:B-----5:R-:W-:Y:S01]  /*cc00*/  FMUL.FTZ R152, R152, R178.reuse ;  /* 0x000000b298987220 */ /* 0x0a0fe20000410000 */
        /* <DEDUP_REMOVED lines=104> */
[----:B------:R-:W5:Y:S01]  /*d290*/  LDSM.16.MT88.4 R20, [R224+0x12000] ;  /* 0x01200000e014783b */ /* 0x000f620000004200 */
        /* <DEDUP_REMOVED lines=40> */
[C---:B-----5:R-:W-:Y:S01]  /*d520*/  HMMA.16816.F32 R60, R4.reuse, R20, R60 ;  /* 0x00000014043c723c */ /* 0x060fe2000000183c */
[-C--:B------:R-:W-:Y:S01]  /*d530*/  FMUL.FTZ R96, R96, R178.reuse ;  /* 0x000000b260607220 */ /* 0x080fe20000410000 */
[-C--:B------:R-:W-:Y:S01]  /*d540*/  FMUL.FTZ R97, R97, R178.reuse ;  /* 0x000000b261617220 */ /* 0x080fe20000410000 */
[-C--:B------:R-:W-:Y:S01]  /*d550*/  FMUL.FTZ R98, R98, R3.reuse ;  /* 0x0000000362627220 */ /* 0x080fe20000410000 */
[-C--:B------:R-:W-:Y:S01]  /*d560*/  FMUL.FTZ R99, R99, R3.reuse ;  /* 0x0000000363637220 */ /* 0x080fe20000410000 */
[----:B------:R-:W-:Y:S01]  /*d570*/  MUFU.EX2 R186, R186 ;  /* 0x000000ba00ba7308 */ /* 0x000fe20000000800 */
[C---:B------:R-:W-:Y:S01]  /*d580*/  HMMA.16816.F32 R64, R4.reuse, R22, R64 ;  /* 0x000000160440723c */ /* 0x040fe20000001840 */
[----:B------:R-:W5:Y:S01]  /*d590*/  LDSM.16.MT88.4 R20, [R224+0x14000] ;  /* 0x01400000e014783b */ /* 0x000f620000004200 */
[-C--:B------:R-:W-:Y:S01]  /*d5a0*/  FMUL.FTZ R124, R124, R178.reuse ;  /* 0x000000b27c7c7220 */ /* 0x080fe20000410000 */
[-C--:B------:R-:W-:Y:S01]  /*d5b0*/  FMUL.FTZ R125, R125, R178.reuse ;  /* 0x000000b27d7d7220 */ /* 0x080fe20000410000 */
[-C--:B------:R-:W-:Y:S01]  /*d5c0*/  FMUL.FTZ R128, R128, R178.reuse ;  /* 0x000000b280807220 */ /* 0x080fe20000410000 */
[-C--:B------:R-:W-:Y:S01]  /*d5d0*/  FMUL.FTZ R129, R129, R178.reuse ;  /* 0x000000b281817220 */ /* 0x080fe20000410000 */
[C---:B-1----:R-:W-:Y:S01]  /*d5e0*/  HMMA.16816.F32 R100, R4.reuse, R12, R100 ;  /* 0x0000000c0464723c */ /* 0x042fe20000001864 */
[----:B------:R-:W-:Y:S01]  /*d5f0*/  MUFU.EX2 R187, R187 ;  /* 0x000000bb00bb7308 */ /* 0x000fe20000000800 */
[-C--:B------:R-:W-:Y:S01]  /*d600*/  FMUL.FTZ R126, R126, R3.reuse ;  /* 0x000000037e7e7220 */ /* 0x080fe20000410000 */
[-C--:B------:R-:W-:Y:S01]  /*d610*/  FMUL.FTZ R127, R127, R3.reuse ;  /* 0x000000037f7f7220 */ /* 0x080fe20000410000 */
[-C--:B------:R-:W-:Y:S01]  /*d620*/  FMUL.FTZ R130, R130, R3.reuse ;  /* 0x0000000382827220 */ /* 0x080fe20000410000 */
[-C--:B------:R-:W-:Y:S01]  /*d630*/  FMUL.FTZ R131, R131, R3.reuse ;  /* 0x0000000383837220 */ /* 0x080fe20000410000 */
[----:B------:R-:W-:Y:S01]  /*d640*/  HMMA.16816.F32 R104, R4, R14, R104 ;  /* 0x0000000e0468723c */ /* 0x000fe20000001868 */
[----:B------:R-:W1:Y:S01]  /*d650*/  LDSM.16.MT88.4 R12, [R224+0x16000] ;  /* 0x01600000e00c783b */ /* 0x000e620000004200 */
[----:B------:R-:W-:Y:S01]  /*d660*/  FFMA.FTZ R175, R247, R178, R175 ;  /* 0x000000b2f7af7223 */ /* 0x000fe200000100af */
[----:B------:R-:W-:Y:S01]  /*d670*/  MUFU.EX2 R188, R188 ;  /* 0x000000bc00bc7308 */ /* 0x000fe20000000800 */
[----:B------:R-:W-:-:S02]  /*d680*/  FFMA.FTZ R3, R246, R3, R165 ;  /* 0x00000003f6037223 */ /* 0x000fc400000100a5 */
[----:B----4-:R-:W-:Y:S01]  /*d690*/  HMMA.16816.F32 R108, R4, R16, R108 ;  /* 0x00000010046c723c */ /* 0x010fe2000000186c */
[----:B------:R-:W-:Y:S01]  /*d6a0*/  FADD.FTZ R175, R174, R175 ;  /* 0x000000afaeaf7221 */ /* 0x000fe20000010000 */
[----:B------:R-:W-:-:S03]  /*d6b0*/  FADD.FTZ R3, R2, R3 ;  /* 0x0000000302037221 */ /* 0x000fc60000010000 */
[----:B------:R-:W4:Y:S01]  /*d6c0*/  MUFU.EX2 R189, R189 ;  /* 0x000000bd00bd7308 */ /* 0x000f220000000800 */
[----:B------:R-:W-:Y:S01]  /*d6d0*/  HMMA.16816.F32 R112, R4, R18, R112 ;  /* 0x000000120470723c */ /* 0x000fe20000001870 */
[----:B------:R-:W1:Y:S01]  /*d6e0*/  LDSM.16.MT88.4 R16, [R224+0x10800] ;  /* 0x01080000e010783b */ /* 0x000e620000004200 */
[----:B------:R-:W-:Y:S01]  /*d6f0*/  FADD.FTZ R175, R173, R175 ;  /* 0x000000afadaf7221 */ /* 0x000fe20000010000 */
[----:B------:R-:W-:-:S03]  /*d700*/  FADD.FTZ R3, R0, R3 ;  /* 0x0000000300037221 */ /* 0x000fc60000010000 */
[C---:B--2---:R-:W-:Y:S01]  /*d710*/  HMMA.16816.F32 R116, R4.reuse, R8, R116 ;  /* 0x000000080474723c */ /* 0x044fe20000001874 */
[----:B------:R-:W2:Y:S01]  /*d720*/  MUFU.EX2 R190, R190 ;  /* 0x000000be00be7308 */ /* 0x000ea20000000800 */
[----:B------:R-:W-:Y:S01]  /*d730*/  FADD.FTZ R175, R172, R175 ;  /* 0x000000afacaf7221 */ /* 0x000fe20000010000 */
[----:B------:R-:W-:Y:S01]  /*d740*/  FADD.FTZ R3, R164, R3 ;  /* 0x00000003a4037221 */ /* 0x000fe20000010000 */
[----:B------:R-:W-:Y:S02]  /*d750*/  MOV R164, R177 ;  /* 0x000000b100a47202 */ /* 0x000fe40000000f00 */
[----:B------:R-:W-:Y:S01]  /*d760*/  HMMA.16816.F32 R120, R4, R10, R120 ;  /* 0x0000000a0478723c */ /* 0x000fe20000001878 */
[----:B------:R-:W2:Y:S01]  /*d770*/  LDSM.16.MT88.4 R8, [R228+0x12800] ;  /* 0x01280000e408783b */ /* 0x000ea20000004200 */
[----:B---3--:R-:W-:Y:S01]  /*d780*/  FADD.FTZ R175, R185, R175 ;  /* 0x000000afb9af7221 */ /* 0x008fe20000010000 */
[----:B------:R-:W-:Y:S01]  /*d790*/  MUFU.EX2 R191, R191 ;  /* 0x000000bf00bf7308 */ /* 0x000fe20000000800 */
[----:B----4-:R-:W-:-:S02]  /*d7a0*/  FADD.FTZ R3, R189, R3 ;  /* 0x00000003bd037221 */ /* 0x010fc40000010000 */
[C---:B-----5:R-:W-:Y:S05]  /*d7b0*/  HMMA.16816.F32 R92, R4.reuse, R20, R92 ;  /* 0x00000014045c723c */ /* 0x060fea000000185c */
[----:B------:R-:W3:Y:S01]  /*d7c0*/  MUFU.EX2 R192, R192 ;  /* 0x000000c000c07308 */ /* 0x000ee20000000800 */
[C---:B------:R-:W-:Y:S01]  /*d7d0*/  HMMA.16816.F32 R96, R4.reuse, R22, R96 ;  /* 0x000000160460723c */ /* 0x040fe20000001860 */
[----:B------:R-:W4:Y:S05]  /*d7e0*/  LDSM.16.MT88.4 R20, [R225+0x10800] ;  /* 0x01080000e114783b */ /* 0x000f2a0000004200 */
[C---:B-1----:R-:W-:Y:S01]  /*d7f0*/  HMMA.16816.F32 R124, R4.reuse, R12, R124 ;  /* 0x0000000c047c723c */ /* 0x042fe2000000187c */
[----:B------:R-:W1:Y:S05]  /*d800*/  MUFU.EX2 R199, R199 ;  /* 0x000000c700c77308 */ /* 0x000e6a0000000800 */
[----:B------:R-:W-:Y:S01]  /*d810*/  HMMA.16816.F32 R128, R4, R14, R128 ;  /* 0x0000000e0480723c */ /* 0x000fe20000001880 */
[----:B------:R-:W5:Y:S02]  /*d820*/  LDSM.16.MT88.4 R12, [R226+0x12800] ;  /* 0x01280000e20c783b */ /* 0x000f640000004200 */
[----:B------:R-:W-:Y:S04]  /*d830*/  MUFU.EX2 R200, R200 ;  /* 0x000000c800c87308 */ /* 0x000fe80000000800 */
[C---:B------:R-:W-:Y:S01]  /*d840*/  F2FP.F16.F32.PACK_AB R4, R186.reuse, R185 ;  /* 0x000000b9ba04723e */ /* 0x040fe200000000ff */
[----:B------:R-:W-:Y:S01]  /*d850*/  FADD.FTZ R186, R186, R175 ;  /* 0x000000afbaba7221 */ /* 0x000fe20000010000 */
[C---:B--2---:R-:W-:Y:S01]  /*d860*/  F2FP.F16.F32.PACK_AB R5, R190.reuse, R189 ;  /* 0x000000bdbe05723e */ /* 0x044fe200000000ff */
[----:B------:R-:W-:Y:S01]  /*d870*/  FADD.FTZ R190, R190, R3 ;  /* 0x00000003bebe7221 */ /* 0x000fe20000010000 */
[----:B------:R-:W-:Y:S01]  /*d880*/  F2FP.F16.F32.PACK_AB R6, R188, R187 ;  /* 0x000000bbbc06723e */ /* 0x000fe200000000ff */
[----:B------:R-:W-:Y:S01]  /*d890*/  MUFU.EX2 R198, R198 ;  /* 0x000000c600c67308 */ /* 0x000fe20000000800 */
[----:B---3--:R-:W-:Y:S01]  /*d8a0*/  F2FP.F16.F32.PACK_AB R7, R192, R191 ;  /* 0x000000bfc007723e */ /* 0x008fe200000000ff */
[----:B------:R-:W-:Y:S01]  /*d8b0*/  FADD.FTZ R186, R187, R186 ;  /* 0x000000babbba7221 */ /* 0x000fe20000010000 */
[----:B------:R-:W-:Y:S01]  /*d8c0*/  FADD.FTZ R190, R191, R190 ;  /* 0x000000bebfbe7221 */ /* 0x000fe20000010000 */
[----:B------:R-:W-:-:S02]  /*d8d0*/  MOV R3, R176 ;  /* 0x000000b000037202 */ /* 0x000fc40000000f00 */
[----:B------:R-:W-:Y:S01]  /*d8e0*/  FADD.FTZ R188, R188, R186 ;  /* 0x000000babcbc7221 */ /* 0x000fe20000010000 */
[----:B------:R-:W-:Y:S01]  /*d8f0*/  FADD.FTZ R192, R192, R190 ;  /* 0x000000bec0c07221 */ /* 0x000fe20000010000 */
[----:B------:R-:W-:Y:S01]  /*d900*/  HMMA.16816.F32 R136, R4, R16, R136 ;  /* 0x000000100488723c */ /* 0x000fe20000001888 */
[----:B------:R-:W-:Y:S01]  /*d910*/  MUFU.EX2 R197, R197 ;  /* 0x000000c500c57308 */ /* 0x000fe20000000800 */
[----:B-1----:R-:W-:-:S04]  /*d920*/  FADD.FTZ R188, R199, R188 ;  /* 0x000000bcc7bc7221 */ /* 0x002fc80000010000 */
[C---:B------:R-:W-:Y:S01]  /*d930*/  HMMA.16816.F32 R132, R4.reuse, R18, R132 ;  /* 0x000000120484723c */ /* 0x040fe20000001884 */
[----:B------:R-:W-:Y:S02]  /*d940*/  LDSM.16.MT88.4 R16, [R224+0x14800] ;  /* 0x01480000e010783b */ /* 0x000fe40000004200 */
[----:B------:R-:W1:Y:S03]  /*d950*/  MUFU.EX2 R196, R196 ;  /* 0x000000c400c47308 */ /* 0x000e660000000800 */
[C---:B------:R-:W-:Y:S05]  /*d960*/  HMMA.16816.F32 R36, R4.reuse, R8, R36 ;  /* 0x000000080424723c */ /* 0x040fea0000001824 */
[----:B------:R-:W2:Y:S01]  /*d970*/  MUFU.EX2 R195, R195 ;  /* 0x000000c300c37308 */ /* 0x000ea20000000800 */
[C---:B------:R-:W-:Y:S01]  /*d980*/  HMMA.16816.F32 R40, R4.reuse, R10, R40 ;  /* 0x0000000a0428723c */ /* 0x040fe20000001828 */
[----:B------:R-:W3:Y:S05]  /*d990*/  LDSM.16.MT88.4 R8, [R225+0x14800] ;  /* 0x01480000e108783b */ /* 0x000eea0000004200 */
[----:B----4-:R-:W-:Y:S01]  /*d9a0*/  HMMA.16816.F32 R144, R4, R20, R144 ;  /* 0x000000140490723c */ /* 0x010fe20000001890 */
[----:B------:R-:W-:Y:S01]  /*d9b0*/  MUFU.EX2 R194, R194 ;  /* 0x000000c200c27308 */ /* 0x000fe20000000800 */
[----:B-1----:R-:W-:-:S04]  /*d9c0*/  FADD.FTZ R192, R196, R192 ;  /* 0x000000c0c4c07221 */ /* 0x002fc80000010000 */
[C---:B------:R-:W-:Y:S01]  /*d9d0*/  HMMA.16816.F32 R140, R4.reuse, R22, R140 ;  /* 0x00000016048c723c */ /* 0x040fe2000000188c */
[----:B------:R-:W1:Y:S02]  /*d9e0*/  LDSM.16.MT88.4 R20, [R226+0x14800] ;  /* 0x01480000e214783b */ /* 0x000e640000004200 */
[----:B------:R-:W4:Y:S03]  /*d9f0*/  MUFU.EX2 R193, R193 ;  /* 0x000000c100c17308 */ /* 0x000f260000000800 */
[C---:B------:R-:W-:Y:S05]  /*da00*/  HMMA.16816.F32 R160, R4.reuse, R28, R160 ;  /* 0x0000001c04a0723c */ /* 0x040fea00000018a0 */
[----:B------:R-:W4:Y:S01]  /*da10*/  MUFU.EX2 R184, R184 ;  /* 0x000000b800b87308 */ /* 0x000f220000000800 */
[C---:B------:R-:W-:Y:S01]  /*da20*/  HMMA.16816.F32 R156, R4.reuse, R30, R156 ;  /* 0x0000001e049c723c */ /* 0x040fe2000000189c */
[----:B------:R-:W2:Y:S05]  /*da30*/  LDSM.16.MT88.4 R28, [R224+0x12800] ;  /* 0x01280000e01c783b */ /* 0x000eaa0000004200 */
[C---:B------:R-:W-:Y:S01]  /*da40*/  HMMA.16816.F32 R152, R4.reuse, R24, R152 ;  /* 0x000000180498723c */ /* 0x040fe20000001898 */
[----:B------:R-:W-:Y:S05]  /*da50*/  MUFU.EX2 R183, R183 ;  /* 0x000000b700b77308 */ /* 0x000fea0000000800 */
[C---:B------:R-:W-:Y:S01]  /*da60*/  HMMA.16816.F32 R148, R4.reuse, R26, R148 ;  /* 0x0000001a0494723c */ /* 0x040fe20000001894 */
[----:B------:R-:W4:Y:S02]  /*da70*/  LDSM.16.MT88.4 R24, [R228+0x14800] ;  /* 0x01480000e418783b */ /* 0x000f240000004200 */
[----:B------:R-:W-:Y:S03]  /*da80*/  MUFU.EX2 R182, R182 ;  /* 0x000000b600b67308 */ /* 0x000fe60000000800 */
[C---:B-----5:R-:W-:Y:S05]  /*da90*/  HMMA.16816.F32 R44, R4.reuse, R12, R44 ;  /* 0x0000000c042c723c */ /* 0x060fea000000182c */
[----:B------:R-:W-:Y:S01]  /*daa0*/  MUFU.EX2 R201, R201 ;  /* 0x000000c900c97308 */ /* 0x000fe20000000800 */
[C---:B------:R-:W-:Y:S01]  /*dab0*/  HMMA.16816.F32 R48, R4.reuse, R14, R48 ;  /* 0x0000000e0430723c */ /* 0x040fe20000001830 */
[----:B------:R-:W5:Y:S05]  /*dac0*/  LDSM.16.MT88.4 R12, [R228+0x16800] ;  /* 0x01680000e40c783b */ /* 0x000f6a0000004200 */
[C---:B------:R-:W-:Y:S01]  /*dad0*/  HMMA.16816.F32 R52, R4.reuse, R32, R52 ;  /* 0x000000200434723c */ /* 0x040fe20000001834 */
[----:B------:R-:W5:Y:S05]  /*dae0*/  MUFU.EX2 R202, R202 ;  /* 0x000000ca00ca7308 */ /* 0x000f6a0000000800 */
[C---:B------:R-:W-:Y:S01]  /*daf0*/  HMMA.16816.F32 R56, R4.reuse, R34, R56 ;  /* 0x000000220438723c */ /* 0x040fe20000001838 */
[----:B------:R-:W5:Y:S02]  /*db00*/  LDSM.16.MT88.4 R32, [R226+0x16800] ;  /* 0x01680000e220783b */ /* 0x000f640000004200 */
[----:B------:R-:W5:Y:S03]  /*db10*/  MUFU.EX2 R203, R203 ;  /* 0x000000cb00cb7308 */ /* 0x000f660000000800 */
[C---:B---3--:R-:W-:Y:S05]  /*db20*/  HMMA.16816.F32 R84, R4.reuse, R8, R84 ;  /* 0x000000080454723c */ /* 0x048fea0000001854 */
[----:B------:R-:W3:Y:S01]  /*db30*/  MUFU.EX2 R180, R180 ;  /* 0x000000b400b47308 */ /* 0x000ee20000000800 */
[C---:B------:R-:W-:Y:S01]  /*db40*/  HMMA.16816.F32 R88, R4.reuse, R10, R88 ;  /* 0x0000000a0458723c */ /* 0x040fe20000001858 */
[----:B------:R-:W3:Y:S05]  /*db50*/  LDSM.16.MT88.4 R8, [R225+0x16800] ;  /* 0x01680000e108783b */ /* 0x000eea0000004200 */
[C---:B------:R-:W-:Y:S01]  /*db60*/  HMMA.16816.F32 R92, R4.reuse, R16, R92 ;  /* 0x00000010045c723c */ /* 0x040fe2000000185c */
[----:B------:R-:W3:Y:S05]  /*db70*/  MUFU.EX2 R179, R179 ;  /* 0x000000b300b37308 */ /* 0x000eea0000000800 */
[C---:B------:R-:W-:Y:S01]  /*db80*/  HMMA.16816.F32 R96, R4.reuse, R18, R96 ;  /* 0x000000120460723c */ /* 0x040fe20000001860 */
[----:B------:R-:W3:Y:S05]  /*db90*/  LDSM.16.MT88.4 R16, [R224+0x16800] ;  /* 0x01680000e010783b */ /* 0x000eea0000004200 */
[C---:B-1----:R-:W-:Y:S06]  /*dba0*/  HMMA.16816.F32 R76, R4.reuse, R20, R76 ;  /* 0x00000014044c723c */ /* 0x042fec000000184c */
[C---:B------:R-:W-:Y:S01]  /*dbb0*/  HMMA.16816.F32 R80, R4.reuse, R22, R80 ;  /* 0x000000160450723c */ /* 0x040fe20000001850 */
[----:B------:R-:W1:Y:S05]  /*dbc0*/  LDSM.16.MT88.4 R20, [R226+0x11000] ;  /* 0x01100000e214783b */ /* 0x000e6a0000004200 */
[C---:B--2---:R-:W-:Y:S06]  /*dbd0*/  HMMA.16816.F32 R60, R4.reuse, R28, R60 ;  /* 0x0000001c043c723c */ /* 0x044fec000000183c */
[C---:B------:R-:W-:Y:S01]  /*dbe0*/  HMMA.16816.F32 R64, R4.reuse, R30, R64 ;  /* 0x0000001e0440723c */ /* 0x040fe20000001840 */
[----:B------:R-:W-:Y:S05]  /*dbf0*/  LDSM.16.MT88.4 R28, [R228+0x11000] ;  /* 0x01100000e41c783b */ /* 0x000fea0000004200 */
        /* <DEDUP_REMOVED lines=8> */
[----:B------:R-:W-:Y:S05]  /*dc80*/  LDSM.16.MT88.4 R32, [R226+0x11800] ;  /* 0x01180000e220783b */ /* 0x000fea0000004200 */
[C---:B---3--:R-:W-:Y:S06]  /*dc90*/  HMMA.16816.F32 R116, R4.reuse, R8, R116 ;  /* 0x000000080474723c */ /* 0x048fec0000001874 */
[C---:B------:R-:W-:Y:S01]  /*dca0*/  HMMA.16816.F32 R120, R4.reuse, R10, R120 ;  /* 0x0000000a0478723c */ /* 0x040fe20000001878 */
[----:B------:R-:W3:Y:S05]  /*dcb0*/  LDSM.16.MT88.4 R8, [R228+0x13000] ;  /* 0x01300000e408783b */ /* 0x000eea0000004200 */
[C---:B------:R-:W-:Y:S06]  /*dcc0*/  HMMA.16816.F32 R124, R4.reuse, R16, R124 ;  /* 0x00000010047c723c */ /* 0x040fec000000187c */
[----:B------:R-:W-:Y:S01]  /*dcd0*/  HMMA.16816.F32 R128, R4, R18, R128 ;  /* 0x000000120480723c */ /* 0x000fe20000001880 */
[----:B------:R-:W-:Y:S06]  /*dce0*/  LDSM.16.MT88.4 R16, [R226+0x13000] ;  /* 0x01300000e210783b */ /* 0x000fec0000004200 */
        /* <DEDUP_REMOVED lines=96> */
[C---:B--2---:R-:W-:Y:S06]  /*e2f0*/  HMMA.16816.F32 R68, R4.reuse, R24, R68 ;  /* 0x000000180444723c */ /* 0x044fec0000001844 */
[C---:B------:R-:W-:Y:S06]  /*e300*/  HMMA.16816.F32 R72, R4.reuse, R26, R72 ;  /* 0x0000001a0448723c */ /* 0x040fec0000001848 */
        /* <DEDUP_REMOVED lines=8> */
[C---:B---3--:R-:W-:Y:S06]  /*e390*/  HMMA.16816.F32 R116, R4.reuse, R8, R116 ;  /* 0x000000080474723c */ /* 0x048fec0000001874 */
[C---:B------:R-:W-:Y:S06]  /*e3a0*/  HMMA.16816.F32 R120, R4.reuse, R10, R120 ;  /* 0x0000000a0478723c */ /* 0x040fec0000001878 */
[C---:B-1----:R-:W-:Y:S06]  /*e3b0*/  HMMA.16816.F32 R124, R4.reuse, R20, R124 ;  /* 0x00000014047c723c */ /* 0x042fec000000187c */
[----:B------:R-:W-:-:S15]  /*e3c0*/  HMMA.16816.F32 R128, R4, R22, R128 ;  /* 0x000000160480723c */ /* 0x000fde0000001880 */
[----:B------:R-:W-:-:S09]  /*e3d0*/  NOP ;  /* 0x0000000000007918 */ /* 0x000fd20000000000 */
.L_x_3254:
        /* <DEDUP_REMOVED lines=17> */
[----:B------:R-:W-:Y:S01]  /*e4f0*/  ULDC UR4, c[0x0][0x2ec] ;  /* 0x0000bb0000047ab9 */ /* 0x000fe20000000800 */
[----:B------:R-:W-:-:S02]  /*e500*/  UISETP.NE.AND UP1, UPT, UR17, URZ, UPT ;  /* 0x0000003f1100728c */ /* 0x000fc4000bf25270 */
[----:B------:R-:W-:Y:S02]  /*e510*/  ULOP3.LUT UR31, URZ, UR17, URZ, 0x33, !UPT ;  /* 0x000000113f1f7292 */ /* 0x000fe4000f8e333f */
[----:B------:R-:W-:Y:S02]  /*e520*/  USHF.R.S32.HI UR18, URZ, 0x1f, UR32 ;  /* 0x0000001f3f127899 */ /* 0x000fe40008011420 */
[----:B------:R-:W-:Y:S01]  /*e530*/  ULOP3.LUT UR19, URZ, UR17, URZ, 0x33, !UPT ;  /* 0x000000113f137292 */ /* 0x000fe2000f8e333f */
        /* <DEDUP_REMOVED lines=25> */
.L_x_3266:
[----:B------:R-:W-:Y:S01]  /*e6d0*/  PLOP3.LUT P0, PT, PT, PT, UP6, 0x40, 0x0 ;  /* 0x000000000000781c */ /* 0x000fe20003f0e868 */
[C---:B------:R-:W-:Y:S01]  /*e6e0*/  VIADD R3, R236.reuse, 0x40 ;  /* 0x00000040ec037836 */ /* 0x040fe20000000000 */
        /* <DEDUP_REMOVED lines=86> */
.L_x_3263:
        /* <DEDUP_REMOVED lines=129> */
[----:B------:R-:W-:Y:S03]  /*f460*/  LDSM.16.M88.4 R196, [R227+0x9000] ;  /* 0x00900000e3c4783b */ /* 0x000fe60000000200 */
[C---:B-1----:R-:W-:Y:S01]  /*f470*/  HMMA.16816.F32 R12, R32.reuse, R16, RZ ;  /* 0x00000010200c723c */ /* 0x042fe200000018ff */
[----:B------:R-:W-:Y:S04]  /*f480*/  LDSM.16.M88.4 R200, [R227+0x9800] ;  /* 0x00980000e3c8783b */ /* 0x000fe80000000200 */
[----:B------:R-:W-:Y:S01]  /*f490*/  LDSM.16.M88.4 R204, [R220] ;  /* 0x00000000dccc783b */ /* 0x000fe20000000200 */
        /* <DEDUP_REMOVED lines=8> */
[----:B------:R-:W2:Y:S05]  /*f520*/  LDSM.16.M88.4 R172, [R229] ;  /* 0x00000000e5ac783b */ /* 0x000eaa0000000200 */
        /* <DEDUP_REMOVED lines=15> */
[----:B------:R-:W1:Y:S05]  /*f620*/  LDSM.16.M88.4 R164, [R233+0xa800] ;  /* 0x00a80000e9a4783b */ /* 0x000e6a0000000200 */
        /* <DEDUP_REMOVED lines=23> */
[C---:B-1----:R-:W-:Y:S06]  /*f7a0*/  HMMA.16816.F32 R12, R184.reuse, R164, R12 ;  /* 0x000000a4b80c723c */ /* 0x042fec000000180c */
[C---:B------:R-:W-:Y:S01]  /*f7b0*/  HMMA.16816.F32 R16, R184.reuse, R166, R16 ;  /* 0x000000a6b810723c */ /* 0x040fe20000001810 */
[----:B------:R-:W1:Y:S05]  /*f7c0*/  LDSM.16.M88.4 R164, [R227+0xa800] ;  /* 0x00a80000e3a4783b */ /* 0x000e6a0000000200 */
[C---:B-----5:R-:W-:Y:S06]  /*f7d0*/  HMMA.16816.F32 R20, R184.reuse, R188, R20 ;  /* 0x000000bcb814723c */ /* 0x060fec0000001814 */
        /* <DEDUP_REMOVED lines=40> */
[----:B------:R-:W3:Y:S05]  /*fa60*/  LDSM.16.M88.4 R172, [R213] ;  /* 0x00000000d5ac783b */ /* 0x000eea0000000200 */
        /* <DEDUP_REMOVED lines=12> */
[----:B------:R-:W5:Y:S05]  /*fb30*/  LDSM.16.M88.4 R180, [R227+0xd000] ;  /* 0x00d00000e3b4783b */ /* 0x000f6a0000000200 */
        /* <DEDUP_REMOVED lines=60> */
[C---:B------:R-:W-:Y:S06]  /*ff00*/  HMMA.16816.F32 R16, R196.reuse, R170, R16 ;  /* 0x000000aac410723c */ /* 0x040fec0000001810 */
[C---:B------:R-:W-:Y:S06]  /*ff10*/  HMMA.16816.F32 R20, R196.reuse, R172, R20 ;  /* 0x000000acc414723c */ /* 0x040fec0000001814 */
        /* <DEDUP_REMOVED lines=8> */
[C---:B-----5:R-:W-:Y:S06]  /*ffa0*/  HMMA.16816.F32 R20, R192.reuse, R180, R20 ;  /* 0x000000b4c014723c */ /* 0x060fec0000001814 */
[C---:B------:R-:W-:Y:S06]  /*ffb0*/  HMMA.16816.F32 R24, R192.reuse, R182, R24 ;  /* 0x000000b6c018723c */ /* 0x040fec0000001818 */
[C---:B------:R-:W-:Y:S06]  /*ffc0*/  HMMA.16816.F32 R28, R192.reuse, R184, R28 ;  /* 0x000000b8c01c723c */ /* 0x040fec000000181c */
[----:B------:R-:W-:Y:S06]  /*ffd0*/  HMMA.16816.F32 R32, R192, R186, R32 ;  /* 0x000000bac020723c */ /* 0x000fec0000001820 */
[C---:B--2---:R-:W-:Y:S06]  /*ffe0*/  HMMA.16816.F32 R4, R188.reuse, R204, R4 ;  /* 0x000000ccbc04723c */ /* 0x044fec0000001804 */
[C---:B------:R-:W-:Y:S06]  /*fff0*/  HMMA.16816.F32 R8, R188.reuse, R206, R8 ;  /* 0x000000cebc08723c */ /* 0x040fec0000001808 */
        /* <DEDUP_REMOVED lines=10> */
[----:B------:R-:W-:Y:S01]  /*100a0*/  FMUL.FTZ R11, R11, UR22 ;  /* 0x000000160b0b7c20 */ /* 0x000fe20008410000 */
[----:B------:R-:W-:Y:S01]  /*100b0*/  IMAD.MOV.U32 R166, RZ, RZ, R248 ;  /* 0x000000ffffa67224 */ /* 0x000fe200078e00f8 */
[----:B------:R-:W-:Y:S03]  /*100c0*/  MOV R167, R249 ;  /* 0x000000f900a77202 */ /* 0x000fe60000000f00 */
[----:B------:R-:W2:Y:S01]  /*100d0*/  MUFU.TANH R169, R6 ;  /* 0x0000000600a97308 */ /* 0x000ea20000002400 */
[----:B------:R-:W-:Y:S01]  /*100e0*/  FMUL.FTZ R12, R12, UR22 ;  /* 0x000000160c0c7c20 */ /* 0x000fe20008410000 */
[----:B------:R-:W-:Y:S01]  /*100f0*/  FMUL.FTZ R13, R13, UR22 ;  /* 0x000000160d0d7c20 */ /* 0x000fe20008410000 */
[----:B------:R-:W-:Y:S01]  /*10100*/  FMUL.FTZ R14, R14, UR22 ;  /* 0x000000160e0e7c20 */ /* 0x000fe20008410000 */
[----:B------:R-:W-:Y:S01]  /*10110*/  FMUL.FTZ R15, R15, UR22 ;  /* 0x000000160f0f7c20 */ /* 0x000fe20008410000 */
[----:B------:R-:W-:Y:S01]  /*10120*/  FMUL.FTZ R16, R16, UR22 ;  /* 0x0000001610107c20 */ /* 0x000fe20008410000 */
[----:B------:R-:W-:Y:S04]  /*10130*/  FMUL.FTZ R17, R17, UR22 ;  /* 0x0000001611117c20 */ /* 0x000fe80008410000 */
[----:B------:R3:W4:Y:S01]  /*10140*/  MUFU.TANH R164, R7 ;  /* 0x0000000700a47308 */ /* 0x0007220000002400 */
[----:B------:R-:W-:Y:S09]  /*10150*/  FMUL.FTZ R18, R18, UR22 ;  /* 0x0000001612127c20 */ /* 0x000ff20008410000 */
[----:B------:R-:W1:Y:S10]  /*10160*/  MUFU.TANH R170, R8 ;  /* 0x0000000800aa7308 */ /* 0x000e740000002400 */
[----:B------:R-:W1:Y:S01]  /*10170*/  MUFU.TANH R171, R9 ;  /* 0x0000000900ab7308 */ /* 0x000e620000002400 */
[----:B---3--:R-:W3:Y:S09]  /*10180*/  LDSM.16.M88.4 R4, [R220+0x7000] ;  /* 0x00700000dc04783b */ /* 0x008ef20000000200 */
[----:B------:R-:W1:Y:S10]  /*10190*/  MUFU.TANH R165, R10 ;  /* 0x0000000a00a57308 */ /* 0x000e740000002400 */
[----:B------:R5:W1:Y:S10]  /*101a0*/  MUFU.TANH R172, R11 ;  /* 0x0000000b00ac7308 */ /* 0x000a740000002400 */
[----:B------:R2:W1:Y:S10]  /*101b0*/  MUFU.TANH R196, R12 ;  /* 0x0000000c00c47308 */ /* 0x0004740000002400 */
[----:B------:R-:W1:Y:S01]  /*101c0*/  MUFU.TANH R3, R3 ;  /* 0x0000000300037308 */ /* 0x000e620000002400 */
[----:B-----5:R-:W5:Y:S01]  /*101d0*/  LDSM.16.M88.4 R8, [R220+0x7800] ;  /* 0x00780000dc08783b */ /* 0x020f620000000200 */
[----:B------:R-:W-:Y:S08]  /*101e0*/  DEPBAR.LE SB0, 0x0 ;  /* 0x000080000000791a */ /* 0x000ff00000000000 */
[----:B------:R1:W1:Y:S01]  /*101f0*/  MUFU.TANH R198, R13 ;  /* 0x0000000d00c67308 */ /* 0x0002620000002400 */
[----:B------:R-:W-:Y:S01]  /*10200*/  BAR.SYNC.DEFER_BLOCKING 0x0 ;  /* 0x0000000000007b1d */ /* 0x000fe20000010000 */
[C---:B---3--:R-:W-:Y:S05]  /*10210*/  HMMA.16816.F32 R20, R188.reuse, R4, R20 ;  /* 0x00000004bc14723c */ /* 0x048fea0000001814 */
[----:B--2---:R-:W-:Y:S03]  /*10220*/  FMUL.FTZ R12, R19, UR22 ;  /* 0x00000016130c7c20 */ /* 0x004fe60008410000 */
[----:B------:R2:W3:Y:S01]  /*10230*/  MUFU.TANH R175, R14 ;  /* 0x0000000e00af7308 */ /* 0x0004e20000002400 */
        /* <DEDUP_REMOVED lines=8> */
[C---:B-----5:R-:W-:Y:S03]  /*102c0*/  HMMA.16816.F32 R28, R188.reuse, R8, R28 ;  /* 0x00000008bc1c723c */ /* 0x060fe6000000181c */
[----:B------:R-:W-:Y:S01]  /*102d0*/  FMUL.FTZ R24, R24, UR22 ;  /* 0x0000001618187c20 */ /* 0x000fe20008410000 */
[----:B------:R-:W-:Y:S01]  /*102e0*/  FMUL.FTZ R25, R25, UR22 ;  /* 0x0000001619197c20 */ /* 0x000fe20008410000 */
[----:B------:R-:W-:Y:S01]  /*102f0*/  FMUL.FTZ R26, R26, UR22 ;  /* 0x000000161a1a7c20 */ /* 0x000fe20008410000 */
[----:B------:R-:W-:Y:S03]  /*10300*/  HMMA.16816.F32 R32, R188, R10, R32 ;  /* 0x0000000abc20723c */ /* 0x000fe60000001820 */
[----:B------:R2:W1:Y:S02]  /*10310*/  MUFU.TANH R173, R18 ;  /* 0x0000001200ad7308 */ /* 0x0004640000002400 */
[----:B------:R-:W-:Y:S08]  /*10320*/  FMUL.FTZ R27, R27, UR22 ;  /* 0x000000161b1b7c20 */ /* 0x000ff00008410000 */
[----:B------:R-:W1:Y:S10]  /*10330*/  MUFU.TANH R12, R12 ;  /* 0x0000000c000c7308 */ /* 0x000e740000002400 */
[----:B------:R-:W1:Y:S01]  /*10340*/  MUFU.TANH R6, R6 ;  /* 0x0000000600067308 */ /* 0x000e620000002400 */
        /* <DEDUP_REMOVED lines=22> */
[----:B------:R-:W1:Y:S01]  /*104b0*/  MUFU.TANH R10, R10 ;  /* 0x0000000a000a7308 */ /* 0x000e620000002400 */
[----:B---34-:R-:W-:Y:S05]  /*104c0*/  @!P0 BRA `(.L_x_3264) ;  /* 0x0000000c00088947 */ /* 0x018fea0003800000 */
        /* <DEDUP_REMOVED lines=44> */
[----:B--2---:R-:W-:Y:S02]  /*10790*/  LEA R14, P1, R7, UR20, 0x2 ;  /* 0x00000014070e7c11 */ /* 0x004fe4000f8210ff */
        /* <DEDUP_REMOVED lines=12> */
[----:B------:R2:W3:Y:S01]  /*10860*/  LDG.E R7, desc[UR26][R4.64] ;  /* 0x0000001a04077981 */ /* 0x0004e2000c1e1900 */
[----:B------:R-:W-:Y:S02]  /*10870*/  USHF.R.S32.HI UR11, URZ, 0x1f, UR36 ;  /* 0x0000001f3f0b7899 */ /* 0x000fe40008011424 */
[----:B------:R-:W-:Y:S01]  /*10880*/  UIMAD UR10, UR9, UR36, URZ ;  /* 0x00000024090a72a4 */ /* 0x000fe2000f8e023f */
[----:B------:R-:W3:Y:S01]  /*10890*/  LDG.E R8, desc[UR26][R8.64] ;  /* 0x0000001a08087981 */ /* 0x000ee2000c1e1900 */
        /* <DEDUP_REMOVED lines=8> */
[----:B--2---:R-:W2:Y:S01]  /*10920*/  LDC.64 R4, c[0x0][0x230] ;  /* 0x00008c00ff047b82 */ /* 0x004ea20000000a00 */
[----:B---3--:R-:W-:Y:S04]  /*10930*/  IMAD.IADD R8, R8, 0x1, -R7 ;  /* 0x0000000108087824 */ /* 0x008fe800078e0a07 */
[C---:B--2---:R-:W-:Y:S01]  /*10940*/  IMAD.WIDE.U32 R14, R8.reuse, R4, R14 ;  /* 0x00000004080e7225 */ /* 0x044fe200078e000e */
[----:B------:R-:W-:Y:S02]  /*10950*/  SHF.R.S32.HI R7, RZ, 0x1f, R8 ;  /* 0x0000001fff077819 */ /* 0x000fe40000011408 */
[----:B------:R-:W-:Y:S03]  /*10960*/  MOV R9, R14 ;  /* 0x0000000e00097202 */ /* 0x000fe60000000f00 */
[----:B------:R-:W-:Y:S04]  /*10970*/  IMAD R7, R7, R4, RZ ;  /* 0x0000000407077224 */ /* 0x000fe800078e02ff */
[----:B------:R-:W-:Y:S04]  /*10980*/  IMAD R7, R8, R5, R7 ;  /* 0x0000000508077224 */ /* 0x000fe800078e0207 */
[----:B------:R-:W-:Y:S07]  /*10990*/  IMAD.IADD R4, R15, 0x1, R7 ;  /* 0x000000010f047824 */ /* 0x000fee00078e0207 */
.L_x_3265:
[----:B------:R3:W-:Y:S01]  /*109a0*/  @P6 STS.128 [R235+0x8000], RZ ;  /* 0x008000ffeb006388 */ /* 0x0007e20000000c00 */
[CC--:B--2---:R-:W-:Y:S01]  /*109b0*/  LEA R24, P0, R9.reuse, R245.reuse, 0x1 ;  /* 0x000000f509187211 */ /* 0x0c4fe200078008ff */
[----:B------:R-:W-:Y:S01]  /*109c0*/  UMOV UR8, UR10 ;  /* 0x0000000a00087c82 */ /* 0x000fe20008000000 */
[C---:B------:R-:W-:Y:S01]  /*109d0*/  IADD3 R8, P1, R9.reuse, UR28, RZ ;  /* 0x0000001c09087c10 */ /* 0x040fe2000ff3e0ff */
[----:B------:R-:W-:Y:S01]  /*109e0*/  UMOV UR9, UR11 ;  /* 0x0000000b00097c82 */ /* 0x000fe20008000000 */
[-C--:B------:R-:W-:Y:S02]  /*109f0*/  LEA.HI.X R25, R9, R244.reuse, R4, 0x1, P0 ;  /* 0x000000f409197211 */ /* 0x080fe400000f0c04 */
[-C--:B------:R-:W-:Y:S02]  /*10a00*/  @!P5 LEA R18, P0, R8, R245.reuse, 0x1 ;  /* 0x000000f50812d211 */ /* 0x080fe400078008ff */
        /* <DEDUP_REMOVED lines=110> */
.L_x_3264:
[----:B------:R-:W-:Y:S01]  /*110f0*/  MOV R4, UR13 ;  /* 0x0000000d00047c02 */ /* 0x000fe20008000f00 */
[----:B--23--:R-:W-:Y:S01]  /*11100*/  LDSM.16.MT88.4 R16, [R228+0x10000] ;  /* 0x01000000e410783b */ /* 0x00cfe20000004200 */
[----:B------:R-:W-:Y:S02]  /*11110*/  UISETP.GT.AND UP2, UPT, UR13, UR12, UPT ;  /* 0x0000000c0d00728c */ /* 0x000fe4000bf44270 */
[----:B------:R-:W-:Y:S01]  /*11120*/  LEA R4, R4, R241, 0x6 ;  /* 0x000000f104047211 */ /* 0x000fe200078e30ff */
[----:B------:R-:W-:Y:S01]  /*11130*/  UMOV UR11, UR35 ;  /* 0x00000023000b7c82 */ /* 0x000fe20008000000 */
[----:B------:R-:W-:Y:S02]  /*11140*/  UMOV UR10, UR34 ;  /* 0x00000022000a7c82 */ /* 0x000fe40008000000 */
[C---:B------:R-:W-:Y:S01]  /*11150*/  IADD3 R7, R4.reuse, 0x1, RZ ;  /* 0x0000000104077810 */ /* 0x040fe20007ffe0ff */
[----:B------:R-:W-:Y:S01]  /*11160*/  LDSM.16.MT88.4 R24, [R226+0x10000] ;  /* 0x01000000e218783b */ /* 0x000fe20000004200 */
[C---:B------:R-:W-:Y:S02]  /*11170*/  IADD3 R5, R4.reuse, 0x8, RZ ;  /* 0x0000000804057810 */ /* 0x040fe40007ffe0ff */
[C---:B------:R-:W-:Y:S02]  /*11180*/  ISETP.GE.AND P4, PT, R7.reuse, R240, PT ;  /* 0x000000f00700720c */ /* 0x040fe40003f86270 */
[----:B------:R-:W-:Y:S02]  /*11190*/  ISETP.GE.AND P5, PT, R7, R238, PT ;  /* 0x000000ee0700720c */ /* 0x000fe40003fa6270 */
[C---:B------:R-:W-:Y:S01]  /*111a0*/  ISETP.GE.AND P2, PT, R5.reuse, R240, PT ;  /* 0x000000f00500720c */ /* 0x040fe20003f46270 */
[----:B------:R-:W-:Y:S01]  /*111b0*/  LDSM.16.MT88.4 R32, [R225+0x10000] ;  /* 0x01000000e120783b */ /* 0x000fe20000004200 */
[----:B------:R-:W-:Y:S02]  /*111c0*/  ISETP.GE.AND P6, PT, R5, R238, PT ;  /* 0x000000ee0500720c */ /* 0x000fe40003fc6270 */
[C---:B------:R-:W-:Y:S02]  /*111d0*/  ISETP.GE.AND P1, PT, R4.reuse, R240, PT ;  /* 0x000000f00400720c */ /* 0x040fe40003f26270 */
[C---:B------:R-:W-:Y:S02]  /*111e0*/  ISETP.GE.AND P0, PT, R4.reuse, R238, PT ;  /* 0x000000ee0400720c */ /* 0x040fe40003f06270 */
[C---:B------:R-:W-:Y:S02]  /*111f0*/  ISETP.GE.OR P4, PT, R7.reuse, R239, !P4 ;  /* 0x000000ef0700720c */ /* 0x040fe40006786670 */
[----:B------:R-:W-:Y:S02]  /*11200*/  ISETP.GE.OR P5, PT, R7, R237, !P5 ;  /* 0x000000ed0700720c */ /* 0x000fe40006fa6670 */
[C---:B------:R-:W-:Y:S02]  /*11210*/  ISETP.GE.OR P2, PT, R5.reuse, R239, !P2 ;  /* 0x000000ef0500720c */ /* 0x040fe40005746670 */
[----:B------:R-:W-:Y:S02]  /*11220*/  ISETP.GE.OR P6, PT, R5, R237, !P6 ;  /* 0x000000ed0500720c */ /* 0x000fe400077c6670 */
[C---:B------:R-:W-:Y:S02]  /*11230*/  ISETP.GE.OR P1, PT, R4.reuse, R239, !P1 ;  /* 0x000000ef0400720c */ /* 0x040fe40004f26670 */
[C---:B------:R-:W-:Y:S02]  /*11240*/  ISETP.GE.OR P0, PT, R4.reuse, R237, !P0 ;  /* 0x000000ed0400720c */ /* 0x040fe40004706670 */
[C---:B------:R-:W-:Y:S02]  /*11250*/  IADD3 R7, R4.reuse, 0x10, RZ ;  /* 0x0000001004077810 */ /* 0x040fe40007ffe0ff */
[C---:B------:R-:W-:Y:S02]  /*11260*/  IADD3 R5, R4.reuse, 0x9, RZ ;  /* 0x0000000904057810 */ /* 0x040fe40007ffe0ff */
[----:B-1----:R-:W-:Y:S02]  /*11270*/  FSEL R9, R3, -INF , !P1 ;  /* 0xff80000003097808 */ /* 0x002fe40004800000 */
[----:B------:R-:W-:Y:S02]  /*11280*/  FSEL R169, R169, -INF , !P0 ;  /* 0xff800000a9a97808 */ /* 0x000fe40004000000 */
[-C--:B------:R-:W-:Y:S02]  /*11290*/  ISETP.GE.AND P0, PT, R7, R240.reuse, PT ;  /* 0x000000f00700720c */ /* 0x080fe40003f06270 */
[C---:B------:R-:W-:Y:S02]  /*112a0*/  ISETP.GE.AND P3, PT, R5.reuse, R240, PT ;  /* 0x000000f00500720c */ /* 0x040fe40003f66270 */
[CC--:B------:R-:W-:Y:S02]  /*112b0*/  ISETP.GE.AND P1, PT, R5.reuse, R238.reuse, PT ;  /* 0x000000ee0500720c */ /* 0x0c0fe40003f26270 */
[C---:B------:R-:W-:Y:S02]  /*112c0*/  ISETP.GE.OR P3, PT, R5.reuse, R239, !P3 ;  /* 0x000000ef0500720c */ /* 0x040fe40005f66670 */
[----:B------:R-:W-:Y:S02]  /*112d0*/  ISETP.GE.OR P1, PT, R5, R237, !P1 ;  /* 0x000000ed0500720c */ /* 0x000fe40004f26670 */
[----:B------:R-:W-:Y:S02]  /*112e0*/  ISETP.GE.OR P0, PT, R7, R239, !P0 ;  /* 0x000000ef0700720c */ /* 0x000fe40004706670 */
[C---:B------:R-:W-:Y:S02]  /*112f0*/  IADD3 R5, R4.reuse, 0x11, RZ ;  /* 0x0000001104057810 */ /* 0x040fe40007ffe0ff */
[----:B------:R-:W-:Y:S02]  /*11300*/  IADD3 R3, R4, 0x18, RZ ;  /* 0x0000001804037810 */ /* 0x000fe40007ffe0ff */
[----:B------:R-:W-:Y:S02]  /*11310*/  FSEL R170, R170, -INF , !P2 ;  /* 0xff800000aaaa7808 */ /* 0x000fe40005000000 */
[----:B------:R-:W-:Y:S02]  /*11320*/  FSEL R171, R171, -INF , !P3 ;  /* 0xff800000abab7808 */ /* 0x000fe40005800000 */
[----:B------:R-:W-:Y:S02]  /*11330*/  FSEL R196, R196, -INF , !P0 ;  /* 0xff800000c4c47808 */ /* 0x000fe40004000000 */
[C---:B------:R-:W-:Y:S02]  /*11340*/  ISETP.GE.AND P3, PT, R5.reuse, R238, PT ;  /* 0x000000ee0500720c */ /* 0x040fe40003f66270 */
[-C--:B------:R-:W-:Y:S02]  /*11350*/  ISETP.GE.AND P2, PT, R5, R240.reuse, PT ;  /* 0x000000f00500720c */ /* 0x080fe40003f46270 */
[----:B------:R-:W-:Y:S02]  /*11360*/  ISETP.GE.AND P0, PT, R3, R240, PT ;  /* 0x000000f00300720c */ /* 0x000fe40003f06270 */
[C---:B------:R-:W-:Y:S02]  /*11370*/  ISETP.GE.OR P3, PT, R5.reuse, R237, !P3 ;  /* 0x000000ed0500720c */ /* 0x040fe40005f66670 */
[-C--:B------:R-:W-:Y:S02]  /*11380*/  ISETP.GE.OR P2, PT, R5, R239.reuse, !P2 ;  /* 0x000000ef0500720c */ /* 0x080fe40005746670 */
[----:B------:R-:W-:Y:S02]  /*11390*/  ISETP.GE.OR P0, PT, R3, R239, !P0 ;  /* 0x000000ef0300720c */ /* 0x000fe40004706670 */
[----:B------:R-:W-:Y:S02]  /*113a0*/  IADD3 R5, R4, 0x19, RZ ;  /* 0x0000001904057810 */ /* 0x000fe40007ffe0ff */
[----:B------:R-:W-:Y:S02]  /*113b0*/  FSEL R168, R168, -INF , !P4 ;  /* 0xff800000a8a87808 */ /* 0x000fe40006000000 */
[----:B------:R-:W-:Y:S02]  /*113c0*/  FSEL R8, R164, -INF , !P5 ;  /* 0xff800000a4087808 */ /* 0x000fe40006800000 */
[----:B------:R-:W-:Y:S02]  /*113d0*/  FSEL R197, R197, -INF , !P0 ;  /* 0xff800000c5c57808 */ /* 0x000fe40004000000 */
[----:B------:R-:W-:Y:S02]  /*113e0*/  ISETP.GE.AND P4, PT, R7, R238, PT ;  /* 0x000000ee0700720c */ /* 0x000fe40003f86270 */
[C---:B------:R-:W-:Y:S02]  /*113f0*/  ISETP.GE.AND P5, PT, R5.reuse, R240, PT ;  /* 0x000000f00500720c */ /* 0x040fe40003fa6270 */
[-C--:B------:R-:W-:Y:S02]  /*11400*/  ISETP.GE.AND P0, PT, R5, R238.reuse, PT ;  /* 0x000000ee0500720c */ /* 0x080fe40003f06270 */
[----:B------:R-:W-:Y:S02]  /*11410*/  IADD3 R11, R4, 0x20, RZ ;  /* 0x00000020040b7810 */ /* 0x000fe40007ffe0ff */
[----:B------:R-:W-:Y:S02]  /*11420*/  FSEL R198, R198, -INF , !P2 ;  /* 0xff800000c6c67808 */ /* 0x000fe40005000000 */
[-C--:B------:R-:W-:Y:S02]  /*11430*/  ISETP.GE.OR P4, PT, R7, R237.reuse, !P4 ;  /* 0x000000ed0700720c */ /* 0x080fe40006786670 */
[----:B------:R-:W-:Y:S02]  /*11440*/  ISETP.GE.OR P0, PT, R5, R237, !P0 ;  /* 0x000000ed0500720c */ /* 0x000fe40004706670 */
[----:B------:R-:W-:Y:S02]  /*11450*/  ISETP.GE.AND P2, PT, R3, R238, PT ;  /* 0x000000ee0300720c */ /* 0x000fe40003f46270 */
[----:B------:R-:W-:Y:S02]  /*11460*/  ISETP.GE.OR P5, PT, R5, R239, !P5 ;  /* 0x000000ef0500720c */ /* 0x000fe40006fa6670 */
[----:B------:R-:W-:Y:S02]  /*11470*/  FSEL R7, R165, -INF , !P6 ;  /* 0xff800000a5077808 */ /* 0x000fe40007000000 */
[----:B------:R-:W-:Y:S02]  /*11480*/  FSEL R5, R172, -INF , !P1 ;  /* 0xff800000ac057808 */ /* 0x000fe40004800000 */
[C---:B------:R-:W-:Y:S02]  /*11490*/  ISETP.GE.AND P6, PT, R11.reuse, R240, PT ;  /* 0x000000f00b00720c */ /* 0x040fe40003fc6270 */
[----:B------:R-:W-:Y:S02]  /*114a0*/  ISETP.GE.AND P1, PT, R11, R238, PT ;  /* 0x000000ee0b00720c */ /* 0x000fe40003f26270 */
[----:B------:R-:W-:Y:S02]  /*114b0*/  ISETP.GE.OR P2, PT, R3, R237, !P2 ;  /* 0x000000ed0300720c */ /* 0x000fe40005746670 */
[----:B------:R-:W-:Y:S02]  /*114c0*/  IADD3 R3, R4, 0x21, RZ ;  /* 0x0000002104037810 */ /* 0x000fe40007ffe0ff */
[C---:B------:R-:W-:Y:S02]  /*114d0*/  ISETP.GE.OR P6, PT, R11.reuse, R239, !P6 ;  /* 0x000000ef0b00720c */ /* 0x040fe400077c6670 */
[----:B------:R-:W-:Y:S02]  /*114e0*/  ISETP.GE.OR P1, PT, R11, R237, !P1 ;  /* 0x000000ed0b00720c */ /* 0x000fe40004f26670 */
[----:B------:R-:W-:Y:S02]  /*114f0*/  FMNMX.FTZ R11, R9, R0, !PT ;  /* 0x00000000090b7209 */ /* 0x000fe40007810000 */
[----:B------:R-:W-:Y:S02]  /*11500*/  FSEL R199, R199, -INF , !P5 ;  /* 0xff800000c7c77808 */ /* 0x000fe40006800000 */
[CC--:B------:R-:W-:Y:S02]  /*11510*/  ISETP.GE.AND P5, PT, R3.reuse, R240.reuse, PT ;  /* 0x000000f00300720c */ /* 0x0c0fe40003fa6270 */
[----:B------:R-:W-:Y:S02]  /*11520*/  FMNMX.FTZ R11, R168, R11, !PT ;  /* 0x0000000ba80b7209 */ /* 0x000fe40007810000 */
[----:B------:R-:W-:Y:S02]  /*11530*/  ISETP.GE.OR P5, PT, R3, R239, !P5 ;  /* 0x000000ef0300720c */ /* 0x000fe40006fa6670 */
[----:B------:R-:W-:Y:S02]  /*11540*/  IADD3 R13, R4, 0x28, RZ ;  /* 0x00000028040d7810 */ /* 0x000fe40007ffe0ff */
[----:B------:R-:W-:Y:S02]  /*11550*/  FMNMX.FTZ R11, R170, R11, !PT ;  /* 0x0000000baa0b7209 */ /* 0x000fe40007810000 */
[----:B------:R-:W-:Y:S02]  /*11560*/  FSEL R175, R175, -INF , !P4 ;  /* 0xff800000afaf7808 */ /* 0x000fe40006000000 */
[----:B------:R-:W-:Y:S02]  /*11570*/  FSEL R207, R207, -INF , !P5 ;  /* 0xff800000cfcf7808 */ /* 0x000fe40006800000 */
[C---:B------:R-:W-:Y:S02]  /*11580*/  ISETP.GE.AND P4, PT, R13.reuse, R240, PT ;  /* 0x000000f00d00720c */ /* 0x040fe40003f86270 */
[----:B------:R-:W-:Y:S02]  /*11590*/  ISETP.GE.AND P5, PT, R13, R238, PT ;  /* 0x000000ee0d00720c */ /* 0x000fe40003fa6270 */
[----:B------:R-:W-:Y:S02]  /*115a0*/  FMNMX.FTZ R11, R171, R11, !PT ;  /* 0x0000000bab0b7209 */ /* 0x000fe40007810000 */
[C---:B------:R-:W-:Y:S02]  /*115b0*/  ISETP.GE.OR P5, PT, R13.reuse, R237, !P5 ;  /* 0x000000ed0d00720c */ /* 0x040fe40006fa6670 */
[----:B------:R-:W-:Y:S02]  /*115c0*/  ISETP.GE.OR P4, PT, R13, R239, !P4 ;  /* 0x000000ef0d00720c */ /* 0x000fe40006786670 */
[----:B------:R-:W-:Y:S02]  /*115d0*/  FMNMX.FTZ R13, R196, R11, !PT ;  /* 0x0000000bc40d7209 */ /* 0x000fe40007810000 */
[----:B------:R-:W-:Y:S02]  /*115e0*/  FMNMX.FTZ R11, R169, R2, !PT ;  /* 0x00000002a90b7209 */ /* 0x000fe40007810000 */
[----:B------:R-:W-:Y:S02]  /*115f0*/  FMNMX.FTZ R13, R198, R13, !PT ;  /* 0x0000000dc60d7209 */ /* 0x000fe40007810000 */
[----:B------:R-:W-:Y:S02]  /*11600*/  FMNMX.FTZ R11, R8, R11, !PT ;  /* 0x0000000b080b7209 */ /* 0x000fe40007810000 */
[----:B------:R-:W-:Y:S02]  /*11610*/  FSEL R248, R6, -INF , !P6 ;  /* 0xff80000006f87808 */ /* 0x000fe40007000000 */
[----:B------:R-:W-:Y:S02]  /*11620*/  IADD3 R6, R4, 0x29, RZ ;  /* 0x0000002904067810 */ /* 0x000fe40007ffe0ff */
[----:B------:R-:W-:Y:S02]  /*11630*/  FMNMX.FTZ R13, R197, R13, !PT ;  /* 0x0000000dc50d7209 */ /* 0x000fe40007810000 */
[----:B------:R-:W-:Y:S02]  /*11640*/  FSEL R174, R174, -INF , !P3 ;  /* 0xff800000aeae7808 */ /* 0x000fe40005800000 */
[----:B------:R-:W-:Y:S02]  /*11650*/  FMNMX.FTZ R11, R7, R11, !PT ;  /* 0x0000000b070b7209 */ /* 0x000fe40007810000 */
[----:B------:R-:W-:Y:S02]  /*11660*/  ISETP.GE.AND P6, PT, R3, R238, PT ;  /* 0x000000ee0300720c */ /* 0x000fe40003fc6270 */
[----:B------:R-:W-:Y:S02]  /*11670*/  ISETP.GE.AND P3, PT, R6, R240, PT ;  /* 0x000000f00600720c */ /* 0x000fe40003f66270 */
[----:B------:R-:W-:Y:S02]  /*11680*/  FMNMX.FTZ R13, R199, R13, !PT ;  /* 0x0000000dc70d7209 */ /* 0x000fe40007810000 */
[----:B------:R-:W-:Y:S02]  /*11690*/  FMNMX.FTZ R11, R5, R11, !PT ;  /* 0x0000000b050b7209 */ /* 0x000fe40007810000 */
[----:B------:R-:W-:Y:S02]  /*116a0*/  ISETP.GE.OR P6, PT, R3, R237, !P6 ;  /* 0x000000ed0300720c */ /* 0x000fe400077c6670 */
[----:B------:R-:W-:Y:S02]  /*116b0*/  FSEL R206, R206, -INF , !P4 ;  /* 0xff800000cece7808 */ /* 0x000fe40006000000 */
[----:B------:R-:W-:Y:S02]  /*116c0*/  ISETP.GE.OR P3, PT, R6, R239, !P3 ;  /* 0x000000ef0600720c */ /* 0x000fe40005f66670 */
[----:B------:R-:W-:Y:S02]  /*116d0*/  FSEL R172, R12, -INF , !P0 ;  /* 0xff8000000cac7808 */ /* 0x000fe40004000000 */
[----:B------:R-:W-:Y:S02]  /*116e0*/  IADD3 R3, R4, 0x30, RZ ;  /* 0x0000003004037810 */ /* 0x000fe40007ffe0ff */
[----:B------:R-:W-:Y:S02]  /*116f0*/  ISETP.GE.AND P4, PT, R6, R238, PT ;  /* 0x000000ee0600720c */ /* 0x000fe40003f86270 */
[----:B------:R-:W-:Y:S02]  /*11700*/  FMNMX.FTZ R12, R248, R13, !PT ;  /* 0x0000000df80c7209 */ /* 0x000fe40007810000 */
[----:B------:R-:W-:Y:S02]  /*11710*/  FMNMX.FTZ R11, R175, R11, !PT ;  /* 0x0000000baf0b7209 */ /* 0x000fe40007810000 */
[----:B------:R-:W-:Y:S02]  /*11720*/  FSEL R173, R173, -INF , !P2 ;  /* 0xff800000adad7808 */ /* 0x000fe40005000000 */
[----:B------:R-:W-:Y:S02]  /*11730*/  FSEL R205, R205, -INF , !P3 ;  /* 0xff800000cdcd7808 */ /* 0x000fe40005800000 */
[C---:B------:R-:W-:Y:S02]  /*11740*/  ISETP.GE.AND P2, PT, R3.reuse, R240, PT ;  /* 0x000000f00300720c */ /* 0x040fe40003f46270 */
[----:B------:R-:W-:Y:S02]  /*11750*/  ISETP.GE.OR P4, PT, R6, R237, !P4 ;  /* 0x000000ed0600720c */ /* 0x000fe40006786670 */
[----:B------:R-:W-:Y:S02]  /*11760*/  ISETP.GE.AND P3, PT, R3, R238, PT ;  /* 0x000000ee0300720c */ /* 0x000fe40003f66270 */
[----:B------:R-:W-:Y:S02]  /*11770*/  IADD3 R6, R4, 0x31, RZ ;  /* 0x0000003104067810 */ /* 0x000fe40007ffe0ff */
[----:B------:R-:W-:Y:S02]  /*11780*/  FMNMX.FTZ R12, R207, R12, !PT ;  /* 0x0000000ccf0c7209 */ /* 0x000fe40007810000 */
[----:B------:R-:W-:Y:S02]  /*11790*/  FMNMX.FTZ R11, R174, R11, !PT ;  /* 0x0000000bae0b7209 */ /* 0x000fe40007810000 */
[C---:B------:R-:W-:Y:S02]  /*117a0*/  ISETP.GE.OR P2, PT, R3.reuse, R239, !P2 ;  /* 0x000000ef0300720c */ /* 0x040fe40005746670 */
[----:B------:R-:W-:Y:S02]  /*117b0*/  ISETP.GE.OR P3, PT, R3, R237, !P3 ;  /* 0x000000ed0300720c */ /* 0x000fe40005f66670 */
[----:B------:R-:W-:Y:S02]  /*117c0*/  IADD3 R3, R4, 0x38, RZ ;  /* 0x0000003804037810 */ /* 0x000fe40007ffe0ff */
[----:B------:R-:W-:Y:S02]  /*117d0*/  ISETP.GE.AND P0, PT, R6, R240, PT ;  /* 0x000000f00600720c */ /* 0x000fe40003f06270 */
[----:B------:R-:W-:Y:S02]  /*117e0*/  FMNMX.FTZ R12, R206, R12, !PT ;  /* 0x0000000cce0c7209 */ /* 0x000fe40007810000 */
[----:B------:R-:W-:Y:S02]  /*117f0*/  FMNMX.FTZ R11, R173, R11, !PT ;  /* 0x0000000bad0b7209 */ /* 0x000fe40007810000 */
[----:B------:R-:W-:Y:S02]  /*11800*/  FSEL R184, R184, -INF , !P2 ;  /* 0xff800000b8b87808 */ /* 0x000fe40005000000 */
[----:B------:R-:W-:Y:S02]  /*11810*/  IADD3 R4, R4, 0x39, RZ ;  /* 0x0000003904047810 */ /* 0x000fe40007ffe0ff */
[----:B------:R-:W-:Y:S02]  /*11820*/  FMNMX.FTZ R12, R205, R12, !PT ;  /* 0x0000000ccd0c7209 */ /* 0x000fe40007810000 */
[-C--:B------:R-:W-:Y:S02]  /*11830*/  ISETP.GE.AND P2, PT, R3, R240.reuse, PT ;  /* 0x000000f00300720c */ /* 0x080fe40003f46270 */
[----:B------:R-:W-:Y:S02]  /*11840*/  ISETP.GE.OR P0, PT, R6, R239, !P0 ;  /* 0x000000ef0600720c */ /* 0x000fe40004706670 */
[----:B------:R-:W-:Y:S02]  /*11850*/  FMNMX.FTZ R11, R172, R11, !PT ;  /* 0x0000000bac0b7209 */ /* 0x000fe40007810000 */
[----:B------:R-:W-:Y:S02]  /*11860*/  FSEL R204, R204, -INF , !P1 ;  /* 0xff800000cccc7808 */ /* 0x000fe40004800000 */
[----:B------:R-:W-:Y:S02]  /*11870*/  ISETP.GE.AND P1, PT, R4, R240, PT ;  /* 0x000000f00400720c */ /* 0x000fe40003f26270 */
[----:B------:R-:W-:Y:S02]  /*11880*/  FMNMX.FTZ R12, R184, R12, !PT ;  /* 0x0000000cb80c7209 */ /* 0x000fe40007810000 */
[----:B------:R-:W-:Y:S02]  /*11890*/  FSEL R183, R183, -INF , !P0 ;  /* 0xff800000b7b77808 */ /* 0x000fe40004000000 */
[----:B------:R-:W-:Y:S02]  /*118a0*/  ISETP.GE.OR P2, PT, R3, R239, !P2 ;  /* 0x000000ef0300720c */ /* 0x000fe40005746670 */
[----:B------:R-:W-:Y:S02]  /*118b0*/  FSEL R187, R187, -INF , !P6 ;  /* 0xff800000bbbb7808 */ /* 0x000fe40007000000 */
[----:B------:R-:W-:Y:S02]  /*118c0*/  FMNMX.FTZ R11, R204, R11, !PT ;  /* 0x0000000bcc0b7209 */ /* 0x000fe40007810000 */
[----:B------:R-:W-:Y:S02]  /*118d0*/  ISETP.GE.OR P1, PT, R4, R239, !P1 ;  /* 0x000000ef0400720c */ /* 0x000fe40004f26670 */
[----:B------:R-:W-:Y:S02]  /*118e0*/  FSEL R182, R182, -INF , !P2 ;  /* 0xff800000b6b67808 */ /* 0x000fe40005000000 */
[----:B------:R-:W-:Y:S02]  /*118f0*/  FMNMX.FTZ R12, R183, R12, !PT ;  /* 0x0000000cb70c7209 */ /* 0x000fe40007810000 */
[----:B------:R-:W-:Y:S02]  /*11900*/  FSEL R186, R186, -INF , !P5 ;  /* 0xff800000baba7808 */ /* 0x000fe40006800000 */
[----:B------:R-:W-:Y:S02]  /*11910*/  FMNMX.FTZ R11, R187, R11, !PT ;  /* 0x0000000bbb0b7209 */ /* 0x000fe40007810000 */
[----:B------:R-:W-:Y:S02]  /*11920*/  FSEL R180, R180, -INF , !P1 ;  /* 0xff800000b4b47808 */ /* 0x000fe40004800000 */
[----:B------:R-:W-:Y:S02]  /*11930*/  FMNMX.FTZ R13, R182, R12, !PT ;  /* 0x0000000cb60d7209 */ /* 0x000fe40007810000 */
[-C--:B------:R-:W-:Y:S02]  /*11940*/  ISETP.GE.AND P1, PT, R3, R238.reuse, PT ;  /* 0x000000ee0300720c */ /* 0x080fe40003f26270 */
[----:B------:R-:W-:Y:S02]  /*11950*/  FSEL R185, R185, -INF , !P4 ;  /* 0xff800000b9b97808 */ /* 0x000fe40006000000 */
[----:B------:R-:W-:Y:S02]  /*11960*/  FMNMX.FTZ R12, R186, R11, !PT ;  /* 0x0000000bba0c7209 */ /* 0x000fe40007810000 */
[C---:B------:R-:W-:Y:S02]  /*11970*/  ISETP.GE.AND P0, PT, R6.reuse, R238, PT ;  /* 0x000000ee0600720c */ /* 0x040fe40003f06270 */
[-C--:B------:R-:W-:Y:S02]  /*11980*/  ISETP.GE.OR P1, PT, R3, R237.reuse, !P1 ;  /* 0x000000ed0300720c */ /* 0x080fe40004f26670 */
[----:B------:R-:W-:Y:S02]  /*11990*/  FSEL R179, R179, -INF , !P3 ;  /* 0xff800000b3b37808 */ /* 0x000fe40005800000 */
[----:B------:R-:W-:Y:S02]  /*119a0*/  FMNMX.FTZ R3, R185, R12, !PT ;  /* 0x0000000cb9037209 */ /* 0x000fe40007810000 */
[----:B------:R-:W-:Y:S02]  /*119b0*/  ISETP.GE.OR P0, PT, R6, R237, !P0 ;  /* 0x000000ed0600720c */ /* 0x000fe40004706670 */
[----:B------:R-:W-:Y:S02]  /*119c0*/  FMNMX.FTZ R3, R179, R3, !PT ;  /* 0x00000003b3037209 */ /* 0x000fe40007810000 */
[----:B------:R-:W-:Y:S02]  /*119d0*/  FSEL R178, R178, -INF , !P0 ;  /* 0xff800000b2b27808 */ /* 0x000fe40004000000 */
[----:B------:R-:W-:Y:S02]  /*119e0*/  ISETP.GE.AND P2, PT, R4, R238, PT ;  /* 0x000000ee0400720c */ /* 0x000fe40003f46270 */
[----:B------:R-:W-:Y:S02]  /*119f0*/  FSEL R176, R176, -INF , !P1 ;  /* 0xff800000b0b07808 */ /* 0x000fe40004800000 */
[----:B------:R-:W-:Y:S02]  /*11a00*/  FMNMX.FTZ R3, R178, R3, !PT ;  /* 0x00000003b2037209 */ /* 0x000fe40007810000 */
[----:B------:R-:W-:Y:S02]  /*11a10*/  ISETP.GE.OR P2, PT, R4, R237, !P2 ;  /* 0x000000ed0400720c */ /* 0x000fe40005746670 */
[----:B------:R-:W-:Y:S02]  /*11a20*/  FMNMX.FTZ R11, R180, R13, !PT ;  /* 0x0000000db40b7209 */ /* 0x000fe40007810000 */
[----:B------:R-:W-:Y:S02]  /*11a30*/  FSEL R165, R10, -INF , !P2 ;  /* 0xff8000000aa57808 */ /* 0x000fe40005000000 */
[----:B------:R-:W-:Y:S01]  /*11a40*/  FMNMX.FTZ R3, R176, R3, !PT ;  /* 0x00000003b0037209 */ /* 0x000fe20007810000 */
[----:B------:R-:W-:Y:S03]  /*11a50*/  SHFL.BFLY PT, R6, R11, 0x2, 0x1f ;  /* 0x0c401f000b067f89 */ /* 0x000fe600000e0000 */
[----:B------:R-:W-:Y:S05]  /*11a60*/  FMNMX.FTZ R3, R165, R3, !PT ;  /* 0x00000003a5037209 */ /* 0x000fea0007810000 */
[----:B------:R-:W1:Y:S02]  /*11a70*/  SHFL.BFLY PT, R4, R3, 0x2, 0x1f ;  /* 0x0c401f0003047f89 */ /* 0x000e6400000e0000 */
[----:B-1----:R-:W-:Y:S02]  /*11a80*/  FMNMX.FTZ R4, R3, R4, !PT ;  /* 0x0000000403047209 */ /* 0x002fe40007810000 */
[----:B------:R-:W-:Y:S04]  /*11a90*/  FMNMX.FTZ R6, R11, R6, !PT ;  /* 0x000000060b067209 */ /* 0x000fe80007810000 */
[----:B------:R-:W1:Y:S08]  /*11aa0*/  SHFL.BFLY PT, R3, R4, 0x1, 0x1f ;  /* 0x0c201f0004037f89 */ /* 0x000e7000000e0000 */
[----:B------:R-:W2:Y:S01]  /*11ab0*/  SHFL.BFLY PT, R164, R6, 0x1, 0x1f ;  /* 0x0c201f0006a47f89 */ /* 0x000ea200000e0000 */
[----:B-1----:R-:W-:Y:S02]  /*11ac0*/  FMNMX.FTZ R3, R4, R3, !PT ;  /* 0x0000000304037209 */ /* 0x002fe40007810000 */
[----:B--2---:R-:W-:Y:S03]  /*11ad0*/  FMNMX.FTZ R164, R6, R164, !PT ;  /* 0x000000a406a47209 */ /* 0x004fe60007810000 */
[C---:B------:R-:W-:Y:S01]  /*11ae0*/  FMUL.FTZ R177, R3.reuse, UR4 ;  /* 0x0000000403b17c20 */ /* 0x040fe20008410000 */
[----:B------:R-:W-:Y:S02]  /*11af0*/  FSETP.NEU.FTZ.AND P0, PT, R3, -INF , PT ;  /* 0xff8000000300780b */ /* 0x000fe40003f1d000 */
[C---:B------:R-:W-:Y:S01]  /*11b00*/  FSETP.NEU.FTZ.AND P1, PT, R164.reuse, -INF , PT ;  /* 0xff800000a400780b */ /* 0x040fe20003f3d000 */
[C---:B------:R-:W-:Y:S01]  /*11b10*/  FMUL.FTZ R181, R164.reuse, UR4 ;  /* 0x00000004a4b57c20 */ /* 0x040fe20008410000 */
[----:B------:R-:W-:Y:S02]  /*11b20*/  FSEL R177, R177, RZ, P0 ;  /* 0x000000ffb1b17208 */ /* 0x000fe40000000000 */
[----:B------:R-:W-:Y:S02]  /*11b30*/  FSEL R4, R164, RZ, P1 ;  /* 0x000000ffa4047208 */ /* 0x000fe40000800000 */
[----:B------:R-:W-:Y:S01]  /*11b40*/  FSEL R181, R181, RZ, P1 ;  /* 0x000000ffb5b57208 */ /* 0x000fe20000800000 */
[--C-:B------:R-:W-:Y:S01]  /*11b50*/  FFMA.FTZ R195, R169, UR4, -R177.reuse ;  /* 0x00000004a9c37c23 */ /* 0x100fe200080108b1 */
[----:B------:R-:W-:Y:S01]  /*11b60*/  FFMA.FTZ R189, R8, UR4, -R177 ;  /* 0x0000000408bd7c23 */ /* 0x000fe200080108b1 */
[----:B------:R-:W-:Y:S01]  /*11b70*/  FADD.FTZ R4, -R4, R0 ;  /* 0x0000000004047221 */ /* 0x000fe20000010100 */
[----:B------:R-:W-:Y:S01]  /*11b80*/  FSEL R0, R3, RZ, P0 ;  /* 0x000000ff03007208 */ /* 0x000fe20000000000 */
[--C-:B------:R-:W-:Y:S01]  /*11b90*/  FFMA.FTZ R194, R9, UR4, -R181.reuse ;  /* 0x0000000409c27c23 */ /* 0x100fe200080108b5 */
[--C-:B------:R-:W-:Y:S01]  /*11ba0*/  FFMA.FTZ R192, R168, UR4, -R181.reuse ;  /* 0x00000004a8c07c23 */ /* 0x100fe200080108b5 */
[--C-:B------:R-:W-:Y:S01]  /*11bb0*/  FFMA.FTZ R191, R170, UR4, -R181.reuse ;  /* 0x00000004aabf7c23 */ /* 0x100fe200080108b5 */
[----:B------:R-:W-:Y:S01]  /*11bc0*/  FFMA.FTZ R190, R171, UR4, -R181 ;  /* 0x00000004abbe7c23 */ /* 0x000fe200080108b5 */
[----:B------:R-:W-:Y:S01]  /*11bd0*/  FADD.FTZ R0, -R0, R2 ;  /* 0x0000000200007221 */ /* 0x000fe20000010100 */
[--C-:B------:R-:W-:Y:S01]  /*11be0*/  FFMA.FTZ R188, R7, UR4, -R177.reuse ;  /* 0x0000000407bc7c23 */ /* 0x100fe200080108b1 */
[--C-:B------:R-:W-:Y:S01]  /*11bf0*/  FFMA.FTZ R193, R5, UR4, -R177.reuse ;  /* 0x0000000405c17c23 */ /* 0x100fe200080108b1 */
[----:B------:R-:W-:Y:S01]  /*11c00*/  FMUL.FTZ R4, R4, UR4 ;  /* 0x0000000404047c20 */ /* 0x000fe20008410000 */
[----:B------:R-:W-:Y:S01]  /*11c10*/  FMUL.FTZ R0, R0, UR4 ;  /* 0x0000000400007c20 */ /* 0x000fe20008410000 */
[----:B------:R-:W-:Y:S01]  /*11c20*/  MUFU.EX2 R194, R194 ;  /* 0x000000c200c27308 */ /* 0x000fe20000000800 */
[--C-:B------:R-:W-:Y:S01]  /*11c30*/  FFMA.FTZ R200, R175, UR4, -R177.reuse ;  /* 0x00000004afc87c23 */ /* 0x100fe200080108b1 */
[--C-:B------:R-:W-:Y:S01]  /*11c40*/  FFMA.FTZ R201, R174, UR4, -R177.reuse ;  /* 0x00000004aec97c23 */ /* 0x100fe200080108b1 */
[--C-:B------:R-:W-:Y:S01]  /*11c50*/  FFMA.FTZ R202, R173, UR4, -R177.reuse ;  /* 0x00000004adca7c23 */ /* 0x100fe200080108b1 */
[----:B------:R-:W-:Y:S01]  /*11c60*/  FFMA.FTZ R203, R172, UR4, -R177 ;  /* 0x00000004accb7c23 */ /* 0x000fe200080108b1 */
[--C-:B------:R-:W-:Y:S01]  /*11c70*/  FFMA.FTZ R252, R184, UR4, -R181.reuse ;  /* 0x00000004b8fc7c23 */ /* 0x100fe200080108b5 */
[----:B------:R-:W-:Y:S01]  /*11c80*/  LDSM.16.MT88.4 R172, [R225+0x14800] ;  /* 0x01480000e1ac783b */ /* 0x000fe20000004200 */
[--C-:B------:R-:W-:Y:S03]  /*11c90*/  FFMA.FTZ R183, R183, UR4, -R181.reuse ;  /* 0x00000004b7b77c23 */ /* 0x100fe600080108b5 */
[----:B------:R-:W1:Y:S01]  /*11ca0*/  MUFU.EX2 R192, R192 ;  /* 0x000000c000c07308 */ /* 0x000e620000000800 */
[----:B------:R-:W-:Y:S01]  /*11cb0*/  FFMA.FTZ R182, R182, UR4, -R181 ;  /* 0x00000004b6b67c23 */ /* 0x000fe200080108b5 */
[--C-:B------:R-:W-:Y:S01]  /*11cc0*/  FFMA.FTZ R179, R179, UR4, -R177.reuse ;  /* 0x00000004b3b37c23 */ /* 0x100fe200080108b1 */
[--C-:B------:R-:W-:Y:S01]  /*11cd0*/  FFMA.FTZ R178, R178, UR4, -R177.reuse ;  /* 0x00000004b2b27c23 */ /* 0x100fe200080108b1 */
[----:B------:R-:W-:Y:S01]  /*11ce0*/  FFMA.FTZ R176, R176, UR4, -R177 ;  /* 0x00000004b0b07c23 */ /* 0x000fe200080108b1 */
[--C-:B------:R-:W-:Y:S01]  /*11cf0*/  FFMA.FTZ R196, R196, UR4, -R181.reuse ;  /* 0x00000004c4c47c23 */ /* 0x100fe200080108b5 */
        /* <DEDUP_REMOVED lines=8> */
[----:B------:R-:W-:Y:S01]  /*11d80*/  FFMA.FTZ R181, R180, UR4, -R181 ;  /* 0x00000004b4b57c23 */ /* 0x000fe200080108b5 */
[--C-:B------:R-:W-:Y:S03]  /*11d90*/  FFMA.FTZ R204, R204, UR4, -R177.reuse ;  /* 0x00000004cccc7c23 */ /* 0x100fe600080108b1 */
[----:B------:R-:W2:Y:S01]  /*11da0*/  MUFU.EX2 R190, R190 ;  /* 0x000000be00be7308 */ /* 0x000ea20000000800 */
[----:B-1----:R-:W-:Y:S01]  /*11db0*/  F2FP.F16.F32.PACK_AB R168, R192, R194 ;  /* 0x000000c2c0a8723e */ /* 0x002fe200000000ff */
[--C-:B------:R-:W-:Y:S01]  /*11dc0*/  FFMA.FTZ R249, R187, UR4, -R177.reuse ;  /* 0x00000004bbf97c23 */ /* 0x100fe200080108b1 */
[--C-:B------:R-:W-:Y:S01]  /*11dd0*/  FFMA.FTZ R250, R186, UR4, -R177.reuse ;  /* 0x00000004bafa7c23 */ /* 0x100fe200080108b1 */
[--C-:B------:R-:W-:Y:S01]  /*11de0*/  FFMA.FTZ R251, R185, UR4, -R177.reuse ;  /* 0x00000004b9fb7c23 */ /* 0x100fe200080108b1 */
[----:B------:R-:W-:Y:S01]  /*11df0*/  FFMA.FTZ R177, R165, UR4, -R177 ;  /* 0x00000004a5b17c23 */ /* 0x000fe200080108b1 */
[----:B------:R-:W-:Y:S04]  /*11e00*/  PLOP3.LUT P0, PT, PT, PT, UP2, 0x80, 0x0 ;  /* 0x000000000000781c */ /* 0x000fe80003f0f028 */
[----:B------:R-:W-:Y:S10]  /*11e10*/  MUFU.EX2 R195, R195 ;  /* 0x000000c300c37308 */ /* 0x000ff40000000800 */
        /* <DEDUP_REMOVED lines=39> */
[----:B------:R-:W-:Y:S01]  /*12090*/  MUFU.EX2 R165, R177 ;  /* 0x000000b100a57308 */ /* 0x000fe20000000800 */
        /* <DEDUP_REMOVED lines=13> */
[----:B------:R-:W5:Y:S01]  /*12170*/  MUFU.EX2 R198, R198 ;  /* 0x000000c600c67308 */ /* 0x000f620000000800 */
[C---:B------:R-:W-:Y:S01]  /*12180*/  FMUL.FTZ R33, R2.reuse, R133 ;  /* 0x0000008502217220 */ /* 0x040fe20000410000 */
[C---:B------:R-:W-:Y:S01]  /*12190*/  FMUL.FTZ R36, R2.reuse, R36 ;  /* 0x0000002402247220 */ /* 0x040fe20000410000 */
[C---:B------:R-:W-:Y:S01]  /*121a0*/  HMMA.16816.F32 R24, R168.reuse, R34, R24 ;  /* 0x00000022a818723c */ /* 0x040fe20000001818 */
[----:B------:R-:W-:Y:S02]  /*121b0*/  LDSM.16.MT88.4 R140, [R228+0x14000] ;  /* 0x01400000e48c783b */ /* 0x000fe40000004200 */
[----:B------:R-:W-:Y:S01]  /*121c0*/  FMUL.FTZ R37, R2, R37 ;  /* 0x0000002502257220 */ /* 0x000fe20000410000 */
[C---:B------:R-:W-:Y:S01]  /*121d0*/  FMUL.FTZ R38, R0.reuse, R38 ;  /* 0x0000002600267220 */ /* 0x040fe20000410000 */
[C---:B------:R-:W-:Y:S01]  /*121e0*/  FMUL.FTZ R39, R0.reuse, R39 ;  /* 0x0000002700277220 */ /* 0x040fe20000410000 */
[C---:B-1----:R-:W-:Y:S01]  /*121f0*/  HMMA.16816.F32 R28, R168.reuse, R160, R28 ;  /* 0x000000a0a81c723c */ /* 0x042fe2000000181c */
[----:B------:R-:W-:Y:S04]  /*12200*/  MUFU.EX2 R197, R197 ;  /* 0x000000c500c57308 */ /* 0x000fe80000000800 */
[C---:B------:R-:W-:Y:S01]  /*12210*/  FMUL.FTZ R34, R0.reuse, R134 ;  /* 0x0000008600227220 */ /* 0x040fe20000410000 */
[----:B------:R-:W-:Y:S01]  /*12220*/  FMUL.FTZ R35, R0, R135 ;  /* 0x0000008700237220 */ /* 0x000fe20000410000 */
[C---:B------:R-:W-:Y:S01]  /*12230*/  FMUL.FTZ R40, R2.reuse, R40 ;  /* 0x0000002802287220 */ /* 0x040fe20000410000 */
[----:B------:R-:W1:Y:S03]  /*12240*/  LDSM.16.MT88.4 R132, [R224+0x12000] ;  /* 0x01200000e084783b */ /* 0x000e660000004200 */
[----:B------:R-:W5:Y:S01]  /*12250*/  MUFU.EX2 R199, R199 ;  /* 0x000000c700c77308 */ /* 0x000f620000000800 */
[----:B------:R-:W-:Y:S01]  /*12260*/  FMUL.FTZ R41, R2, R41 ;  /* 0x0000002902297220 */ /* 0x000fe20000410000 */
[C---:B------:R-:W-:Y:S01]  /*12270*/  FMUL.FTZ R42, R0.reuse, R42 ;  /* 0x0000002a002a7220 */ /* 0x040fe20000410000 */
[C---:B------:R-:W-:Y:S03]  /*12280*/  HMMA.16816.F32 R32, R168.reuse, R162, R32 ;  /* 0x000000a2a820723c */ /* 0x040fe60000001820 */
[----:B------:R-:W-:Y:S01]  /*12290*/  FMUL.FTZ R43, R0, R43 ;  /* 0x0000002b002b7220 */ /* 0x000fe20000410000 */
[----:B------:R-:W-:Y:S01]  /*122a0*/  LDSM.16.MT88.4 R160, [R226+0x12800] ;  /* 0x01280000e2a0783b */ /* 0x000fe20000004200 */
[C---:B------:R-:W-:Y:S01]  /*122b0*/  FMUL.FTZ R44, R2.reuse, R44 ;  /* 0x0000002c022c7220 */ /* 0x040fe20000410000 */
[C---:B--2---:R-:W-:Y:S01]  /*122c0*/  HMMA.16816.F32 R36, R168.reuse, R152, R36 ;  /* 0x00000098a824723c */ /* 0x044fe20000001824 */
[----:B------:R-:W-:Y:S04]  /*122d0*/  MUFU.EX2 R200, R200 ;  /* 0x000000c800c87308 */ /* 0x000fe80000000800 */
[----:B------:R-:W-:Y:S01]  /*122e0*/  FMUL.FTZ R45, R2, R45 ;  /* 0x0000002d022d7220 */ /* 0x000fe20000410000 */
[C---:B------:R-:W-:Y:S01]  /*122f0*/  HMMA.16816.F32 R40, R168.reuse, R154, R40 ;  /* 0x0000009aa828723c */ /* 0x040fe20000001828 */
[----:B------:R-:W-:Y:S04]  /*12300*/  LDSM.16.MT88.4 R152, [R224+0x10800] ;  /* 0x01080000e098783b */ /* 0x000fe80000004200 */
[----:B------:R-:W2:Y:S01]  /*12310*/  MUFU.EX2 R201, R201 ;  /* 0x000000c900c97308 */ /* 0x000ea20000000800 */
[C---:B------:R-:W-:Y:S01]  /*12320*/  FMUL.FTZ R46, R0.reuse, R46 ;  /* 0x0000002e002e7220 */ /* 0x040fe20000410000 */
[----:B------:R-:W-:Y:S01]  /*12330*/  FMUL.FTZ R47, R0, R47 ;  /* 0x0000002f002f7220 */ /* 0x000fe20000410000 */
[C---:B------:R-:W-:Y:S03]  /*12340*/  FMUL.FTZ R48, R2.reuse, R48 ;  /* 0x0000003002307220 */ /* 0x040fe60000410000 */
        /* <DEDUP_REMOVED lines=9> */
[----:B------:R-:W3:Y:S04]  /*123e0*/  LDSM.16.MT88.4 R144, [R226+0x14000] ;  /* 0x01400000e290783b */ /* 0x000ee80000004200 */
[----:B------:R-:W2:Y:S01]  /*123f0*/  MUFU.EX2 R203, R203 ;  /* 0x000000cb00cb7308 */ /* 0x000ea20000000800 */
[----:B------:R-:W-:Y:S01]  /*12400*/  FMUL.FTZ R55, R0, R55 ;  /* 0x0000003700377220 */ /* 0x000fe20000410000 */
[C---:B------:R-:W-:Y:S01]  /*12410*/  FMUL.FTZ R56, R2.reuse, R56 ;  /* 0x0000003802387220 */ /* 0x040fe20000410000 */
[----:B------:R-:W-:Y:S03]  /*12420*/  FMUL.FTZ R57, R2, R57 ;  /* 0x0000003902397220 */ /* 0x000fe60000410000 */
[C---:B------:R-:W-:Y:S01]  /*12430*/  FMUL.FTZ R58, R0.reuse, R58 ;  /* 0x0000003a003a7220 */ /* 0x040fe20000410000 */
[----:B------:R-:W-:Y:S01]  /*12440*/  FMUL.FTZ R59, R0, R59 ;  /* 0x0000003b003b7220 */ /* 0x000fe20000410000 */
[C---:B----4-:R-:W-:Y:S02]  /*12450*/  HMMA.16816.F32 R52, R168.reuse, R136, R52 ;  /* 0x00000088a834723c */ /* 0x050fe40000001834 */
[----:B------:R-:W4:Y:S01]  /*12460*/  MUFU.EX2 R248, R248 ;  /* 0x000000f800f87308 */ /* 0x000f220000000800 */
        /* <DEDUP_REMOVED lines=11> */
[C---:B-1----:R-:W-:Y:S02]  /*12520*/  HMMA.16816.F32 R60, R168.reuse, R132, R60 ;  /* 0x00000084a83c723c */ /* 0x042fe4000000183c */
[----:B------:R-:W-:Y:S01]  /*12530*/  MUFU.EX2 R206, R206 ;  /* 0x000000ce00ce7308 */ /* 0x000fe20000000800 */
[C---:B------:R-:W-:Y:S01]  /*12540*/  FMUL.FTZ R68, R2.reuse, R68 ;  /* 0x0000004402447220 */ /* 0x040fe20000410000 */
[----:B------:R-:W-:Y:S01]  /*12550*/  FMUL.FTZ R69, R2, R69 ;  /* 0x0000004502457220 */ /* 0x000fe20000410000 */
[C---:B------:R-:W-:Y:S01]  /*12560*/  FMUL.FTZ R70, R0.reuse, R70 ;  /* 0x0000004600467220 */ /* 0x040fe20000410000 */
[C---:B------:R-:W-:Y:S01]  /*12570*/  HMMA.16816.F32 R64, R168.reuse, R134, R64 ;  /* 0x00000086a840723c */ /* 0x040fe20000001840 */
[----:B------:R-:W1:Y:S05]  /*12580*/  LDSM.16.MT88.4 R132, [R224+0x14000] ;  /* 0x01400000e084783b */ /* 0x000e6a0000004200 */
[----:B------:R-:W-:Y:S01]  /*12590*/  MUFU.EX2 R205, R205 ;  /* 0x000000cd00cd7308 */ /* 0x000fe20000000800 */
[----:B------:R-:W-:Y:S01]  /*125a0*/  FMUL.FTZ R71, R0, R71 ;  /* 0x0000004700477220 */ /* 0x000fe20000410000 */
[C---:B------:R-:W-:Y:S03]  /*125b0*/  FMUL.FTZ R72, R2.reuse, R72 ;  /* 0x0000004802487220 */ /* 0x040fe60000410000 */
[----:B------:R-:W-:Y:S01]  /*125c0*/  FMUL.FTZ R73, R2, R73 ;  /* 0x0000004902497220 */ /* 0x000fe20000410000 */
[C---:B------:R-:W-:Y:S01]  /*125d0*/  FMUL.FTZ R74, R0.reuse, R74 ;  /* 0x0000004a004a7220 */ /* 0x040fe20000410000 */
[----:B------:R-:W-:Y:S01]  /*125e0*/  FMUL.FTZ R75, R0, R75 ;  /* 0x0000004b004b7220 */ /* 0x000fe20000410000 */
[C---:B------:R-:W-:Y:S02]  /*125f0*/  HMMA.16816.F32 R68, R168.reuse, R140, R68 ;  /* 0x0000008ca844723c */ /* 0x040fe40000001844 */
[----:B------:R-:W4:Y:S01]  /*12600*/  MUFU.EX2 R204, R204 ;  /* 0x000000cc00cc7308 */ /* 0x000f220000000800 */
[C---:B------:R-:W-:Y:S01]  /*12610*/  FMUL.FTZ R76, R2.reuse, R76 ;  /* 0x0000004c024c7220 */ /* 0x040fe20000410000 */
[----:B------:R-:W-:Y:S01]  /*12620*/  FMUL.FTZ R77, R2, R77 ;  /* 0x0000004d024d7220 */ /* 0x000fe20000410000 */
[C---:B------:R-:W-:Y:S01]  /*12630*/  FMUL.FTZ R78, R0.reuse, R78 ;  /* 0x0000004e004e7220 */ /* 0x040fe20000410000 */
[C---:B------:R-:W-:Y:S01]  /*12640*/  HMMA.16816.F32 R72, R168.reuse, R142, R72 ;  /* 0x0000008ea848723c */ /* 0x040fe20000001848 */
[----:B------:R-:W2:Y:S05]  /*12650*/  LDSM.16.MT88.4 R140, [R228+0x16000] ;  /* 0x01600000e48c783b */ /* 0x000eaa0000004200 */
[----:B------:R-:W4:Y:S01]  /*12660*/  MUFU.EX2 R249, R249 ;  /* 0x000000f900f97308 */ /* 0x000f220000000800 */
[----:B------:R-:W-:Y:S01]  /*12670*/  FMUL.FTZ R79, R0, R79 ;  /* 0x0000004f004f7220 */ /* 0x000fe20000410000 */
[C---:B------:R-:W-:Y:S03]  /*12680*/  FMUL.FTZ R80, R2.reuse, R80 ;  /* 0x0000005002507220 */ /* 0x040fe60000410000 */
[----:B------:R-:W-:Y:S01]  /*12690*/  FMUL.FTZ R81, R2, R81 ;  /* 0x0000005102517220 */ /* 0x000fe20000410000 */
[C---:B------:R-:W-:Y:S01]  /*126a0*/  FMUL.FTZ R82, R0.reuse, R82 ;  /* 0x0000005200527220 */ /* 0x040fe20000410000 */
[----:B------:R-:W-:Y:S01]  /*126b0*/  FMUL.FTZ R83, R0, R83 ;  /* 0x0000005300537220 */ /* 0x000fe20000410000 */
[C---:B---3--:R-:W-:Y:S02]  /*126c0*/  HMMA.16816.F32 R76, R168.reuse, R144, R76 ;  /* 0x00000090a84c723c */ /* 0x048fe4000000184c */
[----:B------:R-:W-:Y:S01]  /*126d0*/  MUFU.EX2 R250, R250 ;  /* 0x000000fa00fa7308 */ /* 0x000fe20000000800 */
[C---:B------:R-:W-:Y:S01]  /*126e0*/  FMUL.FTZ R84, R2.reuse, R84 ;  /* 0x0000005402547220 */ /* 0x040fe20000410000 */
[----:B------:R-:W-:Y:S01]  /*126f0*/  FMUL.FTZ R85, R2, R85 ;  /* 0x0000005502557220 */ /* 0x000fe20000410000 */
[C---:B------:R-:W-:Y:S01]  /*12700*/  FMUL.FTZ R86, R0.reuse, R86 ;  /* 0x0000005600567220 */ /* 0x040fe20000410000 */
[C---:B------:R-:W-:Y:S01]  /*12710*/  HMMA.16816.F32 R80, R168.reuse, R146, R80 ;  /* 0x00000092a850723c */ /* 0x040fe20000001850 */
[----:B------:R-:W-:Y:S05]  /*12720*/  LDSM.16.MT88.4 R144, [R226+0x10800] ;  /* 0x01080000e290783b */ /* 0x000fea0000004200 */
[----:B------:R-:W3:Y:S01]  /*12730*/  MUFU.EX2 R251, R251 ;  /* 0x000000fb00fb7308 */ /* 0x000ee20000000800 */
[----:B------:R-:W-:Y:S01]  /*12740*/  FMUL.FTZ R87, R0, R87 ;  /* 0x0000005700577220 */ /* 0x000fe20000410000 */
[C---:B------:R-:W-:Y:S03]  /*12750*/  FMUL.FTZ R88, R2.reuse, R88 ;  /* 0x0000005802587220 */ /* 0x040fe60000410000 */
[----:B------:R-:W-:Y:S01]  /*12760*/  FMUL.FTZ R89, R2, R89 ;  /* 0x0000005902597220 */ /* 0x000fe20000410000 */
        /* <DEDUP_REMOVED lines=57> */
[C---:B--2---:R-:W-:Y:S03]  /*12b00*/  HMMA.16816.F32 R124, R168.reuse, R140, R124 ;  /* 0x0000008ca87c723c */ /* 0x044fe6000000187c */
[----:B------:R-:W-:Y:S01]  /*12b10*/  F2FP.F16.F32.PACK_AB R132, R198, R196 ;  /* 0x000000c4c684723e */ /* 0x000fe200000000ff */
[----:B------:R-:W-:Y:S01]  /*12b20*/  FFMA.FTZ R194, R2, R247, R194 ;  /* 0x000000f702c27223 */ /* 0x000fe200000100c2 */
[----:B------:R-:W-:Y:S01]  /*12b30*/  F2FP.F16.F32.PACK_AB R134, R199, R197 ;  /* 0x000000c5c786723e */ /* 0x000fe200000000ff */
[----:B------:R-:W-:Y:S01]  /*12b40*/  HMMA.16816.F32 R128, R168, R142, R128 ;  /* 0x0000008ea880723c */ /* 0x000fe20000001880 */
[----:B------:R-:W1:Y:S04]  /*12b50*/  LDSM.16.MT88.4 R140, [R225+0x12800] ;  /* 0x01280000e18c783b */ /* 0x000e680000004200 */
[----:B------:R-:W-:Y:S01]  /*12b60*/  F2FP.F16.F32.PACK_AB R133, R201, R200 ;  /* 0x000000c8c985723e */ /* 0x000fe200000000ff */
[----:B------:R-:W-:Y:S01]  /*12b70*/  FFMA.FTZ R195, R0, R246, R195 ;  /* 0x000000f600c37223 */ /* 0x000fe200000100c3 */
[----:B------:R-:W-:Y:S01]  /*12b80*/  F2FP.F16.F32.PACK_AB R135, R203, R202 ;  /* 0x000000cacb87723e */ /* 0x000fe200000000ff */
[----:B------:R-:W-:Y:S01]  /*12b90*/  FADD.FTZ R194, R192, R194 ;  /* 0x000000c2c0c27221 */ /* 0x000fe20000010000 */
[----:B------:R-:W2:Y:S02]  /*12ba0*/  LDSM.16.MT88.4 R168, [R224+0x12800] ;  /* 0x01280000e0a8783b */ /* 0x000ea40000004200 */
[----:B------:R-:W-:Y:S01]  /*12bb0*/  MOV R2, R3 ;  /* 0x0000000300027202 */ /* 0x000fe20000000f00 */
[----:B------:R-:W-:Y:S01]  /*12bc0*/  FADD.FTZ R195, R189, R195 ;  /* 0x000000c3bdc37221 */ /* 0x000fe20000010000 */
[----:B------:R-:W-:Y:S01]  /*12bd0*/  FADD.FTZ R194, R191, R194 ;  /* 0x000000c2bfc27221 */ /* 0x000fe20000010000 */
[C---:B-----5:R-:W-:Y:S05]  /*12be0*/  HMMA.16816.F32 R4, R132.reuse, R136, R4 ;  /* 0x000000888404723c */ /* 0x060fea0000001804 */
[----:B------:R-:W-:Y:S01]  /*12bf0*/  FADD.FTZ R195, R188, R195 ;  /* 0x000000c3bcc37221 */ /* 0x000fe20000010000 */
[C---:B------:R-:W-:Y:S01]  /*12c00*/  HMMA.16816.F32 R8, R132.reuse, R138, R8 ;  /* 0x0000008a8408723c */ /* 0x040fe20000001808 */
[----:B------:R-:W5:Y:S04]  /*12c10*/  LDSM.16.MT88.4 R136, [R228+0x14800] ;  /* 0x01480000e488783b */ /* 0x000f680000004200 */
[----:B------:R-:W-:Y:S01]  /*12c20*/  FADD.FTZ R190, R190, R194 ;  /* 0x000000c2bebe7221 */ /* 0x000fe20000010000 */
        /* <DEDUP_REMOVED lines=24> */
[----:B----4-:R-:W-:Y:S01]  /*12db0*/  FADD.FTZ R197, R248, R197 ;  /* 0x000000c5f8c57221 */ /* 0x010fe20000010000 */
[C---:B-1----:R-:W-:Y:S05]  /*12dc0*/  HMMA.16816.F32 R52, R132.reuse, R140, R52 ;  /* 0x0000008c8434723c */ /* 0x042fea0000001834 */
[----:B------:R-:W-:Y:S01]  /*12dd0*/  FADD.FTZ R203, R204, R203 ;  /* 0x000000cbcccb7221 */ /* 0x000fe20000010000 */
[C---:B------:R-:W-:Y:S01]  /*12de0*/  HMMA.16816.F32 R56, R132.reuse, R142, R56 ;  /* 0x0000008e8438723c */ /* 0x040fe20000001838 */
[----:B------:R-:W-:Y:S04]  /*12df0*/  LDSM.16.MT88.4 R140, [R225+0x16800] ;  /* 0x01680000e18c783b */ /* 0x000fe80000004200 */
[----:B------:R-:W-:Y:S01]  /*12e00*/  FADD.FTZ R203, R249, R203 ;  /* 0x000000cbf9cb7221 */ /* 0x000fe20000010000 */
[C---:B--2---:R-:W-:Y:S05]  /*12e10*/  HMMA.16816.F32 R60, R132.reuse, R168, R60 ;  /* 0x000000a8843c723c */ /* 0x044fea000000183c */
[----:B------:R-:W-:Y:S01]  /*12e20*/  MOV R0, R164 ;  /* 0x000000a400007202 */ /* 0x000fe20000000f00 */
[C---:B------:R-:W-:Y:S01]  /*12e30*/  HMMA.16816.F32 R64, R132.reuse, R170, R64 ;  /* 0x000000aa8440723c */ /* 0x040fe20000001840 */
[----:B------:R-:W-:Y:S05]  /*12e40*/  LDSM.16.MT88.4 R168, [R226+0x13000] ;  /* 0x01300000e2a8783b */ /* 0x000fea0000004200 */
[C---:B-----5:R-:W-:Y:S06]  /*12e50*/  HMMA.16816.F32 R68, R132.reuse, R136, R68 ;  /* 0x000000888444723c */ /* 0x060fec0000001844 */
[C---:B------:R-:W-:Y:S01]  /*12e60*/  HMMA.16816.F32 R72, R132.reuse, R138, R72 ;  /* 0x0000008a8448723c */ /* 0x040fe20000001848 */
[----:B------:R-:W1:Y:S05]  /*12e70*/  LDSM.16.MT88.4 R136, [R226+0x16800] ;  /* 0x01680000e288783b */ /* 0x000e6a0000004200 */
[C---:B---3--:R-:W-:Y:S06]  /*12e80*/  HMMA.16816.F32 R76, R132.reuse, R144, R76 ;  /* 0x00000090844c723c */ /* 0x048fec000000184c */
[C---:B------:R-:W-:Y:S01]  /*12e90*/  HMMA.16816.F32 R80, R132.reuse, R146, R80 ;  /* 0x000000928450723c */ /* 0x040fe20000001850 */
        /* <DEDUP_REMOVED lines=8> */
[C---:B------:R-:W-:Y:S01]  /*12f20*/  HMMA.16816.F32 R104, R132.reuse, R154, R104 ;  /* 0x0000009a8468723c */ /* 0x040fe20000001868 */
[----:B------:R-:W4:Y:S05]  /*12f30*/  LDSM.16.MT88.4 R152, [R226+0x11000] ;  /* 0x01100000e298783b */ /* 0x000f2a0000004200 */
[C---:B-1----:R-:W-:Y:S06]  /*12f40*/  HMMA.16816.F32 R108, R132.reuse, R136, R108 ;  /* 0x00000088846c723c */ /* 0x042fec000000186c */
[C---:B------:R-:W-:Y:S05]  /*12f50*/  HMMA.16816.F32 R112, R132.reuse, R138, R112 ;  /* 0x0000008a8470723c */ /* 0x040fea0000001870 */
[----:B------:R-:W-:Y:S01]  /*12f60*/  F2FP.F16.F32.PACK_AB R136, R207, R248 ;  /* 0x000000f8cf88723e */ /* 0x000fe200000000ff */
[C---:B------:R-:W-:Y:S05]  /*12f70*/  HMMA.16816.F32 R116, R132.reuse, R140, R116 ;  /* 0x0000008c8474723c */ /* 0x040fea0000001874 */
[----:B------:R-:W-:Y:S01]  /*12f80*/  F2FP.F16.F32.PACK_AB R138, R205, R206 ;  /* 0x000000cecd8a723e */ /* 0x000fe200000000ff */
[C---:B------:R-:W-:Y:S01]  /*12f90*/  HMMA.16816.F32 R120, R132.reuse, R142, R120 ;  /* 0x0000008e8478723c */ /* 0x040fe20000001878 */
[----:B------:R-:W1:Y:S04]  /*12fa0*/  LDSM.16.MT88.4 R140, [R225+0x11000] ;  /* 0x01100000e18c783b */ /* 0x000e680000004200 */
[----:B------:R-:W-:Y:S01]  /*12fb0*/  F2FP.F16.F32.PACK_AB R137, R249, R204 ;  /* 0x000000ccf989723e */ /* 0x000fe200000000ff */
[C---:B--2---:R-:W-:Y:S05]  /*12fc0*/  HMMA.16816.F32 R124, R132.reuse, R144, R124 ;  /* 0x00000090847c723c */ /* 0x044fea000000187c */
[----:B------:R-:W-:Y:S01]  /*12fd0*/  F2FP.F16.F32.PACK_AB R139, R251, R250 ;  /* 0x000000fafb8b723e */ /* 0x000fe200000000ff */
[----:B------:R-:W-:Y:S01]  /*12fe0*/  HMMA.16816.F32 R128, R132, R146, R128 ;  /* 0x000000928480723c */ /* 0x000fe20000001880 */
[----:B------:R-:W2:Y:S04]  /*12ff0*/  LDSM.16.MT88.4 R132, [R224+0x13000] ;  /* 0x01300000e084783b */ /* 0x000ea80000004200 */
        /* <DEDUP_REMOVED lines=9> */
[----:B------:R-:W4:Y:S04]  /*13090*/  LDSM.16.MT88.4 R152, [R225+0x15000] ;  /* 0x01500000e198783b */ /* 0x000f280000004200 */
[----:B------:R-:W-:Y:S01]  /*130a0*/  FADD.FTZ R207, R205, R207 ;  /* 0x000000cfcdcf7221 */ /* 0x000fe20000010000 */
[C---:B-1----:R-:W-:Y:S05]  /*130b0*/  HMMA.16816.F32 R20, R136.reuse, R140, R20 ;  /* 0x0000008c8814723c */ /* 0x042fea0000001814 */
[----:B------:R-:W-:Y:S01]  /*130c0*/  FADD.FTZ R250, R251, R250 ;  /* 0x000000fafbfa7221 */ /* 0x000fe20000010000 */
[C---:B------:R-:W-:Y:S01]  /*130d0*/  HMMA.16816.F32 R24, R136.reuse, R142, R24 ;  /* 0x0000008e8818723c */ /* 0x040fe20000001818 */
[----:B------:R-:W1:Y:S05]  /*130e0*/  LDSM.16.MT88.4 R140, [R224+0x15000] ;  /* 0x01500000e08c783b */ /* 0x000e6a0000004200 */
[C---:B------:R-:W-:Y:S06]  /*130f0*/  HMMA.16816.F32 R28, R136.reuse, R156, R28 ;  /* 0x0000009c881c723c */ /* 0x040fec000000181c */
[C---:B------:R-:W-:Y:S01]  /*13100*/  HMMA.16816.F32 R32, R136.reuse, R158, R32 ;  /* 0x0000009e8820723c */ /* 0x040fe20000001820 */
[----:B------:R-:W1:Y:S05]  /*13110*/  LDSM.16.MT88.4 R156, [R228+0x17000] ;  /* 0x01700000e49c783b */ /* 0x000e6a0000004200 */
[C---:B------:R-:W-:Y:S01]  /*13120*/  HMMA.16816.F32 R36, R136.reuse, R160, R36 ;  /* 0x000000a08824723c */ /* 0x040fe20000001824 */
[----:B------:R-:W-:Y:S05]  /*13130*/  MUFU.EX2 R161, R182 ;  /* 0x000000b600a17308 */ /* 0x000fea0000000800 */
[C---:B------:R-:W-:Y:S05]  /*13140*/  HMMA.16816.F32 R40, R136.reuse, R162, R40 ;  /* 0x000000a28828723c */ /* 0x040fea0000001828 */
[----:B------:R2:W1:Y:S01]  /*13150*/  MUFU.EX2 R163, R181 ;  /* 0x000000b500a37308 */ /* 0x0004620000000800 */
[C---:B------:R-:W-:Y:S09]  /*13160*/  HMMA.16816.F32 R44, R136.reuse, R168, R44 ;  /* 0x000000a8882c723c */ /* 0x040ff2000000182c */
[----:B------:R5:W1:Y:S01]  /*13170*/  MUFU.EX2 R160, R176 ;  /* 0x000000b000a07308 */ /* 0x000a620000000800 */
[C---:B------:R-:W-:Y:S06]  /*13180*/  HMMA.16816.F32 R48, R136.reuse, R170, R48 ;  /* 0x000000aa8830723c */ /* 0x040fec0000001830 */
[C---:B------:R-:W-:Y:S01]  /*13190*/  HMMA.16816.F32 R52, R136.reuse, R172, R52 ;  /* 0x000000ac8834723c */ /* 0x040fe20000001834 */
[----:B--2---:R-:W-:Y:S05]  /*131a0*/  LDSM.16.MT88.4 R180, [R226+0x13800] ;  /* 0x01380000e2b4783b */ /* 0x004fea0000004200 */
[C---:B------:R-:W-:Y:S03]  /*131b0*/  HMMA.16816.F32 R56, R136.reuse, R174, R56 ;  /* 0x000000ae8838723c */ /* 0x040fe60000001838 */
[----:B------:R-:W-:Y:S03]  /*131c0*/  LDSM.16.MT88.4 R172, [R224+0x11800] ;  /* 0x01180000e0ac783b */ /* 0x000fe60000004200 */
[C---:B------:R-:W-:Y:S06]  /*131d0*/  HMMA.16816.F32 R60, R136.reuse, R132, R60 ;  /* 0x00000084883c723c */ /* 0x040fec000000183c */
[C---:B------:R-:W-:Y:S01]  /*131e0*/  HMMA.16816.F32 R64, R136.reuse, R134, R64 ;  /* 0x000000868840723c */ /* 0x040fe20000001840 */
[----:B------:R-:W2:Y:S05]  /*131f0*/  LDSM.16.MT88.4 R132, [R226+0x17000] ;  /* 0x01700000e284783b */ /* 0x000eaa0000004200 */
[C---:B---3--:R-:W-:Y:S03]  /*13200*/  HMMA.16816.F32 R68, R136.reuse, R144, R68 ;  /* 0x000000908844723c */ /* 0x048fe60000001844 */
[----:B-----5:R-:W-:Y:S03]  /*13210*/  LDSM.16.MT88.4 R176, [R228+0x13800] ;  /* 0x01380000e4b0783b */ /* 0x020fe60000004200 */
[C---:B------:R-:W-:Y:S05]  /*13220*/  HMMA.16816.F32 R72, R136.reuse, R146, R72 ;  /* 0x000000928848723c */ /* 0x040fea0000001848 */
[----:B------:R-:W3:Y:S01]  /*13230*/  LDSM.16.MT88.4 R144, [R225+0x17000] ;  /* 0x01700000e190783b */ /* 0x000ee20000004200 */
[C---:B------:R-:W-:Y:S06]  /*13240*/  HMMA.16816.F32 R76, R136.reuse, R148, R76 ;  /* 0x00000094884c723c */ /* 0x040fec000000184c */
[C---:B------:R-:W-:Y:S01]  /*13250*/  HMMA.16816.F32 R80, R136.reuse, R150, R80 ;  /* 0x000000968850723c */ /* 0x040fe20000001850 */
[----:B------:R-:W-:Y:S05]  /*13260*/  LDSM.16.MT88.4 R148, [R226+0x11800] ;  /* 0x01180000e294783b */ /* 0x000fea0000004200 */
[C---:B----4-:R-:W-:Y:S06]  /*13270*/  HMMA.16816.F32 R84, R136.reuse, R152, R84 ;  /* 0x000000988854723c */ /* 0x050fec0000001854 */
[C---:B------:R-:W-:Y:S06]  /*13280*/  HMMA.16816.F32 R88, R136.reuse, R154, R88 ;  /* 0x0000009a8858723c */ /* 0x040fec0000001858 */
[C---:B-1----:R-:W-:Y:S06]  /*13290*/  HMMA.16816.F32 R92, R136.reuse, R140, R92 ;  /* 0x0000008c885c723c */ /* 0x042fec000000185c */
[C---:B------:R-:W-:Y:S01]  /*132a0*/  HMMA.16816.F32 R96, R136.reuse, R142, R96 ;  /* 0x0000008e8860723c */ /* 0x040fe20000001860 */
[----:B------:R-:W1:Y:S05]  /*132b0*/  LDSM.16.MT88.4 R140, [R224+0x17000] ;  /* 0x01700000e08c783b */ /* 0x000e6a0000004200 */
[C---:B------:R-:W-:Y:S06]  /*132c0*/  HMMA.16816.F32 R100, R136.reuse, R156, R100 ;  /* 0x0000009c8864723c */ /* 0x040fec0000001864 */
[C---:B------:R-:W-:Y:S01]  /*132d0*/  HMMA.16816.F32 R104, R136.reuse, R158, R104 ;  /* 0x0000009e8868723c */ /* 0x040fe20000001868 */
[----:B------:R-:W4:Y:S05]  /*132e0*/  LDSM.16.MT88.4 R156, [R228+0x11800] ;  /* 0x01180000e49c783b */ /* 0x000f2a0000004200 */
[C---:B--2---:R-:W-:Y:S06]  /*132f0*/  HMMA.16816.F32 R108, R136.reuse, R132, R108 ;  /* 0x00000084886c723c */ /* 0x044fec000000186c */
[C---:B------:R-:W-:Y:S01]  /*13300*/  HMMA.16816.F32 R112, R136.reuse, R134, R112 ;  /* 0x000000868870723c */ /* 0x040fe20000001870 */
[----:B------:R-:W2:Y:S05]  /*13310*/  LDSM.16.MT88.4 R132, [R225+0x11800] ;  /* 0x01180000e184783b */ /* 0x000eaa0000004200 */
[C---:B---3--:R-:W-:Y:S06]  /*13320*/  HMMA.16816.F32 R116, R136.reuse, R144, R116 ;  /* 0x000000908874723c */ /* 0x048fec0000001874 */
[C---:B------:R-:W-:Y:S06]  /*13330*/  HMMA.16816.F32 R120, R136.reuse, R146, R120 ;  /* 0x000000928878723c */ /* 0x040fec0000001878 */
[C---:B-1----:R-:W-:Y:S06]  /*13340*/  HMMA.16816.F32 R124, R136.reuse, R140, R124 ;  /* 0x0000008c887c723c */ /* 0x042fec000000187c */
[----:B------:R-:W-:Y:S05]  /*13350*/  HMMA.16816.F32 R128, R136, R142, R128 ;  /* 0x0000008e8880723c */ /* 0x000fea0000001880 */
[----:B------:R-:W-:Y:S02]  /*13360*/  MOV R140, R163 ;  /* 0x000000a3008c7202 */ /* 0x000fe40000000f00 */
[----:B------:R-:W-:Y:S04]  /*13370*/  MOV R137, R185 ;  /* 0x000000b900897202 */ /* 0x000fe80000000f00 */
[----:B------:R-:W-:Y:S02]  /*13380*/  MOV R138, R186 ;  /* 0x000000ba008a7202 */ /* 0x000fe40000000f00 */
[----:B------:R-:W-:Y:S02]  /*13390*/  MOV R139, R187 ;  /* 0x000000bb008b7202 */ /* 0x000fe40000000f00 */
[----:B------:R-:W-:Y:S01]  /*133a0*/  MOV R141, R160 ;  /* 0x000000a0008d7202 */ /* 0x000fe20000000f00 */
[----:B------:R-:W1:Y:S01]  /*133b0*/  LDSM.16.MT88.4 R184, [R225+0x13800] ;  /* 0x01380000e1b8783b */ /* 0x000e620000004200 */
[----:B------:R-:W-:Y:S02]  /*133c0*/  MOV R136, R161 ;  /* 0x000000a100887202 */ /* 0x000fe40000000f00 */
[----:B------:R-:W-:Y:S01]  /*133d0*/  F2FP.F16.F32.PACK_AB R168, R138, R252 ;  /* 0x000000fc8aa8723e */ /* 0x000fe200000000ff */
[----:B------:R-:W-:Y:S01]  /*133e0*/  FADD.FTZ R252, R252, R207 ;  /* 0x000000cffcfc7221 */ /* 0x000fe20000010000 */
[----:B------:R-:W-:Y:S02]  /*133f0*/  F2FP.F16.F32.PACK_AB R170, R140, R136 ;  /* 0x000000888caa723e */ /* 0x000fe400000000ff */
[----:B------:R-:W-:Y:S02]  /*13400*/  F2FP.F16.F32.PACK_AB R169, R137, R139 ;  /* 0x0000008b89a9723e */ /* 0x000fe400000000ff */
[-C--:B------:R-:W-:Y:S07]  /*13410*/  F2FP.F16.F32.PACK_AB R171, R165, R141.reuse ;  /* 0x0000008da5ab723e */ /* 0x080fee00000000ff */
[C---:B----4-:R-:W-:Y:S01]  /*13420*/  HMMA.16816.F32 R160, R168.reuse, R156, R4 ;  /* 0x0000009ca8a0723c */ /* 0x050fe20000001804 */
[----:B------:R-:W3:Y:S05]  /*13430*/  LDSM.16.MT88.4 R4, [R224+0x13800] ;  /* 0x01380000e004783b */ /* 0x000eea0000004200 */
[C---:B------:R-:W-:Y:S03]  /*13440*/  HMMA.16816.F32 R156, R168.reuse, R158, R8 ;  /* 0x0000009ea89c723c */ /* 0x040fe60000001808 */
[----:B------:R-:W4:Y:S03]  /*13450*/  LDSM.16.MT88.4 R8, [R228+0x15800] ;  /* 0x01580000e408783b */ /* 0x000f260000004200 */
[C---:B------:R-:W-:Y:S05]  /*13460*/  HMMA.16816.F32 R152, R168.reuse, R148, R12 ;  /* 0x00000094a898723c */ /* 0x040fea000000180c */
[----:B------:R-:W5:Y:S01]  /*13470*/  LDSM.16.MT88.4 R12, [R226+0x15800] ;  /* 0x01580000e20c783b */ /* 0x000f620000004200 */
[C---:B------:R-:W-:Y:S06]  /*13480*/  HMMA.16816.F32 R148, R168.reuse, R150, R16 ;  /* 0x00000096a894723c */ /* 0x040fec0000001810 */
[C---:B--2---:R-:W-:Y:S01]  /*13490*/  HMMA.16816.F32 R144, R168.reuse, R132, R20 ;  /* 0x00000084a890723c */ /* 0x044fe20000001814 */
[----:B------:R-:W2:Y:S06]  /*134a0*/  LDSM.16.MT88.4 R16, [R225+0x15800] ;  /* 0x01580000e110783b */ /* 0x000eac0000004200 */
[----:B------:R-:W-:Y:S02]  /*134b0*/  MOV R132, R140 ;  /* 0x0000008c00847202 */ /* 0x000fe40000000f00 */
[----:B------:R-:W2:Y:S02]  /*134c0*/  LDSM.16.MT88.4 R20, [R224+0x15800] ;  /* 0x01580000e014783b */ /* 0x000ea40000004200 */
        /* <DEDUP_REMOVED lines=19> */
[C---:B-1----:R-:W-:Y:S01]  /*13600*/  HMMA.16816.F32 R52, R168.reuse, R184, R52 ;  /* 0x000000b8a834723c */ /* 0x042fe20000001834 */
[----:B------:R-:W1:Y:S04]  /*13610*/  LDSM.16.MT88.4 R24, [R228+0x17800] ;  /* 0x01780000e418783b */ /* 0x000e680000004200 */
[----:B------:R-:W-:Y:S01]  /*13620*/  FADD.FTZ R250, R32, R250 ;  /* 0x000000fa20fa7221 */ /* 0x000fe20000010000 */
[C---:B------:R-:W-:Y:S05]  /*13630*/  HMMA.16816.F32 R56, R168.reuse, R186, R56 ;  /* 0x000000baa838723c */ /* 0x040fea0000001838 */
[----:B------:R-:W-:Y:S01]  /*13640*/  FADD.FTZ R252, R33, R252 ;  /* 0x000000fc21fc7221 */ /* 0x000fe20000010000 */
[C---:B---3--:R-:W-:Y:S05]  /*13650*/  HMMA.16816.F32 R60, R168.reuse, R4, R60 ;  /* 0x00000004a83c723c */ /* 0x048fea000000183c */
[----:B------:R-:W-:Y:S01]  /*13660*/  FADD.FTZ R250, R34, R250 ;  /* 0x000000fa22fa7221 */ /* 0x000fe20000010000 */
[C---:B------:R-:W-:Y:S01]  /*13670*/  HMMA.16816.F32 R64, R168.reuse, R6, R64 ;  /* 0x00000006a840723c */ /* 0x040fe20000001840 */
[----:B------:R-:W3:Y:S04]  /*13680*/  LDSM.16.MT88.4 R4, [R225+0x17800] ;  /* 0x01780000e104783b */ /* 0x000ee80000004200 */
[----:B------:R-:W-:Y:S01]  /*13690*/  FADD.FTZ R252, R35, R252 ;  /* 0x000000fc23fc7221 */ /* 0x000fe20000010000 */
[C---:B----4-:R-:W-:Y:S05]  /*136a0*/  HMMA.16816.F32 R68, R168.reuse, R8, R68 ;  /* 0x00000008a844723c */ /* 0x050fea0000001844 */
[----:B------:R-:W-:Y:S01]  /*136b0*/  FADD.FTZ R250, R172, R250 ;  /* 0x000000faacfa7221 */ /* 0x000fe20000010000 */
[C---:B------:R-:W-:Y:S01]  /*136c0*/  HMMA.16816.F32 R72, R168.reuse, R10, R72 ;  /* 0x0000000aa848723c */ /* 0x040fe20000001848 */
[----:B------:R-:W4:Y:S04]  /*136d0*/  LDSM.16.MT88.4 R8, [R224+0x17800] ;  /* 0x01780000e008783b */ /* 0x000f280000004200 */
[----:B------:R-:W-:Y:S01]  /*136e0*/  FADD.FTZ R247, R173, R252 ;  /* 0x000000fcadf77221 */ /* 0x000fe20000010000 */
[C---:B-----5:R-:W-:Y:S05]  /*136f0*/  HMMA.16816.F32 R76, R168.reuse, R12, R76 ;  /* 0x0000000ca84c723c */ /* 0x060fea000000184c */
[----:B------:R-:W-:Y:S01]  /*13700*/  FADD.FTZ R246, R165, R250 ;  /* 0x000000faa5f67221 */ /* 0x000fe20000010000 */
[C---:B------:R-:W-:Y:S06]  /*13710*/  HMMA.16816.F32 R80, R168.reuse, R14, R80 ;  /* 0x0000000ea850723c */ /* 0x040fec0000001850 */
[C---:B--2---:R-:W-:Y:S06]  /*13720*/  HMMA.16816.F32 R84, R168.reuse, R16, R84 ;  /* 0x00000010a854723c */ /* 0x044fec0000001854 */
[C---:B------:R-:W-:Y:S06]  /*13730*/  HMMA.16816.F32 R88, R168.reuse, R18, R88 ;  /* 0x00000012a858723c */ /* 0x040fec0000001858 */
[C---:B------:R-:W-:Y:S06]  /*13740*/  HMMA.16816.F32 R92, R168.reuse, R20, R92 ;  /* 0x00000014a85c723c */ /* 0x040fec000000185c */
[C---:B------:R-:W-:Y:S06]  /*13750*/  HMMA.16816.F32 R96, R168.reuse, R22, R96 ;  /* 0x00000016a860723c */ /* 0x040fec0000001860 */
[C---:B-1----:R-:W-:Y:S06]  /*13760*/  HMMA.16816.F32 R100, R168.reuse, R24, R100 ;  /* 0x00000018a864723c */ /* 0x042fec0000001864 */
[C---:B------:R-:W-:Y:S06]  /*13770*/  HMMA.16816.F32 R104, R168.reuse, R26, R104 ;  /* 0x0000001aa868723c */ /* 0x040fec0000001868 */
[C---:B------:R-:W-:Y:S06]  /*13780*/  HMMA.16816.F32 R108, R168.reuse, R28, R108 ;  /* 0x0000001ca86c723c */ /* 0x040fec000000186c */
[C---:B------:R-:W-:Y:S06]  /*13790*/  HMMA.16816.F32 R112, R168.reuse, R30, R112 ;  /* 0x0000001ea870723c */ /* 0x040fec0000001870 */
[C---:B---3--:R-:W-:Y:S06]  /*137a0*/  HMMA.16816.F32 R116, R168.reuse, R4, R116 ;  /* 0x00000004a874723c */ /* 0x048fec0000001874 */
[C---:B------:R-:W-:Y:S06]  /*137b0*/  HMMA.16816.F32 R120, R168.reuse, R6, R120 ;  /* 0x00000006a878723c */ /* 0x040fec0000001878 */
[C---:B----4-:R-:W-:Y:S06]  /*137c0*/  HMMA.16816.F32 R124, R168.reuse, R8, R124 ;  /* 0x00000008a87c723c */ /* 0x050fec000000187c */
[----:B------:R-:W-:Y:S01]  /*137d0*/  HMMA.16816.F32 R128, R168, R10, R128 ;  /* 0x0000000aa880723c */ /* 0x000fe20000001880 */
[----:B------:R-:W-:Y:S11]  /*137e0*/  @!UPT UIADD3 URZ, URZ, URZ, URZ ;  /* 0x0000003f3f3ff290 */ /* 0x000ff6000fffe03f */
[----:B------:R-:W-:Y:S01]  /*137f0*/  @!UPT UIADD3 URZ, URZ, URZ, URZ ;  /* 0x0000003f3f3ff290 */ /* 0x000fe2000fffe03f */
[----:B------:R-:W-:Y:S11]  /*13800*/  @P0 BRA `(.L_x_3266) ;  /* 0xffffffac00b00947 */ /* 0x000ff6000383ffff */
.L_x_3262:
[----:B------:R-:W1:Y:S01]  /*13810*/  SHFL.BFLY PT, R0, R246, 0x2, 0x1f ;  /* 0x0c401f00f6007f89 */ /* 0x000e6200000e0000 */
[----:B------:R-:W2:Y:S01]  /*13820*/  S2UR UR6, SR_CgaCtaId ;  /* 0x00000000000679c3 */ /* 0x000ea20000008800 */
[----:B------:R-:W-:Y:S01]  /*13830*/  MOV R7, 0x3f800000 ;  /* 0x3f80000000077802 */ /* 0x000fe20000000f00 */
[----:B------:R-:W-:Y:S01]  /*13840*/  UMOV UR4, 0x400 ;  /* 0x0000040000047882 */ /* 0x000fe20000000000 */
[----:B------:R-:W3:Y:S01]  /*13850*/  SHFL.BFLY PT, R2, R247, 0x2, 0x1f ;  /* 0x0c401f00f7027f89 */ /* 0x000ee200000e0000 */
[----:B------:R-:W-:Y:S01]  /*13860*/  MOV R6, 0x3f800000 ;  /* 0x3f80000000067802 */ /* 0x000fe20000000f00 */
[----:B------:R-:W-:Y:S03]  /*13870*/  BSSY B0, `(.L_x_3267) ;  /* 0x0000136000007945 */ /* 0x000fe60003800000 */
[----:B------:R-:W-:Y:S01]  /*13880*/  BAR.SYNC.DEFER_BLOCKING 0x0 ;  /* 0x0000000000007b1d */ /* 0x000fe20000010000 */
[----:B-1----:R-:W-:Y:S01]  /*13890*/  FADD.FTZ R246, R0, R246 ;  /* 0x000000f600f67221 */ /* 0x002fe20000010000 */
[----:B--2---:R-:W-:-:S04]  /*138a0*/  ULEA UR6, UR6, UR4, 0x18 ;  /* 0x0000000406067291 */ /* 0x004fc8000f8ec03f */
[----:B------:R-:W1:Y:S02]  /*138b0*/  S2R R0, SR_TID.X ;  /* 0x0000000000007919 */ /* 0x000e640000002100 */
[----:B------:R-:W2:Y:S01]  /*138c0*/  S2UR UR4, SR_CTAID.Z ;  /* 0x00000000000479c3 */ /* 0x000ea20000002700 */
[----:B---3--:R-:W-:Y:S02]  /*138d0*/  FADD.FTZ R247, R2, R247 ;  /* 0x000000f702f77221 */ /* 0x008fe40000010000 */
[----:B------:R-:W3:Y:S04]  /*138e0*/  SHFL.BFLY PT, R2, R246, 0x1, 0x1f ;  /* 0x0c201f00f6027f89 */ /* 0x000ee800000e0000 */
[----:B------:R-:W4:Y:S01]  /*138f0*/  SHFL.BFLY PT, R4, R247, 0x1, 0x1f ;  /* 0x0c201f00f7047f89 */ /* 0x000f2200000e0000 */
[----:B---3--:R-:W-:Y:S01]  /*13900*/  FADD.FTZ R2, R246, R2 ;  /* 0x00000002f6027221 */ /* 0x008fe20000010000 */
[----:B-1----:R-:W-:Y:S01]  /*13910*/  SHF.R.S32.HI R8, RZ, 0x1f, R0 ;  /* 0x0000001fff087819 */ /* 0x002fe20000011400 */
[----:B----4-:R-:W-:-:S03]  /*13920*/  FADD.FTZ R4, R247, R4 ;  /* 0x00000004f7047221 */ /* 0x010fc60000010000 */
[----:B------:R-:W-:Y:S02]  /*13930*/  FSETP.NE.FTZ.AND P3, PT, R2, RZ, PT ;  /* 0x000000ff0200720b */ /* 0x000fe40003f75000 */
[-C--:B------:R-:W-:Y:S02]  /*13940*/  LEA.HI R9, R8, R0.reuse, RZ, 0x2 ;  /* 0x0000000008097211 */ /* 0x080fe400078f10ff */
[----:B------:R-:W-:Y:S02]  /*13950*/  FSETP.NE.FTZ.AND P4, PT, R4, RZ, PT ;  /* 0x000000ff0400720b */ /* 0x000fe40003f95000 */
[--C-:B------:R-:W-:Y:S02]  /*13960*/  SHF.R.S32.HI R10, RZ, 0x2, R9.reuse ;  /* 0x00000002ff0a7819 */ /* 0x100fe40000011409 */
[----:B------:R-:W-:Y:S02]  /*13970*/  SHF.R.S32.HI R5, RZ, 0x1f, R9 ;  /* 0x0000001fff057819 */ /* 0x000fe40000011409 */
[----:B------:R-:W-:-:S02]  /*13980*/  LEA.HI R12, R8, R0, RZ, 0x4 ;  /* 0x00000000080c7211 */ /* 0x000fc400078f20ff */
[----:B------:R-:W-:Y:S01]  /*13990*/  LEA.HI R5, R5, R10, RZ, 0x3 ;  /* 0x0000000a05057211 */ /* 0x000fe200078f18ff */
[----:B------:R-:W1:Y:S01]  /*139a0*/  @P3 MUFU.RCP R6, R2 ;  /* 0x0000000200063308 */ /* 0x000e620000001000 */
[----:B------:R-:W-:Y:S02]  /*139b0*/  LOP3.LUT R15, R9, 0x1ffffffc, RZ, 0xc0, !PT ;  /* 0x1ffffffc090f7812 */ /* 0x000fe400078ec0ff */
[----:B------:R-:W-:Y:S02]  /*139c0*/  LOP3.LUT R5, R5, 0xfffffff8, RZ, 0xc0, !PT ;  /* 0xfffffff805057812 */ /* 0x000fe400078ec0ff */
[----:B------:R-:W-:Y:S02]  /*139d0*/  LEA.HI R8, R8, R0, RZ, 0x5 ;  /* 0x0000000008087211 */ /* 0x000fe400078f28ff */
[----:B------:R-:W-:Y:S01]  /*139e0*/  IADD3 R5, R10, -R5, RZ ;  /* 0x800000050a057210 */ /* 0x000fe20007ffe0ff */
[----:B------:R-:W3:Y:S01]  /*139f0*/  @P4 MUFU.RCP R7, R4 ;  /* 0x0000000400074308 */ /* 0x000ee20000001000 */
[----:B------:R-:W4:Y:S01]  /*13a00*/  S2R R10, SR_TID.X ;  /* 0x00000000000a7919 */ /* 0x000f220000002100 */
[----:B------:R-:W-:-:S02]  /*13a10*/  LOP3.LUT R13, R12, 0xfffffff0, RZ, 0xc0, !PT ;  /* 0xfffffff00c0d7812 */ /* 0x000fc400078ec0ff */
[----:B------:R-:W-:Y:S02]  /*13a20*/  SHF.L.U32 R16, R5, 0x6, RZ ;  /* 0x0000000605107819 */ /* 0x000fe400000006ff */
[----:B------:R-:W-:Y:S02]  /*13a30*/  SHF.R.S32.HI R12, RZ, 0x5, R8 ;  /* 0x00000005ff0c7819 */ /* 0x000fe40000011408 */
[----:B------:R-:W-:Y:S01]  /*13a40*/  LOP3.LUT R16, R16, 0x1c0, RZ, 0xc0, !PT ;  /* 0x000001c010107812 */ /* 0x000fe200078ec0ff */
[C---:B-1----:R-:W-:Y:S01]  /*13a50*/  FMUL.FTZ R163, R6.reuse, R163 ;  /* 0x000000a306a37220 */ /* 0x042fe20000410000 */
[----:B------:R-:W-:Y:S01]  /*13a60*/  IADD3 R13, -R13, R0, RZ ;  /* 0x000000000d0d7210 */ /* 0x000fe20007ffe1ff */
[----:B------:R-:W-:Y:S01]  /*13a70*/  FMUL.FTZ R162, R6, R162 ;  /* 0x000000a206a27220 */ /* 0x000fe20000410000 */
[----:B------:R-:W-:Y:S01]  /*13a80*/  LEA.HI R16, R16, R16, RZ, 0x1d ;  /* 0x0000001010107211 */ /* 0x000fe200078fe8ff */
[C---:B------:R-:W-:Y:S01]  /*13a90*/  FMUL.FTZ R159, R6.reuse, R159 ;  /* 0x0000009f069f7220 */ /* 0x040fe20000410000 */
[----:B------:R-:W-:Y:S01]  /*13aa0*/  LEA.HI R17, R13, R13, RZ, 0x1 ;  /* 0x0000000d0d117211 */ /* 0x000fe200078f08ff */
[C---:B------:R-:W-:Y:S01]  /*13ab0*/  FMUL.FTZ R158, R6.reuse, R158 ;  /* 0x0000009e069e7220 */ /* 0x040fe20000410000 */
[----:B------:R-:W-:Y:S01]  /*13ac0*/  FMUL.FTZ R155, R6, R155 ;  /* 0x0000009b069b7220 */ /* 0x000fe20000410000 */
[C---:B---3--:R-:W-:Y:S01]  /*13ad0*/  FMUL.FTZ R160, R7.reuse, R160 ;  /* 0x000000a007a07220 */ /* 0x048fe20000410000 */
        /* <DEDUP_REMOVED lines=15> */
[----:B----4-:R-:W-:Y:S01]  /*13bd0*/  SHF.R.S32.HI R11, RZ, 0x1f, R10 ;  /* 0x0000001fff0b7819 */ /* 0x010fe2000001140a */
        /* <DEDUP_REMOVED lines=8> */
[----:B------:R-:W-:Y:S01]  /*13c60*/  FMUL.FTZ R48, R7, R48 ;  /* 0x0000003007307220 */ /* 0x000fe20000410000 */
[----:B------:R-:W-:Y:S01]  /*13c70*/  IADD3 R14, -R15, R0, RZ ;  /* 0x000000000f0e7210 */ /* 0x000fe20007ffe1ff */
[----:B------:R-:W-:Y:S01]  /*13c80*/  FMUL.FTZ R49, R7, R49 ;  /* 0x0000003107317220 */ /* 0x000fe20000410000 */
[----:B------:R-:W-:Y:S01]  /*13c90*/  LOP3.LUT R15, R5, 0x1, RZ, 0xc0, !PT ;  /* 0x00000001050f7812 */ /* 0x000fe200078ec0ff */
[C---:B------:R-:W-:Y:S01]  /*13ca0*/  FMUL.FTZ R52, R7.reuse, R52 ;  /* 0x0000003407347220 */ /* 0x040fe20000410000 */
[----:B------:R-:W-:Y:S01]  /*13cb0*/  LEA R14, R12, R14, 0x9 ;  /* 0x0000000e0c0e7211 */ /* 0x000fe200078e48ff */
[----:B------:R-:W-:Y:S01]  /*13cc0*/  FMUL.FTZ R53, R7, R53 ;  /* 0x0000003507357220 */ /* 0x000fe20000410000 */
[----:B------:R-:W-:Y:S01]  /*13cd0*/  ISETP.NE.U32.AND P0, PT, R15, 0x1, PT ;  /* 0x000000010f00780c */ /* 0x000fe20003f05070 */
[----:B------:R-:W-:Y:S01]  /*13ce0*/  FMUL.FTZ R56, R7, R56 ;  /* 0x0000003807387220 */ /* 0x000fe20000410000 */
[----:B------:R-:W-:Y:S01]  /*13cf0*/  SHF.L.U32 R15, R9, 0x6, RZ ;  /* 0x00000006090f7819 */ /* 0x000fe200000006ff */
[C---:B------:R-:W-:Y:S01]  /*13d00*/  FMUL.FTZ R57, R7.reuse, R57 ;  /* 0x0000003907397220 */ /* 0x040fe20000410000 */
[----:B------:R-:W-:Y:S01]  /*13d10*/  LEA R14, R14, R16, 0x1 ;  /* 0x000000100e0e7211 */ /* 0x000fe200078e08ff */
[----:B------:R-:W-:Y:S01]  /*13d20*/  FMUL.FTZ R60, R7, R60 ;  /* 0x0000003c073c7220 */ /* 0x000fe20000410000 */
[----:B------:R-:W-:Y:S01]  /*13d30*/  LOP3.LUT R15, R15, 0x1c0, RZ, 0xc0, !PT ;  /* 0x000001c00f0f7812 */ /* 0x000fe200078ec0ff */
[----:B------:R-:W-:Y:S01]  /*13d40*/  FMUL.FTZ R61, R7, R61 ;  /* 0x0000003d073d7220 */ /* 0x000fe20000410000 */
[----:B------:R-:W-:Y:S01]  /*13d50*/  SHF.L.U32 R16, R17, 0x2, RZ ;  /* 0x0000000211107819 */ /* 0x000fe200000006ff */
[----:B------:R-:W-:Y:S01]  /*13d60*/  FMUL.FTZ R64, R7, R64 ;  /* 0x0000004007407220 */ /* 0x000fe20000410000 */
[----:B------:R-:W-:Y:S01]  /*13d70*/  R2P PR, R5, 0x6 ;  /* 0x0000000605007804 */ /* 0x000fe20000000000 */
[----:B------:R-:W-:Y:S01]  /*13d80*/  FMUL.FTZ R65, R7, R65 ;  /* 0x0000004107417220 */ /* 0x000fe20000410000 */
[----:B------:R-:W-:Y:S01]  /*13d90*/  LOP3.LUT R16, R15, 0x38, R16, 0xf8, !PT ;  /* 0x000000380f107812 */ /* 0x000fe200078ef810 */
        /* <DEDUP_REMOVED lines=34> */
[----:B------:R-:W-:Y:S01]  /*13fc0*/  SHF.R.U32.HI R15, RZ, 0x3, R15 ;  /* 0x00000003ff0f7819 */ /* 0x000fe2000001160f */
[C---:B------:R-:W-:Y:S01]  /*13fd0*/  FMUL.FTZ R154, R6.reuse, R154 ;  /* 0x0000009a069a7220 */ /* 0x040fe20000410000 */
[----:B------:R-:W-:Y:S01]  /*13fe0*/  LOP3.LUT R17, R17, 0xffffffe, RZ, 0xc0, !PT ;  /* 0x0ffffffe11117812 */ /* 0x000fe200078ec0ff */
        /* <DEDUP_REMOVED lines=59> */
[----:B------:R-:W-:Y:S01]  /*143a0*/  IADD3 R6, R14, -0x20, RZ ;  /* 0xffffffe00e067810 */ /* 0x000fe20007ffe0ff */
[----:B------:R-:W-:Y:S01]  /*143b0*/  STS.64 [R14], R160 ;  /* 0x000000a00e007388 */ /* 0x000fe20000000a00 */
[----:B------:R-:W-:Y:S01]  /*143c0*/  SEL R5, R5, 0xffffffc0, !P1 ;  /* 0xffffffc005057807 */ /* 0x000fe20004800000 */
[----:B------:R1:W3:Y:S01]  /*143d0*/  @P4 MUFU.LG2 R32, R4 ;  /* 0x0000000400204308 */ /* 0x0002e20000000c00 */
[----:B------:R-:W-:Y:S01]  /*143e0*/  LOP3.LUT R15, R16, R15, RZ, 0x3c, !PT ;  /* 0x0000000f100f7212 */ /* 0x000fe200078e3cff */
[----:B------:R-:W-:Y:S01]  /*143f0*/  STS.64 [R14+0x800], R162 ;  /* 0x000800a20e007388 */ /* 0x000fe20000000a00 */
[----:B------:R-:W-:-:S02]  /*14400*/  IADD3 R17, R13, -R17, RZ ;  /* 0x800000110d117210 */ /* 0x000fc40007ffe0ff */
[C---:B------:R-:W-:Y:S02]  /*14410*/  @P0 IADD3 R6, R14.reuse, 0x20, RZ ;  /* 0x000000200e060810 */ /* 0x040fe40007ffe0ff */
[----:B------:R-:W-:Y:S01]  /*14420*/  SEL R7, R7, 0xffffff80, !P2 ;  /* 0xffffff8007077807 */ /* 0x000fe20005000000 */
[----:B------:R-:W4:Y:S01]  /*14430*/  @P3 MUFU.LG2 R2, R2 ;  /* 0x0000000200023308 */ /* 0x000f220000000c00 */
[C---:B------:R-:W-:Y:S01]  /*14440*/  IADD3 R16, R14.reuse, R5, RZ ;  /* 0x000000050e107210 */ /* 0x040fe20007ffe0ff */
[----:B------:R-:W-:Y:S01]  /*14450*/  STS.64 [R6], R156 ;  /* 0x0000009c06007388 */ /* 0x000fe20000000a00 */
[----:B------:R-:W-:Y:S02]  /*14460*/  LEA R15, R17, R15, 0x2 ;  /* 0x0000000f110f7211 */ /* 0x000fe400078e10ff */
[----:B------:R-:W-:Y:S01]  /*14470*/  IADD3 R5, R5, R6, RZ ;  /* 0x0000000605057210 */ /* 0x000fe20007ffe0ff */
[----:B------:R-:W-:Y:S01]  /*14480*/  STS.64 [R6+0x800], R158 ;  /* 0x0008009e06007388 */ /* 0x000fe20000000a00 */
[----:B------:R-:W-:-:S02]  /*14490*/  IADD3 R17, R14, R7, RZ ;  /* 0x000000070e117210 */ /* 0x000fc40007ffe0ff */
[----:B------:R-:W-:Y:S01]  /*144a0*/  IADD3 R18, R7, R6, RZ ;  /* 0x0000000607127210 */ /* 0x000fe20007ffe0ff */
[----:B------:R-:W-:Y:S01]  /*144b0*/  STS.64 [R16], R152 ;  /* 0x0000009810007388 */ /* 0x000fe20000000a00 */
[-C--:B------:R-:W-:Y:S01]  /*144c0*/  IADD3 R19, R16, R7.reuse, RZ ;  /* 0x0000000710137210 */ /* 0x080fe20007ffe0ff */
[----:B-1----:R-:W1:Y:S01]  /*144d0*/  @P3 LDC R4, c[0x0][0x2e8] ;  /* 0x0000ba00ff043b82 */ /* 0x002e620000000800 */
[----:B------:R-:W-:Y:S01]  /*144e0*/  IADD3 R7, R5, R7, RZ ;  /* 0x0000000705077210 */ /* 0x000fe20007ffe0ff */
[----:B------:R-:W-:Y:S01]  /*144f0*/  STS.64 [R16+0x800], R154 ;  /* 0x0008009a10007388 */ /* 0x000fe20000000a00 */
[----:B------:R-:W-:Y:S01]  /*14500*/  LEA.HI R34, R11, R10, RZ, 0x5 ;  /* 0x0000000a0b227211 */ /* 0x000fe200078f28ff */
[----:B---3--:R-:W-:Y:S01]  /*14510*/  @P4 FMUL.FTZ R32, R32, 0.69314718246459960938 ;  /* 0x3f31721820204820 */ /* 0x008fe20000410000 */
[----:B------:R-:W-:Y:S01]  /*14520*/  LOP3.LUT R8, R8, 0xffffffe0, RZ, 0xc0, !PT ;  /* 0xffffffe008087812 */ /* 0x000fe200078ec0ff */
[----:B------:R-:W-:Y:S01]  /*14530*/  STS.64 [R5], R148 ;  /* 0x0000009405007388 */ /* 0x000fe20000000a00 */
[----:B------:R-:W-:Y:S01]  /*14540*/  LOP3.LUT R34, R34, 0xffffffe0, RZ, 0xc0, !PT ;  /* 0xffffffe022227812 */ /* 0x000fe200078ec0ff */
[----:B------:R-:W2:Y:S01]  /*14550*/  LDC R11, c[0x0][0x270] ;  /* 0x00009c00ff0b7b82 */ /* 0x000ea20000000800 */
[----:B------:R-:W-:Y:S01]  /*14560*/  IADD3 R8, -R8, R0, RZ ;  /* 0x0000000008087210 */ /* 0x000fe20007ffe1ff */
[----:B------:R-:W-:Y:S01]  /*14570*/  STS.64 [R5+0x800], R150 ;  /* 0x0008009605007388 */ /* 0x000fe20000000a00 */
[----:B------:R-:W-:Y:S01]  /*14580*/  IADD3 R34, -R34, R10, RZ ;  /* 0x0000000a22227210 */ /* 0x000fe20007ffe1ff */
[----:B----4-:R-:W-:Y:S01]  /*14590*/  @P3 FMUL.FTZ R2, R2, 0.69314718246459960938 ;  /* 0x3f31721802023820 */ /* 0x010fe20000410000 */
[----:B------:R-:W-:Y:S01]  /*145a0*/  SHF.R.S32.HI R35, RZ, 0x1f, R12 ;  /* 0x0000001fff237819 */ /* 0x000fe2000001140c */
[----:B------:R-:W-:Y:S01]  /*145b0*/  STS.64 [R17], R144 ;  /* 0x0000009011007388 */ /* 0x000fe20000000a00 */
[----:B------:R-:W-:Y:S01]  /*145c0*/  LOP3.LUT P0, RZ, R8, 0x3, RZ, 0xc0, !PT ;  /* 0x0000000308ff7812 */ /* 0x000fe2000780c0ff */
[----:B------:R-:W3:Y:S01]  /*145d0*/  @P4 LDC R10, c[0x0][0x2e8] ;  /* 0x0000ba00ff0a4b82 */ /* 0x000ee20000000800 */
[----:B------:R-:W-:Y:S01]  /*145e0*/  IADD3 R8, RZ, -UR15, RZ ;  /* 0x8000000fff087c10 */ /* 0x000fe2000fffe0ff */
[----:B------:R-:W-:Y:S01]  /*145f0*/  STS.64 [R17+0x800], R146 ;  /* 0x0008009211007388 */ /* 0x000fe20000000a00 */
[----:B------:R-:W-:-:S02]  /*14600*/  LEA.HI R35, R35, R12, RZ, 0x2 ;  /* 0x0000000c23237211 */ /* 0x000fc400078f10ff */
[----:B------:R-:W-:Y:S01]  /*14610*/  SHF.R.S32.HI R33, RZ, 0x1f, R34 ;  /* 0x0000001fff217819 */ /* 0x000fe20000011422 */
[----:B------:R-:W-:Y:S01]  /*14620*/  STS.64 [R18], R140 ;  /* 0x0000008c12007388 */ /* 0x000fe20000000a00 */
[----:B------:R-:W-:Y:S02]  /*14630*/  LOP3.LUT R35, R35, 0xffffffc, RZ, 0xc0, !PT ;  /* 0x0ffffffc23237812 */ /* 0x000fe400078ec0ff */
[----:B------:R-:W-:Y:S01]  /*14640*/  LEA.HI R33, R33, R34, RZ, 0x2 ;  /* 0x0000002221217211 */ /* 0x000fe200078f10ff */
[----:B------:R-:W-:Y:S01]  /*14650*/  STS.64 [R18+0x800], R142 ;  /* 0x0008008e12007388 */ /* 0x000fe20000000a00 */
[----:B------:R-:W-:Y:S02]  /*14660*/  IADD3 R0, R12, -R35, RZ ;  /* 0x800000230c007210 */ /* 0x000fe40007ffe0ff */
[----:B------:R-:W-:Y:S01]  /*14670*/  SHF.R.S32.HI R33, RZ, 0x2, R33 ;  /* 0x00000002ff217819 */ /* 0x000fe20000011421 */
[----:B------:R-:W-:Y:S01]  /*14680*/  STS.64 [R19], R136 ;  /* 0x0000008813007388 */ /* 0x000fe20000000a00 */
[----:B------:R-:W-:Y:S01]  /*14690*/  MOV R12, 0xff800000 ;  /* 0xff800000000c7802 */ /* 0x000fe20000000f00 */
[----:B--2---:R-:W-:Y:S01]  /*146a0*/  IMAD R8, R11, R8, UR4 ;  /* 0x000000040b087e24 */ /* 0x004fe2000f8e0208 */
[----:B------:R-:W-:Y:S01]  /*146b0*/  LEA R0, R0, R33, 0x4 ;  /* 0x0000002100007211 */ /* 0x000fe200078e20ff */
[----:B------:R-:W-:Y:S04]  /*146c0*/  STS.64 [R19+0x800], R138 ;  /* 0x0008008a13007388 */ /* 0x000fe80000000a00 */
[----:B------:R-:W-:Y:S01]  /*146d0*/  STS.64 [R7], R132 ;  /* 0x0000008407007388 */ /* 0x000fe20000000a00 */
[----:B---3--:R-:W-:-:S03]  /*146e0*/  @P4 FFMA.FTZ R12, R164, R10, R32 ;  /* 0x0000000aa40c4223 */ /* 0x008fc60000010020 */
        /* <DEDUP_REMOVED lines=9> */
[----:B------:R-:W-:Y:S01]  /*14780*/  STS.64 [R17+0x4000], R52 ;  /* 0x0040003411007388 */ /* 0x000fe20000000a00 */
[----:B--2---:R-:W-:-:S03]  /*14790*/  SHF.L.U32 R40, R13, 0x2, RZ ;  /* 0x000000020d287819 */ /* 0x004fc600000006ff */
[----:B------:R-:W-:Y:S01]  /*147a0*/  STS.64 [R17+0x4800], R54 ;  /* 0x0048003611007388 */ /* 0x000fe20000000a00 */
[----:B------:R-:W-:-:S03]  /*147b0*/  SHF.R.S32.HI R41, RZ, 0x1f, R40 ;  /* 0x0000001fff297819 */ /* 0x000fc60000011428 */
        /* <DEDUP_REMOVED lines=36> */
[----:B--2---:R-:W-:-:S03]  /*14a00*/  LEA R5, R15, UR6, 0x2 ;  /* 0x000000060f057c11 */ /* 0x004fc6000f8e10ff */
[----:B------:R-:W-:Y:S04]  /*14a10*/  STS.64 [R7+0xc000], R128 ;  /* 0x00c0008007007388 */ /* 0x000fe80000000a00 */
[----:B------:R2:W-:Y:S01]  /*14a20*/  STS.64 [R7+0xc800], R130 ;  /* 0x00c8008207007388 */ /* 0x0005e20000000a00 */
[----:B------:R-:W-:Y:S06]  /*14a30*/  BAR.SYNC.DEFER_BLOCKING 0x0 ;  /* 0x0000000000007b1d */ /* 0x000fec0000010000 */
[----:B------:R-:W3:Y:S01]  /*14a40*/  S2R R14, SR_CTAID.Y ;  /* 0x00000000000e7919 */ /* 0x000ee20000002600 */
[----:B------:R-:W4:Y:S01]  /*14a50*/  S2R R15, SR_CTAID.X ;  /* 0x00000000000f7919 */ /* 0x000f220000002500 */
[----:B--2---:R-:W3:Y:S01]  /*14a60*/  LDC.64 R6, c[0x0][0x2c0] ;  /* 0x0000b000ff067b82 */ /* 0x004ee20000000a00 */
[----:B------:R2:W1:Y:S04]  /*14a70*/  LDS.128 R28, [R5+0x3800] ;  /* 0x00380000051c7984 */ /* 0x0004680000000c00 */
[----:B------:R2:W1:Y:S04]  /*14a80*/  LDS.128 R24, [R5+0x7800] ;  /* 0x0078000005187984 */ /* 0x0004680000000c00 */
[----:B------:R2:W1:Y:S04]  /*14a90*/  LDS.128 R20, [R5+0xb800] ;  /* 0x00b8000005147984 */ /* 0x0004680000000c00 */
[----:B------:R2:W2:Y:S01]  /*14aa0*/  LDS.128 R16, [R5+0xf800] ;  /* 0x00f8000005107984 */ /* 0x0004a20000000c00 */
[----:B----4-:R-:W-:Y:S01]  /*14ab0*/  SHF.L.U32 R15, R15, 0x6, RZ ;  /* 0x000000060f0f7819 */ /* 0x010fe200000006ff */
[----:B---3--:R-:W-:Y:S01]  /*14ac0*/  IMAD R6, R14, R6, UR15 ;  /* 0x0000000f0e067e24 */ /* 0x008fe2000f8e0206 */
[----:B------:R-:W-:Y:S01]  /*14ad0*/  MOV R14, 0xff800000 ;  /* 0xff800000000e7802 */ /* 0x000fe20000000f00 */
[----:B-1----:R-:W-:-:S02]  /*14ae0*/  @P3 FFMA.FTZ R14, R3, R4, R2 ;  /* 0x00000004030e3223 */ /* 0x002fc40000010002 */
[----:B------:R-:W-:-:S04]  /*14af0*/  IMAD R6, R6, R11, R8 ;  /* 0x0000000b06067224 */ /* 0x000fc800078e0208 */
[----:B------:R-:W-:Y:S01]  /*14b00*/  IMAD R6, R6, R7, R15 ;  /* 0x0000000706067224 */ /* 0x000fe200078e020f */
[----:B--2---:R-:W-:Y:S06]  /*14b10*/  @P0 BRA `(.L_x_3268) ;  /* 0x00000000002c0947 */ /* 0x004fec0003800000 */
[----:B------:R-:W-:Y:S01]  /*14b20*/  VIADD R4, R0, 0x8 ;  /* 0x0000000800047836 */ /* 0x000fe20000000000 */
        /* <DEDUP_REMOVED lines=10> */
.L_x_3268:
[----:B------:R-:W-:Y:S05]  /*14bd0*/  BSYNC B0 ;  /* 0x0000000000007941 */ /* 0x000fea0003800000 */
.L_x_3267:
[----:B------:R-:W-:Y:S01]  /*14be0*/  ULDC UR4, c[0x0][0x2dc] ;  /* 0x0000b70000047ab9 */ /* 0x000fe20000000800 */
[C---:B------:R-:W-:Y:S01]  /*14bf0*/  VIADD R0, R9.reuse, 0x18 ;  /* 0x0000001809007836 */ /* 0x040fe20000000000 */
[----:B------:R-:W-:Y:S01]  /*14c00*/  ULDC.64 UR6, c[0x0][0x288] ;  /* 0x0000a20000067ab9 */ /* 0x000fe20000000a00 */
[C---:B-1----:R-:W-:Y:S01]  /*14c10*/  IMAD.WIDE R10, R9.reuse, 0x100, R40 ;  /* 0x00000100090a7825 */ /* 0x042fe200078e0228 */
[----:B------:R1:W2:Y:S01]  /*14c20*/  LDS.128 R36, [R5] ;  /* 0x0000000005247984 */ /* 0x0002a20000000c00 */
[----:B------:R-:W-:Y:S01]  /*14c30*/  BSSY B0, `(.L_x_3269) ;  /* 0x0000024000007945 */ /* 0x000fe20003800000 */
[----:B------:R-:W-:Y:S01]  /*14c40*/  ISETP.GE.AND P2, PT, R0, UR5, PT ;  /* 0x0000000500007c0c */ /* 0x000fe2000bf46270 */
[----:B------:R-:W-:Y:S01]  /*14c50*/  IMAD R6, R6, UR4, RZ ;  /* 0x0000000406067c24 */ /* 0x000fe2000f8e02ff */
[----:B------:R1:W3:Y:S01]  /*14c60*/  LDS.128 R32, [R5+0x4000] ;  /* 0x0040000005207984 */ /* 0x0002e20000000c00 */
[C---:B------:R-:W-:Y:S02]  /*14c70*/  VIADD R3, R9.reuse, 0x8 ;  /* 0x0000000809037836 */ /* 0x040fe40000000000 */
[C---:B------:R-:W-:Y:S01]  /*14c80*/  VIADD R0, R9.reuse, 0x20 ;  /* 0x0000002009007836 */ /* 0x040fe20000000000 */
[C---:B------:R-:W-:Y:S01]  /*14c90*/  IADD3 R4, P3, R6.reuse, R10, RZ ;  /* 0x0000000a06047210 */ /* 0x040fe20007f7e0ff */
[----:B------:R-:W-:Y:S01]  /*14ca0*/  VIADD R2, R9, 0x10 ;  /* 0x0000001009027836 */ /* 0x000fe20000000000 */
[----:B------:R-:W-:Y:S01]  /*14cb0*/  ISETP.GE.AND P0, PT, R3, UR5, PT ;  /* 0x0000000503007c0c */ /* 0x000fe2000bf06270 */
[----:B------:R1:W4:Y:S01]  /*14cc0*/  LDS.128 R12, [R5+0x8000] ;  /* 0x00800000050c7984 */ /* 0x0003220000000c00 */
[----:B------:R-:W-:-:S02]  /*14cd0*/  LEA.HI.X.SX32 R3, R6, R11, 0x1, P3 ;  /* 0x0000000b06037211 */ /* 0x000fc400018f0eff */
[----:B------:R-:W-:Y:S01]  /*14ce0*/  ISETP.GE.AND P3, PT, R0, UR5, PT ;  /* 0x0000000500007c0c */ /* 0x000fe2000bf66270 */
[C---:B------:R-:W-:Y:S01]  /*14cf0*/  VIADD R0, R9.reuse, 0x30 ;  /* 0x0000003009007836 */ /* 0x040fe20000000000 */
[----:B------:R-:W-:Y:S02]  /*14d00*/  LEA R6, P4, R4, UR6, 0x2 ;  /* 0x0000000604067c11 */ /* 0x000fe4000f8810ff */
[----:B------:R-:W-:Y:S01]  /*14d10*/  ISETP.GE.AND P1, PT, R2, UR5, PT ;  /* 0x0000000502007c0c */ /* 0x000fe2000bf26270 */
[C---:B------:R-:W-:Y:S01]  /*14d20*/  VIADD R2, R9.reuse, 0x28 ;  /* 0x0000002809027836 */ /* 0x040fe20000000000 */
        /* <DEDUP_REMOVED lines=20> */
.L_x_3270:
[----:B------:R-:W-:Y:S05]  /*14e70*/  BSYNC B0 ;  /* 0x0000000000007941 */ /* 0x000fea0003800000 */
.L_x_3269:
        /* <DEDUP_REMOVED lines=18> */
.L_x_3272:
[----:B------:R-:W-:Y:S05]  /*14fa0*/  BSYNC B0 ;  /* 0x0000000000007941 */ /* 0x000fea0003800000 */
.L_x_3271:
        /* <DEDUP_REMOVED lines=17> */
.L_x_3274:
[----:B------:R-:W-:Y:S05]  /*150c0*/  BSYNC B0 ;  /* 0x0000000000007941 */ /* 0x000fea0003800000 */
.L_x_3273:
        /* <DEDUP_REMOVED lines=17> */
.L_x_3276:
[----:B------:R-:W-:Y:S05]  /*151e0*/  BSYNC B0 ;  /* 0x0000000000007941 */ /* 0x000fea0003800000 */
.L_x_3275:
        /* <DEDUP_REMOVED lines=17> */
.L_x_3278:
[----:B------:R-:W-:Y:S05]  /*15300*/  BSYNC B0 ;  /* 0x0000000000007941 */ /* 0x000fea0003800000 */
.L_x_3277:
        /* <DEDUP_REMOVED lines=17> */
.L_x_3280:
[----:B------:R-:W-:Y:S05]  /*15420*/  BSYNC B0 ;  /* 0x0000000000007941 */ /* 0x000fea0003800000 */
.L_x_3279:
        /* <DEDUP_REMOVED lines=17> */
.L_x_3282:
[----:B------:R-:W-:Y:S05]  /*15540*/  BSYNC B0 ;  /* 0x0000000000007941 */ /* 0x000fea0003800000 */
.L_x_3281:
        /* <DEDUP_REMOVED lines=14> */
.L_x_3283:
        /* <DEDUP_REMOVED lines=13> */
.L_x_8897:


//--------------------- .text._ZN5flash24flash_fwd_splitkv_kernelI23Flash_fwd_kernel_traitsILi256ELi64ELi64ELi4ELb0ELb0EN7cutlass6half_tE19Flash_kernel_traitsILi256ELi64ELi64ELi4ES3_EELb0ELb1ELb0ELb0ELb0ELb0ELb1ELb1EEEvNS_16Flash_fwd_paramsE --------------------------
	.section	.text._ZN5flash24flash_fwd_splitkv_kernelI23Flash_fwd_kernel_traitsILi256ELi64ELi64ELi4ELb0ELb0EN7cutlass6half_tE19Flash_kernel_traitsILi256ELi64ELi64ELi4ES3_EELb0ELb1ELb0ELb0ELb0ELb0ELb1ELb1EEEvNS_16Flash_fwd_paramsE,"ax",@progbits
	.align	128
        .global         _ZN5flash24flash_fwd_splitkv_kernelI23Flash_fwd_kernel_traitsILi256ELi64ELi64ELi4ELb0ELb0EN7cutlass6half_tE19Flash_kernel_traitsILi256ELi64ELi64ELi4ES3_EELb0ELb1ELb0ELb0ELb0ELb0ELb1ELb1EEEvNS_16Flash_fwd_paramsE
        .type           _ZN5flash24flash_fwd_splitkv_kernelI23Flash_fwd_kernel_traitsILi256ELi64ELi64ELi4ELb0ELb0EN7cutlass6half_tE19Flash_kernel_traitsILi256ELi64ELi64ELi4ES3_EELb0ELb1ELb0ELb0ELb0ELb0ELb1ELb1EEEvNS_16Flash_fwd_paramsE,@function
        .size           _ZN5flash24flash_fwd_splitkv_kernelI23Flash_fwd_kernel_traitsILi256ELi64ELi64ELi4ELb0ELb0EN7cutlass6half_tE19Flash_kernel_traitsILi256ELi64ELi64ELi4ES3_EELb0ELb1ELb0ELb0ELb0ELb0ELb1ELb1EEEvNS_16Flash_fwd_paramsE,(.L_x_8858 - _ZN5flash24flash_fwd_splitkv_kernelI23Flash_fwd_kernel_traitsILi256ELi64ELi64ELi4ELb0ELb0EN7cutlass6half_tE19Flash_kernel_traitsILi256ELi64ELi64ELi4ES3_EELb0ELb1ELb0ELb0ELb0ELb0ELb1ELb1EEEvNS_16Flash_fwd_paramsE)
        .other          _ZN5flash24flash_fwd_splitkv_kernelI23Flash_fwd_kernel_traitsILi256ELi64ELi64ELi4ELb0ELb0EN7cutlass6half_tE19Flash_kernel_traitsILi256ELi64ELi64ELi4ES3_EELb0ELb1ELb0ELb0ELb0ELb0ELb1ELb1EEEvNS_16Flash_fwd_paramsE,@"STO_CUDA_ENTRY STV_DEFAULT"
_ZN5flash24flash_fwd_splitkv_kernelI23Flash_fwd_kernel_traitsILi256ELi64ELi64ELi4ELb0ELb0EN7cutlass6half_tE19Flash_kernel_traitsILi256ELi64ELi64ELi4ES3_EELb0ELb1ELb0ELb0ELb0ELb0ELb1ELb1EEEvNS_16Flash_fwd_paramsE:
.text._ZN5flash24flash_fwd_splitkv_kernelI23Flash_fwd_kernel_traitsILi256ELi64ELi64ELi4ELb0ELb0EN7cutlass6half_tE19Flash_kernel_traitsILi256ELi64ELi64ELi4ES3_EELb0ELb1ELb0ELb0ELb0ELb0ELb1ELb1EEEvNS_16Flash_fwd_paramsE:
        /* <DEDUP_REMOVED lines=12> */
[----:B--2---:R-:W-:-:S06]  /*00c0*/  IADD3 R2, R2, 0xffffffe, RZ ;  /* 0x0ffffffe02027810 */ /* 0x004fcc0007ffe0ff */
[----:B------:R-:W2:Y:S02]  /*00d0*/  F2I.FTZ.U32.TRUNC.NTZ R3, R2 ;  /* 0x0000000200037305 */ /* 0x000ea4000021f000 */
[----:B--2---:R-:W-:-:S04]  /*00e0*/  IMAD.MOV R2, RZ, RZ, -R3 ;  /* 0x000000ffff027224 */ /* 0x004fc800078e0a03 */
[----:B------:R-:W-:Y:S01]  /*00f0*/  IMAD R4, R2, R0, RZ ;  /* 0x0000000002047224 */ /* 0x000fe200078e02ff */
[----:B------:R-:W-:-:S05]  /*0100*/  MOV R2, RZ ;  /* 0x000000ff00027202 */ /* 0x000fca0000000f00 */
[----:B------:R-:W-:-:S06]  /*0110*/  IMAD.HI.U32 R4, R3, R4, R2 ;  /* 0x0000000403047227 */ /* 0x000fcc00078e0002 */
[----:B-1----:R-:W-:Y:S02]  /*0120*/  IMAD.HI.U32 R238, R4, UR4, RZ ;  /* 0x0000000404ee7c27 */ /* 0x002fe4000f8e00ff */
[----:B------:R-:W1:Y:S02]  /*0130*/  LDC R4, c[0x0][0x10] ;  /* 0x00000400ff047b82 */ /* 0x000e640000000800 */
        /* <DEDUP_REMOVED lines=9> */
[----:B-1-34-:R-:W-:Y:S02]  /*01d0*/  IMAD R237, R0, R237, UR4 ;  /* 0x0000000400ed7e24 */ /* 0x01afe4000f8e02ed */
[----:B------:R-:W-:Y:S05]  /*01e0*/  CALL.REL.NOINC `($_ZN5flash24flash_fwd_splitkv_kernelI23Flash_fwd_kernel_traitsILi256ELi64ELi64ELi4ELb0ELb0EN7cutlass6half_tE19Flash_kernel_traitsILi256ELi64ELi64ELi4ES3_EELb0ELb1ELb0ELb0ELb0ELb0ELb1ELb1EEEvNS_16Flash_fwd_paramsE$_ZN5flash30compute_attn_1rowblock_splitkvI23Flash_fwd_kernel_traitsILi256ELi64ELi64ELi4ELb0ELb0EN7cutlass6half_tE19Flash_kernel_traitsILi256ELi64ELi64ELi4ES3_EELb0ELb1ELb0ELb0ELb0ELb0ELb1ELb1ENS_16Flash_fwd_paramsEEEvRKT8_iiiii) ;  /* 0x0000000000087944 */ /* 0x000fea0003c00000 */
[----:B------:R-:W-:Y:S05]  /*01f0*/  BSYNC B4 ;  /* 0x0000000000047941 */ /* 0x000fea0003800000 */
.L_x_3284:
[----:B------:R-:W-:Y:S05]  /*0200*/  EXIT ;  /* 0x000000000000794d */ /* 0x000fea0003800000 */
        .type           $_ZN5flash24flash_fwd_splitkv_kernelI23Flash_fwd_kernel_traitsILi256ELi64ELi64ELi4ELb0ELb0EN7cutlass6half_tE19Flash_kernel_traitsILi256ELi64ELi64ELi4ES3_EELb0ELb1ELb0ELb0ELb0ELb0ELb1ELb1EEEvNS_16Flash_fwd_paramsE$_ZN5flash30compute_attn_1rowblock_splitkvI23Flash_fwd_kernel_traitsILi256ELi64ELi64ELi4ELb0ELb0EN7cutlass6half_tE19Flash_kernel_traitsILi256ELi64ELi64ELi4ES3_EELb0ELb1ELb0ELb0ELb0ELb0ELb1ELb1ENS_16Flash_fwd_paramsEEEvRKT8_iiiii,@function
        .size           $_ZN5flash24flash_fwd_splitkv_kernelI23Flash_fwd_kernel_traitsILi256ELi64ELi64ELi4ELb0ELb0EN7cutlass6half_tE19Flash_kernel_traitsILi256ELi64ELi64ELi4ES3_EELb0ELb1ELb0ELb0ELb0ELb0ELb1ELb1EEEvNS_16Flash_fwd_paramsE$_ZN5flash30compute_attn_1rowblock_splitkvI23Flash_fwd_kernel_traitsILi256ELi64ELi64ELi4ELb0ELb0EN7cutlass6half_tE19Flash_kernel_traitsILi256ELi64ELi64ELi4ES3_EELb0ELb1ELb0ELb0ELb0ELb0ELb1ELb1ENS_16Flash_fwd_paramsEEEvRKT8_iiiii,(.L_x_8858 - $_ZN5flash24flash_fwd_splitkv_kernelI23Flash_fwd_kernel_traitsILi256ELi64ELi64ELi4ELb0ELb0EN7cutlass6half_tE19Flash_kernel_traitsILi256ELi64ELi64ELi4ES3_EELb0ELb1ELb0ELb0ELb0ELb0ELb1ELb1EEEvNS_16Flash_fwd_paramsE$_ZN5flash30compute_attn_1rowblock_splitkvI23Flash_fwd_kernel_traitsILi256ELi64ELi64ELi4ELb0ELb0EN7cutlass6half_tE19Flash_kernel_traitsILi256ELi64ELi64ELi4ES3_EELb0ELb1ELb0ELb0ELb0ELb0ELb1ELb1ENS_16Flash_fwd_paramsEEEvRKT8_iiiii)
$_ZN5flash24flash_fwd_splitkv_kernelI23Flash_fwd_kernel_traitsILi256ELi64ELi64ELi4ELb0ELb0EN7cutlass6half_tE19Flash_kernel_traitsILi256ELi64ELi64ELi4ES3_EELb0ELb1ELb0ELb0ELb0ELb0ELb1ELb1EEEvNS_16Flash_fwd_paramsE$_ZN5flash30compute_attn_1rowblock_splitkvI23Flash_fwd_kernel_traitsILi256ELi64ELi64ELi4ELb0ELb0EN7cutlass6half_tE19Flash_kernel_traitsILi256ELi64ELi64ELi4ES3_EELb0ELb1ELb0ELb0ELb0ELb0ELb1ELb1ENS_16Flash_fwd_paramsEEEvRKT8_iiiii:
        /* <DEDUP_REMOVED lines=17> */
[----:B--2---:R-:W-:-:S06]  /*0320*/  @P0 IADD3 R236, R236, -R7, RZ ;  /* 0x80000007ecec0210 */ /* 0x004fcc0007ffe0ff */
        /* <DEDUP_REMOVED lines=9> */
.L_x_3286:
[----:B------:R-:W-:Y:S05]  /*03c0*/  BSYNC B0 ;  /* 0x0000000000007941 */ /* 0x000fea0003800000 */
.L_x_3285:
        /* <DEDUP_REMOVED lines=8> */
.L_x_3288:
[----:B------:R2:W5:Y:S02]  /*0450*/  LD.E R81, desc[UR6][R10.64+0xb8] ;  /* 0x0000b8060a517980 */ /* 0x000564000c101900 */
.L_x_3289:
[----:B------:R-:W-:Y:S05]  /*0460*/  BSYNC B0 ;  /* 0x0000000000007941 */ /* 0x000fea0003800000 */
.L_x_3287:
        /* <DEDUP_REMOVED lines=10> */
.L_x_3291:
[----:B------:R-:W3:Y:S01]  /*0510*/  LD.E.64 R2, desc[UR6][R10.64+0x108] ;  /* 0x000108060a027980 */ /* 0x000ee2000c101b00 */
[----:B------:R-:W-:Y:S01]  /*0520*/  BSSY B0, `(.L_x_3293) ;  /* 0x0000006000007945 */ /* 0x000fe20003800000 */
[----:B------:R-:W-:Y:S01]  /*0530*/  IMAD.MOV.U32 R53, RZ, RZ, RZ ;  /* 0x000000ffff357224 */ /* 0x000fe200078e00ff */
[----:B---3--:R-:W-:-:S04]  /*0540*/  ISETP.NE.U32.AND P0, PT, R2, RZ, PT ;  /* 0x000000ff0200720c */ /* 0x008fc80003f05070 */
[----:B------:R-:W-:-:S13]  /*0550*/  ISETP.NE.AND.EX P0, PT, R3, RZ, PT, P0 ;  /* 0x000000ff0300720c */ /* 0x000fda0003f05300 */
[----:B------:R-:W-:Y:S05]  /*0560*/  @!P0 BRA `(.L_x_3294) ;  /* 0x0000000000048947 */ /* 0x000fea0003800000 */
[----:B------:R1:W5:Y:S02]  /*0570*/  LD.E R53, desc[UR6][R10.64+0xbc] ;  /* 0x0000bc060a357980 */ /* 0x000364000c101900 */
.L_x_3294:
[----:B------:R-:W-:Y:S05]  /*0580*/  BSYNC B0 ;  /* 0x0000000000007941 */ /* 0x000fea0003800000 */
.L_x_3293:
[----:B-----5:R-:W-:Y:S02]  /*0590*/  IADD3 R53, R81, R53, RZ ;  /* 0x0000003551357210 */ /* 0x020fe40007ffe0ff */
.L_x_3292:
[----:B------:R-:W-:Y:S05]  /*05a0*/  BSYNC B1 ;  /* 0x0000000000017941 */ /* 0x000fea0003800000 */
.L_x_3290:
[----:B------:R-:W-:Y:S01]  /*05b0*/  IMAD.SHL.U32 R52, R235, 0x40, RZ ;  /* 0x00000040eb347824 */ /* 0x000fe200078e00ff */
[----:B------:R-:W-:Y:S01]  /*05c0*/  MOV R2, R234 ;  /* 0x000000ea00027202 */ /* 0x000fe20000000f00 */
[----:B------:R-:W-:-:S03]  /*05d0*/  IMAD.MOV.U32 R3, RZ, RZ, 0x0 ;  /* 0x00000000ff037424 */ /* 0x000fc600078e00ff */
[----:B------:R-:W-:-:S13]  /*05e0*/  ISETP.GT.AND P0, PT, R236, R52, PT ;  /* 0x00000034ec00720c */ /* 0x000fda0003f04270 */
[----:B-12---:R-:W-:Y:S05]  /*05f0*/  @!P0 RET.REL.NODEC R2 `(_ZN5flash24flash_fwd_splitkv_kernelI23Flash_fwd_kernel_traitsILi256ELi64ELi64ELi4ELb0ELb0EN7cutlass6half_tE19Flash_kernel_traitsILi256ELi64ELi64ELi4ES3_EELb0ELb1ELb0ELb0ELb0ELb0ELb1ELb1EEEvNS_16Flash_fwd_paramsE) ;  /* 0xfffffff802808950 */ /* 0x006fea0003c3ffff */
[----:B------:R-:W2:Y:S04]  /*0600*/  LD.E R0, desc[UR6][R10.64+0xb8] ;  /* 0x0000b8060a007980 */ /* 0x000ea8000c101900 */
[----:B------:R-:W3:Y:S04]  /*0610*/  LD.E R6, desc[UR6][R10.64+0x184] ;  /* 0x000184060a067980 */ /* 0x000ee8000c101900 */
[----:B------:R-:W4:Y:S01]  /*0620*/  LD.E R5, desc[UR6][R10.64+0x188] ;  /* 0x000188060a057980 */ /* 0x000f22000c101900 */
[----:B------:R-:W-:Y:S01]  /*0630*/  IABS R3, R4 ;  /* 0x0000000400037213 */ /* 0x000fe20000000000 */
[----:B------:R-:W1:Y:S03]  /*0640*/  S2R R45, SR_TID.X ;  /* 0x00000000002d7919 */ /* 0x000e660000002100 */
[----:B------:R-:W5:Y:S08]  /*0650*/  I2F.RP R12, R3 ;  /* 0x00000003000c7306 */ /* 0x000f700000209400 */
[----:B-----5:R-:W5:Y:S02]  /*0660*/  MUFU.RCP R12, R12 ;  /* 0x0000000c000c7308 */ /* 0x020f640000001000 */
[----:B-----5:R-:W-:-:S06]  /*0670*/  VIADD R12, R12, 0xffffffe ;  /* 0x0ffffffe0c0c7836 */ /* 0x020fcc0000000000 */
[----:B------:R-:W5:Y:S02]  /*0680*/  F2I.FTZ.U32.TRUNC.NTZ R13, R12 ;  /* 0x0000000c000d7305 */ /* 0x000f64000021f000 */
[----:B-----5:R-:W-:Y:S02]  /*0690*/  IMAD.MOV R8, RZ, RZ, -R13 ;  /* 0x000000ffff087224 */ /* 0x020fe400078e0a0d */
        /* <DEDUP_REMOVED lines=20> */
[----:B------:R-:W-:Y:S01]  /*07e0*/  VIADD R0, R53, 0x3f ;  /* 0x0000003f35007836 */ /* 0x000fe20000000000 */
[----:B------:R-:W-:-:S04]  /*07f0*/  IADD3 R3, -R236, 0x7f, R52 ;  /* 0x0000007fec037810 */ /* 0x000fc80007ffe134 */
[----:B----4-:R-:W-:-:S07]  /*0800*/  IADD3 R3, R5, R3, R53 ;  /* 0x0000000305037210 */ /* 0x010fce0007ffe035 */
[----:B------:R-:W-:-:S04]  /*0810*/  @P2 VIADD R8, R8, 0x1 ;  /* 0x0000000108082836 */ /* 0x000fc80000000000 */
[----:B------:R-:W-:Y:S01]  /*0820*/  IMAD.MOV.U32 R2, RZ, RZ, R8 ;  /* 0x000000ffff027224 */ /* 0x000fe200078e0008 */
[----:B------:R-:W-:-:S03]  /*0830*/  IADD3 R8, R53, R52, -R236 ;  /* 0x0000003435087210 */ /* 0x000fc60007ffe8ec */
[----:B------:R-:W-:Y:S01]  /*0840*/  @!P0 IMAD.MOV R2, RZ, RZ, -R2 ;  /* 0x000000ffff028224 */ /* 0x000fe200078e0a02 */
[----:B------:R-:W-:Y:S01]  /*0850*/  @!P1 LOP3.LUT R2, RZ, R4, RZ, 0x33, !PT ;  /* 0x00000004ff029212 */ /* 0x000fe200078e33ff */
[----:B---3--:R-:W-:Y:S01]  /*0860*/  IMAD.IADD R6, R8, 0x1, -R6 ;  /* 0x0000000108067824 */ /* 0x008fe200078e0a06 */
[----:B------:R-:W-:-:S03]  /*0870*/  SHF.R.S32.HI R4, RZ, 0x1f, R0 ;  /* 0x0000001fff047819 */ /* 0x000fc60000011400 */
[----:B------:R-:W-:Y:S01]  /*0880*/  IMAD R231, R2, UR8, RZ ;  /* 0x0000000802e77c24 */ /* 0x000fe2000f8e02ff */
[----:B------:R-:W-:Y:S02]  /*0890*/  LEA.HI R4, R4, R0, RZ, 0x6 ;  /* 0x0000000004047211 */ /* 0x000fe400078f30ff */
[----:B------:R-:W-:Y:S02]  /*08a0*/  SHF.R.S32.HI R5, RZ, 0x1f, R6 ;  /* 0x0000001fff057819 */ /* 0x000fe40000011406 */
[----:B------:R-:W-:Y:S02]  /*08b0*/  SHF.R.S32.HI R0, RZ, 0x1f, R3 ;  /* 0x0000001fff007819 */ /* 0x000fe40000011403 */
[----:B------:R-:W-:Y:S02]  /*08c0*/  SHF.R.S32.HI R4, RZ, 0x6, R4 ;  /* 0x00000006ff047819 */ /* 0x000fe40000011404 */
[----:B------:R-:W-:Y:S02]  /*08d0*/  LEA.HI R5, R5, R6, RZ, 0x6 ;  /* 0x0000000605057211 */ /* 0x000fe400078f30ff */
[----:B------:R-:W-:-:S02]  /*08e0*/  LEA.HI R0, R0, R3, RZ, 0x6 ;  /* 0x0000000300007211 */ /* 0x000fc400078f30ff */
[C---:B------:R-:W-:Y:S02]  /*08f0*/  VIADDMNMX R4, R231.reuse, R2, R4, PT ;  /* 0x00000002e7047246 */ /* 0x040fe40003800104 */
[----:B------:R-:W-:Y:S02]  /*0900*/  SHF.R.S32.HI R5, RZ, 0x6, R5 ;  /* 0x00000006ff057819 */ /* 0x000fe40000011405 */
[----:B------:R-:W-:Y:S02]  /*0910*/  SHF.R.S32.HI R0, RZ, 0x6, R0 ;  /* 0x00000006ff007819 */ /* 0x000fe40000011400 */
[----:B------:R-:W-:Y:S02]  /*0920*/  VIMNMX R231, R231, R5, !PT ;  /* 0x00000005e7e77248 */ /* 0x000fe40007fe0100 */
[----:B------:R-:W-:-:S04]  /*0930*/  VIMNMX R165, R4, R0, PT ;  /* 0x0000000004a57248 */ /* 0x000fc80003fe0100 */
[----:B------:R-:W-:-:S13]  /*0940*/  ISETP.GE.AND P0, PT, R231, R165, PT ;  /* 0x000000a5e700720c */ /* 0x000fda0003f06270 */
[----:B-1----:R-:W-:Y:S05]  /*0950*/  @!P0 BRA `(.L_x_3295) ;  /* 0x0000000800908947 */ /* 0x002fea0003800000 */
[----:B------:R-:W2:Y:S04]  /*0960*/  LD.E.64 R2, desc[UR6][R10.64+0xb0] ;  /* 0x0000b0060a027980 */ /* 0x000ea8000c101b00 */
[----:B------:R-:W3:Y:S04]  /*0970*/  LD.E R4, desc[UR6][R10.64+0x60] ;  /* 0x000060060a047980 */ /* 0x000ee8000c101900 */
[----:B------:R-:W4:Y:S04]  /*0980*/  LD.E R0, desc[UR6][R10.64+0xcc] ;  /* 0x0000cc060a007980 */ /* 0x000f28000c101900 */
[----:B------:R-:W4:Y:S04]  /*0990*/  LD.E.64 R6, desc[UR6][R10.64+0x78] ;  /* 0x000078060a067980 */ /* 0x000f28000c101b00 */
[----:B------:R-:W4:Y:S04]  /*09a0*/  LD.E.64 R12, desc[UR6][R10.64+0xa8] ;  /* 0x0000a8060a0c7980 */ /* 0x000f28000c101b00 */
[----:B------:R1:W5:Y:S01]  /*09b0*/  LD.E R10, desc[UR6][R10.64+0xc0] ;  /* 0x0000c0060a0a7980 */ /* 0x000362000c101900 */
[----:B------:R-:W-:Y:S01]  /*09c0*/  SHF.R.S32.HI R8, RZ, 0x1f, R45 ;  /* 0x0000001fff087819 */ /* 0x000fe2000001142d */
[----:B------:R-:W-:Y:S03]  /*09d0*/  BSSY B0, `(.L_x_3296) ;  /* 0x000002c000007945 */ /* 0x000fe60003800000 */
[----:B------:R-:W-:-:S04]  /*09e0*/  LEA.HI R8, R8, R45, RZ, 0x4 ;  /* 0x0000002d08087211 */ /* 0x000fc800078f20ff */
        /* <DEDUP_REMOVED lines=13> */
[----:B------:R-:W-:Y:S02]  /*0ac0*/  SHF.R.S32.HI R5, RZ, 0x1f, R3 ;  /* 0x0000001fff057819 */ /* 0x000fe40000011403 */
[----:B------:R-:W-:-:S02]  /*0ad0*/  ISETP.GE.AND P2, PT, R8, R52, PT ;  /* 0x000000340800720c */ /* 0x000fc40003f46270 */
[----:B------:R-:W-:Y:S02]  /*0ae0*/  IADD3 R2, P0, R0, R16, RZ ;  /* 0x0000001000027210 */ /* 0x000fe40007f1e0ff */
[----:B------:R-:W-:Y:S02]  /*0af0*/  ISETP.GE.AND P5, PT, R4, R52, PT ;  /* 0x000000340400720c */ /* 0x000fe40003fa6270 */
[----:B------:R-:W-:Y:S02]  /*0b00*/  LEA.HI.X.SX32 R0, R0, R17, 0x1, P0 ;  /* 0x0000001100007211 */ /* 0x000fe400000f0eff */
[C---:B------:R-:W-:Y:S02]  /*0b10*/  LEA R6, P1, R2.reuse, R6, 0x2 ;  /* 0x0000000602067211 */ /* 0x040fe400078210ff */
[----:B------:R-:W-:Y:S02]  /*0b20*/  IADD3 R3, P0, R3, R8, RZ ;  /* 0x0000000803037210 */ /* 0x000fe40007f1e0ff */
[----:B------:R-:W-:Y:S01]  /*0b30*/  LEA.HI.X R7, R2, R7, R0, 0x2, P1 ;  /* 0x0000000702077211 */ /* 0x000fe200008f1400 */
[C---:B------:R-:W-:Y:S01]  /*0b40*/  VIADD R2, R8.reuse, 0x10 ;  /* 0x0000001008027836 */ /* 0x040fe20000000000 */
[C---:B------:R-:W-:Y:S01]  /*0b50*/  LEA.HI.X.SX32 R5, R8.reuse, R5, 0x1, P0 ;  /* 0x0000000508057211 */ /* 0x040fe200000f0eff */
[----:B------:R-:W-:Y:S01]  /*0b60*/  VIADD R0, R8, 0x18 ;  /* 0x0000001808007836 */ /* 0x000fe20000000000 */
[----:B------:R-:W-:-:S02]  /*0b70*/  LEA R12, P1, R3, R12, 0x2 ;  /* 0x0000000c030c7211 */ /* 0x000fc400078210ff */
[-C--:B------:R-:W-:Y:S01]  /*0b80*/  ISETP.GE.OR P4, PT, R4, R52.reuse, P6 ;  /* 0x000000340400720c */ /* 0x080fe20003786670 */
[----:B------:R-:W-:Y:S01]  /*0b90*/  VIADD R4, R14, 0x40 ;  /* 0x000000400e047836 */ /* 0x000fe20000000000 */
[CC--:B------:R-:W-:Y:S02]  /*0ba0*/  ISETP.GE.AND P0, PT, R2.reuse, R52.reuse, PT ;  /* 0x000000340200720c */ /* 0x0c0fe40003f06270 */
[-C--:B------:R-:W-:Y:S01]  /*0bb0*/  ISETP.GE.OR P3, PT, R2, R52.reuse, P6 ;  /* 0x000000340200720c */ /* 0x080fe20003766670 */
[C---:B------:R-:W-:Y:S01]  /*0bc0*/  VIADD R2, R14.reuse, 0xc0 ;  /* 0x000000c00e027836 */ /* 0x040fe20000000000 */
[----:B------:R-:W-:Y:S01]  /*0bd0*/  LEA.HI.X R13, R3, R13, R5, 0x2, P1 ;  /* 0x0000000d030d7211 */ /* 0x000fe200008f1405 */
[----:B------:R-:W-:Y:S01]  /*0be0*/  VIADD R3, R14, 0x80 ;  /* 0x000000800e037836 */ /* 0x000fe20000000000 */
[----:B------:R-:W-:Y:S01]  /*0bf0*/  ISETP.GE.AND P1, PT, R0, R52, PT ;  /* 0x000000340000720c */ /* 0x000fe20003f26270 */
[----:B-1----:R-:W-:-:S12]  /*0c00*/  @P2 BRA `(.L_x_3297) ;  /* 0x0000000000202947 */ /* 0x002fd80003800000 */
        /* <DEDUP_REMOVED lines=8> */
.L_x_3297:
[----:B------:R-:W-:Y:S05]  /*0c90*/  BSYNC B0 ;  /* 0x0000000000007941 */ /* 0x000fea0003800000 */
.L_x_3296:
        /* <DEDUP_REMOVED lines=12> */
.L_x_3299:
[----:B------:R-:W-:Y:S05]  /*0d60*/  BSYNC B0 ;  /* 0x0000000000007941 */ /* 0x000fea0003800000 */
.L_x_3298:
        /* <DEDUP_REMOVED lines=12> */
.L_x_3301:
[----:B------:R-:W-:Y:S05]  /*0e30*/  BSYNC B0 ;  /* 0x0000000000007941 */ /* 0x000fea0003800000 */
.L_x_3300:
        /* <DEDUP_REMOVED lines=12> */
.L_x_3303:
[----:B------:R-:W-:Y:S05]  /*0f00*/  BSYNC B0 ;  /* 0x0000000000007941 */ /* 0x000fea0003800000 */
.L_x_3302:
        /* <DEDUP_REMOVED lines=11> */
.L_x_3305:
[----:B------:R-:W-:Y:S05]  /*0fc0*/  BSYNC B0 ;  /* 0x0000000000007941 */ /* 0x000fea0003800000 */
.L_x_3304:
        /* <DEDUP_REMOVED lines=12> */
.L_x_3307:
[----:B------:R-:W-:Y:S05]  /*1090*/  BSYNC B0 ;  /* 0x0000000000007941 */ /* 0x000fea0003800000 */
.L_x_3306:
        /* <DEDUP_REMOVED lines=11> */
.L_x_3309:
[----:B------:R-:W-:Y:S05]  /*1150*/  BSYNC B0 ;  /* 0x0000000000007941 */ /* 0x000fea0003800000 */
.L_x_3308:
        /* <DEDUP_REMOVED lines=12> */
.L_x_3311:
[----:B------:R-:W-:Y:S05]  /*1220*/  BSYNC B0 ;  /* 0x0000000000007941 */ /* 0x000fea0003800000 */
.L_x_3310:
[-C--:B------:R-:W-:Y:S01]  /*1230*/  ISETP.GE.OR P0, PT, R5, R52.reuse, P6 ;  /* 0x000000340500720c */ /* 0x080fe20003706670 */
[----:B------:R-:W-:Y:S01]  /*1240*/  @!P5 ST.E desc[UR6][R12.64], R9 ;  /* 0x000000090c00d985 */ /* 0x000fe2000c101906 */
[-C--:B------:R-:W-:Y:S01]  /*1250*/  ISETP.GE.OR P5, PT, R0, R52.reuse, P6 ;  /* 0x000000340000720c */ /* 0x080fe200037a6670 */
[----:B------:R-:W-:Y:S01]  /*1260*/  @!P4 IMAD.MOV.U32 R0, RZ, RZ, -0x800000 ;  /* 0xff800000ff00c424 */ /* 0x000fe200078e00ff */
[----:B------:R-:W-:Y:S01]  /*1270*/  ISETP.GE.OR P6, PT, R8, R52, P6 ;  /* 0x000000340800720c */ /* 0x000fe200037c6670 */
[----:B------:R-:W-:Y:S01]  /*1280*/  @!P1 IMAD.MOV.U32 R3, RZ, RZ, -0x800000 ;  /* 0xff800000ff039424 */ /* 0x000fe200078e00ff */
[----:B------:R-:W-:Y:S01]  /*1290*/  @!P2 MOV R4, 0xff800000 ;  /* 0xff8000000004a802 */ /* 0x000fe20000000f00 */
[----:B------:R-:W-:Y:S01]  /*12a0*/  @!P3 IMAD.MOV.U32 R5, RZ, RZ, -0x800000 ;  /* 0xff800000ff05b424 */ /* 0x000fe200078e00ff */
[----:B------:R2:W-:Y:S04]  /*12b0*/  @!P4 ST.E desc[UR6][R12.64+0x20], R0 ;  /* 0x000020000c00c985 */ /* 0x0005e8000c101906 */
[----:B------:R3:W-:Y:S01]  /*12c0*/  @!P1 ST.E desc[UR6][R12.64+0x80], R3 ;  /* 0x000080030c009985 */ /* 0x0007e2000c101906 */
[----:B------:R-:W-:-:S03]  /*12d0*/  @!P0 MOV R2, 0xff800000 ;  /* 0xff80000000028802 */ /* 0x000fc60000000f00 */
[----:B------:R-:W-:Y:S04]  /*12e0*/  @!P3 ST.E desc[UR6][R12.64+0x40], R5 ;  /* 0x000040050c00b985 */ /* 0x000fe8000c101906 */
[----:B------:R4:W-:Y:S04]  /*12f0*/  @!P0 ST.E desc[UR6][R12.64+0xa0], R2 ;  /* 0x0000a0020c008985 */ /* 0x0009e8000c101906 */
[----:B------:R-:W-:Y:S01]  /*1300*/  @!P2 ST.E desc[UR6][R12.64+0x60], R4 ;  /* 0x000060040c00a985 */ /* 0x000fe2000c101906 */
[----:B--2---:R-:W-:Y:S02]  /*1310*/  @!P5 IMAD.MOV.U32 R0, RZ, RZ, -0x800000 ;  /* 0xff800000ff00d424 */ /* 0x004fe400078e00ff */
[----:B---3--:R-:W-:-:S03]  /*1320*/  IMAD.MOV.U32 R3, RZ, RZ, 0x0 ;  /* 0x00000000ff037424 */ /* 0x008fc600078e00ff */
[----:B------:R1:W-:Y:S01]  /*1330*/  @!P5 ST.E desc[UR6][R12.64+0xc0], R0 ;  /* 0x0000c0000c00d985 */ /* 0x0003e2000c101906 */
[----:B----4-:R-:W-:-:S04]  /*1340*/  MOV R2, R234 ;  /* 0x000000ea00027202 */ /* 0x010fc80000000f00 */
[----:B-1---5:R-:W-:Y:S05]  /*1350*/  @P6 RET.REL.NODEC R2 `(_ZN5flash24flash_fwd_splitkv_kernelI23Flash_fwd_kernel_traitsILi256ELi64ELi64ELi4ELb0ELb0EN7cutlass6half_tE19Flash_kernel_traitsILi256ELi64ELi64ELi4ES3_EELb0ELb1ELb0ELb0ELb0ELb0ELb1ELb1EEEvNS_16Flash_fwd_paramsE) ;  /* 0xffffffec02286950 */ /* 0x022fea0003c3ffff */
[----:B------:R-:W-:Y:S02]  /*1360*/  MOV R0, 0xff800000 ;  /* 0xff80000000007802 */ /* 0x000fe40000000f00 */
[----:B------:R-:W-:-:S03]  /*1370*/  MOV R235, 0x0 ;  /* 0x0000000000eb7802 */ /* 0x000fc60000000f00 */
[----:B------:R1:W-:Y:S02]  /*1380*/  ST.E desc[UR6][R12.64+0xe0], R0 ;  /* 0x0000e0000c007985 */ /* 0x0003e4000c101906 */
[----:B-1----:R-:W-:Y:S05]  /*1390*/  RET.REL.NODEC R234 `(_ZN5flash24flash_fwd_splitkv_kernelI23Flash_fwd_kernel_traitsILi256ELi64ELi64ELi4ELb0ELb0EN7cutlass6half_tE19Flash_kernel_traitsILi256ELi64ELi64ELi4ES3_EELb0ELb1ELb0ELb0ELb0ELb0ELb1ELb1EEEvNS_16Flash_fwd_paramsE) ;  /* 0xffffffecea187950 */ /* 0x002fea0003c3ffff */
.L_x_3295:
        /* <DEDUP_REMOVED lines=28> */
[----:B-----5:R-:W4:Y:S01]  /*1560*/  LD.E.64 R14, desc[UR6][R10.64+0x20] ;  /* 0x000020060a0e7980 */ /* 0x020f22000c101b00 */
        /* <DEDUP_REMOVED lines=8> */
[----:B--2---:R-:W-:-:S06]  /*15f0*/  IADD3 R12, R12, 0xffffffe, RZ ;  /* 0x0ffffffe0c0c7810 */ /* 0x004fcc0007ffe0ff */
[----:B------:R-:W2:Y:S01]  /*1600*/  F2I.FTZ.U32.TRUNC.NTZ R13, R12 ;  /* 0x0000000c000d7305 */ /* 0x000ea2000021f000 */
[----:B------:R-:W-:Y:S02]  /*1610*/  IABS R0, R9 ;  /* 0x0000000900007213 */ /* 0x000fe40000000000 */
[----:B--2---:R-:W-:Y:S01]  /*1620*/  IADD3 R6, RZ, -R13, RZ ;  /* 0x8000000dff067210 */ /* 0x004fe20007ffe0ff */
[----:B------:R-:W-:-:S04]  /*1630*/  IMAD.MOV.U32 R12, RZ, RZ, RZ ;  /* 0x000000ffff0c7224 */ /* 0x000fc800078e00ff */
[----:B------:R-:W-:-:S04]  /*1640*/  IMAD R6, R6, R5, RZ ;  /* 0x0000000506067224 */ /* 0x000fc800078e02ff */
[----:B------:R-:W-:Y:S01]  /*1650*/  IMAD.HI.U32 R6, R13, R6, R12 ;  /* 0x000000060d067227 */ /* 0x000fe200078e000c */
[----:B------:R-:W-:-:S05]  /*1660*/  IADD3 R0, RZ, -R0, RZ ;  /* 0x80000000ff007210 */ /* 0x000fca0007ffe0ff */
        /* <DEDUP_REMOVED lines=14> */
[----:B------:R-:W2:Y:S04]  /*1750*/  LD.E R3, desc[UR6][R12.64] ;  /* 0x000000060c037980 */ /* 0x000ea8000c101900 */
[----:B------:R-:W4:Y:S01]  /*1760*/  LD.E.64 R12, desc[UR6][R10.64+0x28] ;  /* 0x000028060a0c7980 */ /* 0x000f22000c101b00 */
[----:B---3--:R-:W-:-:S04]  /*1770*/  IABS R6, R4 ;  /* 0x0000000400067213 */ /* 0x008fc80000000000 */
[----:B------:R-:W3:Y:S08]  /*1780*/  I2F.RP R0, R6 ;  /* 0x0000000600007306 */ /* 0x000ef00000209400 */
[----:B---3--:R-:W3:Y:S02]  /*1790*/  MUFU.RCP R0, R0 ;  /* 0x0000000000007308 */ /* 0x008ee40000001000 */
[----:B---3--:R-:W-:-:S06]  /*17a0*/  IADD3 R0, R0, 0xffffffe, RZ ;  /* 0x0ffffffe00007810 */ /* 0x008fcc0007ffe0ff */
[----:B------:R-:W3:Y:S01]  /*17b0*/  F2I.FTZ.U32.TRUNC.NTZ R23, R0 ;  /* 0x0000000000177305 */ /* 0x000ee2000021f000 */
[----:B------:R-:W-:Y:S02]  /*17c0*/  MOV R22, RZ ;  /* 0x000000ff00167202 */ /* 0x000fe40000000f00 */
[----:B------:R-:W-:Y:S01]  /*17d0*/  IABS R5, R237 ;  /* 0x000000ed00057213 */ /* 0x000fe20000000000 */
        /* <DEDUP_REMOVED lines=19> */
[----:B------:R-:W-:Y:S02]  /*1910*/  @!P1 LOP3.LUT R16, RZ, R4, RZ, 0x33, !PT ;  /* 0x00000004ff109212 */ /* 0x000fe400078e33ff */
[----:B--2---:R-:W-:Y:S01]  /*1920*/  SHF.R.S32.HI R0, RZ, 0x1f, R3 ;  /* 0x0000001fff007819 */ /* 0x004fe20000011403 */
[----:B----4-:R-:W-:-:S04]  /*1930*/  IMAD R5, R15, R3, RZ ;  /* 0x000000030f057224 */ /* 0x010fc800078e02ff */
[C---:B------:R-:W-:Y:S02]  /*1940*/  IMAD R5, R14.reuse, R0, R5 ;  /* 0x000000000e057224 */ /* 0x040fe400078e0205 */
[----:B------:R-:W-:-:S05]  /*1950*/  IMAD.WIDE.U32 R14, R14, R3, RZ ;  /* 0x000000030e0e7225 */ /* 0x000fca00078e00ff */
[----:B------:R-:W-:Y:S01]  /*1960*/  IADD3 R15, R15, R5, RZ ;  /* 0x000000050f0f7210 */ /* 0x000fe20007ffe0ff */
[----:B------:R-:W-:-:S04]  /*1970*/  IMAD R5, R49, R9, RZ ;  /* 0x0000000931057224 */ /* 0x000fc800078e02ff */
[----:B------:R-:W-:Y:S02]  /*1980*/  IMAD R5, R48, R8, R5 ;  /* 0x0000000830057224 */ /* 0x000fe400078e0205 */
[----:B------:R-:W-:-:S04]  /*1990*/  IMAD.WIDE.U32 R14, R9, R48, R14 ;  /* 0x00000030090e7225 */ /* 0x000fc800078e000e */
[----:B------:R-:W-:Y:S01]  /*19a0*/  IMAD R4, R13, R3, RZ ;  /* 0x000000030d047224 */ /* 0x000fe200078e02ff */
[----:B------:R-:W-:Y:S01]  /*19b0*/  IADD3 R13, R15, R5, RZ ;  /* 0x000000050f0d7210 */ /* 0x000fe20007ffe0ff */
[----:B------:R-:W-:Y:S01]  /*19c0*/  IMAD R5, R19, R16, RZ ;  /* 0x0000001013057224 */ /* 0x000fe200078e02ff */
[----:B------:R-:W-:Y:S01]  /*19d0*/  SHF.R.S32.HI R15, RZ, 0x1f, R16 ;  /* 0x0000001fff0f7819 */ /* 0x000fe20000011410 */
[----:B------:R-:W-:-:S04]  /*19e0*/  IMAD.WIDE.U32 R22, R12, R3, RZ ;  /* 0x000000030c167225 */ /* 0x000fc800078e00ff */
[----:B------:R-:W-:Y:S02]  /*19f0*/  IMAD R4, R12, R0, R4 ;  /* 0x000000000c047224 */ /* 0x000fe400078e0204 */
[----:B------:R-:W-:Y:S02]  /*1a00*/  IMAD.MOV.U32 R12, RZ, RZ, R14 ;  /* 0x000000ffff0c7224 */ /* 0x000fe400078e000e */
[----:B------:R-:W-:Y:S02]  /*1a10*/  IMAD R5, R18, R15, R5 ;  /* 0x0000000f12057224 */ /* 0x000fe400078e0205 */
[----:B------:R-:W-:Y:S01]  /*1a20*/  IMAD.WIDE.U32 R18, R16, R18, R12 ;  /* 0x0000001210127225 */ /* 0x000fe200078e000c */
[----:B------:R-:W-:-:S03]  /*1a30*/  MOV R13, R22 ;  /* 0x00000016000d7202 */ /* 0x000fc60000000f00 */
[----:B------:R-:W-:Y:S01]  /*1a40*/  IMAD.IADD R17, R23, 0x1, R4 ;  /* 0x0000000117117824 */ /* 0x000fe200078e0204 */
[----:B------:R-:W-:Y:S01]  /*1a50*/  IADD3 R0, R19, R5, RZ ;  /* 0x0000000513007210 */ /* 0x000fe20007ffe0ff */
[----:B------:R-:W-:Y:S01]  /*1a60*/  IMAD.MOV.U32 R3, RZ, RZ, R18 ;  /* 0x000000ffff037224 */ /* 0x000fe200078e0012 */
[----:B-1----:R-:W-:Y:S05]  /*1a70*/  BRA `(.L_x_3314) ;  /* 0x0000000400487947 */ /* 0x002fea0003800000 */
.L_x_3313:
        /* <DEDUP_REMOVED lines=8> */
[----:B------:R-:W-:-:S02]  /*1b00*/  MOV R12, RZ ;  /* 0x000000ff000c7202 */ /* 0x000fc40000000f00 */
[----:B------:R-:W-:Y:S02]  /*1b10*/  IABS R8, R237 ;  /* 0x000000ed00087213 */ /* 0x000fe40000000000 */
[----:B------:R-:W-:Y:S02]  /*1b20*/  @!P3 SHF.R.S32.HI R6, RZ, 0x1f, R15 ;  /* 0x0000001fff06b819 */ /* 0x000fe4000001140f */
[----:B--2---:R-:W-:-:S04]  /*1b30*/  IABS R3, R5 ;  /* 0x0000000500037213 */ /* 0x004fc80000000000 */
[----:B------:R-:W2:Y:S08]  /*1b40*/  I2F.RP R0, R3 ;  /* 0x0000000300007306 */ /* 0x000eb00000209400 */
[----:B--2---:R-:W2:Y:S02]  /*1b50*/  MUFU.RCP R0, R0 ;  /* 0x0000000000007308 */ /* 0x004ea40000001000 */
[----:B--2---:R-:W-:-:S06]  /*1b60*/  IADD3 R0, R0, 0xffffffe, RZ ;  /* 0x0ffffffe00007810 */ /* 0x004fcc0007ffe0ff */
[----:B------:R-:W2:Y:S02]  /*1b70*/  F2I.FTZ.U32.TRUNC.NTZ R13, R0 ;  /* 0x00000000000d7305 */ /* 0x000ea4000021f000 */
[----:B--2---:R-:W-:-:S04]  /*1b80*/  IMAD.MOV R0, RZ, RZ, -R13 ;  /* 0x000000ffff007224 */ /* 0x004fc800078e0a0d */
[----:B------:R-:W-:Y:S01]  /*1b90*/  IMAD R4, R0, R3, RZ ;  /* 0x0000000300047224 */ /* 0x000fe200078e02ff */
[----:B------:R-:W-:-:S03]  /*1ba0*/  IABS R0, R5 ;  /* 0x0000000500007213 */ /* 0x000fc60000000000 */
[----:B------:R-:W-:-:S04]  /*1bb0*/  IMAD.HI.U32 R4, R13, R4, R12 ;  /* 0x000000040d047227 */ /* 0x000fc800078e000c */
[----:B------:R-:W-:Y:S02]  /*1bc0*/  IMAD.MOV R0, RZ, RZ, -R0 ;  /* 0x000000ffff007224 */ /* 0x000fe400078e0a00 */
[----:B------:R-:W-:-:S04]  /*1bd0*/  IMAD.HI.U32 R4, R4, R8, RZ ;  /* 0x0000000804047227 */ /* 0x000fc800078e00ff */
[-C--:B---3--:R-:W-:Y:S02]  /*1be0*/  @!P3 IMAD R2, R49, R15.reuse, RZ ;  /* 0x0000000f3102b224 */ /* 0x088fe400078e02ff */
[----:B------:R-:W-:Y:S01]  /*1bf0*/  IMAD R0, R4, R0, R8 ;  /* 0x0000000004007224 */ /* 0x000fe200078e0208 */
[----:B------:R-:W-:Y:S01]  /*1c00*/  @P3 IADD3 R8, R15, R16, RZ ;  /* 0x000000100f083210 */ /* 0x000fe20007ffe0ff */
[----:B------:R-:W-:-:S04]  /*1c10*/  @!P3 IMAD.WIDE.U32 R30, R48, R15, RZ ;  /* 0x0000000f301eb225 */ /* 0x000fc800078e00ff */
[----:B------:R-:W-:Y:S01]  /*1c20*/  @!P3 IMAD R2, R6, R48, R2 ;  /* 0x000000300602b224 */ /* 0x000fe200078e0202 */
[----:B------:R-:W-:Y:S01]  /*1c30*/  ISETP.GT.U32.AND P0, PT, R3, R0, PT ;  /* 0x000000000300720c */ /* 0x000fe20003f04070 */
[-C--:B------:R-:W-:Y:S01]  /*1c40*/  @P3 IMAD R12, R49, R8.reuse, RZ ;  /* 0x00000008310c3224 */ /* 0x080fe200078e02ff */
[----:B-----5:R-:W-:Y:S01]  /*1c50*/  @!P3 SHF.R.S32.HI R6, RZ, 0x1f, R14 ;  /* 0x0000001fff06b819 */ /* 0x020fe2000001140e */
[----:B------:R-:W-:Y:S01]  /*1c60*/  @P3 IMAD.WIDE.U32 R26, R48, R8, RZ ;  /* 0x00000008301a3225 */ /* 0x000fe200078e00ff */
[----:B------:R-:W-:-:S03]  /*1c70*/  @!P3 MOV R8, R30 ;  /* 0x0000001e0008b202 */ /* 0x000fc60000000f00 */
[----:B------:R-:W-:Y:S02]  /*1c80*/  @!P3 IMAD.IADD R9, R31, 0x1, R2 ;  /* 0x000000011f09b824 */ /* 0x000fe400078e0202 */
[-C--:B----4-:R-:W-:Y:S02]  /*1c90*/  @!P3 IMAD R2, R25, R14.reuse, RZ ;  /* 0x0000000e1902b224 */ /* 0x090fe400078e02ff */
[----:B------:R-:W-:Y:S01]  /*1ca0*/  @!P3 IMAD.WIDE.U32 R8, R24, R14, R8 ;  /* 0x0000000e1808b225 */ /* 0x000fe200078e0008 */
[----:B------:R-:W-:-:S03]  /*1cb0*/  @P3 MOV R13, R26 ;  /* 0x0000001a000d3202 */ /* 0x000fc60000000f00 */
[----:B------:R-:W-:Y:S02]  /*1cc0*/  @!P3 IMAD R2, R24, R6, R2 ;  /* 0x000000061802b224 */ /* 0x000fe400078e0202 */
[----:B------:R-:W-:Y:S02]  /*1cd0*/  @P3 IMAD.IADD R12, R27, 0x1, R12 ;  /* 0x000000011b0c3824 */ /* 0x000fe400078e020c */
[----:B------:R-:W-:Y:S01]  /*1ce0*/  @!P3 IMAD.MOV.U32 R13, RZ, RZ, R8 ;  /* 0x000000ffff0db224 */ /* 0x000fe200078e0008 */
[----:B------:R-:W-:Y:S01]  /*1cf0*/  @!P3 IADD3 R12, R9, R2, RZ ;  /* 0x00000002090cb210 */ /* 0x000fe20007ffe0ff */
[----:B------:R-:W-:-:S03]  /*1d00*/  @!P0 IMAD.IADD R0, R0, 0x1, -R3 ;  /* 0x0000000100008824 */ /* 0x000fc600078e0a03 */
[-C--:B------:R-:W-:Y:S02]  /*1d10*/  LOP3.LUT R13, R13, R12.reuse, RZ, 0x3c, !PT ;  /* 0x0000000c0d0d7212 */ /* 0x080fe400078e3cff */
[----:B------:R-:W-:Y:S02]  /*1d20*/  ISETP.GE.U32.AND P2, PT, R0, R3, PT ;  /* 0x000000030000720c */ /* 0x000fe40003f46070 */
[----:B------:R-:W-:Y:S02]  /*1d30*/  LOP3.LUT R3, R237, R5, RZ, 0x3c, !PT ;  /* 0x00000005ed037212 */ /* 0x000fe400078e3cff */
[----:B------:R-:W-:Y:S02]  /*1d40*/  LOP3.LUT R12, R13, R12, RZ, 0x3c, !PT ;  /* 0x0000000c0d0c7212 */ /* 0x000fe400078e3cff */
[----:B------:R-:W-:Y:S02]  /*1d50*/  ISETP.GE.AND P1, PT, R3, RZ, PT ;  /* 0x000000ff0300720c */ /* 0x000fe40003f26270 */
[----:B------:R-:W-:-:S02]  /*1d60*/  @!P0 IADD3 R4, R4, 0x1, RZ ;  /* 0x0000000104048810 */ /* 0x000fc40007ffe0ff */
[----:B------:R-:W-:Y:S02]  /*1d70*/  LEA R2, R165, 0xffffffc0, 0x6 ;  /* 0xffffffc0a5027811 */ /* 0x000fe400078e30ff */
[----:B------:R-:W-:Y:S02]  /*1d80*/  LOP3.LUT R13, R13, R12, RZ, 0x3c, !PT ;  /* 0x0000000c0d0d7212 */ /* 0x000fe400078e3cff */
[----:B------:R-:W-:Y:S01]  /*1d90*/  ISETP.NE.AND P0, PT, R5, RZ, PT ;  /* 0x000000ff0500720c */ /* 0x000fe20003f05270 */
[----:B------:R-:W-:Y:S01]  /*1da0*/  @!P3 IMAD R6, R47, R15, RZ ;  /* 0x0000000f2f06b224 */ /* 0x000fe200078e02ff */
[----:B------:R-:W-:Y:S01]  /*1db0*/  @!P3 SHF.R.S32.HI R0, RZ, 0x1f, R15 ;  /* 0x0000001fff00b819 */ /* 0x000fe2000001140f */
[----:B------:R-:W-:Y:S01]  /*1dc0*/  IMAD.WIDE.U32 R24, R48, R2, R12 ;  /* 0x0000000230187225 */ /* 0x000fe200078e000c */
[----:B------:R-:W-:-:S03]  /*1dd0*/  @P2 IADD3 R4, R4, 0x1, RZ ;  /* 0x0000000104042810 */ /* 0x000fc60007ffe0ff */
[----:B------:R-:W-:Y:S02]  /*1de0*/  @!P3 IMAD R0, R0, R46, R6 ;  /* 0x0000002e0000b224 */ /* 0x000fe400078e0206 */
[----:B------:R-:W-:Y:S01]  /*1df0*/  @!P3 IMAD.WIDE.U32 R12, R46, R15, RZ ;  /* 0x0000000f2e0cb225 */ /* 0x000fe200078e00ff */
[----:B------:R-:W-:-:S03]  /*1e00*/  SHF.R.S32.HI R8, RZ, 0x1f, R2 ;  /* 0x0000001fff087819 */ /* 0x000fc60000011402 */
[----:B------:R-:W-:Y:S01]  /*1e10*/  IMAD R9, R49, R2, RZ ;  /* 0x0000000231097224 */ /* 0x000fe200078e02ff */
[----:B------:R-:W-:Y:S01]  /*1e20*/  @!P3 IADD3 R13, R13, R0, RZ ;  /* 0x000000000d0db210 */ /* 0x000fe20007ffe0ff */
[----:B------:R-:W-:Y:S01]  /*1e30*/  @!P1 IMAD.MOV R4, RZ, RZ, -R4 ;  /* 0x000000ffff049224 */ /* 0x000fe200078e0a04 */
[----:B------:R-:W-:Y:S01]  /*1e40*/  @P3 IADD3 R15, R15, R16, RZ ;  /* 0x000000100f0f3210 */ /* 0x000fe20007ffe0ff */
[----:B------:R-:W-:Y:S01]  /*1e50*/  IMAD R9, R8, R48, R9 ;  /* 0x0000003008097224 */ /* 0x000fe200078e0209 */
[----:B------:R-:W-:Y:S01]  /*1e60*/  @!P3 SHF.R.S32.HI R0, RZ, 0x1f, R14 ;  /* 0x0000001fff00b819 */ /* 0x000fe2000001140e */
[----:B------:R-:W-:Y:S01]  /*1e70*/  @!P3 IMAD R3, R23, R14, RZ ;  /* 0x0000000e1703b224 */ /* 0x000fe200078e02ff */
[----:B------:R-:W-:Y:S01]  /*1e80*/  @!P0 LOP3.LUT R4, RZ, R5, RZ, 0x33, !PT ;  /* 0x00000005ff048212 */ /* 0x000fe200078e33ff */
[-C--:B------:R-:W-:Y:S02]  /*1e90*/  @P3 IMAD R17, R47, R15.reuse, RZ ;  /* 0x0000000f2f113224 */ /* 0x080fe400078e02ff */
[----:B------:R-:W-:Y:S01]  /*1ea0*/  @P3 IMAD.WIDE.U32 R26, R46, R15, RZ ;  /* 0x0000000f2e1a3225 */ /* 0x000fe200078e00ff */
[----:B------:R-:W-:-:S03]  /*1eb0*/  SHF.R.S32.HI R15, RZ, 0x1f, R4 ;  /* 0x0000001fff0f7819 */ /* 0x000fc60000011404 */
[----:B------:R-:W-:Y:S02]  /*1ec0*/  IMAD.IADD R25, R25, 0x1, R9 ;  /* 0x0000000119197824 */ /* 0x000fe400078e0209 */
[C---:B------:R-:W-:Y:S02]  /*1ed0*/  @!P3 IMAD R0, R22.reuse, R0, R3 ;  /* 0x000000001600b224 */ /* 0x040fe400078e0203 */
[----:B------:R-:W-:Y:S02]  /*1ee0*/  IMAD R3, R19, R4, RZ ;  /* 0x0000000413037224 */ /* 0x000fe400078e02ff */
[----:B------:R-:W-:Y:S01]  /*1ef0*/  @!P3 IMAD.WIDE.U32 R22, R22, R14, R12 ;  /* 0x0000000e1616b225 */ /* 0x000fe200078e000c */
[----:B------:R-:W-:-:S03]  /*1f00*/  @P3 IADD3 R17, R27, R17, RZ ;  /* 0x000000111b113210 */ /* 0x000fc60007ffe0ff */
[----:B------:R-:W-:Y:S01]  /*1f10*/  IMAD.WIDE.U32 R24, R18, R4, R24 ;  /* 0x0000000412187225 */ /* 0x000fe200078e0018 */
[----:B------:R-:W-:-:S03]  /*1f20*/  @P3 MOV R13, R26 ;  /* 0x0000001a000d3202 */ /* 0x000fc60000000f00 */
[----:B------:R-:W-:Y:S01]  /*1f30*/  IMAD R18, R18, R15, R3 ;  /* 0x0000000f12127224 */ /* 0x000fe200078e0203 */
[----:B------:R-:W-:Y:S01]  /*1f40*/  @!P3 MOV R13, R22 ;  /* 0x00000016000db202 */ /* 0x000fe20000000f00 */
[----:B------:R-:W-:Y:S01]  /*1f50*/  @!P3 IMAD.IADD R17, R23, 0x1, R0 ;  /* 0x000000011711b824 */ /* 0x000fe200078e0200 */
[----:B------:R-:W-:Y:S01]  /*1f60*/  MOV R3, R24 ;  /* 0x0000001800037202 */ /* 0x000fe20000000f00 */
[----:B------:R-:W-:Y:S01]  /*1f70*/  IMAD.IADD R0, R25, 0x1, R18 ;  /* 0x0000000119007824 */ /* 0x000fe200078e0212 */
[----:B------:R-:W-:Y:S02]  /*1f80*/  MOV R9, R2 ;  /* 0x0000000200097202 */ /* 0x000fe40000000f00 */
[----:B-1----:R-:W-:Y:S02]  /*1f90*/  MOV R16, R4 ;  /* 0x0000000400107202 */ /* 0x002fe40000000f00 */
.L_x_3314:
[----:B------:R-:W-:Y:S05]  /*1fa0*/  BSYNC B0 ;  /* 0x0000000000007941 */ /* 0x000fea0003800000 */
.L_x_3312:
[----:B------:R-:W-:Y:S01]  /*1fb0*/  ISETP.NE.AND P0, PT, R7, -0x1, PT ;  /* 0xffffffff0700780c */ /* 0x000fe20003f05270 */
[----:B------:R-:W2:Y:S04]  /*1fc0*/  LD.E.64 R22, desc[UR6][R10.64+0x30] ;  /* 0x000030060a167980 */ /* 0x000ea8000c101b00 */
[----:B------:R-:W3:Y:S04]  /*1fd0*/  LD.E.64 R24, desc[UR6][R10.64+0x48] ;  /* 0x000048060a187980 */ /* 0x000ee8000c101b00 */
[----:B------:R-:W4:Y:S04]  /*1fe0*/  LD.E R155, desc[UR6][R10.64+0xc0] ;  /* 0x0000c0060a9b7980 */ /* 0x000f28000c101900 */
[----:B------:R-:W3:Y:S04]  /*1ff0*/  @!P0 LD.E.64 R26, desc[UR6][R10.64+0x18] ;  /* 0x000018060a1a8980 */ /* 0x000ee8000c101b00 */
[----:B------:R-:W4:Y:S04]  /*2000*/  LD.E.64 R4, desc[UR6][R10.64+0x10] ;  /* 0x000010060a047980 */ /* 0x000f28000c101b00 */
[----:B------:R-:W4:Y:S04]  /*2010*/  LD.E.64 R162, desc[UR6][R10.64+0x8] ;  /* 0x000008060aa27980 */ /* 0x000f28000c101b00 */
[----:B------:R1:W5:Y:S04]  /*2020*/  @P4 LD.E R20, desc[UR6][R20.64] ;  /* 0x0000000614144980 */ /* 0x000368000c101900 */
[----:B------:R2:W5:Y:S01]  /*2030*/  LD.E.64 R172, desc[UR6][R10.64] ;  /* 0x000000060aac7980 */ /* 0x000562000c101b00 */
[----:B------:R-:W-:-:S04]  /*2040*/  SHF.R.S32.HI R51, RZ, 0x1f, R45 ;  /* 0x0000001fff337819 */ /* 0x000fc8000001142d */
[----:B------:R-:W-:-:S04]  /*2050*/  LEA.HI R54, R51, R45, RZ, 0x3 ;  /* 0x0000002d33367211 */ /* 0x000fc800078f18ff */
[----:B------:R-:W-:Y:S02]  /*2060*/  SHF.R.S32.HI R160, RZ, 0x3, R54 ;  /* 0x00000003ffa07819 */ /* 0x000fe40000011436 */
[----:B------:R-:W-:-:S03]  /*2070*/  LOP3.LUT R54, R54, 0xfffffff8, RZ, 0xc0, !PT ;  /* 0xfffffff836367812 */ /* 0x000fc600078ec0ff */
[----:B------:R-:W-:Y:S02]  /*2080*/  IMAD.SHL.U32 R156, R160, 0x40, RZ ;  /* 0x00000040a09c7824 */ /* 0x000fe400078e00ff */
[----:B------:R-:W-:Y:S01]  /*2090*/  IMAD.IADD R54, R45, 0x1, -R54 ;  /* 0x000000012d367824 */ /* 0x000fe200078e0a36 */
[----:B-1----:R-:W-:-:S03]  /*20a0*/  LEA.HI R21, R51, R45, RZ, 0x4 ;  /* 0x0000002d33157211 */ /* 0x002fc600078f20ff */
[----:B------:R-:W-:Y:S01]  /*20b0*/  IMAD.SHL.U32 R18, R54, 0x8, RZ ;  /* 0x0000000836127824 */ /* 0x000fe200078e00ff */
[----:B------:R-:W-:Y:S02]  /*20c0*/  LOP3.LUT R156, R156, 0x1c0, RZ, 0xc0, !PT ;  /* 0x000001c09c9c7812 */ /* 0x000fe400078ec0ff */
[----:B------:R-:W-:Y:S02]  /*20d0*/  LOP3.LUT R12, R21, 0xfffffff0, RZ, 0xc0, !PT ;  /* 0xfffffff0150c7812 */ /* 0x000fe400078ec0ff */
[----:B------:R-:W-:Y:S02]  /*20e0*/  LOP3.LUT R6, R156, 0x38, R18, 0xf8, !PT ;  /* 0x000000389c067812 */ /* 0x000fe400078ef812 */
[----:B------:R-:W-:Y:S01]  /*20f0*/  SHF.R.U32.HI R156, RZ, 0x3, R156 ;  /* 0x00000003ff9c7819 */ /* 0x000fe2000001169c */
[----:B------:R-:W-:-:S03]  /*2100*/  IMAD.IADD R12, R45, 0x1, -R12 ;  /* 0x000000012d0c7824 */ /* 0x000fc600078e0a0c */
[----:B------:R-:W-:Y:S02]  /*2110*/  LOP3.LUT R156, R6, R156, RZ, 0x3c, !PT ;  /* 0x0000009c069c7212 */ /* 0x000fe400078e3cff */
[----:B------:R-:W-:Y:S02]  /*2120*/  SHF.R.S32.HI R6, RZ, 0x1f, R12 ;  /* 0x0000001fff067819 */ /* 0x000fe4000001140c */
[----:B------:R-:W-:Y:S02]  /*2130*/  SHF.R.S32.HI R55, RZ, 0x4, R21 ;  /* 0x00000004ff377819 */ /* 0x000fe40000011415 */
[----:B------:R-:W-:Y:S02]  /*2140*/  LEA.HI R6, R6, R12, RZ, 0x3 ;  /* 0x0000000c06067211 */ /* 0x000fe400078f18ff */
[----:B------:R-:W-:Y:S02]  /*2150*/  IADD3 R30, P1, R18, R13, RZ ;  /* 0x0000000d121e7210 */ /* 0x000fe40007f3e0ff */
[----:B------:R-:W-:-:S02]  /*2160*/  LEA.HI R21, R21, R55, RZ, 0x1 ;  /* 0x0000003715157211 */ /* 0x000fc400078f08ff */
[----:B------:R-:W-:Y:S02]  /*2170*/  LOP3.LUT R13, R6, 0xfffffff8, RZ, 0xc0, !PT ;  /* 0xfffffff8060d7812 */ /* 0x000fe400078ec0ff */
[----:B------:R-:W-:Y:S02]  /*2180*/  LEA.HI R14, R51, R45, RZ, 0x6 ;  /* 0x0000002d330e7211 */ /* 0x000fe400078f30ff */
[----:B------:R-:W-:Y:S01]  /*2190*/  SHF.R.S32.HI R19, RZ, 0x1f, R18 ;  /* 0x0000001fff137819 */ /* 0x000fe20000011412 */
[----:B------:R-:W-:Y:S01]  /*21a0*/  IMAD.IADD R13, R12, 0x1, -R13 ;  /* 0x000000010c0d7824 */ /* 0x000fe200078e0a0d */
[----:B------:R-:W-:Y:S01]  /*21b0*/  LOP3.LUT R21, R21, 0xfffffffe, RZ, 0xc0, !PT ;  /* 0xfffffffe15157812 */ /* 0x000fe200078ec0ff */
[----:B------:R-:W-:Y:S02]  /*21c0*/  IMAD.SHL.U32 R14, R14, 0x8, RZ ;  /* 0x000000080e0e7824 */ /* 0x000fe400078e00ff */
[----:B------:R-:W-:Y:S02]  /*21d0*/  IMAD.X R31, R19, 0x1, R17, P1 ;  /* 0x00000001131f7824 */ /* 0x000fe400008e0611 */
[----:B-----5:R-:W-:-:S02]  /*21e0*/  IMAD R8, R8, R46, RZ ;  /* 0x0000002e08087224 */ /* 0x020fc400078e02ff */
[----:B------:R-:W-:Y:S02]  /*21f0*/  IMAD.IADD R55, R55, 0x1, -R21 ;  /* 0x0000000137377824 */ /* 0x000fe400078e0a15 */
[----:B------:R-:W-:Y:S01]  /*2200*/  IMAD.SHL.U32 R17, R13, 0x40, RZ ;  /* 0x000000400d117824 */ /* 0x000fe200078e00ff */
[----:B------:R-:W-:Y:S01]  /*2210*/  LOP3.LUT R156, R156, 0xfffffe00, R14, 0xf8, !PT ;  /* 0xfffffe009c9c7812 */ /* 0x000fe200078ef80e */
[C---:B------:R-:W-:Y:S01]  /*2220*/  IMAD R8, R9.reuse, R47, R8 ;  /* 0x0000002f09087224 */ /* 0x040fe200078e0208 */
[----:B------:R-:W-:Y:S01]  /*2230*/  SHF.R.S32.HI R56, RZ, 0x1f, R238 ;  /* 0x0000001fff387819 */ /* 0x000fe200000114ee */
[----:B------:R-:W-:Y:S01]  /*2240*/  IMAD.WIDE.U32 R30, R9, R46, R30 ;  /* 0x0000002e091e7225 */ /* 0x000fe200078e001e */
[----:B------:R-:W-:-:S03]  /*2250*/  LOP3.LUT R17, R17, 0x1c0, RZ, 0xc0, !PT ;  /* 0x000001c011117812 */ /* 0x000fc600078ec0ff */
[----:B------:R-:W-:-:S05]  /*2260*/  IMAD.SHL.U32 R14, R55, 0x8, RZ ;  /* 0x00000008370e7824 */ /* 0x000fca00078e00ff */
[----:B------:R-:W-:Y:S02]  /*2270*/  LOP3.LUT R14, R17, 0x8, R14, 0xf8, !PT ;  /* 0x00000008110e7812 */ /* 0x000fe400078ef80e */
[----:B------:R-:W-:-:S04]  /*2280*/  SHF.R.U32.HI R17, RZ, 0x3, R17 ;  /* 0x00000003ff117819 */ /* 0x000fc80000011611 */
[----:B------:R-:W-:Y:S01]  /*2290*/  LOP3.LUT R14, R14, R17, RZ, 0x3c, !PT ;  /* 0x000000110e0e7212 */ /* 0x000fe200078e3cff */
[----:B------:R-:W-:Y:S02]  /*22a0*/  IMAD.IADD R31, R31, 0x1, R8 ;  /* 0x000000011f1f7824 */ /* 0x000fe400078e0208 */
[----:B------:R-:W-:-:S04]  /*22b0*/  IMAD R8, R29, R16, RZ ;  /* 0x000000101d087224 */ /* 0x000fc800078e02ff */
[-C--:B------:R-:W-:Y:S02]  /*22c0*/  IMAD R8, R15, R28.reuse, R8 ;  /* 0x0000001c0f087224 */ /* 0x080fe400078e0208 */
[----:B------:R-:W-:Y:S01]  /*22d0*/  IMAD.WIDE.U32 R28, R16, R28, R30 ;  /* 0x0000001c101c7225 */ /* 0x000fe200078e001e */
[C---:B------:R-:W-:Y:S02]  /*22e0*/  LOP3.LUT P3, RZ, R13.reuse, 0x4, RZ, 0xc0, !PT ;  /* 0x000000040dff7812 */ /* 0x040fe4000786c0ff */
[----:B------:R-:W-:Y:S01]  /*22f0*/  LOP3.LUT P2, RZ, R13, 0x2, RZ, 0xc0, !PT ;  /* 0x000000020dff7812 */ /* 0x000fe2000784c0ff */
[----:B------:R-:W-:Y:S01]  /*2300*/  IMAD R180, R47, R160, RZ ;  /* 0x000000a02fb47224 */ /* 0x000fe200078e02ff */
[----:B------:R-:W-:Y:S02]  /*2310*/  SHF.R.S32.HI R161, RZ, 0x1f, R160 ;  /* 0x0000001fffa17819 */ /* 0x000fe400000114a0 */
[----:B------:R-:W-:Y:S02]  /*2320*/  IADD3 R13, R18, 0x80, RZ ;  /* 0x00000080120d7810 */ /* 0x000fe40007ffe0ff */
[----:B------:R-:W-:Y:S01]  /*2330*/  SHF.R.S32.HI R80, RZ, 0x1f, R81 ;  /* 0x0000001fff507819 */ /* 0x000fe20000011451 */
[----:B------:R-:W-:-:S03]  /*2340*/  IMAD R180, R161, R46, R180 ;  /* 0x0000002ea1b47224 */ /* 0x000fc600078e02b4 */
[----:B------:R-:W-:-:S04]  /*2350*/  LEA.HI R80, R80, R81, RZ, 0x6 ;  /* 0x0000005150507211 */ /* 0x000fc800078f30ff */
[----:B------:R-:W-:-:S04]  /*2360*/  SHF.R.S32.HI R80, RZ, 0x6, R80 ;  /* 0x00000006ff507819 */ /* 0x000fc80000011450 */
[----:B------:R-:W-:Y:S01]  /*2370*/  VIMNMX R80, R231, R80, !PT ;  /* 0x00000050e7507248 */ /* 0x000fe20007fe0100 */
[----:B------:R-:W-:Y:S01]  /*2380*/  IMAD R157, R49, R160, RZ ;  /* 0x000000a0319d7224 */ /* 0x000fe200078e02ff */
[----:B------:R-:W-:-:S03]  /*2390*/  LEA.HI R51, R51, R45, RZ, 0x5 ;  /* 0x0000002d33337211 */ /* 0x000fc600078f28ff */
[----:B------:R-:W-:Y:S01]  /*23a0*/  IMAD R157, R161, R48, R157 ;  /* 0x00000030a19d7224 */ /* 0x000fe200078e029d */
[----:B------:R-:W-:Y:S01]  /*23b0*/  LOP3.LUT R50, R51, 0xffffffe0, RZ, 0xc0, !PT ;  /* 0xffffffe033327812 */ /* 0x000fe200078ec0ff */
[C---:B------:R-:W-:Y:S01]  /*23c0*/  IMAD.SHL.U32 R229, R48.reuse, 0x10, RZ ;  /* 0x0000001030e57824 */ /* 0x040fe200078e00ff */
[----:B------:R-:W-:Y:S01]  /*23d0*/  SHF.L.U64.HI R230, R48, 0x4, R49 ;  /* 0x0000000430e67819 */ /* 0x000fe20000010231 */
[C---:B------:R-:W-:Y:S01]  /*23e0*/  IMAD.SHL.U32 R227, R46.reuse, 0x10, RZ ;  /* 0x000000102ee37824 */ /* 0x040fe200078e00ff */
[----:B------:R-:W-:Y:S01]  /*23f0*/  SHF.L.U64.HI R228, R46, 0x4, R47 ;  /* 0x000000042ee47819 */ /* 0x000fe2000001022f */
[----:B------:R-:W-:Y:S01]  /*2400*/  IMAD.IADD R50, R45, 0x1, -R50 ;  /* 0x000000012d327824 */ /* 0x000fe200078e0a32 */
[----:B------:R-:W-:Y:S01]  /*2410*/  SHF.R.S32.HI R51, RZ, 0x5, R51 ;  /* 0x00000005ff337819 */ /* 0x000fe20000011433 */
[----:B------:R-:W-:Y:S02]  /*2420*/  IMAD.SHL.U32 R153, R54, 0x4, RZ ;  /* 0x0000000436997824 */ /* 0x000fe400078e00ff */
[----:B--2---:R-:W-:-:S04]  /*2430*/  @P0 IMAD.WIDE.U32 R34, R22, R7, RZ ;  /* 0x0000000716220225 */ /* 0x004fc800078e00ff */
[----:B------:R-:W-:Y:S02]  /*2440*/  @P0 IMAD R12, R23, R7, RZ ;  /* 0x00000007170c0224 */ /* 0x000fe400078e02ff */
[----:B------:R-:W-:Y:S02]  /*2450*/  @P0 IMAD.MOV.U32 R7, RZ, RZ, R34 ;  /* 0x000000ffff070224 */ /* 0x000fe400078e0022 */
[-C--:B---3--:R-:W-:Y:S02]  /*2460*/  @!P0 IMAD R9, R27, R238.reuse, RZ ;  /* 0x000000ee1b098224 */ /* 0x088fe400078e02ff */
[----:B------:R-:W-:-:S04]  /*2470*/  @!P0 IMAD.WIDE.U32 R32, R26, R238, RZ ;  /* 0x000000ee1a208225 */ /* 0x000fc800078e00ff */
[----:B------:R-:W-:Y:S02]  /*2480*/  @!P0 IMAD R26, R26, R56, R9 ;  /* 0x000000381a1a8224 */ /* 0x000fe400078e0209 */
[----:B------:R-:W-:Y:S01]  /*2490*/  @!P0 IMAD.MOV.U32 R7, RZ, RZ, R32 ;  /* 0x000000ffff078224 */ /* 0x000fe200078e0020 */
[----:B------:R-:W-:Y:S01]  /*24a0*/  @P0 IADD3 R9, R35, R12, RZ ;  /* 0x0000000c23090210 */ /* 0x000fe20007ffe0ff */
[----:B------:R-:W-:Y:S02]  /*24b0*/  @!P0 IMAD.IADD R9, R33, 0x1, R26 ;  /* 0x0000000121098824 */ /* 0x000fe400078e021a */
[----:B------:R-:W-:Y:S01]  /*24c0*/  IMAD.SHL.U32 R35, R6, 0x40, RZ ;  /* 0x0000004006237824 */ /* 0x000fe200078e00ff */
[----:B------:R-:W-:Y:S01]  /*24d0*/  IADD3 R26, P1, R18, R7, RZ ;  /* 0x00000007121a7210 */ /* 0x000fe20007f3e0ff */
[----:B------:R-:W-:Y:S01]  /*24e0*/  IMAD R7, R25, R237, RZ ;  /* 0x000000ed19077224 */ /* 0x000fe200078e02ff */
[----:B------:R-:W-:Y:S02]  /*24f0*/  SHF.R.S32.HI R12, RZ, 0x1f, R237 ;  /* 0x0000001fff0c7819 */ /* 0x000fe400000114ed */
[----:B------:R-:W-:Y:S01]  /*2500*/  LOP3.LUT R35, R14, 0xfffffe00, R35, 0xf8, !PT ;  /* 0xfffffe000e237812 */ /* 0x000fe200078ef823 */
[----:B------:R-:W-:-:S02]  /*2510*/  IMAD.X R27, R19, 0x1, R9, P1 ;  /* 0x00000001131b7824 */ /* 0x000fc400008e0609 */
[----:B------:R-:W-:Y:S02]  /*2520*/  VIADD R14, R18, 0x40 ;  /* 0x00000040120e7836 */ /* 0x000fe40000000000 */
[----:B------:R-:W-:Y:S02]  /*2530*/  @P0 IMAD.MOV.U32 R170, RZ, RZ, R22 ;  /* 0x000000ffffaa0224 */ /* 0x000fe400078e0016 */
[----:B------:R-:W-:Y:S02]  /*2540*/  @P0 IMAD.MOV.U32 R171, RZ, RZ, R23 ;  /* 0x000000ffffab0224 */ /* 0x000fe400078e0017 */
[----:B------:R-:W-:Y:S02]  /*2550*/  IMAD R7, R24, R12, R7 ;  /* 0x0000000c18077224 */ /* 0x000fe400078e0207 */
[----:B------:R-:W-:-:S04]  /*2560*/  IMAD.WIDE.U32 R26, R237, R24, R26 ;  /* 0x00000018ed1a7225 */ /* 0x000fc800078e001a */
[----:B------:R-:W-:Y:S02]  /*2570*/  @!P0 IMAD.MOV.U32 R170, RZ, RZ, R22 ;  /* 0x000000ffffaa8224 */ /* 0x000fe400078e0016 */
[----:B------:R-:W-:Y:S01]  /*2580*/  @!P0 IMAD.MOV.U32 R171, RZ, RZ, R23 ;  /* 0x000000ffffab8224 */ /* 0x000fe200078e0017 */
[-C--:B----4-:R-:W-:Y:S01]  /*2590*/  ISETP.GE.AND P0, PT, R14, R155.reuse, PT ;  /* 0x0000009b0e00720c */ /* 0x090fe20003f06270 */
[----:B------:R-:W-:Y:S01]  /*25a0*/  IMAD.IADD R167, R27, 0x1, R7 ;  /* 0x000000011ba77824 */ /* 0x000fe200078e0207 */
[-C--:B------:R-:W-:Y:S01]  /*25b0*/  ISETP.GE.AND P1, PT, R18, R155.reuse, PT ;  /* 0x0000009b1200720c */ /* 0x080fe20003f26270 */
[----:B------:R-:W-:Y:S01]  /*25c0*/  IMAD.IADD R9, R29, 0x1, R8 ;  /* 0x000000011d097824 */ /* 0x000fe200078e0208 */
[----:B------:R-:W-:Y:S02]  /*25d0*/  SEL R7, RZ, 0xffffffff, P0 ;  /* 0xffffffffff077807 */ /* 0x000fe40000000000 */
[----:B------:R-:W-:Y:S02]  /*25e0*/  MOV R8, R28 ;  /* 0x0000001c00087202 */ /* 0x000fe40000000f00 */
        /* <DEDUP_REMOVED lines=8> */
[----:B------:R-:W-:Y:S02]  /*2670*/  LEA R181, P0, R8, R4, 0x1 ;  /* 0x0000000408b57211 */ /* 0x000fe400078008ff */
        /* <DEDUP_REMOVED lines=12> */
[----:B------:R-:W-:Y:S02]  /*2740*/  IMAD.MOV.U32 R33, RZ, RZ, 0x20 ;  /* 0x00000020ff217424 */ /* 0x000fe400078e00ff */
[----:B------:R-:W-:Y:S02]  /*2750*/  IMAD.IADD R157, R159, 0x1, R157 ;  /* 0x000000019f9d7824 */ /* 0x000fe400078e029d */
[----:B------:R-:W-:-:S02]  /*2760*/  IMAD R168, R22, R171, R168 ;  /* 0x000000ab16a87224 */ /* 0x000fc400078e02a8 */
[----:B------:R-:W-:Y:S01]  /*2770*/  IMAD.WIDE.U32 R166, R22, R170, R166 ;  /* 0x000000aa16a67225 */ /* 0x000fe200078e00a6 */
[----:B------:R-:W-:Y:S02]  /*2780*/  LOP3.LUT R154, R154, R7, R6, 0xfe, !PT ;  /* 0x000000079a9a7212 */ /* 0x000fe400078efe06 */
[----:B------:R-:W-:Y:S01]  /*2790*/  SEL R34, R34, 0xfffffff0, !P2 ;  /* 0xfffffff022227807 */ /* 0x000fe20005000000 */
[----:B------:R-:W-:Y:S01]  /*27a0*/  @!P4 IMAD.MOV.U32 R20, RZ, RZ, RZ ;  /* 0x000000ffff14c224 */ /* 0x000fe200078e00ff */
[----:B------:R-:W-:Y:S01]  /*27b0*/  SEL R33, R33, 0xffffffe0, !P3 ;  /* 0xffffffe021217807 */ /* 0x000fe20005800000 */
[----:B------:R-:W-:Y:S01]  /*27c0*/  IMAD.IADD R169, R167, 0x1, R168 ;  /* 0x00000001a7a97824 */ /* 0x000fe200078e02a8 */
[----:B------:R-:W-:Y:S01]  /*27d0*/  LEA.HI.X R232, R158, R163, R157, 0x1, P0 ;  /* 0x000000a39ee87211 */ /* 0x000fe200000f0c9d */
[----:B------:R-:W-:Y:S06]  /*27e0*/  @!P1 BRA `(.L_x_3315) ;  /* 0x000000c400149947 */ /* 0x000fec0003800000 */
[----:B------:R-:W2:Y:S04]  /*27f0*/  LD.E.64 R36, desc[UR6][R10.64+0x120] ;  /* 0x000120060a247980 */ /* 0x000ea8000c101b00 */
[----:B------:R-:W3:Y:S04]  /*2800*/  LD.E.64 R38, desc[UR6][R10.64+0x118] ;  /* 0x000118060a267980 */ /* 0x000ee8000c101b00 */
[----:B------:R-:W4:Y:S04]  /*2810*/  LD.E.64 R178, desc[UR6][R10.64+0x128] ;  /* 0x000128060ab27980 */ /* 0x000f28000c101b00 */
[----:B------:R-:W5:Y:S04]  /*2820*/  LD.E.64 R176, desc[UR6][R10.64+0x130] ;  /* 0x000130060ab07980 */ /* 0x000f68000c101b00 */
[----:B------:R-:W5:Y:S04]  /*2830*/  LD.E.64 R28, desc[UR6][R10.64+0x140] ;  /* 0x000140060a1c7980 */ /* 0x000f68000c101b00 */
[----:B------:R-:W5:Y:S04]  /*2840*/  LD.E.64 R26, desc[UR6][R10.64+0x138] ;  /* 0x000138060a1a7980 */ /* 0x000f68000c101b00 */
[----:B------:R-:W5:Y:S04]  /*2850*/  LD.E R17, desc[UR6][R10.64+0xd0] ;  /* 0x0000d0060a117980 */ /* 0x000f68000c101900 */
[----:B------:R-:W5:Y:S04]  /*2860*/  LD.E.64 R24, desc[UR6][R10.64+0x108] ;  /* 0x000108060a187980 */ /* 0x000f68000c101b00 */
[----:B------:R-:W5:Y:S04]  /*2870*/  LD.E.64 R22, desc[UR6][R10.64+0x110] ;  /* 0x000110060a167980 */ /* 0x000f68000c101b00 */
[----:B------:R-:W5:Y:S04]  /*2880*/  LD.E.64 R8, desc[UR6][R10.64+0x150] ;  /* 0x000150060a087980 */ /* 0x000f68000c101b00 */
[----:B------:R-:W5:Y:S01]  /*2890*/  LD.E.64 R6, desc[UR6][R10.64+0x148] ;  /* 0x000148060a067980 */ /* 0x000f62000c101b00 */
[----:B------:R-:W-:Y:S01]  /*28a0*/  IMAD.IADD R20, R20, 0x1, R2 ;  /* 0x0000000114147824 */ /* 0x000fe200078e0202 */
        /* <DEDUP_REMOVED lines=8> */
[C---:B------:R-:W-:Y:S01]  /*2930*/  LOP3.LUT R147, R145.reuse, 0x4, RZ, 0xc0, !PT ;  /* 0x0000000491937812 */ /* 0x040fe200078ec0ff */
        /* <DEDUP_REMOVED lines=22> */
[----:B-----5:R-:W-:Y:S02]  /*2aa0*/  IMAD R5, R177, R2, RZ ;  /* 0x00000002b1057224 */ /* 0x020fe400078e02ff */
        /* <DEDUP_REMOVED lines=62> */
[----:B------:R-:W-:Y:S01]  /*2e90*/  SHF.L.U32 R83, R178, 0x4, RZ ;  /* 0x00000004b2537819 */ /* 0x000fe200000006ff */
        /* <DEDUP_REMOVED lines=20> */
[--C-:B------:R-:W-:Y:S01]  /*2fe0*/  SHF.L.U64.HI R104, R176, 0x4, R177.reuse ;  /* 0x00000004b0687819 */ /* 0x100fe200000102b1 */
[--C-:B------:R-:W-:Y:S01]  /*2ff0*/  IMAD.X R62, R70, 0x1, R230.reuse, P3 ;  /* 0x00000001463e7824 */ /* 0x100fe200018e06e6 */
[----:B------:R-:W-:Y:S01]  /*3000*/  SHF.L.U64.HI R106, R176, 0x5, R177 ;  /* 0x00000005b06a7819 */ /* 0x000fe200000102b1 */
[----:B------:R-:W-:Y:S01]  /*3010*/  IMAD.X R60, R64, 0x1, R230, P2 ;  /* 0x00000001403c7824 */ /* 0x000fe200010e06e6 */
[----:B------:R-:W-:Y:S01]  /*3020*/  SHF.L.U64.HI R92, R178, 0x5, R179 ;  /* 0x00000005b25c7819 */ /* 0x000fe200000102b3 */
[--C-:B------:R-:W-:Y:S01]  /*3030*/  IMAD.X R96, RZ, RZ, R82.reuse, P0 ;  /* 0x000000ffff607224 */ /* 0x100fe200000e0652 */
[----:B------:R-:W-:Y:S01]  /*3040*/  IADD3.X R68, R74, R230, RZ, P4, !PT ;  /* 0x000000e64a447210 */ /* 0x000fe200027fe4ff */
[C---:B------:R-:W-:Y:S01]  /*3050*/  IMAD.SHL.U32 R144, R142.reuse, 0x20, RZ ;  /* 0x000000208e907824 */ /* 0x040fe200078e00ff */
[----:B------:R-:W-:Y:S01]  /*3060*/  IADD3 R87, P5, R85, R83, RZ ;  /* 0x0000005355577210 */ /* 0x000fe20007fbe0ff */
[----:B------:R-:W-:Y:S01]  /*3070*/  IMAD R108, R177, 0x60, RZ ;  /* 0x00000060b16c7824 */ /* 0x000fe200078e02ff */
[----:B------:R-:W-:Y:S01]  /*3080*/  IADD3 R95, P3, R93, R85, RZ ;  /* 0x000000555d5f7210 */ /* 0x000fe20007f7e0ff */
[----:B------:R-:W-:Y:S01]  /*3090*/  IMAD.X R88, RZ, RZ, R82, P1 ;  /* 0x000000ffff587224 */ /* 0x000fe200008e0652 */
[C---:B------:R-:W-:Y:S01]  /*30a0*/  IADD3 R99, P2, R97.reuse, R83, RZ ;  /* 0x0000005361637210 */ /* 0x040fe20007f5e0ff */
[----:B------:R-:W-:Y:S01]  /*30b0*/  IMAD R142, R142, 0x30, RZ ;  /* 0x000000308e8e7824 */ /* 0x000fe200078e02ff */
[----:B------:R-:W-:Y:S01]  /*30c0*/  IADD3 R103, P0, R97, R93, RZ ;  /* 0x0000005d61677210 */ /* 0x000fe20007f1e0ff */
[C---:B------:R-:W-:Y:S01]  /*30d0*/  IMAD.IADD R137, R152.reuse, 0x1, R140 ;  /* 0x0000000198897824 */ /* 0x040fe200078e028c */
[----:B------:R-:W-:Y:S01]  /*30e0*/  IADD3 R91, P4, R89, R83, RZ ;  /* 0x00000053595b7210 */ /* 0x000fe20007f9e0ff */
[----:B------:R-:W-:Y:S01]  /*30f0*/  IMAD.IADD R134, R152, 0x1, R136 ;  /* 0x0000000198867824 */ /* 0x000fe200078e0288 */
        /* <DEDUP_REMOVED lines=27> */
.L_x_3433:
[----:B------:R-:W-:Y:S01]  /*32b0*/  IMAD.SHL.U32 R16, R9, 0x40, RZ ;  /* 0x0000004009107824 */ /* 0x000fe200078e00ff */
[----:B------:R-:W-:Y:S01]  /*32c0*/  BSSY B0, `(.L_x_3316) ;  /* 0x000001f000007945 */ /* 0x000fe20003800000 */
[----:B-----5:R-:W-:Y:S02]  /*32d0*/  IMAD.MOV.U32 R111, RZ, RZ, R109 ;  /* 0x000000ffff6f7224 */ /* 0x020fe400078e006d */
        /* <DEDUP_REMOVED lines=29> */
.L_x_3317:
[----:B------:R-:W-:Y:S05]  /*34b0*/  BSYNC B0 ;  /* 0x0000000000007941 */ /* 0x000fea0003800000 */
.L_x_3316:
        /* <DEDUP_REMOVED lines=18> */
.L_x_3319:
[----:B------:R-:W-:Y:S05]  /*35e0*/  BSYNC B0 ;  /* 0x0000000000007941 */ /* 0x000fea0003800000 */
.L_x_3318:
        /* <DEDUP_REMOVED lines=21> */
.L_x_3321:
[----:B------:R-:W-:Y:S05]  /*3740*/  BSYNC B0 ;  /* 0x0000000000007941 */ /* 0x000fea0003800000 */
.L_x_3320:
        /* <DEDUP_REMOVED lines=18> */
.L_x_3323:
[----:B------:R-:W-:Y:S05]  /*3870*/  BSYNC B0 ;  /* 0x0000000000007941 */ /* 0x000fea0003800000 */
.L_x_3322:
        /* <DEDUP_REMOVED lines=72> */
.L_x_3330:
[----:B------:R-:W-:Y:S05]  /*3d00*/  BSYNC B0 ;  /* 0x0000000000007941 */ /* 0x000fea0003800000 */
.L_x_3329:
        /* <DEDUP_REMOVED lines=53> */
.L_x_3332:
[----:B------:R-:W-:Y:S05]  /*4060*/  BSYNC B0 ;  /* 0x0000000000007941 */ /* 0x000fea0003800000 */
.L_x_3331:
        /* <DEDUP_REMOVED lines=53> */
.L_x_3334:
[----:B------:R-:W-:Y:S05]  /*43c0*/  BSYNC B0 ;  /* 0x0000000000007941 */ /* 0x000fea0003800000 */
.L_x_3333:
        /* <DEDUP_REMOVED lines=52> */
.L_x_3328:
[----:B------:R-:W-:Y:S05]  /*4710*/  BSYNC B1 ;  /* 0x0000000000017941 */ /* 0x000fea0003800000 */
.L_x_3327:
        /* <DEDUP_REMOVED lines=70> */
.L_x_3338:
[----:B------:R-:W-:Y:S05]  /*4b80*/  BSYNC B0 ;  /* 0x0000000000007941 */ /* 0x000fea0003800000 */
.L_x_3337:
        /* <DEDUP_REMOVED lines=55> */
.L_x_3340:
[----:B------:R-:W-:Y:S05]  /*4f00*/  BSYNC B0 ;  /* 0x0000000000007941 */ /* 0x000fea0003800000 */
.L_x_3339:
        /* <DEDUP_REMOVED lines=55> */
.L_x_3342:
[----:B------:R-:W-:Y:S05]  /*5280*/  BSYNC B0 ;  /* 0x0000000000007941 */ /* 0x000fea0003800000 */
.L_x_3341:
        /* <DEDUP_REMOVED lines=54> */
.L_x_3336:
[----:B------:R-:W-:Y:S05]  /*55f0*/  BSYNC B1 ;  /* 0x0000000000017941 */ /* 0x000fea0003800000 */
.L_x_3335:
        /* <DEDUP_REMOVED lines=70> */
.L_x_3346:
[----:B------:R-:W-:Y:S05]  /*5a60*/  BSYNC B0 ;  /* 0x0000000000007941 */ /* 0x000fea0003800000 */
.L_x_3345:
        /* <DEDUP_REMOVED lines=55> */
.L_x_3348:
[----:B------:R-:W-:Y:S05]  /*5de0*/  BSYNC B0 ;  /* 0x0000000000007941 */ /* 0x000fea0003800000 */
.L_x_3347:
        /* <DEDUP_REMOVED lines=55> */
.L_x_3350:
[----:B------:R-:W-:Y:S05]  /*6160*/  BSYNC B0 ;  /* 0x0000000000007941 */ /* 0x000fea0003800000 */
.L_x_3349:
        /* <DEDUP_REMOVED lines=54> */
.L_x_3344:
[----:B------:R-:W-:Y:S05]  /*64d0*/  BSYNC B1 ;  /* 0x0000000000017941 */ /* 0x000fea0003800000 */
.L_x_3343:
        /* <DEDUP_REMOVED lines=74> */
.L_x_3354:
[----:B------:R-:W-:Y:S05]  /*6980*/  BSYNC B0 ;  /* 0x0000000000007941 */ /* 0x000fea0003800000 */
.L_x_3353:
        /* <DEDUP_REMOVED lines=55> */
.L_x_3356:
[----:B------:R-:W-:Y:S05]  /*6d00*/  BSYNC B0 ;  /* 0x0000000000007941 */ /* 0x000fea0003800000 */
.L_x_3355:
        /* <DEDUP_REMOVED lines=55> */
.L_x_3358:
[----:B------:R-:W-:Y:S05]  /*7080*/  BSYNC B0 ;  /* 0x0000000000007941 */ /* 0x000fea0003800000 */
.L_x_3357:
        /* <DEDUP_REMOVED lines=54> */
.L_x_3352:
[----:B------:R-:W-:Y:S05]  /*73f0*/  BSYNC B1 ;  /* 0x0000000000017941 */ /* 0x000fea0003800000 */
.L_x_3351:
[----:B------:R-:W2:Y:S02]  /*7400*/  LD.E R0, desc[UR6][R10.64+0xd0] ;  /* 0x0000d0060a007980 */ /* 0x000ea4000c101900 */
[----:B--2---:R-:W-:Y:S05]  /*7410*/  IMAD.U32 R0, R0, -0x20, RZ ;  /* 0xffffffe000007824 */ /* 0x004fea00078e00ff */
[C---:B------:R-:W-:Y:S02]  /*7420*/  LEA R20, P1, R0.reuse, R20, 0x1 ;  /* 0x0000001400147211 */ /* 0x040fe400078208ff */
[C---:B------:R-:W-:Y:S02]  /*7430*/  LEA R36, P0, R0.reuse, R36, 0x1 ;  /* 0x0000002400247211 */ /* 0x040fe400078008ff */
[C---:B------:R-:W-:Y:S02]  /*7440*/  LEA.HI.X.SX32 R21, R0.reuse, R21, 0x1, P1 ;  /* 0x0000001500157211 */ /* 0x040fe400008f0eff */
[----:B------:R-:W-:Y:S01]  /*7450*/  LEA.HI.X.SX32 R37, R0, R37, 0x1, P0 ;  /* 0x0000002500257211 */ /* 0x000fe200000f0eff */
[----:B------:R-:W-:Y:S05]  /*7460*/  BRA `(.L_x_3359) ;  /* 0x0000007000487947 */ /* 0x000fea0003800000 */
.L_x_3326:
        /* <DEDUP_REMOVED lines=101> */
.L_x_3365:
[----:B------:R-:W-:Y:S05]  /*7ac0*/  BSYNC B0 ;  /* 0x0000000000007941 */ /* 0x000fea0003800000 */
.L_x_3364:
[----:B-----5:R2:W-:Y:S02]  /*7ad0*/  ST.E.128 desc[UR6][R118.64], R28 ;  /* 0x0000001c76007985 */ /* 0x0205e4000c101d06 */
.L_x_3363:
[----:B------:R-:W-:Y:S05]  /*7ae0*/  BSYNC B1 ;  /* 0x0000000000017941 */ /* 0x000fea0003800000 */
.L_x_3362:
        /* <DEDUP_REMOVED lines=99> */
.L_x_3369:
[----:B------:R-:W-:Y:S05]  /*8120*/  BSYNC B0 ;  /* 0x0000000000007941 */ /* 0x000fea0003800000 */
.L_x_3368:
[----:B-----5:R1:W-:Y:S02]  /*8130*/  ST.E.128 desc[UR6][R118.64+0x80], R28 ;  /* 0x0000801c76007985 */ /* 0x0203e4000c101d06 */
.L_x_3367:
[----:B------:R-:W-:Y:S05]  /*8140*/  BSYNC B1 ;  /* 0x0000000000017941 */ /* 0x000fea0003800000 */
.L_x_3366:
        /* <DEDUP_REMOVED lines=99> */
.L_x_3373:
[----:B------:R-:W-:Y:S05]  /*8780*/  BSYNC B0 ;  /* 0x0000000000007941 */ /* 0x000fea0003800000 */
.L_x_3372:
[----:B-----5:R2:W-:Y:S02]  /*8790*/  ST.E.128 desc[UR6][R118.64+0x100], R28 ;  /* 0x0001001c76007985 */ /* 0x0205e4000c101d06 */
.L_x_3371:
[----:B------:R-:W-:Y:S05]  /*87a0*/  BSYNC B1 ;  /* 0x0000000000017941 */ /* 0x000fea0003800000 */
.L_x_3370:
        /* <DEDUP_REMOVED lines=98> */
.L_x_3375:
[----:B------:R-:W-:Y:S05]  /*8dd0*/  BSYNC B0 ;  /* 0x0000000000007941 */ /* 0x000fea0003800000 */
.L_x_3374:
[----:B-----5:R2:W-:Y:S02]  /*8de0*/  ST.E.128 desc[UR6][R118.64+0x180], R28 ;  /* 0x0001801c76007985 */ /* 0x0205e4000c101d06 */
.L_x_3361:
[----:B------:R-:W-:Y:S05]  /*8df0*/  BSYNC B2 ;  /* 0x0000000000027941 */ /* 0x000fea0003800000 */
.L_x_3360:
        /* <DEDUP_REMOVED lines=106> */
.L_x_3381:
[----:B------:R-:W-:Y:S05]  /*94a0*/  BSYNC B0 ;  /* 0x0000000000007941 */ /* 0x000fea0003800000 */
.L_x_3380:
[----:B-----5:R2:W-:Y:S02]  /*94b0*/  ST.E.128 desc[UR6][R188.64], R28 ;  /* 0x0000001cbc007985 */ /* 0x0205e4000c101d06 */
.L_x_3379:
[----:B------:R-:W-:Y:S05]  /*94c0*/  BSYNC B1 ;  /* 0x0000000000017941 */ /* 0x000fea0003800000 */
.L_x_3378:
        /* <DEDUP_REMOVED lines=101> */
.L_x_3385:
[----:B------:R-:W-:Y:S05]  /*9b20*/  BSYNC B0 ;  /* 0x0000000000007941 */ /* 0x000fea0003800000 */
.L_x_3384:
[----:B-----5:R2:W-:Y:S02]  /*9b30*/  ST.E.128 desc[UR6][R188.64], R28 ;  /* 0x0000001cbc007985 */ /* 0x0205e4000c101d06 */
.L_x_3383:
[----:B------:R-:W-:Y:S05]  /*9b40*/  BSYNC B1 ;  /* 0x0000000000017941 */ /* 0x000fea0003800000 */
.L_x_3382:
        /* <DEDUP_REMOVED lines=101> */
.L_x_3389:
[----:B------:R-:W-:Y:S05]  /*a1a0*/  BSYNC B0 ;  /* 0x0000000000007941 */ /* 0x000fea0003800000 */
.L_x_3388:
[----:B-----5:R2:W-:Y:S02]  /*a1b0*/  ST.E.128 desc[UR6][R188.64], R28 ;  /* 0x0000001cbc007985 */ /* 0x0205e4000c101d06 */
.L_x_3387:
[----:B------:R-:W-:Y:S05]  /*a1c0*/  BSYNC B1 ;  /* 0x0000000000017941 */ /* 0x000fea0003800000 */
.L_x_3386:
[----:B------:R-:W-:Y:S11]  /*a1d0*/  ISETP.GE.AND P0, PT, R12, R111, PT ;  /* 0x0000006f0c00720c */ /* 0x000ff60003f06270 */
[----:B------:R-:W-:Y:S02]  /*a1e0*/  @!UPT UIADD3 URZ, URZ, URZ, URZ ;  /* 0x0000003f3f3ff290 */ /* 0x000fe4000fffe03f */
        /* <DEDUP_REMOVED lines=98> */
.L_x_3391:
[----:B------:R-:W-:Y:S05]  /*a810*/  BSYNC B0 ;  /* 0x0000000000007941 */ /* 0x000fea0003800000 */
.L_x_3390:
[----:B-----5:R2:W-:Y:S02]  /*a820*/  ST.E.128 desc[UR6][R188.64], R28 ;  /* 0x0000001cbc007985 */ /* 0x0205e4000c101d06 */
.L_x_3377:
[----:B------:R-:W-:Y:S05]  /*a830*/  BSYNC B2 ;  /* 0x0000000000027941 */ /* 0x000fea0003800000 */
.L_x_3376:
        /* <DEDUP_REMOVED lines=106> */
.L_x_3397:
[----:B------:R-:W-:Y:S05]  /*aee0*/  BSYNC B0 ;  /* 0x0000000000007941 */ /* 0x000fea0003800000 */
.L_x_3396:
[----:B-----5:R2:W-:Y:S02]  /*aef0*/  ST.E.128 desc[UR6][R188.64], R28 ;  /* 0x0000001cbc007985 */ /* 0x0205e4000c101d06 */
.L_x_3395:
[----:B------:R-:W-:Y:S05]  /*af00*/  BSYNC B1 ;  /* 0x0000000000017941 */ /* 0x000fea0003800000 */
.L_x_3394:
        /* <DEDUP_REMOVED lines=101> */
.L_x_3401:
[----:B------:R-:W-:Y:S05]  /*b560*/  BSYNC B0 ;  /* 0x0000000000007941 */ /* 0x000fea0003800000 */
.L_x_3400:
[----:B-----5:R2:W-:Y:S02]  /*b570*/  ST.E.128 desc[UR6][R188.64], R28 ;  /* 0x0000001cbc007985 */ /* 0x0205e4000c101d06 */
.L_x_3399:
[----:B------:R-:W-:Y:S05]  /*b580*/  BSYNC B1 ;  /* 0x0000000000017941 */ /* 0x000fea0003800000 */
.L_x_3398:
        /* <DEDUP_REMOVED lines=101> */
.L_x_3405:
[----:B------:R-:W-:Y:S05]  /*bbe0*/  BSYNC B0 ;  /* 0x0000000000007941 */ /* 0x000fea0003800000 */
.L_x_3404:
[----:B-----5:R2:W-:Y:S02]  /*bbf0*/  ST.E.128 desc[UR6][R188.64], R28 ;  /* 0x0000001cbc007985 */ /* 0x0205e4000c101d06 */
.L_x_3403:
[----:B------:R-:W-:Y:S05]  /*bc00*/  BSYNC B1 ;  /* 0x0000000000017941 */ /* 0x000fea0003800000 */
.L_x_3402:
        /* <DEDUP_REMOVED lines=100> */
.L_x_3407:
[----:B------:R-:W-:Y:S05]  /*c250*/  BSYNC B0 ;  /* 0x0000000000007941 */ /* 0x000fea0003800000 */
.L_x_3406:
[----:B-----5:R2:W-:Y:S02]  /*c260*/  ST.E.128 desc[UR6][R188.64], R28 ;  /* 0x0000001cbc007985 */ /* 0x0205e4000c101d06 */
.L_x_3393:
[----:B------:R-:W-:Y:S05]  /*c270*/  BSYNC B2 ;  /* 0x0000000000027941 */ /* 0x000fea0003800000 */
.L_x_3392:
        /* <DEDUP_REMOVED lines=110> */
.L_x_3413:
[----:B------:R-:W-:Y:S05]  /*c960*/  BSYNC B0 ;  /* 0x0000000000007941 */ /* 0x000fea0003800000 */
.L_x_3412:
[----:B-----5:R2:W-:Y:S02]  /*c970*/  ST.E.128 desc[UR6][R182.64], R28 ;  /* 0x0000001cb6007985 */ /* 0x0205e4000c101d06 */
.L_x_3411:
[----:B------:R-:W-:Y:S05]  /*c980*/  BSYNC B1 ;  /* 0x0000000000017941 */ /* 0x000fea0003800000 */
.L_x_3410:
        /* <DEDUP_REMOVED lines=101> */
.L_x_3417:
[----:B------:R-:W-:Y:S05]  /*cfe0*/  BSYNC B0 ;  /* 0x0000000000007941 */ /* 0x000fea0003800000 */
.L_x_3416:
[----:B-----5:R2:W-:Y:S02]  /*cff0*/  ST.E.128 desc[UR6][R182.64], R28 ;  /* 0x0000001cb6007985 */ /* 0x0205e4000c101d06 */
.L_x_3415:
[----:B------:R-:W-:Y:S05]  /*d000*/  BSYNC B1 ;  /* 0x0000000000017941 */ /* 0x000fea0003800000 */
.L_x_3414:
        /* <DEDUP_REMOVED lines=101> */
.L_x_3421:
[----:B------:R-:W-:Y:S05]  /*d660*/  BSYNC B0 ;  /* 0x0000000000007941 */ /* 0x000fea0003800000 */
.L_x_3420:
[----:B-----5:R2:W-:Y:S02]  /*d670*/  ST.E.128 desc[UR6][R182.64], R28 ;  /* 0x0000001cb6007985 */ /* 0x0205e4000c101d06 */
.L_x_3419:
[----:B------:R-:W-:Y:S05]  /*d680*/  BSYNC B1 ;  /* 0x0000000000017941 */ /* 0x000fea0003800000 */
.L_x_3418:
        /* <DEDUP_REMOVED lines=101> */
.L_x_3423:
[----:B------:R-:W-:Y:S05]  /*dce0*/  BSYNC B0 ;  /* 0x0000000000007941 */ /* 0x000fea0003800000 */
.L_x_3422:
[----:B-----5:R2:W-:Y:S02]  /*dcf0*/  ST.E.128 desc[UR6][R182.64], R40 ;  /* 0x00000028b6007985 */ /* 0x0205e4000c101d06 */
.L_x_3409:
[----:B------:R-:W-:Y:S05]  /*dd00*/  BSYNC B2 ;  /* 0x0000000000027941 */ /* 0x000fea0003800000 */
.L_x_3408:
        /* <DEDUP_REMOVED lines=11> */
.L_x_3325:
        /* <DEDUP_REMOVED lines=29> */
.L_x_3425:
[----:B------:R-:W-:Y:S05]  /*df90*/  BSYNC B0 ;  /* 0x0000000000007941 */ /* 0x000fea0003800000 */
.L_x_3424:
        /* <DEDUP_REMOVED lines=30> */
.L_x_3427:
[----:B------:R-:W-:Y:S05]  /*e180*/  BSYNC B0 ;  /* 0x0000000000007941 */ /* 0x000fea0003800000 */
.L_x_3426:
        /* <DEDUP_REMOVED lines=30> */
.L_x_3429:
[----:B------:R-:W-:Y:S05]  /*e370*/  BSYNC B0 ;  /* 0x0000000000007941 */ /* 0x000fea0003800000 */
.L_x_3428:
        /* <DEDUP_REMOVED lines=33> */
.L_x_3359:
[----:B------:R-:W-:Y:S05]  /*e590*/  BSYNC B3 ;  /* 0x0000000000037941 */ /* 0x000fea0003800000 */
.L_x_3324:
        /* <DEDUP_REMOVED lines=91> */
.L_x_3431:
        /* <DEDUP_REMOVED lines=10> */
.L_x_3432:
[----:B------:R-:W-:Y:S05]  /*ebf0*/  BSYNC B0 ;  /* 0x0000000000007941 */ /* 0x000fea0003800000 */
.L_x_3430:
[----:B------:R-:W-:Y:S04]  /*ec00*/  IADD3 R9, R9, -0x1, RZ ;  /* 0xffffffff09097810 */ /* 0x000fe80007ffe0ff */
[----:B------:R-:W-:Y:S11]  /*ec10*/  ISETP.GT.AND P0, PT, R9, R80, PT ;  /* 0x000000500900720c */ /* 0x000ff60003f04270 */
[----:B------:R-:W-:Y:S02]  /*ec20*/  @!UPT UIADD3 URZ, URZ, URZ, URZ ;  /* 0x0000003f3f3ff290 */ /* 0x000fe4000fffe03f */
[----:B------:R-:W-:Y:S05]  /*ec30*/  @P0 BRA `(.L_x_3433) ;  /* 0xffffff44009c0947 */ /* 0x000fea000383ffff */
.L_x_3315:
        /* <DEDUP_REMOVED lines=25> */
[----:B------:R-:W-:Y:S02]  /*edd0*/  LEA R6, P0, R170, R166, 0x5 ;  /* 0x000000a6aa067211 */ /* 0x000fe400078028ff */
[----:B---3--:R-:W-:Y:S02]  /*ede0*/  ISETP.NE.AND P4, PT, R4, RZ, PT ;  /* 0x000000ff0400720c */ /* 0x008fe40003f85270 */
[----:B------:R-:W-:Y:S01]  /*edf0*/  LEA.HI.X R15, R170, R169, R171, 0x5, P0 ;  /* 0x000000a9aa0f7211 */ /* 0x000fe200000f2cab */
[----:B------:R-:W-:Y:S01]  /*ee00*/  IMAD.MOV.U32 R168, RZ, RZ, R166 ;  /* 0x000000ffffa87224 */ /* 0x000fe200078e00a6 */
[----:B------:R-:W-:-:S02]  /*ee10*/  LEA R38, P2, R166, R172, 0x1 ;  /* 0x000000aca6267211 */ /* 0x000fc400078408ff */
[-C--:B------:R-:W-:Y:S01]  /*ee20*/  LEA R16, P0, R6, R172.reuse, 0x1 ;  /* 0x000000ac06107211 */ /* 0x080fe200078008ff */
[----:B-1----:R-:W-:Y:S01]  /*ee30*/  IMAD.X R9, R3, 0x1, R169, P1 ;  /* 0x0000000103097824 */ /* 0x002fe200008e06a9 */
[C---:B------:R-:W-:Y:S02]  /*ee40*/  LEA R36, P1, R5.reuse, R172, 0x1 ;  /* 0x000000ac05247211 */ /* 0x040fe400078208ff */
[----:B------:R-:W-:Y:S02]  /*ee50*/  SHF.R.S32.HI R3, RZ, 0x1, R17 ;  /* 0x00000001ff037819 */ /* 0x000fe40000011411 */
[----:B------:R-:W-:-:S03]  /*ee60*/  LEA.HI.X R37, R5, R173, R9, 0x1, P1 ;  /* 0x000000ad05257211 */ /* 0x000fc600008f0c09 */
[----:B------:R-:W-:Y:S01]  /*ee70*/  IMAD R21, R160, R3, R153 ;  /* 0x00000003a0157224 */ /* 0x000fe200078e0299 */
[-C--:B------:R-:W-:Y:S01]  /*ee80*/  LEA.HI.X R39, R166, R173.reuse, R169, 0x1, P2 ;  /* 0x000000ada6277211 */ /* 0x080fe200010f0ca9 */
[----:B------:R-:W-:Y:S01]  /*ee90*/  IMAD R8, R171, 0x30, RZ ;  /* 0x00000030ab087824 */ /* 0x000fe200078e02ff */
[----:B------:R-:W-:Y:S01]  /*eea0*/  LEA.HI.X R17, R6, R173, R15, 0x1, P0 ;  /* 0x000000ad06117211 */ /* 0x000fe200000f0c0f */
[----:B------:R-:W-:-:S04]  /*eeb0*/  IMAD.WIDE.U32 R168, R170, 0x30, R168 ;  /* 0x00000030aaa87825 */ /* 0x000fc800078e00a8 */
[----:B------:R-:W-:Y:S02]  /*eec0*/  IMAD.IADD R15, R236, 0x1, -R52 ;  /* 0x00000001ec0f7824 */ /* 0x000fe400078e0a34 */
[----:B------:R-:W-:Y:S01]  /*eed0*/  IMAD.IADD R153, R153, 0x1, R21 ;  /* 0x0000000199997824 */ /* 0x000fe200078e0215 */
[----:B------:R-:W-:Y:S01]  /*eee0*/  LEA R28, P1, R168, R172, 0x1 ;  /* 0x000000aca81c7211 */ /* 0x000fe200078208ff */
[----:B------:R-:W-:Y:S01]  /*eef0*/  IMAD.IADD R4, R169, 0x1, R8 ;  /* 0x00000001a9047824 */ /* 0x000fe200078e0208 */
[----:B------:R-:W-:Y:S01]  /*ef00*/  ISETP.GE.AND P0, PT, R160, R15, PT ;  /* 0x0000000fa000720c */ /* 0x000fe20003f06270 */
[----:B------:R-:W-:-:S03]  /*ef10*/  IMAD.SHL.U32 R31, R3, 0x10, RZ ;  /* 0x00000010031f7824 */ /* 0x000fc600078e00ff */
[----:B------:R-:W-:Y:S02]  /*ef20*/  ISETP.GT.AND P0, PT, R45, -0x8, !P0 ;  /* 0xfffffff82d00780c */ /* 0x000fe40004704270 */
[----:B------:R-:W-:Y:S02]  /*ef30*/  LEA.HI.X R29, R168, R173, R4, 0x1, P1 ;  /* 0x000000ada81d7211 */ /* 0x000fe400008f0c04 */
        /* <DEDUP_REMOVED lines=10> */
[----:B-----5:R-:W-:Y:S01]  /*efe0*/  ISETP.GE.AND P2, PT, R18, R2, PT ;  /* 0x000000021200720c */ /* 0x020fe20003f46270 */
        /* <DEDUP_REMOVED lines=58> */
.L_x_3442:
[----:B------:R-:W-:Y:S05]  /*f390*/  BSYNC B0 ;  /* 0x0000000000007941 */ /* 0x000fea0003800000 */
.L_x_3441:
[----:B-----5:R3:W-:Y:S02]  /*f3a0*/  STS.128 [R239], R40 ;  /* 0x00000028ef007388 */ /* 0x0207e40000000c00 */
.L_x_3440:
[----:B------:R-:W-:Y:S05]  /*f3b0*/  BSYNC B1 ;  /* 0x0000000000017941 */ /* 0x000fea0003800000 */
.L_x_3439:
        /* <DEDUP_REMOVED lines=53> */
.L_x_3446:
[----:B------:R-:W-:Y:S05]  /*f710*/  BSYNC B0 ;  /* 0x0000000000007941 */ /* 0x000fea0003800000 */
.L_x_3445:
[----:B-----5:R1:W-:Y:S02]  /*f720*/  STS.128 [R239+0x2000], R40 ;  /* 0x00200028ef007388 */ /* 0x0203e40000000c00 */
.L_x_3444:
[----:B------:R-:W-:Y:S05]  /*f730*/  BSYNC B1 ;  /* 0x0000000000017941 */ /* 0x000fea0003800000 */
.L_x_3443:
        /* <DEDUP_REMOVED lines=53> */
.L_x_3450:
[----:B------:R-:W-:Y:S05]  /*fa90*/  BSYNC B0 ;  /* 0x0000000000007941 */ /* 0x000fea0003800000 */
.L_x_3449:
[----:B-----5:R3:W-:Y:S02]  /*faa0*/  STS.128 [R239+0x4000], R40 ;  /* 0x00400028ef007388 */ /* 0x0207e40000000c00 */
.L_x_3448:
[----:B------:R-:W-:Y:S05]  /*fab0*/  BSYNC B1 ;  /* 0x0000000000017941 */ /* 0x000fea0003800000 */
.L_x_3447:
        /* <DEDUP_REMOVED lines=9> */
[----:B-12--5:R-:W-:Y:S02]  /*fb50*/  MOV R39, R42 ;  /* 0x0000002a00277202 */ /* 0x026fe40000000f00 */
[----:B----4-:R-:W-:Y:S02]  /*fb60*/  MOV R8, R43 ;  /* 0x0000002b00087202 */ /* 0x010fe40000000f00 */
[----:B------:R-:W-:Y:S01]  /*fb70*/  MOV R9, R40 ;  /* 0x0000002800097202 */ /* 0x000fe20000000f00 */
[----:B------:R-:W-:-:S02]  /*fb80*/  HADD2.F32 R40, -RZ, R41.H0_H0 ;  /* 0x20000029ff287230 */ /* 0x000fc40000004100 */
[--C-:B------:R-:W-:Y:S02]  /*fb90*/  HADD2.F32 R38, -RZ, R8.reuse.H1_H1 ;  /* 0x30000008ff267230 */ /* 0x100fe40000004100 */
[----:B------:R-:W-:Y:S02]  /*fba0*/  HADD2.F32 R41, -RZ, R41.H1_H1 ;  /* 0x30000029ff297230 */ /* 0x000fe40000004100 */
[----:B------:R-:W-:Y:S02]  /*fbb0*/  HADD2.F32 R43, -RZ, R8.H0_H0 ;  /* 0x20000008ff2b7230 */ /* 0x000fe40000004100 */
[----:B---3--:R-:W-:Y:S02]  /*fbc0*/  HADD2.F32 R22, -RZ, R5.H1_H1 ;  /* 0x30000005ff167230 */ /* 0x008fe40000004100 */
[----:B------:R-:W-:Y:S02]  /*fbd0*/  HADD2.F32 R23, -RZ, R4.H1_H1 ;  /* 0x30000004ff177230 */ /* 0x000fe40000004100 */
[----:B------:R-:W-:-:S02]  /*fbe0*/  HADD2.F32 R30, -RZ, R7.H1_H1 ;  /* 0x30000007ff1e7230 */ /* 0x000fc40000004100 */
        /* <DEDUP_REMOVED lines=32> */
.L_x_3452:
[----:B------:R-:W-:Y:S05]  /*fdf0*/  BSYNC B0 ;  /* 0x0000000000007941 */ /* 0x000fea0003800000 */
.L_x_3451:
[----:B-----5:R3:W-:Y:S02]  /*fe00*/  STS.128 [R239+0x6000], R40 ;  /* 0x00600028ef007388 */ /* 0x0207e40000000c00 */
.L_x_3438:
[----:B------:R-:W-:Y:S05]  /*fe10*/  BSYNC B2 ;  /* 0x0000000000027941 */ /* 0x000fea0003800000 */
.L_x_3437:
[----:B------:R-:W-:Y:S01]  /*fe20*/  VIADD R30, R160, 0x10 ;  /* 0x00000010a01e7836 */ /* 0x000fe20000000000 */
[----:B------:R-:W-:Y:S04]  /*fe30*/  BSSY B2, `(.L_x_3453) ;  /* 0x00000ee000027945 */ /* 0x000fe80003800000 */
[----:B------:R-:W-:-:S04]  /*fe40*/  ISETP.GE.AND P0, PT, R30, R15, PT ;  /* 0x0000000f1e00720c */ /* 0x000fc80003f06270 */
[----:B------:R-:W-:-:S13]  /*fe50*/  ISETP.LT.OR P0, PT, R45, -0x87, P0 ;  /* 0xffffff792d00780c */ /* 0x000fda0000701670 */
[----:B------:R-:W-:Y:S05]  /*fe60*/  @P0 BRA `(.L_x_3454) ;  /* 0x0000000c00a80947 */ /* 0x000fea0003800000 */
[----:B-----5:R-:W-:Y:S01]  /*fe70*/  ISETP.GE.AND P0, PT, R18, R2, PT ;  /* 0x000000021200720c */ /* 0x020fe20003f06270 */
        /* <DEDUP_REMOVED lines=61> */
.L_x_3458:
[----:B------:R-:W-:Y:S05]  /*10250*/  BSYNC B0 ;  /* 0x0000000000007941 */ /* 0x000fea0003800000 */
.L_x_3457:
[----:B-----5:R3:W-:Y:S02]  /*10260*/  STS.128 [R239+0x800], R40 ;  /* 0x00080028ef007388 */ /* 0x0207e40000000c00 */
.L_x_3456:
[----:B------:R-:W-:Y:S05]  /*10270*/  BSYNC B1 ;  /* 0x0000000000017941 */ /* 0x000fea0003800000 */
.L_x_3455:
        /* <DEDUP_REMOVED lines=54> */
.L_x_3462:
[----:B------:R-:W-:Y:S05]  /*105e0*/  BSYNC B0 ;  /* 0x0000000000007941 */ /* 0x000fea0003800000 */
.L_x_3461:
[----:B-----5:R3:W-:Y:S02]  /*105f0*/  STS.128 [R239+0x2800], R40 ;  /* 0x00280028ef007388 */ /* 0x0207e40000000c00 */
.L_x_3460:
[----:B------:R-:W-:Y:S05]  /*10600*/  BSYNC B1 ;  /* 0x0000000000017941 */ /* 0x000fea0003800000 */
.L_x_3459:
        /* <DEDUP_REMOVED lines=54> */
.L_x_3466:
[----:B------:R-:W-:Y:S05]  /*10970*/  BSYNC B0 ;  /* 0x0000000000007941 */ /* 0x000fea0003800000 */
.L_x_3465:
[----:B-----5:R3:W-:Y:S02]  /*10980*/  STS.128 [R239+0x4800], R40 ;  /* 0x00480028ef007388 */ /* 0x0207e40000000c00 */
.L_x_3464:
[----:B------:R-:W-:Y:S05]  /*10990*/  BSYNC B1 ;  /* 0x0000000000017941 */ /* 0x000fea0003800000 */
.L_x_3463:
        /* <DEDUP_REMOVED lines=11> */
[--C-:B------:R-:W-:Y:S01]  /*10a50*/  HADD2.F32 R38, -RZ, R22.reuse.H0_H0 ;  /* 0x20000016ff267230 */ /* 0x100fe20000004100 */
[----:B-1----:R-:W-:Y:S01]  /*10a60*/  MOV R8, R39 ;  /* 0x0000002700087202 */ /* 0x002fe20000000f00 */
[----:B------:R-:W-:Y:S01]  /*10a70*/  HADD2.F32 R39, -RZ, R22.H1_H1 ;  /* 0x30000016ff277230 */ /* 0x000fe20000004100 */
[----:B------:R-:W-:-:S03]  /*10a80*/  MOV R9, R36 ;  /* 0x0000002400097202 */ /* 0x000fc60000000f00 */
[--C-:B------:R-:W-:Y:S02]  /*10a90*/  HADD2.F32 R36, -RZ, R8.reuse.H1_H1 ;  /* 0x30000008ff247230 */ /* 0x100fe40000004100 */
        /* <DEDUP_REMOVED lines=37> */
.L_x_3468:
[----:B------:R-:W-:Y:S05]  /*10cf0*/  BSYNC B0 ;  /* 0x0000000000007941 */ /* 0x000fea0003800000 */
.L_x_3467:
[----:B-----5:R1:W-:Y:S02]  /*10d00*/  STS.128 [R239+0x6800], R36 ;  /* 0x00680024ef007388 */ /* 0x0203e40000000c00 */
.L_x_3454:
[----:B------:R-:W-:Y:S05]  /*10d10*/  BSYNC B2 ;  /* 0x0000000000027941 */ /* 0x000fea0003800000 */
.L_x_3453:
[----:B------:R-:W-:Y:S01]  /*10d20*/  VIADD R31, R160, 0x20 ;  /* 0x00000020a01f7836 */ /* 0x000fe20000000000 */
[----:B------:R-:W-:Y:S04]  /*10d30*/  BSSY B2, `(.L_x_3469) ;  /* 0x00000ec000027945 */ /* 0x000fe80003800000 */
[----:B------:R-:W-:-:S04]  /*10d40*/  ISETP.GE.AND P0, PT, R31, R15, PT ;  /* 0x0000000f1f00720c */ /* 0x000fc80003f06270 */
[----:B------:R-:W-:-:S13]  /*10d50*/  ISETP.LT.OR P0, PT, R45, -0x107, P0 ;  /* 0xfffffef92d00780c */ /* 0x000fda0000701670 */
[----:B------:R-:W-:Y:S05]  /*10d60*/  @P0 BRA `(.L_x_3470) ;  /* 0x0000000c00a00947 */ /* 0x000fea0003800000 */
[----:B-----5:R-:W-:Y:S01]  /*10d70*/  ISETP.GE.AND P0, PT, R18, R2, PT ;  /* 0x000000021200720c */ /* 0x020fe20003f06270 */
        /* <DEDUP_REMOVED lines=61> */
.L_x_3474:
[----:B------:R-:W-:Y:S05]  /*11150*/  BSYNC B0 ;  /* 0x0000000000007941 */ /* 0x000fea0003800000 */
.L_x_3473:
[----:B-----5:R3:W-:Y:S02]  /*11160*/  STS.128 [R239+0x1000], R36 ;  /* 0x00100024ef007388 */ /* 0x0207e40000000c00 */
.L_x_3472:
[----:B------:R-:W-:Y:S05]  /*11170*/  BSYNC B1 ;  /* 0x0000000000017941 */ /* 0x000fea0003800000 */
.L_x_3471:
        /* <DEDUP_REMOVED lines=53> */
.L_x_3478:
[----:B------:R-:W-:Y:S05]  /*114d0*/  BSYNC B0 ;  /* 0x0000000000007941 */ /* 0x000fea0003800000 */
.L_x_3477:
[----:B-----5:R3:W-:Y:S02]  /*114e0*/  STS.128 [R239+0x3000], R36 ;  /* 0x00300024ef007388 */ /* 0x0207e40000000c00 */
.L_x_3476:
[----:B------:R-:W-:Y:S05]  /*114f0*/  BSYNC B1 ;  /* 0x0000000000017941 */ /* 0x000fea0003800000 */
.L_x_3475:
        /* <DEDUP_REMOVED lines=53> */
.L_x_3482:
[----:B------:R-:W-:Y:S05]  /*11850*/  BSYNC B0 ;  /* 0x0000000000007941 */ /* 0x000fea0003800000 */
.L_x_3481:
[----:B-----5:R3:W-:Y:S02]  /*11860*/  STS.128 [R239+0x5000], R36 ;  /* 0x00500024ef007388 */ /* 0x0207e40000000c00 */
.L_x_3480:
[----:B------:R-:W-:Y:S05]  /*11870*/  BSYNC B1 ;  /* 0x0000000000017941 */ /* 0x000fea0003800000 */
.L_x_3479:
[----:B------:R-:W-:-:S13]  /*11880*/  ISETP.GE.AND P0, PT, R12, R2, PT ;  /* 0x000000020c00720c */ /* 0x000fda0003f06270 */
[----:B------:R1:W-:Y:S01]  /*11890*/  @P0 STS.128 [R239+0x7000], RZ ;  /* 0x007000ffef000388 */ /* 0x0003e20000000c00 */
[----:B------:R-:W-:Y:S05]  /*118a0*/  @P0 BRA `(.L_x_3470) ;  /* 0x0000000000d00947 */ /* 0x000fea0003800000 */
[----:B--23--:R2:W5:Y:S01]  /*118b0*/  LD.E.128 R36, desc[UR6][R16.64+0x180] ;  /* 0x0001800610247980 */ /* 0x00c562000c101d00 */
[----:B------:R-:W-:Y:S01]  /*118c0*/  ISETP.GE.AND P0, PT, R12, R0, PT ;  /* 0x000000000c00720c */ /* 0x000fe20003f06270 */
[----:B------:R-:W-:-:S12]  /*118d0*/  BSSY B0, `(.L_x_3483) ;  /* 0x0000030000007945 */ /* 0x000fd80003800000 */
[----:B------:R-:W-:Y:S05]  /*118e0*/  @P0 BRA `(.L_x_3484) ;  /* 0x0000000000b80947 */ /* 0x000fea0003800000 */
[----:B------:R-:W3:Y:S04]  /*118f0*/  LD.E.64 R4, desc[UR6][R40.64+0xc0] ;  /* 0x0000c00628047980 */ /* 0x000ee8000c101b00 */
[----:B------:R1:W4:Y:S01]  /*11900*/  LD.E.64 R6, desc[UR6][R8.64+0xc0] ;  /* 0x0000c00608067980 */ /* 0x000322000c101b00 */
[----:B--2--5:R-:W-:-:S05]  /*11910*/  MOV R16, R37 ;  /* 0x0000002500107202 */ /* 0x024fca0000000f00 */
[--C-:B------:R-:W-:Y:S01]  /*11920*/  HADD2.F32 R37, -RZ, R16.reuse.H0_H0 ;  /* 0x20000010ff257230 */ /* 0x100fe20000004100 */
[----:B-1----:R-:W-:Y:S02]  /*11930*/  MOV R8, R39 ;  /* 0x0000002700087202 */ /* 0x002fe40000000f00 */
[----:B------:R-:W-:Y:S02]  /*11940*/  MOV R9, R36 ;  /* 0x0000002400097202 */ /* 0x000fe40000000f00 */
[----:B------:R-:W-:Y:S01]  /*11950*/  MOV R36, R38 ;  /* 0x0000002600247202 */ /* 0x000fe20000000f00 */
[----:B------:R-:W-:Y:S02]  /*11960*/  HADD2.F32 R38, -RZ, R16.H1_H1 ;  /* 0x30000010ff267230 */ /* 0x000fe40000004100 */
[--C-:B------:R-:W-:Y:S02]  /*11970*/  HADD2.F32 R32, -RZ, R8.reuse.H1_H1 ;  /* 0x30000008ff207230 */ /* 0x100fe40000004100 */
[----:B------:R-:W-:-:S02]  /*11980*/  HADD2.F32 R40, -RZ, R8.H0_H0 ;  /* 0x20000008ff287230 */ /* 0x000fc40000004100 */
        /* <DEDUP_REMOVED lines=33> */
[----:B------:R-:W-:Y:S02]  /*11ba0*/  MOV R36, R22 ;  /* 0x0000001600247202 */ /* 0x000fe40000000f00 */
[----:B------:R-:W-:Y:S02]  /*11bb0*/  MOV R38, R16 ;  /* 0x0000001000267202 */ /* 0x000fe40000000f00 */
[----:B------:R-:W-:-:S02]  /*11bc0*/  MOV R39, R8 ;  /* 0x0000000800277202 */ /* 0x000fc40000000f00 */
.L_x_3484:
[----:B------:R-:W-:Y:S05]  /*11bd0*/  BSYNC B0 ;  /* 0x0000000000007941 */ /* 0x000fea0003800000 */
.L_x_3483:
[----:B-----5:R3:W-:Y:S02]  /*11be0*/  STS.128 [R239+0x7000], R36 ;  /* 0x00700024ef007388 */ /* 0x0207e40000000c00 */
.L_x_3470:
[----:B------:R-:W-:Y:S05]  /*11bf0*/  BSYNC B2 ;  /* 0x0000000000027941 */ /* 0x000fea0003800000 */
.L_x_3469:
[----:B------:R-:W-:-:S05]  /*11c00*/  VIADD R32, R160, 0x30 ;  /* 0x00000030a0207836 */ /* 0x000fca0000000000 */
[----:B------:R-:W-:-:S04]  /*11c10*/  ISETP.GE.AND P0, PT, R32, R15, PT ;  /* 0x0000000f2000720c */ /* 0x000fc80003f06270 */
[----:B------:R-:W-:-:S13]  /*11c20*/  ISETP.LT.OR P0, PT, R45, -0x187, P0 ;  /* 0xfffffe792d00780c */ /* 0x000fda0000701670 */
[----:B------:R-:W-:Y:S05]  /*11c30*/  @P0 BRA `(.L_x_3485) ;  /* 0x0000007c00c00947 */ /* 0x000fea0003800000 */
[----:B-----5:R-:W-:Y:S01]  /*11c40*/  ISETP.GE.AND P0, PT, R18, R2, PT ;  /* 0x000000021200720c */ /* 0x020fe20003f06270 */
        /* <DEDUP_REMOVED lines=16> */
[----:B------:R-:W3:Y:S04]  /*11d50*/  LD.E.64 R4, desc[UR6][R24.64] ;  /* 0x0000000618047980 */ /* 0x000ee8000c101b00 */
        /* <DEDUP_REMOVED lines=45> */
.L_x_3489:
[----:B------:R-:W-:Y:S05]  /*12030*/  BSYNC B0 ;  /* 0x0000000000007941 */ /* 0x000fea0003800000 */
.L_x_3488:
[----:B-----5:R1:W-:Y:S02]  /*12040*/  STS.128 [R239+0x1800], R20 ;  /* 0x00180014ef007388 */ /* 0x0203e40000000c00 */
.L_x_3487:
[----:B------:R-:W-:Y:S05]  /*12050*/  BSYNC B1 ;  /* 0x0000000000017941 */ /* 0x000fea0003800000 */
.L_x_3486:
        /* <DEDUP_REMOVED lines=53> */
.L_x_3493:
[----:B------:R-:W-:Y:S05]  /*123b0*/  BSYNC B0 ;  /* 0x0000000000007941 */ /* 0x000fea0003800000 */
.L_x_3492:
[----:B-----5:R1:W-:Y:S02]  /*123c0*/  STS.128 [R239+0x3800], R16 ;  /* 0x00380010ef007388 */ /* 0x0203e40000000c00 */
.L_x_3491:
[----:B------:R-:W-:Y:S05]  /*123d0*/  BSYNC B1 ;  /* 0x0000000000017941 */ /* 0x000fea0003800000 */
.L_x_3490:
        /* <DEDUP_REMOVED lines=53> */
.L_x_3497:
[----:B------:R-:W-:Y:S05]  /*12730*/  BSYNC B0 ;  /* 0x0000000000007941 */ /* 0x000fea0003800000 */
.L_x_3496:
[----:B-----5:R2:W-:Y:S02]  /*12740*/  STS.128 [R239+0x5800], R16 ;  /* 0x00580010ef007388 */ /* 0x0205e40000000c00 */
.L_x_3495:
[----:B------:R-:W-:Y:S05]  /*12750*/  BSYNC B1 ;  /* 0x0000000000017941 */ /* 0x000fea0003800000 */
.L_x_3494:
[----:B------:R-:W-:-:S13]  /*12760*/  ISETP.GE.AND P0, PT, R12, R2, PT ;  /* 0x000000020c00720c */ /* 0x000fda0003f06270 */
[----:B------:R1:W-:Y:S01]  /*12770*/  @P0 STS.128 [R239+0x7800], RZ ;  /* 0x007800ffef000388 */ /* 0x0003e20000000c00 */
[----:B------:R-:W-:Y:S05]  /*12780*/  @P0 BRA `(.L_x_3485) ;  /* 0x0000007000ec0947 */ /* 0x000fea0003800000 */
[----:B-12---:R1:W5:Y:S01]  /*12790*/  LD.E.128 R16, desc[UR6][R28.64+0x180] ;  /* 0x000180061c107980 */ /* 0x006362000c101d00 */
        /* <DEDUP_REMOVED lines=13> */
[----:B--2---:R-:W-:Y:S02]  /*12870*/  HADD2.F32 R7, -RZ, R3.H1_H1 ;  /* 0x30000003ff077230 */ /* 0x004fe40000004100 */
[----:B---3--:R-:W-:Y:S02]  /*12880*/  HADD2.F32 R8, -RZ, R2.H1_H1 ;  /* 0x30000002ff087230 */ /* 0x008fe40000004100 */
        /* <DEDUP_REMOVED lines=34> */
.L_x_3499:
[----:B------:R-:W-:Y:S05]  /*12ab0*/  BSYNC B0 ;  /* 0x0000000000007941 */ /* 0x000fea0003800000 */
.L_x_3498:
[----:B-----5:R2:W-:Y:S01]  /*12ac0*/  STS.128 [R239+0x7800], R16 ;  /* 0x00780010ef007388 */ /* 0x0205e20000000c00 */
[----:B------:R-:W-:Y:S05]  /*12ad0*/  BRA `(.L_x_3485) ;  /* 0x0000007000187947 */ /* 0x000fea0003800000 */
.L_x_3436:
[----:B------:R-:W-:Y:S04]  /*12ae0*/  BSSY B2, `(.L_x_3500) ;  /* 0x0000190000027945 */ /* 0x000fe80003800000 */
[----:B------:R-:W-:Y:S05]  /*12af0*/  @!P0 BRA `(.L_x_3501) ;  /* 0x0000001800388947 */ /* 0x000fea0003800000 */
[----:B-----5:R-:W-:Y:S01]  /*12b00*/  ISETP.GE.AND P0, PT, R18, R2, PT ;  /* 0x000000021200720c */ /* 0x020fe20003f06270 */
        /* <DEDUP_REMOVED lines=96> */
.L_x_3505:
[----:B------:R-:W-:Y:S05]  /*13110*/  BSYNC B0 ;  /* 0x0000000000007941 */ /* 0x000fea0003800000 */
.L_x_3504:
[----:B-----5:R3:W-:Y:S02]  /*13120*/  STS.128 [R239], R56 ;  /* 0x00000038ef007388 */ /* 0x0207e40000000c00 */
.L_x_3503:
[----:B------:R-:W-:Y:S05]  /*13130*/  BSYNC B1 ;  /* 0x0000000000017941 */ /* 0x000fea0003800000 */
.L_x_3502:
        /* <DEDUP_REMOVED lines=97> */
.L_x_3509:
[----:B------:R-:W-:Y:S05]  /*13750*/  BSYNC B0 ;  /* 0x0000000000007941 */ /* 0x000fea0003800000 */
.L_x_3508:
[----:B-----5:R1:W-:Y:S02]  /*13760*/  STS.128 [R239+0x2000], R56 ;  /* 0x00200038ef007388 */ /* 0x0203e40000000c00 */
.L_x_3507:
[----:B------:R-:W-:Y:S05]  /*13770*/  BSYNC B1 ;  /* 0x0000000000017941 */ /* 0x000fea0003800000 */
.L_x_3506:
        /* <DEDUP_REMOVED lines=97> */
.L_x_3513:
[----:B------:R-:W-:Y:S05]  /*13d90*/  BSYNC B0 ;  /* 0x0000000000007941 */ /* 0x000fea0003800000 */
.L_x_3512:
[----:B-----5:R3:W-:Y:S02]  /*13da0*/  STS.128 [R239+0x4000], R56 ;  /* 0x00400038ef007388 */ /* 0x0207e40000000c00 */
.L_x_3511:
[----:B------:R-:W-:Y:S05]  /*13db0*/  BSYNC B1 ;  /* 0x0000000000017941 */ /* 0x000fea0003800000 */
.L_x_3510:
        /* <DEDUP_REMOVED lines=96> */
.L_x_3515:
[----:B------:R-:W-:Y:S05]  /*143c0*/  BSYNC B0 ;  /* 0x0000000000007941 */ /* 0x000fea0003800000 */
.L_x_3514:
[----:B-----5:R3:W-:Y:S02]  /*143d0*/  STS.128 [R239+0x6000], R56 ;  /* 0x00600038ef007388 */ /* 0x0207e40000000c00 */
.L_x_3501:
[----:B------:R-:W-:Y:S05]  /*143e0*/  BSYNC B2 ;  /* 0x0000000000027941 */ /* 0x000fea0003800000 */
.L_x_3500:
[----:B------:R-:W-:Y:S01]  /*143f0*/  VIADD R30, R160, 0x10 ;  /* 0x00000010a01e7836 */ /* 0x000fe20000000000 */
[----:B------:R-:W-:Y:S04]  /*14400*/  BSSY B2, `(.L_x_3516) ;  /* 0x000019c000027945 */ /* 0x000fe80003800000 */
[----:B------:R-:W-:-:S04]  /*14410*/  ISETP.GE.AND P0, PT, R30, R15, PT ;  /* 0x0000000f1e00720c */ /* 0x000fc80003f06270 */
[----:B------:R-:W-:-:S13]  /*14420*/  ISETP.LT.OR P0, PT, R45, -0x87, P0 ;  /* 0xffffff792d00780c */ /* 0x000fda0000701670 */
[----:B------:R-:W-:Y:S05]  /*14430*/  @P0 BRA `(.L_x_3517) ;  /* 0x0000001800600947 */ /* 0x000fea0003800000 */
[----:B-----5:R-:W-:Y:S01]  /*14440*/  ISETP.GE.AND P0, PT, R18, R2, PT ;  /* 0x000000021200720c */ /* 0x020fe20003f06270 */
        /* <DEDUP_REMOVED lines=98> */
.L_x_3521:
[----:B------:R-:W-:Y:S05]  /*14a70*/  BSYNC B0 ;  /* 0x0000000000007941 */ /* 0x000fea0003800000 */
.L_x_3520:
[----:B-----5:R3:W-:Y:S02]  /*14a80*/  STS.128 [R239+0x800], R56 ;  /* 0x00080038ef007388 */ /* 0x0207e40000000c00 */
.L_x_3519:
[----:B------:R-:W-:Y:S05]  /*14a90*/  BSYNC B1 ;  /* 0x0000000000017941 */ /* 0x000fea0003800000 */
.L_x_3518:
        /* <DEDUP_REMOVED lines=100> */
.L_x_3525:
[----:B------:R-:W-:Y:S05]  /*150e0*/  BSYNC B0 ;  /* 0x0000000000007941 */ /* 0x000fea0003800000 */
.L_x_3524:
[----:B-----5:R3:W-:Y:S02]  /*150f0*/  STS.128 [R239+0x2800], R56 ;  /* 0x00280038ef007388 */ /* 0x0207e40000000c00 */
.L_x_3523:
[----:B------:R-:W-:Y:S05]  /*15100*/  BSYNC B1 ;  /* 0x0000000000017941 */ /* 0x000fea0003800000 */
.L_x_3522:
        /* <DEDUP_REMOVED lines=100> */
.L_x_3529:
[----:B------:R-:W-:Y:S05]  /*15750*/  BSYNC B0 ;  /* 0x0000000000007941 */ /* 0x000fea0003800000 */
.L_x_3528:
[----:B-----5:R3:W-:Y:S02]  /*15760*/  STS.128 [R239+0x4800], R56 ;  /* 0x00480038ef007388 */ /* 0x0207e40000000c00 */
.L_x_3527:
[----:B------:R-:W-:Y:S05]  /*15770*/  BSYNC B1 ;  /* 0x0000000000017941 */ /* 0x000fea0003800000 */
.L_x_3526:
        /* <DEDUP_REMOVED lines=64> */
[----:B------:R-:W-:Y:S01]  /*15b80*/  @!P0 FADD.FTZ R44, -R44, -RZ ;  /* 0x800000ff2c2c8221 */ /* 0x000fe20000010100 */
[----:B------:R-:W-:Y:S02]  /*15b90*/  HADD2.F32 R4, -RZ, R40.H0_H0 ;  /* 0x20000028ff047230 */ /* 0x000fe40000004100 */
[----:B------:R-:W-:Y:S01]  /*15ba0*/  FMUL.FTZ R58, R58, R43 ;  /* 0x0000002b3a3a7220 */ /* 0x000fe20000410000 */
[--C-:B----4-:R-:W-:Y:S02]  /*15bb0*/  HADD2.F32 R37, -RZ, R20.reuse.H0_H0 ;  /* 0x20000014ff257230 */ /* 0x110fe40000004100 */
[----:B------:R-:W-:-:S02]  /*15bc0*/  HADD2.F32 R39, -RZ, R20.H1_H1 ;  /* 0x30000014ff277230 */ /* 0x000fc40000004100 */
[--C-:B------:R-:W-:Y:S02]  /*15bd0*/  HADD2.F32 R20, -RZ, R21.reuse.H0_H0 ;  /* 0x20000015ff147230 */ /* 0x100fe40000004100 */
        /* <DEDUP_REMOVED lines=28> */
.L_x_3531:
[----:B------:R-:W-:Y:S05]  /*15da0*/  BSYNC B0 ;  /* 0x0000000000007941 */ /* 0x000fea0003800000 */
.L_x_3530:
[----:B-----5:R1:W-:Y:S02]  /*15db0*/  STS.128 [R239+0x6800], R40 ;  /* 0x00680028ef007388 */ /* 0x0203e40000000c00 */
.L_x_3517:
[----:B------:R-:W-:Y:S05]  /*15dc0*/  BSYNC B2 ;  /* 0x0000000000027941 */ /* 0x000fea0003800000 */
.L_x_3516:
        /* <DEDUP_REMOVED lines=71> */
[----:B------:R-:W-:Y:S02]  /*16240*/  HADD2.F32 R38, -RZ, R32.H0_H0 ;  /* 0x20000020ff267230 */ /* 0x000fe40000004100 */
[----:B------:R-:W-:Y:S01]  /*16250*/  FMUL.FTZ R59, R59, R44 ;  /* 0x0000002c3b3b7220 */ /* 0x000fe20000410000 */
[----:B------:R-:W-:Y:S01]  /*16260*/  FMUL.FTZ R43, R43, R56 ;  /* 0x000000382b2b7220 */ /* 0x000fe20000410000 */
[----:B---3--:R-:W-:-:S02]  /*16270*/  HADD2.F32 R37, -RZ, R20.H0_H0 ;  /* 0x20000014ff257230 */ /* 0x008fc40000004100 */
[----:B------:R-:W-:Y:S02]  /*16280*/  HADD2.F32 R39, -RZ, R20.H1_H1 ;  /* 0x30000014ff277230 */ /* 0x000fe40000004100 */
[--C-:B------:R-:W-:Y:S02]  /*16290*/  HADD2.F32 R20, -RZ, R21.reuse.H0_H0 ;  /* 0x20000015ff147230 */ /* 0x100fe40000004100 */
[----:B------:R-:W-:Y:S01]  /*162a0*/  FFMA.FTZ R4, R4, R37, R58 ;  /* 0x0000002504047223 */ /* 0x000fe2000001003a */
[----:B------:R-:W-:Y:S02]  /*162b0*/  HADD2.F32 R44, -RZ, R21.H1_H1 ;  /* 0x30000015ff2c7230 */ /* 0x000fe40000004100 */
[--C-:B------:R-:W-:Y:S02]  /*162c0*/  HADD2.F32 R21, -RZ, R22.reuse.H0_H0 ;  /* 0x20000016ff157230 */ /* 0x100fe40000004100 */
[----:B------:R-:W-:Y:S01]  /*162d0*/  FFMA.FTZ R20, R38, R20, R36 ;  /* 0x0000001426147223 */ /* 0x000fe20000010024 */
[----:B------:R-:W-:-:S02]  /*162e0*/  HADD2.F32 R56, -RZ, R22.H1_H1 ;  /* 0x30000016ff387230 */ /* 0x000fc40000004100 */
[----:B------:R-:W-:Y:S02]  /*162f0*/  HADD2.F32 R22, -RZ, R23.H0_H0 ;  /* 0x20000017ff167230 */ /* 0x000fe40000004100 */
[----:B------:R-:W-:Y:S02]  /*16300*/  HADD2.F32 R37, -RZ, R40.H0_H0 ;  /* 0x20000028ff257230 */ /* 0x000fe40000004100 */
        /* <DEDUP_REMOVED lines=19> */
.L_x_3537:
[----:B------:R-:W-:Y:S05]  /*16440*/  BSYNC B0 ;  /* 0x0000000000007941 */ /* 0x000fea0003800000 */
.L_x_3536:
[----:B-----5:R1:W-:Y:S02]  /*16450*/  STS.128 [R239+0x1000], R40 ;  /* 0x00100028ef007388 */ /* 0x0203e40000000c00 */
.L_x_3535:
[----:B------:R-:W-:Y:S05]  /*16460*/  BSYNC B1 ;  /* 0x0000000000017941 */ /* 0x000fea0003800000 */
.L_x_3534:
        /* <DEDUP_REMOVED lines=98> */
.L_x_3541:
[----:B------:R-:W-:Y:S05]  /*16a90*/  BSYNC B0 ;  /* 0x0000000000007941 */ /* 0x000fea0003800000 */
.L_x_3540:
[----:B-----5:R1:W-:Y:S02]  /*16aa0*/  STS.128 [R239+0x3000], R40 ;  /* 0x00300028ef007388 */ /* 0x0203e40000000c00 */
.L_x_3539:
[----:B------:R-:W-:Y:S05]  /*16ab0*/  BSYNC B1 ;  /* 0x0000000000017941 */ /* 0x000fea0003800000 */
.L_x_3538:
        /* <DEDUP_REMOVED lines=98> */
.L_x_3545:
[----:B------:R-:W-:Y:S05]  /*170e0*/  BSYNC B0 ;  /* 0x0000000000007941 */ /* 0x000fea0003800000 */
.L_x_3544:
[----:B-----5:R1:W-:Y:S02]  /*170f0*/  STS.128 [R239+0x5000], R40 ;  /* 0x00500028ef007388 */ /* 0x0203e40000000c00 */
.L_x_3543:
[----:B------:R-:W-:Y:S05]  /*17100*/  BSYNC B1 ;  /* 0x0000000000017941 */ /* 0x000fea0003800000 */
.L_x_3542:
        /* <DEDUP_REMOVED lines=23> */
[----:B------:R-:W3:Y:S01]  /*17280*/  LD.E.128 R4, desc[UR6][R22.64] ;  /* 0x0000000616047980 */ /* 0x000ee2000c101d00 */
        /* <DEDUP_REMOVED lines=77> */
.L_x_3547:
[----:B------:R-:W-:Y:S05]  /*17760*/  BSYNC B0 ;  /* 0x0000000000007941 */ /* 0x000fea0003800000 */
.L_x_3546:
[----:B-----5:R2:W-:Y:S02]  /*17770*/  STS.128 [R239+0x7000], R36 ;  /* 0x00700024ef007388 */ /* 0x0205e40000000c00 */
.L_x_3533:
[----:B------:R-:W-:Y:S05]  /*17780*/  BSYNC B2 ;  /* 0x0000000000027941 */ /* 0x000fea0003800000 */
.L_x_3532:
[----:B------:R-:W-:-:S05]  /*17790*/  VIADD R32, R160, 0x30 ;  /* 0x00000030a0207836 */ /* 0x000fca0000000000 */
[----:B------:R-:W-:-:S04]  /*177a0*/  ISETP.GE.AND P0, PT, R32, R15, PT ;  /* 0x0000000f2000720c */ /* 0x000fc80003f06270 */
[----:B------:R-:W-:-:S13]  /*177b0*/  ISETP.LT.OR P0, PT, R45, -0x187, P0 ;  /* 0xfffffe792d00780c */ /* 0x000fda0000701670 */
[----:B------:R-:W-:Y:S05]  /*177c0*/  @P0 BRA `(.L_x_3485) ;  /* 0x0000002000dc0947 */ /* 0x000fea0003800000 */
[----:B-----5:R-:W-:Y:S01]  /*177d0*/  ISETP.GE.AND P0, PT, R18, R2, PT ;  /* 0x000000021200720c */ /* 0x020fe20003f06270 */
        /* <DEDUP_REMOVED lines=11> */
[----:B-1----:R-:W-:-:S04]  /*17890*/  IADD3 R16, P1, R15, R8, RZ ;  /* 0x000000080f107210 */ /* 0x002fc80007f3e0ff */
[----:B------:R-:W-:-:S03]  /*178a0*/  LEA.HI.X.SX32 R15, R15, R9, 0x1, P1 ;  /* 0x000000090f0f7211 */ /* 0x000fc600008f0eff */
[C---:B------:R-:W-:Y:S02]  /*178b0*/  @P0 IADD3 R4, -R3.reuse, RZ, RZ ;  /* 0x000000ff03040210 */ /* 0x040fe40007ffe1ff */
[----:B------:R-:W-:Y:S02]  /*178c0*/  @P0 IADD3 R6, -R3, RZ, RZ ;  /* 0x000000ff03060210 */ /* 0x000fe40007ffe1ff */
[----:B------:R-:W-:-:S03]  /*178d0*/  IADD3 R5, P1, R4, R16, RZ ;  /* 0x0000001004057210 */ /* 0x000fc60007f3e0ff */
[----:B--2---:R-:W-:Y:S01]  /*178e0*/  IMAD.WIDE R36, R6, 0x2, R28 ;  /* 0x0000000206247825 */ /* 0x004fe200078e021c */
[----:B------:R-:W-:Y:S02]  /*178f0*/  LEA.HI.X.SX32 R4, R4, R15, 0x1, P1 ;  /* 0x0000000f04047211 */ /* 0x000fe400008f0eff */
[C---:B------:R-:W-:Y:S02]  /*17900*/  LEA R18, P1, R5.reuse, R26, 0x1 ;  /* 0x0000001a05127211 */ /* 0x040fe400078208ff */
[----:B------:R-:W-:Y:S01]  /*17910*/  MOV R17, RZ ;  /* 0x000000ff00117202 */ /* 0x000fe20000000f00 */
[----:B---3--:R-:W2:Y:S01]  /*17920*/  LD.E.128 R36, desc[UR6][R36.64] ;  /* 0x0000000624247980 */ /* 0x008ea2000c101d00 */
        /* <DEDUP_REMOVED lines=26> */
[----:B------:R-:W-:Y:S01]  /*17ad0*/  FMUL.FTZ R43, R43, R38 ;  /* 0x000000262b2b7220 */ /* 0x000fe20000410000 */
[----:B------:R-:W-:Y:S02]  /*17ae0*/  HADD2.F32 R7, -RZ, R7.H1_H1 ;  /* 0x30000007ff077230 */ /* 0x000fe40000004100 */
        /* <DEDUP_REMOVED lines=11> */
[----:B------:R-:W-:-:S02]  /*17ba0*/  HADD2.F32 R4, -RZ, R21.H0_H0 ;  /* 0x20000015ff047230 */ /* 0x000fc40000004100 */
[----:B------:R-:W-:Y:S01]  /*17bb0*/  FMUL.FTZ R7, R39, R7 ;  /* 0x0000000727077220 */ /* 0x000fe20000410000 */
[----:B------:R-:W-:Y:S02]  /*17bc0*/  HADD2.F32 R38, -RZ, R21.H1_H1 ;  /* 0x30000015ff267230 */ /* 0x000fe40000004100 */
[----:B------:R-:W-:Y:S01]  /*17bd0*/  @!P0 FADD.FTZ R40, -R40, -RZ ;  /* 0x800000ff28288221 */ /* 0x000fe20000010100 */
[--C-:B----4-:R-:W-:Y:S02]  /*17be0*/  HADD2.F32 R21, -RZ, R16.reuse.H0_H0 ;  /* 0x20000010ff157230 */ /* 0x110fe40000004100 */
[----:B------:R-:W-:Y:S01]  /*17bf0*/  FMUL.FTZ R42, R36, R42 ;  /* 0x0000002a242a7220 */ /* 0x000fe20000410000 */
[----:B------:R-:W-:Y:S02]  /*17c00*/  HADD2.F32 R37, -RZ, R37.H1_H1 ;  /* 0x30000025ff257230 */ /* 0x000fe40000004100 */
[----:B------:R-:W-:Y:S01]  /*17c10*/  @!P0 FADD.FTZ R41, -R41, -RZ ;  /* 0x800000ff29298221 */ /* 0x000fe20000010100 */
[----:B------:R-:W-:-:S02]  /*17c20*/  HADD2.F32 R39, -RZ, R16.H1_H1 ;  /* 0x30000010ff277230 */ /* 0x000fc40000004100 */
[----:B------:R-:W-:Y:S02]  /*17c30*/  HADD2.F32 R36, -RZ, R15.H0_H0 ;  /* 0x2000000fff247230 */ /* 0x000fe40000004100 */
[--C-:B------:R-:W-:Y:S02]  /*17c40*/  HADD2.F32 R16, -RZ, R17.reuse.H0_H0 ;  /* 0x20000011ff107230 */ /* 0x100fe40000004100 */
[----:B------:R-:W-:Y:S01]  /*17c50*/  FMUL.FTZ R44, R44, R40 ;  /* 0x000000282c2c7220 */ /* 0x000fe20000410000 */
[----:B------:R-:W-:Y:S01]  /*17c60*/  FFMA.FTZ R4, R4, R21, R43 ;  /* 0x0000001504047223 */ /* 0x000fe2000001002b */
[----:B------:R-:W-:Y:S01]  /*17c70*/  FMUL.FTZ R37, R37, R41 ;  /* 0x0000002925257220 */ /* 0x000fe20000410000 */
[----:B------:R-:W-:Y:S02]  /*17c80*/  HADD2.F32 R40, -RZ, R17.H1_H1 ;  /* 0x30000011ff287230 */ /* 0x000fe40000004100 */
[----:B------:R-:W-:Y:S01]  /*17c90*/  FFMA.FTZ R16, R36, R16, R22 ;  /* 0x0000001024107223 */ /* 0x000fe20000010016 */
[----:B------:R-:W-:-:S02]  /*17ca0*/  HADD2.F32 R21, -RZ, R15.H1_H1 ;  /* 0x3000000fff157230 */ /* 0x000fc40000004100 */
[--C-:B------:R-:W-:Y:S02]  /*17cb0*/  HADD2.F32 R17, -RZ, R18.reuse.H0_H0 ;  /* 0x20000012ff117230 */ /* 0x100fe40000004100 */
[----:B------:R-:W-:Y:S02]  /*17cc0*/  HADD2.F32 R41, -RZ, R18.H1_H1 ;  /* 0x30000012ff297230 */ /* 0x000fe40000004100 */
[----:B------:R-:W-:Y:S02]  /*17cd0*/  HADD2.F32 R15, -RZ, R23.H0_H0 ;  /* 0x20000017ff0f7230 */ /* 0x000fe40000004100 */
[----:B------:R-:W-:Y:S02]  /*17ce0*/  HADD2.F32 R18, -RZ, R19.H0_H0 ;  /* 0x20000013ff127230 */ /* 0x000fe40000004100 */
        /* <DEDUP_REMOVED lines=13> */
[----:B------:R-:W-:Y:S02]  /*17dc0*/  MOV R22, R23 ;  /* 0x0000001700167202 */ /* 0x000fe40000000f00 */
[----:B------:R-:W-:Y:S02]  /*17dd0*/  F2FP.F16.F32.PACK_AB R21, R21, R16 ;  /* 0x000000101515723e */ /* 0x000fe400000000ff */
[----:B------:R-:W-:Y:S02]  /*17de0*/  MOV R20, R4 ;  /* 0x0000000400147202 */ /* 0x000fe40000000f00 */
[----:B------:R-:W-:-:S02]  /*17df0*/  MOV R23, R6 ;  /* 0x0000000600177202 */ /* 0x000fc40000000f00 */
.L_x_3551:
[----:B------:R-:W-:Y:S05]  /*17e00*/  BSYNC B0 ;  /* 0x0000000000007941 */ /* 0x000fea0003800000 */
.L_x_3550:
[----:B-----5:R1:W-:Y:S02]  /*17e10*/  STS.128 [R239+0x1800], R20 ;  /* 0x00180014ef007388 */ /* 0x0203e40000000c00 */
.L_x_3549:
[----:B------:R-:W-:Y:S05]  /*17e20*/  BSYNC B1 ;  /* 0x0000000000017941 */ /* 0x000fea0003800000 */
.L_x_3548:
        /* <DEDUP_REMOVED lines=20> */
[----:B--2---:R-:W-:-:S03]  /*17f70*/  IMAD.WIDE R36, R6, 0x2, R28 ;  /* 0x0000000206247825 */ /* 0x004fc600078e021c */
[----:B------:R-:W-:-:S03]  /*17f80*/  LEA.HI.X R17, R5, R27, R4, 0x1, P1 ;  /* 0x0000001b05117211 */ /* 0x000fc600008f0c04 */
[----:B---3--:R-:W2:Y:S04]  /*17f90*/  LD.E.128 R36, desc[UR6][R36.64+0x80] ;  /* 0x0000800624247980 */ /* 0x008ea8000c101d00 */
        /* <DEDUP_REMOVED lines=12> */
[----:B------:R-:W-:Y:S01]  /*18060*/  MOV R36, R37 ;  /* 0x0000002500247202 */ /* 0x000fe20000000f00 */
[--C-:B----4-:R-:W-:Y:S01]  /*18070*/  HADD2.F32 R37, -RZ, R4.reuse.H0_H0 ;  /* 0x20000004ff257230 */ /* 0x110fe20000004100 */
[----:B------:R-:W-:Y:S01]  /*18080*/  MOV R38, R39 ;  /* 0x0000002700267202 */ /* 0x000fe20000000f00 */
[----:B------:R-:W-:-:S02]  /*18090*/  HADD2.F32 R39, -RZ, R4.H1_H1 ;  /* 0x30000004ff277230 */ /* 0x000fc40000004100 */
        /* <DEDUP_REMOVED lines=8> */
[----:B------:R-:W-:-:S02]  /*18120*/  HADD2.F32 R21, -RZ, R36.H0_H0 ;  /* 0x20000024ff157230 */ /* 0x000fc40000004100 */
[----:B------:R-:W-:Y:S01]  /*18130*/  FMUL.FTZ R43, R43, R39 ;  /* 0x000000272b2b7220 */ /* 0x000fe20000410000 */
[--C-:B------:R-:W-:Y:S02]  /*18140*/  HADD2.F32 R5, -RZ, R6.reuse.H0_H0 ;  /* 0x20000006ff057230 */ /* 0x100fe40000004100 */
[----:B------:R-:W-:Y:S01]  /*18150*/  @!P0 FADD.FTZ R40, -R40, -RZ ;  /* 0x800000ff28288221 */ /* 0x000fe20000010100 */
[----:B------:R-:W-:Y:S02]  /*18160*/  HADD2.F32 R41, -RZ, R6.H1_H1 ;  /* 0x30000006ff297230 */ /* 0x000fe40000004100 */
[----:B------:R-:W-:Y:S01]  /*18170*/  FMUL.FTZ R21, R21, R4 ;  /* 0x0000000415157220 */ /* 0x000fe20000410000 */
[--C-:B------:R-:W-:Y:S02]  /*18180*/  HADD2.F32 R6, -RZ, R7.reuse.H0_H0 ;  /* 0x20000007ff067230 */ /* 0x100fe40000004100 */
[----:B------:R-:W-:Y:S01]  /*18190*/  @!P0 FADD.FTZ R5, -R5, -RZ ;  /* 0x800000ff05058221 */ /* 0x000fe20000010100 */
[----:B------:R-:W-:-:S02]  /*181a0*/  HADD2.F32 R7, -RZ, R7.H1_H1 ;  /* 0x30000007ff077230 */ /* 0x000fc40000004100 */
[----:B------:R-:W-:Y:S01]  /*181b0*/  @!P0 FADD.FTZ R41, -R41, -RZ ;  /* 0x800000ff29298221 */ /* 0x000fe20000010100 */
[--C-:B------:R-:W-:Y:S02]  /*181c0*/  HADD2.F32 R37, -RZ, R23.reuse.H0_H0 ;  /* 0x20000017ff257230 */ /* 0x100fe40000004100 */
[----:B------:R-:W-:Y:S01]  /*181d0*/  @!P0 FADD.FTZ R6, -R6, -RZ ;  /* 0x800000ff06068221 */ /* 0x000fe20000010100 */
[--C-:B------:R-:W-:Y:S02]  /*181e0*/  HADD2.F32 R4, -RZ, R38.reuse.H0_H0 ;  /* 0x20000026ff047230 */ /* 0x100fe40000004100 */
[----:B------:R-:W-:Y:S01]  /*181f0*/  @!P0 FADD.FTZ R7, -R7, -RZ ;  /* 0x800000ff07078221 */ /* 0x000fe20000010100 */
[----:B------:R-:W-:Y:S02]  /*18200*/  HADD2.F32 R38, -RZ, R38.H1_H1 ;  /* 0x30000026ff267230 */ /* 0x000fe40000004100 */
[----:B------:R-:W-:Y:S01]  /*18210*/  FMUL.FTZ R5, R37, R5 ;  /* 0x0000000525057220 */ /* 0x000fe20000410000 */
[----:B------:R-:W-:-:S02]  /*18220*/  HADD2.F32 R23, -RZ, R23.H1_H1 ;  /* 0x30000017ff177230 */ /* 0x000fc40000004100 */
[----:B------:R-:W-:Y:S01]  /*18230*/  FMUL.FTZ R6, R4, R6 ;  /* 0x0000000604067220 */ /* 0x000fe20000410000 */
[--C-:B------:R-:W-:Y:S02]  /*18240*/  HADD2.F32 R4, -RZ, R20.reuse.H0_H0 ;  /* 0x20000014ff047230 */ /* 0x100fe40000004100 */
[----:B------:R-:W-:Y:S01]  /*18250*/  FMUL.FTZ R7, R38, R7 ;  /* 0x0000000726077220 */ /* 0x000fe20000410000 */
[----:B------:R-:W-:Y:S02]  /*18260*/  HADD2.F32 R37, -RZ, R20.H1_H1 ;  /* 0x30000014ff257230 */ /* 0x000fe40000004100 */
[----:B------:R-:W-:Y:S01]  /*18270*/  FMUL.FTZ R41, R23, R41 ;  /* 0x0000002917297220 */ /* 0x000fe20000410000 */
[----:B------:R-:W-:Y:S02]  /*18280*/  HADD2.F32 R36, -RZ, R36.H1_H1 ;  /* 0x30000024ff247230 */ /* 0x000fe40000004100 */
[----:B------:R-:W-:-:S03]  /*18290*/  HADD2.F32 R23, -RZ, R14.H0_H0 ;  /* 0x2000000eff177230 */ /* 0x000fc60000004100 */
        /* <DEDUP_REMOVED lines=10> */
[----:B------:R-:W-:Y:S01]  /*18340*/  HADD2.F32 R18, -RZ, R19.H0_H0 ;  /* 0x20000013ff127230 */ /* 0x000fe20000004100 */
[----:B------:R-:W-:Y:S01]  /*18350*/  F2FP.F16.F32.PACK_AB R4, R37, R4 ;  /* 0x000000042504723e */ /* 0x000fe200000000ff */
[----:B------:R-:W-:Y:S02]  /*18360*/  HADD2.F32 R20, -RZ, R14.H1_H1 ;  /* 0x3000000eff147230 */ /* 0x000fe40000004100 */
[----:B------:R-:W-:Y:S02]  /*18370*/  HADD2.F32 R21, -RZ, R15.H0_H0 ;  /* 0x2000000fff157230 */ /* 0x000fe40000004100 */
[----:B------:R-:W-:Y:S02]  /*18380*/  HADD2.F32 R19, -RZ, R19.H1_H1 ;  /* 0x30000013ff137230 */ /* 0x000fe40000004100 */
[----:B------:R-:W-:Y:S01]  /*18390*/  FFMA.FTZ R20, R20, R39, R36 ;  /* 0x0000002714147223 */ /* 0x000fe20000010024 */
[----:B------:R-:W-:-:S02]  /*183a0*/  HADD2.F32 R15, -RZ, R15.H1_H1 ;  /* 0x3000000fff0f7230 */ /* 0x000fc40000004100 */
[----:B------:R-:W-:Y:S01]  /*183b0*/  FFMA.FTZ R6, R21, R18, R6 ;  /* 0x0000001215067223 */ /* 0x000fe20000010006 */
[--C-:B------:R-:W-:Y:S02]  /*183c0*/  HADD2.F32 R14, -RZ, R22.reuse.H0_H0 ;  /* 0x20000016ff0e7230 */ /* 0x100fe40000004100 */
[----:B------:R-:W-:Y:S02]  /*183d0*/  HADD2.F32 R22, -RZ, R22.H1_H1 ;  /* 0x30000016ff167230 */ /* 0x000fe40000004100 */
[----:B------:R-:W-:Y:S01]  /*183e0*/  FFMA.FTZ R7, R15, R19, R7 ;  /* 0x000000130f077223 */ /* 0x000fe20000010007 */
[----:B------:R-:W-:Y:S01]  /*183f0*/  F2FP.F16.F32.PACK_AB R20, R20, R16 ;  /* 0x000000101414723e */ /* 0x000fe200000000ff */
[----:B------:R-:W-:Y:S01]  /*18400*/  FFMA.FTZ R5, R14, R17, R5 ;  /* 0x000000110e057223 */ /* 0x000fe20000010005 */
[----:B------:R-:W-:Y:S02]  /*18410*/  FFMA.FTZ R22, R22, R40, R41 ;  /* 0x0000002816167223 */ /* 0x000fe40000010029 */
[----:B------:R-:W-:-:S02]  /*18420*/  F2FP.F16.F32.PACK_AB R6, R7, R6 ;  /* 0x000000060706723e */ /* 0x000fc400000000ff */
[----:B------:R-:W-:Y:S02]  /*18430*/  MOV R21, R20 ;  /* 0x0000001400157202 */ /* 0x000fe40000000f00 */
[----:B------:R-:W-:Y:S02]  /*18440*/  F2FP.F16.F32.PACK_AB R22, R22, R5 ;  /* 0x000000051616723e */ /* 0x000fe400000000ff */
[----:B------:R-:W-:Y:S02]  /*18450*/  MOV R20, R4 ;  /* 0x0000000400147202 */ /* 0x000fe40000000f00 */
[----:B------:R-:W-:Y:S02]  /*18460*/  MOV R23, R6 ;  /* 0x0000000600177202 */ /* 0x000fe40000000f00 */
.L_x_3555:
[----:B------:R-:W-:Y:S05]  /*18470*/  BSYNC B0 ;  /* 0x0000000000007941 */ /* 0x000fea0003800000 */
.L_x_3554:
[----:B-----5:R1:W-:Y:S02]  /*18480*/  STS.128 [R239+0x3800], R20 ;  /* 0x00380014ef007388 */ /* 0x0203e40000000c00 */
.L_x_3553:
[----:B------:R-:W-:Y:S05]  /*18490*/  BSYNC B1 ;  /* 0x0000000000017941 */ /* 0x000fea0003800000 */
.L_x_3552:
        /* <DEDUP_REMOVED lines=103> */
.L_x_3559:
[----:B------:R-:W-:Y:S05]  /*18b10*/  BSYNC B0 ;  /* 0x0000000000007941 */ /* 0x000fea0003800000 */
.L_x_3558:
[----:B-----5:R1:W-:Y:S02]  /*18b20*/  STS.128 [R239+0x5800], R20 ;  /* 0x00580014ef007388 */ /* 0x0203e40000000c00 */
.L_x_3557:
[----:B------:R-:W-:Y:S05]  /*18b30*/  BSYNC B1 ;  /* 0x0000000000017941 */ /* 0x000fea0003800000 */
.L_x_3556:
        /* <DEDUP_REMOVED lines=104> */
.L_x_3561:
[----:B------:R-:W-:Y:S05]  /*191c0*/  BSYNC B0 ;  /* 0x0000000000007941 */ /* 0x000fea0003800000 */
.L_x_3560:
[----:B-----5:R1:W-:Y:S01]  /*191d0*/  STS.128 [R239+0x7800], R16 ;  /* 0x00780010ef007388 */ /* 0x0203e20000000c00 */
[----:B------:R-:W-:Y:S05]  /*191e0*/  BRA `(.L_x_3485) ;  /* 0x0000000800547947 */ /* 0x000fea0003800000 */
.L_x_3435:
[----:B------:R-:W-:Y:S01]  /*191f0*/  IMAD.IADD R0, R236, 0x1, -R52 ;  /* 0x00000001ec007824 */ /* 0x000fe200078e0a34 */
[----:B------:R-:W-:Y:S01]  /*19200*/  BSSY B0, `(.L_x_3562) ;  /* 0x0000029000007945 */ /* 0x000fe20003800000 */
[C---:B------:R-:W-:Y:S01]  /*19210*/  VIADD R30, R160.reuse, 0x10 ;  /* 0x00000010a01e7836 */ /* 0x040fe20000000000 */
[-C--:B------:R-:W-:Y:S01]  /*19220*/  ISETP.GE.AND P2, PT, R13, R155.reuse, PT ;  /* 0x0000009b0d00720c */ /* 0x080fe20003f46270 */
        /* <DEDUP_REMOVED lines=9> */
[CC--:B------:R-:W-:Y:S01]  /*192c0*/  @!P6 LEA R12, P4, R166.reuse, R172.reuse, 0x1 ;  /* 0x000000aca60ce211 */ /* 0x0c0fe200078808ff */
        /* <DEDUP_REMOVED lines=28> */
.L_x_3563:
[----:B------:R-:W-:Y:S05]  /*19490*/  BSYNC B0 ;  /* 0x0000000000007941 */ /* 0x000fea0003800000 */
.L_x_3562:
[----:B------:R-:W-:Y:S01]  /*194a0*/  BSSY B0, `(.L_x_3564) ;  /* 0x0000023000007945 */ /* 0x000fe20003800000 */
[----:B------:R-:W-:-:S03]  /*194b0*/  ISETP.GE.AND P6, PT, R32, R0, PT ;  /* 0x000000002000720c */ /* 0x000fc60003fc6270 */
[----:B------:R-:W-:Y:S10]  /*194c0*/  @P3 BRA `(.L_x_3565) ;  /* 0x0000000000803947 */ /* 0x000ff40003800000 */
[----:B------:R-:W-:Y:S02]  /*194d0*/  ISETP.GE.AND P4, PT, R18, R155, PT ;  /* 0x0000009b1200720c */ /* 0x000fe40003f86270 */
[----:B------:R-:W-:-:S05]  /*194e0*/  IADD3 R5, P3, R5, R166, RZ ;  /* 0x000000a605057210 */ /* 0x000fca0007f7e0ff */
[----:B------:R-:W-:-:S06]  /*194f0*/  IMAD.X R3, R3, 0x1, R169, P3 ;  /* 0x0000000103037824 */ /* 0x000fcc00018e06a9 */
[CC--:B-1----:R-:W-:Y:S01]  /*19500*/  @!P4 LEA R12, P3, R5.reuse, R172.reuse, 0x1 ;  /* 0x000000ac050cc211 */ /* 0x0c2fe200078608ff */
        /* <DEDUP_REMOVED lines=28> */
.L_x_3565:
[----:B------:R-:W-:Y:S05]  /*196d0*/  BSYNC B0 ;  /* 0x0000000000007941 */ /* 0x000fea0003800000 */
.L_x_3564:
[----:B------:R-:W-:Y:S04]  /*196e0*/  BSSY B0, `(.L_x_3566) ;  /* 0x0000022000007945 */ /* 0x000fe80003800000 */
[----:B------:R-:W-:Y:S05]  /*196f0*/  @P5 BRA `(.L_x_3567) ;  /* 0x0000000000805947 */ /* 0x000fea0003800000 */
[----:B------:R-:W-:Y:S02]  /*19700*/  ISETP.GE.AND P5, PT, R18, R155, PT ;  /* 0x0000009b1200720c */ /* 0x000fe40003fa6270 */
[----:B----4-:R-:W-:-:S04]  /*19710*/  LEA R2, P3, R170, R166, 0x5 ;  /* 0x000000a6aa027211 */ /* 0x010fc800078628ff */
[----:B------:R-:W-:Y:S02]  /*19720*/  LEA.HI.X R0, R170, R169, R171, 0x5, P3 ;  /* 0x000000a9aa007211 */ /* 0x000fe400018f2cab */
[----:B-123--:R-:W-:-:S04]  /*19730*/  @!P0 LEA R6, P4, R2, R172, 0x1 ;  /* 0x000000ac02068211 */ /* 0x00efc800078808ff */
        /* <DEDUP_REMOVED lines=28> */
.L_x_3567:
[----:B------:R-:W-:Y:S05]  /*19900*/  BSYNC B0 ;  /* 0x0000000000007941 */ /* 0x000fea0003800000 */
.L_x_3566:
[----:B------:R-:W-:Y:S05]  /*19910*/  @P6 BRA `(.L_x_3485) ;  /* 0x0000000000886947 */ /* 0x000fea0003800000 */
[----:B------:R-:W-:Y:S01]  /*19920*/  ISETP.GE.AND P5, PT, R18, R155, PT ;  /* 0x0000009b1200720c */ /* 0x000fe20003fa6270 */
[----:B------:R-:W-:Y:S02]  /*19930*/  IMAD.MOV.U32 R167, RZ, RZ, R169 ;  /* 0x000000ffffa77224 */ /* 0x000fe400078e00a9 */
[----:B------:R-:W-:Y:S02]  /*19940*/  IMAD R0, R171, 0x30, RZ ;  /* 0x00000030ab007824 */ /* 0x000fe400078e02ff */
[----:B------:R-:W-:-:S04]  /*19950*/  IMAD.WIDE.U32 R170, R170, 0x30, R166 ;  /* 0x00000030aaaa7825 */ /* 0x000fc800078e00a6 */
[----:B------:R-:W-:Y:S01]  /*19960*/  IMAD.IADD R0, R0, 0x1, R171 ;  /* 0x0000000100007824 */ /* 0x000fe200078e02ab */
[CC--:B-1----:R-:W-:Y:S02]  /*19970*/  @!P0 LEA R4, P4, R170.reuse, R172.reuse, 0x1 ;  /* 0x000000acaa048211 */ /* 0x0c2fe400078808ff */
        /* <DEDUP_REMOVED lines=28> */
.L_x_3485:
[----:B------:R-:W-:Y:S05]  /*19b40*/  BSYNC B3 ;  /* 0x0000000000037941 */ /* 0x000fea0003800000 */
.L_x_3434:
[----:B------:R-:W-:Y:S01]  /*19b50*/  VIADD R242, R165, 0xffffffff ;  /* 0xffffffffa5f27836 */ /* 0x000fe20000000000 */
[----:B------:R-:W-:Y:S01]  /*19b60*/  BSSY B0, `(.L_x_3568) ;  /* 0x000002a000007945 */ /* 0x000fe20003800000 */
[----:B-1--4-:R-:W-:Y:S01]  /*19b70*/  IMAD.SHL.U32 R3, R160, 0x8, RZ ;  /* 0x00000008a0037824 */ /* 0x012fe200078e00ff */
[----:B------:R-:W-:Y:S01]  /*19b80*/  LOP3.LUT R243, R154, 0xff, RZ, 0xc0, !PT ;  /* 0x000000ff9af37812 */ /* 0x000fe200078ec0ff */
[----:B-----5:R-:W-:Y:S02]  /*19b90*/  IMAD.SHL.U32 R2, R242, 0x40, RZ ;  /* 0x00000040f2027824 */ /* 0x020fe400078e00ff */
        /* <DEDUP_REMOVED lines=38> */
.L_x_3569:
[----:B------:R-:W-:Y:S05]  /*19e00*/  BSYNC B0 ;  /* 0x0000000000007941 */ /* 0x000fea0003800000 */
.L_x_3568:
[----:B------:R-:W-:Y:S04]  /*19e10*/  BSSY B0, `(.L_x_3570) ;  /* 0x0000025000007945 */ /* 0x000fe80003800000 */
[----:B------:R-:W-:Y:S05]  /*19e20*/  @P5 BRA `(.L_x_3571) ;  /* 0x00000000008c5947 */ /* 0x000fea0003800000 */
[C---:B------:R-:W-:Y:S02]  /*19e30*/  LOP3.LUT R5, R243.reuse, 0x1, RZ, 0xc0, !PT ;  /* 0x00000001f3057812 */ /* 0x040fe400078ec0ff */
[----:B------:R-:W-:Y:S02]  /*19e40*/  LOP3.LUT P5, RZ, R243, 0x2, RZ, 0xc0, !PT ;  /* 0x00000002f3ff7812 */ /* 0x000fe400078ac0ff */
        /* <DEDUP_REMOVED lines=33> */
.L_x_3571:
[----:B------:R-:W-:Y:S05]  /*1a060*/  BSYNC B0 ;  /* 0x0000000000007941 */ /* 0x000fea0003800000 */
.L_x_3570:
[----:B------:R-:W-:Y:S04]  /*1a070*/  BSSY B0, `(.L_x_3572) ;  /* 0x0000027000007945 */ /* 0x000fe80003800000 */
[----:B------:R-:W-:Y:S05]  /*1a080*/  @P4 BRA `(.L_x_3573) ;  /* 0x0000000000944947 */ /* 0x000fea0003800000 */
[C---:B------:R-:W-:Y:S02]  /*1a090*/  LOP3.LUT R5, R243.reuse, 0x1, RZ, 0xc0, !PT ;  /* 0x00000001f3057812 */ /* 0x040fe400078ec0ff */
[----:B------:R-:W-:Y:S02]  /*1a0a0*/  LOP3.LUT P5, RZ, R243, 0x2, RZ, 0xc0, !PT ;  /* 0x00000002f3ff7812 */ /* 0x000fe400078ac0ff */
[----:B------:R-:W-:Y:S01]  /*1a0b0*/  ISETP.NE.U32.AND P6, PT, R5, 0x1, PT ;  /* 0x000000010500780c */ /* 0x000fe20003fc5070 */
[C---:B------:R-:W-:Y:S01]  /*1a0c0*/  IMAD.SHL.U32 R5, R48.reuse, 0x20, RZ ;  /* 0x0000002030057824 */ /* 0x040fe200078e00ff */
        /* <DEDUP_REMOVED lines=33> */
.L_x_3573:
[----:B------:R-:W-:Y:S05]  /*1a2e0*/  BSYNC B0 ;  /* 0x0000000000007941 */ /* 0x000fea0003800000 */
.L_x_3572:
[----:B------:R-:W-:Y:S04]  /*1a2f0*/  BSSY B0, `(.L_x_3574) ;  /* 0x000002a000007945 */ /* 0x000fe80003800000 */
[----:B------:R-:W-:Y:S05]  /*1a300*/  @P0 BRA `(.L_x_3575) ;  /* 0x0000000000a00947 */ /* 0x000fea0003800000 */
[C---:B------:R-:W-:Y:S01]  /*1a310*/  LOP3.LUT R5, R243.reuse, 0x1, RZ, 0xc0, !PT ;  /* 0x00000001f3057812 */ /* 0x040fe200078ec0ff */
[----:B------:R-:W-:Y:S01]  /*1a320*/  IMAD.MOV.U32 R156, RZ, RZ, R158 ;  /* 0x000000ffff9c7224 */ /* 0x000fe200078e009e */
[----:B------:R-:W-:Y:S02]  /*1a330*/  LOP3.LUT P4, RZ, R243, 0x2, RZ, 0xc0, !PT ;  /* 0x00000002f3ff7812 */ /* 0x000fe4000788c0ff */
[----:B------:R-:W-:Y:S01]  /*1a340*/  ISETP.NE.U32.AND P5, PT, R5, 0x1, PT ;  /* 0x000000010500780c */ /* 0x000fe20003fa5070 */
[----:B------:R-:W-:Y:S01]  /*1a350*/  IMAD R5, R49, 0x30, RZ ;  /* 0x0000003031057824 */ /* 0x000fe200078e02ff */
[C---:B------:R-:W-:Y:S01]  /*1a360*/  LOP3.LUT P3, RZ, R243.reuse, 0x4, RZ, 0xc0, !PT ;  /* 0x00000004f3ff7812 */ /* 0x040fe2000786c0ff */
        /* <DEDUP_REMOVED lines=34> */
.L_x_3575:
[----:B------:R-:W-:Y:S05]  /*1a590*/  BSYNC B0 ;  /* 0x0000000000007941 */ /* 0x000fea0003800000 */
.L_x_3574:
        /* <DEDUP_REMOVED lines=54> */
.L_x_3577:
[----:B------:R-:W-:Y:S05]  /*1a900*/  BSYNC B0 ;  /* 0x0000000000007941 */ /* 0x000fea0003800000 */
.L_x_3576:
        /* <DEDUP_REMOVED lines=39> */
.L_x_3579:
[----:B------:R-:W-:Y:S05]  /*1ab80*/  BSYNC B0 ;  /* 0x0000000000007941 */ /* 0x000fea0003800000 */
.L_x_3578:
        /* <DEDUP_REMOVED lines=41> */
.L_x_3581:
[----:B------:R-:W-:Y:S05]  /*1ae20*/  BSYNC B0 ;  /* 0x0000000000007941 */ /* 0x000fea0003800000 */
.L_x_3580:
        /* <DEDUP_REMOVED lines=53> */
.L_x_3583:
[----:B------:R-:W-:Y:S05]  /*1b180*/  BSYNC B0 ;  /* 0x0000000000007941 */ /* 0x000fea0003800000 */
.L_x_3582:
[----:B------:R-:W-:Y:S01]  /*1b190*/  LDSM.16.M88.4 R20, [R226] ;  /* 0x00000000e214783b */ /* 0x000fe20000000200 */
[----:B------:R-:W-:Y:S01]  /*1b1a0*/  R2P PR, R54, 0x6 ;  /* 0x0000000636007804 */ /* 0x000fe20000000000 */
[C---:B------:R-:W-:Y:S01]  /*1b1b0*/  VIADD R0, R225.reuse, 0x8000 ;  /* 0x00008000e1007836 */ /* 0x040fe20000000000 */
[----:B------:R-:W-:Y:S01]  /*1b1c0*/  ISETP.GT.AND P6, PT, R242, R231, PT ;  /* 0x000000e7f200720c */ /* 0x000fe20003fc4270 */
[----:B------:R-:W4:Y:S01]  /*1b1d0*/  LDSM.16.M88.4 R60, [R225+0x8000] ;  /* 0x00800000e13c783b */ /* 0x000f220000000200 */
[----:B------:R-:W-:Y:S01]  /*1b1e0*/  VIADD R223, R225, 0x8020 ;  /* 0x00008020e1df7836 */ /* 0x000fe20000000000 */
[----:B-----5:R-:W-:Y:S01]  /*1b1f0*/  IADD3 R8, -R8, R53, -R236 ;  /* 0x0000003508087210 */ /* 0x020fe20007ffe9ec */
        /* <DEDUP_REMOVED lines=48> */
[----:B------:R-:W-:Y:S01]  /*1b500*/  VIADD R202, R223, 0x6800 ;  /* 0x00006800dfca7836 */ /* 0x000fe20000000000 */
[----:B------:R-:W0:Y:S01]  /*1b510*/  LDGDEPBAR ;  /* 0x00000000000079af */ /* 0x000e220000000000 */
[C---:B------:R-:W-:Y:S01]  /*1b520*/  HMMA.16816.F32 R40, R20.reuse, R42, RZ ;  /* 0x0000002a1428723c */ /* 0x040fe200000018ff */
[----:B------:R-:W-:Y:S01]  /*1b530*/  IADD3 R247, R3, 0x8, R52 ;  /* 0x0000000803f77810 */ /* 0x000fe20007ffe034 */
[----:B------:R-:W-:Y:S01]  /*1b540*/  VIADD R200, R223, 0x7800 ;  /* 0x00007800dfc87836 */ /* 0x000fe20000000000 */
[----:B------:R-:W-:Y:S01]  /*1b550*/  VIADDMNMX R245, R3, R52, R53, PT ;  /* 0x0000003403f57246 */ /* 0x000fe20003800135 */
[----:B------:R-:W-:Y:S01]  /*1b560*/  IMAD.SHL.U32 R3, R45, 0x2, RZ ;  /* 0x000000022d037824 */ /* 0x000fe200078e00ff */
[C---:B------:R-:W-:Y:S01]  /*1b570*/  VIADDMNMX R244, R8.reuse, R244, RZ, !PT ;  /* 0x000000f408f47246 */ /* 0x040fe200078001ff */
[----:B--2---:R-:W-:Y:S01]  /*1b580*/  HMMA.16816.F32 R36, R20, R28, RZ ;  /* 0x0000001c1424723c */ /* 0x004fe200000018ff */
[----:B------:R-:W-:-:S02]  /*1b590*/  VIADDMNMX R246, R8, R52, RZ, !PT ;  /* 0x0000003408f67246 */ /* 0x000fc400078001ff */
        /* <DEDUP_REMOVED lines=257> */
.L_x_3587:
[----:B------:R-:W2:Y:S02]  /*1c5b0*/  LD.E R5, desc[UR6][R10.64+0x38] ;  /* 0x000038060a057980 */ /* 0x000ea4000c101900 */
[----:B--2---:R-:W-:-:S04]  /*1c5c0*/  LEA R5, -R5, RZ, 0x6 ;  /* 0x000000ff05057211 */ /* 0x004fc800078e31ff */
[----:B------:R-:W-:Y:S02]  /*1c5d0*/  SHF.R.S32.HI R0, RZ, 0x1f, R5 ;  /* 0x0000001fff007819 */ /* 0x000fe40000011405 */
.L_x_3588:
[----:B------:R-:W-:Y:S05]  /*1c5e0*/  BSYNC B0 ;  /* 0x0000000000007941 */ /* 0x000fea0003800000 */
.L_x_3586:
        /* <DEDUP_REMOVED lines=125> */
.L_x_3585:
[----:B------:R-:W-:Y:S05]  /*1cdc0*/  BSYNC B1 ;  /* 0x0000000000017941 */ /* 0x000fea0003800000 */
.L_x_3584:
[----:B------:R-:W2:Y:S01]  /*1cdd0*/  LD.E R189, desc[UR6][R10.64+0xdc] ;  /* 0x0000dc060abd7980 */ /* 0x000ea2000c101900 */
[----:B------:R-:W-:Y:S01]  /*1cde0*/  IMAD.IADD R3, R2, 0x1, R3 ;  /* 0x0000000102037824 */ /* 0x000fe200078e0203 */
[----:B------:R-:W-:-:S03]  /*1cdf0*/  LEA R220, R35, UR4, 0x1 ;  /* 0x0000000423dc7c11 */ /* 0x000fc6000f8e08ff */
[C---:B------:R-:W-:Y:S01]  /*1ce00*/  VIADD R2, R3.reuse, 0x1 ;  /* 0x0000000103027836 */ /* 0x040fe20000000000 */
[C---:B------:R-:W-:Y:S01]  /*1ce10*/  ISETP.GE.AND P3, PT, R3.reuse, R246, PT ;  /* 0x000000f60300720c */ /* 0x040fe20003f66270 */
[C---:B------:R-:W-:Y:S01]  /*1ce20*/  VIADD R0, R3.reuse, 0x8 ;  /* 0x0000000803007836 */ /* 0x040fe20000000000 */
[C---:B------:R-:W-:Y:S01]  /*1ce30*/  ISETP.GE.AND P2, PT, R3.reuse, R244, PT ;  /* 0x000000f40300720c */ /* 0x040fe20003f46270 */
[C---:B-1----:R-:W-:Y:S01]  /*1ce40*/  VIADD R13, R3.reuse, 0x21 ;  /* 0x00000021030d7836 */ /* 0x042fe20000000000 */
[C---:B------:R-:W-:Y:S01]  /*1ce50*/  ISETP.GE.AND P5, PT, R2.reuse, R246, PT ;  /* 0x000000f60200720c */ /* 0x040fe20003fa6270 */
[C---:B------:R-:W-:Y:S01]  /*1ce60*/  VIADD R7, R3.reuse, 0x28 ;  /* 0x0000002803077836 */ /* 0x040fe20000000000 */
[C---:B------:R-:W-:Y:S01]  /*1ce70*/  ISETP.GE.AND P1, PT, R2.reuse, R244, PT ;  /* 0x000000f40200720c */ /* 0x040fe20003f26270 */
[----:B------:R-:W-:Y:S01]  /*1ce80*/  VIADD R14, R3, 0x30 ;  /* 0x00000030030e7836 */ /* 0x000fe20000000000 */
[C---:B------:R-:W-:Y:S01]  /*1ce90*/  ISETP.GE.OR P5, PT, R2.reuse, R245, !P5 ;  /* 0x000000f50200720c */ /* 0x040fe20006fa6670 */
[--C-:B------:R-:W-:Y:S01]  /*1cea0*/  IMAD R217, R33, 0x2, R220.reuse ;  /* 0x0000000221d97824 */ /* 0x100fe200078e02dc */
[----:B------:R-:W-:Y:S01]  /*1ceb0*/  ISETP.GE.OR P1, PT, R2, R247, !P1 ;  /* 0x000000f70200720c */ /* 0x000fe20004f26670 */
[C---:B------:R-:W-:Y:S01]  /*1cec0*/  VIADD R2, R3.reuse, 0x9 ;  /* 0x0000000903027836 */ /* 0x040fe20000000000 */
[----:B------:R-:W-:Y:S01]  /*1ced0*/  ISETP.GE.OR P3, PT, R3, R245, !P3 ;  /* 0x000000f50300720c */ /* 0x000fe20005f66670 */
[----:B------:R-:W-:Y:S01]  /*1cee0*/  IMAD R218, R34, 0x2, R220 ;  /* 0x0000000222da7824 */ /* 0x000fe200078e02dc */
[----:B------:R-:W-:Y:S01]  /*1cef0*/  FSEL R65, R65, -INF , !P5 ;  /* 0xff80000041417808 */ /* 0x000fe20006800000 */
        /* <DEDUP_REMOVED lines=8> */
[C---:B------:R-:W-:Y:S02]  /*1cf80*/  ISETP.GE.AND P5, PT, R2.reuse, R246, PT ;  /* 0x000000f60200720c */ /* 0x040fe40003fa6270 */
[----:B------:R-:W-:Y:S01]  /*1cf90*/  ISETP.GE.AND P1, PT, R2, R244, PT ;  /* 0x000000f40200720c */ /* 0x000fe20003f26270 */
[----:B------:R-:W-:Y:S01]  /*1cfa0*/  LDSM.16.MT88.4 R132, [R216+0x10000] ;  /* 0x01000000d884783b */ /* 0x000fe20000004200 */
[C---:B------:R-:W-:Y:S02]  /*1cfb0*/  ISETP.GE.OR P4, PT, R0.reuse, R245, !P4 ;  /* 0x000000f50000720c */ /* 0x040fe40006786670 */
[----:B------:R-:W-:Y:S01]  /*1cfc0*/  ISETP.GE.OR P3, PT, R0, R247, !P3 ;  /* 0x000000f70000720c */ /* 0x000fe20005f66670 */
[C---:B------:R-:W-:Y:S01]  /*1cfd0*/  VIADD R0, R3.reuse, 0x10 ;  /* 0x0000001003007836 */ /* 0x040fe20000000000 */
[C---:B------:R-:W-:Y:S01]  /*1cfe0*/  ISETP.GE.OR P5, PT, R2.reuse, R245, !P5 ;  /* 0x000000f50200720c */ /* 0x040fe20006fa6670 */
[----:B------:R-:W-:Y:S01]  /*1cff0*/  LDSM.16.MT88.4 R48, [R218+0x12000] ;  /* 0x01200000da30783b */ /* 0x000fe20000004200 */
[-C--:B------:R-:W-:Y:S01]  /*1d000*/  ISETP.GE.OR P1, PT, R2, R247.reuse, !P1 ;  /* 0x000000f70200720c */ /* 0x080fe20004f26670 */
[C---:B------:R-:W-:Y:S01]  /*1d010*/  VIADD R2, R3.reuse, 0x11 ;  /* 0x0000001103027836 */ /* 0x040fe20000000000 */
[----:B------:R-:W-:Y:S01]  /*1d020*/  ISETP.GE.OR P2, PT, R3, R247, !P2 ;  /* 0x000000f70300720c */ /* 0x000fe20005746670 */
[----:B------:R-:W-:Y:S01]  /*1d030*/  LDSM.16.MT88.4 R72, [R220+0x14000] ;  /* 0x01400000dc48783b */ /* 0x000fe20000004200 */
[----:B------:R-:W-:-:S02]  /*1d040*/  FSEL R60, R60, -INF , !P4 ;  /* 0xff8000003c3c7808 */ /* 0x000fc40006000000 */
[----:B------:R-:W-:Y:S01]  /*1d050*/  FSEL R66, R66, -INF , !P2 ;  /* 0xff80000042427808 */ /* 0x000fe20005000000 */
[----:B------:R-:W-:Y:S01]  /*1d060*/  LDSM.16.MT88.4 R96, [R216+0x14000] ;  /* 0x01400000d860783b */ /* 0x000fe20000004200 */
[----:B------:R-:W-:Y:S02]  /*1d070*/  FSEL R61, R61, -INF , !P5 ;  /* 0xff8000003d3d7808 */ /* 0x000fe40006800000 */
[----:B------:R-:W-:Y:S01]  /*1d080*/  FSEL R63, R63, -INF , !P1 ;  /* 0xff8000003f3f7808 */ /* 0x000fe20004800000 */
[----:B------:R-:W-:Y:S01]  /*1d090*/  LDSM.16.MT88.4 R104, [R220+0x16000] ;  /* 0x01600000dc68783b */ /* 0x000fe20000004200 */
[C---:B------:R-:W-:Y:S02]  /*1d0a0*/  ISETP.GE.AND P2, PT, R0.reuse, R246, PT ;  /* 0x000000f60000720c */ /* 0x040fe40003f46270 */
[----:B------:R-:W-:Y:S01]  /*1d0b0*/  ISETP.GE.AND P4, PT, R0, R244, PT ;  /* 0x000000f40000720c */ /* 0x000fe20003f86270 */
[----:B------:R-:W-:Y:S01]  /*1d0c0*/  LDSM.16.MT88.4 R112, [R218+0x16000] ;  /* 0x01600000da70783b */ /* 0x000fe20000004200 */
[----:B------:R-:W-:-:S02]  /*1d0d0*/  ISETP.GE.AND P5, PT, R2, R246, PT ;  /* 0x000000f60200720c */ /* 0x000fc40003fa6270 */
[----:B------:R-:W-:Y:S01]  /*1d0e0*/  ISETP.GE.AND P1, PT, R2, R244, PT ;  /* 0x000000f40200720c */ /* 0x000fe20003f26270 */
[----:B------:R-:W-:Y:S01]  /*1d0f0*/  LDSM.16.MT88.4 R120, [R217+0x16000] ;  /* 0x01600000d978783b */ /* 0x000fe20000004200 */
[C---:B------:R-:W-:Y:S02]  /*1d100*/  ISETP.GE.OR P2, PT, R0.reuse, R245, !P2 ;  /* 0x000000f50000720c */ /* 0x040fe40005746670 */
[----:B------:R-:W-:Y:S01]  /*1d110*/  ISETP.GE.OR P4, PT, R0, R247, !P4 ;  /* 0x000000f70000720c */ /* 0x000fe20006786670 */
[C---:B------:R-:W-:Y:S01]  /*1d120*/  VIADD R0, R3.reuse, 0x18 ;  /* 0x0000001803007836 */ /* 0x040fe20000000000 */
        /* <DEDUP_REMOVED lines=9> */
[----:B------:R-:W-:Y:S02]  /*1d1c0*/  ISETP.GE.AND P2, PT, R0, R244, PT ;  /* 0x000000f40000720c */ /* 0x000fe40003f46270 */
[-C--:B------:R-:W-:Y:S01]  /*1d1d0*/  ISETP.GE.AND P4, PT, R2, R246.reuse, PT ;  /* 0x000000f60200720c */ /* 0x080fe20003f86270 */
[----:B------:R-:W-:Y:S01]  /*1d1e0*/  LDSM.16.MT88.4 R28, [R220+0x12800] ;  /* 0x01280000dc1c783b */ /* 0x000fe20000004200 */
[----:B------:R-:W-:Y:S02]  /*1d1f0*/  ISETP.GE.AND P3, PT, R0, R246, PT ;  /* 0x000000f60000720c */ /* 0x000fe40003f66270 */
[----:B------:R-:W-:Y:S02]  /*1d200*/  FSEL R9, R59, -INF , !P1 ;  /* 0xff8000003b097808 */ /* 0x000fe40004800000 */
[----:B------:R-:W-:-:S02]  /*1d210*/  ISETP.GE.AND P1, PT, R2, R244, PT ;  /* 0x000000f40200720c */ /* 0x000fc40003f26270 */
[----:B------:R-:W-:Y:S02]  /*1d220*/  ISETP.GE.OR P2, PT, R0, R247, !P2 ;  /* 0x000000f70000720c */ /* 0x000fe40005746670 */
[-C--:B------:R-:W-:Y:S02]  /*1d230*/  ISETP.GE.OR P4, PT, R2, R245.reuse, !P4 ;  /* 0x000000f50200720c */ /* 0x080fe40006786670 */
[----:B------:R-:W-:Y:S01]  /*1d240*/  ISETP.GE.OR P3, PT, R0, R245, !P3 ;  /* 0x000000f50000720c */ /* 0x000fe20005f66670 */
[----:B------:R-:W-:Y:S01]  /*1d250*/  VIADD R0, R3, 0x20 ;  /* 0x0000002003007836 */ /* 0x000fe20000000000 */
[----:B------:R-:W-:Y:S02]  /*1d260*/  ISETP.GE.OR P1, PT, R2, R247, !P1 ;  /* 0x000000f70200720c */ /* 0x000fe40004f26670 */
[----:B------:R-:W-:Y:S02]  /*1d270*/  FSEL R8, R42, -INF , !P2 ;  /* 0xff8000002a087808 */ /* 0x000fe40005000000 */
[----:B------:R-:W-:-:S02]  /*1d280*/  FSEL R2, R41, -INF , !P4 ;  /* 0xff80000029027808 */ /* 0x000fc40006000000 */
[C---:B------:R-:W-:Y:S02]  /*1d290*/  ISETP.GE.AND P4, PT, R13.reuse, R246, PT ;  /* 0x000000f60d00720c */ /* 0x040fe40003f86270 */
[----:B------:R-:W-:Y:S02]  /*1d2a0*/  ISETP.GE.AND P2, PT, R13, R244, PT ;  /* 0x000000f40d00720c */ /* 0x000fe40003f46270 */
[----:B------:R-:W-:Y:S02]  /*1d2b0*/  FSEL R5, R57, -INF , !P5 ;  /* 0xff80000039057808 */ /* 0x000fe40006800000 */
[----:B------:R-:W-:Y:S01]  /*1d2c0*/  FSEL R4, R40, -INF , !P3 ;  /* 0xff80000028047808 */ /* 0x000fe20005800000 */
[----:B------:R-:W-:Y:S01]  /*1d2d0*/  LDSM.16.MT88.4 R56, [R217+0x12000] ;  /* 0x01200000d938783b */ /* 0x000fe20000004200 */
[C---:B------:R-:W-:Y:S02]  /*1d2e0*/  ISETP.GE.AND P5, PT, R0.reuse, R246, PT ;  /* 0x000000f60000720c */ /* 0x040fe40003fa6270 */
[----:B------:R-:W-:-:S02]  /*1d2f0*/  ISETP.GE.AND P3, PT, R0, R244, PT ;  /* 0x000000f40000720c */ /* 0x000fc40003f66270 */
[C---:B------:R-:W-:Y:S02]  /*1d300*/  ISETP.GE.OR P4, PT, R13.reuse, R245, !P4 ;  /* 0x000000f50d00720c */ /* 0x040fe40006786670 */
[----:B------:R-:W-:Y:S02]  /*1d310*/  ISETP.GE.OR P2, PT, R13, R247, !P2 ;  /* 0x000000f70d00720c */ /* 0x000fe40005746670 */
[----:B------:R-:W-:Y:S02]  /*1d320*/  FMNMX.FTZ R13, R64, R65, !PT ;  /* 0x00000041400d7209 */ /* 0x000fe40007810000 */
[C---:B------:R-:W-:Y:S02]  /*1d330*/  ISETP.GE.OR P5, PT, R0.reuse, R245, !P5 ;  /* 0x000000f50000720c */ /* 0x040fe40006fa6670 */
[----:B------:R-:W-:Y:S02]  /*1d340*/  ISETP.GE.OR P3, PT, R0, R247, !P3 ;  /* 0x000000f70000720c */ /* 0x000fe40005f66670 */
[----:B------:R-:W-:-:S02]  /*1d350*/  FSEL R0, R43, -INF , !P1 ;  /* 0xff8000002b007808 */ /* 0x000fc40004800000 */
[C---:B------:R-:W-:Y:S01]  /*1d360*/  ISETP.GE.AND P1, PT, R7.reuse, R246, PT ;  /* 0x000000f60700720c */ /* 0x040fe20003f26270 */
[----:B------:R-:W-:Y:S01]  /*1d370*/  LDSM.16.MT88.4 R40, [R220+0x12000] ;  /* 0x01200000dc28783b */ /* 0x000fe20000004200 */
[----:B------:R-:W-:Y:S02]  /*1d380*/  FMNMX.FTZ R13, R60, R13, !PT ;  /* 0x0000000d3c0d7209 */ /* 0x000fe40007810000 */
[----:B------:R-:W-:Y:S02]  /*1d390*/  ISETP.GE.OR P1, PT, R7, R245, !P1 ;  /* 0x000000f50700720c */ /* 0x000fe40004f26670 */
[----:B------:R-:W-:Y:S02]  /*1d3a0*/  FMNMX.FTZ R13, R61, R13, !PT ;  /* 0x0000000d3d0d7209 */ /* 0x000fe40007810000 */
[----:B------:R-:W-:Y:S02]  /*1d3b0*/  FSEL R184, R38, -INF , !P3 ;  /* 0xff80000026b87808 */ /* 0x000fe40005800000 */
[----:B------:R-:W-:-:S02]  /*1d3c0*/  FSEL R182, R80, -INF , !P1 ;  /* 0xff80000050b67808 */ /* 0x000fc40004800000 */
[----:B------:R-:W-:Y:S02]  /*1d3d0*/  ISETP.GE.AND P3, PT, R14, R246, PT ;  /* 0x000000f60e00720c */ /* 0x000fe40003f66270 */
[----:B------:R-:W-:Y:S02]  /*1d3e0*/  FMNMX.FTZ R13, R6, R13, !PT ;  /* 0x0000000d060d7209 */ /* 0x000fe40007810000 */
[C---:B------:R-:W-:Y:S02]  /*1d3f0*/  ISETP.GE.AND P1, PT, R14.reuse, R244, PT ;  /* 0x000000f40e00720c */ /* 0x040fe40003f26270 */
[----:B------:R-:W-:Y:S01]  /*1d400*/  FMNMX.FTZ R15, R5, R13, !PT ;  /* 0x0000000d050f7209 */ /* 0x000fe20007810000 */
[----:B------:R-:W-:Y:S01]  /*1d410*/  VIADD R13, R3, 0x31 ;  /* 0x00000031030d7836 */ /* 0x000fe20000000000 */
[C---:B------:R-:W-:Y:S02]  /*1d420*/  ISETP.GE.OR P3, PT, R14.reuse, R245, !P3 ;  /* 0x000000f50e00720c */ /* 0x040fe40005f66670 */
[----:B------:R-:W-:-:S02]  /*1d430*/  ISETP.GE.OR P1, PT, R14, R247, !P1 ;  /* 0x000000f70e00720c */ /* 0x000fc40004f26670 */
[----:B------:R-:W-:Y:S02]  /*1d440*/  FSEL R178, R36, -INF , !P5 ;  /* 0xff80000024b27808 */ /* 0x000fe40006800000 */
[----:B------:R-:W-:Y:S02]  /*1d450*/  FMNMX.FTZ R14, R66, R67, !PT ;  /* 0x00000043420e7209 */ /* 0x000fe40007810000 */
[C---:B------:R-:W-:Y:S02]  /*1d460*/  ISETP.GE.AND P5, PT, R7.reuse, R244, PT ;  /* 0x000000f40700720c */ /* 0x040fe40003fa6270 */
[----:B------:R-:W-:Y:S02]  /*1d470*/  FMNMX.FTZ R15, R4, R15, !PT ;  /* 0x0000000f040f7209 */ /* 0x000fe40007810000 */
[----:B------:R-:W-:Y:S02]  /*1d480*/  FMNMX.FTZ R14, R62, R14, !PT ;  /* 0x0000000e3e0e7209 */ /* 0x000fe40007810000 */
[----:B------:R-:W-:Y:S01]  /*1d490*/  ISETP.GE.OR P5, PT, R7, R247, !P5 ;  /* 0x000000f70700720c */ /* 0x000fe20006fa6670 */
[----:B------:R-:W-:Y:S01]  /*1d4a0*/  VIADD R7, R3, 0x29 ;  /* 0x0000002903077836 */ /* 0x000fe20000000000 */
[----:B------:R-:W-:-:S02]  /*1d4b0*/  FMNMX.FTZ R15, R2, R15, !PT ;  /* 0x0000000f020f7209 */ /* 0x000fc40007810000 */
[----:B------:R-:W-:Y:S02]  /*1d4c0*/  FMNMX.FTZ R14, R63, R14, !PT ;  /* 0x0000000e3f0e7209 */ /* 0x000fe40007810000 */
[----:B------:R-:W-:Y:S02]  /*1d4d0*/  FSEL R179, R37, -INF , !P4 ;  /* 0xff80000025b37808 */ /* 0x000fe40006000000 */
[----:B------:R-:W-:Y:S02]  /*1d4e0*/  ISETP.GE.AND P4, PT, R7, R246, PT ;  /* 0x000000f60700720c */ /* 0x000fe40003f86270 */
[----:B------:R-:W-:Y:S02]  /*1d4f0*/  FMNMX.FTZ R15, R178, R15, !PT ;  /* 0x0000000fb20f7209 */ /* 0x000fe40007810000 */
[----:B------:R-:W-:Y:S02]  /*1d500*/  FSEL R185, R39, -INF , !P2 ;  /* 0xff80000027b97808 */ /* 0x000fe40005000000 */
[----:B------:R-:W-:-:S02]  /*1d510*/  FMNMX.FTZ R14, R12, R14, !PT ;  /* 0x0000000e0c0e7209 */ /* 0x000fc40007810000 */
[C---:B------:R-:W-:Y:S02]  /*1d520*/  ISETP.GE.AND P2, PT, R7.reuse, R244, PT ;  /* 0x000000f40700720c */ /* 0x040fe40003f46270 */
[----:B------:R-:W-:Y:S02]  /*1d530*/  ISETP.GE.OR P4, PT, R7, R245, !P4 ;  /* 0x000000f50700720c */ /* 0x000fe40006786670 */
[----:B------:R-:W-:Y:S02]  /*1d540*/  FMNMX.FTZ R15, R179, R15, !PT ;  /* 0x0000000fb30f7209 */ /* 0x000fe40007810000 */
[----:B------:R-:W-:Y:S02]  /*1d550*/  FMNMX.FTZ R14, R9, R14, !PT ;  /* 0x0000000e090e7209 */ /* 0x000fe40007810000 */
[----:B------:R-:W-:Y:S01]  /*1d560*/  ISETP.GE.OR P2, PT, R7, R247, !P2 ;  /* 0x000000f70700720c */ /* 0x000fe20005746670 */
[C---:B------:R-:W-:Y:S01]  /*1d570*/  VIADD R7, R3.reuse, 0x38 ;  /* 0x0000003803077836 */ /* 0x040fe20000000000 */
[----:B------:R-:W-:Y:S01]  /*1d580*/  FSEL R187, R82, -INF , !P5 ;  /* 0xff80000052bb7808 */ /* 0x000fe20006800000 */
[----:B------:R-:W-:Y:S01]  /*1d590*/  VIADD R3, R3, 0x39 ;  /* 0x0000003903037836 */ /* 0x000fe20000000000 */
[----:B------:R-:W-:-:S02]  /*1d5a0*/  ISETP.GE.AND P5, PT, R13, R246, PT ;  /* 0x000000f60d00720c */ /* 0x000fc40003fa6270 */
[----:B------:R-:W-:Y:S02]  /*1d5b0*/  FSEL R183, R81, -INF , !P4 ;  /* 0xff80000051b77808 */ /* 0x000fe40006000000 */
[----:B------:R-:W-:Y:S02]  /*1d5c0*/  FMNMX.FTZ R15, R182, R15, !PT ;  /* 0x0000000fb60f7209 */ /* 0x000fe40007810000 */
[----:B------:R-:W-:Y:S02]  /*1d5d0*/  FMNMX.FTZ R14, R8, R14, !PT ;  /* 0x0000000e080e7209 */ /* 0x000fe40007810000 */
[----:B------:R-:W-:Y:S02]  /*1d5e0*/  ISETP.GE.AND P4, PT, R7, R246, PT ;  /* 0x000000f60700720c */ /* 0x000fe40003f86270 */
[----:B------:R-:W-:Y:S02]  /*1d5f0*/  FSEL R198, R92, -INF , !P3 ;  /* 0xff8000005cc67808 */ /* 0x000fe40005800000 */
[----:B------:R-:W-:-:S02]  /*1d600*/  ISETP.GE.OR P5, PT, R13, R245, !P5 ;  /* 0x000000f50d00720c */ /* 0x000fc40006fa6670 */
[----:B------:R-:W-:Y:S02]  /*1d610*/  FMNMX.FTZ R15, R183, R15, !PT ;  /* 0x0000000fb70f7209 */ /* 0x000fe40007810000 */
[----:B------:R-:W-:Y:S02]  /*1d620*/  FMNMX.FTZ R14, R0, R14, !PT ;  /* 0x0000000e000e7209 */ /* 0x000fe40007810000 */
[----:B------:R-:W-:Y:S02]  /*1d630*/  ISETP.GE.AND P3, PT, R3, R246, PT ;  /* 0x000000f60300720c */ /* 0x000fe40003f66270 */
[----:B------:R-:W-:Y:S02]  /*1d640*/  ISETP.GE.OR P4, PT, R7, R245, !P4 ;  /* 0x000000f50700720c */ /* 0x000fe40006786670 */
[----:B------:R-:W-:Y:S02]  /*1d650*/  FSEL R197, R93, -INF , !P5 ;  /* 0xff8000005dc57808 */ /* 0x000fe40006800000 */
[----:B------:R-:W-:-:S02]  /*1d660*/  FMNMX.FTZ R15, R198, R15, !PT ;  /* 0x0000000fc60f7209 */ /* 0x000fc40007810000 */
[----:B------:R-:W-:Y:S02]  /*1d670*/  FMNMX.FTZ R14, R184, R14, !PT ;  /* 0x0000000eb80e7209 */ /* 0x000fe40007810000 */
[----:B------:R-:W-:Y:S02]  /*1d680*/  ISETP.GE.OR P3, PT, R3, R245, !P3 ;  /* 0x000000f50300720c */ /* 0x000fe40005f66670 */
[----:B------:R-:W-:Y:S02]  /*1d690*/  FSEL R196, R88, -INF , !P4 ;  /* 0xff80000058c47808 */ /* 0x000fe40006000000 */
[----:B------:R-:W-:Y:S02]  /*1d6a0*/  FMNMX.FTZ R15, R197, R15, !PT ;  /* 0x0000000fc50f7209 */ /* 0x000fe40007810000 */
[----:B------:R-:W-:Y:S02]  /*1d6b0*/  FMNMX.FTZ R14, R185, R14, !PT ;  /* 0x0000000eb90e7209 */ /* 0x000fe40007810000 */
[----:B------:R-:W-:-:S02]  /*1d6c0*/  FSEL R195, R89, -INF , !P3 ;  /* 0xff80000059c37808 */ /* 0x000fc40005800000 */
[----:B------:R-:W-:Y:S02]  /*1d6d0*/  FMNMX.FTZ R16, R196, R15, !PT ;  /* 0x0000000fc4107209 */ /* 0x000fe40007810000 */
[----:B------:R-:W-:Y:S02]  /*1d6e0*/  ISETP.GE.AND P3, PT, R13, R244, PT ;  /* 0x000000f40d00720c */ /* 0x000fe40003f66270 */
[----:B------:R-:W-:Y:S02]  /*1d6f0*/  FSEL R186, R83, -INF , !P2 ;  /* 0xff80000053ba7808 */ /* 0x000fe40005000000 */
[----:B------:R-:W-:Y:S01]  /*1d700*/  FMNMX.FTZ R15, R187, R14, !PT ;  /* 0x0000000ebb0f7209 */ /* 0x000fe20007810000 */
[----:B------:R-:W-:Y:S01]  /*1d710*/  LDSM.16.MT88.4 R80, [R218+0x14000] ;  /* 0x01400000da50783b */ /* 0x000fe20000004200 */
[----:B------:R-:W-:Y:S02]  /*1d720*/  ISETP.GE.OR P3, PT, R13, R247, !P3 ;  /* 0x000000f70d00720c */ /* 0x000fe40005f66670 */
[----:B------:R-:W-:-:S02]  /*1d730*/  ISETP.GE.AND P2, PT, R7, R244, PT ;  /* 0x000000f40700720c */ /* 0x000fc40003f46270 */
[----:B------:R-:W-:Y:S02]  /*1d740*/  FSEL R193, R94, -INF , !P1 ;  /* 0xff8000005ec17808 */ /* 0x000fe40004800000 */
[----:B------:R-:W-:Y:S02]  /*1d750*/  FMNMX.FTZ R13, R186, R15, !PT ;  /* 0x0000000fba0d7209 */ /* 0x000fe40007810000 */
[----:B------:R-:W-:Y:S02]  /*1d760*/  ISETP.GE.OR P2, PT, R7, R247, !P2 ;  /* 0x000000f70700720c */ /* 0x000fe40005746670 */
[----:B------:R-:W-:Y:S02]  /*1d770*/  ISETP.GE.AND P1, PT, R3, R244, PT ;  /* 0x000000f40300720c */ /* 0x000fe40003f26270 */
[----:B------:R-:W-:Y:S02]  /*1d780*/  FSEL R192, R95, -INF , !P3 ;  /* 0xff8000005fc07808 */ /* 0x000fe40005800000 */
[----:B------:R-:W-:-:S02]  /*1d790*/  FMNMX.FTZ R13, R193, R13, !PT ;  /* 0x0000000dc10d7209 */ /* 0x000fc40007810000 */
[----:B------:R-:W-:Y:S02]  /*1d7a0*/  ISETP.GE.OR P1, PT, R3, R247, !P1 ;  /* 0x000000f70300720c */ /* 0x000fe40004f26670 */
        /* <DEDUP_REMOVED lines=32> */
[-CC-:B------:R-:W-:Y:S01]  /*1d9b0*/  FFMA.FTZ R171, R63, R189.reuse, -R188.reuse ;  /* 0x000000bd3fab7223 */ /* 0x180fe200000108bc */
[----:B------:R-:W1:Y:S01]  /*1d9c0*/  LDSM.16.MT88.4 R64, [R216+0x12000] ;  /* 0x01200000d840783b */ /* 0x000e620000004200 */
[----:B------:R-:W-:Y:S01]  /*1d9d0*/  MUFU.EX2 R175, R175 ;  /* 0x000000af00af7308 */ /* 0x000fe20000000800 */
[-C--:B------:R-:W-:Y:S01]  /*1d9e0*/  FFMA.FTZ R168, R12, R189.reuse, -R188 ;  /* 0x000000bd0ca87223 */ /* 0x080fe200000108bc */
[-C--:B------:R-:W-:Y:S01]  /*1d9f0*/  FFMA.FTZ R2, R2, R189.reuse, -R194 ;  /* 0x000000bd02027223 */ /* 0x080fe200000108c2 */
[----:B------:R-:W2:Y:S01]  /*1da00*/  LDSM.16.MT88.4 R4, [R216+0x16000] ;  /* 0x01600000d804783b */ /* 0x000ea20000004200 */
[-CC-:B------:R-:W-:Y:S01]  /*1da10*/  FFMA.FTZ R9, R9, R189.reuse, -R188.reuse ;  /* 0x000000bd09097223 */ /* 0x180fe200000108bc */
[-CC-:B------:R-:W-:Y:S01]  /*1da20*/  FFMA.FTZ R8, R8, R189.reuse, -R188.reuse ;  /* 0x000000bd08087223 */ /* 0x180fe200000108bc */
[-C--:B------:R-:W-:Y:S01]  /*1da30*/  FFMA.FTZ R0, R0, R189.reuse, -R188 ;  /* 0x000000bd00007223 */ /* 0x080fe200000108bc */
[----:B------:R-:W3:Y:S01]  /*1da40*/  LDSM.16.MT88.4 R12, [R217+0x10800] ;  /* 0x01080000d90c783b */ /* 0x000ee20000004200 */
[----:B------:R-:W4:Y:S01]  /*1da50*/  MUFU.EX2 R174, R174 ;  /* 0x000000ae00ae7308 */ /* 0x000f220000000800 */
[-CC-:B------:R-:W-:Y:S01]  /*1da60*/  FFMA.FTZ R178, R178, R189.reuse, -R194.reuse ;  /* 0x000000bdb2b27223 */ /* 0x180fe200000108c2 */
[-CC-:B------:R-:W-:Y:S01]  /*1da70*/  FFMA.FTZ R179, R179, R189.reuse, -R194.reuse ;  /* 0x000000bdb3b37223 */ /* 0x180fe200000108c2 */
[-CC-:B------:R-:W-:Y:S01]  /*1da80*/  FFMA.FTZ R182, R182, R189.reuse, -R194.reuse ;  /* 0x000000bdb6b67223 */ /* 0x180fe200000108c2 */
[-C--:B------:R-:W-:Y:S01]  /*1da90*/  FFMA.FTZ R183, R183, R189.reuse, -R194 ;  /* 0x000000bdb7b77223 */ /* 0x080fe200000108c2 */
[-CC-:B------:R-:W-:Y:S01]  /*1daa0*/  FFMA.FTZ R184, R184, R189.reuse, -R188.reuse ;  /* 0x000000bdb8b87223 */ /* 0x180fe200000108bc */
[-CC-:B------:R-:W-:Y:S01]  /*1dab0*/  FFMA.FTZ R185, R185, R189.reuse, -R188.reuse ;  /* 0x000000bdb9b97223 */ /* 0x180fe200000108bc */
[-CC-:B------:R-:W-:Y:S01]  /*1dac0*/  FFMA.FTZ R187, R187, R189.reuse, -R188.reuse ;  /* 0x000000bdbbbb7223 */ /* 0x180fe200000108bc */
[----:B------:R-:W5:Y:S01]  /*1dad0*/  MUFU.EX2 R172, R172 ;  /* 0x000000ac00ac7308 */ /* 0x000f620000000800 */
[-C--:B------:R-:W-:Y:S01]  /*1dae0*/  FFMA.FTZ R186, R186, R189.reuse, -R188 ;  /* 0x000000bdbaba7223 */ /* 0x080fe200000108bc */
[-C--:B------:R-:W-:Y:S01]  /*1daf0*/  FFMA.FTZ R249, R195, R189.reuse, -R194 ;  /* 0x000000bdc3f97223 */ /* 0x080fe200000108c2 */
[-CC-:B------:R-:W-:Y:S01]  /*1db00*/  FFMA.FTZ R192, R192, R189.reuse, -R188.reuse ;  /* 0x000000bdc0c07223 */ /* 0x180fe200000108bc */
[-CC-:B------:R-:W-:Y:S01]  /*1db10*/  FFMA.FTZ R248, R190, R189.reuse, -R188.reuse ;  /* 0x000000bdbef87223 */ /* 0x180fe200000108bc */
[----:B------:R-:W-:-:S03]  /*1db20*/  FFMA.FTZ R191, R191, R189, -R188 ;  /* 0x000000bdbfbf7223 */ /* 0x000fc600000108bc */
[----:B------:R-:W1:Y:S01]  /*1db30*/  MUFU.EX2 R170, R170 ;  /* 0x000000aa00aa7308 */ /* 0x000e620000000800 */
[----:B----4-:R-:W-:Y:S01]  /*1db40*/  F2FP.F16.F32.PACK_AB R128, R174, R175 ;  /* 0x000000afae80723e */ /* 0x010fe200000000ff */
[----:B------:R-:W-:-:S06]  /*1db50*/  FADD.FTZ R174, R175, R174 ;  /* 0x000000aeafae7221 */ /* 0x000fcc0000010000 */
[----:B------:R-:W-:Y:S01]  /*1db60*/  MUFU.EX2 R176, R176 ;  /* 0x000000b000b07308 */ /* 0x000fe20000000800 */
[----:B-----5:R-:W-:-:S07]  /*1db70*/  FADD.FTZ R174, R172, R174 ;  /* 0x000000aeacae7221 */ /* 0x020fce0000010000 */
[----:B------:R-:W4:Y:S01]  /*1db80*/  MUFU.EX2 R177, R177 ;  /* 0x000000b100b17308 */ /* 0x000f220000000800 */
[C---:B-1----:R-:W-:Y:S01]  /*1db90*/  F2FP.F16.F32.PACK_AB R130, R170.reuse, R172 ;  /* 0x000000acaa82723e */ /* 0x042fe200000000ff */
[----:B------:R-:W-:-:S06]  /*1dba0*/  FADD.FTZ R174, R170, R174 ;  /* 0x000000aeaaae7221 */ /* 0x000fcc0000010000 */
[----:B------:R-:W1:Y:S08]  /*1dbb0*/  MUFU.EX2 R173, R173 ;  /* 0x000000ad00ad7308 */ /* 0x000e700000000800 */
[----:B------:R-:W5:Y:S01]  /*1dbc0*/  MUFU.EX2 R171, R171 ;  /* 0x000000ab00ab7308 */ /* 0x000f620000000800 */
[----:B----4-:R-:W-:Y:S01]  /*1dbd0*/  F2FP.F16.F32.PACK_AB R129, R177, R176 ;  /* 0x000000b0b181723e */ /* 0x010fe200000000ff */
[----:B------:R-:W-:-:S06]  /*1dbe0*/  FADD.FTZ R176, R176, R177 ;  /* 0x000000b1b0b07221 */ /* 0x000fcc0000010000 */
[----:B------:R-:W4:Y:S01]  /*1dbf0*/  MUFU.EX2 R169, R169 ;  /* 0x000000a900a97308 */ /* 0x000f220000000800 */
[----:B-1----:R-:W-:-:S07]  /*1dc00*/  FADD.FTZ R176, R173, R176 ;  /* 0x000000b0adb07221 */ /* 0x002fce0000010000 */
[----:B------:R-:W1:Y:S01]  /*1dc10*/  MUFU.EX2 R167, R167 ;  /* 0x000000a700a77308 */ /* 0x000e620000000800 */
[C---:B-----5:R-:W-:Y:S01]  /*1dc20*/  F2FP.F16.F32.PACK_AB R131, R171.reuse, R173 ;  /* 0x000000adab83723e */ /* 0x060fe200000000ff */
[----:B------:R-:W-:-:S06]  /*1dc30*/  FADD.FTZ R176, R171, R176 ;  /* 0x000000b0abb07221 */ /* 0x000fcc0000010000 */
[----:B------:R-:W-:Y:S01]  /*1dc40*/  HMMA.16816.F32 R144, R128, R140, RZ ;  /* 0x0000008c8090723c */ /* 0x000fe200000018ff */
[----:B------:R-:W-:Y:S01]  /*1dc50*/  MUFU.EX2 R166, R166 ;  /* 0x000000a600a67308 */ /* 0x000fe20000000800 */
[----:B----4-:R-:W-:-:S04]  /*1dc60*/  FADD.FTZ R174, R169, R174 ;  /* 0x000000aea9ae7221 */ /* 0x010fc80000010000 */
[C---:B------:R-:W-:Y:S03]  /*1dc70*/  HMMA.16816.F32 R140, R128.reuse, R142, RZ ;  /* 0x0000008e808c723c */ /* 0x040fe600000018ff */
[----:B------:R-:W-:Y:S01]  /*1dc80*/  MUFU.EX2 R2, R2 ;  /* 0x0000000200027308 */ /* 0x000fe20000000800 */
[----:B-1----:R-:W-:Y:S02]  /*1dc90*/  FADD.FTZ R174, R167, R174 ;  /* 0x000000aea7ae7221 */ /* 0x002fe40000010000 */
        /* <DEDUP_REMOVED lines=55> */
[C---:B---3--:R-:W-:Y:S06]  /*1e010*/  HMMA.16816.F32 R144, R4.reuse, R12, R144 ;  /* 0x0000000c0490723c */ /* 0x048fec0000001890 */
[C---:B------:R-:W-:Y:S01]  /*1e020*/  HMMA.16816.F32 R140, R4.reuse, R14, R140 ;  /* 0x0000000e048c723c */ /* 0x040fe2000000188c */
        /* <DEDUP_REMOVED lines=44> */
[----:B------:R-:W-:Y:S01]  /*1e2f0*/  HMMA.16816.F32 R128, R4, R22, R128 ;  /* 0x000000160480723c */ /* 0x000fe20000001880 */
[----:B------:R-:W2:Y:S06]  /*1e300*/  LDSM.16.MT88.4 R20, [R220+0x13000] ;  /* 0x01300000dc14783b */ /* 0x000eac0000004200 */
[----:B------:R-:W-:Y:S01]  /*1e310*/  F2FP.F16.F32.PACK_AB R4, R179, R178 ;  /* 0x000000b2b304723e */ /* 0x000fe200000000ff */
[----:B------:R-:W-:Y:S01]  /*1e320*/  FADD.FTZ R178, R178, R166 ;  /* 0x000000a6b2b27221 */ /* 0x000fe20000010000 */
[----:B-----5:R-:W-:-:S02]  /*1e330*/  F2FP.F16.F32.PACK_AB R6, R183, R182 ;  /* 0x000000b6b706723e */ /* 0x020fc400000000ff */
[----:B------:R-:W-:Y:S01]  /*1e340*/  F2FP.F16.F32.PACK_AB R5, R185, R184 ;  /* 0x000000b8b905723e */ /* 0x000fe200000000ff */
[----:B------:R-:W-:Y:S01]  /*1e350*/  FADD.FTZ R184, R184, R8 ;  /* 0x00000008b8b87221 */ /* 0x000fe20000010000 */
[----:B------:R-:W-:Y:S01]  /*1e360*/  F2FP.F16.F32.PACK_AB R7, R186, R187 ;  /* 0x000000bbba07723e */ /* 0x000fe200000000ff */
[----:B------:R-:W-:Y:S02]  /*1e370*/  FADD.FTZ R178, R179, R178 ;  /* 0x000000b2b3b27221 */ /* 0x000fe40000010000 */
[----:B------:R-:W-:Y:S02]  /*1e380*/  FADD.FTZ R184, R185, R184 ;  /* 0x000000b8b9b87221 */ /* 0x000fe40000010000 */
[----:B------:R-:W-:Y:S02]  /*1e390*/  FADD.FTZ R182, R182, R178 ;  /* 0x000000b2b6b67221 */ /* 0x000fe40000010000 */
[----:B---3--:R-:W-:Y:S01]  /*1e3a0*/  HMMA.16816.F32 R160, R4, R16, R160 ;  /* 0x0000001004a0723c */ /* 0x008fe200000018a0 */
[----:B------:R-:W-:Y:S01]  /*1e3b0*/  FADD.FTZ R187, R187, R184 ;  /* 0x000000b8bbbb7221 */ /* 0x000fe20000010000 */
[----:B------:R-:W-:-:S03]  /*1e3c0*/  FADD.FTZ R182, R183, R182 ;  /* 0x000000b6b7b67221 */ /* 0x000fc60000010000 */
[----:B------:R-:W-:Y:S01]  /*1e3d0*/  FADD.FTZ R187, R186, R187 ;  /* 0x000000bbbabb7221 */ /* 0x000fe20000010000 */
        /* <DEDUP_REMOVED lines=33> */
[----:B------:R-:W-:Y:S01]  /*1e5f0*/  HMMA.16816.F32 R140, R4, R34, R140 ;  /* 0x00000022048c723c */ /* 0x000fe2000000188c */
[-CC-:B------:R-:W-:Y:S01]  /*1e600*/  FFMA.FTZ R32, R198, R189.reuse, -R194.reuse ;  /* 0x000000bdc6207223 */ /* 0x180fe200000108c2 */
[----:B------:R-:W-:-:S04]  /*1e610*/  FFMA.FTZ R33, R197, R189, -R194 ;  /* 0x000000bdc5217223 */ /* 0x000fc800000108c2 */
[C---:B---3--:R-:W-:Y:S01]  /*1e620*/  HMMA.16816.F32 R108, R4.reuse, R16, R108 ;  /* 0x00000010046c723c */ /* 0x048fe2000000186c */
[-C--:B------:R-:W-:Y:S01]  /*1e630*/  FFMA.FTZ R34, R196, R189.reuse, -R194 ;  /* 0x000000bdc4227223 */ /* 0x080fe200000108c2 */
[----:B------:R-:W-:Y:S01]  /*1e640*/  FFMA.FTZ R35, R193, R189, -R188 ;  /* 0x000000bdc1237223 */ /* 0x000fe200000108bc */
[----:B------:R-:W3:Y:S03]  /*1e650*/  MUFU.EX2 R32, R32 ;  /* 0x0000002000207308 */ /* 0x000ee60000000800 */
[C---:B------:R-:W-:Y:S01]  /*1e660*/  HMMA.16816.F32 R112, R4.reuse, R18, R112 ;  /* 0x000000120470723c */ /* 0x040fe20000001870 */
[----:B------:R-:W4:Y:S04]  /*1e670*/  LDSM.16.MT88.4 R16, [R218+0x11800] ;  /* 0x01180000da10783b */ /* 0x000f280000004200 */
[----:B------:R-:W5:Y:S01]  /*1e680*/  MUFU.EX2 R33, R33 ;  /* 0x0000002100217308 */ /* 0x000f620000000800 */
[C---:B-1----:R-:W-:Y:S06]  /*1e690*/  HMMA.16816.F32 R124, R4.reuse, R12, R124 ;  /* 0x0000000c047c723c */ /* 0x042fec000000187c */
[----:B------:R-:W-:Y:S01]  /*1e6a0*/  HMMA.16816.F32 R128, R4, R14, R128 ;  /* 0x0000000e0480723c */ /* 0x000fe20000001880 */
[----:B------:R-:W1:Y:S01]  /*1e6b0*/  LDSM.16.MT88.4 R12, [R216+0x11800] ;  /* 0x01180000d80c783b */ /* 0x000e620000004200 */
[----:B------:R-:W2:Y:S01]  /*1e6c0*/  MUFU.EX2 R34, R34 ;  /* 0x0000002200227308 */ /* 0x000ea20000000800 */
[----:B---3--:R-:W-:-:S03]  /*1e6d0*/  FADD.FTZ R182, R32, R182 ;  /* 0x000000b620b67221 */ /* 0x008fc60000010000 */
[C---:B------:R-:W-:Y:S04]  /*1e6e0*/  HMMA.16816.F32 R136, R4.reuse, R28, R136 ;  /* 0x0000001c0488723c */ /* 0x040fe80000001888 */
[----:B------:R-:W3:Y:S01]  /*1e6f0*/  MUFU.EX2 R35, R35 ;  /* 0x0000002300237308 */ /* 0x000ee20000000800 */
[----:B-----5:R-:W-:Y:S01]  /*1e700*/  FADD.FTZ R182, R33, R182 ;  /* 0x000000b621b67221 */ /* 0x020fe20000010000 */
[C---:B------:R-:W-:Y:S01]  /*1e710*/  HMMA.16816.F32 R132, R4.reuse, R30, R132 ;  /* 0x0000001e0484723c */ /* 0x040fe20000001884 */
[----:B------:R-:W5:Y:S05]  /*1e720*/  LDSM.16.MT88.4 R28, [R217+0x11800] ;  /* 0x01180000d91c783b */ /* 0x000f6a0000004200 */
[----:B------:R-:W4:Y:S01]  /*1e730*/  MUFU.EX2 R188, R191 ;  /* 0x000000bf00bc7308 */ /* 0x000f220000000800 */
[----:B------:R-:W-:Y:S01]  /*1e740*/  HMMA.16816.F32 R116, R4, R24, R116 ;  /* 0x000000180474723c */ /* 0x000fe20000001874 */
[----:B--2---:R-:W-:-:S05]  /*1e750*/  FADD.FTZ R182, R34, R182 ;  /* 0x000000b622b67221 */ /* 0x004fca0000010000 */
[----:B------:R-:W-:Y:S01]  /*1e760*/  HMMA.16816.F32 R120, R4, R26, R120 ;  /* 0x0000001a0478723c */ /* 0x000fe20000001878 */
[----:B------:R-:W-:Y:S01]  /*1e770*/  LDSM.16.MT88.4 R24, [R217+0x13800] ;  /* 0x01380000d918783b */ /* 0x000fe20000004200 */
[----:B---3--:R-:W-:-:S04]  /*1e780*/  FADD.FTZ R187, R35, R187 ;  /* 0x000000bb23bb7221 */ /* 0x008fc80000010000 */
[----:B------:R-:W-:Y:S01]  /*1e790*/  FADD.FTZ R187, R192, R187 ;  /* 0x000000bbc0bb7221 */ /* 0x000fe20000010000 */
[----:B------:R-:W-:Y:S02]  /*1e7a0*/  F2FP.F16.F32.PACK_AB R4, R33, R32 ;  /* 0x000000202104723e */ /* 0x000fe400000000ff */
[C---:B------:R-:W-:Y:S01]  /*1e7b0*/  F2FP.F16.F32.PACK_AB R6, R249.reuse, R34 ;  /* 0x00000022f906723e */ /* 0x040fe200000000ff */
[----:B----4-:R-:W-:Y:S01]  /*1e7c0*/  FADD.FTZ R187, R188, R187 ;  /* 0x000000bbbcbb7221 */ /* 0x010fe20000010000 */
[----:B------:R-:W-:Y:S01]  /*1e7d0*/  F2FP.F16.F32.PACK_AB R5, R192, R35 ;  /* 0x00000023c005723e */ /* 0x000fe200000000ff */
[----:B------:R-:W-:Y:S01]  /*1e7e0*/  FADD.FTZ R249, R249, R182 ;  /* 0x000000b6f9f97221 */ /* 0x000fe20000010000 */
[C---:B------:R-:W-:Y:S01]  /*1e7f0*/  F2FP.F16.F32.PACK_AB R7, R248.reuse, R188 ;  /* 0x000000bcf807723e */ /* 0x040fe200000000ff */
[----:B------:R-:W-:-:S06]  /*1e800*/  FADD.FTZ R248, R248, R187 ;  /* 0x000000bbf8f87221 */ /* 0x000fcc0000010000 */
[C---:B------:R-:W-:Y:S06]  /*1e810*/  HMMA.16816.F32 R160, R4.reuse, R20, R160 ;  /* 0x0000001404a0723c */ /* 0x040fec00000018a0 */
        /* <DEDUP_REMOVED lines=120> */
.L_x_3591:
[----:B-1----:R-:W-:Y:S02]  /*1efa0*/  R2UR UR4, R8 ;  /* 0x00000000080472ca */ /* 0x002fe400000e0000 */
[----:B------:R-:W-:-:S13]  /*1efb0*/  R2UR UR5, R9 ;  /* 0x00000000090572ca */ /* 0x000fda00000e0000 */
[----:B------:R-:W2:Y:S02]  /*1efc0*/  LD.E R4, desc[UR4][R10.64+0x40] ;  /* 0x000040040a047980 */ /* 0x000ea4000c101900 */
[----:B--2---:R-:W-:-:S05]  /*1efd0*/  IMAD.U32 R4, R4, -0x40, RZ ;  /* 0xffffffc004047824 */ /* 0x004fca00078e00ff */
[----:B------:R-:W-:Y:S02]  /*1efe0*/  SHF.R.S32.HI R2, RZ, 0x1f, R4 ;  /* 0x0000001fff027819 */ /* 0x000fe40000011404 */
.L_x_3592:
[----:B------:R-:W-:Y:S05]  /*1eff0*/  BSYNC B0 ;  /* 0x0000000000007941 */ /* 0x000fea0003800000 */
.L_x_3590:
        /* <DEDUP_REMOVED lines=136> */
[----:B------:R-:W-:Y:S01]  /*1f880*/  @P5 LDGSTS.E.BYPASS.LTC128B.128 [R239+0x13800], desc[UR12][R26.64+0x80] ;  /* 0x138000801aef5fae */ /* 0x000fe2000b901d4c */
        /* <DEDUP_REMOVED lines=13> */
[----:B------:R-:W-:Y:S04]  /*1f960*/  LDSM.16.M88.4 R184, [R224] ;  /* 0x00000000e0b8783b */ /* 0x000fe80000000200 */
[----:B-1----:R-:W-:Y:S04]  /*1f970*/  LDSM.16.M88.4 R16, [R223] ;  /* 0x00000000df10783b */ /* 0x002fe80000000200 */
[----:B--2---:R-:W-:Y:S04]  /*1f980*/  LDSM.16.M88.4 R4, [R225+0x8000] ;  /* 0x00800000e104783b */ /* 0x004fe80000000200 */
[----:B------:R-:W-:Y:S04]  /*1f990*/  LDSM.16.M88.4 R168, [R225+0x9000] ;  /* 0x00900000e1a8783b */ /* 0x000fe80000000200 */
[----:B---3--:R-:W1:Y:S04]  /*1f9a0*/  LDSM.16.M88.4 R28, [R226] ;  /* 0x00000000e21c783b */ /* 0x008e680000000200 */
[----:B------:R-:W2:Y:S04]  /*1f9b0*/  LDSM.16.M88.4 R20, [R225+0x9800] ;  /* 0x00980000e114783b */ /* 0x000ea80000000200 */
[----:B------:R-:W3:Y:S04]  /*1f9c0*/  LDSM.16.M88.4 R196, [R215] ;  /* 0x00000000d7c4783b */ /* 0x000ee80000000200 */
[----:B------:R-:W4:Y:S04]  /*1f9d0*/  LDSM.16.M88.4 R192, [R214] ;  /* 0x00000000d6c0783b */ /* 0x000f280000000200 */
[----:B------:R-:W5:Y:S04]  /*1f9e0*/  LDSM.16.M88.4 R188, [R213] ;  /* 0x00000000d5bc783b */ /* 0x000f680000000200 */
[----:B------:R-:W-:Y:S04]  /*1f9f0*/  LDSM.16.M88.4 R24, [R222] ;  /* 0x00000000de18783b */ /* 0x000fe80000000200 */
[----:B------:R-:W0:Y:S01]  /*1fa00*/  LDGDEPBAR ;  /* 0x00000000000079af */ /* 0x000e220000000000 */
[C---:B-1----:R-:W-:Y:S06]  /*1fa10*/  HMMA.16816.F32 R12, R28.reuse, R4, RZ ;  /* 0x000000041c0c723c */ /* 0x042fec00000018ff */
[C---:B------:R-:W-:Y:S06]  /*1fa20*/  HMMA.16816.F32 R4, R28.reuse, R6, RZ ;  /* 0x000000061c04723c */ /* 0x040fec00000018ff */
[C---:B------:R-:W-:Y:S06]  /*1fa30*/  HMMA.16816.F32 R180, R28.reuse, R176, RZ ;  /* 0x000000b01cb4723c */ /* 0x040fec00000018ff */
[----:B------:R-:W-:Y:S06]  /*1fa40*/  HMMA.16816.F32 R176, R28, R178, RZ ;  /* 0x000000b21cb0723c */ /* 0x000fec00000018ff */
[C---:B------:R-:W-:Y:S06]  /*1fa50*/  HMMA.16816.F32 R12, R184.reuse, R16, R12 ;  /* 0x00000010b80c723c */ /* 0x040fec000000180c */
[----:B------:R-:W-:Y:S01]  /*1fa60*/  HMMA.16816.F32 R4, R184, R18, R4 ;  /* 0x00000012b804723c */ /* 0x000fe20000001804 */
[----:B------:R-:W1:Y:S05]  /*1fa70*/  LDSM.16.M88.4 R16, [R219+0x8800] ;  /* 0x00880000db10783b */ /* 0x000e6a0000000200 */
[C---:B------:R-:W-:Y:S06]  /*1fa80*/  HMMA.16816.F32 R172, R28.reuse, R168, RZ ;  /* 0x000000a81cac723c */ /* 0x040fec00000018ff */
[C---:B------:R-:W-:Y:S06]  /*1fa90*/  HMMA.16816.F32 R168, R28.reuse, R170, RZ ;  /* 0x000000aa1ca8723c */ /* 0x040fec00000018ff */
[C---:B--2---:R-:W-:Y:S06]  /*1faa0*/  HMMA.16816.F32 R32, R28.reuse, R20, RZ ;  /* 0x000000141c20723c */ /* 0x044fec00000018ff */
[----:B------:R-:W-:Y:S01]  /*1fab0*/  HMMA.16816.F32 R28, R28, R22, RZ ;  /* 0x000000161c1c723c */ /* 0x000fe200000018ff */
[----:B------:R-:W2:Y:S05]  /*1fac0*/  LDSM.16.M88.4 R20, [R219+0x8000] ;  /* 0x00800000db14783b */ /* 0x000eaa0000000200 */
[C---:B---3--:R-:W-:Y:S06]  /*1fad0*/  HMMA.16816.F32 R180, R184.reuse, R196, R180 ;  /* 0x000000c4b8b4723c */ /* 0x048fec00000018b4 */
        /* <DEDUP_REMOVED lines=8> */
[----:B------:R-:W-:Y:S01]  /*1fb60*/  LDSM.16.M88.4 R184, [R221] ;  /* 0x00000000ddb8783b */ /* 0x000fe20000000200 */
[C---:B-1----:R-:W-:Y:S06]  /*1fb70*/  HMMA.16816.F32 R180, R24.reuse, R16, R180 ;  /* 0x0000001018b4723c */ /* 0x042fec00000018b4 */
[C---:B------:R-:W-:Y:S01]  /*1fb80*/  HMMA.16816.F32 R176, R24.reuse, R18, R176 ;  /* 0x0000001218b0723c */ /* 0x040fe200000018b0 */
[----:B------:R-:W1:Y:S05]  /*1fb90*/  LDSM.16.M88.4 R16, [R212+0x800] ;  /* 0x00080000d410783b */ /* 0x000e6a0000000200 */
[C---:B--2---:R-:W-:Y:S06]  /*1fba0*/  HMMA.16816.F32 R12, R24.reuse, R20, R12 ;  /* 0x00000014180c723c */ /* 0x044fec000000180c */
[C---:B------:R-:W-:Y:S01]  /*1fbb0*/  HMMA.16816.F32 R4, R24.reuse, R22, R4 ;  /* 0x000000161804723c */ /* 0x040fe20000001804 */
[----:B------:R-:W2:Y:S05]  /*1fbc0*/  LDSM.16.M88.4 R20, [R212] ;  /* 0x00000000d414783b */ /* 0x000eaa0000000200 */
[C---:B---3--:R-:W-:Y:S06]  /*1fbd0*/  HMMA.16816.F32 R172, R24.reuse, R192, R172 ;  /* 0x000000c018ac723c */ /* 0x048fec00000018ac */
[C---:B------:R-:W-:Y:S01]  /*1fbe0*/  HMMA.16816.F32 R168, R24.reuse, R194, R168 ;  /* 0x000000c218a8723c */ /* 0x040fe200000018a8 */
[----:B------:R-:W-:Y:S05]  /*1fbf0*/  LDSM.16.M88.4 R192, [R226+0x2000] ;  /* 0x00200000e2c0783b */ /* 0x000fea0000000200 */
[C---:B----4-:R-:W-:Y:S06]  /*1fc00*/  HMMA.16816.F32 R32, R24.reuse, R188, R32 ;  /* 0x000000bc1820723c */ /* 0x050fec0000001820 */
[----:B------:R-:W-:Y:S01]  /*1fc10*/  HMMA.16816.F32 R28, R24, R190, R28 ;  /* 0x000000be181c723c */ /* 0x000fe2000000181c */
[----:B------:R-:W3:Y:S04]  /*1fc20*/  LDSM.16.M88.4 R24, [R225+0xa000] ;  /* 0x00a00000e118783b */ /* 0x000ee80000000200 */
[----:B------:R-:W-:Y:S01]  /*1fc30*/  LDSM.16.M88.4 R188, [R212+0x1800] ;  /* 0x00180000d4bc783b */ /* 0x000fe20000000200 */
        /* <DEDUP_REMOVED lines=8> */
[----:B------:R-:W4:Y:S05]  /*1fcc0*/  LDSM.16.M88.4 R196, [R225+0xb800] ;  /* 0x00b80000e1c4783b */ /* 0x000f2a0000000200 */
[C---:B---3--:R-:W-:Y:S06]  /*1fcd0*/  HMMA.16816.F32 R12, R192.reuse, R24, R12 ;  /* 0x00000018c00c723c */ /* 0x048fec000000180c */
[C---:B------:R-:W-:Y:S01]  /*1fce0*/  HMMA.16816.F32 R4, R192.reuse, R26, R4 ;  /* 0x0000001ac004723c */ /* 0x040fe20000001804 */
[----:B------:R-:W-:Y:S05]  /*1fcf0*/  LDSM.16.M88.4 R24, [R209] ;  /* 0x00000000d118783b */ /* 0x000fea0000000200 */
[C---:B-1----:R-:W-:Y:S06]  /*1fd00*/  HMMA.16816.F32 R172, R192.reuse, R16, R172 ;  /* 0x00000010c0ac723c */ /* 0x042fec00000018ac */
[----:B------:R-:W-:Y:S01]  /*1fd10*/  HMMA.16816.F32 R168, R192, R18, R168 ;  /* 0x00000012c0a8723c */ /* 0x000fe200000018a8 */
[----:B------:R-:W1:Y:S05]  /*1fd20*/  LDSM.16.M88.4 R16, [R224+0x2000] ;  /* 0x00200000e010783b */ /* 0x000e6a0000000200 */
[C---:B------:R-:W-:Y:S06]  /*1fd30*/  HMMA.16816.F32 R32, R184.reuse, R188, R32 ;  /* 0x000000bcb820723c */ /* 0x040fec0000001820 */
[----:B------:R-:W-:Y:S01]  /*1fd40*/  HMMA.16816.F32 R28, R184, R190, R28 ;  /* 0x000000beb81c723c */ /* 0x000fe2000000181c */
[----:B------:R-:W3:Y:S04]  /*1fd50*/  LDSM.16.M88.4 R188, [R211] ;  /* 0x00000000d3bc783b */ /* 0x000ee80000000200 */
[----:B------:R-:W5:Y:S01]  /*1fd60*/  LDSM.16.M88.4 R184, [R210] ;  /* 0x00000000d2b8783b */ /* 0x000f620000000200 */
[C---:B--2---:R-:W-:Y:S06]  /*1fd70*/  HMMA.16816.F32 R180, R192.reuse, R20, R180 ;  /* 0x00000014c0b4723c */ /* 0x044fec00000018b4 */
[C---:B------:R-:W-:Y:S01]  /*1fd80*/  HMMA.16816.F32 R176, R192.reuse, R22, R176 ;  /* 0x00000016c0b0723c */ /* 0x040fe200000018b0 */
[----:B------:R-:W2:Y:S05]  /*1fd90*/  LDSM.16.M88.4 R20, [R208] ;  /* 0x00000000d014783b */ /* 0x000eaa0000000200 */
[C---:B----4-:R-:W-:Y:S06]  /*1fda0*/  HMMA.16816.F32 R32, R192.reuse, R196, R32 ;  /* 0x000000c4c020723c */ /* 0x050fec0000001820 */
[----:B------:R-:W-:Y:S01]  /*1fdb0*/  HMMA.16816.F32 R28, R192, R198, R28 ;  /* 0x000000c6c01c723c */ /* 0x000fe2000000181c */
[----:B------:R-:W-:Y:S04]  /*1fdc0*/  LDSM.16.M88.4 R192, [R219+0xa800] ;  /* 0x00a80000dbc0783b */ /* 0x000fe80000000200 */
[----:B------:R-:W-:Y:S01]  /*1fdd0*/  LDSM.16.M88.4 R196, [R219+0xa000] ;  /* 0x00a00000dbc4783b */ /* 0x000fe20000000200 */
[C---:B-1----:R-:W-:Y:S06]  /*1fde0*/  HMMA.16816.F32 R172, R16.reuse, R24, R172 ;  /* 0x0000001810ac723c */ /* 0x042fec00000018ac */
[C---:B------:R-:W-:Y:S01]  /*1fdf0*/  HMMA.16816.F32 R168, R16.reuse, R26, R168 ;  /* 0x0000001a10a8723c */ /* 0x040fe200000018a8 */
[----:B------:R-:W1:Y:S05]  /*1fe00*/  LDSM.16.M88.4 R24, [R222+0x2000] ;  /* 0x00200000de18783b */ /* 0x000e6a0000000200 */
[C---:B---3--:R-:W-:Y:S06]  /*1fe10*/  HMMA.16816.F32 R12, R16.reuse, R188, R12 ;  /* 0x000000bc100c723c */ /* 0x048fec000000180c */
[C---:B------:R-:W-:Y:S01]  /*1fe20*/  HMMA.16816.F32 R4, R16.reuse, R190, R4 ;  /* 0x000000be1004723c */ /* 0x040fe20000001804 */
[----:B------:R-:W3:Y:S05]  /*1fe30*/  LDSM.16.M88.4 R188, [R219+0xb000] ;  /* 0x00b00000dbbc783b */ /* 0x000eea0000000200 */
[C---:B-----5:R-:W-:Y:S06]  /*1fe40*/  HMMA.16816.F32 R180, R16.reuse, R184, R180 ;  /* 0x000000b810b4723c */ /* 0x060fec00000018b4 */
[C---:B------:R-:W-:Y:S01]  /*1fe50*/  HMMA.16816.F32 R176, R16.reuse, R186, R176 ;  /* 0x000000ba10b0723c */ /* 0x040fe200000018b0 */
[----:B------:R-:W4:Y:S05]  /*1fe60*/  LDSM.16.M88.4 R184, [R219+0xb800] ;  /* 0x00b80000dbb8783b */ /* 0x000f2a0000000200 */
[C---:B--2---:R-:W-:Y:S06]  /*1fe70*/  HMMA.16816.F32 R32, R16.reuse, R20, R32 ;  /* 0x000000141020723c */ /* 0x044fec0000001820 */
[----:B------:R-:W-:Y:S01]  /*1fe80*/  HMMA.16816.F32 R28, R16, R22, R28 ;  /* 0x00000016101c723c */ /* 0x000fe2000000181c */
[----:B------:R-:W-:Y:S04]  /*1fe90*/  LDSM.16.M88.4 R20, [R221+0x2000] ;  /* 0x00200000dd14783b */ /* 0x000fe80000000200 */
[----:B------:R-:W2:Y:S01]  /*1fea0*/  LDSM.16.M88.4 R16, [R212+0x2000] ;  /* 0x00200000d410783b */ /* 0x000ea20000000200 */
        /* <DEDUP_REMOVED lines=16> */
[C---:B-1----:R-:W-:Y:S06]  /*1ffb0*/  HMMA.16816.F32 R180, R20.reuse, R192, R180 ;  /* 0x000000c014b4723c */ /* 0x042fec00000018b4 */
[C---:B------:R-:W-:Y:S01]  /*1ffc0*/  HMMA.16816.F32 R176, R20.reuse, R194, R176 ;  /* 0x000000c214b0723c */ /* 0x040fe200000018b0 */
[----:B------:R-:W1:Y:S05]  /*1ffd0*/  LDSM.16.M88.4 R192, [R225+0xd000] ;  /* 0x00d00000e1c0783b */ /* 0x000e6a0000000200 */
[C---:B---3--:R-:W-:Y:S06]  /*1ffe0*/  HMMA.16816.F32 R172, R20.reuse, R188, R172 ;  /* 0x000000bc14ac723c */ /* 0x048fec00000018ac */
[C---:B------:R-:W-:Y:S01]  /*1fff0*/  HMMA.16816.F32 R168, R20.reuse, R190, R168 ;  /* 0x000000be14a8723c */ /* 0x040fe200000018a8 */
[----:B------:R-:W-:Y:S05]  /*20000*/  LDSM.16.M88.4 R188, [R224+0x4000] ;  /* 0x00400000e0bc783b */ /* 0x000fea0000000200 */
[C---:B----4-:R-:W-:Y:S06]  /*20010*/  HMMA.16816.F32 R32, R20.reuse, R184, R32 ;  /* 0x000000b81420723c */ /* 0x050fec0000001820 */
[----:B------:R-:W-:Y:S01]  /*20020*/  HMMA.16816.F32 R28, R20, R186, R28 ;  /* 0x000000ba141c723c */ /* 0x000fe2000000181c */
[----:B------:R-:W3:Y:S04]  /*20030*/  LDSM.16.M88.4 R184, [R225+0xd800] ;  /* 0x00d80000e1b8783b */ /* 0x000ee80000000200 */
[----:B------:R-:W4:Y:S01]  /*20040*/  LDSM.16.M88.4 R20, [R207] ;  /* 0x00000000cf14783b */ /* 0x000f220000000200 */
[C---:B--2---:R-:W-:Y:S06]  /*20050*/  HMMA.16816.F32 R12, R24.reuse, R16, R12 ;  /* 0x00000010180c723c */ /* 0x044fec000000180c */
[C---:B------:R-:W-:Y:S01]  /*20060*/  HMMA.16816.F32 R4, R24.reuse, R18, R4 ;  /* 0x000000121804723c */ /* 0x040fe20000001804 */
[----:B------:R-:W2:Y:S05]  /*20070*/  LDSM.16.M88.4 R16, [R206] ;  /* 0x00000000ce10783b */ /* 0x000eaa0000000200 */
[C---:B-1----:R-:W-:Y:S06]  /*20080*/  HMMA.16816.F32 R172, R24.reuse, R192, R172 ;  /* 0x000000c018ac723c */ /* 0x042fec00000018ac */
[C---:B------:R-:W-:Y:S01]  /*20090*/  HMMA.16816.F32 R168, R24.reuse, R194, R168 ;  /* 0x000000c218a8723c */ /* 0x040fe200000018a8 */
[----:B------:R-:W1:Y:S05]  /*200a0*/  LDSM.16.M88.4 R192, [R204] ;  /* 0x00000000ccc0783b */ /* 0x000e6a0000000200 */
[C---:B------:R-:W-:Y:S06]  /*200b0*/  HMMA.16816.F32 R180, R24.reuse, R196, R180 ;  /* 0x000000c418b4723c */ /* 0x040fec00000018b4 */
[C---:B------:R-:W-:Y:S01]  /*200c0*/  HMMA.16816.F32 R176, R24.reuse, R198, R176 ;  /* 0x000000c618b0723c */ /* 0x040fe200000018b0 */
[----:B------:R-:W5:Y:S05]  /*200d0*/  LDSM.16.M88.4 R196, [R205] ;  /* 0x00000000cdc4783b */ /* 0x000f6a0000000200 */
[C---:B---3--:R-:W-:Y:S06]  /*200e0*/  HMMA.16816.F32 R32, R24.reuse, R184, R32 ;  /* 0x000000b81820723c */ /* 0x048fec0000001820 */
[----:B------:R-:W-:Y:S01]  /*200f0*/  HMMA.16816.F32 R28, R24, R186, R28 ;  /* 0x000000ba181c723c */ /* 0x000fe2000000181c */
[----:B------:R-:W-:Y:S04]  /*20100*/  LDSM.16.M88.4 R184, [R222+0x4000] ;  /* 0x00400000deb8783b */ /* 0x000fe80000000200 */
[----:B------:R-:W3:Y:S01]  /*20110*/  LDSM.16.M88.4 R24, [R219+0xc000] ;  /* 0x00c00000db18783b */ /* 0x000ee20000000200 */
[C---:B----4-:R-:W-:Y:S06]  /*20120*/  HMMA.16816.F32 R12, R188.reuse, R20, R12 ;  /* 0x00000014bc0c723c */ /* 0x050fec000000180c */
[C---:B------:R-:W-:Y:S01]  /*20130*/  HMMA.16816.F32 R4, R188.reuse, R22, R4 ;  /* 0x00000016bc04723c */ /* 0x040fe20000001804 */
[----:B------:R-:W4:Y:S05]  /*20140*/  LDSM.16.M88.4 R20, [R219+0xc800] ;  /* 0x00c80000db14783b */ /* 0x000f2a0000000200 */
[C---:B--2---:R-:W-:Y:S06]  /*20150*/  HMMA.16816.F32 R180, R188.reuse, R16, R180 ;  /* 0x00000010bcb4723c */ /* 0x044fec00000018b4 */
[C---:B------:R-:W-:Y:S01]  /*20160*/  HMMA.16816.F32 R176, R188.reuse, R18, R176 ;  /* 0x00000012bcb0723c */ /* 0x040fe200000018b0 */
[----:B------:R-:W2:Y:S05]  /*20170*/  LDSM.16.M88.4 R16, [R219+0xd000] ;  /* 0x00d00000db10783b */ /* 0x000eaa0000000200 */
[C---:B-1----:R-:W-:Y:S06]  /*20180*/  HMMA.16816.F32 R32, R188.reuse, R192, R32 ;  /* 0x000000c0bc20723c */ /* 0x042fec0000001820 */
[C---:B------:R-:W-:Y:S01]  /*20190*/  HMMA.16816.F32 R28, R188.reuse, R194, R28 ;  /* 0x000000c2bc1c723c */ /* 0x040fe2000000181c */
[----:B------:R-:W1:Y:S05]  /*201a0*/  LDSM.16.M88.4 R192, [R219+0xd800] ;  /* 0x00d80000dbc0783b */ /* 0x000e6a0000000200 */
[C---:B-----5:R-:W-:Y:S06]  /*201b0*/  HMMA.16816.F32 R172, R188.reuse, R196, R172 ;  /* 0x000000c4bcac723c */ /* 0x060fec00000018ac */
[----:B------:R-:W-:Y:S01]  /*201c0*/  HMMA.16816.F32 R168, R188, R198, R168 ;  /* 0x000000c6bca8723c */ /* 0x000fe200000018a8 */
[----:B------:R-:W-:Y:S04]  /*201d0*/  LDSM.16.M88.4 R188, [R212+0x4000] ;  /* 0x00400000d4bc783b */ /* 0x000fe80000000200 */
        /* <DEDUP_REMOVED lines=10> */
[C---:B-1----:R-:W-:Y:S06]  /*20280*/  HMMA.16816.F32 R32, R184.reuse, R192, R32 ;  /* 0x000000c0b820723c */ /* 0x042fec0000001820 */
[----:B------:R-:W-:Y:S01]  /*20290*/  HMMA.16816.F32 R28, R184, R194, R28 ;  /* 0x000000c2b81c723c */ /* 0x000fe2000000181c */
[----:B------:R-:W1:Y:S04]  /*202a0*/  LDSM.16.M88.4 R184, [R212+0x5800] ;  /* 0x00580000d4b8783b */ /* 0x000e680000000200 */
[----:B------:R-:W-:Y:S01]  /*202b0*/  LDSM.16.M88.4 R192, [R203] ;  /* 0x00000000cbc0783b */ /* 0x000fe20000000200 */
[C---:B---3--:R-:W-:Y:S06]  /*202c0*/  HMMA.16816.F32 R12, R24.reuse, R188, R12 ;  /* 0x000000bc180c723c */ /* 0x048fec000000180c */
[C---:B------:R-:W-:Y:S01]  /*202d0*/  HMMA.16816.F32 R4, R24.reuse, R190, R4 ;  /* 0x000000be1804723c */ /* 0x040fe20000001804 */
[----:B------:R-:W-:Y:S05]  /*202e0*/  LDSM.16.M88.4 R188, [R225+0xe000] ;  /* 0x00e00000e1bc783b */ /* 0x000fea0000000200 */
[C---:B----4-:R-:W-:Y:S06]  /*202f0*/  HMMA.16816.F32 R180, R24.reuse, R20, R180 ;  /* 0x0000001418b4723c */ /* 0x050fec00000018b4 */
[C---:B------:R-:W-:Y:S01]  /*20300*/  HMMA.16816.F32 R176, R24.reuse, R22, R176 ;  /* 0x0000001618b0723c */ /* 0x040fe200000018b0 */
[----:B------:R-:W-:Y:S05]  /*20310*/  LDSM.16.M88.4 R20, [R225+0xe800] ;  /* 0x00e80000e114783b */ /* 0x000fea0000000200 */
[C---:B--2---:R-:W-:Y:S06]  /*20320*/  HMMA.16816.F32 R172, R24.reuse, R16, R172 ;  /* 0x0000001018ac723c */ /* 0x044fec00000018ac */
        /* <DEDUP_REMOVED lines=142> */
[----:B------:R-:W-:Y:S01]  /*20c10*/  ISETP.GE.OR P6, PT, R13, R245, !P6 ;  /* 0x000000f50d00720c */ /* 0x000fe200077c6670 */
[----:B------:R-:W-:Y:S01]  /*20c20*/  VIADD R165, R165, 0x39 ;  /* 0x00000039a5a57836 */ /* 0x000fe20000000000 */
[----:B------:R-:W-:Y:S02]  /*20c30*/  FSEL R186, R32, -INF , !P2 ;  /* 0xff80000020ba7808 */ /* 0x000fe40005000000 */
[----:B------:R-:W-:Y:S02]  /*20c40*/  FSEL R185, R33, -INF , !P6 ;  /* 0xff80000021b97808 */ /* 0x000fe40007000000 */
[----:B------:R-:W-:Y:S02]  /*20c50*/  ISETP.GE.AND P6, PT, R12, R244, PT ;  /* 0x000000f40c00720c */ /* 0x000fe40003fc6270 */
[----:B------:R-:W-:-:S02]  /*20c60*/  FSEL R178, R34, -INF , !P1 ;  /* 0xff80000022b27808 */ /* 0x000fc40004800000 */
[C---:B------:R-:W-:Y:S02]  /*20c70*/  ISETP.GE.OR P6, PT, R12.reuse, R247, !P6 ;  /* 0x000000f70c00720c */ /* 0x040fe400077c6670 */
[C---:B------:R-:W-:Y:S02]  /*20c80*/  ISETP.GE.AND P2, PT, R13.reuse, R244, PT ;  /* 0x000000f40d00720c */ /* 0x040fe40003f46270 */
[----:B------:R-:W-:Y:S02]  /*20c90*/  ISETP.GE.AND P1, PT, R12, R246, PT ;  /* 0x000000f60c00720c */ /* 0x000fe40003f26270 */
[----:B------:R-:W-:Y:S02]  /*20ca0*/  FSEL R174, R30, -INF , !P6 ;  /* 0xff8000001eae7808 */ /* 0x000fe40007000000 */
[----:B------:R-:W-:Y:S02]  /*20cb0*/  ISETP.GT.AND P6, PT, R242, R231, PT ;  /* 0x000000e7f200720c */ /* 0x000fe40003fc4270 */
[----:B------:R-:W-:-:S02]  /*20cc0*/  ISETP.GE.OR P2, PT, R13, R247, !P2 ;  /* 0x000000f70d00720c */ /* 0x000fc40005746670 */
[-C--:B------:R-:W-:Y:S02]  /*20cd0*/  ISETP.GE.OR P1, PT, R12, R245.reuse, !P1 ;  /* 0x000000f50c00720c */ /* 0x080fe40004f26670 */
[----:B------:R-:W-:Y:S02]  /*20ce0*/  FSEL R177, R35, -INF , !P2 ;  /* 0xff80000023b17808 */ /* 0x000fe40005000000 */
[----:B------:R-:W-:Y:S02]  /*20cf0*/  FSEL R183, R28, -INF , !P1 ;  /* 0xff8000001cb77808 */ /* 0x000fe40004800000 */
[C---:B------:R-:W-:Y:S02]  /*20d00*/  ISETP.GE.AND P2, PT, R165.reuse, R246, PT ;  /* 0x000000f6a500720c */ /* 0x040fe40003f46270 */
[C---:B------:R-:W-:Y:S02]  /*20d10*/  ISETP.GE.AND P1, PT, R165.reuse, R244, PT ;  /* 0x000000f4a500720c */ /* 0x040fe40003f26270 */
[----:B------:R-:W-:-:S02]  /*20d20*/  ISETP.GE.OR P2, PT, R165, R245, !P2 ;  /* 0x000000f5a500720c */ /* 0x000fc40005746670 */
[----:B------:R-:W-:Y:S02]  /*20d30*/  ISETP.GE.OR P1, PT, R165, R247, !P1 ;  /* 0x000000f7a500720c */ /* 0x000fe40004f26670 */
        /* <DEDUP_REMOVED lines=76> */
.L_x_3596:
[----:B------:R-:W-:Y:S02]  /*21200*/  R2UR UR4, R8 ;  /* 0x00000000080472ca */ /* 0x000fe400000e0000 */
[----:B------:R-:W-:-:S13]  /*21210*/  R2UR UR5, R9 ;  /* 0x00000000090572ca */ /* 0x000fda00000e0000 */
[----:B------:R-:W2:Y:S02]  /*21220*/  LD.E R19, desc[UR4][R10.64+0x38] ;  /* 0x000038040a137980 */ /* 0x000ea4000c101900 */
[----:B--2---:R-:W-:-:S05]  /*21230*/  IMAD.U32 R19, R19, -0x40, RZ ;  /* 0xffffffc013137824 */ /* 0x004fca00078e00ff */
[----:B------:R-:W-:Y:S02]  /*21240*/  SHF.R.S32.HI R18, RZ, 0x1f, R19 ;  /* 0x0000001fff127819 */ /* 0x000fe40000011413 */
.L_x_3597:
[----:B------:R-:W-:Y:S05]  /*21250*/  BSYNC B0 ;  /* 0x0000000000007941 */ /* 0x000fea0003800000 */
.L_x_3595:
[C---:B------:R-:W-:Y:S01]  /*21260*/  @P5 IADD3 R13, P0, R19.reuse, R229, RZ ;  /* 0x000000e5130d5210 */ /* 0x040fe20007f1e0ff */
[----:B------:R-:W-:Y:S01]  /*21270*/  STL.64 [R1+0x10], R4 ;  /* 0x0000100401007387 */ /* 0x000fe20000100a00 */
[-C--:B------:R-:W-:Y:S02]  /*21280*/  LEA R28, P1, R19, R233.reuse, 0x1 ;  /* 0x000000e9131c7211 */ /* 0x080fe400078208ff */
[----:B------:R-:W-:Y:S01]  /*21290*/  LOP3.LUT R15, R243, 0x1, RZ, 0xc0, !PT ;  /* 0x00000001f30f7812 */ /* 0x000fe200078ec0ff */
[----:B------:R-:W-:Y:S01]  /*212a0*/  @P5 IMAD.X R12, R18, 0x1, R230, P0 ;  /* 0x00000001120c5824 */ /* 0x000fe200000e06e6 */
[----:B------:R-:W-:Y:S01]  /*212b0*/  LEA.HI.X R29, R19, R232, R18, 0x1, P1 ;  /* 0x000000e8131d7211 */ /* 0x000fe200008f0c12 */
[----:B------:R1:W-:Y:S01]  /*212c0*/  STL.64 [R1+0x8], R2 ;  /* 0x0000080201007387 */ /* 0x0003e20000100a00 */
        /* <DEDUP_REMOVED lines=25> */
[----:B-1----:R-:W-:Y:S02]  /*21460*/  @!P2 LEA R2, P1, R12, R233, 0x1 ;  /* 0x000000e90c02a211 */ /* 0x002fe400078208ff */
[----:B------:R-:W-:Y:S01]  /*21470*/  @!P2 R2UR UR5, R9 ;  /* 0x000000000905a2ca */ /* 0x000fe200000e0000 */
[----:B------:R-:W-:Y:S01]  /*21480*/  @!P2 IMAD.X R18, R18, 0x1, R230, P0 ;  /* 0x000000011212a824 */ /* 0x000fe200000e06e6 */
[----:B------:R-:W-:-:S02]  /*21490*/  @!P2 LEA.HI.X R3, R12, R232, R14, 0x1, P1 ;  /* 0x000000e80c03a211 */ /* 0x000fc400008f0c0e */
[CC--:B------:R-:W-:Y:S02]  /*214a0*/  @P4 LEA R168, P1, R12.reuse, R233.reuse, 0x1 ;  /* 0x000000e90ca84211 */ /* 0x0c0fe400078208ff */
[CC--:B------:R-:W-:Y:S02]  /*214b0*/  @P5 LEA R170, P0, R12.reuse, R233.reuse, 0x1 ;  /* 0x000000e90caa5211 */ /* 0x0c0fe400078008ff */
[CCC-:B------:R-:W-:Y:S02]  /*214c0*/  @P4 LEA.HI.X R169, R12.reuse, R232.reuse, R14.reuse, 0x1, P1 ;  /* 0x000000e80ca94211 */ /* 0x1c0fe400008f0c0e */
[-C--:B------:R-:W-:Y:S02]  /*214d0*/  @!P2 LEA R4, P1, R19, R233.reuse, 0x1 ;  /* 0x000000e91304a211 */ /* 0x080fe400078208ff */
        /* <DEDUP_REMOVED lines=10> */
[----:B------:R-:W-:Y:S02]  /*21580*/  IMAD.MOV.U32 R14, RZ, RZ, R2 ;  /* 0x000000ffff0e7224 */ /* 0x000fe400078e0002 */
[----:B------:R-:W-:Y:S02]  /*21590*/  IMAD.MOV.U32 R15, RZ, RZ, R3 ;  /* 0x000000ffff0f7224 */ /* 0x000fe400078e0003 */
[----:B------:R-:W5:Y:S01]  /*215a0*/  LDL.LU.64 R2, [R1+0x8] ;  /* 0x0000080001027983 */ /* 0x000f620000300a00 */
[----:B------:R-:W-:-:S02]  /*215b0*/  @P5 R2UR UR14, R8 ;  /* 0x00000000080e52ca */ /* 0x000fc400000e0000 */
[C---:B------:R-:W-:Y:S01]  /*215c0*/  @P5 R2UR UR15, R9.reuse ;  /* 0x00000000090f52ca */ /* 0x040fe200000e0000 */
[----:B------:R1:W-:Y:S01]  /*215d0*/  @P2 STS.128 [R239+0x8000], RZ ;  /* 0x008000ffef002388 */ /* 0x0003e20000000c00 */
[C---:B------:R-:W-:Y:S02]  /*215e0*/  @P4 R2UR UR12, R8.reuse ;  /* 0x00000000080c42ca */ /* 0x040fe400000e0000 */
[C---:B------:R-:W-:Y:S02]  /*215f0*/  @P4 R2UR UR13, R9.reuse ;  /* 0x00000000090d42ca */ /* 0x040fe400000e0000 */
[C---:B------:R-:W-:Y:S02]  /*21600*/  @P3 R2UR UR10, R8.reuse ;  /* 0x00000000080a32ca */ /* 0x040fe400000e0000 */
[----:B------:R-:W-:Y:S02]  /*21610*/  @P3 R2UR UR11, R9 ;  /* 0x00000000090b32ca */ /* 0x000fe400000e0000 */
[----:B------:R-:W-:-:S02]  /*21620*/  @P3 R2UR UR16, R8 ;  /* 0x00000000081032ca */ /* 0x000fc400000e0000 */
[----:B------:R-:W-:Y:S02]  /*21630*/  @P3 R2UR UR17, R9 ;  /* 0x00000000091132ca */ /* 0x000fe400000e0000 */
[----:B--2---:R-:W-:Y:S01]  /*21640*/  @!P2 LEA.HI.X R13, R19, R232, R18, 0x1, P1 ;  /* 0x000000e8130da211 */ /* 0x004fe200008f0c12 */
[----:B------:R-:W-:Y:S02]  /*21650*/  IMAD.MOV.U32 R232, RZ, RZ, R12 ;  /* 0x000000ffffe87224 */ /* 0x000fe400078e000c */
[----:B------:R-:W-:Y:S02]  /*21660*/  @P5 IMAD.MOV.U32 R12, RZ, RZ, R28 ;  /* 0x000000ffff0c5224 */ /* 0x000fe400078e001c */
        /* <DEDUP_REMOVED lines=104> */
.L_x_3594:
[----:B------:R-:W-:Y:S05]  /*21cf0*/  BSYNC B1 ;  /* 0x0000000000017941 */ /* 0x000fea0003800000 */
.L_x_3593:
[----:B------:R-:W-:Y:S01]  /*21d00*/  R2UR UR4, R8 ;  /* 0x00000000080472ca */ /* 0x000fe200000e0000 */
[----:B-1----:R-:W-:Y:S01]  /*21d10*/  LDSM.16.MT88.4 R12, [R218+0x10000] ;  /* 0x01000000da0c783b */ /* 0x002fe20000004200 */
[----:B------:R-:W-:-:S03]  /*21d20*/  R2UR UR5, R9 ;  /* 0x00000000090572ca */ /* 0x000fc600000e0000 */
[----:B------:R-:W-:Y:S04]  /*21d30*/  LDSM.16.MT88.4 R20, [R216+0x10000] ;  /* 0x01000000d814783b */ /* 0x000fe80000004200 */
[----:B------:R-:W-:Y:S04]  /*21d40*/  LDSM.16.MT88.4 R24, [R217+0x10800] ;  /* 0x01080000d918783b */ /* 0x000fe80000004200 */
[----:B------:R-:W-:Y:S04]  /*21d50*/  LDSM.16.MT88.4 R32, [R218+0x10800] ;  /* 0x01080000da20783b */ /* 0x000fe80000004200 */
[----:B------:R1:W2:Y:S04]  /*21d60*/  LD.E R176, desc[UR4][R10.64+0xdc] ;  /* 0x0000dc040ab07980 */ /* 0x0002a8000c101900 */
[----:B------:R-:W-:Y:S01]  /*21d70*/  LDSM.16.MT88.4 R28, [R220+0x10800] ;  /* 0x01080000dc1c783b */ /* 0x000fe20000004200 */
[----:B-1----:R-:W-:-:S02]  /*21d80*/  FMNMX.FTZ R11, R164, R16, !PT ;  /* 0x00000010a40b7209 */ /* 0x002fc40007810000 */
[----:B-----5:R-:W-:Y:S02]  /*21d90*/  FMNMX.FTZ R10, R3, R0, !PT ;  /* 0x00000000030a7209 */ /* 0x020fe40007810000 */
        /* <DEDUP_REMOVED lines=40> */
[----:B------:R-:W-:-:S02]  /*22020*/  FSETP.NEU.FTZ.AND P0, PT, R168, -INF , PT ;  /* 0xff800000a800780b */ /* 0x000fc40003f1d000 */
[----:B------:R-:W-:-:S05]  /*22030*/  FSEL R172, R169, RZ, P1 ;  /* 0x000000ffa9ac7208 */ /* 0x000fca0000800000 */
[----:B------:R-:W-:Y:S01]  /*22040*/  FADD.FTZ R172, R164, -R172 ;  /* 0x800000aca4ac7221 */ /* 0x000fe20000010000 */
[C---:B--2---:R-:W-:Y:S01]  /*22050*/  FMUL.FTZ R184, R176.reuse, R169 ;  /* 0x000000a9b0b87220 */ /* 0x044fe20000410000 */
[C---:B------:R-:W-:Y:S02]  /*22060*/  FMUL.FTZ R175, R176.reuse, R168 ;  /* 0x000000a8b0af7220 */ /* 0x040fe40000410000 */
[----:B------:R-:W-:Y:S02]  /*22070*/  FMUL.FTZ R172, R176, R172 ;  /* 0x000000acb0ac7220 */ /* 0x000fe40000410000 */
[----:B------:R-:W-:Y:S02]  /*22080*/  FSEL R184, R184, RZ, P1 ;  /* 0x000000ffb8b87208 */ /* 0x000fe40000800000 */
[----:B------:R-:W-:Y:S02]  /*22090*/  FSEL R175, R175, RZ, P0 ;  /* 0x000000ffafaf7208 */ /* 0x000fe40000000000 */
[----:B------:R-:W1:Y:S01]  /*220a0*/  MUFU.EX2 R172, R172 ;  /* 0x000000ac00ac7308 */ /* 0x000e620000000800 */
[-CC-:B------:R-:W-:Y:S01]  /*220b0*/  FFMA.FTZ R166, R4, R176.reuse, -R184.reuse ;  /* 0x000000b004a67223 */ /* 0x180fe200000108b8 */
[----:B------:R-:W-:Y:S01]  /*220c0*/  FSEL R4, R168, RZ, P0 ;  /* 0x000000ffa8047208 */ /* 0x000fe20000000000 */
[-CC-:B------:R-:W-:Y:S01]  /*220d0*/  FFMA.FTZ R167, R2, R176.reuse, -R184.reuse ;  /* 0x000000b002a77223 */ /* 0x180fe200000108b8 */
[-CC-:B------:R-:W-:Y:S01]  /*220e0*/  FFMA.FTZ R2, R0, R176.reuse, -R175.reuse ;  /* 0x000000b000027223 */ /* 0x180fe200000108af */
[-C--:B------:R-:W-:Y:S01]  /*220f0*/  FFMA.FTZ R171, R16, R176.reuse, -R184 ;  /* 0x000000b010ab7223 */ /* 0x080fe200000108b8 */
[-CC-:B------:R-:W-:Y:S01]  /*22100*/  FFMA.FTZ R0, R17, R176.reuse, -R175.reuse ;  /* 0x000000b011007223 */ /* 0x180fe200000108af */
[----:B------:R-:W-:Y:S01]  /*22110*/  FADD.FTZ R3, R3, -R4 ;  /* 0x8000000403037221 */ /* 0x000fe20000010000 */
[----:B------:R-:W2:Y:S01]  /*22120*/  LDSM.16.MT88.4 R16, [R220+0x10000] ;  /* 0x01000000dc10783b */ /* 0x000ea20000004200 */
[-CC-:B------:R-:W-:Y:S01]  /*22130*/  FFMA.FTZ R165, R5, R176.reuse, -R184.reuse ;  /* 0x000000b005a57223 */ /* 0x180fe200000108b8 */
[-CC-:B------:R-:W-:Y:S01]  /*22140*/  FFMA.FTZ R6, R6, R176.reuse, -R175.reuse ;  /* 0x000000b006067223 */ /* 0x180fe200000108af */
[----:B------:R-:W-:Y:S01]  /*22150*/  FMUL.FTZ R3, R176, R3 ;  /* 0x00000003b0037220 */ /* 0x000fe20000410000 */
[----:B------:R-:W-:Y:S01]  /*22160*/  MUFU.EX2 R171, R171 ;  /* 0x000000ab00ab7308 */ /* 0x000fe20000000800 */
[-CC-:B------:R-:W-:Y:S01]  /*22170*/  FFMA.FTZ R182, R252, R176.reuse, -R184.reuse ;  /* 0x000000b0fcb67223 */ /* 0x180fe200000108b8 */
[-CC-:B------:R-:W-:Y:S01]  /*22180*/  FFMA.FTZ R187, R187, R176.reuse, -R184.reuse ;  /* 0x000000b0bbbb7223 */ /* 0x180fe200000108b8 */
[--C-:B------:R-:W-:Y:S01]  /*22190*/  FFMA.FTZ R188, R188, R176, -R184.reuse ;  /* 0x000000b0bcbc7223 */ /* 0x100fe200000108b8 */
[-C--:B-1----:R-:W-:Y:S01]  /*221a0*/  FMUL.FTZ R160, R160, R172.reuse ;  /* 0x000000aca0a07220 */ /* 0x082fe20000410000 */
[-C--:B------:R-:W-:Y:S01]  /*221b0*/  FMUL.FTZ R161, R161, R172.reuse ;  /* 0x000000aca1a17220 */ /* 0x080fe20000410000 */
[-C--:B------:R-:W-:Y:S01]  /*221c0*/  FMUL.FTZ R156, R156, R172.reuse ;  /* 0x000000ac9c9c7220 */ /* 0x080fe20000410000 */
[-C--:B------:R-:W-:Y:S01]  /*221d0*/  FMUL.FTZ R157, R157, R172.reuse ;  /* 0x000000ac9d9d7220 */ /* 0x080fe20000410000 */
[----:B------:R1:W3:Y:S01]  /*221e0*/  MUFU.EX2 R170, R3 ;  /* 0x0000000300aa7308 */ /* 0x0002e20000000800 */
        /* <DEDUP_REMOVED lines=8> */
[-C--:B------:R-:W-:Y:S01]  /*22270*/  FMUL.FTZ R141, R141, R172.reuse ;  /* 0x000000ac8d8d7220 */ /* 0x080fe20000410000 */
[-C--:B------:R-:W-:Y:S01]  /*22280*/  FMUL.FTZ R36, R36, R172.reuse ;  /* 0x000000ac24247220 */ /* 0x080fe20000410000 */
[-C--:B------:R-:W-:Y:S01]  /*22290*/  FMUL.FTZ R37, R37, R172.reuse ;  /* 0x000000ac25257220 */ /* 0x080fe20000410000 */
[-C--:B------:R-:W-:Y:S01]  /*222a0*/  FMUL.FTZ R40, R40, R172.reuse ;  /* 0x000000ac28287220 */ /* 0x080fe20000410000 */
[-C--:B------:R-:W-:Y:S01]  /*222b0*/  FMUL.FTZ R41, R41, R172.reuse ;  /* 0x000000ac29297220 */ /* 0x080fe20000410000 */
[-C--:B------:R-:W-:Y:S01]  /*222c0*/  FMUL.FTZ R44, R44, R172.reuse ;  /* 0x000000ac2c2c7220 */ /* 0x080fe20000410000 */
[----:B------:R-:W-:Y:S01]  /*222d0*/  FMUL.FTZ R45, R45, R172 ;  /* 0x000000ac2d2d7220 */ /* 0x000fe20000410000 */
[----:B------:R-:W-:Y:S01]  /*222e0*/  MUFU.EX2 R166, R166 ;  /* 0x000000a600a67308 */ /* 0x000fe20000000800 */
[--C-:B-1----:R-:W-:Y:S01]  /*222f0*/  FFMA.FTZ R3, R7, R176, -R175.reuse ;  /* 0x000000b007037223 */ /* 0x102fe200000108af */
[-C--:B---3--:R-:W-:Y:S01]  /*22300*/  FMUL.FTZ R162, R162, R170.reuse ;  /* 0x000000aaa2a27220 */ /* 0x088fe20000410000 */
[-C--:B------:R-:W-:Y:S01]  /*22310*/  FMUL.FTZ R163, R163, R170.reuse ;  /* 0x000000aaa3a37220 */ /* 0x080fe20000410000 */
[-C--:B------:R-:W-:Y:S01]  /*22320*/  FMUL.FTZ R158, R158, R170.reuse ;  /* 0x000000aa9e9e7220 */ /* 0x080fe20000410000 */
[-C--:B------:R-:W-:Y:S01]  /*22330*/  FMUL.FTZ R159, R159, R170.reuse ;  /* 0x000000aa9f9f7220 */ /* 0x080fe20000410000 */
[-C--:B------:R-:W-:Y:S01]  /*22340*/  FMUL.FTZ R154, R154, R170.reuse ;  /* 0x000000aa9a9a7220 */ /* 0x080fe20000410000 */
[-C--:B------:R-:W-:Y:S01]  /*22350*/  FMUL.FTZ R155, R155, R170.reuse ;  /* 0x000000aa9b9b7220 */ /* 0x080fe20000410000 */
[----:B------:R-:W-:Y:S01]  /*22360*/  MUFU.EX2 R165, R165 ;  /* 0x000000a500a57308 */ /* 0x000fe20000000800 */
        /* <DEDUP_REMOVED lines=11> */
[----:B------:R-:W-:Y:S01]  /*22420*/  FMUL.FTZ R43, R43, R170 ;  /* 0x000000aa2b2b7220 */ /* 0x000fe20000410000 */
[-C--:B------:R-:W-:Y:S01]  /*22430*/  FMUL.FTZ R48, R48, R172.reuse ;  /* 0x000000ac30307220 */ /* 0x080fe20000410000 */
[----:B------:R-:W-:Y:S01]  /*22440*/  FMUL.FTZ R49, R49, R172 ;  /* 0x000000ac31317220 */ /* 0x000fe20000410000 */
[-C--:B------:R-:W-:Y:S01]  /*22450*/  FMUL.FTZ R46, R46, R170.reuse ;  /* 0x000000aa2e2e7220 */ /* 0x080fe20000410000 */
[----:B------:R-:W1:Y:S01]  /*22460*/  MUFU.EX2 R0, R0 ;  /* 0x0000000000007308 */ /* 0x000e620000000800 */
[-C--:B------:R-:W-:Y:S01]  /*22470*/  FMUL.FTZ R47, R47, R170.reuse ;  /* 0x000000aa2f2f7220 */ /* 0x080fe20000410000 */
[-C--:B------:R-:W-:Y:S01]  /*22480*/  FMUL.FTZ R50, R50, R170.reuse ;  /* 0x000000aa32327220 */ /* 0x080fe20000410000 */
[----:B------:R-:W-:Y:S01]  /*22490*/  FMUL.FTZ R51, R51, R170 ;  /* 0x000000aa33337220 */ /* 0x000fe20000410000 */
[-C--:B------:R-:W-:Y:S01]  /*224a0*/  FMUL.FTZ R52, R52, R172.reuse ;  /* 0x000000ac34347220 */ /* 0x080fe20000410000 */
[-C--:B------:R-:W-:Y:S01]  /*224b0*/  FMUL.FTZ R53, R53, R172.reuse ;  /* 0x000000ac35357220 */ /* 0x080fe20000410000 */
[-C--:B------:R-:W-:Y:S01]  /*224c0*/  FMUL.FTZ R56, R56, R172.reuse ;  /* 0x000000ac38387220 */ /* 0x080fe20000410000 */
[----:B------:R-:W-:Y:S01]  /*224d0*/  FMUL.FTZ R57, R57, R172 ;  /* 0x000000ac39397220 */ /* 0x000fe20000410000 */
[----:B------:R3:W-:Y:S01]  /*224e0*/  MUFU.EX2 R164, R6 ;  /* 0x0000000600a47308 */ /* 0x0007e20000000800 */
[-C--:B------:R-:W-:Y:S01]  /*224f0*/  FMUL.FTZ R54, R54, R170.reuse ;  /* 0x000000aa36367220 */ /* 0x080fe20000410000 */
[-C--:B------:R-:W-:Y:S01]  /*22500*/  FMUL.FTZ R55, R55, R170.reuse ;  /* 0x000000aa37377220 */ /* 0x080fe20000410000 */
[-C--:B------:R-:W-:Y:S01]  /*22510*/  FMUL.FTZ R58, R58, R170.reuse ;  /* 0x000000aa3a3a7220 */ /* 0x080fe20000410000 */
[----:B------:R-:W-:Y:S01]  /*22520*/  FMUL.FTZ R59, R59, R170 ;  /* 0x000000aa3b3b7220 */ /* 0x000fe20000410000 */
[-C--:B------:R-:W-:Y:S01]  /*22530*/  FMUL.FTZ R60, R60, R172.reuse ;  /* 0x000000ac3c3c7220 */ /* 0x080fe20000410000 */
[-C--:B------:R-:W-:Y:S01]  /*22540*/  FMUL.FTZ R61, R61, R172.reuse ;  /* 0x000000ac3d3d7220 */ /* 0x080fe20000410000 */
[----:B------:R-:W-:Y:S01]  /*22550*/  FMUL.FTZ R64, R64, R172 ;  /* 0x000000ac40407220 */ /* 0x000fe20000410000 */
[----:B------:R-:W4:Y:S01]  /*22560*/  MUFU.EX2 R3, R3 ;  /* 0x0000000300037308 */ /* 0x000f220000000800 */
[----:B-1----:R-:W-:Y:S01]  /*22570*/  F2FP.F16.F32.PACK_AB R5, R0, R2 ;  /* 0x000000020005723e */ /* 0x002fe200000000ff */
[-C--:B------:R-:W-:Y:S01]  /*22580*/  FMUL.FTZ R62, R62, R170.reuse ;  /* 0x000000aa3e3e7220 */ /* 0x080fe20000410000 */
[----:B------:R-:W-:Y:S01]  /*22590*/  FMUL.FTZ R63, R63, R170 ;  /* 0x000000aa3f3f7220 */ /* 0x000fe20000410000 */
[----:B------:R-:W-:Y:S01]  /*225a0*/  FMUL.FTZ R65, R65, R172 ;  /* 0x000000ac41417220 */ /* 0x000fe20000410000 */
[-C--:B------:R-:W-:Y:S01]  /*225b0*/  FMUL.FTZ R66, R66, R170.reuse ;  /* 0x000000aa42427220 */ /* 0x080fe20000410000 */
[----:B------:R-:W-:Y:S01]  /*225c0*/  FMUL.FTZ R67, R67, R170 ;  /* 0x000000aa43437220 */ /* 0x000fe20000410000 */
[-C--:B------:R-:W-:Y:S01]  /*225d0*/  FMUL.FTZ R68, R68, R172.reuse ;  /* 0x000000ac44447220 */ /* 0x080fe20000410000 */
[----:B------:R-:W-:Y:S01]  /*225e0*/  FMUL.FTZ R69, R69, R172 ;  /* 0x000000ac45457220 */ /* 0x000fe20000410000 */
[----:B---3--:R-:W-:Y:S01]  /*225f0*/  F2FP.F16.F32.PACK_AB R6, R165, R166 ;  /* 0x000000a6a506723e */ /* 0x008fe200000000ff */
[----:B------:R-:W-:Y:S01]  /*22600*/  FMUL.FTZ R72, R72, R172 ;  /* 0x000000ac48487220 */ /* 0x000fe20000410000 */
[-C--:B------:R-:W-:Y:S01]  /*22610*/  FMUL.FTZ R70, R70, R170.reuse ;  /* 0x000000aa46467220 */ /* 0x080fe20000410000 */
[----:B------:R-:W-:Y:S01]  /*22620*/  FMUL.FTZ R71, R71, R170 ;  /* 0x000000aa47477220 */ /* 0x000fe20000410000 */
[----:B------:R-:W-:Y:S01]  /*22630*/  FMUL.FTZ R73, R73, R172 ;  /* 0x000000ac49497220 */ /* 0x000fe20000410000 */
[-C--:B------:R-:W-:Y:S01]  /*22640*/  FMUL.FTZ R74, R74, R170.reuse ;  /* 0x000000aa4a4a7220 */ /* 0x080fe20000410000 */
[----:B------:R-:W-:Y:S01]  /*22650*/  FMUL.FTZ R75, R75, R170 ;  /* 0x000000aa4b4b7220 */ /* 0x000fe20000410000 */
[----:B------:R-:W-:Y:S01]  /*22660*/  FMUL.FTZ R76, R76, R172 ;  /* 0x000000ac4c4c7220 */ /* 0x000fe20000410000 */
[----:B----4-:R-:W-:Y:S01]  /*22670*/  F2FP.F16.F32.PACK_AB R7, R3, R164 ;  /* 0x000000a40307723e */ /* 0x010fe200000000ff */
[-C--:B------:R-:W-:Y:S01]  /*22680*/  FMUL.FTZ R77, R77, R172.reuse ;  /* 0x000000ac4d4d7220 */ /* 0x080fe20000410000 */
[----:B------:R-:W-:Y:S01]  /*22690*/  FMUL.FTZ R80, R80, R172 ;  /* 0x000000ac50507220 */ /* 0x000fe20000410000 */
[-C--:B------:R-:W-:Y:S01]  /*226a0*/  FMUL.FTZ R78, R78, R170.reuse ;  /* 0x000000aa4e4e7220 */ /* 0x080fe20000410000 */
[----:B------:R-:W-:Y:S01]  /*226b0*/  FMUL.FTZ R79, R79, R170 ;  /* 0x000000aa4f4f7220 */ /* 0x000fe20000410000 */
[----:B------:R-:W-:Y:S01]  /*226c0*/  FMUL.FTZ R81, R81, R172 ;  /* 0x000000ac51517220 */ /* 0x000fe20000410000 */
[-C--:B------:R-:W-:Y:S01]  /*226d0*/  FMUL.FTZ R82, R82, R170.reuse ;  /* 0x000000aa52527220 */ /* 0x080fe20000410000 */
[C---:B--2---:R-:W-:Y:S01]  /*226e0*/  HMMA.16816.F32 R160, R4.reuse, R16, R160 ;  /* 0x0000001004a0723c */ /* 0x044fe200000018a0 */
[----:B------:R-:W-:Y:S01]  /*226f0*/  FMUL.FTZ R83, R83, R170 ;  /* 0x000000aa53537220 */ /* 0x000fe20000410000 */
[-C--:B------:R-:W-:Y:S01]  /*22700*/  FMUL.FTZ R84, R84, R172.reuse ;  /* 0x000000ac54547220 */ /* 0x080fe20000410000 */
[-C--:B------:R-:W-:Y:S01]  /*22710*/  FMUL.FTZ R85, R85, R172.reuse ;  /* 0x000000ac55557220 */ /* 0x080fe20000410000 */
[----:B------:R-:W-:Y:S01]  /*22720*/  FMUL.FTZ R88, R88, R172 ;  /* 0x000000ac58587220 */ /* 0x000fe20000410000 */
[-C--:B------:R-:W-:Y:S01]  /*22730*/  FMUL.FTZ R86, R86, R170.reuse ;  /* 0x000000aa56567220 */ /* 0x080fe20000410000 */
[C---:B------:R-:W-:Y:S01]  /*22740*/  HMMA.16816.F32 R156, R4.reuse, R18, R156 ;  /* 0x00000012049c723c */ /* 0x040fe2000000189c */
[----:B------:R-:W1:Y:S01]  /*22750*/  LDSM.16.MT88.4 R16, [R220+0x12000] ;  /* 0x01200000dc10783b */ /* 0x000e620000004200 */
[----:B------:R-:W-:Y:S01]  /*22760*/  FMUL.FTZ R87, R87, R170 ;  /* 0x000000aa57577220 */ /* 0x000fe20000410000 */
[----:B------:R-:W-:Y:S01]  /*22770*/  FMUL.FTZ R89, R89, R172 ;  /* 0x000000ac59597220 */ /* 0x000fe20000410000 */
[-C--:B------:R-:W-:Y:S01]  /*22780*/  FMUL.FTZ R90, R90, R170.reuse ;  /* 0x000000aa5a5a7220 */ /* 0x080fe20000410000 */
[----:B------:R-:W-:Y:S01]  /*22790*/  FMUL.FTZ R91, R91, R170 ;  /* 0x000000aa5b5b7220 */ /* 0x000fe20000410000 */
[C---:B------:R-:W-:Y:S01]  /*227a0*/  HMMA.16816.F32 R152, R4.reuse, R12, R152 ;  /* 0x0000000c0498723c */ /* 0x040fe20000001898 */
[-C--:B------:R-:W-:Y:S01]  /*227b0*/  FMUL.FTZ R92, R92, R172.reuse ;  /* 0x000000ac5c5c7220 */ /* 0x080fe20000410000 */
[-C--:B------:R-:W-:Y:S01]  /*227c0*/  FMUL.FTZ R93, R93, R172.reuse ;  /* 0x000000ac5d5d7220 */ /* 0x080fe20000410000 */
[----:B------:R-:W-:Y:S01]  /*227d0*/  FMUL.FTZ R96, R96, R172 ;  /* 0x000000ac60607220 */ /* 0x000fe20000410000 */
[-C--:B------:R-:W-:Y:S01]  /*227e0*/  FMUL.FTZ R94, R94, R170.reuse ;  /* 0x000000aa5e5e7220 */ /* 0x080fe20000410000 */
[----:B------:R-:W-:Y:S01]  /*227f0*/  FMUL.FTZ R95, R95, R170 ;  /* 0x000000aa5f5f7220 */ /* 0x000fe20000410000 */
[C---:B------:R-:W-:Y:S01]  /*22800*/  HMMA.16816.F32 R148, R4.reuse, R14, R148 ;  /* 0x0000000e0494723c */ /* 0x040fe20000001894 */
[----:B------:R-:W2:Y:S01]  /*22810*/  LDSM.16.MT88.4 R12, [R218+0x12000] ;  /* 0x01200000da0c783b */ /* 0x000ea20000004200 */
[----:B------:R-:W-:Y:S01]  /*22820*/  FMUL.FTZ R97, R97, R172 ;  /* 0x000000ac61617220 */ /* 0x000fe20000410000 */
[-C--:B------:R-:W-:Y:S01]  /*22830*/  FMUL.FTZ R98, R98, R170.reuse ;  /* 0x000000aa62627220 */ /* 0x080fe20000410000 */
[----:B------:R-:W-:Y:S01]  /*22840*/  FMUL.FTZ R99, R99, R170 ;  /* 0x000000aa63637220 */ /* 0x000fe20000410000 */
[-C--:B------:R-:W-:Y:S01]  /*22850*/  FMUL.FTZ R100, R100, R172.reuse ;  /* 0x000000ac64647220 */ /* 0x080fe20000410000 */
[C---:B------:R-:W-:Y:S01]  /*22860*/  HMMA.16816.F32 R144, R4.reuse, R8, R144 ;  /* 0x000000080490723c */ /* 0x040fe20000001890 */
[----:B------:R-:W-:Y:S01]  /*22870*/  FMUL.FTZ R101, R101, R172 ;  /* 0x000000ac65657220 */ /* 0x000fe20000410000 */
[-C--:B------:R-:W-:Y:S01]  /*22880*/  FMUL.FTZ R102, R102, R170.reuse ;  /* 0x000000aa66667220 */ /* 0x080fe20000410000 */
[----:B------:R-:W-:Y:S01]  /*22890*/  FMUL.FTZ R103, R103, R170 ;  /* 0x000000aa67677220 */ /* 0x000fe20000410000 */
[-C--:B------:R-:W-:Y:S01]  /*228a0*/  FMUL.FTZ R104, R104, R172.reuse ;  /* 0x000000ac68687220 */ /* 0x080fe20000410000 */
[----:B------:R-:W-:Y:S01]  /*228b0*/  FMUL.FTZ R105, R105, R172 ;  /* 0x000000ac69697220 */ /* 0x000fe20000410000 */
[C---:B------:R-:W-:Y:S01]  /*228c0*/  HMMA.16816.F32 R140, R4.reuse, R10, R140 ;  /* 0x0000000a048c723c */ /* 0x040fe2000000188c */
[----:B------:R-:W3:Y:S01]  /*228d0*/  LDSM.16.MT88.4 R8, [R217+0x12000] ;  /* 0x01200000d908783b */ /* 0x000ee20000004200 */
        /* <DEDUP_REMOVED lines=10> */
[-C--:B------:R-:W-:Y:S01]  /*22980*/  FFMA.FTZ R189, R189, R176.reuse, -R184 ;  /* 0x000000b0bdbd7223 */ /* 0x080fe200000108b8 */
[-CC-:B------:R-:W-:Y:S01]  /*22990*/  FFMA.FTZ R190, R190, R176.reuse, -R175.reuse ;  /* 0x000000b0bebe7223 */ /* 0x180fe200000108af */
[-CC-:B------:R-:W-:Y:S01]  /*229a0*/  FFMA.FTZ R191, R191, R176.reuse, -R175.reuse ;  /* 0x000000b0bfbf7223 */ /* 0x180fe200000108af */
[-CC-:B------:R-:W-:Y:S01]  /*229b0*/  FFMA.FTZ R192, R192, R176.reuse, -R175.reuse ;  /* 0x000000b0c0c07223 */ /* 0x180fe200000108af */
[C---:B------:R-:W-:Y:S01]  /*229c0*/  HMMA.16816.F32 R136, R4.reuse, R20, R136 ;  /* 0x000000140488723c */ /* 0x040fe20000001888 */
[--C-:B------:R-:W-:Y:S01]  /*229d0*/  FFMA.FTZ R193, R193, R176, -R175.reuse ;  /* 0x000000b0c1c17223 */ /* 0x100fe200000108af */
[----:B------:R-:W4:Y:S01]  /*229e0*/  MUFU.EX2 R182, R182 ;  /* 0x000000b600b67308 */ /* 0x000f220000000800 */
[-C--:B------:R-:W-:Y:S01]  /*229f0*/  FMUL.FTZ R108, R108, R172.reuse ;  /* 0x000000ac6c6c7220 */ /* 0x080fe20000410000 */
[-C--:B------:R-:W-:Y:S01]  /*22a00*/  FMUL.FTZ R109, R109, R172.reuse ;  /* 0x000000ac6d6d7220 */ /* 0x080fe20000410000 */
[----:B------:R-:W-:Y:S01]  /*22a10*/  FMUL.FTZ R112, R112, R172 ;  /* 0x000000ac70707220 */ /* 0x000fe20000410000 */
[C---:B-1----:R-:W-:Y:S01]  /*22a20*/  HMMA.16816.F32 R36, R4.reuse, R16, R36 ;  /* 0x000000100424723c */ /* 0x042fe20000001824 */
[-C--:B------:R-:W-:Y:S01]  /*22a30*/  FMUL.FTZ R110, R110, R170.reuse ;  /* 0x000000aa6e6e7220 */ /* 0x080fe20000410000 */
[----:B------:R-:W-:Y:S01]  /*22a40*/  FMUL.FTZ R111, R111, R170 ;  /* 0x000000aa6f6f7220 */ /* 0x000fe20000410000 */
[----:B------:R-:W-:Y:S01]  /*22a50*/  FMUL.FTZ R113, R113, R172 ;  /* 0x000000ac71717220 */ /* 0x000fe20000410000 */
[----:B------:R-:W-:Y:S01]  /*22a60*/  MUFU.EX2 R187, R187 ;  /* 0x000000bb00bb7308 */ /* 0x000fe20000000800 */
[-C--:B------:R-:W-:Y:S01]  /*22a70*/  FMUL.FTZ R114, R114, R170.reuse ;  /* 0x000000aa72727220 */ /* 0x080fe20000410000 */
[C---:B------:R-:W-:Y:S01]  /*22a80*/  HMMA.16816.F32 R40, R4.reuse, R18, R40 ;  /* 0x000000120428723c */ /* 0x040fe20000001828 */
[----:B------:R-:W1:Y:S01]  /*22a90*/  LDSM.16.MT88.4 R16, [R216+0x12000] ;  /* 0x01200000d810783b */ /* 0x000e620000004200 */
[----:B------:R-:W-:Y:S01]  /*22aa0*/  FMUL.FTZ R115, R115, R170 ;  /* 0x000000aa73737220 */ /* 0x000fe20000410000 */
[-C--:B------:R-:W-:Y:S01]  /*22ab0*/  FMUL.FTZ R116, R116, R172.reuse ;  /* 0x000000ac74747220 */ /* 0x080fe20000410000 */
[----:B------:R-:W-:Y:S01]  /*22ac0*/  FMUL.FTZ R117, R117, R172 ;  /* 0x000000ac75757220 */ /* 0x000fe20000410000 */
[-C--:B------:R-:W-:Y:S01]  /*22ad0*/  FMUL.FTZ R118, R118, R170.reuse ;  /* 0x000000aa76767220 */ /* 0x080fe20000410000 */
[C---:B--2---:R-:W-:Y:S01]  /*22ae0*/  HMMA.16816.F32 R44, R4.reuse, R12, R44 ;  /* 0x0000000c042c723c */ /* 0x044fe2000000182c */
[----:B------:R-:W-:Y:S01]  /*22af0*/  MUFU.EX2 R188, R188 ;  /* 0x000000bc00bc7308 */ /* 0x000fe20000000800 */
[----:B------:R-:W-:Y:S01]  /*22b00*/  FMUL.FTZ R119, R119, R170 ;  /* 0x000000aa77777220 */ /* 0x000fe20000410000 */
[-C--:B------:R-:W-:Y:S01]  /*22b10*/  FMUL.FTZ R120, R120, R172.reuse ;  /* 0x000000ac78787220 */ /* 0x080fe20000410000 */
[----:B------:R-:W-:Y:S01]  /*22b20*/  FMUL.FTZ R121, R121, R172 ;  /* 0x000000ac79797220 */ /* 0x000fe20000410000 */
[-C--:B------:R-:W-:Y:S01]  /*22b30*/  FMUL.FTZ R122, R122, R170.reuse ;  /* 0x000000aa7a7a7220 */ /* 0x080fe20000410000 */
[C---:B------:R-:W-:Y:S01]  /*22b40*/  HMMA.16816.F32 R48, R4.reuse, R14, R48 ;  /* 0x0000000e0430723c */ /* 0x040fe20000001830 */
[----:B------:R-:W2:Y:S01]  /*22b50*/  LDSM.16.MT88.4 R12, [R220+0x14000] ;  /* 0x01400000dc0c783b */ /* 0x000ea20000004200 */
[----:B------:R-:W-:Y:S01]  /*22b60*/  FMUL.FTZ R123, R123, R170 ;  /* 0x000000aa7b7b7220 */ /* 0x000fe20000410000 */
[----:B------:R-:W-:Y:S01]  /*22b70*/  MUFU.EX2 R189, R189 ;  /* 0x000000bd00bd7308 */ /* 0x000fe20000000800 */
[-C--:B------:R-:W-:Y:S01]  /*22b80*/  FMUL.FTZ R124, R124, R172.reuse ;  /* 0x000000ac7c7c7220 */ /* 0x080fe20000410000 */
[-C--:B------:R-:W-:Y:S01]  /*22b90*/  FMUL.FTZ R125, R125, R172.reuse ;  /* 0x000000ac7d7d7220 */ /* 0x080fe20000410000 */
[C---:B---3--:R-:W-:Y:S01]  /*22ba0*/  HMMA.16816.F32 R52, R4.reuse, R8, R52 ;  /* 0x000000080434723c */ /* 0x048fe20000001834 */
[-C--:B------:R-:W-:Y:S01]  /*22bb0*/  FMUL.FTZ R128, R128, R172.reuse ;  /* 0x000000ac80807220 */ /* 0x080fe20000410000 */
[----:B------:R-:W-:Y:S01]  /*22bc0*/  FMUL.FTZ R129, R129, R172 ;  /* 0x000000ac81817220 */ /* 0x000fe20000410000 */
[-C--:B------:R-:W-:Y:S01]  /*22bd0*/  FMUL.FTZ R126, R126, R170.reuse ;  /* 0x000000aa7e7e7220 */ /* 0x080fe20000410000 */
[-C--:B------:R-:W-:Y:S01]  /*22be0*/  FMUL.FTZ R127, R127, R170.reuse ;  /* 0x000000aa7f7f7220 */ /* 0x080fe20000410000 */
[----:B------:R-:W3:Y:S01]  /*22bf0*/  MUFU.EX2 R190, R190 ;  /* 0x000000be00be7308 */ /* 0x000ee20000000800 */
[C---:B------:R-:W-:Y:S01]  /*22c00*/  HMMA.16816.F32 R56, R4.reuse, R10, R56 ;  /* 0x0000000a0438723c */ /* 0x040fe20000001838 */
[----:B------:R-:W3:Y:S01]  /*22c10*/  LDSM.16.MT88.4 R8, [R218+0x14000] ;  /* 0x01400000da08783b */ /* 0x000ee20000004200 */
[-C--:B------:R-:W-:Y:S01]  /*22c20*/  FMUL.FTZ R130, R130, R170.reuse ;  /* 0x000000aa82827220 */ /* 0x080fe20000410000 */
[----:B------:R-:W-:Y:S01]  /*22c30*/  FMUL.FTZ R131, R131, R170 ;  /* 0x000000aa83837220 */ /* 0x000fe20000410000 */
[-CC-:B------:R-:W-:Y:S01]  /*22c40*/  FFMA.FTZ R197, R197, R176.reuse, -R175.reuse ;  /* 0x000000b0c5c57223 */ /* 0x180fe200000108af */
[-CC-:B------:R-:W-:Y:S01]  /*22c50*/  FFMA.FTZ R196, R196, R176.reuse, -R175.reuse ;  /* 0x000000b0c4c47223 */ /* 0x180fe200000108af */
[----:B------:R-:W-:Y:S01]  /*22c60*/  HMMA.16816.F32 R132, R4, R22, R132 ;  /* 0x000000160484723c */ /* 0x000fe20000001884 */
[----:B------:R-:W-:Y:S01]  /*22c70*/  LDSM.16.MT88.4 R20, [R216+0x10800] ;  /* 0x01080000d814783b */ /* 0x000fe20000004200 */
[----:B------:R-:W3:Y:S01]  /*22c80*/  MUFU.EX2 R191, R191 ;  /* 0x000000bf00bf7308 */ /* 0x000ee20000000800 */
[-CC-:B------:R-:W-:Y:S01]  /*22c90*/  FFMA.FTZ R195, R195, R176.reuse, -R175.reuse ;  /* 0x000000b0c3c37223 */ /* 0x180fe200000108af */
[-CC-:B------:R-:W-:Y:S01]  /*22ca0*/  FFMA.FTZ R194, R194, R176.reuse, -R175.reuse ;  /* 0x000000b0c2c27223 */ /* 0x180fe200000108af */
[-CC-:B------:R-:W-:Y:S01]  /*22cb0*/  FFMA.FTZ R178, R178, R176.reuse, -R175.reuse ;  /* 0x000000b0b2b27223 */ /* 0x180fe200000108af */
[----:B------:R-:W-:Y:S01]  /*22cc0*/  FFMA.FTZ R177, R177, R176, -R175 ;  /* 0x000000b0b1b17223 */ /* 0x000fe200000108af */
[----:B------:R-:W-:Y:S01]  /*22cd0*/  FFMA.FTZ R171, R249, R172, R171 ;  /* 0x000000acf9ab7223 */ /* 0x000fe200000100ab */
[----:B------:R-:W-:-:S02]  /*22ce0*/  FFMA.FTZ R2, R248, R170, R2 ;  /* 0x000000aaf8027223 */ /* 0x000fc40000010002 */
[----:B------:R-:W-:Y:S01]  /*22cf0*/  MUFU.EX2 R192, R192 ;  /* 0x000000c000c07308 */ /* 0x000fe20000000800 */
[----:B-1----:R-:W-:Y:S01]  /*22d00*/  HMMA.16816.F32 R60, R4, R16, R60 ;  /* 0x00000010043c723c */ /* 0x002fe2000000183c */
[----:B------:R-:W-:Y:S01]  /*22d10*/  FADD.FTZ R171, R167, R171 ;  /* 0x000000aba7ab7221 */ /* 0x000fe20000010000 */
[----:B------:R-:W-:-:S03]  /*22d20*/  FADD.FTZ R2, R0, R2 ;  /* 0x0000000200027221 */ /* 0x000fc60000010000 */
[----:B------:R-:W-:Y:S01]  /*22d30*/  FADD.FTZ R171, R166, R171 ;  /* 0x000000aba6ab7221 */ /* 0x000fe20000010000 */
[C---:B------:R-:W-:Y:S01]  /*22d40*/  HMMA.16816.F32 R64, R4.reuse, R18, R64 ;  /* 0x000000120440723c */ /* 0x040fe20000001840 */
[----:B------:R-:W1:Y:S01]  /*22d50*/  LDSM.16.MT88.4 R16, [R217+0x14000] ;  /* 0x01400000d910783b */ /* 0x000e620000004200 */
[----:B------:R-:W1:Y:S01]  /*22d60*/  MUFU.EX2 R193, R193 ;  /* 0x000000c100c17308 */ /* 0x000e620000000800 */
[----:B------:R-:W-:Y:S01]  /*22d70*/  FADD.FTZ R2, R164, R2 ;  /* 0x00000002a4027221 */ /* 0x000fe20000010000 */
[----:B------:R-:W-:Y:S01]  /*22d80*/  FADD.FTZ R171, R165, R171 ;  /* 0x000000aba5ab7221 */ /* 0x000fe20000010000 */
[----:B------:R-:W-:Y:S01]  /*22d90*/  MOV R164, R169 ;  /* 0x000000a900a47202 */ /* 0x000fe20000000f00 */
[C---:B--2---:R-:W-:Y:S01]  /*22da0*/  HMMA.16816.F32 R68, R4.reuse, R12, R68 ;  /* 0x0000000c0444723c */ /* 0x044fe20000001844 */
[----:B------:R-:W-:Y:S01]  /*22db0*/  FADD.FTZ R2, R3, R2 ;  /* 0x0000000203027221 */ /* 0x000fe20000010000 */
[----:B----4-:R-:W-:Y:S01]  /*22dc0*/  FADD.FTZ R171, R182, R171 ;  /* 0x000000abb6ab7221 */ /* 0x010fe20000010000 */
[----:B------:R-:W-:Y:S01]  /*22dd0*/  MOV R3, R168 ;  /* 0x000000a800037202 */ /* 0x000fe20000000f00 */
[----:B------:R-:W2:Y:S01]  /*22de0*/  MUFU.EX2 R197, R197 ;  /* 0x000000c500c57308 */ /* 0x000ea20000000800 */
[----:B---3--:R-:W-:Y:S01]  /*22df0*/  FADD.FTZ R2, R190, R2 ;  /* 0x00000002be027221 */ /* 0x008fe20000010000 */
[C---:B------:R-:W-:Y:S01]  /*22e00*/  HMMA.16816.F32 R72, R4.reuse, R14, R72 ;  /* 0x0000000e0448723c */ /* 0x040fe20000001848 */
[----:B------:R-:W3:Y:S05]  /*22e10*/  LDSM.16.MT88.4 R12, [R216+0x14000] ;  /* 0x01400000d80c783b */ /* 0x000eea0000004200 */
[C---:B------:R-:W-:Y:S01]  /*22e20*/  HMMA.16816.F32 R76, R4.reuse, R8, R76 ;  /* 0x00000008044c723c */ /* 0x040fe2000000184c */
[----:B------:R-:W-:Y:S05]  /*22e30*/  MUFU.EX2 R196, R196 ;  /* 0x000000c400c47308 */ /* 0x000fea0000000800 */
[C---:B------:R-:W-:Y:S01]  /*22e40*/  HMMA.16816.F32 R80, R4.reuse, R10, R80 ;  /* 0x0000000a0450723c */ /* 0x040fe20000001850 */
[----:B------:R-:W4:Y:S02]  /*22e50*/  LDSM.16.MT88.4 R8, [R220+0x16000] ;  /* 0x01600000dc08783b */ /* 0x000f240000004200 */
[----:B------:R-:W-:Y:S08]  /*22e60*/  MUFU.EX2 R195, R195 ;  /* 0x000000c300c37308 */ /* 0x000ff00000000800 */
[----:B------:R-:W-:Y:S01]  /*22e70*/  MUFU.EX2 R194, R194 ;  /* 0x000000c200c27308 */ /* 0x000fe20000000800 */
[C---:B-1----:R-:W-:Y:S07]  /*22e80*/  HMMA.16816.F32 R84, R4.reuse, R16, R84 ;  /* 0x000000100454723c */ /* 0x042fee0000001854 */
[----:B------:R-:W-:Y:S01]  /*22e90*/  MUFU.EX2 R178, R178 ;  /* 0x000000b200b27308 */ /* 0x000fe20000000800 */
[C---:B------:R-:W-:Y:S01]  /*22ea0*/  HMMA.16816.F32 R88, R4.reuse, R18, R88 ;  /* 0x000000120458723c */ /* 0x040fe20000001858 */
[----:B------:R-:W1:Y:S06]  /*22eb0*/  LDSM.16.MT88.4 R16, [R218+0x16000] ;  /* 0x01600000da10783b */ /* 0x000e6c0000004200 */
[----:B------:R-:W-:Y:S01]  /*22ec0*/  MUFU.EX2 R177, R177 ;  /* 0x000000b100b17308 */ /* 0x000fe20000000800 */
        /* <DEDUP_REMOVED lines=12> */
[C---:B----4-:R-:W-:Y:S06]  /*22f90*/  HMMA.16816.F32 R124, R4.reuse, R8, R124 ;  /* 0x00000008047c723c */ /* 0x050fec000000187c */
[----:B------:R-:W-:Y:S01]  /*22fa0*/  HMMA.16816.F32 R128, R4, R10, R128 ;  /* 0x0000000a0480723c */ /* 0x000fe20000001880 */
[----:B------:R-:W3:Y:S06]  /*22fb0*/  LDSM.16.MT88.4 R8, [R217+0x12800] ;  /* 0x01280000d908783b */ /* 0x000eec0000004200 */
        /* <DEDUP_REMOVED lines=10> */
[----:B------:R-:W-:Y:S02]  /*23060*/  HMMA.16816.F32 R136, R4, R20, R136 ;  /* 0x000000140488723c */ /* 0x000fe40000001888 */
[----:B--2---:R-:W-:-:S04]  /*23070*/  FADD.FTZ R193, R197, R193 ;  /* 0x000000c1c5c17221 */ /* 0x004fc80000010000 */
        /* <DEDUP_REMOVED lines=34> */
[-CC-:B------:R-:W-:Y:S01]  /*232a0*/  FFMA.FTZ R32, R250, R176.reuse, -R184.reuse ;  /* 0x000000b0fa207223 */ /* 0x180fe200000108b8 */
[----:B------:R-:W-:-:S04]  /*232b0*/  FFMA.FTZ R33, R251, R176, -R184 ;  /* 0x000000b0fb217223 */ /* 0x000fc800000108b8 */
[C---:B--2---:R-:W-:Y:S01]  /*232c0*/  HMMA.16816.F32 R124, R4.reuse, R20, R124 ;  /* 0x00000014047c723c */ /* 0x044fe2000000187c */
[-CC-:B------:R-:W-:Y:S01]  /*232d0*/  FFMA.FTZ R34, R199, R176.reuse, -R184.reuse ;  /* 0x000000b0c7227223 */ /* 0x180fe200000108b8 */
[----:B------:R-:W-:Y:S01]  /*232e0*/  FFMA.FTZ R35, R198, R176, -R184 ;  /* 0x000000b0c6237223 */ /* 0x000fe200000108b8 */
[----:B------:R-:W2:Y:S03]  /*232f0*/  MUFU.EX2 R32, R32 ;  /* 0x0000002000207308 */ /* 0x000ea60000000800 */
[C---:B------:R-:W-:Y:S01]  /*23300*/  HMMA.16816.F32 R128, R4.reuse, R22, R128 ;  /* 0x000000160480723c */ /* 0x040fe20000001880 */
[----:B------:R-:W4:Y:S04]  /*23310*/  LDSM.16.MT88.4 R20, [R218+0x13000] ;  /* 0x01300000da14783b */ /* 0x000f280000004200 */
[----:B------:R-:W3:Y:S01]  /*23320*/  MUFU.EX2 R33, R33 ;  /* 0x0000002100217308 */ /* 0x000ee20000000800 */
[C---:B------:R-:W-:Y:S06]  /*23330*/  HMMA.16816.F32 R100, R4.reuse, R16, R100 ;  /* 0x000000100464723c */ /* 0x040fec0000001864 */
[----:B------:R-:W-:Y:S01]  /*23340*/  HMMA.16816.F32 R104, R4, R18, R104 ;  /* 0x000000120468723c */ /* 0x000fe20000001868 */
[----:B------:R-:W-:Y:S01]  /*23350*/  MUFU.EX2 R34, R34 ;  /* 0x0000002200227308 */ /* 0x000fe20000000800 */
[----:B------:R-:W4:Y:S01]  /*23360*/  LDSM.16.MT88.4 R16, [R220+0x11000] ;  /* 0x01100000dc10783b */ /* 0x000f220000004200 */
[----:B--2---:R-:W-:-:S03]  /*23370*/  FADD.FTZ R189, R32, R189 ;  /* 0x000000bd20bd7221 */ /* 0x004fc60000010000 */
[C---:B------:R-:W-:Y:S03]  /*23380*/  HMMA.16816.F32 R160, R4.reuse, R28, R160 ;  /* 0x0000001c04a0723c */ /* 0x040fe600000018a0 */
[----:B------:R-:W2:Y:S03]  /*23390*/  MUFU.EX2 R35, R35 ;  /* 0x0000002300237308 */ /* 0x000ea60000000800 */
[C---:B------:R-:W-:Y:S01]  /*233a0*/  HMMA.16816.F32 R156, R4.reuse, R30, R156 ;  /* 0x0000001e049c723c */ /* 0x040fe2000000189c */
[----:B------:R-:W-:Y:S05]  /*233b0*/  LDSM.16.MT88.4 R28, [R216+0x11000] ;  /* 0x01100000d81c783b */ /* 0x000fea0000004200 */
[C---:B------:R-:W-:Y:S06]  /*233c0*/  HMMA.16816.F32 R116, R4.reuse, R24, R116 ;  /* 0x000000180474723c */ /* 0x040fec0000001874 */
[----:B------:R-:W-:Y:S01]  /*233d0*/  HMMA.16816.F32 R120, R4, R26, R120 ;  /* 0x0000001a0478723c */ /* 0x000fe20000001878 */
[----:B------:R-:W-:Y:S06]  /*233e0*/  LDSM.16.MT88.4 R24, [R220+0x13000] ;  /* 0x01300000dc18783b */ /* 0x000fec0000004200 */
[C---:B---3--:R-:W-:Y:S01]  /*233f0*/  F2FP.F16.F32.PACK_AB R4, R33.reuse, R32 ;  /* 0x000000202104723e */ /* 0x048fe200000000ff */
[----:B------:R-:W-:Y:S01]  /*23400*/  FADD.FTZ R33, R33, R189 ;  /* 0x000000bd21217221 */ /* 0x000fe20000010000 */
[C---:B------:R-:W-:Y:S01]  /*23410*/  F2FP.F16.F32.PACK_AB R5, R196.reuse, R197 ;  /* 0x000000c5c405723e */ /* 0x040fe200000000ff */
[----:B------:R-:W-:Y:S01]  /*23420*/  FADD.FTZ R196, R196, R193 ;  /* 0x000000c1c4c47221 */ /* 0x000fe20000010000 */
[----:B--2---:R-:W-:Y:S01]  /*23430*/  F2FP.F16.F32.PACK_AB R6, R35, R34 ;  /* 0x000000222306723e */ /* 0x004fe200000000ff */
[----:B------:R-:W-:Y:S01]  /*23440*/  FADD.FTZ R33, R34, R33 ;  /* 0x0000002122217221 */ /* 0x000fe20000010000 */
[----:B------:R-:W-:Y:S01]  /*23450*/  F2FP.F16.F32.PACK_AB R7, R194, R195 ;  /* 0x000000c3c207723e */ /* 0x000fe200000000ff */
[----:B------:R-:W-:-:S02]  /*23460*/  FADD.FTZ R196, R195, R196 ;  /* 0x000000c4c3c47221 */ /* 0x000fc40000010000 */
[----:B------:R-:W-:Y:S02]  /*23470*/  FADD.FTZ R35, R35, R33 ;  /* 0x0000002123237221 */ /* 0x000fe40000010000 */
[----:B------:R-:W-:Y:S02]  /*23480*/  FADD.FTZ R194, R194, R196 ;  /* 0x000000c4c2c27221 */ /* 0x000fe40000010000 */
[----:B------:R-:W-:Y:S02]  /*23490*/  HMMA.16816.F32 R152, R4, R12, R152 ;  /* 0x0000000c0498723c */ /* 0x000fe40000001898 */
[----:B------:R-:W-:-:S04]  /*234a0*/  FADD.FTZ R194, R178, R194 ;  /* 0x000000c2b2c27221 */ /* 0x000fc80000010000 */
[----:B------:R-:W-:Y:S01]  /*234b0*/  HMMA.16816.F32 R148, R4, R14, R148 ;  /* 0x0000000e0494723c */ /* 0x000fe20000001894 */
[----:B------:R-:W2:Y:S01]  /*234c0*/  LDSM.16.MT88.4 R12, [R216+0x13000] ;  /* 0x01300000d80c783b */ /* 0x000ea20000004200 */
[----:B------:R-:W-:-:S04]  /*234d0*/  FADD.FTZ R194, R177, R194 ;  /* 0x000000c2b1c27221 */ /* 0x000fc80000010000 */
[C---:B-1----:R-:W-:Y:S06]  /*234e0*/  HMMA.16816.F32 R144, R4.reuse, R8, R144 ;  /* 0x000000080490723c */ /* 0x042fec0000001890 */
[C---:B------:R-:W-:Y:S01]  /*234f0*/  HMMA.16816.F32 R140, R4.reuse, R10, R140 ;  /* 0x0000000a048c723c */ /* 0x040fe2000000188c */
[----:B------:R-:W1:Y:S05]  /*23500*/  LDSM.16.MT88.4 R8, [R220+0x15000] ;  /* 0x01500000dc08783b */ /* 0x000e6a0000004200 */
[C---:B----4-:R-:W-:Y:S06]  /*23510*/  HMMA.16816.F32 R44, R4.reuse, R20, R44 ;  /* 0x00000014042c723c */ /* 0x050fec000000182c */
        /* <DEDUP_REMOVED lines=31> */
[-CC-:B------:R-:W-:Y:S01]  /*23710*/  FFMA.FTZ R16, R174, R176.reuse, -R175.reuse ;  /* 0x000000b0ae107223 */ /* 0x180fe200000108af */
[----:B------:R-:W-:-:S03]  /*23720*/  FFMA.FTZ R174, R173, R176, -R175 ;  /* 0x000000b0adae7223 */ /* 0x000fc600000108af */
[----:B------:R4:W2:Y:S01]  /*23730*/  MUFU.EX2 R173, R16 ;  /* 0x0000001000ad7308 */ /* 0x0008a20000000800 */
[----:B------:R-:W-:Y:S01]  /*23740*/  HMMA.16816.F32 R132, R4, R30, R132 ;  /* 0x0000001e0484723c */ /* 0x000fe20000001884 */
[-CC-:B------:R-:W-:Y:S01]  /*23750*/  FFMA.FTZ R28, R186, R176.reuse, -R184.reuse ;  /* 0x000000b0ba1c7223 */ /* 0x180fe200000108b8 */
[----:B------:R-:W-:-:S04]  /*23760*/  FFMA.FTZ R29, R185, R176, -R184 ;  /* 0x000000b0b91d7223 */ /* 0x000fc800000108b8 */
[C---:B------:R-:W-:Y:S01]  /*23770*/  HMMA.16816.F32 R88, R4.reuse, R18, R88 ;  /* 0x000000120458723c */ /* 0x040fe20000001858 */
[-CC-:B------:R-:W-:Y:S01]  /*23780*/  FFMA.FTZ R30, R183, R176.reuse, -R184.reuse ;  /* 0x000000b0b71e7223 */ /* 0x180fe200000108b8 */
[----:B------:R-:W-:Y:S01]  /*23790*/  FFMA.FTZ R31, R179, R176, -R184 ;  /* 0x000000b0b31f7223 */ /* 0x000fe200000108b8 */
[----:B------:R-:W1:Y:S03]  /*237a0*/  MUFU.EX2 R28, R28 ;  /* 0x0000001c001c7308 */ /* 0x000e660000000800 */
[C---:B------:R-:W-:Y:S01]  /*237b0*/  HMMA.16816.F32 R116, R4.reuse, R24, R116 ;  /* 0x000000180474723c */ /* 0x040fe20000001874 */
[----:B----4-:R-:W4:Y:S04]  /*237c0*/  LDSM.16.MT88.4 R16, [R218+0x11800] ;  /* 0x01180000da10783b */ /* 0x010f280000004200 */
[----:B------:R-:W3:Y:S01]  /*237d0*/  MUFU.EX2 R29, R29 ;  /* 0x0000001d001d7308 */ /* 0x000ee20000000800 */
[C---:B------:R-:W-:Y:S01]  /*237e0*/  HMMA.16816.F32 R120, R4.reuse, R26, R120 ;  /* 0x0000001a0478723c */ /* 0x040fe20000001878 */
[----:B--2---:R-:W-:Y:S01]  /*237f0*/  FADD.FTZ R194, R173, R194 ;  /* 0x000000c2adc27221 */ /* 0x004fe20000010000 */
[----:B------:R-:W-:Y:S04]  /*23800*/  LDSM.16.MT88.4 R24, [R216+0x11800] ;  /* 0x01180000d818783b */ /* 0x000fe80000004200 */
[----:B------:R-:W-:Y:S01]  /*23810*/  HMMA.16816.F32 R124, R4, R12, R124 ;  /* 0x0000000c047c723c */ /* 0x000fe2000000187c */
[----:B------:R-:W2:Y:S01]  /*23820*/  MUFU.EX2 R30, R30 ;  /* 0x0000001e001e7308 */ /* 0x000ea20000000800 */
[----:B-1----:R-:W-:-:S04]  /*23830*/  FADD.FTZ R35, R28, R35 ;  /* 0x000000231c237221 */ /* 0x002fc80000010000 */
[----:B------:R-:W-:Y:S01]  /*23840*/  HMMA.16816.F32 R128, R4, R14, R128 ;  /* 0x0000000e0480723c */ /* 0x000fe20000001880 */
[----:B------:R-:W1:Y:S02]  /*23850*/  LDSM.16.MT88.4 R12, [R218+0x13800] ;  /* 0x01380000da0c783b */ /* 0x000e640000004200 */
[----:B------:R-:W4:Y:S01]  /*23860*/  MUFU.EX2 R31, R31 ;  /* 0x0000001f001f7308 */ /* 0x000f220000000800 */
[----:B---3--:R-:W-:-:S03]  /*23870*/  FADD.FTZ R35, R29, R35 ;  /* 0x000000231d237221 */ /* 0x008fc60000010000 */
[----:B------:R-:W-:Y:S02]  /*23880*/  F2FP.F16.F32.PACK_AB R4, R29, R28 ;  /* 0x0000001c1d04723e */ /* 0x000fe400000000ff */
[----:B------:R-:W-:Y:S02]  /*23890*/  F2FP.F16.F32.PACK_AB R5, R177, R178 ;  /* 0x000000b2b105723e */ /* 0x000fe400000000ff */
[----:B------:R-:W3:Y:S01]  /*238a0*/  MUFU.EX2 R174, R174 ;  /* 0x000000ae00ae7308 */ /* 0x000ee20000000800 */
[----:B--2---:R-:W-:Y:S01]  /*238b0*/  FADD.FTZ R35, R30, R35 ;  /* 0x000000231e237221 */ /* 0x004fe20000010000 */
[----:B----4-:R-:W-:-:S03]  /*238c0*/  F2FP.F16.F32.PACK_AB R6, R31, R30 ;  /* 0x0000001e1f06723e */ /* 0x010fc600000000ff */
[----:B------:R-:W-:Y:S01]  /*238d0*/  FADD.FTZ R249, R31, R35 ;  /* 0x000000231ff97221 */ /* 0x000fe20000010000 */
[C---:B---3--:R-:W-:Y:S01]  /*238e0*/  F2FP.F16.F32.PACK_AB R7, R174.reuse, R173 ;  /* 0x000000adae07723e */ /* 0x048fe200000000ff */
[----:B------:R-:W-:-:S06]  /*238f0*/  FADD.FTZ R248, R174, R194 ;  /* 0x000000c2aef87221 */ /* 0x000fcc0000010000 */
        /* <DEDUP_REMOVED lines=29> */
[----:B------:R-:W1:Y:S05]  /*23ad0*/  LDSM.16.MT88.4 R12, [R217+0x17800] ;  /* 0x01780000d90c783b */ /* 0x000e6a0000004200 */
[C---:B--2---:R-:W-:Y:S06]  /*23ae0*/  HMMA.16816.F32 R92, R4.reuse, R20, R92 ;  /* 0x00000014045c723c */ /* 0x044fec000000185c */
[C---:B------:R-:W-:Y:S01]  /*23af0*/  HMMA.16816.F32 R96, R4.reuse, R22, R96 ;  /* 0x000000160460723c */ /* 0x040fe20000001860 */
[----:B------:R-:W2:Y:S05]  /*23b00*/  LDSM.16.MT88.4 R20, [R216+0x17800] ;  /* 0x01780000d814783b */ /* 0x000eaa0000004200 */
[C---:B---3--:R-:W-:Y:S06]  /*23b10*/  HMMA.16816.F32 R60, R4.reuse, R24, R60 ;  /* 0x00000018043c723c */ /* 0x048fec000000183c */
[C---:B------:R-:W-:Y:S06]  /*23b20*/  HMMA.16816.F32 R64, R4.reuse, R26, R64 ;  /* 0x0000001a0440723c */ /* 0x040fec0000001840 */
[C---:B----4-:R-:W-:Y:S06]  /*23b30*/  HMMA.16816.F32 R100, R4.reuse, R16, R100 ;  /* 0x000000100464723c */ /* 0x050fec0000001864 */
[C---:B------:R-:W-:Y:S06]  /*23b40*/  HMMA.16816.F32 R104, R4.reuse, R18, R104 ;  /* 0x000000120468723c */ /* 0x040fec0000001868 */
[C---:B-1----:R-:W-:Y:S06]  /*23b50*/  HMMA.16816.F32 R108, R4.reuse, R8, R108 ;  /* 0x00000008046c723c */ /* 0x042fec000000186c */
[C---:B------:R-:W-:Y:S06]  /*23b60*/  HMMA.16816.F32 R112, R4.reuse, R10, R112 ;  /* 0x0000000a0470723c */ /* 0x040fec0000001870 */
[C---:B------:R-:W-:Y:S06]  /*23b70*/  HMMA.16816.F32 R116, R4.reuse, R12, R116 ;  /* 0x0000000c0474723c */ /* 0x040fec0000001874 */
[C---:B------:R-:W-:Y:S06]  /*23b80*/  HMMA.16816.F32 R120, R4.reuse, R14, R120 ;  /* 0x0000000e0478723c */ /* 0x040fec0000001878 */
[C---:B--2---:R-:W-:Y:S06]  /*23b90*/  HMMA.16816.F32 R124, R4.reuse, R20, R124 ;  /* 0x00000014047c723c */ /* 0x044fec000000187c */
[----:B------:R-:W-:-:S15]  /*23ba0*/  HMMA.16816.F32 R128, R4, R22, R128 ;  /* 0x000000160480723c */ /* 0x000fde0000001880 */
[----:B------:R-:W-:-:S09]  /*23bb0*/  NOP ;  /* 0x0000000000007918 */ /* 0x000fd20000000000 */
.L_x_3589:
[----:B------:R-:W-:Y:S05]  /*23bc0*/  @!P6 BRA `(.L_x_3598) ;  /* 0x000000500098e947 */ /* 0x000fea0003800000 */
[----:B------:R-:W-:Y:S02]  /*23bd0*/  MOV R2, R3 ;  /* 0x0000000300027202 */ /* 0x000fe40000000f00 */
[----:B------:R-:W-:-:S07]  /*23be0*/  MOV R0, R164 ;  /* 0x000000a400007202 */ /* 0x000fce0000000f00 */
.L_x_3607:
        /* <DEDUP_REMOVED lines=81> */
.L_x_3600:
[----:B-1----:R-:W-:Y:S02]  /*24100*/  R2UR UR4, R166 ;  /* 0x00000000a60472ca */ /* 0x002fe400000e0000 */
[----:B------:R-:W-:Y:S11]  /*24110*/  R2UR UR5, R167 ;  /* 0x00000000a70572ca */ /* 0x000ff600000e0000 */
[----:B------:R-:W-:Y:S02]  /*24120*/  @!UPT UIADD3 URZ, URZ, URZ, URZ ;  /* 0x0000003f3f3ff290 */ /* 0x000fe4000fffe03f */
[----:B--2---:R-:W2:Y:S02]  /*24130*/  LD.E R10, desc[UR4][R164.64+0x40] ;  /* 0x00004004a40a7980 */ /* 0x004ea4000c101900 */
[----:B--2---:R-:W-:Y:S05]  /*24140*/  IMAD.U32 R10, R10, -0x40, RZ ;  /* 0xffffffc00a0a7824 */ /* 0x004fea00078e00ff */
[----:B------:R-:W-:Y:S02]  /*24150*/  SHF.R.S32.HI R4, RZ, 0x1f, R10 ;  /* 0x0000001fff047819 */ /* 0x000fe4000001140a */
.L_x_3601:
[----:B------:R-:W-:Y:S05]  /*24160*/  BSYNC B0 ;  /* 0x0000000000007941 */ /* 0x000fea0003800000 */
.L_x_3599:
        /* <DEDUP_REMOVED lines=101> */
[----:B------:R-:W-:Y:S02]  /*247c0*/  @P4 R2UR UR10, R166 ;  /* 0x00000000a60a42ca */ /* 0x000fe400000e0000 */
[----:B------:R-:W-:Y:S01]  /*247d0*/  @P4 R2UR UR11, R167 ;  /* 0x00000000a70b42ca */ /* 0x000fe200000e0000 */
[----:B------:R-:W-:Y:S01]  /*247e0*/  @!P5 STS.128 [R239+0x13000], RZ ;  /* 0x013000ffef00d388 */ /* 0x000fe20000000c00 */
[----:B------:R-:W-:Y:S02]  /*247f0*/  @P3 LEA.HI.X R29, R3, R180, R4, 0x1, P0 ;  /* 0x000000b4031d3211 */ /* 0x000fe400000f0c04 */
[----:B------:R-:W-:Y:S01]  /*24800*/  ISETP.GT.AND P0, PT, R242, R231, PT ;  /* 0x000000e7f200720c */ /* 0x000fe20003f04270 */
        /* <DEDUP_REMOVED lines=46> */
[C---:B------:R-:W-:Y:S06]  /*24af0*/  HMMA.16816.F32 R8, R32.reuse, R10, RZ ;  /* 0x0000000a2008723c */ /* 0x040fec00000018ff */
        /* <DEDUP_REMOVED lines=12> */
[----:B------:R-:W4:Y:S05]  /*24bc0*/  LDSM.16.M88.4 R180, [R219+0x9800] ;  /* 0x00980000dbb4783b */ /* 0x000f2a0000000200 */
[C---:B------:R-:W-:Y:S06]  /*24bd0*/  HMMA.16816.F32 R20, R172.reuse, R184, R20 ;  /* 0x000000b8ac14723c */ /* 0x040fec0000001814 */
[C---:B------:R-:W-:Y:S01]  /*24be0*/  HMMA.16816.F32 R24, R172.reuse, R186, R24 ;  /* 0x000000baac18723c */ /* 0x040fe20000001818 */
[----:B------:R-:W-:Y:S05]  /*24bf0*/  LDSM.16.M88.4 R184, [R212] ;  /* 0x00000000d4b8783b */ /* 0x000fea0000000200 */
[C---:B------:R-:W-:Y:S06]  /*24c00*/  HMMA.16816.F32 R28, R172.reuse, R188, R28 ;  /* 0x000000bcac1c723c */ /* 0x040fec000000181c */
[----:B------:R-:W-:Y:S01]  /*24c10*/  HMMA.16816.F32 R32, R172, R190, R32 ;  /* 0x000000beac20723c */ /* 0x000fe20000001820 */
[----:B------:R-:W5:Y:S04]  /*24c20*/  LDSM.16.M88.4 R172, [R221] ;  /* 0x00000000ddac783b */ /* 0x000f680000000200 */
[----:B------:R-:W5:Y:S01]  /*24c30*/  LDSM.16.M88.4 R188, [R212+0x800] ;  /* 0x00080000d4bc783b */ /* 0x000f620000000200 */
[C---:B-1----:R-:W-:Y:S06]  /*24c40*/  HMMA.16816.F32 R4, R192.reuse, R196, R4 ;  /* 0x000000c4c004723c */ /* 0x042fec0000001804 */
[C---:B------:R-:W-:Y:S01]  /*24c50*/  HMMA.16816.F32 R8, R192.reuse, R198, R8 ;  /* 0x000000c6c008723c */ /* 0x040fe20000001808 */
[----:B------:R-:W1:Y:S05]  /*24c60*/  LDSM.16.M88.4 R196, [R212+0x1000] ;  /* 0x00100000d4c4783b */ /* 0x000e6a0000000200 */
[C---:B--2---:R-:W-:Y:S06]  /*24c70*/  HMMA.16816.F32 R12, R192.reuse, R168, R12 ;  /* 0x000000a8c00c723c */ /* 0x044fec000000180c */
        /* <DEDUP_REMOVED lines=8> */
[----:B------:R-:W4:Y:S01]  /*24d00*/  LDSM.16.M88.4 R192, [R225+0xa800] ;  /* 0x00a80000e1c0783b */ /* 0x000f220000000200 */
[C---:B-----5:R-:W-:Y:S06]  /*24d10*/  HMMA.16816.F32 R4, R172.reuse, R184, R4 ;  /* 0x000000b8ac04723c */ /* 0x060fec0000001804 */
[C---:B------:R-:W-:Y:S01]  /*24d20*/  HMMA.16816.F32 R8, R172.reuse, R186, R8 ;  /* 0x000000baac08723c */ /* 0x040fe20000001808 */
[----:B------:R-:W5:Y:S05]  /*24d30*/  LDSM.16.M88.4 R184, [R225+0xb000] ;  /* 0x00b00000e1b8783b */ /* 0x000f6a0000000200 */
[C---:B------:R-:W-:Y:S06]  /*24d40*/  HMMA.16816.F32 R12, R172.reuse, R188, R12 ;  /* 0x000000bcac0c723c */ /* 0x040fec000000180c */
[C---:B------:R-:W-:Y:S01]  /*24d50*/  HMMA.16816.F32 R16, R172.reuse, R190, R16 ;  /* 0x000000beac10723c */ /* 0x040fe20000001810 */
[----:B------:R-:W-:Y:S05]  /*24d60*/  LDSM.16.M88.4 R188, [R211] ;  /* 0x00000000d3bc783b */ /* 0x000fea0000000200 */
[C---:B-1----:R-:W-:Y:S06]  /*24d70*/  HMMA.16816.F32 R20, R172.reuse, R196, R20 ;  /* 0x000000c4ac14723c */ /* 0x042fec0000001814 */
[C---:B------:R-:W-:Y:S01]  /*24d80*/  HMMA.16816.F32 R24, R172.reuse, R198, R24 ;  /* 0x000000c6ac18723c */ /* 0x040fe20000001818 */
[----:B------:R-:W-:Y:S05]  /*24d90*/  LDSM.16.M88.4 R196, [R210] ;  /* 0x00000000d2c4783b */ /* 0x000fea0000000200 */
[C---:B--2---:R-:W-:Y:S06]  /*24da0*/  HMMA.16816.F32 R28, R172.reuse, R168, R28 ;  /* 0x000000a8ac1c723c */ /* 0x044fec000000181c */
[----:B------:R-:W-:Y:S01]  /*24db0*/  HMMA.16816.F32 R32, R172, R170, R32 ;  /* 0x000000aaac20723c */ /* 0x000fe20000001820 */
[----:B------:R-:W1:Y:S04]  /*24dc0*/  LDSM.16.M88.4 R168, [R225+0xb800] ;  /* 0x00b80000e1a8783b */ /* 0x000e680000000200 */
[----:B------:R-:W2:Y:S01]  /*24dd0*/  LDSM.16.M88.4 R172, [R224+0x2000] ;  /* 0x00200000e0ac783b */ /* 0x000ea20000000200 */
[C---:B---3--:R-:W-:Y:S06]  /*24de0*/  HMMA.16816.F32 R4, R176.reuse, R180, R4 ;  /* 0x000000b4b004723c */ /* 0x048fec0000001804 */
[C---:B------:R-:W-:Y:S01]  /*24df0*/  HMMA.16816.F32 R8, R176.reuse, R182, R8 ;  /* 0x000000b6b008723c */ /* 0x040fe20000001808 */
[----:B------:R-:W3:Y:S05]  /*24e00*/  LDSM.16.M88.4 R180, [R209] ;  /* 0x00000000d1b4783b */ /* 0x000eea0000000200 */
[C---:B----4-:R-:W-:Y:S06]  /*24e10*/  HMMA.16816.F32 R12, R176.reuse, R192, R12 ;  /* 0x000000c0b00c723c */ /* 0x050fec000000180c */
[C---:B------:R-:W-:Y:S01]  /*24e20*/  HMMA.16816.F32 R16, R176.reuse, R194, R16 ;  /* 0x000000c2b010723c */ /* 0x040fe20000001810 */
[----:B------:R-:W4:Y:S05]  /*24e30*/  LDSM.16.M88.4 R192, [R208] ;  /* 0x00000000d0c0783b */ /* 0x000f2a0000000200 */
[C---:B-----5:R-:W-:Y:S06]  /*24e40*/  HMMA.16816.F32 R20, R176.reuse, R184, R20 ;  /* 0x000000b8b014723c */ /* 0x060fec0000001814 */
[C---:B------:R-:W-:Y:S01]  /*24e50*/  HMMA.16816.F32 R24, R176.reuse, R186, R24 ;  /* 0x000000bab018723c */ /* 0x040fe20000001818 */
[----:B------:R-:W-:Y:S05]  /*24e60*/  LDSM.16.M88.4 R184, [R219+0xa800] ;  /* 0x00a80000dbb8783b */ /* 0x000fea0000000200 */
        /* <DEDUP_REMOVED lines=12> */
[----:B------:R-:W-:Y:S05]  /*24f30*/  LDSM.16.M88.4 R180, [R212+0x2000] ;  /* 0x00200000d4b4783b */ /* 0x000fea0000000200 */
[C---:B----4-:R-:W-:Y:S06]  /*24f40*/  HMMA.16816.F32 R28, R172.reuse, R192, R28 ;  /* 0x000000c0ac1c723c */ /* 0x050fec000000181c */
[----:B------:R-:W-:Y:S01]  /*24f50*/  HMMA.16816.F32 R32, R172, R194, R32 ;  /* 0x000000c2ac20723c */ /* 0x000fe20000001820 */
[----:B------:R-:W3:Y:S04]  /*24f60*/  LDSM.16.M88.4 R172, [R221+0x2000] ;  /* 0x00200000ddac783b */ /* 0x000ee80000000200 */
[----:B------:R-:W4:Y:S01]  /*24f70*/  LDSM.16.M88.4 R192, [R212+0x2800] ;  /* 0x00280000d4c0783b */ /* 0x000f220000000200 */
        /* <DEDUP_REMOVED lines=9> */
[C---:B-----5:R-:W-:Y:S06]  /*25010*/  HMMA.16816.F32 R28, R168.reuse, R196, R28 ;  /* 0x000000c4a81c723c */ /* 0x060fec000000181c */
[----:B------:R-:W-:Y:S01]  /*25020*/  HMMA.16816.F32 R32, R168, R198, R32 ;  /* 0x000000c6a820723c */ /* 0x000fe20000001820 */
[----:B------:R-:W2:Y:S04]  /*25030*/  LDSM.16.M88.4 R168, [R212+0x3800] ;  /* 0x00380000d4a8783b */ /* 0x000ea80000000200 */
[----:B------:R-:W5:Y:S01]  /*25040*/  LDSM.16.M88.4 R196, [R225+0xc800] ;  /* 0x00c80000e1c4783b */ /* 0x000f620000000200 */
        /* <DEDUP_REMOVED lines=16> */
[C---:B-----5:R-:W-:Y:S06]  /*25150*/  HMMA.16816.F32 R12, R184.reuse, R196, R12 ;  /* 0x000000c4b80c723c */ /* 0x060fec000000180c */
[C---:B------:R-:W-:Y:S01]  /*25160*/  HMMA.16816.F32 R16, R184.reuse, R198, R16 ;  /* 0x000000c6b810723c */ /* 0x040fe20000001810 */
[----:B------:R-:W5:Y:S05]  /*25170*/  LDSM.16.M88.4 R196, [R204] ;  /* 0x00000000ccc4783b */ /* 0x000f6a0000000200 */
        /* <DEDUP_REMOVED lines=28> */
[----:B------:R-:W-:Y:S05]  /*25340*/  LDSM.16.M88.4 R172, [R225+0xe000] ;  /* 0x00e00000e1ac783b */ /* 0x000fea0000000200 */
[C---:B--2---:R-:W-:Y:S06]  /*25350*/  HMMA.16816.F32 R28, R180.reuse, R168, R28 ;  /* 0x000000a8b41c723c */ /* 0x044fec000000181c */
[----:B------:R-:W-:Y:S01]  /*25360*/  HMMA.16816.F32 R32, R180, R170, R32 ;  /* 0x000000aab420723c */ /* 0x000fe20000001820 */
[----:B------:R-:W1:Y:S04]  /*25370*/  LDSM.16.M88.4 R168, [R226+0x6000] ;  /* 0x00600000e2a8783b */ /* 0x000e680000000200 */
[----:B------:R-:W2:Y:S01]  /*25380*/  LDSM.16.M88.4 R180, [R225+0xe800] ;  /* 0x00e80000e1b4783b */ /* 0x000ea20000000200 */
[C---:B------:R-:W-:Y:S06]  /*25390*/  HMMA.16816.F32 R4, R176.reuse, R188, R4 ;  /* 0x000000bcb004723c */ /* 0x040fec0000001804 */
[C---:B------:R-:W-:Y:S01]  /*253a0*/  HMMA.16816.F32 R8, R176.reuse, R190, R8 ;  /* 0x000000beb008723c */ /* 0x040fe20000001808 */
[----:B------:R-:W2:Y:S05]  /*253b0*/  LDSM.16.M88.4 R188, [R225+0xf000] ;  /* 0x00f00000e1bc783b */ /* 0x000eaa0000000200 */
[C---:B-----5:R-:W-:Y:S06]  /*253c0*/  HMMA.16816.F32 R12, R176.reuse, R196, R12 ;  /* 0x000000c4b00c723c */ /* 0x060fec000000180c */
[C---:B------:R-:W-:Y:S01]  /*253d0*/  HMMA.16816.F32 R16, R176.reuse, R198, R16 ;  /* 0x000000c6b010723c */ /* 0x040fe20000001810 */
[----:B------:R-:W5:Y:S05]  /*253e0*/  LDSM.16.M88.4 R196, [R225+0xf800] ;  /* 0x00f80000e1c4783b */ /* 0x000f6a0000000200 */
[C---:B---3--:R-:W-:Y:S06]  /*253f0*/  HMMA.16816.F32 R20, R176.reuse, R184, R20 ;  /* 0x000000b8b014723c */ /* 0x048fec0000001814 */
[C---:B------:R-:W-:Y:S01]  /*25400*/  HMMA.16816.F32 R24, R176.reuse, R186, R24 ;  /* 0x000000bab018723c */ /* 0x040fe20000001818 */
[----:B------:R-:W-:Y:S05]  /*25410*/  LDSM.16.M88.4 R184, [R203] ;  /* 0x00000000cbb8783b */ /* 0x000fea0000000200 */
[C---:B----4-:R-:W-:Y:S06]  /*25420*/  HMMA.16816.F32 R28, R176.reuse, R192, R28 ;  /* 0x000000c0b01c723c */ /* 0x050fec000000181c */
[----:B------:R-:W-:Y:S01]  /*25430*/  HMMA.16816.F32 R32, R176, R194, R32 ;  /* 0x000000c2b020723c */ /* 0x000fe20000001820 */
[----:B------:R-:W3:Y:S04]  /*25440*/  LDSM.16.M88.4 R176, [R224+0x6000] ;  /* 0x00600000e0b0783b */ /* 0x000ee80000000200 */
[----:B------:R-:W4:Y:S01]  /*25450*/  LDSM.16.M88.4 R192, [R202] ;  /* 0x00000000cac0783b */ /* 0x000f220000000200 */
[C---:B-1----:R-:W-:Y:S06]  /*25460*/  HMMA.16816.F32 R4, R168.reuse, R172, R4 ;  /* 0x000000aca804723c */ /* 0x042fec0000001804 */
[C---:B------:R-:W-:Y:S01]  /*25470*/  HMMA.16816.F32 R8, R168.reuse, R174, R8 ;  /* 0x000000aea808723c */ /* 0x040fe20000001808 */
[----:B------:R-:W1:Y:S05]  /*25480*/  LDSM.16.M88.4 R172, [R201] ;  /* 0x00000000c9ac783b */ /* 0x000e6a0000000200 */
[C---:B--2---:R-:W-:Y:S06]  /*25490*/  HMMA.16816.F32 R12, R168.reuse, R180, R12 ;  /* 0x000000b4a80c723c */ /* 0x044fec000000180c */
[C---:B------:R-:W-:Y:S01]  /*254a0*/  HMMA.16816.F32 R16, R168.reuse, R182, R16 ;  /* 0x000000b6a810723c */ /* 0x040fe20000001810 */
[----:B------:R-:W-:Y:S05]  /*254b0*/  LDSM.16.M88.4 R180, [R222+0x6000] ;  /* 0x00600000deb4783b */ /* 0x000fea0000000200 */
[C---:B------:R-:W-:Y:S06]  /*254c0*/  HMMA.16816.F32 R20, R168.reuse, R188, R20 ;  /* 0x000000bca814723c */ /* 0x040fec0000001814 */
[C---:B------:R-:W-:Y:S01]  /*254d0*/  HMMA.16816.F32 R24, R168.reuse, R190, R24 ;  /* 0x000000bea818723c */ /* 0x040fe20000001818 */
[----:B------:R-:W-:Y:S05]  /*254e0*/  LDSM.16.M88.4 R188, [R219+0xe000] ;  /* 0x00e00000dbbc783b */ /* 0x000fea0000000200 */
[C---:B-----5:R-:W-:Y:S06]  /*254f0*/  HMMA.16816.F32 R28, R168.reuse, R196, R28 ;  /* 0x000000c4a81c723c */ /* 0x060fec000000181c */
[----:B------:R-:W-:Y:S01]  /*25500*/  HMMA.16816.F32 R32, R168, R198, R32 ;  /* 0x000000c6a820723c */ /* 0x000fe20000001820 */
[----:B------:R-:W2:Y:S04]  /*25510*/  LDSM.16.M88.4 R168, [R200] ;  /* 0x00000000c8a8783b */ /* 0x000ea80000000200 */
        /* <DEDUP_REMOVED lines=19> */
[----:B------:R-:W5:Y:S01]  /*25650*/  LDSM.16.M88.4 R196, [R212+0x7800] ;  /* 0x00780000d4c4783b */ /* 0x000f620000000200 */
[----:B------:R-:W-:Y:S04]  /*25660*/  DEPBAR.LE SB0, 0x0 ;  /* 0x000080000000791a */ /* 0x000fe80000000000 */
[C---:B---3--:R-:W-:Y:S01]  /*25670*/  HMMA.16816.F32 R20, R180.reuse, R184, R20 ;  /* 0x000000b8b414723c */ /* 0x048fe20000001814 */
[----:B------:R-:W-:Y:S05]  /*25680*/  BAR.SYNC.DEFER_BLOCKING 0x0 ;  /* 0x0000000000007b1d */ /* 0x000fea0000010000 */
[C---:B------:R-:W-:Y:S06]  /*25690*/  HMMA.16816.F32 R24, R180.reuse, R186, R24 ;  /* 0x000000bab418723c */ /* 0x040fec0000001818 */
[C---:B----4-:R-:W-:Y:S06]  /*256a0*/  HMMA.16816.F32 R28, R180.reuse, R192, R28 ;  /* 0x000000c0b41c723c */ /* 0x050fec000000181c */
[----:B------:R-:W-:Y:S06]  /*256b0*/  HMMA.16816.F32 R32, R180, R194, R32 ;  /* 0x000000c2b420723c */ /* 0x000fec0000001820 */
[C---:B-1----:R-:W-:Y:S05]  /*256c0*/  HMMA.16816.F32 R4, R168.reuse, R172, R4 ;  /* 0x000000aca804723c */ /* 0x042fea0000001804 */
[----:B------:R-:W-:Y:S01]  /*256d0*/  IMAD.MOV.U32 R181, RZ, RZ, R250 ;  /* 0x000000ffffb57224 */ /* 0x000fe200078e00fa */
[C---:B------:R-:W-:Y:S05]  /*256e0*/  HMMA.16816.F32 R8, R168.reuse, R174, R8 ;  /* 0x000000aea808723c */ /* 0x040fea0000001808 */
[----:B------:R-:W-:Y:S01]  /*256f0*/  IMAD.MOV.U32 R180, RZ, RZ, R251 ;  /* 0x000000ffffb47224 */ /* 0x000fe200078e00fb */
[C---:B--2---:R-:W-:Y:S06]  /*25700*/  HMMA.16816.F32 R12, R168.reuse, R176, R12 ;  /* 0x000000b0a80c723c */ /* 0x044fec000000180c */
[C---:B------:R-:W-:Y:S06]  /*25710*/  HMMA.16816.F32 R16, R168.reuse, R178, R16 ;  /* 0x000000b2a810723c */ /* 0x040fec0000001810 */
[C---:B------:R-:W-:Y:S06]  /*25720*/  HMMA.16816.F32 R20, R168.reuse, R188, R20 ;  /* 0x000000bca814723c */ /* 0x040fec0000001814 */
[C---:B------:R-:W-:Y:S06]  /*25730*/  HMMA.16816.F32 R24, R168.reuse, R190, R24 ;  /* 0x000000bea818723c */ /* 0x040fec0000001818 */
[C---:B-----5:R-:W-:Y:S06]  /*25740*/  HMMA.16816.F32 R28, R168.reuse, R196, R28 ;  /* 0x000000c4a81c723c */ /* 0x060fec000000181c */
        /* <DEDUP_REMOVED lines=80> */
.L_x_3605:
[----:B------:R-:W-:Y:S02]  /*25c50*/  R2UR UR4, R166 ;  /* 0x00000000a60472ca */ /* 0x000fe400000e0000 */
[----:B------:R-:W-:Y:S11]  /*25c60*/  R2UR UR5, R167 ;  /* 0x00000000a70572ca */ /* 0x000ff600000e0000 */
[----:B------:R-:W-:Y:S02]  /*25c70*/  @!UPT UIADD3 URZ, URZ, URZ, URZ ;  /* 0x0000003f3f3ff290 */ /* 0x000fe4000fffe03f */
[----:B------:R-:W2:Y:S02]  /*25c80*/  LD.E R172, desc[UR4][R164.64+0x38] ;  /* 0x00003804a4ac7980 */ /* 0x000ea4000c101900 */
[----:B--2---:R-:W-:Y:S05]  /*25c90*/  IMAD.U32 R172, R172, -0x40, RZ ;  /* 0xffffffc0acac7824 */ /* 0x004fea00078e00ff */
[----:B------:R-:W-:Y:S02]  /*25ca0*/  SHF.R.S32.HI R168, RZ, 0x1f, R172 ;  /* 0x0000001fffa87819 */ /* 0x000fe400000114ac */
.L_x_3606:
[----:B------:R-:W-:Y:S05]  /*25cb0*/  BSYNC B0 ;  /* 0x0000000000007941 */ /* 0x000fea0003800000 */
.L_x_3604:
        /* <DEDUP_REMOVED lines=135> */
.L_x_3603:
[----:B------:R-:W-:Y:S05]  /*26530*/  BSYNC B1 ;  /* 0x0000000000017941 */ /* 0x000fea0003800000 */
.L_x_3602:
        /* <DEDUP_REMOVED lines=8> */
[C---:B------:R-:W-:Y:S02]  /*265c0*/  IADD3 R166, R3.reuse, 0x1, RZ ;  /* 0x0000000103a67810 */ /* 0x040fe40007ffe0ff */
[C---:B------:R-:W-:Y:S02]  /*265d0*/  ISETP.GE.AND P6, PT, R3.reuse, R246, PT ;  /* 0x000000f60300720c */ /* 0x040fe40003fc6270 */
[C---:B------:R-:W-:Y:S02]  /*265e0*/  ISETP.GE.AND P1, PT, R166.reuse, R244, PT ;  /* 0x000000f4a600720c */ /* 0x040fe40003f26270 */
[C---:B------:R-:W-:Y:S02]  /*265f0*/  ISETP.GE.OR P6, PT, R3.reuse, R245, !P6 ;  /* 0x000000f50300720c */ /* 0x040fe400077c6670 */
[----:B------:R-:W-:Y:S02]  /*26600*/  ISETP.GE.OR P1, PT, R166, R247, !P1 ;  /* 0x000000f7a600720c */ /* 0x000fe40004f26670 */
[----:B------:R-:W-:Y:S02]  /*26610*/  FSEL R167, R4, -INF , !P6 ;  /* 0xff80000004a77808 */ /* 0x000fe40007000000 */
[C---:B------:R-:W-:Y:S02]  /*26620*/  IADD3 R4, R3.reuse, 0x11, RZ ;  /* 0x0000001103047810 */ /* 0x040fe40007ffe0ff */
[----:B---3--:R-:W-:Y:S02]  /*26630*/  IADD3 R164, R3, 0x8, RZ ;  /* 0x0000000803a47810 */ /* 0x008fe40007ffe0ff */
[----:B------:R-:W-:Y:S02]  /*26640*/  FSEL R7, R7, -INF , !P1 ;  /* 0xff80000007077808 */ /* 0x000fe40004800000 */
[-C--:B------:R-:W-:Y:S02]  /*26650*/  ISETP.GE.AND P0, PT, R166, R246.reuse, PT ;  /* 0x000000f6a600720c */ /* 0x080fe40003f06270 */
[-C--:B------:R-:W-:Y:S02]  /*26660*/  ISETP.GE.AND P1, PT, R4, R246.reuse, PT ;  /* 0x000000f60400720c */ /* 0x080fe40003f26270 */
[C---:B------:R-:W-:Y:S02]  /*26670*/  ISETP.GE.AND P4, PT, R164.reuse, R246, PT ;  /* 0x000000f6a400720c */ /* 0x040fe40003f86270 */
[-C--:B------:R-:W-:Y:S02]  /*26680*/  ISETP.GE.AND P2, PT, R164, R244.reuse, PT ;  /* 0x000000f4a400720c */ /* 0x080fe40003f46270 */
[C---:B------:R-:W-:Y:S02]  /*26690*/  ISETP.GE.AND P5, PT, R3.reuse, R244, PT ;  /* 0x000000f40300720c */ /* 0x040fe40003fa6270 */
[-C--:B------:R-:W-:Y:S01]  /*266a0*/  ISETP.GE.OR P0, PT, R166, R245.reuse, !P0 ;  /* 0x000000f5a600720c */ /* 0x080fe20004706670 */
[C---:B------:R-:W-:Y:S01]  /*266b0*/  VIADD R166, R3.reuse, 0x9 ;  /* 0x0000000903a67836 */ /* 0x040fe20000000000 */
[-C--:B------:R-:W-:Y:S02]  /*266c0*/  ISETP.GE.OR P1, PT, R4, R245.reuse, !P1 ;  /* 0x000000f50400720c */ /* 0x080fe40004f26670 */
[C---:B------:R-:W-:Y:S02]  /*266d0*/  ISETP.GE.OR P4, PT, R164.reuse, R245, !P4 ;  /* 0x000000f5a400720c */ /* 0x040fe40006786670 */
[-C--:B------:R-:W-:Y:S02]  /*266e0*/  ISETP.GE.OR P2, PT, R164, R247.reuse, !P2 ;  /* 0x000000f7a400720c */ /* 0x080fe40005746670 */
[C---:B------:R-:W-:Y:S02]  /*266f0*/  ISETP.GE.OR P5, PT, R3.reuse, R247, !P5 ;  /* 0x000000f70300720c */ /* 0x040fe40006fa6670 */
[----:B------:R-:W-:Y:S02]  /*26700*/  IADD3 R164, R3, 0x10, RZ ;  /* 0x0000001003a47810 */ /* 0x000fe40007ffe0ff */
[----:B-1----:R-:W-:Y:S02]  /*26710*/  FSEL R190, R13, -INF , !P1 ;  /* 0xff8000000dbe7808 */ /* 0x002fe40004800000 */
[----:B------:R-:W-:Y:S02]  /*26720*/  ISETP.GE.AND P3, PT, R166, R246, PT ;  /* 0x000000f6a600720c */ /* 0x000fe40003f66270 */
[----:B------:R-:W-:Y:S02]  /*26730*/  FSEL R6, R6, -INF , !P5 ;  /* 0xff80000006067808 */ /* 0x000fe40006800000 */
[----:B------:R-:W-:Y:S02]  /*26740*/  FSEL R5, R5, -INF , !P0 ;  /* 0xff80000005057808 */ /* 0x000fe40004000000 */
[----:B------:R-:W-:Y:S02]  /*26750*/  FMNMX.FTZ R13, R167, R0, !PT ;  /* 0x00000000a70d7209 */ /* 0x000fe40007810000 */
[C---:B------:R-:W-:Y:S02]  /*26760*/  ISETP.GE.AND P5, PT, R164.reuse, R246, PT ;  /* 0x000000f6a400720c */ /* 0x040fe40003fa6270 */
[-C--:B------:R-:W-:Y:S02]  /*26770*/  ISETP.GE.AND P0, PT, R164, R244.reuse, PT ;  /* 0x000000f4a400720c */ /* 0x080fe40003f06270 */
[----:B------:R-:W-:Y:S02]  /*26780*/  FSEL R8, R8, -INF , !P4 ;  /* 0xff80000008087808 */ /* 0x000fe40006000000 */
[-C--:B------:R-:W-:Y:S02]  /*26790*/  ISETP.GE.AND P6, PT, R166, R244.reuse, PT ;  /* 0x000000f4a600720c */ /* 0x080fe40003fc6270 */
[----:B------:R-:W-:Y:S02]  /*267a0*/  ISETP.GE.AND P4, PT, R4, R244, PT ;  /* 0x000000f40400720c */ /* 0x000fe40003f86270 */
[----:B------:R-:W-:Y:S02]  /*267b0*/  ISETP.GE.OR P3, PT, R166, R245, !P3 ;  /* 0x000000f5a600720c */ /* 0x000fe40005f66670 */
[----:B------:R-:W-:Y:S02]  /*267c0*/  FMNMX.FTZ R13, R5, R13, !PT ;  /* 0x0000000d050d7209 */ /* 0x000fe40007810000 */
[C---:B------:R-:W-:Y:S02]  /*267d0*/  ISETP.GE.OR P0, PT, R164.reuse, R247, !P0 ;  /* 0x000000f7a400720c */ /* 0x040fe40004706670 */
[----:B------:R-:W-:Y:S02]  /*267e0*/  ISETP.GE.OR P5, PT, R164, R245, !P5 ;  /* 0x000000f5a400720c */ /* 0x000fe40006fa6670 */
[----:B------:R-:W-:Y:S02]  /*267f0*/  IADD3 R164, R3, 0x18, RZ ;  /* 0x0000001803a47810 */ /* 0x000fe40007ffe0ff */
[-C--:B------:R-:W-:Y:S02]  /*26800*/  ISETP.GE.OR P6, PT, R166, R247.reuse, !P6 ;  /* 0x000000f7a600720c */ /* 0x080fe400077c6670 */
[----:B------:R-:W-:Y:S02]  /*26810*/  ISETP.GE.OR P4, PT, R4, R247, !P4 ;  /* 0x000000f70400720c */ /* 0x000fe40006786670 */
[----:B------:R-:W-:Y:S02]  /*26820*/  FSEL R9, R9, -INF , !P3 ;  /* 0xff80000009097808 */ /* 0x000fe40005800000 */
[----:B------:R-:W-:Y:S02]  /*26830*/  FMNMX.FTZ R13, R8, R13, !PT ;  /* 0x0000000d080d7209 */ /* 0x000fe40007810000 */
[----:B------:R-:W-:Y:S02]  /*26840*/  IADD3 R4, R3, 0x19, RZ ;  /* 0x0000001903047810 */ /* 0x000fe40007ffe0ff */
[----:B------:R-:W-:Y:S02]  /*26850*/  FSEL R10, R10, -INF , !P2 ;  /* 0xff8000000a0a7808 */ /* 0x000fe40005000000 */
[C---:B------:R-:W-:Y:S02]  /*26860*/  ISETP.GE.AND P3, PT, R164.reuse, R246, PT ;  /* 0x000000f6a400720c */ /* 0x040fe40003f66270 */
[----:B------:R-:W-:Y:S02]  /*26870*/  ISETP.GE.AND P2, PT, R164, R244, PT ;  /* 0x000000f4a400720c */ /* 0x000fe40003f46270 */
[----:B------:R-:W-:Y:S02]  /*26880*/  FSEL R11, R11, -INF , !P6 ;  /* 0xff8000000b0b7808 */ /* 0x000fe40007000000 */
[----:B------:R-:W-:Y:S02]  /*26890*/  FSEL R191, R12, -INF , !P5 ;  /* 0xff8000000cbf7808 */ /* 0x000fe40006800000 */
[----:B------:R-:W-:Y:S02]  /*268a0*/  FMNMX.FTZ R13, R9, R13, !PT ;  /* 0x0000000d090d7209 */ /* 0x000fe40007810000 */
[C---:B------:R-:W-:Y:S02]  /*268b0*/  ISETP.GE.AND P6, PT, R4.reuse, R246, PT ;  /* 0x000000f60400720c */ /* 0x040fe40003fc6270 */
[----:B------:R-:W-:Y:S02]  /*268c0*/  ISETP.GE.AND P5, PT, R4, R244, PT ;  /* 0x000000f40400720c */ /* 0x000fe40003fa6270 */
[C---:B------:R-:W-:Y:S02]  /*268d0*/  ISETP.GE.OR P3, PT, R164.reuse, R245, !P3 ;  /* 0x000000f5a400720c */ /* 0x040fe40005f66670 */
[----:B------:R-:W-:Y:S01]  /*268e0*/  ISETP.GE.OR P2, PT, R164, R247, !P2 ;  /* 0x000000f7a400720c */ /* 0x000fe20005746670 */
[----:B------:R-:W-:Y:S01]  /*268f0*/  VIADD R164, R3, 0x20 ;  /* 0x0000002003a47836 */ /* 0x000fe20000000000 */
[----:B------:R-:W-:Y:S02]  /*26900*/  FSEL R195, R14, -INF , !P0 ;  /* 0xff8000000ec37808 */ /* 0x000fe40004000000 */
[C---:B------:R-:W-:Y:S02]  /*26910*/  ISETP.GE.OR P6, PT, R4.reuse, R245, !P6 ;  /* 0x000000f50400720c */ /* 0x040fe400077c6670 */
[----:B------:R-:W-:Y:S02]  /*26920*/  ISETP.GE.OR P5, PT, R4, R247, !P5 ;  /* 0x000000f70400720c */ /* 0x000fe40006fa6670 */
[----:B------:R-:W-:Y:S02]  /*26930*/  FMNMX.FTZ R14, R191, R13, !PT ;  /* 0x0000000dbf0e7209 */ /* 0x000fe40007810000 */
[C---:B------:R-:W-:Y:S02]  /*26940*/  IADD3 R4, R3.reuse, 0x21, RZ ;  /* 0x0000002103047810 */ /* 0x040fe40007ffe0ff */
[----:B------:R-:W-:Y:S02]  /*26950*/  FMNMX.FTZ R13, R6, R2, !PT ;  /* 0x00000002060d7209 */ /* 0x000fe40007810000 */
[----:B------:R-:W-:Y:S02]  /*26960*/  IADD3 R12, R3, 0x28, RZ ;  /* 0x00000028030c7810 */ /* 0x000fe40007ffe0ff */
[----:B------:R-:W-:Y:S02]  /*26970*/  ISETP.GE.AND P1, PT, R164, R246, PT ;  /* 0x000000f6a400720c */ /* 0x000fe40003f26270 */
[----:B------:R-:W-:Y:S02]  /*26980*/  FSEL R194, R15, -INF , !P4 ;  /* 0xff8000000fc27808 */ /* 0x000fe40006000000 */
[----:B------:R-:W-:Y:S02]  /*26990*/  FSEL R193, R16, -INF , !P3 ;  /* 0xff80000010c17808 */ /* 0x000fe40005800000 */
[----:B------:R-:W-:Y:S02]  /*269a0*/  FSEL R192, R17, -INF , !P6 ;  /* 0xff80000011c07808 */ /* 0x000fe40007000000 */
[----:B------:R-:W-:Y:S02]  /*269b0*/  FSEL R196, R18, -INF , !P2 ;  /* 0xff80000012c47808 */ /* 0x000fe40005000000 */
[----:B------:R-:W-:Y:S02]  /*269c0*/  FMNMX.FTZ R14, R190, R14, !PT ;  /* 0x0000000ebe0e7209 */ /* 0x000fe40007810000 */
[----:B------:R-:W-:Y:S02]  /*269d0*/  ISETP.GE.AND P0, PT, R164, R244, PT ;  /* 0x000000f4a400720c */ /* 0x000fe40003f06270 */
[----:B------:R-:W-:Y:S02]  /*269e0*/  FMNMX.FTZ R13, R7, R13, !PT ;  /* 0x0000000d070d7209 */ /* 0x000fe40007810000 */
[-C--:B------:R-:W-:Y:S02]  /*269f0*/  ISETP.GE.AND P4, PT, R4, R246.reuse, PT ;  /* 0x000000f60400720c */ /* 0x080fe40003f86270 */
[C---:B------:R-:W-:Y:S02]  /*26a00*/  ISETP.GE.AND P6, PT, R12.reuse, R246, PT ;  /* 0x000000f60c00720c */ /* 0x040fe40003fc6270 */
[-C--:B------:R-:W-:Y:S02]  /*26a10*/  ISETP.GE.AND P2, PT, R12, R244.reuse, PT ;  /* 0x000000f40c00720c */ /* 0x080fe40003f46270 */
[----:B------:R-:W-:Y:S02]  /*26a20*/  ISETP.GE.AND P3, PT, R4, R244, PT ;  /* 0x000000f40400720c */ /* 0x000fe40003f66270 */
[C---:B------:R-:W-:Y:S02]  /*26a30*/  ISETP.GE.OR P1, PT, R164.reuse, R245, !P1 ;  /* 0x000000f5a400720c */ /* 0x040fe40004f26670 */
[----:B------:R-:W-:Y:S02]  /*26a40*/  FMNMX.FTZ R14, R193, R14, !PT ;  /* 0x0000000ec10e7209 */ /* 0x000fe40007810000 */
[----:B------:R-:W-:Y:S02]  /*26a50*/  ISETP.GE.OR P0, PT, R164, R247, !P0 ;  /* 0x000000f7a400720c */ /* 0x000fe40004706670 */
[----:B------:R-:W-:Y:S02]  /*26a60*/  ISETP.GE.OR P4, PT, R4, R245, !P4 ;  /* 0x000000f50400720c */ /* 0x000fe40006786670 */
[----:B------:R-:W-:Y:S02]  /*26a70*/  FMNMX.FTZ R13, R10, R13, !PT ;  /* 0x0000000d0a0d7209 */ /* 0x000fe40007810000 */
[C---:B------:R-:W-:Y:S02]  /*26a80*/  ISETP.GE.OR P6, PT, R12.reuse, R245, !P6 ;  /* 0x000000f50c00720c */ /* 0x040fe400077c6670 */
[-C--:B------:R-:W-:Y:S02]  /*26a90*/  ISETP.GE.OR P2, PT, R12, R247.reuse, !P2 ;  /* 0x000000f70c00720c */ /* 0x080fe40005746670 */
[C---:B------:R-:W-:Y:S02]  /*26aa0*/  IADD3 R12, R3.reuse, 0x30, RZ ;  /* 0x00000030030c7810 */ /* 0x040fe40007ffe0ff */
[----:B------:R-:W-:Y:S02]  /*26ab0*/  ISETP.GE.OR P3, PT, R4, R247, !P3 ;  /* 0x000000f70400720c */ /* 0x000fe40005f66670 */
[----:B------:R-:W-:Y:S02]  /*26ac0*/  FSEL R16, R20, -INF , !P1 ;  /* 0xff80000014107808 */ /* 0x000fe40004800000 */
[----:B------:R-:W-:Y:S02]  /*26ad0*/  FMNMX.FTZ R14, R192, R14, !PT ;  /* 0x0000000ec00e7209 */ /* 0x000fe40007810000 */
[----:B------:R-:W-:Y:S02]  /*26ae0*/  IADD3 R4, R3, 0x29, RZ ;  /* 0x0000002903047810 */ /* 0x000fe40007ffe0ff */
[----:B------:R-:W-:Y:S02]  /*26af0*/  FSEL R17, R21, -INF , !P4 ;  /* 0xff80000015117808 */ /* 0x000fe40006000000 */
[----:B------:R-:W-:Y:S02]  /*26b00*/  FSEL R251, R22, -INF , !P0 ;  /* 0xff80000016fb7808 */ /* 0x000fe40004000000 */
[----:B------:R-:W-:Y:S02]  /*26b10*/  FMNMX.FTZ R13, R11, R13, !PT ;  /* 0x0000000d0b0d7209 */ /* 0x000fe40007810000 */
[C---:B------:R-:W-:Y:S02]  /*26b20*/  ISETP.GE.AND P4, PT, R12.reuse, R246, PT ;  /* 0x000000f60c00720c */ /* 0x040fe40003f86270 */
[----:B------:R-:W-:Y:S02]  /*26b30*/  ISETP.GE.AND P0, PT, R12, R244, PT ;  /* 0x000000f40c00720c */ /* 0x000fe40003f06270 */
[----:B------:R-:W-:Y:S02]  /*26b40*/  FSEL R197, R19, -INF , !P5 ;  /* 0xff80000013c57808 */ /* 0x000fe40006800000 */
[----:B------:R-:W-:Y:S02]  /*26b50*/  FMNMX.FTZ R14, R16, R14, !PT ;  /* 0x0000000e100e7209 */ /* 0x000fe40007810000 */
[----:B------:R-:W-:Y:S02]  /*26b60*/  ISETP.GE.AND P5, PT, R4, R246, PT ;  /* 0x000000f60400720c */ /* 0x000fe40003fa6270 */
[----:B------:R-:W-:Y:S02]  /*26b70*/  FMNMX.FTZ R13, R195, R13, !PT ;  /* 0x0000000dc30d7209 */ /* 0x000fe40007810000 */
[C---:B------:R-:W-:Y:S02]  /*26b80*/  ISETP.GE.OR P4, PT, R12.reuse, R245, !P4 ;  /* 0x000000f50c00720c */ /* 0x040fe40006786670 */
[----:B------:R-:W-:Y:S01]  /*26b90*/  ISETP.GE.OR P0, PT, R12, R247, !P0 ;  /* 0x000000f70c00720c */ /* 0x000fe20004706670 */
[----:B------:R-:W-:Y:S01]  /*26ba0*/  VIADD R12, R3, 0x31 ;  /* 0x00000031030c7836 */ /* 0x000fe20000000000 */
[----:B------:R-:W-:Y:S02]  /*26bb0*/  ISETP.GE.AND P1, PT, R4, R244, PT ;  /* 0x000000f40400720c */ /* 0x000fe40003f26270 */
[----:B------:R-:W-:Y:S02]  /*26bc0*/  FSEL R24, R24, -INF , !P6 ;  /* 0xff80000018187808 */ /* 0x000fe40007000000 */
[----:B------:R-:W-:Y:S02]  /*26bd0*/  FMNMX.FTZ R14, R17, R14, !PT ;  /* 0x0000000e110e7209 */ /* 0x000fe40007810000 */
[----:B------:R-:W-:Y:S02]  /*26be0*/  ISETP.GE.OR P5, PT, R4, R245, !P5 ;  /* 0x000000f50400720c */ /* 0x000fe40006fa6670 */
[----:B------:R-:W-:Y:S02]  /*26bf0*/  FMNMX.FTZ R13, R194, R13, !PT ;  /* 0x0000000dc20d7209 */ /* 0x000fe40007810000 */
[----:B------:R-:W-:Y:S02]  /*26c00*/  FSEL R250, R23, -INF , !P3 ;  /* 0xff80000017fa7808 */ /* 0x000fe40005800000 */
[----:B------:R-:W-:Y:S01]  /*26c10*/  ISETP.GE.OR P1, PT, R4, R247, !P1 ;  /* 0x000000f70400720c */ /* 0x000fe20004f26670 */
[----:B------:R-:W-:Y:S01]  /*26c20*/  LDSM.16.MT88.4 R20, [R218+0x10000] ;  /* 0x01000000da14783b */ /* 0x000fe20000004200 */
[----:B------:R-:W-:Y:S02]  /*26c30*/  IADD3 R4, R3, 0x38, RZ ;  /* 0x0000003803047810 */ /* 0x000fe40007ffe0ff */
[----:B------:R-:W-:Y:S02]  /*26c40*/  ISETP.GE.AND P3, PT, R12, R246, PT ;  /* 0x000000f60c00720c */ /* 0x000fe40003f66270 */
        /* <DEDUP_REMOVED lines=19> */
[-C--:B------:R-:W-:Y:S02]  /*26d80*/  ISETP.GE.AND P1, PT, R4, R244.reuse, PT ;  /* 0x000000f40400720c */ /* 0x080fe40003f26270 */
[----:B------:R-:W-:Y:S02]  /*26d90*/  FMNMX.FTZ R14, R199, R13, !PT ;  /* 0x0000000dc70e7209 */ /* 0x000fe40007810000 */
[----:B------:R-:W-:Y:S02]  /*26da0*/  ISETP.GE.AND P2, PT, R12, R244, PT ;  /* 0x000000f40c00720c */ /* 0x000fe40003f46270 */
[C---:B------:R-:W-:Y:S02]  /*26db0*/  ISETP.GE.AND P5, PT, R3.reuse, R246, PT ;  /* 0x000000f60300720c */ /* 0x040fe40003fa6270 */
[-C--:B------:R-:W-:Y:S02]  /*26dc0*/  ISETP.GE.OR P1, PT, R4, R247.reuse, !P1 ;  /* 0x000000f70400720c */ /* 0x080fe40004f26670 */
        /* <DEDUP_REMOVED lines=65> */
[--C-:B------:R-:W-:Y:S01]  /*271e0*/  FFMA.FTZ R189, R189, R165, -R177.reuse ;  /* 0x000000a5bdbd7223 */ /* 0x100fe200000108b1 */
[----:B------:R-:W-:Y:S05]  /*271f0*/  ISETP.GT.AND P0, PT, R242, R231, PT ;  /* 0x000000e7f200720c */ /* 0x000fea0003f04270 */
[----:B------:R-:W4:Y:S01]  /*27200*/  MUFU.EX2 R0, R0 ;  /* 0x0000000000007308 */ /* 0x000f220000000800 */
[----:B--2---:R-:W-:Y:S09]  /*27210*/  F2FP.F16.F32.PACK_AB R168, R185, R187 ;  /* 0x000000bbb9a8723e */ /* 0x004ff200000000ff */
[----:B------:R-:W-:Y:S01]  /*27220*/  MUFU.EX2 R184, R184 ;  /* 0x000000b800b87308 */ /* 0x000fe20000000800 */
[C---:B---3--:R-:W-:Y:S01]  /*27230*/  FMUL.FTZ R4, R2.reuse, R160 ;  /* 0x000000a002047220 */ /* 0x048fe20000410000 */
[C---:B------:R-:W-:Y:S01]  /*27240*/  FMUL.FTZ R5, R2.reuse, R161 ;  /* 0x000000a102057220 */ /* 0x040fe20000410000 */
[C---:B------:R-:W-:Y:S01]  /*27250*/  FMUL.FTZ R8, R2.reuse, R156 ;  /* 0x0000009c02087220 */ /* 0x040fe20000410000 */
[C---:B------:R-:W-:Y:S01]  /*27260*/  FMUL.FTZ R9, R2.reuse, R157 ;  /* 0x0000009d02097220 */ /* 0x040fe20000410000 */
[----:B------:R-:W-:Y:S01]  /*27270*/  MOV R160, R17 ;  /* 0x0000001100a07202 */ /* 0x000fe20000000f00 */
[----:B------:R-:W-:Y:S01]  /*27280*/  FMUL.FTZ R17, R2, R149 ;  /* 0x0000009502117220 */ /* 0x000fe20000410000 */
[----:B------:R-:W-:Y:S03]  /*27290*/  MOV R161, R24 ;  /* 0x0000001800a17202 */ /* 0x000fe60000000f00 */
[----:B------:R-:W2:Y:S01]  /*272a0*/  MUFU.EX2 R183, R183 ;  /* 0x000000b700b77308 */ /* 0x000ea20000000800 */
[C---:B----4-:R-:W-:Y:S01]  /*272b0*/  FMUL.FTZ R7, R0.reuse, R163 ;  /* 0x000000a300077220 */ /* 0x050fe20000410000 */
[C---:B------:R-:W-:Y:S01]  /*272c0*/  FMUL.FTZ R6, R0.reuse, R162 ;  /* 0x000000a200067220 */ /* 0x040fe20000410000 */
[C---:B------:R-:W-:Y:S01]  /*272d0*/  FMUL.FTZ R10, R0.reuse, R158 ;  /* 0x0000009e000a7220 */ /* 0x040fe20000410000 */
[----:B------:R-:W-:Y:S01]  /*272e0*/  FMUL.FTZ R11, R0, R159 ;  /* 0x0000009f000b7220 */ /* 0x000fe20000410000 */
[----:B------:R-:W-:Y:S02]  /*272f0*/  IMAD.MOV.U32 R162, RZ, RZ, R16 ;  /* 0x000000ffffa27224 */ /* 0x000fe400078e0010 */
[----:B------:R-:W-:Y:S01]  /*27300*/  FMUL.FTZ R16, R2, R148 ;  /* 0x0000009402107220 */ /* 0x000fe20000410000 */
[C---:B------:R-:W-:Y:S02]  /*27310*/  FMUL.FTZ R18, R0.reuse, R150 ;  /* 0x0000009600127220 */ /* 0x040fe40000410000 */
[----:B------:R-:W-:Y:S01]  /*27320*/  MUFU.EX2 R188, R188 ;  /* 0x000000bc00bc7308 */ /* 0x000fe20000000800 */
[----:B------:R-:W-:Y:S01]  /*27330*/  FMUL.FTZ R19, R0, R151 ;  /* 0x0000009700137220 */ /* 0x000fe20000410000 */
[----:B------:R-:W3:Y:S01]  /*27340*/  LDSM.16.MT88.4 R156, [R216+0x10000] ;  /* 0x01000000d89c783b */ /* 0x000ee20000004200 */
[C---:B------:R-:W-:Y:S01]  /*27350*/  FMUL.FTZ R24, R2.reuse, R140 ;  /* 0x0000008c02187220 */ /* 0x040fe20000410000 */
[----:B------:R-:W-:Y:S01]  /*27360*/  FMUL.FTZ R25, R2, R141 ;  /* 0x0000008d02197220 */ /* 0x000fe20000410000 */
[C---:B------:R-:W-:Y:S01]  /*27370*/  FMUL.FTZ R26, R0.reuse, R142 ;  /* 0x0000008e001a7220 */ /* 0x040fe20000410000 */
[----:B------:R-:W-:Y:S01]  /*27380*/  FMUL.FTZ R27, R0, R143 ;  /* 0x0000008f001b7220 */ /* 0x000fe20000410000 */
[C---:B------:R-:W-:Y:S03]  /*27390*/  FMUL.FTZ R32, R2.reuse, R132 ;  /* 0x0000008402207220 */ /* 0x040fe60000410000 */
[----:B------:R-:W4:Y:S01]  /*273a0*/  MUFU.EX2 R182, R182 ;  /* 0x000000b600b67308 */ /* 0x000f220000000800 */
[----:B--2---:R-:W-:Y:S01]  /*273b0*/  F2FP.F16.F32.PACK_AB R170, R183, R184 ;  /* 0x000000b8b7aa723e */ /* 0x004fe200000000ff */
[----:B------:R-:W2:Y:S01]  /*273c0*/  LDSM.16.MT88.4 R148, [R220+0x12000] ;  /* 0x01200000dc94783b */ /* 0x000ea20000004200 */
[----:B------:R-:W-:Y:S01]  /*273d0*/  FMUL.FTZ R33, R2, R133 ;  /* 0x0000008502217220 */ /* 0x000fe20000410000 */
[C---:B------:R-:W-:Y:S01]  /*273e0*/  FMUL.FTZ R34, R0.reuse, R134 ;  /* 0x0000008600227220 */ /* 0x040fe20000410000 */
[----:B------:R-:W-:Y:S01]  /*273f0*/  FMUL.FTZ R35, R0, R135 ;  /* 0x0000008700237220 */ /* 0x000fe20000410000 */
[C---:B------:R-:W-:Y:S01]  /*27400*/  FMUL.FTZ R36, R2.reuse, R36 ;  /* 0x0000002402247220 */ /* 0x040fe20000410000 */
[----:B------:R-:W-:Y:S03]  /*27410*/  FMUL.FTZ R37, R2, R37 ;  /* 0x0000002502257220 */ /* 0x000fe60000410000 */
[----:B------:R-:W-:Y:S01]  /*27420*/  MUFU.EX2 R167, R167 ;  /* 0x000000a700a77308 */ /* 0x000fe20000000800 */
[C---:B------:R-:W-:Y:S01]  /*27430*/  FMUL.FTZ R38, R0.reuse, R38 ;  /* 0x0000002600267220 */ /* 0x040fe20000410000 */
[----:B------:R-:W5:Y:S01]  /*27440*/  LDSM.16.MT88.4 R140, [R218+0x12000] ;  /* 0x01200000da8c783b */ /* 0x000f620000004200 */
[----:B------:R-:W-:Y:S01]  /*27450*/  FMUL.FTZ R39, R0, R39 ;  /* 0x0000002700277220 */ /* 0x000fe20000410000 */
[C---:B------:R-:W-:Y:S01]  /*27460*/  FMUL.FTZ R40, R2.reuse, R40 ;  /* 0x0000002802287220 */ /* 0x040fe20000410000 */
[----:B------:R-:W-:Y:S01]  /*27470*/  FMUL.FTZ R41, R2, R41 ;  /* 0x0000002902297220 */ /* 0x000fe20000410000 */
[C---:B------:R-:W-:Y:S01]  /*27480*/  FMUL.FTZ R42, R0.reuse, R42 ;  /* 0x0000002a002a7220 */ /* 0x040fe20000410000 */
[----:B------:R-:W-:Y:S03]  /*27490*/  FMUL.FTZ R43, R0, R43 ;  /* 0x0000002b002b7220 */ /* 0x000fe60000410000 */
[----:B------:R-:W1:Y:S01]  /*274a0*/  MUFU.EX2 R186, R186 ;  /* 0x000000ba00ba7308 */ /* 0x000e620000000800 */
[----:B----4-:R-:W-:Y:S01]  /*274b0*/  F2FP.F16.F32.PACK_AB R169, R182, R188 ;  /* 0x000000bcb6a9723e */ /* 0x010fe200000000ff */
[----:B------:R-:W4:Y:S01]  /*274c0*/  LDSM.16.MT88.4 R132, [R217+0x12000] ;  /* 0x01200000d984783b */ /* 0x000f220000004200 */
        /* <DEDUP_REMOVED lines=14> */
[----:B-1----:R-:W-:Y:S01]  /*275b0*/  F2FP.F16.F32.PACK_AB R171, R186, R167 ;  /* 0x000000a7baab723e */ /* 0x002fe200000000ff */
        /* <DEDUP_REMOVED lines=26> */
[----:B------:R-:W-:Y:S01]  /*27760*/  MUFU.EX2 R194, R194 ;  /* 0x000000c200c27308 */ /* 0x000fe20000000800 */
[C---:B------:R-:W-:Y:S01]  /*27770*/  FMUL.FTZ R21, R2.reuse, R145 ;  /* 0x0000009102157220 */ /* 0x040fe20000410000 */
[----:B------:R-:W-:Y:S01]  /*27780*/  FMUL.FTZ R20, R2, R144 ;  /* 0x0000009002147220 */ /* 0x000fe20000410000 */
[C---:B------:R-:W-:Y:S03]  /*27790*/  FMUL.FTZ R22, R0.reuse, R146 ;  /* 0x0000009200167220 */ /* 0x040fe60000410000 */
[----:B------:R-:W-:Y:S01]  /*277a0*/  FMUL.FTZ R23, R0, R147 ;  /* 0x0000009300177220 */ /* 0x000fe20000410000 */
[--C-:B------:R-:W-:Y:S01]  /*277b0*/  FFMA.FTZ R144, R193, R165, -R177.reuse ;  /* 0x000000a5c1907223 */ /* 0x100fe200000108b1 */
[C---:B------:R-:W-:Y:S01]  /*277c0*/  FMUL.FTZ R72, R2.reuse, R72 ;  /* 0x0000004802487220 */ /* 0x040fe20000410000 */
[----:B------:R-:W-:Y:S01]  /*277d0*/  FMUL.FTZ R73, R2, R73 ;  /* 0x0000004902497220 */ /* 0x000fe20000410000 */
[C---:B------:R-:W-:Y:S03]  /*277e0*/  FMUL.FTZ R74, R0.reuse, R74 ;  /* 0x0000004a004a7220 */ /* 0x040fe60000410000 */
[C---:B------:R-:W-:Y:S01]  /*277f0*/  HMMA.16816.F32 R20, R168.reuse, R28, R20 ;  /* 0x0000001ca814723c */ /* 0x040fe20000001814 */
[----:B------:R-:W-:Y:S02]  /*27800*/  MUFU.EX2 R196, R196 ;  /* 0x000000c400c47308 */ /* 0x000fe40000000800 */
[----:B------:R-:W-:Y:S01]  /*27810*/  FMUL.FTZ R75, R0, R75 ;  /* 0x0000004b004b7220 */ /* 0x000fe20000410000 */
[C---:B------:R-:W-:Y:S01]  /*27820*/  FMUL.FTZ R76, R2.reuse, R76 ;  /* 0x0000004c024c7220 */ /* 0x040fe20000410000 */
[C---:B------:R-:W-:Y:S01]  /*27830*/  FMUL.FTZ R77, R2.reuse, R77 ;  /* 0x0000004d024d7220 */ /* 0x040fe20000410000 */
[C---:B------:R-:W-:Y:S05]  /*27840*/  HMMA.16816.F32 R24, R168.reuse, R30, R24 ;  /* 0x0000001ea818723c */ /* 0x040fea0000001818 */
[----:B------:R-:W-:Y:S01]  /*27850*/  MUFU.EX2 R197, R197 ;  /* 0x000000c500c57308 */ /* 0x000fe20000000800 */
[C---:B------:R-:W-:Y:S01]  /*27860*/  FMUL.FTZ R28, R2.reuse, R136 ;  /* 0x00000088021c7220 */ /* 0x040fe20000410000 */
[----:B------:R-:W-:Y:S01]  /*27870*/  FMUL.FTZ R29, R2, R137 ;  /* 0x00000089021d7220 */ /* 0x000fe20000410000 */
[C---:B------:R-:W-:Y:S03]  /*27880*/  FMUL.FTZ R30, R0.reuse, R138 ;  /* 0x0000008a001e7220 */ /* 0x040fe60000410000 */
[C---:B------:R-:W-:Y:S02]  /*27890*/  FMUL.FTZ R31, R0.reuse, R139 ;  /* 0x0000008b001f7220 */ /* 0x040fe40000410000 */
[----:B------:R-:W1:Y:S01]  /*278a0*/  LDSM.16.MT88.4 R136, [R216+0x12000] ;  /* 0x01200000d888783b */ /* 0x000e620000004200 */
        /* <DEDUP_REMOVED lines=10> */
[----:B------:R-:W-:Y:S04]  /*27950*/  LDSM.16.MT88.4 R156, [R220+0x12800] ;  /* 0x01280000dc9c783b */ /* 0x000fe80000004200 */
[----:B------:R-:W-:Y:S01]  /*27960*/  MUFU.EX2 R251, R251 ;  /* 0x000000fb00fb7308 */ /* 0x000fe20000000800 */
[----:B------:R-:W-:Y:S01]  /*27970*/  FMUL.FTZ R85, R2, R85 ;  /* 0x0000005502557220 */ /* 0x000fe20000410000 */
[C---:B--2---:R-:W-:Y:S04]  /*27980*/  HMMA.16816.F32 R36, R168.reuse, R148, R36 ;  /* 0x00000094a824723c */ /* 0x044fe80000001824 */
[C---:B------:R-:W-:Y:S02]  /*27990*/  FMUL.FTZ R86, R0.reuse, R86 ;  /* 0x0000005600567220 */ /* 0x040fe40000410000 */
[C---:B------:R-:W-:Y:S01]  /*279a0*/  HMMA.16816.F32 R40, R168.reuse, R150, R40 ;  /* 0x00000096a828723c */ /* 0x040fe20000001828 */
[----:B------:R-:W-:Y:S01]  /*279b0*/  LDSM.16.MT88.4 R148, [R218+0x10800] ;  /* 0x01080000da94783b */ /* 0x000fe20000004200 */
[----:B------:R-:W-:Y:S03]  /*279c0*/  MUFU.EX2 R250, R250 ;  /* 0x000000fa00fa7308 */ /* 0x000fe60000000800 */
[----:B------:R-:W-:Y:S01]  /*279d0*/  FMUL.FTZ R87, R0, R87 ;  /* 0x0000005700577220 */ /* 0x000fe20000410000 */
[C---:B-----5:R-:W-:Y:S06]  /*279e0*/  HMMA.16816.F32 R44, R168.reuse, R140, R44 ;  /* 0x0000008ca82c723c */ /* 0x060fec000000182c */
[----:B------:R-:W-:Y:S01]  /*279f0*/  MUFU.EX2 R199, R199 ;  /* 0x000000c700c77308 */ /* 0x000fe20000000800 */
[C---:B------:R-:W-:Y:S01]  /*27a00*/  FMUL.FTZ R88, R2.reuse, R88 ;  /* 0x0000005802587220 */ /* 0x040fe20000410000 */
[C---:B------:R-:W-:Y:S01]  /*27a10*/  HMMA.16816.F32 R48, R168.reuse, R142, R48 ;  /* 0x0000008ea830723c */ /* 0x040fe20000001830 */
[----:B------:R-:W2:Y:S02]  /*27a20*/  LDSM.16.MT88.4 R140, [R220+0x14000] ;  /* 0x01400000dc8c783b */ /* 0x000ea40000004200 */
[----:B------:R-:W-:Y:S03]  /*27a30*/  FMUL.FTZ R89, R2, R89 ;  /* 0x0000005902597220 */ /* 0x000fe60000410000 */
[C---:B----4-:R-:W-:Y:S02]  /*27a40*/  HMMA.16816.F32 R52, R168.reuse, R132, R52 ;  /* 0x00000084a834723c */ /* 0x050fe40000001834 */
[----:B------:R-:W-:Y:S03]  /*27a50*/  MUFU.EX2 R198, R198 ;  /* 0x000000c600c67308 */ /* 0x000fe60000000800 */
[C---:B------:R-:W-:Y:S01]  /*27a60*/  FMUL.FTZ R90, R0.reuse, R90 ;  /* 0x0000005a005a7220 */ /* 0x040fe20000410000 */
[C---:B------:R-:W-:Y:S01]  /*27a70*/  HMMA.16816.F32 R56, R168.reuse, R134, R56 ;  /* 0x00000086a838723c */ /* 0x040fe20000001838 */
[----:B------:R-:W3:Y:S05]  /*27a80*/  LDSM.16.MT88.4 R132, [R218+0x14000] ;  /* 0x01400000da84783b */ /* 0x000eea0000004200 */
[----:B------:R-:W-:Y:S01]  /*27a90*/  MUFU.EX2 R189, R189 ;  /* 0x000000bd00bd7308 */ /* 0x000fe20000000800 */
[----:B------:R-:W-:Y:S01]  /*27aa0*/  FMUL.FTZ R91, R0, R91 ;  /* 0x0000005b005b7220 */ /* 0x000fe20000410000 */
[C---:B-1----:R-:W-:Y:S03]  /*27ab0*/  HMMA.16816.F32 R60, R168.reuse, R136, R60 ;  /* 0x00000088a83c723c */ /* 0x042fe6000000183c */
[C---:B------:R-:W-:Y:S03]  /*27ac0*/  FMUL.FTZ R92, R2.reuse, R92 ;  /* 0x0000005c025c7220 */ /* 0x040fe60000410000 */
[C---:B------:R-:W-:Y:S01]  /*27ad0*/  HMMA.16816.F32 R64, R168.reuse, R138, R64 ;  /* 0x0000008aa840723c */ /* 0x040fe20000001840 */
[----:B------:R-:W1:Y:S04]  /*27ae0*/  LDSM.16.MT88.4 R136, [R217+0x14000] ;  /* 0x01400000d988783b */ /* 0x000e680000004200 */
        /* <DEDUP_REMOVED lines=21> */
[----:B------:R-:W-:Y:S01]  /*27c40*/  FFMA.FTZ R193, R192, R165, -R177 ;  /* 0x000000a5c0c17223 */ /* 0x000fe200000108b1 */
[C---:B-1----:R-:W-:Y:S01]  /*27c50*/  HMMA.16816.F32 R84, R168.reuse, R136, R84 ;  /* 0x00000088a854723c */ /* 0x042fe20000001854 */
[----:B------:R1:W-:Y:S04]  /*27c60*/  MUFU.EX2 R192, R144 ;  /* 0x0000009000c07308 */ /* 0x0003e80000000800 */
[C---:B------:R-:W-:Y:S01]  /*27c70*/  FMUL.FTZ R108, R2.reuse, R108 ;  /* 0x0000006c026c7220 */ /* 0x040fe20000410000 */
[C---:B------:R-:W-:Y:S01]  /*27c80*/  HMMA.16816.F32 R88, R168.reuse, R138, R88 ;  /* 0x0000008aa858723c */ /* 0x040fe20000001858 */
[----:B------:R-:W4:Y:S04]  /*27c90*/  LDSM.16.MT88.4 R136, [R218+0x16000] ;  /* 0x01600000da88783b */ /* 0x000f280000004200 */
[----:B------:R-:W5:Y:S01]  /*27ca0*/  MUFU.EX2 R193, R193 ;  /* 0x000000c100c17308 */ /* 0x000f620000000800 */
[----:B------:R-:W-:Y:S01]  /*27cb0*/  FMUL.FTZ R109, R2, R109 ;  /* 0x0000006d026d7220 */ /* 0x000fe20000410000 */
[C---:B------:R-:W-:Y:S01]  /*27cc0*/  FMUL.FTZ R110, R0.reuse, R110 ;  /* 0x0000006e006e7220 */ /* 0x040fe20000410000 */
[----:B------:R-:W-:Y:S03]  /*27cd0*/  FMUL.FTZ R111, R0, R111 ;  /* 0x0000006f006f7220 */ /* 0x000fe60000410000 */
[C---:B------:R-:W-:Y:S01]  /*27ce0*/  FMUL.FTZ R112, R2.reuse, R112 ;  /* 0x0000007002707220 */ /* 0x040fe20000410000 */
[----:B------:R-:W-:Y:S01]  /*27cf0*/  FMUL.FTZ R113, R2, R113 ;  /* 0x0000007102717220 */ /* 0x000fe20000410000 */
[----:B-1----:R-:W-:Y:S01]  /*27d00*/  LDSM.16.MT88.4 R144, [R220+0x10800] ;  /* 0x01080000dc90783b */ /* 0x002fe20000004200 */
        /* <DEDUP_REMOVED lines=14> */
[----:B------:R-:W2:Y:S04]  /*27df0*/  LDSM.16.MT88.4 R132, [R216+0x16000] ;  /* 0x01600000d884783b */ /* 0x000ea80000004200 */
[----:B------:R-:W-:Y:S01]  /*27e00*/  FMUL.FTZ R123, R0, R123 ;  /* 0x0000007b007b7220 */ /* 0x000fe20000410000 */
[C---:B----4-:R-:W-:Y:S05]  /*27e10*/  HMMA.16816.F32 R108, R168.reuse, R136, R108 ;  /* 0x00000088a86c723c */ /* 0x050fea000000186c */
[----:B------:R-:W-:Y:S01]  /*27e20*/  FMUL.FTZ R124, R2, R124 ;  /* 0x0000007c027c7220 */ /* 0x000fe20000410000 */
[C---:B------:R-:W-:Y:S05]  /*27e30*/  HMMA.16816.F32 R112, R168.reuse, R138, R112 ;  /* 0x0000008aa870723c */ /* 0x040fea0000001870 */
[----:B------:R-:W-:Y:S01]  /*27e40*/  F2FP.F16.F32.PACK_AB R136, R190, R191 ;  /* 0x000000bfbe88723e */ /* 0x000fe200000000ff */
[----:B------:R-:W-:Y:S01]  /*27e50*/  FMUL.FTZ R125, R2, R125 ;  /* 0x0000007d027d7220 */ /* 0x000fe20000410000 */
[----:B-----5:R-:W-:Y:S01]  /*27e60*/  F2FP.F16.F32.PACK_AB R138, R193, R192 ;  /* 0x000000c0c18a723e */ /* 0x020fe200000000ff */
[----:B------:R-:W-:Y:S03]  /*27e70*/  FMUL.FTZ R126, R0, R126 ;  /* 0x0000007e007e7220 */ /* 0x000fe60000410000 */
[----:B------:R-:W-:Y:S01]  /*27e80*/  F2FP.F16.F32.PACK_AB R137, R194, R195 ;  /* 0x000000c3c289723e */ /* 0x000fe200000000ff */
[----:B------:R-:W-:Y:S01]  /*27e90*/  FMUL.FTZ R127, R0, R127 ;  /* 0x0000007f007f7220 */ /* 0x000fe20000410000 */
[----:B------:R-:W-:Y:S01]  /*27ea0*/  F2FP.F16.F32.PACK_AB R139, R197, R196 ;  /* 0x000000c4c58b723e */ /* 0x000fe200000000ff */
[C---:B------:R-:W-:Y:S01]  /*27eb0*/  FMUL.FTZ R128, R2.reuse, R128 ;  /* 0x0000008002807220 */ /* 0x040fe20000410000 */
[----:B------:R-:W-:Y:S01]  /*27ec0*/  FMUL.FTZ R129, R2, R129 ;  /* 0x0000008102817220 */ /* 0x000fe20000410000 */
[C---:B------:R-:W-:Y:S01]  /*27ed0*/  FMUL.FTZ R130, R0.reuse, R130 ;  /* 0x0000008200827220 */ /* 0x040fe20000410000 */
[C---:B-1----:R-:W-:Y:S03]  /*27ee0*/  HMMA.16816.F32 R116, R168.reuse, R140, R116 ;  /* 0x0000008ca874723c */ /* 0x042fe60000001874 */
[----:B------:R-:W-:Y:S01]  /*27ef0*/  FMUL.FTZ R131, R0, R131 ;  /* 0x0000008300837220 */ /* 0x000fe20000410000 */
[----:B------:R-:W-:Y:S01]  /*27f00*/  FFMA.FTZ R187, R2, R249, R187 ;  /* 0x000000f902bb7223 */ /* 0x000fe200000100bb */
[----:B------:R-:W-:Y:S01]  /*27f10*/  MOV R2, R3 ;  /* 0x0000000300027202 */ /* 0x000fe20000000f00 */
[C---:B------:R-:W-:Y:S01]  /*27f20*/  HMMA.16816.F32 R120, R168.reuse, R142, R120 ;  /* 0x0000008ea878723c */ /* 0x040fe20000001878 */
[----:B------:R-:W1:Y:S04]  /*27f30*/  LDSM.16.MT88.4 R140, [R216+0x10800] ;  /* 0x01080000d88c783b */ /* 0x000e680000004200 */
[----:B------:R-:W-:Y:S01]  /*27f40*/  FFMA.FTZ R188, R0, R248, R188 ;  /* 0x000000f800bc7223 */ /* 0x000fe200000100bc */
[C---:B--2---:R-:W-:Y:S05]  /*27f50*/  HMMA.16816.F32 R124, R168.reuse, R132, R124 ;  /* 0x00000084a87c723c */ /* 0x044fea000000187c */
        /* <DEDUP_REMOVED lines=10> */
[----:B------:R-:W-:Y:S01]  /*28000*/  MOV R170, R160 ;  /* 0x000000a000aa7202 */ /* 0x000fe20000000f00 */
[C---:B------:R-:W-:Y:S01]  /*28010*/  HMMA.16816.F32 R16, R136.reuse, R150, R16 ;  /* 0x000000968810723c */ /* 0x040fe20000001810 */
[----:B------:R-:W4:Y:S04]  /*28020*/  LDSM.16.MT88.4 R148, [R216+0x12800] ;  /* 0x01280000d894783b */ /* 0x000f280000004200 */
[----:B------:R-:W-:Y:S01]  /*28030*/  MOV R0, R164 ;  /* 0x000000a400007202 */ /* 0x000fe20000000f00 */
[C---:B------:R-:W-:Y:S03]  /*28040*/  HMMA.16816.F32 R20, R136.reuse, R152, R20 ;  /* 0x000000988814723c */ /* 0x040fe60000001814 */
[----:B------:R-:W-:Y:S02]  /*28050*/  LDSM.16.MT88.4 R160, [R218+0x14800] ;  /* 0x01480000daa0783b */ /* 0x000fe40000004200 */
        /* <DEDUP_REMOVED lines=21> */
[-C--:B------:R-:W-:Y:S01]  /*281b0*/  FFMA.FTZ R144, R169, R165.reuse, -R177 ;  /* 0x000000a5a9907223 */ /* 0x080fe200000108b1 */
[C---:B----4-:R-:W-:Y:S05]  /*281c0*/  HMMA.16816.F32 R60, R136.reuse, R148, R60 ;  /* 0x00000094883c723c */ /* 0x050fea000000183c */
[----:B------:R-:W-:Y:S01]  /*281d0*/  FADD.FTZ R187, R192, R187 ;  /* 0x000000bbc0bb7221 */ /* 0x000fe20000010000 */
[C---:B------:R-:W-:Y:S05]  /*281e0*/  HMMA.16816.F32 R64, R136.reuse, R150, R64 ;  /* 0x000000968840723c */ /* 0x040fea0000001840 */
[-C--:B------:R-:W-:Y:S01]  /*281f0*/  FFMA.FTZ R148, R170, R165.reuse, -R177 ;  /* 0x000000a5aa947223 */ /* 0x080fe200000108b1 */
[C---:B-----5:R-:W-:Y:S05]  /*28200*/  HMMA.16816.F32 R68, R136.reuse, R152, R68 ;  /* 0x000000988844723c */ /* 0x060fea0000001844 */
        /* <DEDUP_REMOVED lines=8> */
[----:B------:R4:W-:Y:S01]  /*28290*/  MUFU.EX2 R160, R148 ;  /* 0x0000009400a07308 */ /* 0x0009e20000000800 */
[----:B------:R-:W-:Y:S01]  /*282a0*/  FADD.FTZ R188, R251, R188 ;  /* 0x000000bcfbbc7221 */ /* 0x000fe20000010000 */
[C---:B-1----:R-:W-:Y:S04]  /*282b0*/  HMMA.16816.F32 R84, R136.reuse, R140, R84 ;  /* 0x0000008c8854723c */ /* 0x042fe80000001854 */
[----:B------:R-:W-:Y:S02]  /*282c0*/  FADD.FTZ R188, R250, R188 ;  /* 0x000000bcfabc7221 */ /* 0x000fe40000010000 */
[C---:B------:R-:W-:Y:S01]  /*282d0*/  HMMA.16816.F32 R88, R136.reuse, R142, R88 ;  /* 0x0000008e8858723c */ /* 0x040fe20000001858 */
[----:B---3--:R-:W1:Y:S04]  /*282e0*/  LDSM.16.MT88.4 R144, [R218+0x16800] ;  /* 0x01680000da90783b */ /* 0x008e680000004200 */
[-CC-:B------:R-:W-:Y:S01]  /*282f0*/  FFMA.FTZ R140, R171, R165.reuse, -R177.reuse ;  /* 0x000000a5ab8c7223 */ /* 0x180fe200000108b1 */
[C---:B------:R-:W-:Y:S03]  /*28300*/  HMMA.16816.F32 R92, R136.reuse, R156, R92 ;  /* 0x0000009c885c723c */ /* 0x040fe6000000185c */
[----:B----4-:R-:W3:Y:S01]  /*28310*/  LDSM.16.MT88.4 R148, [R217+0x16800] ;  /* 0x01680000d994783b */ /* 0x010ee20000004200 */
[----:B------:R-:W4:Y:S01]  /*28320*/  MUFU.EX2 R162, R140 ;  /* 0x0000008c00a27308 */ /* 0x000f220000000800 */
[----:B------:R-:W-:Y:S01]  /*28330*/  FFMA.FTZ R177, R176, R165, -R177 ;  /* 0x000000a5b0b17223 */ /* 0x000fe200000108b1 */
[C---:B------:R-:W-:Y:S05]  /*28340*/  HMMA.16816.F32 R96, R136.reuse, R158, R96 ;  /* 0x0000009e8860723c */ /* 0x040fea0000001860 */
[----:B------:R-:W-:Y:S01]  /*28350*/  LDSM.16.MT88.4 R156, [R218+0x11000] ;  /* 0x01100000da9c783b */ /* 0x000fe20000004200 */
[C---:B--2---:R-:W-:Y:S02]  /*28360*/  HMMA.16816.F32 R100, R136.reuse, R132, R100 ;  /* 0x000000848864723c */ /* 0x044fe40000001864 */
[----:B------:R-:W-:Y:S03]  /*28370*/  MUFU.EX2 R165, R172 ;  /* 0x000000ac00a57308 */ /* 0x000fe60000000800 */
[----:B------:R-:W-:Y:S01]  /*28380*/  FADD.FTZ R188, R199, R188 ;  /* 0x000000bcc7bc7221 */ /* 0x000fe20000010000 */
[C---:B------:R-:W-:Y:S01]  /*28390*/  HMMA.16816.F32 R104, R136.reuse, R134, R104 ;  /* 0x000000868868723c */ /* 0x040fe20000001868 */
[----:B------:R-:W-:Y:S04]  /*283a0*/  LDSM.16.MT88.4 R168, [R216+0x11000] ;  /* 0x01100000d8a8783b */ /* 0x000fe80000004200 */
[----:B----4-:R-:W-:Y:S01]  /*283b0*/  MOV R132, R162 ;  /* 0x000000a200847202 */ /* 0x010fe20000000f00 */
[----:B------:R-:W-:Y:S01]  /*283c0*/  IMAD.MOV.U32 R133, RZ, RZ, R161 ;  /* 0x000000ffff857224 */ /* 0x000fe200078e00a1 */
[----:B------:R-:W-:Y:S01]  /*283d0*/  MOV R135, R160 ;  /* 0x000000a000877202 */ /* 0x000fe20000000f00 */
[C---:B------:R-:W-:Y:S01]  /*283e0*/  FADD.FTZ R188, R198.reuse, R188 ;  /* 0x000000bcc6bc7221 */ /* 0x040fe20000010000 */
[----:B------:R-:W2:Y:S01]  /*283f0*/  LDSM.16.MT88.4 R140, [R220+0x11000] ;  /* 0x01100000dc8c783b */ /* 0x000ea20000004200 */
[C---:B-1----:R-:W-:Y:S07]  /*28400*/  HMMA.16816.F32 R108, R136.reuse, R144, R108 ;  /* 0x00000090886c723c */ /* 0x042fee000000186c */
[----:B------:R-:W1:Y:S01]  /*28410*/  LDSM.16.MT88.4 R160, [R217+0x11000] ;  /* 0x01100000d9a0783b */ /* 0x000e620000004200 */
[C---:B------:R-:W-:Y:S07]  /*28420*/  HMMA.16816.F32 R112, R136.reuse, R146, R112 ;  /* 0x000000928870723c */ /* 0x040fee0000001870 */
[----:B------:R-:W4:Y:S01]  /*28430*/  LDSM.16.MT88.4 R144, [R220+0x13000] ;  /* 0x01300000dc90783b */ /* 0x000f220000004200 */
[C---:B---3--:R-:W-:Y:S06]  /*28440*/  HMMA.16816.F32 R116, R136.reuse, R148, R116 ;  /* 0x000000948874723c */ /* 0x048fec0000001874 */
[C---:B------:R-:W-:Y:S05]  /*28450*/  HMMA.16816.F32 R120, R136.reuse, R150, R120 ;  /* 0x000000968878723c */ /* 0x040fea0000001878 */
[----:B------:R-:W-:Y:S01]  /*28460*/  MOV R149, R135 ;  /* 0x0000008700957202 */ /* 0x000fe20000000f00 */
[C---:B------:R-:W-:Y:S05]  /*28470*/  HMMA.16816.F32 R124, R136.reuse, R152, R124 ;  /* 0x00000098887c723c */ /* 0x040fea000000187c */
[----:B------:R-:W-:Y:S01]  /*28480*/  F2FP.F16.F32.PACK_AB R135, R198, R199 ;  /* 0x000000c7c687723e */ /* 0x000fe200000000ff */
[----:B------:R-:W-:Y:S01]  /*28490*/  HMMA.16816.F32 R128, R136, R154, R128 ;  /* 0x0000009a8880723c */ /* 0x000fe20000001880 */
[----:B------:R-:W3:Y:S04]  /*284a0*/  LDSM.16.MT88.4 R136, [R218+0x13000] ;  /* 0x01300000da88783b */ /* 0x000ee80000004200 */
[----:B------:R-:W-:Y:S02]  /*284b0*/  MOV R152, R132 ;  /* 0x0000008400987202 */ /* 0x000fe40000000f00 */
[----:B------:R-:W-:Y:S04]  /*284c0*/  MOV R153, R133 ;  /* 0x0000008500997202 */ /* 0x000fe80000000f00 */
[----:B------:R-:W-:Y:S02]  /*284d0*/  F2FP.F16.F32.PACK_AB R132, R149, R153 ;  /* 0x000000999584723e */ /* 0x000fe400000000ff */
[-C--:B------:R-:W-:Y:S02]  /*284e0*/  F2FP.F16.F32.PACK_AB R134, R252, R152.reuse ;  /* 0x00000098fc86723e */ /* 0x080fe400000000ff */
[----:B------:R-:W-:Y:S07]  /*284f0*/  F2FP.F16.F32.PACK_AB R133, R250, R251 ;  /* 0x000000fbfa85723e */ /* 0x000fee00000000ff */
[C---:B--2---:R-:W-:Y:S06]  /*28500*/  HMMA.16816.F32 R4, R132.reuse, R140, R4 ;  /* 0x0000008c8404723c */ /* 0x044fec0000001804 */
[C---:B------:R-:W-:Y:S01]  /*28510*/  HMMA.16816.F32 R8, R132.reuse, R142, R8 ;  /* 0x0000008e8408723c */ /* 0x040fe20000001808 */
[----:B------:R-:W2:Y:S05]  /*28520*/  LDSM.16.MT88.4 R140, [R217+0x13000] ;  /* 0x01300000d98c783b */ /* 0x000eaa0000004200 */
[C---:B------:R-:W-:Y:S06]  /*28530*/  HMMA.16816.F32 R12, R132.reuse, R156, R12 ;  /* 0x0000009c840c723c */ /* 0x040fec000000180c */
[C---:B------:R-:W-:Y:S05]  /*28540*/  HMMA.16816.F32 R16, R132.reuse, R158, R16 ;  /* 0x0000009e8410723c */ /* 0x040fea0000001810 */
[----:B------:R-:W-:Y:S01]  /*28550*/  IMAD.MOV.U32 R157, RZ, RZ, R149 ;  /* 0x000000ffff9d7224 */ /* 0x000fe200078e0095 */
[C---:B-1----:R-:W-:Y:S01]  /*28560*/  HMMA.16816.F32 R20, R132.reuse, R160, R20 ;  /* 0x000000a08414723c */ /* 0x042fe20000001814 */
[----:B------:R-:W1:Y:S05]  /*28570*/  LDSM.16.MT88.4 R148, [R216+0x13000] ;  /* 0x01300000d894783b */ /* 0x000e6a0000004200 */
[C---:B------:R-:W-:Y:S05]  /*28580*/  HMMA.16816.F32 R24, R132.reuse, R162, R24 ;  /* 0x000000a28418723c */ /* 0x040fea0000001818 */
[----:B------:R-:W-:Y:S01]  /*28590*/  MOV R160, R152 ;  /* 0x0000009800a07202 */ /* 0x000fe20000000f00 */
[C---:B------:R-:W-:Y:S01]  /*285a0*/  HMMA.16816.F32 R28, R132.reuse, R168, R28 ;  /* 0x000000a8841c723c */ /* 0x040fe2000000181c */
[----:B------:R-:W-:Y:S04]  /*285b0*/  MUFU.EX2 R168, R179 ;  /* 0x000000b300a87308 */ /* 0x000fe80000000800 */
[----:B------:R-:W-:Y:S01]  /*285c0*/  MOV R161, R153 ;  /* 0x0000009900a17202 */ /* 0x000fe20000000f00 */
[C---:B------:R-:W-:Y:S01]  /*285d0*/  HMMA.16816.F32 R32, R132.reuse, R170, R32 ;  /* 0x000000aa8420723c */ /* 0x040fe20000001820 */
[----:B------:R-:W5:Y:S04]  /*285e0*/  LDSM.16.MT88.4 R152, [R220+0x15000] ;  /* 0x01500000dc98783b */ /* 0x000f680000004200 */
[----:B------:R-:W-:Y:S01]  /*285f0*/  MOV R169, R157 ;  /* 0x0000009d00a97202 */ /* 0x000fe20000000f00 */
[C---:B----4-:R-:W-:Y:S03]  /*28600*/  HMMA.16816.F32 R36, R132.reuse, R144, R36 ;  /* 0x000000908424723c */ /* 0x050fe60000001824 */
[----:B------:R-:W4:Y:S02]  /*28610*/  LDSM.16.MT88.4 R156, [R218+0x15000] ;  /* 0x01500000da9c783b */ /* 0x000f240000004200 */
[----:B------:R-:W-:Y:S01]  /*28620*/  MOV R171, R160 ;  /* 0x000000a000ab7202 */ /* 0x000fe20000000f00 */
[C---:B------:R-:W-:Y:S05]  /*28630*/  HMMA.16816.F32 R40, R132.reuse, R146, R40 ;  /* 0x000000928428723c */ /* 0x040fea0000001828 */
[----:B------:R-:W-:Y:S01]  /*28640*/  LDSM.16.MT88.4 R144, [R216+0x15000] ;  /* 0x01500000d890783b */ /* 0x000fe20000004200 */
[C---:B---3--:R-:W-:Y:S05]  /*28650*/  HMMA.16816.F32 R44, R132.reuse, R136, R44 ;  /* 0x00000088842c723c */ /* 0x048fea000000182c */
[----:B------:R-:W-:Y:S01]  /*28660*/  IMAD.MOV.U32 R170, RZ, RZ, R161 ;  /* 0x000000ffffaa7224 */ /* 0x000fe200078e00a1 */
[C---:B------:R-:W-:Y:S01]  /*28670*/  HMMA.16816.F32 R48, R132.reuse, R138, R48 ;  /* 0x0000008a8430723c */ /* 0x040fe20000001830 */
[----:B------:R-:W3:Y:S05]  /*28680*/  LDSM.16.MT88.4 R160, [R217+0x15000] ;  /* 0x01500000d9a0783b */ /* 0x000eea0000004200 */
[C---:B--2---:R-:W-:Y:S03]  /*28690*/  HMMA.16816.F32 R52, R132.reuse, R140, R52 ;  /* 0x0000008c8434723c */ /* 0x044fe60000001834 */
[----:B------:R-:W2:Y:S03]  /*286a0*/  LDSM.16.MT88.4 R136, [R220+0x17000] ;  /* 0x01700000dc88783b */ /* 0x000ea60000004200 */
[C---:B------:R-:W-:Y:S05]  /*286b0*/  HMMA.16816.F32 R56, R132.reuse, R142, R56 ;  /* 0x0000008e8438723c */ /* 0x040fea0000001838 */
[----:B------:R-:W2:Y:S01]  /*286c0*/  LDSM.16.MT88.4 R140, [R218+0x17000] ;  /* 0x01700000da8c783b */ /* 0x000ea20000004200 */
[C---:B-1----:R-:W-:Y:S06]  /*286d0*/  HMMA.16816.F32 R60, R132.reuse, R148, R60 ;  /* 0x00000094843c723c */ /* 0x042fec000000183c */
[C---:B------:R-:W-:Y:S01]  /*286e0*/  HMMA.16816.F32 R64, R132.reuse, R150, R64 ;  /* 0x000000968440723c */ /* 0x040fe20000001840 */
[----:B------:R-:W1:Y:S05]  /*286f0*/  LDSM.16.MT88.4 R148, [R217+0x17000] ;  /* 0x01700000d994783b */ /* 0x000e6a0000004200 */
[C---:B-----5:R-:W-:Y:S01]  /*28700*/  HMMA.16816.F32 R68, R132.reuse, R152, R68 ;  /* 0x000000988444723c */ /* 0x060fe20000001844 */
[----:B------:R-:W5:Y:S05]  /*28710*/  MUFU.EX2 R152, R178 ;  /* 0x000000b200987308 */ /* 0x000f6a0000000800 */
[C---:B------:R-:W-:Y:S06]  /*28720*/  HMMA.16816.F32 R72, R132.reuse, R154, R72 ;  /* 0x0000009a8448723c */ /* 0x040fec0000001848 */
[C---:B----4-:R-:W-:Y:S06]  /*28730*/  HMMA.16816.F32 R76, R132.reuse, R156, R76 ;  /* 0x0000009c844c723c */ /* 0x050fec000000184c */
[C---:B------:R-:W-:Y:S01]  /*28740*/  HMMA.16816.F32 R80, R132.reuse, R158, R80 ;  /* 0x0000009e8450723c */ /* 0x040fe20000001850 */
[----:B------:R-:W-:Y:S05]  /*28750*/  LDSM.16.MT88.4 R156, [R220+0x11800] ;  /* 0x01180000dc9c783b */ /* 0x000fea0000004200 */
[C---:B---3--:R-:W-:Y:S01]  /*28760*/  HMMA.16816.F32 R84, R132.reuse, R160, R84 ;  /* 0x000000a08454723c */ /* 0x048fe20000001854 */
[----:B------:R-:W-:Y:S05]  /*28770*/  MUFU.EX2 R160, R175 ;  /* 0x000000af00a07308 */ /* 0x000fea0000000800 */
[C---:B------:R-:W-:Y:S05]  /*28780*/  HMMA.16816.F32 R88, R132.reuse, R162, R88 ;  /* 0x000000a28458723c */ /* 0x040fea0000001858 */
[----:B------:R-:W-:Y:S01]  /*28790*/  MUFU.EX2 R162, R174 ;  /* 0x000000ae00a27308 */ /* 0x000fe20000000800 */
[----:B------:R-:W-:Y:S01]  /*287a0*/  MOV R161, R171 ;  /* 0x000000ab00a17202 */ /* 0x000fe20000000f00 */
[C---:B------:R-:W-:Y:S08]  /*287b0*/  HMMA.16816.F32 R92, R132.reuse, R144, R92 ;  /* 0x00000090845c723c */ /* 0x040ff0000000185c */
[----:B------:R-:W3:Y:S01]  /*287c0*/  MUFU.EX2 R144, R173 ;  /* 0x000000ad00907308 */ /* 0x000ee20000000800 */
[C---:B------:R-:W-:Y:S03]  /*287d0*/  HMMA.16816.F32 R96, R132.reuse, R146, R96 ;  /* 0x000000928460723c */ /* 0x040fe60000001860 */
[----:B-----5:R-:W-:Y:S03]  /*287e0*/  MOV R145, R152 ;  /* 0x0000009800917202 */ /* 0x020fe60000000f00 */
[C---:B--2---:R-:W-:Y:S01]  /*287f0*/  HMMA.16816.F32 R100, R132.reuse, R136, R100 ;  /* 0x000000888464723c */ /* 0x044fe20000001864 */
[----:B------:R-:W2:Y:S04]  /*28800*/  LDSM.16.MT88.4 R152, [R216+0x17000] ;  /* 0x01700000d898783b */ /* 0x000ea80000004200 */
[----:B------:R-:W-:Y:S01]  /*28810*/  MOV R163, R168 ;  /* 0x000000a800a37202 */ /* 0x000fe20000000f00 */
[C---:B------:R-:W-:Y:S01]  /*28820*/  HMMA.16816.F32 R104, R132.reuse, R138, R104 ;  /* 0x0000008a8468723c */ /* 0x040fe20000001868 */
[----:B------:R-:W4:Y:S02]  /*28830*/  MUFU.EX2 R168, R177 ;  /* 0x000000b100a87308 */ /* 0x000f240000000800 */
[----:B------:R-:W5:Y:S02]  /*28840*/  LDSM.16.MT88.4 R136, [R218+0x11800] ;  /* 0x01180000da88783b */ /* 0x000f640000004200 */
[----:B---3--:R-:W-:Y:S01]  /*28850*/  F2FP.F16.F32.PACK_AB R171, R165, R144 ;  /* 0x00000090a5ab723e */ /* 0x008fe200000000ff */
[C---:B------:R-:W-:Y:S05]  /*28860*/  HMMA.16816.F32 R108, R132.reuse, R140, R108 ;  /* 0x0000008c846c723c */ /* 0x040fea000000186c */
[----:B------:R-:W-:Y:S01]  /*28870*/  LDSM.16.MT88.4 R172, [R216+0x11800] ;  /* 0x01180000d8ac783b */ /* 0x000fe20000004200 */
[C---:B------:R-:W-:Y:S05]  /*28880*/  HMMA.16816.F32 R112, R132.reuse, R142, R112 ;  /* 0x0000008e8470723c */ /* 0x040fea0000001870 */
[----:B------:R-:W-:Y:S01]  /*28890*/  MOV R147, R170 ;  /* 0x000000aa00937202 */ /* 0x000fe20000000f00 */
[C---:B-1----:R-:W-:Y:S01]  /*288a0*/  HMMA.16816.F32 R116, R132.reuse, R148, R116 ;  /* 0x000000948474723c */ /* 0x042fe20000001874 */
[----:B------:R-:W1:Y:S04]  /*288b0*/  LDSM.16.MT88.4 R140, [R217+0x11800] ;  /* 0x01180000d98c783b */ /* 0x000e680000004200 */
[----:B----4-:R-:W-:Y:S01]  /*288c0*/  MOV R166, R168 ;  /* 0x000000a800a67202 */ /* 0x010fe20000000f00 */
[C---:B------:R-:W-:Y:S03]  /*288d0*/  HMMA.16816.F32 R120, R132.reuse, R150, R120 ;  /* 0x000000968478723c */ /* 0x040fe60000001878 */
[----:B------:R-:W3:Y:S02]  /*288e0*/  LDSM.16.MT88.4 R176, [R220+0x13800] ;  /* 0x01380000dcb0783b */ /* 0x000ee40000004200 */
[----:B------:R-:W-:Y:S01]  /*288f0*/  F2FP.F16.F32.PACK_AB R168, R163, R189 ;  /* 0x000000bda3a8723e */ /* 0x000fe200000000ff */
[----:B------:R-:W-:Y:S01]  /*28900*/  IMAD.MOV.U32 R146, RZ, RZ, R169 ;  /* 0x000000ffff927224 */ /* 0x000fe200078e00a9 */
[----:B------:R-:W-:Y:S01]  /*28910*/  F2FP.F16.F32.PACK_AB R170, R166, R145 ;  /* 0x00000091a6aa723e */ /* 0x000fe200000000ff */
[C---:B--2---:R-:W-:Y:S03]  /*28920*/  HMMA.16816.F32 R124, R132.reuse, R152, R124 ;  /* 0x00000098847c723c */ /* 0x044fe6000000187c */
[----:B------:R-:W-:Y:S03]  /*28930*/  F2FP.F16.F32.PACK_AB R169, R162, R160 ;  /* 0x000000a0a2a9723e */ /* 0x000fe600000000ff */
[----:B------:R-:W-:Y:S07]  /*28940*/  HMMA.16816.F32 R128, R132, R154, R128 ;  /* 0x0000009a8480723c */ /* 0x000fee0000001880 */
[----:B------:R-:W-:Y:S04]  /*28950*/  MOV R132, R162 ;  /* 0x000000a200847202 */ /* 0x000fe80000000f00 */
[----:B------:R-:W-:Y:S02]  /*28960*/  MOV R133, R163 ;  /* 0x000000a300857202 */ /* 0x000fe40000000f00 */
[----:B------:R-:W-:Y:S02]  /*28970*/  MOV R134, R160 ;  /* 0x000000a000867202 */ /* 0x000fe40000000f00 */
[----:B------:R-:W-:Y:S02]  /*28980*/  MOV R135, R161 ;  /* 0x000000a100877202 */ /* 0x000fe40000000f00 */
[C---:B------:R-:W-:Y:S01]  /*28990*/  HMMA.16816.F32 R160, R168.reuse, R156, R4 ;  /* 0x0000009ca8a0723c */ /* 0x040fe20000001804 */
[----:B------:R-:W2:Y:S05]  /*289a0*/  LDSM.16.MT88.4 R4, [R218+0x13800] ;  /* 0x01380000da04783b */ /* 0x000eaa0000004200 */
[C---:B------:R-:W-:Y:S03]  /*289b0*/  HMMA.16816.F32 R156, R168.reuse, R158, R8 ;  /* 0x0000009ea89c723c */ /* 0x040fe60000001808 */
[----:B------:R-:W4:Y:S03]  /*289c0*/  LDSM.16.MT88.4 R8, [R217+0x13800] ;  /* 0x01380000d908783b */ /* 0x000f260000004200 */
[C---:B-----5:R-:W-:Y:S05]  /*289d0*/  HMMA.16816.F32 R152, R168.reuse, R136, R12 ;  /* 0x00000088a898723c */ /* 0x060fea000000180c */
[----:B------:R-:W5:Y:S01]  /*289e0*/  LDSM.16.MT88.4 R12, [R216+0x13800] ;  /* 0x01380000d80c783b */ /* 0x000f620000004200 */
[C---:B------:R-:W-:Y:S05]  /*289f0*/  HMMA.16816.F32 R148, R168.reuse, R138, R16 ;  /* 0x0000008aa894723c */ /* 0x040fea0000001810 */
[----:B------:R-:W-:Y:S01]  /*28a00*/  IMAD.MOV.U32 R136, RZ, RZ, R146 ;  /* 0x000000ffff887224 */ /* 0x000fe200078e0092 */
[----:B------:R-:W-:Y:S02]  /*28a10*/  MOV R137, R147 ;  /* 0x0000009300897202 */ /* 0x000fe40000000f00 */
[----:B------:R-:W-:Y:S03]  /*28a20*/  MOV R18, R144 ;  /* 0x0000009000127202 */ /* 0x000fe60000000f00 */
[----:B------:R-:W-:Y:S02]  /*28a30*/  MOV R19, R145 ;  /* 0x0000009100137202 */ /* 0x000fe40000000f00 */
[C---:B-1----:R-:W-:Y:S06]  /*28a40*/  HMMA.16816.F32 R144, R168.reuse, R140, R20 ;  /* 0x0000008ca890723c */ /* 0x042fec0000001814 */
[C---:B------:R-:W-:Y:S01]  /*28a50*/  HMMA.16816.F32 R140, R168.reuse, R142, R24 ;  /* 0x0000008ea88c723c */ /* 0x040fe20000001818 */
[----:B------:R-:W-:Y:S04]  /*28a60*/  LDSM.16.MT88.4 R24, [R217+0x15800] ;  /* 0x01580000d918783b */ /* 0x000fe80000004200 */
[----:B------:R-:W-:Y:S01]  /*28a70*/  IMAD.MOV.U32 R22, RZ, RZ, R136 ;  /* 0x000000ffff167224 */ /* 0x000fe200078e0088 */
[----:B------:R-:W-:Y:S02]  /*28a80*/  MOV R23, R137 ;  /* 0x0000008900177202 */ /* 0x000fe40000000f00 */
[C---:B------:R-:W-:Y:S03]  /*28a90*/  HMMA.16816.F32 R136, R168.reuse, R172, R28 ;  /* 0x000000aca888723c */ /* 0x040fe6000000181c */
[----:B------:R-:W-:Y:S02]  /*28aa0*/  MOV R20, R18 ;  /* 0x0000001200147202 */ /* 0x000fe40000000f00 */
[----:B------:R-:W-:Y:S02]  /*28ab0*/  MOV R21, R19 ;  /* 0x0000001300157202 */ /* 0x000fe40000000f00 */
[----:B------:R-:W-:Y:S01]  /*28ac0*/  MOV R29, R132 ;  /* 0x00000084001d7202 */ /* 0x000fe20000000f00 */
[----:B------:R-:W-:Y:S01]  /*28ad0*/  IMAD.MOV.U32 R173, RZ, RZ, R134 ;  /* 0x000000ffffad7224 */ /* 0x000fe200078e0086 */
[----:B------:R-:W1:Y:S02]  /*28ae0*/  LDSM.16.MT88.4 R16, [R220+0x15800] ;  /* 0x01580000dc10783b */ /* 0x000e640000004200 */
[----:B------:R-:W-:Y:S01]  /*28af0*/  MOV R28, R133 ;  /* 0x00000085001c7202 */ /* 0x000fe20000000f00 */
[----:B------:R-:W-:Y:S01]  /*28b00*/  FADD.FTZ R188, R173, R188 ;  /* 0x000000bcadbc7221 */ /* 0x000fe20000010000 */
[----:B------:R-:W-:Y:S02]  /*28b10*/  MOV R172, R135 ;  /* 0x0000008700ac7202 */ /* 0x000fe40000000f00 */
[C---:B------:R-:W-:Y:S03]  /*28b20*/  HMMA.16816.F32 R132, R168.reuse, R174, R32 ;  /* 0x000000aea884723c */ /* 0x040fe60000001820 */
[----:B------:R-:W-:Y:S01]  /*28b30*/  MOV R31, R20 ;  /* 0x00000014001f7202 */ /* 0x000fe20000000f00 */
[----:B------:R-:W-:Y:S01]  /*28b40*/  FADD.FTZ R188, R29, R188 ;  /* 0x000000bc1dbc7221 */ /* 0x000fe20000010000 */
[----:B------:R-:W-:Y:S01]  /*28b50*/  MOV R30, R21 ;  /* 0x00000015001e7202 */ /* 0x000fe20000000f00 */
[C---:B---3--:R-:W-:Y:S05]  /*28b60*/  HMMA.16816.F32 R36, R168.reuse, R176, R36 ;  /* 0x000000b0a824723c */ /* 0x048fea0000001824 */
[----:B------:R-:W-:Y:S01]  /*28b70*/  MOV R35, R22 ;  /* 0x0000001600237202 */ /* 0x000fe20000000f00 */
[C---:B------:R-:W-:Y:S05]  /*28b80*/  HMMA.16816.F32 R40, R168.reuse, R178, R40 ;  /* 0x000000b2a828723c */ /* 0x040fea0000001828 */
[----:B------:R-:W-:Y:S01]  /*28b90*/  MOV R34, R23 ;  /* 0x0000001700227202 */ /* 0x000fe20000000f00 */
[C---:B--2---:R-:W-:Y:S01]  /*28ba0*/  HMMA.16816.F32 R44, R168.reuse, R4, R44 ;  /* 0x00000004a82c723c */ /* 0x044fe2000000182c */
[----:B------:R-:W2:Y:S04]  /*28bb0*/  LDSM.16.MT88.4 R20, [R218+0x15800] ;  /* 0x01580000da14783b */ /* 0x000ea80000004200 */
[----:B------:R-:W-:Y:S01]  /*28bc0*/  FADD.FTZ R187, R34, R187 ;  /* 0x000000bb22bb7221 */ /* 0x000fe20000010000 */
[C---:B------:R-:W-:Y:S03]  /*28bd0*/  HMMA.16816.F32 R48, R168.reuse, R6, R48 ;  /* 0x00000006a830723c */ /* 0x040fe60000001830 */
[----:B------:R-:W3:Y:S02]  /*28be0*/  LDSM.16.MT88.4 R4, [R216+0x15800] ;  /* 0x01580000d804783b */ /* 0x000ee40000004200 */
        /* <DEDUP_REMOVED lines=8> */
[C---:B------:R-:W-:Y:S01]  /*28c70*/  HMMA.16816.F32 R64, R168.reuse, R14, R64 ;  /* 0x0000000ea840723c */ /* 0x040fe20000001840 */
[----:B------:R-:W5:Y:S04]  /*28c80*/  LDSM.16.MT88.4 R12, [R218+0x17800] ;  /* 0x01780000da0c783b */ /* 0x000f680000004200 */
        /* <DEDUP_REMOVED lines=26> */
.L_x_3598:
[----:B------:R-:W1:Y:S01]  /*28e30*/  S2R R10, SR_TID.X ;  /* 0x00000000000a7919 */ /* 0x000e620000002100 */
[----:B------:R-:W2:Y:S08]  /*28e40*/  LDC.64 R6, c[0x0][0x208] ;  /* 0x00008200ff067b82 */ /* 0x000eb00000000a00 */
[----:B------:R-:W3:Y:S01]  /*28e50*/  LDC.64 R8, c[0x0][0x198] ;  /* 0x00006600ff087b82 */ /* 0x000ee20000000a00 */
[----:B--2---:R-:W-:-:S02]  /*28e60*/  R2UR UR4, R6 ;  /* 0x00000000060472ca */ /* 0x004fc400000e0000 */
[----:B------:R-:W-:Y:S02]  /*28e70*/  R2UR UR5, R7 ;  /* 0x00000000070572ca */ /* 0x000fe400000e0000 */
[----:B-1----:R-:W-:-:S04]  /*28e80*/  SHF.R.S32.HI R5, RZ, 0x1f, R10 ;  /* 0x0000001fff057819 */ /* 0x002fc8000001140a */
[----:B------:R-:W-:-:S04]  /*28e90*/  LEA.HI R2, R5, R10, RZ, 0x5 ;  /* 0x0000000a05027211 */ /* 0x000fc800078f28ff */
[----:B------:R-:W-:-:S03]  /*28ea0*/  LOP3.LUT R2, R2, 0xffffffe0, RZ, 0xc0, !PT ;  /* 0xffffffe002027812 */ /* 0x000fc600078ec0ff */
[----:B---3--:R1:W5:Y:S01]  /*28eb0*/  LD.E R4, desc[UR4][R8.64+0xd8] ;  /* 0x0000d80408047980 */ /* 0x008362000c101900 */
[----:B------:R-:W-:Y:S01]  /*28ec0*/  UMOV UR4, 0xffffffff ;  /* 0xffffffff00047882 */ /* 0x000fe20000000000 */
[----:B------:R-:W-:Y:S01]  /*28ed0*/  LEA.HI R5, R5, R10, RZ, 0x4 ;  /* 0x0000000a05057211 */ /* 0x000fe200078f20ff */
[----:B------:R-:W-:-:S05]  /*28ee0*/  IMAD.IADD R2, R10, 0x1, -R2 ;  /* 0x000000010a027824 */ /* 0x000fca00078e0a02 */
[----:B------:R-:W-:-:S04]  /*28ef0*/  SHF.R.S32.HI R0, RZ, 0x1f, R2 ;  /* 0x0000001fff007819 */ /* 0x000fc80000011402 */
[----:B------:R-:W-:Y:S02]  /*28f00*/  LEA.HI R2, R0, R2, RZ, 0x2 ;  /* 0x0000000200027211 */ /* 0x000fe400078f10ff */
[----:B------:R-:W-:Y:S02]  /*28f10*/  SHF.R.S32.HI R0, RZ, 0x4, R5 ;  /* 0x00000004ff007819 */ /* 0x000fe40000011405 */
[----:B------:R-:W-:Y:S01]  /*28f20*/  SHF.R.S32.HI R2, RZ, 0x2, R2 ;  /* 0x00000002ff027819 */ /* 0x000fe20000011402 */
[----:B------:R-:W-:Y:S06]  /*28f30*/  BRA.DIV UR4, `(.L_x_3608) ;  /* 0x0000002204747947 */ /* 0x000fec000b800000 */
[----:B------:R-:W2:Y:S04]  /*28f40*/  SHFL.BFLY PT, R10, R249, 0x2, 0x1f ;  /* 0x0c401f00f90a7f89 */ /* 0x000ea800000e0000 */
[----:B------:R-:W3:Y:S01]  /*28f50*/  SHFL.BFLY PT, R5, R248, 0x2, 0x1f ;  /* 0x0c401f00f8057f89 */ /* 0x000ee200000e0000 */
[----:B--2---:R-:W-:Y:S01]  /*28f60*/  FADD.FTZ R249, R10, R249 ;  /* 0x000000f90af97221 */ /* 0x004fe20000010000 */
[----:B---3--:R-:W-:-:S04]  /*28f70*/  FADD.FTZ R248, R5, R248 ;  /* 0x000000f805f87221 */ /* 0x008fc80000010000 */
[----:B------:R-:W2:Y:S04]  /*28f80*/  SHFL.BFLY PT, R13, R249, 0x1, 0x1f ;  /* 0x0c201f00f90d7f89 */ /* 0x000ea800000e0000 */
[----:B------:R3:W4:Y:S01]  /*28f90*/  SHFL.BFLY PT, R5, R248, 0x1, 0x1f ;  /* 0x0c201f00f8057f89 */ /* 0x00072200000e0000 */
[----:B--2---:R-:W-:-:S07]  /*28fa0*/  FADD.FTZ R10, R249, R13 ;  /* 0x0000000df90a7221 */ /* 0x004fce0000010000 */
.L_x_3629:
[----:B------:R-:W2:Y:S01]  /*28fb0*/  S2R R13, SR_TID.X ;  /* 0x00000000000d7919 */ /* 0x000ea20000002100 */
[----:B----4-:R-:W-:Y:S01]  /*28fc0*/  FADD.FTZ R5, R248, R5 ;  /* 0x00000005f8057221 */ /* 0x010fe20000010000 */
[----:B------:R-:W-:Y:S01]  /*28fd0*/  FSETP.NE.FTZ.AND P4, PT, R10, RZ, PT ;  /* 0x000000ff0a00720b */ /* 0x000fe20003f95000 */
[----:B------:R-:W4:Y:S01]  /*28fe0*/  S2UR UR4, SR_CgaCtaId ;  /* 0x00000000000479c3 */ /* 0x000f220000008800 */
        /* <DEDUP_REMOVED lines=8> */
[----:B------:R-:W1:Y:S01]  /*29070*/  @P4 MUFU.RCP R12, R10 ;  /* 0x0000000a000c4308 */ /* 0x000e620000001000 */
[----:B------:R-:W-:-:S07]  /*29080*/  R2UR UR11, R7 ;  /* 0x00000000070b72ca */ /* 0x000fce00000e0000 */
[----:B------:R-:W3:Y:S01]  /*29090*/  @P3 MUFU.RCP R11, R5 ;  /* 0x00000005000b3308 */ /* 0x000ee20000001000 */
[----:B----4-:R-:W-:Y:S01]  /*290a0*/  ULEA UR4, UR4, UR5, 0x18 ;  /* 0x0000000504047291 */ /* 0x010fe2000f8ec03f */
[----:B--2---:R-:W-:Y:S01]  /*290b0*/  SHF.R.S32.HI R14, RZ, 0x1f, R13 ;  /* 0x0000001fff0e7819 */ /* 0x004fe2000001140d */
[C---:B-1----:R-:W-:Y:S01]  /*290c0*/  FMUL.FTZ R160, R12.reuse, R160 ;  /* 0x000000a00ca07220 */ /* 0x042fe20000410000 */
        /* <DEDUP_REMOVED lines=82> */
[C---:B---3--:R-:W-:Y:S01]  /*295f0*/  FMUL.FTZ R163, R11.reuse, R163 ;  /* 0x000000a30ba37220 */ /* 0x048fe20000410000 */
        /* <DEDUP_REMOVED lines=73> */
[----:B------:R-:W-:Y:S02]  /*29a90*/  IADD3 R12, R12, R17, RZ ;  /* 0x000000110c0c7210 */ /* 0x000fe40007ffe0ff */
        /* <DEDUP_REMOVED lines=65> */
[----:B-1----:R-:W4:Y:S04]  /*29eb0*/  LD.E.64 R18, desc[UR12][R8.64+0xb0] ;  /* 0x0000b00c08127980 */ /* 0x002f28000c101b00 */
[----:B------:R-:W4:Y:S01]  /*29ec0*/  LD.E R17, desc[UR10][R8.64+0x60] ;  /* 0x0000600a08117980 */ /* 0x000f22000c101900 */
[----:B------:R1:W3:Y:S08]  /*29ed0*/  @P4 MUFU.LG2 R24, R10 ;  /* 0x0000000a00184308 */ /* 0x0002f00000000c00 */
[----:B------:R-:W3:Y:S01]  /*29ee0*/  @P3 MUFU.LG2 R23, R5 ;  /* 0x0000000500173308 */ /* 0x000ee20000000c00 */
[----:B--2---:R-:W-:Y:S01]  /*29ef0*/  MOV R12, 0xff800000 ;  /* 0xff800000000c7802 */ /* 0x004fe20000000f00 */
[----:B------:R2:W5:Y:S01]  /*29f00*/  LD.E.64 R144, desc[UR10][R8.64+0x78] ;  /* 0x0000780a08907980 */ /* 0x000562000c101b00 */
[----:B-1----:R-:W-:-:S02]  /*29f10*/  LEA.HI R10, R14, R13, RZ, 0x4 ;  /* 0x0000000d0e0a7211 */ /* 0x002fc400078f20ff */
[----:B------:R-:W-:Y:S02]  /*29f20*/  SHF.R.S32.HI R14, RZ, 0x1f, R15 ;  /* 0x0000001fff0e7819 */ /* 0x000fe4000001140f */
[----:B------:R-:W-:Y:S02]  /*29f30*/  LOP3.LUT R10, R10, 0xfffffff0, RZ, 0xc0, !PT ;  /* 0xfffffff00a0a7812 */ /* 0x000fe400078ec0ff */
[----:B------:R-:W-:Y:S01]  /*29f40*/  LEA.HI R14, R14, R15, RZ, 0x2 ;  /* 0x0000000f0e0e7211 */ /* 0x000fe200078f10ff */
[----:B---3--:R-:W-:Y:S01]  /*29f50*/  @P4 FMUL.FTZ R24, R24, 0.69314718246459960938 ;  /* 0x3f31721818184820 */ /* 0x008fe20000410000 */
[----:B------:R-:W-:Y:S01]  /*29f60*/  @P3 FMUL.FTZ R23, R23, 0.69314718246459960938 ;  /* 0x3f31721817173820 */ /* 0x000fe20000410000 */
[----:B------:R-:W-:Y:S02]  /*29f70*/  IADD3 R5, -R10, R13, RZ ;  /* 0x0000000d0a057210 */ /* 0x000fe40007ffe1ff */
[----:B------:R-:W-:Y:S01]  /*29f80*/  LOP3.LUT R14, R14, 0xffffffc, RZ, 0xc0, !PT ;  /* 0x0ffffffc0e0e7812 */ /* 0x000fe200078ec0ff */
[C---:B-----5:R-:W-:Y:S01]  /*29f90*/  @P3 FFMA.FTZ R12, R4.reuse, R3, R23 ;  /* 0x00000003040c3223 */ /* 0x060fe20000010017 */
[----:B------:R-:W-:Y:S01]  /*29fa0*/  MOV R11, 0xff800000 ;  /* 0xff800000000b7802 */ /* 0x000fe20000000f00 */
[----:B------:R-:W-:Y:S01]  /*29fb0*/  @P4 FFMA.FTZ R11, R4, R164, R24 ;  /* 0x000000a4040b4223 */ /* 0x000fe20000010018 */
[----:B------:R-:W-:Y:S01]  /*29fc0*/  SHF.L.U32 R20, R0, 0x6, RZ ;  /* 0x0000000600147819 */ /* 0x000fe200000006ff */
[----:B------:R2:W5:Y:S01]  /*29fd0*/  LD.E R10, desc[UR12][R8.64+0xcc] ;  /* 0x0000cc0c080a7980 */ /* 0x000562000c101900 */
[----:B------:R-:W-:-:S02]  /*29fe0*/  LEA.HI R22, R5, R5, RZ, 0x1 ;  /* 0x0000000505167211 */ /* 0x000fc400078f08ff */
[----:B------:R-:W-:Y:S02]  /*29ff0*/  IADD3 R4, R15, -R14, RZ ;  /* 0x8000000e0f047210 */ /* 0x000fe40007ffe0ff */
[----:B------:R2:W5:Y:S01]  /*2a000*/  LD.E.64 R14, desc[UR10][R8.64+0xa8] ;  /* 0x0000a80a080e7980 */ /* 0x000562000c101b00 */
[----:B------:R-:W-:Y:S02]  /*2a010*/  LOP3.LUT R20, R20, 0x1c0, RZ, 0xc0, !PT ;  /* 0x000001c014147812 */ /* 0x000fe400078ec0ff */
[C---:B------:R-:W-:Y:S02]  /*2a020*/  SHF.L.U32 R21, R22.reuse, 0x2, RZ ;  /* 0x0000000216157819 */ /* 0x040fe400000006ff */
[----:B------:R-:W-:Y:S02]  /*2a030*/  LOP3.LUT R22, R22, 0xffffffe, RZ, 0xc0, !PT ;  /* 0x0ffffffe16167812 */ /* 0x000fe400078ec0ff */
[----:B------:R-:W-:Y:S02]  /*2a040*/  LOP3.LUT R21, R20, 0x38, R21, 0xf8, !PT ;  /* 0x0000003814157812 */ /* 0x000fe400078ef815 */
[----:B------:R-:W-:-:S02]  /*2a050*/  SHF.R.U32.HI R20, RZ, 0x3, R20 ;  /* 0x00000003ff147819 */ /* 0x000fc40000011614 */
[----:B------:R-:W-:Y:S02]  /*2a060*/  IADD3 R22, R5, -R22, RZ ;  /* 0x8000001605167210 */ /* 0x000fe40007ffe0ff */
[----:B------:R-:W-:Y:S02]  /*2a070*/  LOP3.LUT R20, R21, R20, RZ, 0x3c, !PT ;  /* 0x0000001415147212 */ /* 0x000fe400078e3cff */
[----:B------:R-:W-:Y:S02]  /*2a080*/  LOP3.LUT R16, R16, 0xffffffe0, RZ, 0xc0, !PT ;  /* 0xffffffe010107812 */ /* 0x000fe400078ec0ff */
[----:B------:R-:W-:Y:S02]  /*2a090*/  LEA R3, R22, R20, 0x2 ;  /* 0x0000001416037211 */ /* 0x000fe400078e10ff */
[----:B------:R-:W-:Y:S02]  /*2a0a0*/  IADD3 R16, -R16, R13, RZ ;  /* 0x0000000d10107210 */ /* 0x000fe40007ffe1ff */
[----:B------:R-:W-:-:S02]  /*2a0b0*/  SHF.L.U32 R13, R235, 0x6, RZ ;  /* 0x00000006eb0d7819 */ /* 0x000fc400000006ff */
[----:B------:R-:W-:Y:S01]  /*2a0c0*/  LEA R3, R3, UR4, 0x2 ;  /* 0x0000000403037c11 */ /* 0x000fe2000f8e10ff */
[----:B------:R-:W-:Y:S01]  /*2a0d0*/  BAR.SYNC.DEFER_BLOCKING 0x0 ;  /* 0x0000000000007b1d */ /* 0x000fe20000010000 */
[----:B------:R-:W-:-:S05]  /*2a0e0*/  LOP3.LUT P0, RZ, R16, 0x3, RZ, 0xc0, !PT ;  /* 0x0000000310ff7812 */ /* 0x000fca000780c0ff */
[----:B------:R2:W1:Y:S04]  /*2a0f0*/  LDS.128 R140, [R3] ;  /* 0x00000000038c7984 */ /* 0x0004680000000c00 */
[----:B------:R2:W3:Y:S04]  /*2a100*/  LDS.128 R136, [R3+0x800] ;  /* 0x0008000003887984 */ /* 0x0004e80000000c00 */
        /* <DEDUP_REMOVED lines=31> */
[----:B----4-:R-:W-:-:S04]  /*2a300*/  IMAD R18, R18, UR8, R238 ;  /* 0x0000000812127c24 */ /* 0x010fc8000f8e02ee */
[----:B------:R-:W-:-:S04]  /*2a310*/  IMAD R17, R18, R17, R237 ;  /* 0x0000001112117224 */ /* 0x000fc800078e02ed */
[----:B------:R-:W-:Y:S02]  /*2a320*/  IMAD R13, R19, R17, R13 ;  /* 0x00000011130d7224 */ /* 0x000fe400078e020d */
[----:B------:R2:W4:Y:S01]  /*2a330*/  LDS.128 R16, [R3+0xf800] ;  /* 0x00f8000003107984 */ /* 0x0005220000000c00 */
[----:B-1-3--:R-:W-:Y:S05]  /*2a340*/  @P0 BRA `(.L_x_3610) ;  /* 0x00000000003c0947 */ /* 0x00afea0003800000 */
[----:B------:R-:W-:Y:S02]  /*2a350*/  IMAD R2, R235, -0x40, R236 ;  /* 0xffffffc0eb027824 */ /* 0x000fe400078e02ec */
[----:B--2---:R-:W-:-:S03]  /*2a360*/  VIADD R3, R4, 0x8 ;  /* 0x0000000804037836 */ /* 0x004fc60000000000 */
        /* <DEDUP_REMOVED lines=13> */
.L_x_3610:
[----:B------:R-:W-:Y:S05]  /*2a440*/  BSYNC B0 ;  /* 0x0000000000007941 */ /* 0x000fea0003800000 */
.L_x_3609:
[----:B-1---5:R-:W-:Y:S01]  /*2a450*/  IMAD.SHL.U32 R14, R5, 0x4, RZ ;  /* 0x00000004050e7824 */ /* 0x022fe200078e00ff */
[----:B------:R-:W-:Y:S02]  /*2a460*/  R2UR UR4, R6 ;  /* 0x00000000060472ca */ /* 0x000fe400000e0000 */
[----:B------:R-:W-:Y:S02]  /*2a470*/  R2UR UR5, R7 ;  /* 0x00000000070572ca */ /* 0x000fe400000e0000 */
[--C-:B------:R-:W-:Y:S01]  /*2a480*/  SHF.R.S32.HI R15, RZ, 0x1f, R14.reuse ;  /* 0x0000001fff0f7819 */ /* 0x100fe2000001140e */
[----:B------:R-:W-:Y:S02]  /*2a490*/  IMAD R10, R13, R10, RZ ;  /* 0x0000000a0d0a7224 */ /* 0x000fe400078e02ff */
[----:B------:R-:W-:-:S04]  /*2a4a0*/  IMAD.WIDE R12, R0, 0x100, R14 ;  /* 0x00000100000c7825 */ /* 0x000fc800078e020e */
[----:B------:R-:W-:Y:S02]  /*2a4b0*/  IMAD R235, R235, -0x40, R236 ;  /* 0xffffffc0ebeb7824 */ /* 0x000fe400078e02ec */
[----:B------:R-:W-:Y:S01]  /*2a4c0*/  VIADD R4, R0, 0x8 ;  /* 0x0000000800047836 */ /* 0x000fe20000000000 */
[----:B------:R-:W-:Y:S01]  /*2a4d0*/  IADD3 R5, P3, R12, R10, RZ ;  /* 0x0000000a0c057210 */ /* 0x000fe20007f7e0ff */
[C---:B------:R-:W-:Y:S01]  /*2a4e0*/  VIADD R2, R0.reuse, 0x18 ;  /* 0x0000001800027836 */ /* 0x040fe20000000000 */
[----:B--2---:R1:W5:Y:S01]  /*2a4f0*/  LD.E R8, desc[UR4][R8.64+0xc0] ;  /* 0x0000c00408087980 */ /* 0x004362000c101900 */
[----:B------:R-:W-:Y:S01]  /*2a500*/  VIADD R3, R0, 0x10 ;  /* 0x0000001000037836 */ /* 0x000fe20000000000 */
[----:B------:R-:W-:Y:S01]  /*2a510*/  ISETP.GE.AND P0, PT, R4, R235, PT ;  /* 0x000000eb0400720c */ /* 0x000fe20003f06270 */
[----:B------:R-:W-:Y:S01]  /*2a520*/  BSSY B0, `(.L_x_3611) ;  /* 0x0000025000007945 */ /* 0x000fe20003800000 */
[----:B------:R-:W-:Y:S02]  /*2a530*/  LEA.HI.X.SX32 R4, R10, R13, 0x1, P3 ;  /* 0x0000000d0a047211 */ /* 0x000fe400018f0eff */
[----:B------:R-:W-:-:S02]  /*2a540*/  LEA R10, P4, R5, R144, 0x2 ;  /* 0x00000090050a7211 */ /* 0x000fc400078810ff */
[----:B------:R-:W-:Y:S01]  /*2a550*/  ISETP.GE.AND P2, PT, R2, R235, PT ;  /* 0x000000eb0200720c */ /* 0x000fe20003f46270 */
[C---:B------:R-:W-:Y:S01]  /*2a560*/  VIADD R2, R0.reuse, 0x20 ;  /* 0x0000002000027836 */ /* 0x040fe20000000000 */
[----:B------:R-:W-:Y:S02]  /*2a570*/  LEA.HI.X R11, R5, R145, R4, 0x2, P4 ;  /* 0x00000091050b7211 */ /* 0x000fe400020f1404 */
[-C--:B------:R-:W-:Y:S02]  /*2a580*/  ISETP.GE.AND P4, PT, R0, R235.reuse, PT ;  /* 0x000000eb0000720c */ /* 0x080fe40003f86270 */
[-C--:B------:R-:W-:Y:S01]  /*2a590*/  ISETP.GE.AND P3, PT, R2, R235.reuse, PT ;  /* 0x000000eb0200720c */ /* 0x080fe20003f66270 */
[C---:B------:R-:W-:Y:S01]  /*2a5a0*/  VIADD R2, R0.reuse, 0x30 ;  /* 0x0000003000027836 */ /* 0x040fe20000000000 */
[-C--:B------:R-:W-:Y:S01]  /*2a5b0*/  ISETP.GE.AND P1, PT, R3, R235.reuse, PT ;  /* 0x000000eb0300720c */ /* 0x080fe20003f26270 */
[C---:B------:R-:W-:Y:S02]  /*2a5c0*/  VIADD R3, R0.reuse, 0x28 ;  /* 0x0000002800037836 */ /* 0x040fe40000000000 */
[----:B------:R-:W-:Y:S01]  /*2a5d0*/  VIADD R0, R0, 0x38 ;  /* 0x0000003800007836 */ /* 0x000fe20000000000 */
[-C--:B------:R-:W-:Y:S01]  /*2a5e0*/  ISETP.GE.AND P5, PT, R2, R235.reuse, PT ;  /* 0x000000eb0200720c */ /* 0x080fe20003fa6270 */
[----:B------:R-:W-:Y:S01]  /*2a5f0*/  VIADD R2, R14, 0x40 ;  /* 0x000000400e027836 */ /* 0x000fe20000000000 */
[----:B------:R-:W-:-:S03]  /*2a600*/  ISETP.GE.AND P6, PT, R3, R235, PT ;  /* 0x000000eb0300720c */ /* 0x000fc60003fc6270 */
[----:B-1----:R-:W-:Y:S10]  /*2a610*/  @P4 BRA `(.L_x_3612) ;  /* 0x0000000000544947 */ /* 0x002ff40003800000 */
[----:B-----5:R-:W-:Y:S01]  /*2a620*/  ISETP.GE.AND P4, PT, R14, R8, PT ;  /* 0x000000080e00720c */ /* 0x020fe20003f86270 */
[----:B------:R-:W-:-:S12]  /*2a630*/  VIADD R3, R2, 0x40 ;  /* 0x0000004002037836 */ /* 0x000fd80000000000 */
        /* <DEDUP_REMOVED lines=19> */
.L_x_3612:
[----:B------:R-:W-:Y:S05]  /*2a770*/  BSYNC B0 ;  /* 0x0000000000007941 */ /* 0x000fea0003800000 */
.L_x_3611:
[----:B------:R-:W-:Y:S01]  /*2a780*/  BSSY B0, `(.L_x_3613) ;  /* 0x0000015000007945 */ /* 0x000fe20003800000 */
[----:B------:R-:W-:-:S03]  /*2a790*/  ISETP.GE.AND P4, PT, R0, R235, PT ;  /* 0x000000eb0000720c */ /* 0x000fc60003f86270 */
[----:B------:R-:W-:Y:S10]  /*2a7a0*/  @P0 BRA `(.L_x_3614) ;  /* 0x0000000000480947 */ /* 0x000ff40003800000 */
[----:B-----5:R-:W-:Y:S01]  /*2a7b0*/  ISETP.GE.AND P0, PT, R14, R8, PT ;  /* 0x000000080e00720c */ /* 0x020fe20003f06270 */
[----:B------:R-:W-:-:S12]  /*2a7c0*/  VIADD R0, R2, 0x40 ;  /* 0x0000004002007836 */ /* 0x000fd80000000000 */
        /* <DEDUP_REMOVED lines=16> */
.L_x_3614:
[----:B------:R-:W-:Y:S05]  /*2a8d0*/  BSYNC B0 ;  /* 0x0000000000007941 */ /* 0x000fea0003800000 */
.L_x_3613:
[----:B------:R-:W-:Y:S04]  /*2a8e0*/  BSSY B0, `(.L_x_3615) ;  /* 0x0000014000007945 */ /* 0x000fe80003800000 */
[----:B------:R-:W-:Y:S05]  /*2a8f0*/  @P1 BRA `(.L_x_3616) ;  /* 0x0000000000481947 */ /* 0x000fea0003800000 */
[-C--:B-----5:R-:W-:Y:S01]  /*2a900*/  ISETP.GE.AND P1, PT, R14, R8.reuse, PT ;  /* 0x000000080e00720c */ /* 0x0a0fe20003f26270 */
[C---:B------:R-:W-:Y:S01]  /*2a910*/  VIADD R3, R2.reuse, 0x40 ;  /* 0x0000004002037836 */ /* 0x040fe20000000000 */
[C---:B------:R-:W-:Y:S01]  /*2a920*/  ISETP.GE.AND P0, PT, R2.reuse, R8, PT ;  /* 0x000000080200720c */ /* 0x040fe20003f06270 */
[----:B------:R-:W-:-:S10]  /*2a930*/  VIADD R0, R2, 0x80 ;  /* 0x0000008002007836 */ /* 0x000fd40000000000 */
        /* <DEDUP_REMOVED lines=14> */
.L_x_3616:
[----:B------:R-:W-:Y:S05]  /*2aa20*/  BSYNC B0 ;  /* 0x0000000000007941 */ /* 0x000fea0003800000 */
.L_x_3615:
[----:B------:R-:W-:Y:S04]  /*2aa30*/  BSSY B0, `(.L_x_3617) ;  /* 0x0000014000007945 */ /* 0x000fe80003800000 */
[----:B------:R-:W-:Y:S05]  /*2aa40*/  @P2 BRA `(.L_x_3618) ;  /* 0x0000000000482947 */ /* 0x000fea0003800000 */
[-C--:B-----5:R-:W-:Y:S01]  /*2aa50*/  ISETP.GE.AND P0, PT, R14, R8.reuse, PT ;  /* 0x000000080e00720c */ /* 0x0a0fe20003f06270 */
[C---:B------:R-:W-:Y:S01]  /*2aa60*/  VIADD R3, R2.reuse, 0x40 ;  /* 0x0000004002037836 */ /* 0x040fe20000000000 */
[C---:B------:R-:W-:Y:S01]  /*2aa70*/  ISETP.GE.AND P2, PT, R2.reuse, R8, PT ;  /* 0x000000080200720c */ /* 0x040fe20003f46270 */
[----:B------:R-:W-:-:S03]  /*2aa80*/  VIADD R0, R2, 0x80 ;  /* 0x0000008002007836 */ /* 0x000fc60000000000 */
        /* <DEDUP_REMOVED lines=14> */
.L_x_3618:
[----:B------:R-:W-:Y:S05]  /*2ab70*/  BSYNC B0 ;  /* 0x0000000000007941 */ /* 0x000fea0003800000 */
.L_x_3617:
[----:B------:R-:W-:Y:S04]  /*2ab80*/  BSSY B0, `(.L_x_3619) ;  /* 0x0000014000007945 */ /* 0x000fe80003800000 */
[----:B------:R-:W-:Y:S05]  /*2ab90*/  @P3 BRA `(.L_x_3620) ;  /* 0x0000000000483947 */ /* 0x000fea0003800000 */
[----:B------:R-:W-:Y:S01]  /*2aba0*/  VIADD R3, R2, 0x40 ;  /* 0x0000004002037836 */ /* 0x000fe20000000000 */
[-C--:B-----5:R-:W-:Y:S01]  /*2abb0*/  ISETP.GE.AND P3, PT, R14, R8.reuse, PT ;  /* 0x000000080e00720c */ /* 0x0a0fe20003f66270 */
[C---:B------:R-:W-:Y:S01]  /*2abc0*/  VIADD R0, R2.reuse, 0x80 ;  /* 0x0000008002007836 */ /* 0x040fe20000000000 */
        /* <DEDUP_REMOVED lines=15> */
.L_x_3620:
[----:B------:R-:W-:Y:S05]  /*2acc0*/  BSYNC B0 ;  /* 0x0000000000007941 */ /* 0x000fea0003800000 */
.L_x_3619:
        /* <DEDUP_REMOVED lines=20> */
.L_x_3622:
[----:B------:R-:W-:Y:S05]  /*2ae10*/  BSYNC B0 ;  /* 0x0000000000007941 */ /* 0x000fea0003800000 */
.L_x_3621:
        /* <DEDUP_REMOVED lines=20> */
.L_x_3624:
[----:B------:R-:W-:Y:S05]  /*2af60*/  BSYNC B0 ;  /* 0x0000000000007941 */ /* 0x000fea0003800000 */
.L_x_3623:
[----:B------:R-:W-:Y:S02]  /*2af70*/  MOV R4, R234 ;  /* 0x000000ea00047202 */ /* 0x000fe40000000f00 */
[----:B------:R-:W-:-:S04]  /*2af80*/  MOV R5, 0x0 ;  /* 0x0000000000057802 */ /* 0x000fc80000000f00 */
[----:B-12345:R-:W-:Y:S05]  /*2af90*/  @P4 RET.REL.NODEC R4 `(_ZN5flash24flash_fwd_splitkv_kernelI23Flash_fwd_kernel_traitsILi256ELi64ELi64ELi4ELb0ELb0EN7cutlass6half_tE19Flash_kernel_traitsILi256ELi64ELi64ELi4ES3_EELb0ELb1ELb0ELb0ELb0ELb0ELb1ELb1EEEvNS_16Flash_fwd_paramsE) ;  /* 0xfffffd5004184950 */ /* 0x03efea0003c3ffff */
[----:B------:R-:W-:Y:S01]  /*2afa0*/  VIADD R0, R2, 0x40 ;  /* 0x0000004002007836 */ /* 0x000fe20000000000 */
[-C--:B------:R-:W-:Y:S01]  /*2afb0*/  ISETP.GE.AND P3, PT, R14, R8.reuse, PT ;  /* 0x000000080e00720c */ /* 0x080fe20003f66270 */
[----:B------:R-:W-:Y:S01]  /*2afc0*/  IMAD.MOV.U32 R3, RZ, RZ, 0x0 ;  /* 0x00000000ff037424 */ /* 0x000fe200078e00ff */
[CC--:B------:R-:W-:Y:S01]  /*2afd0*/  ISETP.GE.AND P2, PT, R2.reuse, R8.reuse, PT ;  /* 0x000000080200720c */ /* 0x0c0fe20003f46270 */
[----:B------:R-:W-:Y:S01]  /*2afe0*/  VIADD R2, R2, 0x80 ;  /* 0x0000008002027836 */ /* 0x000fe20000000000 */
[----:B------:R-:W-:-:S04]  /*2aff0*/  ISETP.GE.AND P1, PT, R0, R8, PT ;  /* 0x000000080000720c */ /* 0x000fc80003f26270 */
[----:B------:R-:W-:Y:S01]  /*2b000*/  ISETP.GE.AND P0, PT, R2, R8, PT ;  /* 0x000000080200720c */ /* 0x000fe20003f06270 */
[----:B------:R-:W-:-:S04]  /*2b010*/  IMAD.MOV.U32 R2, RZ, RZ, R234 ;  /* 0x000000ffff027224 */ /* 0x000fc800078e00ea */
        /* <DEDUP_REMOVED lines=9> */
[----:B-1----:R-:W-:Y:S05]  /*2b0b0*/  @P0 RET.REL.NODEC R2 `(_ZN5flash24flash_fwd_splitkv_kernelI23Flash_fwd_kernel_traitsILi256ELi64ELi64ELi4ELb0ELb0EN7cutlass6half_tE19Flash_kernel_traitsILi256ELi64ELi64ELi4ES3_EELb0ELb1ELb0ELb0ELb0ELb0ELb1ELb1EEEvNS_16Flash_fwd_paramsE) ;  /* 0xfffffd4c02d00950 */ /* 0x002fea0003c3ffff */
[----:B------:R-:W-:Y:S01]  /*2b0c0*/  R2UR UR4, R6 ;  /* 0x00000000060472ca */ /* 0x000fe200000e0000 */
[----:B------:R-:W-:Y:S01]  /*2b0d0*/  IMAD.MOV.U32 R235, RZ, RZ, 0x0 ;  /* 0x00000000ffeb7424 */ /* 0x000fe200078e00ff */
[----:B------:R-:W-:-:S13]  /*2b0e0*/  R2UR UR5, R7 ;  /* 0x00000000070572ca */ /* 0x000fda00000e0000 */
[----:B------:R1:W-:Y:S02]  /*2b0f0*/  ST.E.128 desc[UR4][R10.64+0xe300], R16 ;  /* 0x00e300100a007985 */ /* 0x0003e4000c101d04 */
[----:B-1----:R-:W-:Y:S05]  /*2b100*/  RET.REL.NODEC R234 `(_ZN5flash24flash_fwd_splitkv_kernelI23Flash_fwd_kernel_traitsILi256ELi64ELi64ELi4ELb0ELb0EN7cutlass6half_tE19Flash_kernel_traitsILi256ELi64ELi64ELi4ES3_EELb0ELb1ELb0ELb0ELb0ELb0ELb1ELb1EEEvNS_16Flash_fwd_paramsE) ;  /* 0xfffffd4ceabc7950 */ /* 0x002fea0003c3ffff */
.L_x_3608:
[----:B------:R-:W-:Y:S01]  /*2b110*/  MOV R5, 0x1f ;  /* 0x0000001f00057802 */ /* 0x000fe20000000f00 */
[----:B------:R-:W-:Y:S01]  /*2b120*/  IMAD.MOV.U32 R10, RZ, RZ, 0x2 ;  /* 0x00000002ff0a7424 */ /* 0x000fe200078e00ff */
[----:B------:R-:W-:Y:S01]  /*2b130*/  MOV R12, R249 ;  /* 0x000000f9000c7202 */ /* 0x000fe20000000f00 */
[----:B------:R-:W-:-:S07]  /*2b140*/  IMAD.MOV.U32 R11, RZ, RZ, -0x1 ;  /* 0xffffffffff0b7424 */ /* 0x000fce00078e00ff */
[----:B-1---5:R-:W-:Y:S05]  /*2b150*/  WARPSYNC.COLLECTIVE R11, `(.L_x_3625) ;  /* 0x000000000b087348 */ /* 0x022fea0003c00000 */
[----:B------:R2:W3:Y:S02]  /*2b160*/  SHFL.BFLY P0, R5, R12, R10, R5 ;  /* 0x0c00000a0c057389 */ /* 0x0004e40000000005 */
[----:B-123-5:R-:W-:Y:S01]  /*2b170*/  ENDCOLLECTIVE ;  /* 0x000000000000791b */ /* 0x02efe20003800000 */
.L_x_3625:
        /* <DEDUP_REMOVED lines=8> */
.L_x_3626:
[----:B------:R-:W-:Y:S01]  /*2b200*/  MOV R13, R5 ;  /* 0x00000005000d7202 */ /* 0x000fe20000000f00 */
[----:B------:R-:W-:Y:S01]  /*2b210*/  IMAD.MOV.U32 R12, RZ, RZ, R248 ;  /* 0x000000ffff0c7224 */ /* 0x000fe200078e00f8 */
[----:B------:R-:W-:Y:S02]  /*2b220*/  MOV R5, 0x1f ;  /* 0x0000001f00057802 */ /* 0x000fe40000000f00 */
[----:B------:R-:W-:-:S07]  /*2b230*/  MOV R10, 0x2 ;  /* 0x00000002000a7802 */ /* 0x000fce0000000f00 */
[----:B------:R-:W-:Y:S05]  /*2b240*/  WARPSYNC.COLLECTIVE R11, `(.L_x_3627) ;  /* 0x000000000b087348 */ /* 0x000fea0003c00000 */
[----:B------:R1:W2:Y:S02]  /*2b250*/  SHFL.BFLY P0, R5, R12, R10, R5 ;  /* 0x0c00000a0c057389 */ /* 0x0002a40000000005 */
[----:B-12---:R-:W-:Y:S01]  /*2b260*/  ENDCOLLECTIVE ;  /* 0x000000000000791b */ /* 0x006fe20003800000 */
.L_x_3627:
[----:B------:R-:W-:Y:S01]  /*2b270*/  FADD.FTZ R248, R5, R248 ;  /* 0x000000f805f87221 */ /* 0x000fe20000010000 */
[----:B------:R-:W-:Y:S02]  /*2b280*/  MOV R5, 0x1f ;  /* 0x0000001f00057802 */ /* 0x000fe40000000f00 */
[----:B------:R-:W-:Y:S01]  /*2b290*/  MOV R10, 0x1 ;  /* 0x00000001000a7802 */ /* 0x000fe20000000f00 */
[----:B------:R-:W-:-:S07]  /*2b2a0*/  IMAD.MOV.U32 R12, RZ, RZ, R248 ;  /* 0x000000ffff0c7224 */ /* 0x000fce00078e00f8 */
[----:B------:R-:W-:Y:S05]  /*2b2b0*/  WARPSYNC.COLLECTIVE R11, `(.L_x_3628) ;  /* 0x000000000b087348 */ /* 0x000fea0003c00000 */
[----:B------:R1:W2:Y:S02]  /*2b2c0*/  SHFL.BFLY P0, R5, R12, R10, R5 ;  /* 0x0c00000a0c057389 */ /* 0x0002a40000000005 */
[----:B-12---:R-:W-:Y:S01]  /*2b2d0*/  ENDCOLLECTIVE ;  /* 0x000000000000791b */ /* 0x006fe20003800000 */
.L_x_3628:
[----:B------:R-:W-:Y:S01]  /*2b2e0*/  FADD.FTZ R10, R249, R13 ;  /* 0x0000000df90a7221 */ /* 0x000fe20000010000 */
[----:B------:R-:W-:Y:S06]  /*2b2f0*/  BRA `(.L_x_3629) ;  /* 0xffffffdc002c7947 */ /* 0x000fec000383ffff */
.L_x_3630:
        /* <DEDUP_REMOVED lines=16> */
.L_x_8858:


//--------------------- .text._ZN5flash24flash_fwd_splitkv_kernelI23Flash_fwd_kernel_traitsILi256ELi64ELi64ELi4ELb0ELb0EN7cutlass6half_tE19Flash_kernel_traitsILi256ELi64ELi64ELi4ES3_EELb0ELb1ELb0ELb0ELb0ELb1ELb1ELb1EEEvNS_16Flash_fwd_paramsE --------------------------
	.section	.text._ZN5flash24flash_fwd_splitkv_kernelI23Flash_fwd_kernel_traitsILi256ELi64ELi64ELi4ELb0ELb0EN7cutlass6half_tE19Flash_kernel_traitsILi256ELi64ELi64ELi4ES3_EELb0ELb1ELb0ELb0ELb0ELb1ELb1ELb1EEEvNS_16Flash_fwd_paramsE,"ax",@progbits
	.align	128
        .global         _ZN5flash24flash_fwd_splitkv_kernelI23Flash_fwd_kernel_traitsILi256ELi64ELi64ELi4ELb0ELb0EN7cutlass6half_tE19Flash_kernel_traitsILi256ELi64ELi64ELi4ES3_EELb0ELb1ELb0ELb0ELb0ELb1ELb1ELb1EEEvNS_16Flash_fwd_paramsE
        .type           _ZN5flash24flash_fwd_splitkv_kernelI23Flash_fwd_kernel_traitsILi256ELi64ELi64ELi4ELb0ELb0EN7cutlass6half_tE19Flash_kernel_traitsILi256ELi64ELi64ELi4ES3_EELb0ELb1ELb0ELb0ELb0ELb1ELb1ELb1EEEvNS_16Flash_fwd_paramsE,@function
        .size           _ZN5flash24flash_fwd_splitkv_kernelI23Flash_fwd_kernel_traitsILi256ELi64ELi64ELi4ELb0ELb0EN7cutlass6half_tE19Flash_kernel_traitsILi256ELi64ELi64ELi4ES3_EELb0ELb1ELb0ELb0ELb0ELb1ELb1ELb1EEEvNS_16Flash_fwd_paramsE,(.L_x_8859 - _ZN5flash24flash_fwd_splitkv_kernelI23Flash_fwd_kernel_traitsILi256ELi64ELi64ELi4ELb0ELb0EN7cutlass6half_tE19Flash_kernel_traitsILi256ELi64ELi64ELi4ES3_EELb0ELb1ELb0ELb0ELb0ELb1ELb1ELb1EEEvNS_16Flash_fwd_paramsE)
        .other          _ZN5flash24flash_fwd_splitkv_kernelI23Flash_fwd_kernel_traitsILi256ELi64ELi64ELi4ELb0ELb0EN7cutlass6half_tE19Flash_kernel_traitsILi256ELi64ELi64ELi4ES3_EELb0ELb1ELb0ELb0ELb0ELb1ELb1ELb1EEEvNS_16Flash_fwd_paramsE,@"STO_CUDA_ENTRY STV_DEFAULT"
_ZN5flash24flash_fwd_splitkv_kernelI23Flash_fwd_kernel_traitsILi256ELi64ELi64ELi4ELb0ELb0EN7cutlass6half_tE19Flash_kernel_traitsILi256ELi64ELi64ELi4ES3_EELb0ELb1ELb0ELb0ELb0ELb1ELb1ELb1EEEvNS_16Flash_fwd_paramsE:
.text._ZN5flash24flash_fwd_splitkv_kernelI23Flash_fwd_kernel_traitsILi256ELi64ELi64ELi4ELb0ELb0EN7cutlass6half_tE19Flash_kernel_traitsILi256ELi64ELi64ELi4ES3_EELb0ELb1ELb0ELb0ELb0ELb1ELb1ELb1EEEvNS_16Flash_fwd_paramsE:
        /* <DEDUP_REMOVED lines=30> */
[----:B------:R-:W-:Y:S05]  /*01e0*/  CALL.REL.NOINC `($_ZN5flash24flash_fwd_splitkv_kernelI23Flash_fwd_kernel_traitsILi256ELi64ELi64ELi4ELb0ELb0EN7cutlass6half_tE19Flash_kernel_traitsILi256ELi64ELi64ELi4ES3_EELb0ELb1ELb0ELb0ELb0ELb1ELb1ELb1EEEvNS_16Flash_fwd_paramsE$_ZN5flash30compute_attn_1rowblock_splitkvI23Flash_fwd_kernel_traitsILi256ELi64ELi64ELi4ELb0ELb0EN7cutlass6half_tE19Flash_kernel_traitsILi256ELi64ELi64ELi4ES3_EELb0ELb1ELb0ELb0ELb0ELb1ELb1ELb1ENS_16Flash_fwd_paramsEEEvRKT8_iiiii) ;  /* 0x0000000000087944 */ /* 0x000fea0003c00000 */
[----:B------:R-:W-:Y:S05]  /*01f0*/  BSYNC B4 ;  /* 0x0000000000047941 */ /* 0x000fea0003800000 */
.L_x_3631:
[----:B------:R-:W-:Y:S05]  /*0200*/  EXIT ;  /* 0x000000000000794d */ /* 0x000fea0003800000 */
        .type           $_ZN5flash24flash_fwd_splitkv_kernelI23Flash_fwd_kernel_traitsILi256ELi64ELi64ELi4ELb0ELb0EN7cutlass6half_tE19Flash_kernel_traitsILi256ELi64ELi64ELi4ES3_EELb0ELb1ELb0ELb0ELb0ELb1ELb1ELb1EEEvNS_16Flash_fwd_paramsE$_ZN5flash30compute_attn_1rowblock_splitkvI23Flash_fwd_kernel_traitsILi256ELi64ELi64ELi4ELb0ELb0EN7cutlass6half_tE19Flash_kernel_traitsILi256ELi64ELi64ELi4ES3_EELb0ELb1ELb0ELb0ELb0ELb1ELb1ELb1ENS_16Flash_fwd_paramsEEEvRKT8_iiiii,@function
        .size           $_ZN5flash24flash_fwd_splitkv_kernelI23Flash_fwd_kernel_traitsILi256ELi64ELi64ELi4ELb0ELb0EN7cutlass6half_tE19Flash_kernel_traitsILi256ELi64ELi64ELi4ES3_EELb0ELb1ELb0ELb0ELb0ELb1ELb1ELb1EEEvNS_16Flash_fwd_paramsE$_ZN5flash30compute_attn_1rowblock_splitkvI23Flash_fwd_kernel_traitsILi256ELi64ELi64ELi4ELb0ELb0EN7cutlass6half_tE19Flash_kernel_traitsILi256ELi64ELi64ELi4ES3_EELb0ELb1ELb0ELb0ELb0ELb1ELb1ELb1ENS_16Flash_fwd_paramsEEEvRKT8_iiiii,(.L_x_8859 - $_ZN5flash24flash_fwd_splitkv_kernelI23Flash_fwd_kernel_traitsILi256ELi64ELi64ELi4ELb0ELb0EN7cutlass6half_tE19Flash_kernel_traitsILi256ELi64ELi64ELi4ES3_EELb0ELb1ELb0ELb0ELb0ELb1ELb1ELb1EEEvNS_16Flash_fwd_paramsE$_ZN5flash30compute_attn_1rowblock_splitkvI23Flash_fwd_kernel_traitsILi256ELi64ELi64ELi4ELb0ELb0EN7cutlass6half_tE19Flash_kernel_traitsILi256ELi64ELi64ELi4ES3_EELb0ELb1ELb0ELb0ELb0ELb1ELb1ELb1ENS_16Flash_fwd_paramsEEEvRKT8_iiiii)
$_ZN5flash24flash_fwd_splitkv_kernelI23Flash_fwd_kernel_traitsILi256ELi64ELi64ELi4ELb0ELb0EN7cutlass6half_tE19Flash_kernel_traitsILi256ELi64ELi64ELi4ES3_EELb0ELb1ELb0ELb0ELb0ELb1ELb1ELb1EEEvNS_16Flash_fwd_paramsE$_ZN5flash30compute_attn_1rowblock_splitkvI23Flash_fwd_kernel_traitsILi256ELi64ELi64ELi4ELb0ELb0EN7cutlass6half_tE19Flash_kernel_traitsILi256ELi64ELi64ELi4ES3_EELb0ELb1ELb0ELb0ELb0ELb1ELb1ELb1ENS_16Flash_fwd_paramsEEEvRKT8_iiiii:
        /* <DEDUP_REMOVED lines=27> */
.L_x_3633:
[----:B------:R-:W-:Y:S05]  /*03c0*/  BSYNC B0 ;  /* 0x0000000000007941 */ /* 0x000fea0003800000 */
.L_x_3632:
        /* <DEDUP_REMOVED lines=8> */
.L_x_3635:
[----:B------:R2:W5:Y:S02]  /*0450*/  LD.E R81, desc[UR6][R10.64+0xb8] ;  /* 0x0000b8060a517980 */ /* 0x000564000c101900 */
.L_x_3636:
[----:B------:R-:W-:Y:S05]  /*0460*/  BSYNC B0 ;  /* 0x0000000000007941 */ /* 0x000fea0003800000 */
.L_x_3634:
        /* <DEDUP_REMOVED lines=10> */
.L_x_3638:
[----:B------:R-:W3:Y:S01]  /*0510*/  LD.E.64 R2, desc[UR6][R10.64+0x108] ;  /* 0x000108060a027980 */ /* 0x000ee2000c101b00 */
[----:B------:R-:W-:Y:S01]  /*0520*/  BSSY B0, `(.L_x_3640) ;  /* 0x0000006000007945 */ /* 0x000fe20003800000 */
[----:B------:R-:W-:Y:S01]  /*0530*/  IMAD.MOV.U32 R53, RZ, RZ, RZ ;  /* 0x000000ffff357224 */ /* 0x000fe200078e00ff */
[----:B---3--:R-:W-:-:S04]  /*0540*/  ISETP.NE.U32.AND P0, PT, R2, RZ, PT ;  /* 0x000000ff0200720c */ /* 0x008fc80003f05070 */
[----:B------:R-:W-:-:S13]  /*0550*/  ISETP.NE.AND.EX P0, PT, R3, RZ, PT, P0 ;  /* 0x000000ff0300720c */ /* 0x000fda0003f05300 */
[----:B------:R-:W-:Y:S05]  /*0560*/  @!P0 BRA `(.L_x_3641) ;  /* 0x0000000000048947 */ /* 0x000fea0003800000 */
[----:B------:R1:W5:Y:S02]  /*0570*/  LD.E R53, desc[UR6][R10.64+0xbc] ;  /* 0x0000bc060a357980 */ /* 0x000364000c101900 */
.L_x_3641:
[----:B------:R-:W-:Y:S05]  /*0580*/  BSYNC B0 ;  /* 0x0000000000007941 */ /* 0x000fea0003800000 */
.L_x_3640:
[----:B-----5:R-:W-:Y:S02]  /*0590*/  IADD3 R53, R81, R53, RZ ;  /* 0x0000003551357210 */ /* 0x020fe40007ffe0ff */
.L_x_3639:
[----:B------:R-:W-:Y:S05]  /*05a0*/  BSYNC B1 ;  /* 0x0000000000017941 */ /* 0x000fea0003800000 */
.L_x_3637:
[----:B------:R-:W-:Y:S01]  /*05b0*/  IMAD.SHL.U32 R52, R235, 0x40, RZ ;  /* 0x00000040eb347824 */ /* 0x000fe200078e00ff */
[----:B------:R-:W-:Y:S01]  /*05c0*/  MOV R2, R234 ;  /* 0x000000ea00027202 */ /* 0x000fe20000000f00 */
[----:B------:R-:W-:-:S03]  /*05d0*/  IMAD.MOV.U32 R3, RZ, RZ, 0x0 ;  /* 0x00000000ff037424 */ /* 0x000fc600078e00ff */
[----:B------:R-:W-:-:S13]  /*05e0*/  ISETP.GT.AND P0, PT, R236, R52, PT ;  /* 0x00000034ec00720c */ /* 0x000fda0003f04270 */
[----:B-12---:R-:W-:Y:S05]  /*05f0*/  @!P0 RET.REL.NODEC R2 `(_ZN5flash24flash_fwd_splitkv_kernelI23Flash_fwd_kernel_traitsILi256ELi64ELi64ELi4ELb0ELb0EN7cutlass6half_tE19Flash_kernel_traitsILi256ELi64ELi64ELi4ES3_EELb0ELb1ELb0ELb0ELb0ELb1ELb1ELb1EEEvNS_16Flash_fwd_paramsE) ;  /* 0xfffffff802808950 */ /* 0x006fea0003c3ffff */
        /* <DEDUP_REMOVED lines=105> */
.L_x_3644:
[----:B------:R-:W-:Y:S05]  /*0c90*/  BSYNC B0 ;  /* 0x0000000000007941 */ /* 0x000fea0003800000 */
.L_x_3643:
        /* <DEDUP_REMOVED lines=12> */
.L_x_3646:
[----:B------:R-:W-:Y:S05]  /*0d60*/  BSYNC B0 ;  /* 0x0000000000007941 */ /* 0x000fea0003800000 */
.L_x_3645:
        /* <DEDUP_REMOVED lines=12> */
.L_x_3648:
[----:B------:R-:W-:Y:S05]  /*0e30*/  BSYNC B0 ;  /* 0x0000000000007941 */ /* 0x000fea0003800000 */
.L_x_3647:
        /* <DEDUP_REMOVED lines=12> */
.L_x_3650:
[----:B------:R-:W-:Y:S05]  /*0f00*/  BSYNC B0 ;  /* 0x0000000000007941 */ /* 0x000fea0003800000 */
.L_x_3649:
        /* <DEDUP_REMOVED lines=11> */
.L_x_3652:
[----:B------:R-:W-:Y:S05]  /*0fc0*/  BSYNC B0 ;  /* 0x0000000000007941 */ /* 0x000fea0003800000 */
.L_x_3651:
        /* <DEDUP_REMOVED lines=12> */
.L_x_3654:
[----:B------:R-:W-:Y:S05]  /*1090*/  BSYNC B0 ;  /* 0x0000000000007941 */ /* 0x000fea0003800000 */
.L_x_3653:
        /* <DEDUP_REMOVED lines=11> */
.L_x_3656:
[----:B------:R-:W-:Y:S05]  /*1150*/  BSYNC B0 ;  /* 0x0000000000007941 */ /* 0x000fea0003800000 */
.L_x_3655:
        /* <DEDUP_REMOVED lines=12> */
.L_x_3658:
[----:B------:R-:W-:Y:S05]  /*1220*/  BSYNC B0 ;  /* 0x0000000000007941 */ /* 0x000fea0003800000 */
.L_x_3657:
        /* <DEDUP_REMOVED lines=18> */
[----:B-1---5:R-:W-:Y:S05]  /*1350*/  @P6 RET.REL.NODEC R2 `(_ZN5flash24flash_fwd_splitkv_kernelI23Flash_fwd_kernel_traitsILi256ELi64ELi64ELi4ELb0ELb0EN7cutlass6half_tE19Flash_kernel_traitsILi256ELi64ELi64ELi4ES3_EELb0ELb1ELb0ELb0ELb0ELb1ELb1ELb1EEEvNS_16Flash_fwd_paramsE) ;  /* 0xffffffec02286950 */ /* 0x022fea0003c3ffff */
[----:B------:R-:W-:Y:S02]  /*1360*/  MOV R0, 0xff800000 ;  /* 0xff80000000007802 */ /* 0x000fe40000000f00 */
[----:B------:R-:W-:-:S03]  /*1370*/  MOV R235, 0x0 ;  /* 0x0000000000eb7802 */ /* 0x000fc60000000f00 */
[----:B------:R1:W-:Y:S02]  /*1380*/  ST.E desc[UR6][R12.64+0xe0], R0 ;  /* 0x0000e0000c007985 */ /* 0x0003e4000c101906 */
[----:B-1----:R-:W-:Y:S05]  /*1390*/  RET.REL.NODEC R234 `(_ZN5flash24flash_fwd_splitkv_kernelI23Flash_fwd_kernel_traitsILi256ELi64ELi64ELi4ELb0ELb0EN7cutlass6half_tE19Flash_kernel_traitsILi256ELi64ELi64ELi4ES3_EELb0ELb1ELb0ELb0ELb0ELb1ELb1ELb1EEEvNS_16Flash_fwd_paramsE) ;  /* 0xffffffecea187950 */ /* 0x002fea0003c3ffff */
.L_x_3642:
        /* <DEDUP_REMOVED lines=110> */
.L_x_3660:
        /* <DEDUP_REMOVED lines=82> */
.L_x_3661:
[----:B------:R-:W-:Y:S05]  /*1fa0*/  BSYNC B0 ;  /* 0x0000000000007941 */ /* 0x000fea0003800000 */
.L_x_3659:
        /* <DEDUP_REMOVED lines=304> */
.L_x_3780:
        /* <DEDUP_REMOVED lines=32> */
.L_x_3664:
[----:B------:R-:W-:Y:S05]  /*34b0*/  BSYNC B0 ;  /* 0x0000000000007941 */ /* 0x000fea0003800000 */
.L_x_3663:
        /* <DEDUP_REMOVED lines=18> */
.L_x_3666:
[----:B------:R-:W-:Y:S05]  /*35e0*/  BSYNC B0 ;  /* 0x0000000000007941 */ /* 0x000fea0003800000 */
.L_x_3665:
        /* <DEDUP_REMOVED lines=21> */
.L_x_3668:
[----:B------:R-:W-:Y:S05]  /*3740*/  BSYNC B0 ;  /* 0x0000000000007941 */ /* 0x000fea0003800000 */
.L_x_3667:
        /* <DEDUP_REMOVED lines=18> */
.L_x_3670:
[----:B------:R-:W-:Y:S05]  /*3870*/  BSYNC B0 ;  /* 0x0000000000007941 */ /* 0x000fea0003800000 */
.L_x_3669:
        /* <DEDUP_REMOVED lines=72> */
.L_x_3677:
[----:B------:R-:W-:Y:S05]  /*3d00*/  BSYNC B0 ;  /* 0x0000000000007941 */ /* 0x000fea0003800000 */
.L_x_3676:
        /* <DEDUP_REMOVED lines=53> */
.L_x_3679:
[----:B------:R-:W-:Y:S05]  /*4060*/  BSYNC B0 ;  /* 0x0000000000007941 */ /* 0x000fea0003800000 */
.L_x_3678:
        /* <DEDUP_REMOVED lines=53> */
.L_x_3681:
[----:B------:R-:W-:Y:S05]  /*43c0*/  BSYNC B0 ;  /* 0x0000000000007941 */ /* 0x000fea0003800000 */
.L_x_3680:
        /* <DEDUP_REMOVED lines=52> */
.L_x_3675:
[----:B------:R-:W-:Y:S05]  /*4710*/  BSYNC B1 ;  /* 0x0000000000017941 */ /* 0x000fea0003800000 */
.L_x_3674:
        /* <DEDUP_REMOVED lines=70> */
.L_x_3685:
[----:B------:R-:W-:Y:S05]  /*4b80*/  BSYNC B0 ;  /* 0x0000000000007941 */ /* 0x000fea0003800000 */
.L_x_3684:
        /* <DEDUP_REMOVED lines=55> */
.L_x_3687:
[----:B------:R-:W-:Y:S05]  /*4f00*/  BSYNC B0 ;  /* 0x0000000000007941 */ /* 0x000fea0003800000 */
.L_x_3686:
        /* <DEDUP_REMOVED lines=55> */
.L_x_3689:
[----:B------:R-:W-:Y:S05]  /*5280*/  BSYNC B0 ;  /* 0x0000000000007941 */ /* 0x000fea0003800000 */
.L_x_3688:
        /* <DEDUP_REMOVED lines=54> */
.L_x_3683:
[----:B------:R-:W-:Y:S05]  /*55f0*/  BSYNC B1 ;  /* 0x0000000000017941 */ /* 0x000fea0003800000 */
.L_x_3682:
        /* <DEDUP_REMOVED lines=70> */
.L_x_3693:
[----:B------:R-:W-:Y:S05]  /*5a60*/  BSYNC B0 ;  /* 0x0000000000007941 */ /* 0x000fea0003800000 */
.L_x_3692:
        /* <DEDUP_REMOVED lines=55> */
.L_x_3695:
[----:B------:R-:W-:Y:S05]  /*5de0*/  BSYNC B0 ;  /* 0x0000000000007941 */ /* 0x000fea0003800000 */
.L_x_3694:
        /* <DEDUP_REMOVED lines=55> */
.L_x_3697:
[----:B------:R-:W-:Y:S05]  /*6160*/  BSYNC B0 ;  /* 0x0000000000007941 */ /* 0x000fea0003800000 */
.L_x_3696:
        /* <DEDUP_REMOVED lines=54> */
.L_x_3691:
[----:B------:R-:W-:Y:S05]  /*64d0*/  BSYNC B1 ;  /* 0x0000000000017941 */ /* 0x000fea0003800000 */
.L_x_3690:
        /* <DEDUP_REMOVED lines=74> */
.L_x_3701:
[----:B------:R-:W-:Y:S05]  /*6980*/  BSYNC B0 ;  /* 0x0000000000007941 */ /* 0x000fea0003800000 */
.L_x_3700:
        /* <DEDUP_REMOVED lines=55> */
.L_x_3703:
[----:B------:R-:W-:Y:S05]  /*6d00*/  BSYNC B0 ;  /* 0x0000000000007941 */ /* 0x000fea0003800000 */
.L_x_3702:
        /* <DEDUP_REMOVED lines=55> */
.L_x_3705:
[----:B------:R-:W-:Y:S05]  /*7080*/  BSYNC B0 ;  /* 0x0000000000007941 */ /* 0x000fea0003800000 */
.L_x_3704:
        /* <DEDUP_REMOVED lines=54> */
.L_x_3699:
[----:B------:R-:W-:Y:S05]  /*73f0*/  BSYNC B1 ;  /* 0x0000000000017941 */ /* 0x000fea0003800000 */
.L_x_3698:
[----:B------:R-:W2:Y:S02]  /*7400*/  LD.E R0, desc[UR6][R10.64+0xd0] ;  /* 0x0000d0060a007980 */ /* 0x000ea4000c101900 */
[----:B--2---:R-:W-:Y:S05]  /*7410*/  IMAD.U32 R0, R0, -0x20, RZ ;  /* 0xffffffe000007824 */ /* 0x004fea00078e00ff */
[C---:B------:R-:W-:Y:S02]  /*7420*/  LEA R20, P1, R0.reuse, R20, 0x1 ;  /* 0x0000001400147211 */ /* 0x040fe400078208ff */
[C---:B------:R-:W-:Y:S02]  /*7430*/  LEA R36, P0, R0.reuse, R36, 0x1 ;  /* 0x0000002400247211 */ /* 0x040fe400078008ff */
[C---:B------:R-:W-:Y:S02]  /*7440*/  LEA.HI.X.SX32 R21, R0.reuse, R21, 0x1, P1 ;  /* 0x0000001500157211 */ /* 0x040fe400008f0eff */
[----:B------:R-:W-:Y:S01]  /*7450*/  LEA.HI.X.SX32 R37, R0, R37, 0x1, P0 ;  /* 0x0000002500257211 */ /* 0x000fe200000f0eff */
[----:B------:R-:W-:Y:S05]  /*7460*/  BRA `(.L_x_3706) ;  /* 0x0000007000487947 */ /* 0x000fea0003800000 */
.L_x_3673:
        /* <DEDUP_REMOVED lines=101> */
.L_x_3712:
[----:B------:R-:W-:Y:S05]  /*7ac0*/  BSYNC B0 ;  /* 0x0000000000007941 */ /* 0x000fea0003800000 */
.L_x_3711:
[----:B-----5:R2:W-:Y:S02]  /*7ad0*/  ST.E.128 desc[UR6][R118.64], R28 ;  /* 0x0000001c76007985 */ /* 0x0205e4000c101d06 */
.L_x_3710:
[----:B------:R-:W-:Y:S05]  /*7ae0*/  BSYNC B1 ;  /* 0x0000000000017941 */ /* 0x000fea0003800000 */
.L_x_3709:
        /* <DEDUP_REMOVED lines=99> */
.L_x_3716:
[----:B------:R-:W-:Y:S05]  /*8120*/  BSYNC B0 ;  /* 0x0000000000007941 */ /* 0x000fea0003800000 */
.L_x_3715:
[----:B-----5:R1:W-:Y:S02]  /*8130*/  ST.E.128 desc[UR6][R118.64+0x80], R28 ;  /* 0x0000801c76007985 */ /* 0x0203e4000c101d06 */
.L_x_3714:
[----:B------:R-:W-:Y:S05]  /*8140*/  BSYNC B1 ;  /* 0x0000000000017941 */ /* 0x000fea0003800000 */
.L_x_3713:
        /* <DEDUP_REMOVED lines=99> */
.L_x_3720:
[----:B------:R-:W-:Y:S05]  /*8780*/  BSYNC B0 ;  /* 0x0000000000007941 */ /* 0x000fea0003800000 */
.L_x_3719:
[----:B-----5:R2:W-:Y:S02]  /*8790*/  ST.E.128 desc[UR6][R118.64+0x100], R28 ;  /* 0x0001001c76007985 */ /* 0x0205e4000c101d06 */
.L_x_3718:
[----:B------:R-:W-:Y:S05]  /*87a0*/  BSYNC B1 ;  /* 0x0000000000017941 */ /* 0x000fea0003800000 */
.L_x_3717:
        /* <DEDUP_REMOVED lines=98> */
.L_x_3722:
[----:B------:R-:W-:Y:S05]  /*8dd0*/  BSYNC B0 ;  /* 0x0000000000007941 */ /* 0x000fea0003800000 */
.L_x_3721:
[----:B-----5:R2:W-:Y:S02]  /*8de0*/  ST.E.128 desc[UR6][R118.64+0x180], R28 ;  /* 0x0001801c76007985 */ /* 0x0205e4000c101d06 */
.L_x_3708:
[----:B------:R-:W-:Y:S05]  /*8df0*/  BSYNC B2 ;  /* 0x0000000000027941 */ /* 0x000fea0003800000 */
.L_x_3707:
        /* <DEDUP_REMOVED lines=106> */
.L_x_3728:
[----:B------:R-:W-:Y:S05]  /*94a0*/  BSYNC B0 ;  /* 0x0000000000007941 */ /* 0x000fea0003800000 */
.L_x_3727:
[----:B-----5:R2:W-:Y:S02]  /*94b0*/  ST.E.128 desc[UR6][R188.64], R28 ;  /* 0x0000001cbc007985 */ /* 0x0205e4000c101d06 */
.L_x_3726:
[----:B------:R-:W-:Y:S05]  /*94c0*/  BSYNC B1 ;  /* 0x0000000000017941 */ /* 0x000fea0003800000 */
.L_x_3725:
        /* <DEDUP_REMOVED lines=101> */
.L_x_3732:
[----:B------:R-:W-:Y:S05]  /*9b20*/  BSYNC B0 ;  /* 0x0000000000007941 */ /* 0x000fea0003800000 */
.L_x_3731:
[----:B-----5:R2:W-:Y:S02]  /*9b30*/  ST.E.128 desc[UR6][R188.64], R28 ;  /* 0x0000001cbc007985 */ /* 0x0205e4000c101d06 */
.L_x_3730:
[----:B------:R-:W-:Y:S05]  /*9b40*/  BSYNC B1 ;  /* 0x0000000000017941 */ /* 0x000fea0003800000 */
.L_x_3729:
        /* <DEDUP_REMOVED lines=101> */
.L_x_3736:
[----:B------:R-:W-:Y:S05]  /*a1a0*/  BSYNC B0 ;  /* 0x0000000000007941 */ /* 0x000fea0003800000 */
.L_x_3735:
[----:B-----5:R2:W-:Y:S02]  /*a1b0*/  ST.E.128 desc[UR6][R188.64], R28 ;  /* 0x0000001cbc007985 */ /* 0x0205e4000c101d06 */
.L_x_3734:
[----:B------:R-:W-:Y:S05]  /*a1c0*/  BSYNC B1 ;  /* 0x0000000000017941 */ /* 0x000fea0003800000 */
.L_x_3733:
        /* <DEDUP_REMOVED lines=100> */
.L_x_3738:
[----:B------:R-:W-:Y:S05]  /*a810*/  BSYNC B0 ;  /* 0x0000000000007941 */ /* 0x000fea0003800000 */
.L_x_3737:
[----:B-----5:R2:W-:Y:S02]  /*a820*/  ST.E.128 desc[UR6][R188.64], R28 ;  /* 0x0000001cbc007985 */ /* 0x0205e4000c101d06 */
.L_x_3724:
[----:B------:R-:W-:Y:S05]  /*a830*/  BSYNC B2 ;  /* 0x0000000000027941 */ /* 0x000fea0003800000 */
.L_x_3723:
        /* <DEDUP_REMOVED lines=106> */
.L_x_3744:
[----:B------:R-:W-:Y:S05]  /*aee0*/  BSYNC B0 ;  /* 0x0000000000007941 */ /* 0x000fea0003800000 */
.L_x_3743:
[----:B-----5:R2:W-:Y:S02]  /*aef0*/  ST.E.128 desc[UR6][R188.64], R28 ;  /* 0x0000001cbc007985 */ /* 0x0205e4000c101d06 */
.L_x_3742:
[----:B------:R-:W-:Y:S05]  /*af00*/  BSYNC B1 ;  /* 0x0000000000017941 */ /* 0x000fea0003800000 */
.L_x_3741:
        /* <DEDUP_REMOVED lines=101> */
.L_x_3748:
[----:B------:R-:W-:Y:S05]  /*b560*/  BSYNC B0 ;  /* 0x0000000000007941 */ /* 0x000fea0003800000 */
.L_x_3747:
[----:B-----5:R2:W-:Y:S02]  /*b570*/  ST.E.128 desc[UR6][R188.64], R28 ;  /* 0x0000001cbc007985 */ /* 0x0205e4000c101d06 */
.L_x_3746:
[----:B------:R-:W-:Y:S05]  /*b580*/  BSYNC B1 ;  /* 0x0000000000017941 */ /* 0x000fea0003800000 */
.L_x_3745:
        /* <DEDUP_REMOVED lines=101> */
.L_x_3752:
[----:B------:R-:W-:Y:S05]  /*bbe0*/  BSYNC B0 ;  /* 0x0000000000007941 */ /* 0x000fea0003800000 */
.L_x_3751:
[----:B-----5:R2:W-:Y:S02]  /*bbf0*/  ST.E.128 desc[UR6][R188.64], R28 ;  /* 0x0000001cbc007985 */ /* 0x0205e4000c101d06 */
.L_x_3750:
[----:B------:R-:W-:Y:S05]  /*bc00*/  BSYNC B1 ;  /* 0x0000000000017941 */ /* 0x000fea0003800000 */
.L_x_3749:
        /* <DEDUP_REMOVED lines=100> */
.L_x_3754:
[----:B------:R-:W-:Y:S05]  /*c250*/  BSYNC B0 ;  /* 0x0000000000007941 */ /* 0x000fea0003800000 */
.L_x_3753:
[----:B-----5:R2:W-:Y:S02]  /*c260*/  ST.E.128 desc[UR6][R188.64], R28 ;  /* 0x0000001cbc007985 */ /* 0x0205e4000c101d06 */
.L_x_3740:
[----:B------:R-:W-:Y:S05]  /*c270*/  BSYNC B2 ;  /* 0x0000000000027941 */ /* 0x000fea0003800000 */
.L_x_3739:
        /* <DEDUP_REMOVED lines=110> */
.L_x_3760:
[----:B------:R-:W-:Y:S05]  /*c960*/  BSYNC B0 ;  /* 0x0000000000007941 */ /* 0x000fea0003800000 */
.L_x_3759:
[----:B-----5:R2:W-:Y:S02]  /*c970*/  ST.E.128 desc[UR6][R182.64], R28 ;  /* 0x0000001cb6007985 */ /* 0x0205e4000c101d06 */
.L_x_3758:
[----:B------:R-:W-:Y:S05]  /*c980*/  BSYNC B1 ;  /* 0x0000000000017941 */ /* 0x000fea0003800000 */
.L_x_3757:
        /* <DEDUP_REMOVED lines=101> */
.L_x_3764:
[----:B------:R-:W-:Y:S05]  /*cfe0*/  BSYNC B0 ;  /* 0x0000000000007941 */ /* 0x000fea0003800000 */
.L_x_3763:
[----:B-----5:R2:W-:Y:S02]  /*cff0*/  ST.E.128 desc[UR6][R182.64], R28 ;  /* 0x0000001cb6007985 */ /* 0x0205e4000c101d06 */
.L_x_3762:
[----:B------:R-:W-:Y:S05]  /*d000*/  BSYNC B1 ;  /* 0x0000000000017941 */ /* 0x000fea0003800000 */
.L_x_3761:
        /* <DEDUP_REMOVED lines=101> */
.L_x_3768:
[----:B------:R-:W-:Y:S05]  /*d660*/  BSYNC B0 ;  /* 0x0000000000007941 */ /* 0x000fea0003800000 */
.L_x_3767:
[----:B-----5:R2:W-:Y:S02]  /*d670*/  ST.E.128 desc[UR6][R182.64], R28 ;  /* 0x0000001cb6007985 */ /* 0x0205e4000c101d06 */
.L_x_3766:
[----:B------:R-:W-:Y:S05]  /*d680*/  BSYNC B1 ;  /* 0x0000000000017941 */ /* 0x000fea0003800000 */
.L_x_3765:
        /* <DEDUP_REMOVED lines=101> */
.L_x_3770:
[----:B------:R-:W-:Y:S05]  /*dce0*/  BSYNC B0 ;  /* 0x0000000000007941 */ /* 0x000fea0003800000 */
.L_x_3769:
[----:B-----5:R2:W-:Y:S02]  /*dcf0*/  ST.E.128 desc[UR6][R182.64], R40 ;  /* 0x00000028b6007985 */ /* 0x0205e4000c101d06 */
.L_x_3756:
[----:B------:R-:W-:Y:S05]  /*dd00*/  BSYNC B2 ;  /* 0x0000000000027941 */ /* 0x000fea0003800000 */
.L_x_3755:
        /* <DEDUP_REMOVED lines=11> */
.L_x_3672:
        /* <DEDUP_REMOVED lines=29> */
.L_x_3772:
[----:B------:R-:W-:Y:S05]  /*df90*/  BSYNC B0 ;  /* 0x0000000000007941 */ /* 0x000fea0003800000 */
.L_x_3771:
        /* <DEDUP_REMOVED lines=30> */
.L_x_3774:
[----:B------:R-:W-:Y:S05]  /*e180*/  BSYNC B0 ;  /* 0x0000000000007941 */ /* 0x000fea0003800000 */
.L_x_3773:
        /* <DEDUP_REMOVED lines=30> */
.L_x_3776:
[----:B------:R-:W-:Y:S05]  /*e370*/  BSYNC B0 ;  /* 0x0000000000007941 */ /* 0x000fea0003800000 */
.L_x_3775:
        /* <DEDUP_REMOVED lines=33> */
.L_x_3706:
[----:B------:R-:W-:Y:S05]  /*e590*/  BSYNC B3 ;  /* 0x0000000000037941 */ /* 0x000fea0003800000 */
.L_x_3671:
        /* <DEDUP_REMOVED lines=91> */
.L_x_3778:
        /* <DEDUP_REMOVED lines=10> */
.L_x_3779:
[----:B------:R-:W-:Y:S05]  /*ebf0*/  BSYNC B0 ;  /* 0x0000000000007941 */ /* 0x000fea0003800000 */
.L_x_3777:
[----:B------:R-:W-:Y:S04]  /*ec00*/  IADD3 R9, R9, -0x1, RZ ;  /* 0xffffffff09097810 */ /* 0x000fe80007ffe0ff */
[----:B------:R-:W-:Y:S11]  /*ec10*/  ISETP.GT.AND P0, PT, R9, R80, PT ;  /* 0x000000500900720c */ /* 0x000ff60003f04270 */
[----:B------:R-:W-:Y:S02]  /*ec20*/  @!UPT UIADD3 URZ, URZ, URZ, URZ ;  /* 0x0000003f3f3ff290 */ /* 0x000fe4000fffe03f */
[----:B------:R-:W-:Y:S05]  /*ec30*/  @P0 BRA `(.L_x_3780) ;  /* 0xffffff44009c0947 */ /* 0x000fea000383ffff */
.L_x_3662:
        /* <DEDUP_REMOVED lines=117> */
.L_x_3789:
[----:B------:R-:W-:Y:S05]  /*f390*/  BSYNC B0 ;  /* 0x0000000000007941 */ /* 0x000fea0003800000 */
.L_x_3788:
[----:B-----5:R3:W-:Y:S02]  /*f3a0*/  STS.128 [R239], R40 ;  /* 0x00000028ef007388 */ /* 0x0207e40000000c00 */
.L_x_3787:
[----:B------:R-:W-:Y:S05]  /*f3b0*/  BSYNC B1 ;  /* 0x0000000000017941 */ /* 0x000fea0003800000 */
.L_x_3786:
        /* <DEDUP_REMOVED lines=53> */
.L_x_3793:
[----:B------:R-:W-:Y:S05]  /*f710*/  BSYNC B0 ;  /* 0x0000000000007941 */ /* 0x000fea0003800000 */
.L_x_3792:
[----:B-----5:R1:W-:Y:S02]  /*f720*/  STS.128 [R239+0x2000], R40 ;  /* 0x00200028ef007388 */ /* 0x0203e40000000c00 */
.L_x_3791:
[----:B------:R-:W-:Y:S05]  /*f730*/  BSYNC B1 ;  /* 0x0000000000017941 */ /* 0x000fea0003800000 */
.L_x_3790:
        /* <DEDUP_REMOVED lines=53> */
.L_x_3797:
[----:B------:R-:W-:Y:S05]  /*fa90*/  BSYNC B0 ;  /* 0x0000000000007941 */ /* 0x000fea0003800000 */
.L_x_3796:
[----:B-----5:R3:W-:Y:S02]  /*faa0*/  STS.128 [R239+0x4000], R40 ;  /* 0x00400028ef007388 */ /* 0x0207e40000000c00 */
.L_x_3795:
[----:B------:R-:W-:Y:S05]  /*fab0*/  BSYNC B1 ;  /* 0x0000000000017941 */ /* 0x000fea0003800000 */
.L_x_3794:
        /* <DEDUP_REMOVED lines=51> */
.L_x_3799:
[----:B------:R-:W-:Y:S05]  /*fdf0*/  BSYNC B0 ;  /* 0x0000000000007941 */ /* 0x000fea0003800000 */
.L_x_3798:
[----:B-----5:R3:W-:Y:S02]  /*fe00*/  STS.128 [R239+0x6000], R40 ;  /* 0x00600028ef007388 */ /* 0x0207e40000000c00 */
.L_x_3785:
[----:B------:R-:W-:Y:S05]  /*fe10*/  BSYNC B2 ;  /* 0x0000000000027941 */ /* 0x000fea0003800000 */
.L_x_3784:
        /* <DEDUP_REMOVED lines=67> */
.L_x_3805:
[----:B------:R-:W-:Y:S05]  /*10250*/  BSYNC B0 ;  /* 0x0000000000007941 */ /* 0x000fea0003800000 */
.L_x_3804:
[----:B-----5:R3:W-:Y:S02]  /*10260*/  STS.128 [R239+0x800], R40 ;  /* 0x00080028ef007388 */ /* 0x0207e40000000c00 */
.L_x_3803:
[----:B------:R-:W-:Y:S05]  /*10270*/  BSYNC B1 ;  /* 0x0000000000017941 */ /* 0x000fea0003800000 */
.L_x_3802:
        /* <DEDUP_REMOVED lines=54> */
.L_x_3809:
[----:B------:R-:W-:Y:S05]  /*105e0*/  BSYNC B0 ;  /* 0x0000000000007941 */ /* 0x000fea0003800000 */
.L_x_3808:
[----:B-----5:R3:W-:Y:S02]  /*105f0*/  STS.128 [R239+0x2800], R40 ;  /* 0x00280028ef007388 */ /* 0x0207e40000000c00 */
.L_x_3807:
[----:B------:R-:W-:Y:S05]  /*10600*/  BSYNC B1 ;  /* 0x0000000000017941 */ /* 0x000fea0003800000 */
.L_x_3806:
        /* <DEDUP_REMOVED lines=54> */
.L_x_3813:
[----:B------:R-:W-:Y:S05]  /*10970*/  BSYNC B0 ;  /* 0x0000000000007941 */ /* 0x000fea0003800000 */
.L_x_3812:
[----:B-----5:R3:W-:Y:S02]  /*10980*/  STS.128 [R239+0x4800], R40 ;  /* 0x00480028ef007388 */ /* 0x0207e40000000c00 */
.L_x_3811:
[----:B------:R-:W-:Y:S05]  /*10990*/  BSYNC B1 ;  /* 0x0000000000017941 */ /* 0x000fea0003800000 */
.L_x_3810:
        /* <DEDUP_REMOVED lines=53> */
.L_x_3815:
[----:B------:R-:W-:Y:S05]  /*10cf0*/  BSYNC B0 ;  /* 0x0000000000007941 */ /* 0x000fea0003800000 */
.L_x_3814:
[----:B-----5:R1:W-:Y:S02]  /*10d00*/  STS.128 [R239+0x6800], R36 ;  /* 0x00680024ef007388 */ /* 0x0203e40000000c00 */
.L_x_3801:
[----:B------:R-:W-:Y:S05]  /*10d10*/  BSYNC B2 ;  /* 0x0000000000027941 */ /* 0x000fea0003800000 */
.L_x_3800:
        /* <DEDUP_REMOVED lines=67> */
.L_x_3821:
[----:B------:R-:W-:Y:S05]  /*11150*/  BSYNC B0 ;  /* 0x0000000000007941 */ /* 0x000fea0003800000 */
.L_x_3820:
[----:B-----5:R3:W-:Y:S02]  /*11160*/  STS.128 [R239+0x1000], R36 ;  /* 0x00100024ef007388 */ /* 0x0207e40000000c00 */
.L_x_3819:
[----:B------:R-:W-:Y:S05]  /*11170*/  BSYNC B1 ;  /* 0x0000000000017941 */ /* 0x000fea0003800000 */
.L_x_3818:
        /* <DEDUP_REMOVED lines=53> */
.L_x_3825:
[----:B------:R-:W-:Y:S05]  /*114d0*/  BSYNC B0 ;  /* 0x0000000000007941 */ /* 0x000fea0003800000 */
.L_x_3824:
[----:B-----5:R3:W-:Y:S02]  /*114e0*/  STS.128 [R239+0x3000], R36 ;  /* 0x00300024ef007388 */ /* 0x0207e40000000c00 */
.L_x_3823:
[----:B------:R-:W-:Y:S05]  /*114f0*/  BSYNC B1 ;  /* 0x0000000000017941 */ /* 0x000fea0003800000 */
.L_x_3822:
        /* <DEDUP_REMOVED lines=53> */
.L_x_3829:
[----:B------:R-:W-:Y:S05]  /*11850*/  BSYNC B0 ;  /* 0x0000000000007941 */ /* 0x000fea0003800000 */
.L_x_3828:
[----:B-----5:R3:W-:Y:S02]  /*11860*/  STS.128 [R239+0x5000], R36 ;  /* 0x00500024ef007388 */ /* 0x0207e40000000c00 */
.L_x_3827:
[----:B------:R-:W-:Y:S05]  /*11870*/  BSYNC B1 ;  /* 0x0000000000017941 */ /* 0x000fea0003800000 */
.L_x_3826:
        /* <DEDUP_REMOVED lines=53> */
.L_x_3831:
[----:B------:R-:W-:Y:S05]  /*11bd0*/  BSYNC B0 ;  /* 0x0000000000007941 */ /* 0x000fea0003800000 */
.L_x_3830:
[----:B-----5:R3:W-:Y:S02]  /*11be0*/  STS.128 [R239+0x7000], R36 ;  /* 0x00700024ef007388 */ /* 0x0207e40000000c00 */
.L_x_3817:
[----:B------:R-:W-:Y:S05]  /*11bf0*/  BSYNC B2 ;  /* 0x0000000000027941 */ /* 0x000fea0003800000 */
.L_x_3816:
        /* <DEDUP_REMOVED lines=67> */
.L_x_3836:
[----:B------:R-:W-:Y:S05]  /*12030*/  BSYNC B0 ;  /* 0x0000000000007941 */ /* 0x000fea0003800000 */
.L_x_3835:
[----:B-----5:R1:W-:Y:S02]  /*12040*/  STS.128 [R239+0x1800], R20 ;  /* 0x00180014ef007388 */ /* 0x0203e40000000c00 */
.L_x_3834:
[----:B------:R-:W-:Y:S05]  /*12050*/  BSYNC B1 ;  /* 0x0000000000017941 */ /* 0x000fea0003800000 */
.L_x_3833:
        /* <DEDUP_REMOVED lines=53> */
.L_x_3840:
[----:B------:R-:W-:Y:S05]  /*123b0*/  BSYNC B0 ;  /* 0x0000000000007941 */ /* 0x000fea0003800000 */
.L_x_3839:
[----:B-----5:R1:W-:Y:S02]  /*123c0*/  STS.128 [R239+0x3800], R16 ;  /* 0x00380010ef007388 */ /* 0x0203e40000000c00 */
.L_x_3838:
[----:B------:R-:W-:Y:S05]  /*123d0*/  BSYNC B1 ;  /* 0x0000000000017941 */ /* 0x000fea0003800000 */
.L_x_3837:
        /* <DEDUP_REMOVED lines=53> */
.L_x_3844:
[----:B------:R-:W-:Y:S05]  /*12730*/  BSYNC B0 ;  /* 0x0000000000007941 */ /* 0x000fea0003800000 */
.L_x_3843:
[----:B-----5:R2:W-:Y:S02]  /*12740*/  STS.128 [R239+0x5800], R16 ;  /* 0x00580010ef007388 */ /* 0x0205e40000000c00 */
.L_x_3842:
[----:B------:R-:W-:Y:S05]  /*12750*/  BSYNC B1 ;  /* 0x0000000000017941 */ /* 0x000fea0003800000 */
.L_x_3841:
        /* <DEDUP_REMOVED lines=53> */
.L_x_3846:
[----:B------:R-:W-:Y:S05]  /*12ab0*/  BSYNC B0 ;  /* 0x0000000000007941 */ /* 0x000fea0003800000 */
.L_x_3845:
[----:B-----5:R2:W-:Y:S01]  /*12ac0*/  STS.128 [R239+0x7800], R16 ;  /* 0x00780010ef007388 */ /* 0x0205e20000000c00 */
[----:B------:R-:W-:Y:S05]  /*12ad0*/  BRA `(.L_x_3832) ;  /* 0x0000007000187947 */ /* 0x000fea0003800000 */
.L_x_3783:
        /* <DEDUP_REMOVED lines=99> */
.L_x_3852:
[----:B------:R-:W-:Y:S05]  /*13110*/  BSYNC B0 ;  /* 0x0000000000007941 */ /* 0x000fea0003800000 */
.L_x_3851:
[----:B-----5:R3:W-:Y:S02]  /*13120*/  STS.128 [R239], R56 ;  /* 0x00000038ef007388 */ /* 0x0207e40000000c00 */
.L_x_3850:
[----:B------:R-:W-:Y:S05]  /*13130*/  BSYNC B1 ;  /* 0x0000000000017941 */ /* 0x000fea0003800000 */
.L_x_3849:
        /* <DEDUP_REMOVED lines=97> */
.L_x_3856:
[----:B------:R-:W-:Y:S05]  /*13750*/  BSYNC B0 ;  /* 0x0000000000007941 */ /* 0x000fea0003800000 */
.L_x_3855:
[----:B-----5:R1:W-:Y:S02]  /*13760*/  STS.128 [R239+0x2000], R56 ;  /* 0x00200038ef007388 */ /* 0x0203e40000000c00 */
.L_x_3854:
[----:B------:R-:W-:Y:S05]  /*13770*/  BSYNC B1 ;  /* 0x0000000000017941 */ /* 0x000fea0003800000 */
.L_x_3853:
        /* <DEDUP_REMOVED lines=97> */
.L_x_3860:
[----:B------:R-:W-:Y:S05]  /*13d90*/  BSYNC B0 ;  /* 0x0000000000007941 */ /* 0x000fea0003800000 */
.L_x_3859:
[----:B-----5:R3:W-:Y:S02]  /*13da0*/  STS.128 [R239+0x4000], R56 ;  /* 0x00400038ef007388 */ /* 0x0207e40000000c00 */
.L_x_3858:
[----:B------:R-:W-:Y:S05]  /*13db0*/  BSYNC B1 ;  /* 0x0000000000017941 */ /* 0x000fea0003800000 */
.L_x_3857:
        /* <DEDUP_REMOVED lines=96> */
.L_x_3862:
[----:B------:R-:W-:Y:S05]  /*143c0*/  BSYNC B0 ;  /* 0x0000000000007941 */ /* 0x000fea0003800000 */
.L_x_3861:
[----:B-----5:R3:W-:Y:S02]  /*143d0*/  STS.128 [R239+0x6000], R56 ;  /* 0x00600038ef007388 */ /* 0x0207e40000000c00 */
.L_x_3848:
[----:B------:R-:W-:Y:S05]  /*143e0*/  BSYNC B2 ;  /* 0x0000000000027941 */ /* 0x000fea0003800000 */
.L_x_3847:
        /* <DEDUP_REMOVED lines=104> */
.L_x_3868:
[----:B------:R-:W-:Y:S05]  /*14a70*/  BSYNC B0 ;  /* 0x0000000000007941 */ /* 0x000fea0003800000 */
.L_x_3867:
[----:B-----5:R3:W-:Y:S02]  /*14a80*/  STS.128 [R239+0x800], R56 ;  /* 0x00080038ef007388 */ /* 0x0207e40000000c00 */
.L_x_3866:
[----:B------:R-:W-:Y:S05]  /*14a90*/  BSYNC B1 ;  /* 0x0000000000017941 */ /* 0x000fea0003800000 */
.L_x_3865:
        /* <DEDUP_REMOVED lines=100> */
.L_x_3872:
[----:B------:R-:W-:Y:S05]  /*150e0*/  BSYNC B0 ;  /* 0x0000000000007941 */ /* 0x000fea0003800000 */
.L_x_3871:
[----:B-----5:R3:W-:Y:S02]  /*150f0*/  STS.128 [R239+0x2800], R56 ;  /* 0x00280038ef007388 */ /* 0x0207e40000000c00 */
.L_x_3870:
[----:B------:R-:W-:Y:S05]  /*15100*/  BSYNC B1 ;  /* 0x0000000000017941 */ /* 0x000fea0003800000 */
.L_x_3869:
        /* <DEDUP_REMOVED lines=100> */
.L_x_3876:
[----:B------:R-:W-:Y:S05]  /*15750*/  BSYNC B0 ;  /* 0x0000000000007941 */ /* 0x000fea0003800000 */
.L_x_3875:
[----:B-----5:R3:W-:Y:S02]  /*15760*/  STS.128 [R239+0x4800], R56 ;  /* 0x00480038ef007388 */ /* 0x0207e40000000c00 */
.L_x_3874:
[----:B------:R-:W-:Y:S05]  /*15770*/  BSYNC B1 ;  /* 0x0000000000017941 */ /* 0x000fea0003800000 */
.L_x_3873:
        /* <DEDUP_REMOVED lines=98> */
.L_x_3878:
[----:B------:R-:W-:Y:S05]  /*15da0*/  BSYNC B0 ;  /* 0x0000000000007941 */ /* 0x000fea0003800000 */
.L_x_3877:
[----:B-----5:R1:W-:Y:S02]  /*15db0*/  STS.128 [R239+0x6800], R40 ;  /* 0x00680028ef007388 */ /* 0x0203e40000000c00 */
.L_x_3864:
[----:B------:R-:W-:Y:S05]  /*15dc0*/  BSYNC B2 ;  /* 0x0000000000027941 */ /* 0x000fea0003800000 */
.L_x_3863:
        /* <DEDUP_REMOVED lines=103> */
.L_x_3884:
[----:B------:R-:W-:Y:S05]  /*16440*/  BSYNC B0 ;  /* 0x0000000000007941 */ /* 0x000fea0003800000 */
.L_x_3883:
[----:B-----5:R1:W-:Y:S02]  /*16450*/  STS.128 [R239+0x1000], R40 ;  /* 0x00100028ef007388 */ /* 0x0203e40000000c00 */
.L_x_3882:
[----:B------:R-:W-:Y:S05]  /*16460*/  BSYNC B1 ;  /* 0x0000000000017941 */ /* 0x000fea0003800000 */
.L_x_3881:
        /* <DEDUP_REMOVED lines=98> */
.L_x_3888:
[----:B------:R-:W-:Y:S05]  /*16a90*/  BSYNC B0 ;  /* 0x0000000000007941 */ /* 0x000fea0003800000 */
.L_x_3887:
[----:B-----5:R1:W-:Y:S02]  /*16aa0*/  STS.128 [R239+0x3000], R40 ;  /* 0x00300028ef007388 */ /* 0x0203e40000000c00 */
.L_x_3886:
[----:B------:R-:W-:Y:S05]  /*16ab0*/  BSYNC B1 ;  /* 0x0000000000017941 */ /* 0x000fea0003800000 */
.L_x_3885:
        /* <DEDUP_REMOVED lines=98> */
.L_x_3892:
[----:B------:R-:W-:Y:S05]  /*170e0*/  BSYNC B0 ;  /* 0x0000000000007941 */ /* 0x000fea0003800000 */
.L_x_3891:
[----:B-----5:R1:W-:Y:S02]  /*170f0*/  STS.128 [R239+0x5000], R40 ;  /* 0x00500028ef007388 */ /* 0x0203e40000000c00 */
.L_x_3890:
[----:B------:R-:W-:Y:S05]  /*17100*/  BSYNC B1 ;  /* 0x0000000000017941 */ /* 0x000fea0003800000 */
.L_x_3889:
        /* <DEDUP_REMOVED lines=101> */
.L_x_3894:
[----:B------:R-:W-:Y:S05]  /*17760*/  BSYNC B0 ;  /* 0x0000000000007941 */ /* 0x000fea0003800000 */
.L_x_3893:
[----:B-----5:R2:W-:Y:S02]  /*17770*/  STS.128 [R239+0x7000], R36 ;  /* 0x00700024ef007388 */ /* 0x0205e40000000c00 */
.L_x_3880:
[----:B------:R-:W-:Y:S05]  /*17780*/  BSYNC B2 ;  /* 0x0000000000027941 */ /* 0x000fea0003800000 */
.L_x_3879:
        /* <DEDUP_REMOVED lines=103> */
.L_x_3898:
[----:B------:R-:W-:Y:S05]  /*17e00*/  BSYNC B0 ;  /* 0x0000000000007941 */ /* 0x000fea0003800000 */
.L_x_3897:
[----:B-----5:R1:W-:Y:S02]  /*17e10*/  STS.128 [R239+0x1800], R20 ;  /* 0x00180014ef007388 */ /* 0x0203e40000000c00 */
.L_x_3896:
[----:B------:R-:W-:Y:S05]  /*17e20*/  BSYNC B1 ;  /* 0x0000000000017941 */ /* 0x000fea0003800000 */
.L_x_3895:
        /* <DEDUP_REMOVED lines=100> */
.L_x_3902:
[----:B------:R-:W-:Y:S05]  /*18470*/  BSYNC B0 ;  /* 0x0000000000007941 */ /* 0x000fea0003800000 */
.L_x_3901:
[----:B-----5:R1:W-:Y:S02]  /*18480*/  STS.128 [R239+0x3800], R20 ;  /* 0x00380014ef007388 */ /* 0x0203e40000000c00 */
.L_x_3900:
[----:B------:R-:W-:Y:S05]  /*18490*/  BSYNC B1 ;  /* 0x0000000000017941 */ /* 0x000fea0003800000 */
.L_x_3899:
        /* <DEDUP_REMOVED lines=103> */
.L_x_3906:
[----:B------:R-:W-:Y:S05]  /*18b10*/  BSYNC B0 ;  /* 0x0000000000007941 */ /* 0x000fea0003800000 */
.L_x_3905:
[----:B-----5:R1:W-:Y:S02]  /*18b20*/  STS.128 [R239+0x5800], R20 ;  /* 0x00580014ef007388 */ /* 0x0203e40000000c00 */
.L_x_3904:
[----:B------:R-:W-:Y:S05]  /*18b30*/  BSYNC B1 ;  /* 0x0000000000017941 */ /* 0x000fea0003800000 */
.L_x_3903:
        /* <DEDUP_REMOVED lines=104> */
.L_x_3908:
[----:B------:R-:W-:Y:S05]  /*191c0*/  BSYNC B0 ;  /* 0x0000000000007941 */ /* 0x000fea0003800000 */
.L_x_3907:
[----:B-----5:R1:W-:Y:S01]  /*191d0*/  STS.128 [R239+0x7800], R16 ;  /* 0x00780010ef007388 */ /* 0x0203e20000000c00 */
[----:B------:R-:W-:Y:S05]  /*191e0*/  BRA `(.L_x_3832) ;  /* 0x0000000800547947 */ /* 0x000fea0003800000 */
.L_x_3782:
        /* <DEDUP_REMOVED lines=42> */
.L_x_3910:
[----:B------:R-:W-:Y:S05]  /*19490*/  BSYNC B0 ;  /* 0x0000000000007941 */ /* 0x000fea0003800000 */
.L_x_3909:
        /* <DEDUP_REMOVED lines=35> */
.L_x_3912:
[----:B------:R-:W-:Y:S05]  /*196d0*/  BSYNC B0 ;  /* 0x0000000000007941 */ /* 0x000fea0003800000 */
.L_x_3911:
        /* <DEDUP_REMOVED lines=34> */
.L_x_3914:
[----:B------:R-:W-:Y:S05]  /*19900*/  BSYNC B0 ;  /* 0x0000000000007941 */ /* 0x000fea0003800000 */
.L_x_3913:
        /* <DEDUP_REMOVED lines=35> */
.L_x_3832:
[----:B------:R-:W-:Y:S05]  /*19b40*/  BSYNC B3 ;  /* 0x0000000000037941 */ /* 0x000fea0003800000 */
.L_x_3781:
        /* <DEDUP_REMOVED lines=43> */
.L_x_3916:
[----:B------:R-:W-:Y:S05]  /*19e00*/  BSYNC B0 ;  /* 0x0000000000007941 */ /* 0x000fea0003800000 */
.L_x_3915:
        /* <DEDUP_REMOVED lines=37> */
.L_x_3918:
[----:B------:R-:W-:Y:S05]  /*1a060*/  BSYNC B0 ;  /* 0x0000000000007941 */ /* 0x000fea0003800000 */
.L_x_3917:
        /* <DEDUP_REMOVED lines=39> */
.L_x_3920:
[----:B------:R-:W-:Y:S05]  /*1a2e0*/  BSYNC B0 ;  /* 0x0000000000007941 */ /* 0x000fea0003800000 */
.L_x_3919:
        /* <DEDUP_REMOVED lines=42> */
.L_x_3922:
[----:B------:R-:W-:Y:S05]  /*1a590*/  BSYNC B0 ;  /* 0x0000000000007941 */ /* 0x000fea0003800000 */
.L_x_3921:
        /* <DEDUP_REMOVED lines=54> */
.L_x_3924:
[----:B------:R-:W-:Y:S05]  /*1a900*/  BSYNC B0 ;  /* 0x0000000000007941 */ /* 0x000fea0003800000 */
.L_x_3923:
        /* <DEDUP_REMOVED lines=39> */
.L_x_3926:
[----:B------:R-:W-:Y:S05]  /*1ab80*/  BSYNC B0 ;  /* 0x0000000000007941 */ /* 0x000fea0003800000 */
.L_x_3925:
        /* <DEDUP_REMOVED lines=41> */
.L_x_3928:
[----:B------:R-:W-:Y:S05]  /*1ae20*/  BSYNC B0 ;  /* 0x0000000000007941 */ /* 0x000fea0003800000 */
.L_x_3927:
        /* <DEDUP_REMOVED lines=53> */
.L_x_3930:
[----:B------:R-:W-:Y:S05]  /*1b180*/  BSYNC B0 ;  /* 0x0000000000007941 */ /* 0x000fea0003800000 */
.L_x_3929:
        /* <DEDUP_REMOVED lines=8> */
[----:B------:R-:W-:Y:S04]  /*1b210*/  LDSM.16.M88.4 R20, [R224] ;  /* 0x00000000e014783b */ /* 0x000fe80000000200 */
        /* <DEDUP_REMOVED lines=215> */
[----:B-----5:R-:W-:Y:S01]  /*1bf90*/  IADD3 R8, -R8, R53, -R236 ;  /* 0x0000003508087210 */ /* 0x020fe20007ffe9ec */
        /* <DEDUP_REMOVED lines=20> */
[----:B------:R-:W-:Y:S01]  /*1c0e0*/  FMUL.FTZ R21, R79, R0 ;  /* 0x000000004f157220 */ /* 0x000fe20000410000 */
        /* <DEDUP_REMOVED lines=114> */
[----:B------:R-:W-:-:S03]  /*1c810*/  @P5 IADD3 R13, R13, 0x1, RZ ;  /* 0x000000010d0d5810 */ /* 0x000fc60007ffe0ff */
[----:B------:R-:W-:Y:S02]  /*1c820*/  @!P1 IADD3 R3, -R3, RZ, RZ ;  /* 0x000000ff03039210 */ /* 0x000fe40007ffe1ff */
[----:B------:R-:W-:Y:S02]  /*1c830*/  @!P3 IMAD.MOV R13, RZ, RZ, -R13 ;  /* 0x000000ffff0db224 */ /* 0x000fe400078e0a0d */
[----:B------:R-:W-:-:S03]  /*1c840*/  SEL R3, R0, R3, !P2 ;  /* 0x0000000300037207 */ /* 0x000fc60005000000 */
[----:B------:R-:W-:Y:S02]  /*1c850*/  SEL R0, R0, R13, !P2 ;  /* 0x0000000d00007207 */ /* 0x000fe40005000000 */
[--C-:B------:R-:W-:Y:S01]  /*1c860*/  IMAD.WIDE R18, R3, 0x4, R240.reuse ;  /* 0x0000000403127825 */ /* 0x100fe200078e02f0 */
[----:B------:R-:W2:Y:S03]  /*1c870*/  LD.E.64 R12, desc[UR6][R10.64+0x38] ;  /* 0x000038060a0c7980 */ /* 0x000ea6000c101b00 */
        /* <DEDUP_REMOVED lines=9> */
[----:B------:R-:W-:Y:S02]  /*1c910*/  IMAD R3, R12, R3, R0 ;  /* 0x000000030c037224 */ /* 0x000fe400078e0200 */
[----:B---3--:R-:W-:-:S03]  /*1c920*/  IMAD.IADD R5, R5, 0x1, -R6 ;  /* 0x0000000105057824 */ /* 0x008fc600078e0a06 */
[----:B------:R-:W-:Y:S02]  /*1c930*/  IADD3 R19, R19, R3, RZ ;  /* 0x0000000313137210 */ /* 0x000fe40007ffe0ff */
[----:B------:R-:W-:Y:S01]  /*1c940*/  SHF.R.S32.HI R4, RZ, 0x1f, R5 ;  /* 0x0000001fff047819 */ /* 0x000fe20000011405 */
[----:B----4-:R-:W-:-:S04]  /*1c950*/  IMAD R0, R15, R5, RZ ;  /* 0x000000050f007224 */ /* 0x010fc800078e02ff */
[----:B------:R-:W-:Y:S02]  /*1c960*/  IMAD R0, R14, R4, R0 ;  /* 0x000000040e007224 */ /* 0x000fe400078e0200 */
[----:B------:R-:W-:-:S04]  /*1c970*/  IMAD.WIDE.U32 R4, R5, R14, R18 ;  /* 0x0000000e05047225 */ /* 0x000fc800078e0012 */
[----:B------:R-:W-:Y:S01]  /*1c980*/  IMAD.IADD R0, R5, 0x1, R0 ;  /* 0x0000000105007824 */ /* 0x000fe200078e0200 */
[----:B------:R-:W-:Y:S05]  /*1c990*/  BRA `(.L_x_3935) ;  /* 0x00000000000c7947 */ /* 0x000fea0003800000 */
.L_x_3934:
[----:B------:R-:W2:Y:S02]  /*1c9a0*/  LD.E R4, desc[UR6][R10.64+0x38] ;  /* 0x000038060a047980 */ /* 0x000ea4000c101900 */
[----:B--2---:R-:W-:-:S04]  /*1c9b0*/  LEA R4, -R4, RZ, 0x6 ;  /* 0x000000ff04047211 */ /* 0x004fc800078e31ff */
[----:B------:R-:W-:Y:S02]  /*1c9c0*/  SHF.R.S32.HI R0, RZ, 0x1f, R4 ;  /* 0x0000001fff007819 */ /* 0x000fe40000011404 */
.L_x_3935:
[----:B------:R-:W-:Y:S05]  /*1c9d0*/  BSYNC B0 ;  /* 0x0000000000007941 */ /* 0x000fea0003800000 */
.L_x_3933:
        /* <DEDUP_REMOVED lines=119> */
.L_x_3932:
[----:B------:R-:W-:Y:S05]  /*1d150*/  BSYNC B1 ;  /* 0x0000000000017941 */ /* 0x000fea0003800000 */
.L_x_3931:
        /* <DEDUP_REMOVED lines=8> */
[CC--:B------:R-:W-:Y:S01]  /*1d1e0*/  ISETP.GE.OR P1, PT, R7.reuse, R245.reuse, !P1 ;  /* 0x000000f50700720c */ /* 0x0c0fe20004f26670 */
[----:B------:R-:W-:Y:S01]  /*1d1f0*/  VIADD R13, R7, 0x28 ;  /* 0x00000028070d7836 */ /* 0x000fe20000000000 */
[C---:B------:R-:W-:Y:S01]  /*1d200*/  ISETP.GE.AND P4, PT, R2.reuse, R246, PT ;  /* 0x000000f60200720c */ /* 0x040fe20003f86270 */
[--C-:B------:R-:W-:Y:S01]  /*1d210*/  IMAD R217, R33, 0x2, R220.reuse ;  /* 0x0000000221d97824 */ /* 0x100fe200078e02dc */
[----:B------:R-:W-:Y:S01]  /*1d220*/  ISETP.GE.AND P2, PT, R2, R244, PT ;  /* 0x000000f40200720c */ /* 0x000fe20003f46270 */
[----:B------:R-:W-:Y:S01]  /*1d230*/  IMAD R218, R34, 0x2, R220 ;  /* 0x0000000222da7824 */ /* 0x000fe200078e02dc */
[----:B------:R-:W-:Y:S01]  /*1d240*/  FSEL R3, R9, -INF , !P1 ;  /* 0xff80000009037808 */ /* 0x000fe20004800000 */
[----:B------:R-:W-:Y:S01]  /*1d250*/  LDSM.16.MT88.4 R156, [R220+0x10000] ;  /* 0x01000000dc9c783b */ /* 0x000fe20000004200 */
[C---:B------:R-:W-:Y:S01]  /*1d260*/  ISETP.GE.OR P4, PT, R2.reuse, R245, !P4 ;  /* 0x000000f50200720c */ /* 0x040fe20006786670 */
[----:B------:R-:W-:Y:S01]  /*1d270*/  IMAD R216, R33, 0x2, R218 ;  /* 0x0000000221d87824 */ /* 0x000fe200078e02da */
[----:B------:R-:W-:Y:S01]  /*1d280*/  ISETP.GE.OR P2, PT, R2, R247, !P2 ;  /* 0x000000f70200720c */ /* 0x000fe20005746670 */
[----:B------:R-:W-:Y:S01]  /*1d290*/  VIADD R2, R7, 0x9 ;  /* 0x0000000907027836 */ /* 0x000fe20000000000 */
[C---:B------:R-:W-:Y:S01]  /*1d2a0*/  ISETP.GE.AND P3, PT, R0.reuse, R246, PT ;  /* 0x000000f60000720c */ /* 0x040fe20003f66270 */
[----:B------:R-:W-:Y:S01]  /*1d2b0*/  LDSM.16.MT88.4 R140, [R217+0x10000] ;  /* 0x01000000d98c783b */ /* 0x000fe20000004200 */
[----:B------:R-:W-:-:S02]  /*1d2c0*/  ISETP.GE.AND P1, PT, R0, R244, PT ;  /* 0x000000f40000720c */ /* 0x000fc40003f26270 */
[C---:B------:R-:W-:Y:S01]  /*1d2d0*/  ISETP.GE.OR P5, PT, R7.reuse, R247, !P5 ;  /* 0x000000f70700720c */ /* 0x040fe20006fa6670 */
[----:B------:R-:W-:Y:S01]  /*1d2e0*/  LDSM.16.MT88.4 R148, [R218+0x10000] ;  /* 0x01000000da94783b */ /* 0x000fe20000004200 */
[C---:B------:R-:W-:Y:S02]  /*1d2f0*/  ISETP.GE.OR P3, PT, R0.reuse, R245, !P3 ;  /* 0x000000f50000720c */ /* 0x040fe40005f66670 */
[----:B------:R-:W-:Y:S01]  /*1d300*/  ISETP.GE.OR P1, PT, R0, R247, !P1 ;  /* 0x000000f70000720c */ /* 0x000fe20004f26670 */
[----:B------:R-:W-:Y:S01]  /*1d310*/  VIADD R0, R7, 0x10 ;  /* 0x0000001007007836 */ /* 0x000fe20000000000 */
[----:B------:R-:W-:Y:S01]  /*1d320*/  FSEL R44, R44, -INF , !P5 ;  /* 0xff8000002c2c7808 */ /* 0x000fe20006800000 */
[----:B------:R-:W-:Y:S01]  /*1d330*/  LDSM.16.MT88.4 R132, [R216+0x10000] ;  /* 0x01000000d884783b */ /* 0x000fe20000004200 */
[----:B------:R-:W-:Y:S02]  /*1d340*/  FSEL R32, R32, -INF , !P4 ;  /* 0xff80000020207808 */ /* 0x000fe40006000000 */
[C---:B------:R-:W-:Y:S01]  /*1d350*/  ISETP.GE.AND P5, PT, R2.reuse, R246, PT ;  /* 0x000000f60200720c */ /* 0x040fe20003fa6270 */
[----:B------:R-:W-:Y:S01]  /*1d360*/  LDSM.16.MT88.4 R40, [R220+0x12000] ;  /* 0x01200000dc28783b */ /* 0x000fe20000004200 */
[----:B------:R-:W-:-:S02]  /*1d370*/  ISETP.GE.AND P4, PT, R2, R244, PT ;  /* 0x000000f40200720c */ /* 0x000fc40003f86270 */
[----:B------:R-:W-:Y:S01]  /*1d380*/  FSEL R46, R46, -INF , !P2 ;  /* 0xff8000002e2e7808 */ /* 0x000fe20005000000 */
[----:B------:R-:W-:Y:S01]  /*1d390*/  LDSM.16.MT88.4 R56, [R217+0x12000] ;  /* 0x01200000d938783b */ /* 0x000fe20000004200 */
[----:B------:R-:W-:Y:S02]  /*1d3a0*/  FSEL R28, R28, -INF , !P3 ;  /* 0xff8000001c1c7808 */ /* 0x000fe40005800000 */
[C---:B------:R-:W-:Y:S01]  /*1d3b0*/  ISETP.GE.AND P2, PT, R0.reuse, R246, PT ;  /* 0x000000f60000720c */ /* 0x040fe20003f46270 */
[----:B------:R-:W-:Y:S01]  /*1d3c0*/  LDSM.16.MT88.4 R64, [R216+0x12000] ;  /* 0x01200000d840783b */ /* 0x000fe20000004200 */
[----:B------:R-:W-:Y:S02]  /*1d3d0*/  ISETP.GE.AND P3, PT, R0, R244, PT ;  /* 0x000000f40000720c */ /* 0x000fe40003f66270 */
[C---:B------:R-:W-:Y:S01]  /*1d3e0*/  ISETP.GE.OR P5, PT, R2.reuse, R245, !P5 ;  /* 0x000000f50200720c */ /* 0x040fe20006fa6670 */
[----:B------:R-:W-:Y:S01]  /*1d3f0*/  LDSM.16.MT88.4 R72, [R220+0x14000] ;  /* 0x01400000dc48783b */ /* 0x000fe20000004200 */
        /* <DEDUP_REMOVED lines=22> */
[C---:B------:R-:W-:Y:S01]  /*1d560*/  VIADD R2, R7.reuse, 0x19 ;  /* 0x0000001907027836 */ /* 0x040fe20000000000 */
[----:B------:R-:W-:Y:S01]  /*1d570*/  FMNMX.FTZ R15, R28, R15, !PT ;  /* 0x0000000f1c0f7209 */ /* 0x000fe20007810000 */
[----:B------:R-:W-:Y:S01]  /*1d580*/  LDSM.16.MT88.4 R24, [R218+0x12800] ;  /* 0x01280000da18783b */ /* 0x000fe20000004200 */
[C---:B------:R-:W-:Y:S02]  /*1d590*/  ISETP.GE.OR P4, PT, R0.reuse, R245, !P4 ;  /* 0x000000f50000720c */ /* 0x040fe40006786670 */
[----:B------:R-:W-:Y:S01]  /*1d5a0*/  ISETP.GE.OR P2, PT, R0, R247, !P2 ;  /* 0x000000f70000720c */ /* 0x000fe20005746670 */
[----:B------:R-:W-:Y:S01]  /*1d5b0*/  VIADD R0, R7, 0x20 ;  /* 0x0000002007007836 */ /* 0x000fe20000000000 */
[----:B------:R-:W-:-:S02]  /*1d5c0*/  FSEL R12, R16, -INF , !P3 ;  /* 0xff800000100c7808 */ /* 0x000fc40005800000 */
[----:B------:R-:W-:Y:S02]  /*1d5d0*/  ISETP.GE.AND P3, PT, R2, R246, PT ;  /* 0x000000f60200720c */ /* 0x000fe40003f66270 */
[----:B------:R-:W-:Y:S02]  /*1d5e0*/  FMNMX.FTZ R15, R29, R15, !PT ;  /* 0x0000000f1d0f7209 */ /* 0x000fe40007810000 */
[----:B------:R-:W-:Y:S02]  /*1d5f0*/  FSEL R5, R48, -INF , !P1 ;  /* 0xff80000030057808 */ /* 0x000fe40004800000 */
[----:B------:R-:W-:Y:S01]  /*1d600*/  ISETP.GE.AND P1, PT, R2, R244, PT ;  /* 0x000000f40200720c */ /* 0x000fe20003f26270 */
[----:B------:R-:W-:Y:S01]  /*1d610*/  LDSM.16.MT88.4 R48, [R218+0x12000] ;  /* 0x01200000da30783b */ /* 0x000fe20000004200 */
[----:B------:R-:W-:Y:S02]  /*1d620*/  FSEL R9, R17, -INF , !P5 ;  /* 0xff80000011097808 */ /* 0x000fe40006800000 */
[----:B------:R-:W-:-:S02]  /*1d630*/  ISETP.GE.AND P5, PT, R0, R246, PT ;  /* 0x000000f60000720c */ /* 0x000fc40003fa6270 */
[----:B------:R-:W-:Y:S02]  /*1d640*/  ISETP.GE.OR P3, PT, R2, R245, !P3 ;  /* 0x000000f50200720c */ /* 0x000fe40005f66670 */
[----:B------:R-:W-:Y:S02]  /*1d650*/  FMNMX.FTZ R15, R6, R15, !PT ;  /* 0x0000000f060f7209 */ /* 0x000fe40007810000 */
[----:B------:R-:W-:Y:S02]  /*1d660*/  FSEL R4, R37, -INF , !P4 ;  /* 0xff80000025047808 */ /* 0x000fe40006000000 */
[----:B------:R-:W-:Y:S02]  /*1d670*/  ISETP.GE.AND P4, PT, R0, R244, PT ;  /* 0x000000f40000720c */ /* 0x000fe40003f86270 */
[----:B------:R-:W-:Y:S02]  /*1d680*/  ISETP.GE.OR P1, PT, R2, R247, !P1 ;  /* 0x000000f70200720c */ /* 0x000fe40004f26670 */
[----:B------:R-:W-:-:S02]  /*1d690*/  ISETP.GE.OR P5, PT, R0, R245, !P5 ;  /* 0x000000f50000720c */ /* 0x000fc40006fa6670 */
[----:B------:R-:W-:Y:S02]  /*1d6a0*/  FSEL R8, R20, -INF , !P2 ;  /* 0xff80000014087808 */ /* 0x000fe40005000000 */
[----:B------:R-:W-:Y:S02]  /*1d6b0*/  FSEL R2, R36, -INF , !P3 ;  /* 0xff80000024027808 */ /* 0x000fe40005800000 */
[----:B------:R-:W-:Y:S02]  /*1d6c0*/  FMNMX.FTZ R16, R5, R15, !PT ;  /* 0x0000000f05107209 */ /* 0x000fe40007810000 */
[C---:B------:R-:W-:Y:S02]  /*1d6d0*/  ISETP.GE.AND P2, PT, R14.reuse, R246, PT ;  /* 0x000000f60e00720c */ /* 0x040fe40003f46270 */
[----:B------:R-:W-:Y:S02]  /*1d6e0*/  ISETP.GE.AND P3, PT, R14, R244, PT ;  /* 0x000000f40e00720c */ /* 0x000fe40003f66270 */
[----:B------:R-:W-:-:S02]  /*1d6f0*/  FMNMX.FTZ R15, R44, R46, !PT ;  /* 0x0000002e2c0f7209 */ /* 0x000fc40007810000 */
[----:B------:R-:W-:Y:S02]  /*1d700*/  ISETP.GE.OR P4, PT, R0, R247, !P4 ;  /* 0x000000f70000720c */ /* 0x000fe40006786670 */
[----:B------:R-:W-:Y:S02]  /*1d710*/  FSEL R0, R21, -INF , !P1 ;  /* 0xff80000015007808 */ /* 0x000fe40004800000 */
[----:B------:R-:W-:Y:S01]  /*1d720*/  FSEL R178, R178, -INF , !P5 ;  /* 0xff800000b2b27808 */ /* 0x000fe20006800000 */
[----:B------:R-:W-:Y:S01]  /*1d730*/  LDSM.16.MT88.4 R20, [R220+0x10800] ;  /* 0x01080000dc14783b */ /* 0x000fe20000004200 */
[----:B------:R-:W-:Y:S02]  /*1d740*/  FMNMX.FTZ R16, R4, R16, !PT ;  /* 0x0000001004107209 */ /* 0x000fe40007810000 */
[C---:B------:R-:W-:Y:S02]  /*1d750*/  ISETP.GE.AND P1, PT, R13.reuse, R246, PT ;  /* 0x000000f60d00720c */ /* 0x040fe40003f26270 */
[----:B------:R-:W-:-:S02]  /*1d760*/  ISETP.GE.AND P5, PT, R13, R244, PT ;  /* 0x000000f40d00720c */ /* 0x000fc40003fa6270 */
[C---:B------:R-:W-:Y:S02]  /*1d770*/  ISETP.GE.OR P2, PT, R14.reuse, R245, !P2 ;  /* 0x000000f50e00720c */ /* 0x040fe40005746670 */
[----:B------:R-:W-:Y:S01]  /*1d780*/  ISETP.GE.OR P3, PT, R14, R247, !P3 ;  /* 0x000000f70e00720c */ /* 0x000fe20005f66670 */
[----:B------:R-:W-:Y:S01]  /*1d790*/  VIADD R14, R7, 0x29 ;  /* 0x00000029070e7836 */ /* 0x000fe20000000000 */
[----:B------:R-:W-:Y:S02]  /*1d7a0*/  FMNMX.FTZ R15, R30, R15, !PT ;  /* 0x0000000f1e0f7209 */ /* 0x000fe40007810000 */
[----:B------:R-:W-:Y:S02]  /*1d7b0*/  FMNMX.FTZ R16, R2, R16, !PT ;  /* 0x0000001002107209 */ /* 0x000fe40007810000 */
[C---:B------:R-:W-:Y:S02]  /*1d7c0*/  ISETP.GE.OR P1, PT, R13.reuse, R245, !P1 ;  /* 0x000000f50d00720c */ /* 0x040fe40004f26670 */
[----:B------:R-:W-:Y:S01]  /*1d7d0*/  ISETP.GE.OR P5, PT, R13, R247, !P5 ;  /* 0x000000f70d00720c */ /* 0x000fe20006fa6670 */
[----:B------:R-:W-:Y:S01]  /*1d7e0*/  VIADD R13, R7, 0x30 ;  /* 0x00000030070d7836 */ /* 0x000fe20000000000 */
[----:B------:R-:W-:-:S02]  /*1d7f0*/  FMNMX.FTZ R15, R31, R15, !PT ;  /* 0x0000000f1f0f7209 */ /* 0x000fc40007810000 */
[----:B------:R-:W-:Y:S02]  /*1d800*/  FSEL R184, R184, -INF , !P4 ;  /* 0xff800000b8b87808 */ /* 0x000fe40006000000 */
[----:B------:R-:W-:Y:S02]  /*1d810*/  FSEL R179, R179, -INF , !P2 ;  /* 0xff800000b3b37808 */ /* 0x000fe40005000000 */
[C---:B------:R-:W-:Y:S02]  /*1d820*/  ISETP.GE.AND P4, PT, R14.reuse, R246, PT ;  /* 0x000000f60e00720c */ /* 0x040fe40003f86270 */
[----:B------:R-:W-:Y:S02]  /*1d830*/  ISETP.GE.AND P2, PT, R14, R244, PT ;  /* 0x000000f40e00720c */ /* 0x000fe40003f46270 */
[----:B------:R-:W-:Y:S02]  /*1d840*/  FMNMX.FTZ R16, R178, R16, !PT ;  /* 0x00000010b2107209 */ /* 0x000fe40007810000 */
[----:B------:R-:W-:-:S02]  /*1d850*/  FMNMX.FTZ R15, R12, R15, !PT ;  /* 0x0000000f0c0f7209 */ /* 0x000fc40007810000 */
[----:B------:R-:W-:Y:S02]  /*1d860*/  FSEL R185, R185, -INF , !P3 ;  /* 0xff800000b9b97808 */ /* 0x000fe40005800000 */
[----:B------:R-:W-:Y:S02]  /*1d870*/  FSEL R182, R182, -INF , !P1 ;  /* 0xff800000b6b67808 */ /* 0x000fe40004800000 */
[C---:B------:R-:W-:Y:S02]  /*1d880*/  ISETP.GE.AND P3, PT, R13.reuse, R246, PT ;  /* 0x000000f60d00720c */ /* 0x040fe40003f66270 */
[----:B------:R-:W-:Y:S02]  /*1d890*/  ISETP.GE.AND P1, PT, R13, R244, PT ;  /* 0x000000f40d00720c */ /* 0x000fe40003f26270 */
[C---:B------:R-:W-:Y:S02]  /*1d8a0*/  ISETP.GE.OR P4, PT, R14.reuse, R245, !P4 ;  /* 0x000000f50e00720c */ /* 0x040fe40006786670 */
[----:B------:R-:W-:Y:S01]  /*1d8b0*/  ISETP.GE.OR P2, PT, R14, R247, !P2 ;  /* 0x000000f70e00720c */ /* 0x000fe20005746670 */
[----:B------:R-:W-:Y:S01]  /*1d8c0*/  VIADD R14, R7, 0x31 ;  /* 0x00000031070e7836 */ /* 0x000fe20000000000 */
[----:B------:R-:W-:-:S02]  /*1d8d0*/  FMNMX.FTZ R16, R179, R16, !PT ;  /* 0x00000010b3107209 */ /* 0x000fc40007810000 */
[----:B------:R-:W-:Y:S02]  /*1d8e0*/  FMNMX.FTZ R15, R9, R15, !PT ;  /* 0x0000000f090f7209 */ /* 0x000fe40007810000 */
[C---:B------:R-:W-:Y:S02]  /*1d8f0*/  ISETP.GE.OR P3, PT, R13.reuse, R245, !P3 ;  /* 0x000000f50d00720c */ /* 0x040fe40005f66670 */
[----:B------:R-:W-:Y:S01]  /*1d900*/  ISETP.GE.OR P1, PT, R13, R247, !P1 ;  /* 0x000000f70d00720c */ /* 0x000fe20004f26670 */
[----:B------:R-:W-:Y:S01]  /*1d910*/  VIADD R13, R7, 0x38 ;  /* 0x00000038070d7836 */ /* 0x000fe20000000000 */
[----:B------:R-:W-:Y:S01]  /*1d920*/  FSEL R187, R187, -INF , !P5 ;  /* 0xff800000bbbb7808 */ /* 0x000fe20006800000 */
[----:B------:R-:W-:Y:S01]  /*1d930*/  VIADD R7, R7, 0x39 ;  /* 0x0000003907077836 */ /* 0x000fe20000000000 */
[----:B------:R-:W-:Y:S02]  /*1d940*/  FMNMX.FTZ R17, R182, R16, !PT ;  /* 0x00000010b6117209 */ /* 0x000fe40007810000 */
[----:B------:R-:W-:-:S02]  /*1d950*/  ISETP.GE.AND P5, PT, R14, R246, PT ;  /* 0x000000f60e00720c */ /* 0x000fc40003fa6270 */
[----:B------:R-:W-:Y:S02]  /*1d960*/  FSEL R183, R183, -INF , !P4 ;  /* 0xff800000b7b77808 */ /* 0x000fe40006000000 */
[----:B------:R-:W-:Y:S02]  /*1d970*/  FMNMX.FTZ R16, R8, R15, !PT ;  /* 0x0000000f08107209 */ /* 0x000fe40007810000 */
[----:B------:R-:W-:Y:S02]  /*1d980*/  ISETP.GE.AND P4, PT, R13, R246, PT ;  /* 0x000000f60d00720c */ /* 0x000fe40003f86270 */
[----:B------:R-:W-:Y:S02]  /*1d990*/  FSEL R198, R198, -INF , !P3 ;  /* 0xff800000c6c67808 */ /* 0x000fe40005800000 */
[----:B------:R-:W-:Y:S02]  /*1d9a0*/  ISETP.GE.OR P5, PT, R14, R245, !P5 ;  /* 0x000000f50e00720c */ /* 0x000fe40006fa6670 */
[----:B------:R-:W-:-:S02]  /*1d9b0*/  FMNMX.FTZ R15, R183, R17, !PT ;  /* 0x00000011b70f7209 */ /* 0x000fc40007810000 */
[----:B------:R-:W-:Y:S02]  /*1d9c0*/  FMNMX.FTZ R16, R0, R16, !PT ;  /* 0x0000001000107209 */ /* 0x000fe40007810000 */
[----:B------:R-:W-:Y:S02]  /*1d9d0*/  ISETP.GE.AND P3, PT, R7, R246, PT ;  /* 0x000000f60700720c */ /* 0x000fe40003f66270 */
[----:B------:R-:W-:Y:S02]  /*1d9e0*/  ISETP.GE.OR P4, PT, R13, R245, !P4 ;  /* 0x000000f50d00720c */ /* 0x000fe40006786670 */
[----:B------:R-:W-:Y:S02]  /*1d9f0*/  FSEL R197, R197, -INF , !P5 ;  /* 0xff800000c5c57808 */ /* 0x000fe40006800000 */
[----:B------:R-:W-:Y:S02]  /*1da00*/  FMNMX.FTZ R15, R198, R15, !PT ;  /* 0x0000000fc60f7209 */ /* 0x000fe40007810000 */
[----:B------:R-:W-:-:S02]  /*1da10*/  FMNMX.FTZ R16, R184, R16, !PT ;  /* 0x00000010b8107209 */ /* 0x000fc40007810000 */
[----:B------:R-:W-:Y:S02]  /*1da20*/  ISETP.GE.OR P3, PT, R7, R245, !P3 ;  /* 0x000000f50700720c */ /* 0x000fe40005f66670 */
[----:B------:R-:W-:Y:S02]  /*1da30*/  FSEL R196, R196, -INF , !P4 ;  /* 0xff800000c4c47808 */ /* 0x000fe40006000000 */
[----:B------:R-:W-:Y:S02]  /*1da40*/  FMNMX.FTZ R15, R197, R15, !PT ;  /* 0x0000000fc50f7209 */ /* 0x000fe40007810000 */
[----:B------:R-:W-:Y:S02]  /*1da50*/  FMNMX.FTZ R16, R185, R16, !PT ;  /* 0x00000010b9107209 */ /* 0x000fe40007810000 */
[----:B------:R-:W-:Y:S02]  /*1da60*/  ISETP.GE.AND P4, PT, R14, R244, PT ;  /* 0x000000f40e00720c */ /* 0x000fe40003f86270 */
[----:B------:R-:W-:-:S02]  /*1da70*/  FSEL R195, R195, -INF , !P3 ;  /* 0xff800000c3c37808 */ /* 0x000fc40005800000 */
[----:B------:R-:W-:Y:S02]  /*1da80*/  FMNMX.FTZ R15, R196, R15, !PT ;  /* 0x0000000fc40f7209 */ /* 0x000fe40007810000 */
[----:B------:R-:W-:Y:S02]  /*1da90*/  FSEL R186, R186, -INF , !P2 ;  /* 0xff800000baba7808 */ /* 0x000fe40005000000 */
[----:B------:R-:W-:Y:S02]  /*1daa0*/  FMNMX.FTZ R16, R187, R16, !PT ;  /* 0x00000010bb107209 */ /* 0x000fe40007810000 */
[----:B------:R-:W-:Y:S02]  /*1dab0*/  ISETP.GE.OR P4, PT, R14, R247, !P4 ;  /* 0x000000f70e00720c */ /* 0x000fe40006786670 */
[----:B------:R-:W-:Y:S02]  /*1dac0*/  ISETP.GE.AND P3, PT, R13, R244, PT ;  /* 0x000000f40d00720c */ /* 0x000fe40003f66270 */
[----:B------:R-:W-:-:S02]  /*1dad0*/  FMNMX.FTZ R15, R195, R15, !PT ;  /* 0x0000000fc30f7209 */ /* 0x000fc40007810000 */
[----:B------:R-:W-:Y:S02]  /*1dae0*/  FSEL R193, R193, -INF , !P1 ;  /* 0xff800000c1c17808 */ /* 0x000fe40004800000 */
[----:B------:R-:W-:Y:S02]  /*1daf0*/  FMNMX.FTZ R14, R186, R16, !PT ;  /* 0x00000010ba0e7209 */ /* 0x000fe40007810000 */
[----:B------:R-:W-:Y:S01]  /*1db00*/  ISETP.GE.OR P3, PT, R13, R247, !P3 ;  /* 0x000000f70d00720c */ /* 0x000fe20005f66670 */
[----:B------:R-:W-:Y:S01]  /*1db10*/  LDSM.16.MT88.4 R16, [R218+0x10800] ;  /* 0x01080000da10783b */ /* 0x000fe20000004200 */
[----:B------:R-:W-:Y:S02]  /*1db20*/  ISETP.GE.AND P1, PT, R7, R244, PT ;  /* 0x000000f40700720c */ /* 0x000fe40003f26270 */
[----:B------:R-:W-:Y:S01]  /*1db30*/  FSEL R192, R192, -INF , !P4 ;  /* 0xff800000c0c07808 */ /* 0x000fe20006000000 */
[----:B------:R-:W1:Y:S01]  /*1db40*/  SHFL.BFLY PT, R13, R15, 0x2, 0x1f ;  /* 0x0c401f000f0d7f89 */ /* 0x000e6200000e0000 */
[----:B------:R-:W-:-:S02]  /*1db50*/  FMNMX.FTZ R14, R193, R14, !PT ;  /* 0x0000000ec10e7209 */ /* 0x000fc40007810000 */
[----:B------:R-:W-:Y:S02]  /*1db60*/  ISETP.GE.OR P1, PT, R7, R247, !P1 ;  /* 0x000000f70700720c */ /* 0x000fe40004f26670 */
[----:B------:R-:W-:Y:S02]  /*1db70*/  FSEL R191, R191, -INF , !P3 ;  /* 0xff800000bfbf7808 */ /* 0x000fe40005800000 */
[----:B------:R-:W-:Y:S02]  /*1db80*/  FMNMX.FTZ R14, R192, R14, !PT ;  /* 0x0000000ec00e7209 */ /* 0x000fe40007810000 */
[----:B------:R-:W-:Y:S02]  /*1db90*/  FSEL R190, R190, -INF , !P1 ;  /* 0xff800000bebe7808 */ /* 0x000fe40004800000 */
[----:B------:R-:W-:-:S04]  /*1dba0*/  FMNMX.FTZ R14, R191, R14, !PT ;  /* 0x0000000ebf0e7209 */ /* 0x000fc80007810000 */
[----:B------:R-:W-:-:S05]  /*1dbb0*/  FMNMX.FTZ R14, R190, R14, !PT ;  /* 0x0000000ebe0e7209 */ /* 0x000fca0007810000 */
[----:B------:R-:W3:Y:S01]  /*1dbc0*/  SHFL.BFLY PT, R7, R14, 0x2, 0x1f ;  /* 0x0c401f000e077f89 */ /* 0x000ee200000e0000 */
[----:B-1----:R-:W-:-:S05]  /*1dbd0*/  FMNMX.FTZ R15, R15, R13, !PT ;  /* 0x0000000d0f0f7209 */ /* 0x002fca0007810000 */
[----:B------:R-:W1:Y:S01]  /*1dbe0*/  SHFL.BFLY PT, R164, R15, 0x1, 0x1f ;  /* 0x0c201f000fa47f89 */ /* 0x000e6200000e0000 */
[----:B---3--:R-:W-:-:S05]  /*1dbf0*/  FMNMX.FTZ R13, R14, R7, !PT ;  /* 0x000000070e0d7209 */ /* 0x008fca0007810000 */
[----:B------:R-:W3:Y:S01]  /*1dc00*/  SHFL.BFLY PT, R7, R13, 0x1, 0x1f ;  /* 0x0c201f000d077f89 */ /* 0x000ee200000e0000 */
[----:B-1----:R-:W-:-:S04]  /*1dc10*/  FMNMX.FTZ R164, R15, R164, !PT ;  /* 0x000000a40fa47209 */ /* 0x002fc80007810000 */
[----:B------:R-:W-:Y:S01]  /*1dc20*/  FSETP.NEU.FTZ.AND P1, PT, R164, -INF , PT ;  /* 0xff800000a400780b */ /* 0x000fe20003f3d000 */
[----:B--2---:R-:W-:-:S05]  /*1dc30*/  FMUL.FTZ R194, R189, R164 ;  /* 0x000000a4bdc27220 */ /* 0x004fca0000410000 */
[----:B------:R-:W-:-:S05]  /*1dc40*/  FSEL R194, R194, RZ, P1 ;  /* 0x000000ffc2c27208 */ /* 0x000fca0000800000 */
[-CC-:B------:R-:W-:Y:S01]  /*1dc50*/  FFMA.FTZ R175, R3, R189.reuse, -R194.reuse ;  /* 0x000000bd03af7223 */ /* 0x180fe200000108c2 */
[-CC-:B------:R-:W-:Y:S01]  /*1dc60*/  FFMA.FTZ R174, R32, R189.reuse, -R194.reuse ;  /* 0x000000bd20ae7223 */ /* 0x180fe200000108c2 */
[-CC-:B------:R-:W-:Y:S01]  /*1dc70*/  FFMA.FTZ R172, R28, R189.reuse, -R194.reuse ;  /* 0x000000bd1cac7223 */ /* 0x180fe200000108c2 */
[-CC-:B------:R-:W-:Y:S01]  /*1dc80*/  FFMA.FTZ R170, R29, R189.reuse, -R194.reuse ;  /* 0x000000bd1daa7223 */ /* 0x180fe200000108c2 */
[--C-:B------:R-:W-:Y:S01]  /*1dc90*/  FFMA.FTZ R169, R6, R189, -R194.reuse ;  /* 0x000000bd06a97223 */ /* 0x100fe200000108c2 */
[----:B---3--:R-:W-:Y:S01]  /*1dca0*/  FMNMX.FTZ R3, R13, R7, !PT ;  /* 0x000000070d037209 */ /* 0x008fe20007810000 */
[-CC-:B------:R-:W-:Y:S01]  /*1dcb0*/  FFMA.FTZ R167, R5, R189.reuse, -R194.reuse ;  /* 0x000000bd05a77223 */ /* 0x180fe200000108c2 */
[--C-:B------:R-:W-:Y:S01]  /*1dcc0*/  FFMA.FTZ R166, R4, R189, -R194.reuse ;  /* 0x000000bd04a67223 */ /* 0x100fe200000108c2 */
[----:B------:R-:W-:Y:S01]  /*1dcd0*/  MUFU.EX2 R175, R175 ;  /* 0x000000af00af7308 */ /* 0x000fe20000000800 */
[----:B------:R-:W-:Y:S01]  /*1dce0*/  FSETP.NEU.FTZ.AND P1, PT, R3, -INF , PT ;  /* 0xff8000000300780b */ /* 0x000fe20003f3d000 */
[----:B------:R-:W-:Y:S01]  /*1dcf0*/  FMUL.FTZ R188, R189, R3 ;  /* 0x00000003bdbc7220 */ /* 0x000fe20000410000 */
[----:B------:R-:W1:Y:S01]  /*1dd00*/  LDSM.16.MT88.4 R4, [R216+0x16000] ;  /* 0x01600000d804783b */ /* 0x000e620000004200 */
[-CC-:B------:R-:W-:Y:S01]  /*1dd10*/  FFMA.FTZ R2, R2, R189.reuse, -R194.reuse ;  /* 0x000000bd02027223 */ /* 0x180fe200000108c2 */
[-CC-:B------:R-:W-:Y:S01]  /*1dd20*/  FFMA.FTZ R178, R178, R189.reuse, -R194.reuse ;  /* 0x000000bdb2b27223 */ /* 0x180fe200000108c2 */
[-CC-:B------:R-:W-:Y:S01]  /*1dd30*/  FFMA.FTZ R179, R179, R189.reuse, -R194.reuse ;  /* 0x000000bdb3b37223 */ /* 0x180fe200000108c2 */
[----:B------:R-:W-:Y:S01]  /*1dd40*/  FSEL R188, R188, RZ, P1 ;  /* 0x000000ffbcbc7208 */ /* 0x000fe20000800000 */
[----:B------:R-:W2:Y:S01]  /*1dd50*/  MUFU.EX2 R174, R174 ;  /* 0x000000ae00ae7308 */ /* 0x000ea20000000800 */
[----:B------:R-:W-:Y:S01]  /*1dd60*/  LDSM.16.MT88.4 R32, [R216+0x10800] ;  /* 0x01080000d820783b */ /* 0x000fe20000004200 */
[-CC-:B------:R-:W-:Y:S01]  /*1dd70*/  FFMA.FTZ R182, R182, R189.reuse, -R194.reuse ;  /* 0x000000bdb6b67223 */ /* 0x180fe200000108c2 */
[-C--:B------:R-:W-:Y:S01]  /*1dd80*/  FFMA.FTZ R183, R183, R189.reuse, -R194 ;  /* 0x000000bdb7b77223 */ /* 0x080fe200000108c2 */
[-CC-:B------:R-:W-:Y:S01]  /*1dd90*/  FFMA.FTZ R176, R44, R189.reuse, -R188.reuse ;  /* 0x000000bd2cb07223 */ /* 0x180fe200000108bc */
[-CC-:B------:R-:W-:Y:S01]  /*1dda0*/  FFMA.FTZ R177, R46, R189.reuse, -R188.reuse ;  /* 0x000000bd2eb17223 */ /* 0x180fe200000108bc */
[-CC-:B------:R-:W-:Y:S01]  /*1ddb0*/  FFMA.FTZ R173, R30, R189.reuse, -R188.reuse ;  /* 0x000000bd1ead7223 */ /* 0x180fe200000108bc */
[-CC-:B------:R-:W-:Y:S01]  /*1ddc0*/  FFMA.FTZ R171, R31, R189.reuse, -R188.reuse ;  /* 0x000000bd1fab7223 */ /* 0x180fe200000108bc */
[----:B------:R-:W3:Y:S01]  /*1ddd0*/  MUFU.EX2 R172, R172 ;  /* 0x000000ac00ac7308 */ /* 0x000ee20000000800 */
[-CC-:B------:R-:W-:Y:S01]  /*1dde0*/  FFMA.FTZ R168, R12, R189.reuse, -R188.reuse ;  /* 0x000000bd0ca87223 */ /* 0x180fe200000108bc */
[-CC-:B------:R-:W-:Y:S01]  /*1ddf0*/  FFMA.FTZ R9, R9, R189.reuse, -R188.reuse ;  /* 0x000000bd09097223 */ /* 0x180fe200000108bc */
[----:B------:R-:W4:Y:S01]  /*1de00*/  LDSM.16.MT88.4 R12, [R217+0x10800] ;  /* 0x01080000d90c783b */ /* 0x000f220000004200 */
[-CC-:B------:R-:W-:Y:S01]  /*1de10*/  FFMA.FTZ R8, R8, R189.reuse, -R188.reuse ;  /* 0x000000bd08087223 */ /* 0x180fe200000108bc */
[-CC-:B------:R-:W-:Y:S01]  /*1de20*/  FFMA.FTZ R0, R0, R189.reuse, -R188.reuse ;  /* 0x000000bd00007223 */ /* 0x180fe200000108bc */
[--C-:B------:R-:W-:Y:S01]  /*1de30*/  FFMA.FTZ R184, R184, R189, -R188.reuse ;  /* 0x000000bdb8b87223 */ /* 0x100fe200000108bc */
[----:B------:R-:W-:Y:S01]  /*1de40*/  LDSM.16.MT88.4 R28, [R220+0x12800] ;  /* 0x01280000dc1c783b */ /* 0x000fe20000004200 */
[----:B------:R-:W5:Y:S01]  /*1de50*/  MUFU.EX2 R170, R170 ;  /* 0x000000aa00aa7308 */ /* 0x000f620000000800 */
[----:B--2---:R-:W-:Y:S01]  /*1de60*/  F2FP.F16.F32.PACK_AB R128, R174, R175 ;  /* 0x000000afae80723e */ /* 0x004fe200000000ff */
[-CC-:B------:R-:W-:Y:S01]  /*1de70*/  FFMA.FTZ R185, R185, R189.reuse, -R188.reuse ;  /* 0x000000bdb9b97223 */ /* 0x180fe200000108bc */
[-CC-:B------:R-:W-:Y:S01]  /*1de80*/  FFMA.FTZ R187, R187, R189.reuse, -R188.reuse ;  /* 0x000000bdbbbb7223 */ /* 0x180fe200000108bc */
[-C--:B------:R-:W-:Y:S01]  /*1de90*/  FFMA.FTZ R186, R186, R189.reuse, -R188 ;  /* 0x000000bdbaba7223 */ /* 0x080fe200000108bc */
[-C--:B------:R-:W-:Y:S01]  /*1dea0*/  FFMA.FTZ R249, R195, R189.reuse, -R194 ;  /* 0x000000bdc3f97223 */ /* 0x080fe200000108c2 */
[-CC-:B------:R-:W-:Y:S01]  /*1deb0*/  FFMA.FTZ R192, R192, R189.reuse, -R188.reuse ;  /* 0x000000bdc0c07223 */ /* 0x180fe200000108bc */
[-CC-:B------:R-:W-:Y:S01]  /*1dec0*/  FFMA.FTZ R248, R190, R189.reuse, -R188.reuse ;  /* 0x000000bdbef87223 */ /* 0x180fe200000108bc */
[----:B------:R-:W-:Y:S01]  /*1ded0*/  MUFU.EX2 R176, R176 ;  /* 0x000000b000b07308 */ /* 0x000fe20000000800 */
[----:B------:R-:W-:Y:S01]  /*1dee0*/  FFMA.FTZ R191, R191, R189, -R188 ;  /* 0x000000bdbfbf7223 */ /* 0x000fe200000108bc */
[----:B------:R-:W-:-:S04]  /*1def0*/  FADD.FTZ R174, R175, R174 ;  /* 0x000000aeafae7221 */ /* 0x000fc80000010000 */
[----:B---3--:R-:W-:Y:S02]  /*1df00*/  FADD.FTZ R174, R172, R174 ;  /* 0x000000aeacae7221 */ /* 0x008fe40000010000 */
[----:B------:R-:W2:Y:S01]  /*1df10*/  MUFU.EX2 R177, R177 ;  /* 0x000000b100b17308 */ /* 0x000ea20000000800 */
[C---:B-----5:R-:W-:Y:S01]  /*1df20*/  F2FP.F16.F32.PACK_AB R130, R170.reuse, R172 ;  /* 0x000000acaa82723e */ /* 0x060fe200000000ff */
[----:B------:R-:W-:-:S06]  /*1df30*/  FADD.FTZ R174, R170, R174 ;  /* 0x000000aeaaae7221 */ /* 0x000fcc0000010000 */
[----:B------:R-:W3:Y:S08]  /*1df40*/  MUFU.EX2 R173, R173 ;  /* 0x000000ad00ad7308 */ /* 0x000ef00000000800 */
[----:B------:R-:W5:Y:S01]  /*1df50*/  MUFU.EX2 R171, R171 ;  /* 0x000000ab00ab7308 */ /* 0x000f620000000800 */
[----:B--2---:R-:W-:Y:S01]  /*1df60*/  F2FP.F16.F32.PACK_AB R129, R177, R176 ;  /* 0x000000b0b181723e */ /* 0x004fe200000000ff */
[----:B------:R-:W-:-:S06]  /*1df70*/  FADD.FTZ R176, R176, R177 ;  /* 0x000000b1b0b07221 */ /* 0x000fcc0000010000 */
[----:B------:R-:W2:Y:S01]  /*1df80*/  MUFU.EX2 R169, R169 ;  /* 0x000000a900a97308 */ /* 0x000ea20000000800 */
[----:B---3--:R-:W-:-:S07]  /*1df90*/  FADD.FTZ R176, R173, R176 ;  /* 0x000000b0adb07221 */ /* 0x008fce0000010000 */
[----:B------:R-:W3:Y:S01]  /*1dfa0*/  MUFU.EX2 R167, R167 ;  /* 0x000000a700a77308 */ /* 0x000ee20000000800 */
[C---:B-----5:R-:W-:Y:S01]  /*1dfb0*/  F2FP.F16.F32.PACK_AB R131, R171.reuse, R173 ;  /* 0x000000adab83723e */ /* 0x060fe200000000ff */
[----:B------:R-:W-:-:S06]  /*1dfc0*/  FADD.FTZ R176, R171, R176 ;  /* 0x000000b0abb07221 */ /* 0x000fcc0000010000 */
[----:B------:R-:W-:Y:S01]  /*1dfd0*/  HMMA.16816.F32 R144, R128, R140, RZ ;  /* 0x0000008c8090723c */ /* 0x000fe200000018ff */
[----:B------:R-:W-:Y:S01]  /*1dfe0*/  MUFU.EX2 R166, R166 ;  /* 0x000000a600a67308 */ /* 0x000fe20000000800 */
[----:B--2---:R-:W-:-:S04]  /*1dff0*/  FADD.FTZ R174, R169, R174 ;  /* 0x000000aea9ae7221 */ /* 0x004fc80000010000 */
[C---:B------:R-:W-:Y:S03]  /*1e000*/  HMMA.16816.F32 R140, R128.reuse, R142, RZ ;  /* 0x0000008e808c723c */ /* 0x040fe600000018ff */
[----:B------:R-:W-:Y:S01]  /*1e010*/  MUFU.EX2 R2, R2 ;  /* 0x0000000200027308 */ /* 0x000fe20000000800 */
[----:B---3--:R-:W-:Y:S02]  /*1e020*/  FADD.FTZ R174, R167, R174 ;  /* 0x000000aea7ae7221 */ /* 0x008fe40000010000 */
[C---:B------:R-:W-:Y:S05]  /*1e030*/  HMMA.16816.F32 R160, R128.reuse, R156, RZ ;  /* 0x0000009c80a0723c */ /* 0x040fea00000018ff */
[----:B------:R-:W2:Y:S01]  /*1e040*/  MUFU.EX2 R168, R168 ;  /* 0x000000a800a87308 */ /* 0x000ea20000000800 */
[C---:B------:R-:W-:Y:S06]  /*1e050*/  HMMA.16816.F32 R152, R128.reuse, R148, RZ ;  /* 0x000000948098723c */ /* 0x040fec00000018ff */
[C---:B------:R-:W-:Y:S01]  /*1e060*/  HMMA.16816.F32 R136, R128.reuse, R132, RZ ;  /* 0x000000848088723c */ /* 0x040fe200000018ff */
[----:B------:R-:W3:Y:S05]  /*1e070*/  MUFU.EX2 R9, R9 ;  /* 0x0000000900097308 */ /* 0x000eea0000000800 */
[----:B------:R-:W-:Y:S03]  /*1e080*/  HMMA.16816.F32 R36, R128, R40, RZ ;  /* 0x000000288024723c */ /* 0x000fe600000018ff */
[----:B------:R-:W-:Y:S01]  /*1e090*/  MUFU.EX2 R8, R8 ;  /* 0x0000000800087308 */ /* 0x000fe20000000800 */
[----:B--2---:R-:W-:-:S02]  /*1e0a0*/  FADD.FTZ R176, R168, R176 ;  /* 0x000000b0a8b07221 */ /* 0x004fc40000010000 */
[C---:B------:R-:W-:Y:S05]  /*1e0b0*/  HMMA.16816.F32 R44, R128.reuse, R48, RZ ;  /* 0x00000030802c723c */ /* 0x040fea00000018ff */
[----:B------:R-:W2:Y:S01]  /*1e0c0*/  MUFU.EX2 R0, R0 ;  /* 0x0000000000007308 */ /* 0x000ea20000000800 */
[----:B------:R-:W-:Y:S01]  /*1e0d0*/  HMMA.16816.F32 R52, R128, R56, RZ ;  /* 0x000000388034723c */ /* 0x000fe200000018ff */
[----:B---3--:R-:W-:-:S05]  /*1e0e0*/  FADD.FTZ R176, R9, R176 ;  /* 0x000000b009b07221 */ /* 0x008fca0000010000 */
        /* <DEDUP_REMOVED lines=33> */
[C---:B-1----:R-:W-:Y:S06]  /*1e300*/  HMMA.16816.F32 R124, R128.reuse, R4, RZ ;  /* 0x00000004807c723c */ /* 0x042fec00000018ff */
[----:B------:R-:W-:Y:S01]  /*1e310*/  HMMA.16816.F32 R128, R128, R6, RZ ;  /* 0x000000068080723c */ /* 0x000fe200000018ff */
[----:B------:R-:W-:-:S02]  /*1e320*/  F2FP.F16.F32.PACK_AB R4, R167, R169 ;  /* 0x000000a9a704723e */ /* 0x000fc400000000ff */
[----:B------:R-:W-:-:S04]  /*1e330*/  F2FP.F16.F32.PACK_AB R5, R9, R168 ;  /* 0x000000a80905723e */ /* 0x000fc800000000ff */
[----:B------:R-:W-:Y:S01]  /*1e340*/  F2FP.F16.F32.PACK_AB R6, R2, R166 ;  /* 0x000000a60206723e */ /* 0x000fe200000000ff */
[----:B------:R-:W-:Y:S01]  /*1e350*/  FADD.FTZ R166, R166, R174 ;  /* 0x000000aea6a67221 */ /* 0x000fe20000010000 */
[----:B--2---:R-:W-:Y:S01]  /*1e360*/  F2FP.F16.F32.PACK_AB R7, R0, R8 ;  /* 0x000000080007723e */ /* 0x004fe200000000ff */
[----:B------:R-:W-:Y:S02]  /*1e370*/  FADD.FTZ R8, R8, R176 ;  /* 0x000000b008087221 */ /* 0x000fe40000010000 */
[----:B------:R-:W-:Y:S02]  /*1e380*/  FADD.FTZ R166, R2, R166 ;  /* 0x000000a602a67221 */ /* 0x000fe40000010000 */
[----:B------:R-:W-:Y:S02]  /*1e390*/  FADD.FTZ R8, R0, R8 ;  /* 0x0000000800087221 */ /* 0x000fe40000010000 */
[C---:B----4-:R-:W-:Y:S06]  /*1e3a0*/  HMMA.16816.F32 R144, R4.reuse, R12, R144 ;  /* 0x0000000c0490723c */ /* 0x050fec0000001890 */
[C---:B------:R-:W-:Y:S01]  /*1e3b0*/  HMMA.16816.F32 R140, R4.reuse, R14, R140 ;  /* 0x0000000e048c723c */ /* 0x040fe2000000188c */
[----:B------:R-:W1:Y:S05]  /*1e3c0*/  LDSM.16.MT88.4 R12, [R217+0x12800] ;  /* 0x01280000d90c783b */ /* 0x000e6a0000004200 */
[C---:B------:R-:W-:Y:S06]  /*1e3d0*/  HMMA.16816.F32 R160, R4.reuse, R20, R160 ;  /* 0x0000001404a0723c */ /* 0x040fec00000018a0 */
[C---:B------:R-:W-:Y:S01]  /*1e3e0*/  HMMA.16816.F32 R156, R4.reuse, R22, R156 ;  /* 0x00000016049c723c */ /* 0x040fe2000000189c */
[----:B------:R-:W2:Y:S05]  /*1e3f0*/  LDSM.16.MT88.4 R20, [R216+0x12800] ;  /* 0x01280000d814783b */ /* 0x000eaa0000004200 */
[C---:B------:R-:W-:Y:S06]  /*1e400*/  HMMA.16816.F32 R152, R4.reuse, R16, R152 ;  /* 0x000000100498723c */ /* 0x040fec0000001898 */
[C---:B------:R-:W-:Y:S01]  /*1e410*/  HMMA.16816.F32 R148, R4.reuse, R18, R148 ;  /* 0x000000120494723c */ /* 0x040fe20000001894 */
[----:B------:R-:W4:Y:S05]  /*1e420*/  LDSM.16.MT88.4 R16, [R220+0x14800] ;  /* 0x01480000dc10783b */ /* 0x000f2a0000004200 */
[C---:B------:R-:W-:Y:S06]  /*1e430*/  HMMA.16816.F32 R44, R4.reuse, R24, R44 ;  /* 0x00000018042c723c */ /* 0x040fec000000182c */
        /* <DEDUP_REMOVED lines=239> */
.L_x_3938:
[----:B-1----:R-:W-:Y:S02]  /*1f330*/  R2UR UR4, R8 ;  /* 0x00000000080472ca */ /* 0x002fe400000e0000 */
[----:B------:R-:W-:-:S13]  /*1f340*/  R2UR UR5, R9 ;  /* 0x00000000090572ca */ /* 0x000fda00000e0000 */
[----:B------:R-:W2:Y:S02]  /*1f350*/  LD.E R4, desc[UR4][R10.64+0x40] ;  /* 0x000040040a047980 */ /* 0x000ea4000c101900 */
[----:B--2---:R-:W-:-:S05]  /*1f360*/  IMAD.U32 R4, R4, -0x40, RZ ;  /* 0xffffffc004047824 */ /* 0x004fca00078e00ff */
[----:B------:R-:W-:Y:S02]  /*1f370*/  SHF.R.S32.HI R2, RZ, 0x1f, R4 ;  /* 0x0000001fff027819 */ /* 0x000fe40000011404 */
.L_x_3939:
[----:B------:R-:W-:Y:S05]  /*1f380*/  BSYNC B0 ;  /* 0x0000000000007941 */ /* 0x000fea0003800000 */
.L_x_3937:
        /* <DEDUP_REMOVED lines=142> */
[----:B------:R-:W-:Y:S04]  /*1fc70*/  LDSM.16.M88.4 R184, [R226] ;  /* 0x00000000e2b8783b */ /* 0x000fe80000000200 */
[----:B-1----:R-:W3:Y:S04]  /*1fc80*/  LDSM.16.M88.4 R24, [R225+0x8000] ;  /* 0x00800000e118783b */ /* 0x002ee80000000200 */
[----:B------:R-:W1:Y:S04]  /*1fc90*/  LDSM.16.M88.4 R16, [R225+0x8800] ;  /* 0x00880000e110783b */ /* 0x000e680000000200 */
[----:B--2---:R-:W2:Y:S04]  /*1fca0*/  LDSM.16.M88.4 R4, [R225+0x9000] ;  /* 0x00900000e104783b */ /* 0x004ea80000000200 */
[----:B------:R-:W4:Y:S04]  /*1fcb0*/  LDSM.16.M88.4 R192, [R225+0x9800] ;  /* 0x00980000e1c0783b */ /* 0x000f280000000200 */
[----:B------:R-:W-:Y:S04]  /*1fcc0*/  LDSM.16.M88.4 R32, [R224] ;  /* 0x00000000e020783b */ /* 0x000fe80000000200 */
[----:B------:R-:W5:Y:S04]  /*1fcd0*/  LDSM.16.M88.4 R172, [R214] ;  /* 0x00000000d6ac783b */ /* 0x000f680000000200 */
[----:B------:R-:W5:Y:S04]  /*1fce0*/  LDSM.16.M88.4 R180, [R223] ;  /* 0x00000000dfb4783b */ /* 0x000f680000000200 */
[----:B------:R-:W5:Y:S04]  /*1fcf0*/  LDSM.16.M88.4 R176, [R215] ;  /* 0x00000000d7b0783b */ /* 0x000f680000000200 */
[----:B------:R-:W5:Y:S04]  /*1fd00*/  LDSM.16.M88.4 R168, [R213] ;  /* 0x00000000d5a8783b */ /* 0x000f680000000200 */
[----:B------:R-:W-:Y:S01]  /*1fd10*/  LDSM.16.M88.4 R196, [R219+0x8000] ;  /* 0x00800000dbc4783b */ /* 0x000fe20000000200 */
[C---:B---3--:R-:W-:Y:S03]  /*1fd20*/  HMMA.16816.F32 R28, R184.reuse, R24, RZ ;  /* 0x00000018b81c723c */ /* 0x048fe600000018ff */
[----:B------:R-:W3:Y:S04]  /*1fd30*/  LD.E R0, desc[UR4][R10.64+0x18c] ;  /* 0x00018c040a007980 */ /* 0x000ee8000c101900 */
[----:B------:R-:W0:Y:S01]  /*1fd40*/  LDGDEPBAR ;  /* 0x00000000000079af */ /* 0x000e220000000000 */
[C---:B-1----:R-:W-:Y:S06]  /*1fd50*/  HMMA.16816.F32 R20, R184.reuse, R16, RZ ;  /* 0x00000010b814723c */ /* 0x042fec00000018ff */
[C---:B--2---:R-:W-:Y:S06]  /*1fd60*/  HMMA.16816.F32 R12, R184.reuse, R4, RZ ;  /* 0x00000004b80c723c */ /* 0x044fec00000018ff */
[C---:B------:R-:W-:Y:S06]  /*1fd70*/  HMMA.16816.F32 R4, R184.reuse, R6, RZ ;  /* 0x00000006b804723c */ /* 0x040fec00000018ff */
[C---:B------:R-:W-:Y:S06]  /*1fd80*/  HMMA.16816.F32 R24, R184.reuse, R26, RZ ;  /* 0x0000001ab818723c */ /* 0x040fec00000018ff */
[C---:B------:R-:W-:Y:S06]  /*1fd90*/  HMMA.16816.F32 R16, R184.reuse, R18, RZ ;  /* 0x00000012b810723c */ /* 0x040fec00000018ff */
[C---:B----4-:R-:W-:Y:S06]  /*1fda0*/  HMMA.16816.F32 R188, R184.reuse, R192, RZ ;  /* 0x000000c0b8bc723c */ /* 0x050fec00000018ff */
[----:B------:R-:W-:Y:S01]  /*1fdb0*/  HMMA.16816.F32 R184, R184, R194, RZ ;  /* 0x000000c2b8b8723c */ /* 0x000fe200000018ff */
[----:B------:R-:W-:Y:S05]  /*1fdc0*/  LDSM.16.M88.4 R192, [R219+0x8800] ;  /* 0x00880000dbc0783b */ /* 0x000fea0000000200 */
[C---:B-----5:R-:W-:Y:S06]  /*1fdd0*/  HMMA.16816.F32 R12, R32.reuse, R172, R12 ;  /* 0x000000ac200c723c */ /* 0x060fec000000180c */
[C---:B------:R-:W-:Y:S01]  /*1fde0*/  HMMA.16816.F32 R4, R32.reuse, R174, R4 ;  /* 0x000000ae2004723c */ /* 0x040fe20000001804 */
[----:B------:R-:W1:Y:S05]  /*1fdf0*/  LDSM.16.M88.4 R172, [R222] ;  /* 0x00000000deac783b */ /* 0x000e6a0000000200 */
[C---:B------:R-:W-:Y:S06]  /*1fe00*/  HMMA.16816.F32 R28, R32.reuse, R180, R28 ;  /* 0x000000b4201c723c */ /* 0x040fec000000181c */
[C---:B------:R-:W-:Y:S01]  /*1fe10*/  HMMA.16816.F32 R24, R32.reuse, R182, R24 ;  /* 0x000000b62018723c */ /* 0x040fe20000001818 */
[----:B------:R-:W2:Y:S05]  /*1fe20*/  LDSM.16.M88.4 R180, [R219+0x9000] ;  /* 0x00900000dbb4783b */ /* 0x000eaa0000000200 */
[C---:B------:R-:W-:Y:S06]  /*1fe30*/  HMMA.16816.F32 R20, R32.reuse, R176, R20 ;  /* 0x000000b02014723c */ /* 0x040fec0000001814 */
[C---:B------:R-:W-:Y:S01]  /*1fe40*/  HMMA.16816.F32 R16, R32.reuse, R178, R16 ;  /* 0x000000b22010723c */ /* 0x040fe20000001810 */
[----:B------:R-:W4:Y:S05]  /*1fe50*/  LDSM.16.M88.4 R176, [R219+0x9800] ;  /* 0x00980000dbb0783b */ /* 0x000f2a0000000200 */
[C---:B------:R-:W-:Y:S06]  /*1fe60*/  HMMA.16816.F32 R188, R32.reuse, R168, R188 ;  /* 0x000000a820bc723c */ /* 0x040fec00000018bc */
[----:B------:R-:W-:Y:S01]  /*1fe70*/  HMMA.16816.F32 R184, R32, R170, R184 ;  /* 0x000000aa20b8723c */ /* 0x000fe200000018b8 */
[----:B------:R-:W-:Y:S04]  /*1fe80*/  LDSM.16.M88.4 R168, [R221] ;  /* 0x00000000dda8783b */ /* 0x000fe80000000200 */
[----:B------:R-:W5:Y:S01]  /*1fe90*/  LDSM.16.M88.4 R32, [R212] ;  /* 0x00000000d420783b */ /* 0x000f620000000200 */
[C---:B-1----:R-:W-:Y:S06]  /*1fea0*/  HMMA.16816.F32 R28, R172.reuse, R196, R28 ;  /* 0x000000c4ac1c723c */ /* 0x042fec000000181c */
[C---:B------:R-:W-:Y:S01]  /*1feb0*/  HMMA.16816.F32 R24, R172.reuse, R198, R24 ;  /* 0x000000c6ac18723c */ /* 0x040fe20000001818 */
[----:B------:R-:W1:Y:S05]  /*1fec0*/  LDSM.16.M88.4 R196, [R212+0x800] ;  /* 0x00080000d4c4783b */ /* 0x000e6a0000000200 */
[C---:B--2---:R-:W-:Y:S06]  /*1fed0*/  HMMA.16816.F32 R12, R172.reuse, R180, R12 ;  /* 0x000000b4ac0c723c */ /* 0x044fec000000180c */
[C---:B------:R-:W-:Y:S01]  /*1fee0*/  HMMA.16816.F32 R4, R172.reuse, R182, R4 ;  /* 0x000000b6ac04723c */ /* 0x040fe20000001804 */
[----:B------:R-:W2:Y:S05]  /*1fef0*/  LDSM.16.M88.4 R180, [R212+0x1000] ;  /* 0x00100000d4b4783b */ /* 0x000eaa0000000200 */
[C---:B----4-:R-:W-:Y:S06]  /*1ff00*/  HMMA.16816.F32 R188, R172.reuse, R176, R188 ;  /* 0x000000b0acbc723c */ /* 0x050fec00000018bc */
[C---:B------:R-:W-:Y:S01]  /*1ff10*/  HMMA.16816.F32 R184, R172.reuse, R178, R184 ;  /* 0x000000b2acb8723c */ /* 0x040fe200000018b8 */
[----:B------:R-:W4:Y:S05]  /*1ff20*/  LDSM.16.M88.4 R176, [R212+0x1800] ;  /* 0x00180000d4b0783b */ /* 0x000f2a0000000200 */
[C---:B------:R-:W-:Y:S06]  /*1ff30*/  HMMA.16816.F32 R20, R172.reuse, R192, R20 ;  /* 0x000000c0ac14723c */ /* 0x040fec0000001814 */
[----:B------:R-:W-:Y:S01]  /*1ff40*/  HMMA.16816.F32 R16, R172, R194, R16 ;  /* 0x000000c2ac10723c */ /* 0x000fe20000001810 */
[----:B------:R-:W-:Y:S04]  /*1ff50*/  LDSM.16.M88.4 R172, [R226+0x2000] ;  /* 0x00200000e2ac783b */ /* 0x000fe80000000200 */
[----:B------:R-:W-:Y:S01]  /*1ff60*/  LDSM.16.M88.4 R192, [R225+0xa800] ;  /* 0x00a80000e1c0783b */ /* 0x000fe20000000200 */
[C---:B-----5:R-:W-:Y:S06]  /*1ff70*/  HMMA.16816.F32 R28, R168.reuse, R32, R28 ;  /* 0x00000020a81c723c */ /* 0x060fec000000181c */
[C---:B------:R-:W-:Y:S01]  /*1ff80*/  HMMA.16816.F32 R24, R168.reuse, R34, R24 ;  /* 0x00000022a818723c */ /* 0x040fe20000001818 */
[----:B------:R-:W5:Y:S05]  /*1ff90*/  LDSM.16.M88.4 R32, [R225+0xa000] ;  /* 0x00a00000e120783b */ /* 0x000f6a0000000200 */
[C---:B-1----:R-:W-:Y:S06]  /*1ffa0*/  HMMA.16816.F32 R20, R168.reuse, R196, R20 ;  /* 0x000000c4a814723c */ /* 0x042fec0000001814 */
[C---:B------:R-:W-:Y:S01]  /*1ffb0*/  HMMA.16816.F32 R16, R168.reuse, R198, R16 ;  /* 0x000000c6a810723c */ /* 0x040fe20000001810 */
[----:B------:R-:W1:Y:S05]  /*1ffc0*/  LDSM.16.M88.4 R196, [R225+0xb000] ;  /* 0x00b00000e1c4783b */ /* 0x000e6a0000000200 */
[C---:B--2---:R-:W-:Y:S06]  /*1ffd0*/  HMMA.16816.F32 R12, R168.reuse, R180, R12 ;  /* 0x000000b4a80c723c */ /* 0x044fec000000180c */
[C---:B------:R-:W-:Y:S01]  /*1ffe0*/  HMMA.16816.F32 R4, R168.reuse, R182, R4 ;  /* 0x000000b6a804723c */ /* 0x040fe20000001804 */
[----:B------:R-:W2:Y:S05]  /*1fff0*/  LDSM.16.M88.4 R180, [R225+0xb800] ;  /* 0x00b80000e1b4783b */ /* 0x000eaa0000000200 */
[C---:B----4-:R-:W-:Y:S06]  /*20000*/  HMMA.16816.F32 R188, R168.reuse, R176, R188 ;  /* 0x000000b0a8bc723c */ /* 0x050fec00000018bc */
[----:B------:R-:W-:Y:S01]  /*20010*/  HMMA.16816.F32 R184, R168, R178, R184 ;  /* 0x000000b2a8b8723c */ /* 0x000fe200000018b8 */
[----:B------:R-:W-:Y:S04]  /*20020*/  LDSM.16.M88.4 R176, [R224+0x2000] ;  /* 0x00200000e0b0783b */ /* 0x000fe80000000200 */
[----:B------:R-:W4:Y:S01]  /*20030*/  LDSM.16.M88.4 R168, [R211] ;  /* 0x00000000d3a8783b */ /* 0x000f220000000200 */
[C---:B-----5:R-:W-:Y:S06]  /*20040*/  HMMA.16816.F32 R28, R172.reuse, R32, R28 ;  /* 0x00000020ac1c723c */ /* 0x060fec000000181c */
[C---:B------:R-:W-:Y:S01]  /*20050*/  HMMA.16816.F32 R24, R172.reuse, R34, R24 ;  /* 0x00000022ac18723c */ /* 0x040fe20000001818 */
[----:B------:R-:W5:Y:S05]  /*20060*/  LDSM.16.M88.4 R32, [R210] ;  /* 0x00000000d220783b */ /* 0x000f6a0000000200 */
[C---:B------:R-:W-:Y:S06]  /*20070*/  HMMA.16816.F32 R20, R172.reuse, R192, R20 ;  /* 0x000000c0ac14723c */ /* 0x040fec0000001814 */
[C---:B------:R-:W-:Y:S01]  /*20080*/  HMMA.16816.F32 R16, R172.reuse, R194, R16 ;  /* 0x000000c2ac10723c */ /* 0x040fe20000001810 */
[----:B------:R-:W5:Y:S05]  /*20090*/  LDSM.16.M88.4 R192, [R209] ;  /* 0x00000000d1c0783b */ /* 0x000f6a0000000200 */
[C---:B-1----:R-:W-:Y:S06]  /*200a0*/  HMMA.16816.F32 R12, R172.reuse, R196, R12 ;  /* 0x000000c4ac0c723c */ /* 0x042fec000000180c */
[C---:B------:R-:W-:Y:S01]  /*200b0*/  HMMA.16816.F32 R4, R172.reuse, R198, R4 ;  /* 0x000000c6ac04723c */ /* 0x040fe20000001804 */
[----:B------:R-:W-:Y:S05]  /*200c0*/  LDSM.16.M88.4 R196, [R222+0x2000] ;  /* 0x00200000dec4783b */ /* 0x000fea0000000200 */
[C---:B--2---:R-:W-:Y:S06]  /*200d0*/  HMMA.16816.F32 R188, R172.reuse, R180, R188 ;  /* 0x000000b4acbc723c */ /* 0x044fec00000018bc */
[----:B------:R-:W-:Y:S01]  /*200e0*/  HMMA.16816.F32 R184, R172, R182, R184 ;  /* 0x000000b6acb8723c */ /* 0x000fe200000018b8 */
[----:B------:R-:W1:Y:S04]  /*200f0*/  LDSM.16.M88.4 R180, [R208] ;  /* 0x00000000d0b4783b */ /* 0x000e680000000200 */
[----:B------:R-:W2:Y:S01]  /*20100*/  LDSM.16.M88.4 R172, [R219+0xa000] ;  /* 0x00a00000dbac783b */ /* 0x000ea20000000200 */
        /* <DEDUP_REMOVED lines=8> */
[----:B------:R-:W3:Y:S05]  /*20190*/  LDSM.16.M88.4 R192, [R219+0xb800] ;  /* 0x00b80000dbc0783b */ /* 0x000eea0000000200 */
[C---:B-1----:R-:W-:Y:S06]  /*201a0*/  HMMA.16816.F32 R188, R176.reuse, R180, R188 ;  /* 0x000000b4b0bc723c */ /* 0x042fec00000018bc */
[----:B------:R-:W-:Y:S01]  /*201b0*/  HMMA.16816.F32 R184, R176, R182, R184 ;  /* 0x000000b6b0b8723c */ /* 0x000fe200000018b8 */
[----:B------:R-:W-:Y:S04]  /*201c0*/  LDSM.16.M88.4 R180, [R221+0x2000] ;  /* 0x00200000ddb4783b */ /* 0x000fe80000000200 */
[----:B------:R-:W-:Y:S01]  /*201d0*/  LDSM.16.M88.4 R176, [R212+0x2000] ;  /* 0x00200000d4b0783b */ /* 0x000fe20000000200 */
[C---:B--2---:R-:W-:Y:S06]  /*201e0*/  HMMA.16816.F32 R28, R196.reuse, R172, R28 ;  /* 0x000000acc41c723c */ /* 0x044fec000000181c */
[C---:B------:R-:W-:Y:S01]  /*201f0*/  HMMA.16816.F32 R24, R196.reuse, R174, R24 ;  /* 0x000000aec418723c */ /* 0x040fe20000001818 */
[----:B------:R-:W1:Y:S05]  /*20200*/  LDSM.16.M88.4 R172, [R212+0x2800] ;  /* 0x00280000d4ac783b */ /* 0x000e6a0000000200 */
[C---:B----4-:R-:W-:Y:S06]  /*20210*/  HMMA.16816.F32 R20, R196.reuse, R168, R20 ;  /* 0x000000a8c414723c */ /* 0x050fec0000001814 */
        /* <DEDUP_REMOVED lines=21> */
[----:B------:R-:W-:Y:S01]  /*20370*/  LDSM.16.M88.4 R180, [R224+0x4000] ;  /* 0x00400000e0b4783b */ /* 0x000fe20000000200 */
[C---:B-1----:R-:W-:Y:S06]  /*20380*/  HMMA.16816.F32 R20, R172.reuse, R192, R20 ;  /* 0x000000c0ac14723c */ /* 0x042fec0000001814 */
[C---:B------:R-:W-:Y:S01]  /*20390*/  HMMA.16816.F32 R16, R172.reuse, R194, R16 ;  /* 0x000000c2ac10723c */ /* 0x040fe20000001810 */
[----:B------:R-:W1:Y:S05]  /*203a0*/  LDSM.16.M88.4 R192, [R206] ;  /* 0x00000000cec0783b */ /* 0x000e6a0000000200 */
[C---:B--2---:R-:W-:Y:S06]  /*203b0*/  HMMA.16816.F32 R28, R172.reuse, R168, R28 ;  /* 0x000000a8ac1c723c */ /* 0x044fec000000181c */
[C---:B------:R-:W-:Y:S01]  /*203c0*/  HMMA.16816.F32 R24, R172.reuse, R170, R24 ;  /* 0x000000aaac18723c */ /* 0x040fe20000001818 */
[----:B------:R-:W2:Y:S05]  /*203d0*/  LDSM.16.M88.4 R168, [R207] ;  /* 0x00000000cfa8783b */ /* 0x000eaa0000000200 */
[C---:B---3--:R-:W-:Y:S06]  /*203e0*/  HMMA.16816.F32 R188, R172.reuse, R32, R188 ;  /* 0x00000020acbc723c */ /* 0x048fec00000018bc */
[C---:B------:R-:W-:Y:S01]  /*203f0*/  HMMA.16816.F32 R184, R172.reuse, R34, R184 ;  /* 0x00000022acb8723c */ /* 0x040fe200000018b8 */
[----:B------:R-:W3:Y:S05]  /*20400*/  LDSM.16.M88.4 R32, [R204] ;  /* 0x00000000cc20783b */ /* 0x000eea0000000200 */
[C---:B----4-:R-:W-:Y:S06]  /*20410*/  HMMA.16816.F32 R12, R172.reuse, R176, R12 ;  /* 0x000000b0ac0c723c */ /* 0x050fec000000180c */
[----:B------:R-:W-:Y:S01]  /*20420*/  HMMA.16816.F32 R4, R172, R178, R4 ;  /* 0x000000b2ac04723c */ /* 0x000fe20000001804 */
[----:B------:R-:W4:Y:S04]  /*20430*/  LDSM.16.M88.4 R176, [R205] ;  /* 0x00000000cdb0783b */ /* 0x000f280000000200 */
[----:B------:R-:W5:Y:S01]  /*20440*/  LDSM.16.M88.4 R172, [R219+0xc800] ;  /* 0x00c80000dbac783b */ /* 0x000f620000000200 */
[C---:B-1----:R-:W-:Y:S06]  /*20450*/  HMMA.16816.F32 R20, R180.reuse, R192, R20 ;  /* 0x000000c0b414723c */ /* 0x042fec0000001814 */
[C---:B--2---:R-:W-:Y:S06]  /*20460*/  HMMA.16816.F32 R28, R180.reuse, R168, R28 ;  /* 0x000000a8b41c723c */ /* 0x044fec000000181c */
[C---:B------:R-:W-:Y:S01]  /*20470*/  HMMA.16816.F32 R24, R180.reuse, R170, R24 ;  /* 0x000000aab418723c */ /* 0x040fe20000001818 */
[----:B------:R-:W1:Y:S05]  /*20480*/  LDSM.16.M88.4 R168, [R219+0xd000] ;  /* 0x00d00000dba8783b */ /* 0x000e6a0000000200 */
[C---:B------:R-:W-:Y:S01]  /*20490*/  HMMA.16816.F32 R16, R180.reuse, R194, R16 ;  /* 0x000000c2b410723c */ /* 0x040fe20000001810 */
[----:B------:R-:W2:Y:S05]  /*204a0*/  LDSM.16.M88.4 R192, [R219+0xc000] ;  /* 0x00c00000dbc0783b */ /* 0x000eaa0000000200 */
[C---:B---3--:R-:W-:Y:S06]  /*204b0*/  HMMA.16816.F32 R188, R180.reuse, R32, R188 ;  /* 0x00000020b4bc723c */ /* 0x048fec00000018bc */
[C---:B------:R-:W-:Y:S01]  /*204c0*/  HMMA.16816.F32 R184, R180.reuse, R34, R184 ;  /* 0x00000022b4b8723c */ /* 0x040fe200000018b8 */
[----:B------:R-:W3:Y:S05]  /*204d0*/  LDSM.16.M88.4 R32, [R219+0xd800] ;  /* 0x00d80000db20783b */ /* 0x000eea0000000200 */
[C---:B----4-:R-:W-:Y:S06]  /*204e0*/  HMMA.16816.F32 R12, R180.reuse, R176, R12 ;  /* 0x000000b0b40c723c */ /* 0x050fec000000180c */
[----:B------:R-:W-:Y:S01]  /*204f0*/  HMMA.16816.F32 R4, R180, R178, R4 ;  /* 0x000000b2b404723c */ /* 0x000fe20000001804 */
[----:B------:R-:W-:Y:S04]  /*20500*/  LDSM.16.M88.4 R176, [R221+0x4000] ;  /* 0x00400000ddb0783b */ /* 0x000fe80000000200 */
[----:B------:R-:W-:Y:S01]  /*20510*/  LDSM.16.M88.4 R180, [R212+0x5800] ;  /* 0x00580000d4b4783b */ /* 0x000fe20000000200 */
[C---:B-----5:R-:W-:Y:S06]  /*20520*/  HMMA.16816.F32 R20, R196.reuse, R172, R20 ;  /* 0x000000acc414723c */ /* 0x060fec0000001814 */
        /* <DEDUP_REMOVED lines=23> */
[----:B------:R-:W-:Y:S04]  /*206a0*/  LDSM.16.M88.4 R180, [R224+0x6000] ;  /* 0x00600000e0b4783b */ /* 0x000fe80000000200 */
        /* <DEDUP_REMOVED lines=8> */
[C---:B------:R-:W-:Y:S06]  /*20730*/  HMMA.16816.F32 R16, R172.reuse, R198, R16 ;  /* 0x000000c6ac10723c */ /* 0x040fec0000001810 */
[C---:B--2---:R-:W-:Y:S06]  /*20740*/  HMMA.16816.F32 R188, R172.reuse, R32, R188 ;  /* 0x00000020acbc723c */ /* 0x044fec00000018bc */
[----:B------:R-:W-:Y:S01]  /*20750*/  HMMA.16816.F32 R184, R172, R34, R184 ;  /* 0x00000022acb8723c */ /* 0x000fe200000018b8 */
[----:B------:R-:W-:Y:S04]  /*20760*/  LDSM.16.M88.4 R172, [R222+0x6000] ;  /* 0x00600000deac783b */ /* 0x000fe80000000200 */
[----:B------:R-:W2:Y:S01]  /*20770*/  LDSM.16.M88.4 R32, [R219+0xe000] ;  /* 0x00e00000db20783b */ /* 0x000ea20000000200 */
[C---:B----4-:R-:W-:Y:S06]  /*20780*/  HMMA.16816.F32 R28, R180.reuse, R176, R28 ;  /* 0x000000b0b41c723c */ /* 0x050fec000000181c */
[C---:B------:R-:W-:Y:S01]  /*20790*/  HMMA.16816.F32 R24, R180.reuse, R178, R24 ;  /* 0x000000b2b418723c */ /* 0x040fe20000001818 */
[----:B------:R-:W-:Y:S05]  /*207a0*/  LDSM.16.M88.4 R176, [R212+0x6000] ;  /* 0x00600000d4b0783b */ /* 0x000fea0000000200 */
[C---:B---3--:R-:W-:Y:S06]  /*207b0*/  HMMA.16816.F32 R12, R180.reuse, R192, R12 ;  /* 0x000000c0b40c723c */ /* 0x048fec000000180c */
[C---:B------:R-:W-:Y:S01]  /*207c0*/  HMMA.16816.F32 R4, R180.reuse, R194, R4 ;  /* 0x000000c2b404723c */ /* 0x040fe20000001804 */
[----:B------:R-:W3:Y:S05]  /*207d0*/  LDSM.16.M88.4 R192, [R221+0x6000] ;  /* 0x00600000ddc0783b */ /* 0x000eea0000000200 */
[C---:B-1----:R-:W-:Y:S06]  /*207e0*/  HMMA.16816.F32 R20, R180.reuse, R168, R20 ;  /* 0x000000a8b414723c */ /* 0x042fec0000001814 */
[----:B------:R-:W-:Y:S01]  /*207f0*/  HMMA.16816.F32 R16, R180, R170, R16 ;  /* 0x000000aab410723c */ /* 0x000fe20000001810 */
[----:B------:R-:W1:Y:S05]  /*20800*/  LDSM.16.M88.4 R168, [R200] ;  /* 0x00000000c8a8783b */ /* 0x000e6a0000000200 */
[C---:B--2---:R-:W-:Y:S06]  /*20810*/  HMMA.16816.F32 R28, R172.reuse, R32, R28 ;  /* 0x00000020ac1c723c */ /* 0x044fec000000181c */
[----:B------:R-:W-:Y:S01]  /*20820*/  HMMA.16816.F32 R24, R172, R34, R24 ;  /* 0x00000022ac18723c */ /* 0x000fe20000001818 */
[----:B------:R-:W2:-:S15]  /*20830*/  LDSM.16.M88.4 R32, [R219+0xe800] ;  /* 0x00e80000db20783b */ /* 0x000e9e0000000200 */
[----:B------:R-:W-:-:S02]  /*20840*/  NOP ;  /* 0x0000000000007918 */ /* 0x000fc40000000000 */
[C---:B---3--:R-:W-:Y:S06]  /*20850*/  HMMA.16816.F32 R28, R192.reuse, R176, R28 ;  /* 0x000000b0c01c723c */ /* 0x048fec000000181c */
[----:B------:R-:W-:Y:S01]  /*20860*/  HMMA.16816.F32 R24, R192, R178, R24 ;  /* 0x000000b2c018723c */ /* 0x000fe20000001818 */
[----:B------:R-:W3:Y:S05]  /*20870*/  LDSM.16.M88.4 R176, [R219+0xf000] ;  /* 0x00f00000dbb0783b */ /* 0x000eea0000000200 */
[C---:B-1----:R-:W-:Y:S06]  /*20880*/  HMMA.16816.F32 R188, R180.reuse, R168, R188 ;  /* 0x000000a8b4bc723c */ /* 0x042fec00000018bc */
[----:B------:R-:W-:Y:S01]  /*20890*/  HMMA.16816.F32 R184, R180, R170, R184 ;  /* 0x000000aab4b8723c */ /* 0x000fe200000018b8 */
[----:B------:R-:W1:Y:S05]  /*208a0*/  LDSM.16.M88.4 R168, [R212+0x6800] ;  /* 0x00680000d4a8783b */ /* 0x000e6a0000000200 */
[C---:B--2---:R-:W-:Y:S06]  /*208b0*/  HMMA.16816.F32 R16, R172.reuse, R34, R16 ;  /* 0x00000022ac10723c */ /* 0x044fec0000001810 */
[C---:B------:R-:W-:Y:S01]  /*208c0*/  HMMA.16816.F32 R20, R172.reuse, R32, R20 ;  /* 0x00000020ac14723c */ /* 0x040fe20000001814 */
[-C--:B------:R-:W-:Y:S01]  /*208d0*/  FMUL.FTZ R28, R28, R0.reuse ;  /* 0x000000001c1c7220 */ /* 0x080fe20000410000 */
[-C--:B------:R-:W-:Y:S01]  /*208e0*/  FMUL.FTZ R30, R30, R0.reuse ;  /* 0x000000001e1e7220 */ /* 0x080fe20000410000 */
[-C--:B------:R-:W-:Y:S01]  /*208f0*/  FMUL.FTZ R31, R31, R0.reuse ;  /* 0x000000001f1f7220 */ /* 0x080fe20000410000 */
[----:B------:R-:W-:Y:S01]  /*20900*/  FMUL.FTZ R2, R29, R0 ;  /* 0x000000001d027220 */ /* 0x000fe20000410000 */
[----:B------:R-:W2:Y:S01]  /*20910*/  MUFU.TANH R180, R28 ;  /* 0x0000001c00b47308 */ /* 0x000ea20000002400 */
[----:B------:R-:W4:Y:S07]  /*20920*/  LDSM.16.M88.4 R32, [R219+0xf800] ;  /* 0x00f80000db20783b */ /* 0x000f2e0000000200 */
[----:B------:R-:W5:Y:S01]  /*20930*/  MUFU.TANH R165, R30 ;  /* 0x0000001e00a57308 */ /* 0x000f620000002400 */
[----:B---3--:R-:W-:Y:S07]  /*20940*/  HMMA.16816.F32 R12, R172, R176, R12 ;  /* 0x000000b0ac0c723c */ /* 0x008fee000000180c */
[----:B------:R3:W-:Y:S01]  /*20950*/  MUFU.TANH R176, R31 ;  /* 0x0000001f00b07308 */ /* 0x0007e20000002400 */
[C---:B-1----:R-:W-:Y:S01]  /*20960*/  HMMA.16816.F32 R16, R192.reuse, R170, R16 ;  /* 0x000000aac010723c */ /* 0x042fe20000001810 */
[----:B------:R-:W1:Y:S01]  /*20970*/  S2R R171, SR_TID.X ;  /* 0x0000000000ab7919 */ /* 0x000e620000002100 */
[----:B---3--:R-:W3:Y:S04]  /*20980*/  LDSM.16.M88.4 R28, [R212+0x7000] ;  /* 0x00700000d41c783b */ /* 0x008ee80000000200 */
[----:B------:R-:W-:Y:S06]  /*20990*/  HMMA.16816.F32 R20, R192, R168, R20 ;  /* 0x000000a8c014723c */ /* 0x000fec0000001814 */
[----:B------:R-:W-:-:S12]  /*209a0*/  HMMA.16816.F32 R4, R172, R178, R4 ;  /* 0x000000b2ac04723c */ /* 0x000fd80000001804 */
[-C--:B------:R-:W-:Y:S01]  /*209b0*/  FMUL.FTZ R16, R16, R0.reuse ;  /* 0x0000000010107220 */ /* 0x080fe20000410000 */
[-C--:B------:R-:W-:Y:S01]  /*209c0*/  FMUL.FTZ R17, R17, R0.reuse ;  /* 0x0000000011117220 */ /* 0x080fe20000410000 */
[----:B------:R-:W-:-:S04]  /*209d0*/  FMUL.FTZ R18, R18, R0 ;  /* 0x0000000012127220 */ /* 0x000fc80000410000 */
[-C--:B------:R-:W-:Y:S01]  /*209e0*/  FMUL.FTZ R20, R20, R0.reuse ;  /* 0x0000000014147220 */ /* 0x080fe20000410000 */
[----:B------:R-:W-:-:S03]  /*209f0*/  FMUL.FTZ R22, R22, R0 ;  /* 0x0000000016167220 */ /* 0x000fc60000410000 */
[----:B------:R1:W-:Y:S01]  /*20a00*/  MUFU.TANH R168, R20 ;  /* 0x0000001400a87308 */ /* 0x0003e20000002400 */
[----:B----4-:R-:W-:Y:S07]  /*20a10*/  HMMA.16816.F32 R188, R172, R32, R188 ;  /* 0x00000020acbc723c */ /* 0x010fee00000018bc */
[----:B------:R4:W-:Y:S01]  /*20a20*/  MUFU.TANH R169, R22 ;  /* 0x0000001600a97308 */ /* 0x0009e20000002400 */
[----:B------:R-:W-:Y:S01]  /*20a30*/  FMUL.FTZ R32, R19, R0 ;  /* 0x0000000013207220 */ /* 0x000fe20000410000 */
[----:B---3--:R-:W-:Y:S01]  /*20a40*/  HMMA.16816.F32 R12, R192, R28, R12 ;  /* 0x0000001cc00c723c */ /* 0x008fe2000000180c */
[----:B-1----:R-:W-:-:S05]  /*20a50*/  IMAD.SHL.U32 R20, R171, 0x2, RZ ;  /* 0x00000002ab147824 */ /* 0x002fca00078e00ff */
[----:B------:R-:W-:Y:S01]  /*20a60*/  MUFU.TANH R29, R16 ;  /* 0x00000010001d7308 */ /* 0x000fe20000002400 */
[----:B------:R-:W-:Y:S01]  /*20a70*/  LOP3.LUT R20, R20, 0x6, RZ, 0xc0, !PT ;  /* 0x0000000614147812 */ /* 0x000fe200078ec0ff */
[----:B----4-:R-:W-:-:S06]  /*20a80*/  FMUL.FTZ R22, R23, R0 ;  /* 0x0000000017167220 */ /* 0x010fcc0000410000 */
[----:B------:R-:W-:Y:S01]  /*20a90*/  MUFU.TANH R28, R17 ;  /* 0x00000011001c7308 */ /* 0x000fe20000002400 */
[----:B------:R-:W-:-:S07]  /*20aa0*/  IMAD R20, R242, 0x40, R20 ;  /* 0x00000040f2147824 */ /* 0x000fce00078e0214 */
[----:B------:R1:W-:Y:S01]  /*20ab0*/  MUFU.TANH R23, R18 ;  /* 0x0000001200177308 */ /* 0x0003e20000002400 */
[----:B------:R-:W-:Y:S01]  /*20ac0*/  ISETP.GE.AND P1, PT, R20, R246, PT ;  /* 0x000000f61400720c */ /* 0x000fe20003f26270 */
[-C--:B------:R-:W-:Y:S01]  /*20ad0*/  FMUL.FTZ R26, R26, R0.reuse ;  /* 0x000000001a1a7220 */ /* 0x080fe20000410000 */
[-C--:B------:R-:W-:Y:S01]  /*20ae0*/  FMUL.FTZ R24, R24, R0.reuse ;  /* 0x0000000018187220 */ /* 0x080fe20000410000 */
[-C--:B------:R-:W-:Y:S01]  /*20af0*/  FMUL.FTZ R21, R21, R0.reuse ;  /* 0x0000000015157220 */ /* 0x080fe20000410000 */
[----:B-1----:R-:W1:Y:S01]  /*20b00*/  LDSM.16.M88.4 R16, [R212+0x7800] ;  /* 0x00780000d410783b */ /* 0x002e620000000200 */
[C---:B------:R-:W-:Y:S01]  /*20b10*/  VIADD R33, R20.reuse, 0x1 ;  /* 0x0000000114217836 */ /* 0x040fe20000000000 */
[----:B------:R-:W-:Y:S01]  /*20b20*/  ISETP.GE.OR P1, PT, R20, R245, !P1 ;  /* 0x000000f51400720c */ /* 0x000fe20004f26670 */
[----:B------:R-:W-:Y:S01]  /*20b30*/  MUFU.TANH R170, R26 ;  /* 0x0000001a00aa7308 */ /* 0x000fe20000002400 */
[----:B------:R-:W-:Y:S01]  /*20b40*/  HMMA.16816.F32 R4, R192, R30, R4 ;  /* 0x0000001ec004723c */ /* 0x000fe20000001804 */
[----:B------:R-:W-:Y:S01]  /*20b50*/  FMUL.FTZ R25, R25, R0 ;  /* 0x0000000019197220 */ /* 0x000fe20000410000 */
[----:B------:R-:W-:Y:S01]  /*20b60*/  ISETP.GE.AND P6, PT, R33, R246, PT ;  /* 0x000000f62100720c */ /* 0x000fe20003fc6270 */
[----:B------:R-:W-:Y:S01]  /*20b70*/  FMUL.FTZ R27, R27, R0 ;  /* 0x000000001b1b7220 */ /* 0x000fe20000410000 */
[----:B------:R-:W-:Y:S01]  /*20b80*/  ISETP.GE.AND P2, PT, R33, R244, PT ;  /* 0x000000f42100720c */ /* 0x000fe20003f46270 */
[----:B------:R-:W-:-:S02]  /*20b90*/  FMUL.FTZ R12, R12, R0 ;  /* 0x000000000c0c7220 */ /* 0x000fc40000410000 */
[----:B------:R-:W3:Y:S01]  /*20ba0*/  MUFU.TANH R2, R2 ;  /* 0x0000000200027308 */ /* 0x000ee20000002400 */
[----:B------:R-:W-:Y:S01]  /*20bb0*/  ISETP.GE.OR P6, PT, R33, R245, !P6 ;  /* 0x000000f52100720c */ /* 0x000fe200077c6670 */
[-C--:B------:R-:W-:Y:S01]  /*20bc0*/  FMUL.FTZ R13, R13, R0.reuse ;  /* 0x000000000d0d7220 */ /* 0x080fe20000410000 */
[----:B------:R-:W-:Y:S01]  /*20bd0*/  ISETP.GE.OR P2, PT, R33, R247, !P2 ;  /* 0x000000f72100720c */ /* 0x000fe20005746670 */
[-C--:B------:R-:W-:Y:S01]  /*20be0*/  FMUL.FTZ R196, R15, R0.reuse ;  /* 0x000000000fc47220 */ /* 0x080fe20000410000 */
[----:B------:R-:W-:Y:S01]  /*20bf0*/  FMUL.FTZ R14, R14, R0 ;  /* 0x000000000e0e7220 */ /* 0x000fe20000410000 */
[----:B------:R-:W-:Y:S01]  /*20c00*/  HMMA.16816.F32 R184, R172, R34, R184 ;  /* 0x00000022acb8723c */ /* 0x000fe200000018b8 */
[----:B------:R-:W-:-:S04]  /*20c10*/  DEPBAR.LE SB0, 0x0 ;  /* 0x000080000000791a */ /* 0x000fc80000000000 */
[----:B------:R2:W-:Y:S01]  /*20c20*/  MUFU.TANH R26, R21 ;  /* 0x00000015001a7308 */ /* 0x0005e20000002400 */
[----:B------:R-:W-:-:S07]  /*20c30*/  VIADD R33, R20, 0x8 ;  /* 0x0000000814217836 */ /* 0x000fce0000000000 */
[----:B------:R-:W4:Y:S01]  /*20c40*/  MUFU.TANH R24, R24 ;  /* 0x0000001800187308 */ /* 0x000f220000002400 */
[----:B--2---:R-:W-:Y:S02]  /*20c50*/  FSEL R21, R180, -INF , !P1 ;  /* 0xff800000b4157808 */ /* 0x004fe40004800000 */
[----:B------:R-:W-:-:S05]  /*20c60*/  ISETP.GE.AND P1, PT, R20, R244, PT ;  /* 0x000000f41400720c */ /* 0x000fca0003f26270 */
[----:B------:R5:W-:Y:S01]  /*20c70*/  MUFU.TANH R250, R12 ;  /* 0x0000000c00fa7308 */ /* 0x000be20000002400 */
[C---:B------:R-:W-:Y:S01]  /*20c80*/  ISETP.GE.OR P1, PT, R20.reuse, R247, !P1 ;  /* 0x000000f71400720c */ /* 0x040fe20004f26670 */
[----:B------:R-:W-:-:S06]  /*20c90*/  VIADD R30, R20, 0x9 ;  /* 0x00000009141e7836 */ /* 0x000fcc0000000000 */
[----:B------:R-:W2:Y:S08]  /*20ca0*/  MUFU.TANH R25, R25 ;  /* 0x0000001900197308 */ /* 0x000eb00000002400 */
[----:B------:R-:W2:Y:S01]  /*20cb0*/  MUFU.TANH R27, R27 ;  /* 0x0000001b001b7308 */ /* 0x000ea20000002400 */
[----:B-----5:R-:W-:Y:S02]  /*20cc0*/  FSEL R12, R165, -INF , !P1 ;  /* 0xff800000a50c7808 */ /* 0x020fe40004800000 */
[----:B------:R-:W-:-:S04]  /*20cd0*/  ISETP.GE.AND P1, PT, R33, R246, PT ;  /* 0x000000f62100720c */ /* 0x000fc80003f26270 */
[C---:B------:R-:W-:Y:S01]  /*20ce0*/  ISETP.GE.OR P1, PT, R33.reuse, R245, !P1 ;  /* 0x000000f52100720c */ /* 0x040fe20004f26670 */
[----:B------:R5:W-:Y:S01]  /*20cf0*/  MUFU.TANH R251, R13 ;  /* 0x0000000d00fb7308 */ /* 0x000be20000002400 */
[----:B---3--:R-:W-:Y:S02]  /*20d00*/  FSEL R2, R2, -INF , !P6 ;  /* 0xff80000002027808 */ /* 0x008fe40007000000 */
[----:B----4-:R-:W-:Y:S02]  /*20d10*/  FSEL R15, R24, -INF , !P1 ;  /* 0xff800000180f7808 */ /* 0x010fe40004800000 */
[-C--:B------:R-:W-:Y:S02]  /*20d20*/  ISETP.GE.AND P1, PT, R30, R244.reuse, PT ;  /* 0x000000f41e00720c */ /* 0x080fe40003f26270 */
[----:B------:R-:W-:Y:S01]  /*20d30*/  ISETP.GE.AND P6, PT, R33, R244, PT ;  /* 0x000000f42100720c */ /* 0x000fe20003fc6270 */
[----:B------:R-:W-:Y:S01]  /*20d40*/  FMUL.FTZ R4, R4, R0 ;  /* 0x0000000004047220 */ /* 0x000fe20000410000 */
[----:B-1----:R-:W-:Y:S01]  /*20d50*/  HMMA.16816.F32 R188, R192, R16, R188 ;  /* 0x00000010c0bc723c */ /* 0x002fe200000018bc */
[----:B------:R-:W-:Y:S01]  /*20d60*/  VIADD R31, R20, 0x10 ;  /* 0x00000010141f7836 */ /* 0x000fe20000000000 */
[----:B------:R-:W-:-:S02]  /*20d70*/  ISETP.GE.OR P1, PT, R30, R247, !P1 ;  /* 0x000000f71e00720c */ /* 0x000fc40004f26670 */
[----:B-----5:R-:W-:Y:S02]  /*20d80*/  FSEL R13, R176, -INF , !P2 ;  /* 0xff800000b00d7808 */ /* 0x020fe40005000000 */
[-C--:B------:R-:W-:Y:S01]  /*20d90*/  ISETP.GE.AND P2, PT, R30, R246.reuse, PT ;  /* 0x000000f61e00720c */ /* 0x080fe20003f46270 */
[----:B------:R-:W-:Y:S01]  /*20da0*/  VIADD R17, R20, 0x11 ;  /* 0x0000001114117836 */ /* 0x000fe20000000000 */
[----:B------:R-:W-:Y:S02]  /*20db0*/  ISETP.GE.OR P6, PT, R33, R247, !P6 ;  /* 0x000000f72100720c */ /* 0x000fe400077c6670 */
[----:B------:R-:W-:Y:S01]  /*20dc0*/  ISETP.GE.OR P2, PT, R30, R245, !P2 ;  /* 0x000000f51e00720c */ /* 0x000fe20005746670 */
[----:B------:R2:W-:Y:S01]  /*20dd0*/  MUFU.TANH R197, R14 ;  /* 0x0000000e00c57308 */ /* 0x0005e20000002400 */
[----:B------:R-:W-:Y:S02]  /*20de0*/  FSEL R170, R170, -INF , !P6 ;  /* 0xff800000aaaa7808 */ /* 0x000fe40007000000 */
[----:B------:R-:W-:-:S05]  /*20df0*/  ISETP.GE.AND P6, PT, R31, R246, PT ;  /* 0x000000f61f00720c */ /* 0x000fca0003fc6270 */
[----:B------:R1:W-:Y:S01]  /*20e00*/  MUFU.TANH R199, R4 ;  /* 0x0000000400c77308 */ /* 0x0003e20000002400 */
[----:B------:R-:W-:Y:S01]  /*20e10*/  VIADD R16, R20, 0x18 ;  /* 0x0000001814107836 */ /* 0x000fe20000000000 */
[----:B------:R-:W-:Y:S02]  /*20e20*/  ISETP.GE.OR P6, PT, R31, R245, !P6 ;  /* 0x000000f51f00720c */ /* 0x000fe400077c6670 */
[----:B--2---:R-:W-:-:S04]  /*20e30*/  FSEL R14, R25, -INF , !P2 ;  /* 0xff800000190e7808 */ /* 0x004fc80005000000 */
[----:B------:R-:W2:Y:S01]  /*20e40*/  MUFU.TANH R22, R22 ;  /* 0x0000001600167308 */ /* 0x000ea20000002400 */
[----:B------:R-:W-:Y:S02]  /*20e50*/  ISETP.GE.AND P2, PT, R31, R244, PT ;  /* 0x000000f41f00720c */ /* 0x000fe40003f46270 */
[----:B-1----:R-:W-:Y:S02]  /*20e60*/  FSEL R4, R27, -INF , !P1 ;  /* 0xff8000001b047808 */ /* 0x002fe40004800000 */
[----:B------:R-:W-:Y:S02]  /*20e70*/  ISETP.GE.AND P1, PT, R17, R246, PT ;  /* 0x000000f61100720c */ /* 0x000fe40003f26270 */
[----:B------:R-:W-:Y:S02]  /*20e80*/  ISETP.GE.OR P2, PT, R31, R247, !P2 ;  /* 0x000000f71f00720c */ /* 0x000fe40005746670 */
[----:B------:R-:W-:Y:S02]  /*20e90*/  ISETP.GE.OR P1, PT, R17, R245, !P1 ;  /* 0x000000f51100720c */ /* 0x000fe40004f26670 */
[----:B------:R-:W-:-:S02]  /*20ea0*/  FSEL R27, R169, -INF , !P2 ;  /* 0xff800000a91b7808 */ /* 0x000fc40005000000 */
[----:B------:R-:W-:Y:S02]  /*20eb0*/  FSEL R30, R26, -INF , !P1 ;  /* 0xff8000001a1e7808 */ /* 0x000fe40004800000 */
[----:B------:R-:W-:Y:S02]  /*20ec0*/  FSEL R31, R168, -INF , !P6 ;  /* 0xff800000a81f7808 */ /* 0x000fe40007000000 */
[C---:B------:R-:W-:Y:S02]  /*20ed0*/  ISETP.GE.AND P2, PT, R16.reuse, R246, PT ;  /* 0x000000f61000720c */ /* 0x040fe40003f46270 */
[CC--:B------:R-:W-:Y:S02]  /*20ee0*/  ISETP.GE.AND P1, PT, R16.reuse, R244.reuse, PT ;  /* 0x000000f41000720c */ /* 0x0c0fe40003f26270 */
[----:B------:R-:W-:Y:S02]  /*20ef0*/  ISETP.GE.AND P6, PT, R17, R244, PT ;  /* 0x000000f41100720c */ /* 0x000fe40003fc6270 */
[----:B------:R-:W-:-:S02]  /*20f00*/  ISETP.GE.OR P2, PT, R16, R245, !P2 ;  /* 0x000000f51000720c */ /* 0x000fc40005746670 */
[-C--:B------:R-:W-:Y:S01]  /*20f10*/  ISETP.GE.OR P1, PT, R16, R247.reuse, !P1 ;  /* 0x000000f71000720c */ /* 0x080fe20004f26670 */
[----:B------:R-:W-:Y:S01]  /*20f20*/  VIADD R16, R20, 0x19 ;  /* 0x0000001914107836 */ /* 0x000fe20000000000 */
[----:B------:R-:W-:Y:S01]  /*20f30*/  ISETP.GE.OR P6, PT, R17, R247, !P6 ;  /* 0x000000f71100720c */ /* 0x000fe200077c6670 */
[----:B------:R-:W-:Y:S01]  /*20f40*/  FMUL.FTZ R5, R5, R0 ;  /* 0x0000000005057220 */ /* 0x000fe20000410000 */
[----:B------:R-:W1:Y:S02]  /*20f50*/  MUFU.TANH R32, R32 ;  /* 0x0000002000207308 */ /* 0x000e640000002400 */
[----:B--2---:R-:W-:Y:S02]  /*20f60*/  FSEL R26, R22, -INF , !P6 ;  /* 0xff800000161a7808 */ /* 0x004fe40007000000 */
[----:B------:R-:W-:-:S04]  /*20f70*/  ISETP.GE.AND P6, PT, R16, R246, PT ;  /* 0x000000f61000720c */ /* 0x000fc80003fc6270 */
[----:B------:R2:W-:Y:S01]  /*20f80*/  MUFU.TANH R198, R5 ;  /* 0x0000000500c67308 */ /* 0x0005e20000002400 */
[C---:B------:R-:W-:Y:S02]  /*20f90*/  ISETP.GE.OR P6, PT, R16.reuse, R245, !P6 ;  /* 0x000000f51000720c */ /* 0x040fe400077c6670 */
[----:B------:R-:W-:Y:S02]  /*20fa0*/  FSEL R29, R29, -INF , !P2 ;  /* 0xff8000001d1d7808 */ /* 0x000fe40005000000 */
[----:B------:R-:W-:Y:S02]  /*20fb0*/  ISETP.GE.AND P2, PT, R16, R244, PT ;  /* 0x000000f41000720c */ /* 0x000fe40003f46270 */
[----:B------:R-:W-:Y:S02]  /*20fc0*/  FSEL R25, R23, -INF , !P1 ;  /* 0xff80000017197808 */ /* 0x000fe40004800000 */
[----:B------:R-:W-:Y:S01]  /*20fd0*/  FSEL R28, R28, -INF , !P6 ;  /* 0xff8000001c1c7808 */ /* 0x000fe20007000000 */
[-C--:B--2---:R-:W-:Y:S01]  /*20fe0*/  FMUL.FTZ R5, R6, R0.reuse ;  /* 0x0000000006057220 */ /* 0x084fe20000410000 */
[----:B------:R-:W-:Y:S01]  /*20ff0*/  FMUL.FTZ R6, R7, R0 ;  /* 0x0000000007067220 */ /* 0x000fe20000410000 */
[----:B------:R-:W-:Y:S01]  /*21000*/  VIADD R7, R20, 0x20 ;  /* 0x0000002014077836 */ /* 0x000fe20000000000 */
[----:B------:R-:W-:Y:S01]  /*21010*/  ISETP.GE.OR P2, PT, R16, R247, !P2 ;  /* 0x000000f71000720c */ /* 0x000fe20005746670 */
[----:B------:R-:W2:Y:S01]  /*21020*/  MUFU.TANH R196, R196 ;  /* 0x000000c400c47308 */ /* 0x000ea20000002400 */
[----:B------:R-:W-:Y:S02]  /*21030*/  HMMA.16816.F32 R16, R192, R18, R184 ;  /* 0x00000012c010723c */ /* 0x000fe400000018b8 */
[----:B------:R-:W-:-:S02]  /*21040*/  ISETP.GE.AND P1, PT, R7, R246, PT ;  /* 0x000000f60700720c */ /* 0x000fc40003f26270 */
[C---:B------:R-:W-:Y:S02]  /*21050*/  ISETP.GE.AND P6, PT, R7.reuse, R244, PT ;  /* 0x000000f40700720c */ /* 0x040fe40003fc6270 */
[C---:B------:R-:W-:Y:S02]  /*21060*/  ISETP.GE.OR P1, PT, R7.reuse, R245, !P1 ;  /* 0x000000f50700720c */ /* 0x040fe40004f26670 */
[----:B------:R-:W-:Y:S01]  /*21070*/  ISETP.GE.OR P6, PT, R7, R247, !P6 ;  /* 0x000000f70700720c */ /* 0x000fe200077c6670 */
[C---:B------:R-:W-:Y:S02]  /*21080*/  VIADD R7, R20.reuse, 0x21 ;  /* 0x0000002114077836 */ /* 0x040fe40000000000 */
[----:B------:R-:W-:Y:S01]  /*21090*/  VIADD R22, R20, 0x28 ;  /* 0x0000002814167836 */ /* 0x000fe20000000000 */
[----:B-1----:R-:W-:Y:S02]  /*210a0*/  FSEL R24, R32, -INF , !P2 ;  /* 0xff80000020187808 */ /* 0x002fe40005000000 */
[----:B------:R-:W-:-:S02]  /*210b0*/  FSEL R250, R250, -INF , !P1 ;  /* 0xff800000fafa7808 */ /* 0x000fc40004800000 */
[C---:B------:R-:W-:Y:S02]  /*210c0*/  ISETP.GE.AND P2, PT, R7.reuse, R246, PT ;  /* 0x000000f60700720c */ /* 0x040fe40003f46270 */
[----:B------:R-:W-:Y:S02]  /*210d0*/  ISETP.GE.AND P1, PT, R7, R244, PT ;  /* 0x000000f40700720c */ /* 0x000fe40003f26270 */
[----:B------:R-:W-:Y:S01]  /*210e0*/  FSEL R197, R197, -INF , !P6 ;  /* 0xff800000c5c57808 */ /* 0x000fe20007000000 */
[----:B------:R-:W1:Y:S01]  /*210f0*/  MUFU.TANH R6, R6 ;  /* 0x0000000600067308 */ /* 0x000e620000002400 */
[----:B------:R-:W-:Y:S01]  /*21100*/  ISETP.GE.AND P6, PT, R22, R246, PT ;  /* 0x000000f61600720c */ /* 0x000fe20003fc6270 */
[----:B------:R-:W-:Y:S01]  /*21110*/  FMUL.FTZ R185, R189, R0 ;  /* 0x00000000bdb97220 */ /* 0x000fe20000410000 */
[C---:B------:R-:W-:Y:S02]  /*21120*/  ISETP.GE.OR P2, PT, R7.reuse, R245, !P2 ;  /* 0x000000f50700720c */ /* 0x040fe40005746670 */
[----:B------:R-:W-:Y:S01]  /*21130*/  ISETP.GE.OR P1, PT, R7, R247, !P1 ;  /* 0x000000f70700720c */ /* 0x000fe20004f26670 */
[----:B------:R-:W-:Y:S01]  /*21140*/  VIADD R7, R20, 0x29 ;  /* 0x0000002914077836 */ /* 0x000fe20000000000 */
[----:B------:R-:W-:Y:S01]  /*21150*/  ISETP.GE.OR P6, PT, R22, R245, !P6 ;  /* 0x000000f51600720c */ /* 0x000fe200077c6670 */
[----:B------:R-:W3:Y:S01]  /*21160*/  MUFU.TANH R5, R5 ;  /* 0x0000000500057308 */ /* 0x000ee20000002400 */
[----:B--2---:R-:W-:-:S02]  /*21170*/  FSEL R196, R196, -INF , !P1 ;  /* 0xff800000c4c47808 */ /* 0x004fc40004800000 */
[----:B------:R-:W-:Y:S02]  /*21180*/  FSEL R199, R199, -INF , !P6 ;  /* 0xff800000c7c77808 */ /* 0x000fe40007000000 */
[C---:B------:R-:W-:Y:S02]  /*21190*/  ISETP.GE.AND P1, PT, R7.reuse, R246, PT ;  /* 0x000000f60700720c */ /* 0x040fe40003f26270 */
[----:B------:R-:W-:Y:S01]  /*211a0*/  ISETP.GE.AND P6, PT, R7, R244, PT ;  /* 0x000000f40700720c */ /* 0x000fe20003fc6270 */
[----:B------:R-:W2:Y:S01]  /*211b0*/  MUFU.TANH R185, R185 ;  /* 0x000000b900b97308 */ /* 0x000ea20000002400 */
[-C--:B------:R-:W-:Y:S01]  /*211c0*/  FMUL.FTZ R178, R190, R0.reuse ;  /* 0x00000000beb27220 */ /* 0x080fe20000410000 */
[----:B------:R-:W-:Y:S01]  /*211d0*/  FMUL.FTZ R188, R188, R0 ;  /* 0x00000000bcbc7220 */ /* 0x000fe20000410000 */
[----:B------:R-:W-:Y:S02]  /*211e0*/  FSEL R251, R251, -INF , !P2 ;  /* 0xff800000fbfb7808 */ /* 0x000fe40005000000 */
[----:B------:R-:W-:-:S02]  /*211f0*/  ISETP.GE.OR P1, PT, R7, R245, !P1 ;  /* 0x000000f50700720c */ /* 0x000fc40004f26670 */
[-C--:B------:R-:W-:Y:S01]  /*21200*/  ISETP.GE.OR P6, PT, R7, R247.reuse, !P6 ;  /* 0x000000f70700720c */ /* 0x080fe200077c6670 */
[----:B------:R-:W-:Y:S01]  /*21210*/  VIADD R7, R20, 0x31 ;  /* 0x0000003114077836 */ /* 0x000fe20000000000 */
[----:B------:R-:W-:Y:S01]  /*21220*/  ISETP.GE.AND P2, PT, R22, R244, PT ;  /* 0x000000f41600720c */ /* 0x000fe20003f46270 */
[-C--:B------:R-:W-:Y:S01]  /*21230*/  FMUL.FTZ R18, R18, R0.reuse ;  /* 0x0000000012127220 */ /* 0x080fe20000410000 */
[----:B------:R-:W4:Y:S01]  /*21240*/  MUFU.TANH R186, R188 ;  /* 0x000000bc00ba7308 */ /* 0x000f220000002400 */
[----:B-1----:R-:W-:Y:S02]  /*21250*/  FSEL R194, R6, -INF , !P6 ;  /* 0xff80000006c27808 */ /* 0x002fe40007000000 */
[----:B------:R-:W-:Y:S01]  /*21260*/  ISETP.GE.OR P2, PT, R22, R247, !P2 ;  /* 0x000000f71600720c */ /* 0x000fe20005746670 */
[----:B------:R-:W-:Y:S01]  /*21270*/  FMUL.FTZ R177, R191, R0 ;  /* 0x00000000bfb17220 */ /* 0x000fe20000410000 */
[----:B------:R-:W-:-:S03]  /*21280*/  ISETP.GE.AND P6, PT, R7, R246, PT ;  /* 0x000000f60700720c */ /* 0x000fc60003fc6270 */
[----:B------:R-:W1:Y:S01]  /*21290*/  MUFU.TANH R178, R178 ;  /* 0x000000b200b27308 */ /* 0x000e620000002400 */
[----:B------:R-:W-:Y:S01]  /*212a0*/  VIADD R22, R20, 0x30 ;  /* 0x0000003014167836 */ /* 0x000fe20000000000 */
[----:B---3--:R-:W-:Y:S01]  /*212b0*/  FSEL R195, R5, -INF , !P2 ;  /* 0xff80000005c37808 */ /* 0x008fe20005000000 */
[----:B------:R-:W-:Y:S01]  /*212c0*/  FMUL.FTZ R16, R16, R0 ;  /* 0x0000000010107220 */ /* 0x000fe20000410000 */
[----:B------:R-:W-:-:S04]  /*212d0*/  VIADD R5, R20, 0x38 ;  /* 0x0000003814057836 */ /* 0x000fc80000000000 */
[----:B------:R-:W3:Y:S01]  /*212e0*/  MUFU.TANH R173, R18 ;  /* 0x0000001200ad7308 */ /* 0x000ee20000002400 */
[----:B------:R-:W-:Y:S02]  /*212f0*/  ISETP.GE.OR P6, PT, R7, R245, !P6 ;  /* 0x000000f50700720c */ /* 0x000fe400077c6670 */
[----:B------:R-:W-:Y:S02]  /*21300*/  FSEL R198, R198, -INF , !P1 ;  /* 0xff800000c6c67808 */ /* 0x000fe40004800000 */
[C---:B------:R-:W-:Y:S02]  /*21310*/  ISETP.GE.AND P2, PT, R22.reuse, R246, PT ;  /* 0x000000f61600720c */ /* 0x040fe40003f46270 */
[-C--:B------:R-:W-:Y:S01]  /*21320*/  ISETP.GE.AND P1, PT, R22, R244.reuse, PT ;  /* 0x000000f41600720c */ /* 0x080fe20003f26270 */
[----:B------:R-:W5:Y:S01]  /*21330*/  MUFU.TANH R177, R177 ;  /* 0x000000b100b17308 */ /* 0x000f620000002400 */
[----:B--2---:R-:W-:Y:S02]  /*21340*/  FSEL R185, R185, -INF , !P6 ;  /* 0xff800000b9b97808 */ /* 0x004fe40007000000 */
[----:B------:R-:W-:-:S05]  /*21350*/  ISETP.GE.AND P6, PT, R5, R244, PT ;  /* 0x000000f40500720c */ /* 0x000fca0003fc6270 */
[----:B------:R-:W2:Y:S01]  /*21360*/  MUFU.TANH R183, R16 ;  /* 0x0000001000b77308 */ /* 0x000ea20000002400 */
[C---:B------:R-:W-:Y:S01]  /*21370*/  ISETP.GE.OR P2, PT, R22.reuse, R245, !P2 ;  /* 0x000000f51600720c */ /* 0x040fe20005746670 */
[-C--:B------:R-:W-:Y:S01]  /*21380*/  FMUL.FTZ R17, R17, R0.reuse ;  /* 0x0000000011117220 */ /* 0x080fe20000410000 */
[-C--:B------:R-:W-:Y:S01]  /*21390*/  ISETP.GE.OR P1, PT, R22, R247.reuse, !P1 ;  /* 0x000000f71600720c */ /* 0x080fe20004f26670 */
[----:B------:R-:W-:Y:S01]  /*213a0*/  FMUL.FTZ R19, R19, R0 ;  /* 0x0000000013137220 */ /* 0x000fe20000410000 */
[----:B------:R-:W-:Y:S02]  /*213b0*/  ISETP.GE.OR P6, PT, R5, R247, !P6 ;  /* 0x000000f70500720c */ /* 0x000fe400077c6670 */
[----:B----4-:R-:W-:Y:S01]  /*213c0*/  FSEL R186, R186, -INF , !P2 ;  /* 0xff800000baba7808 */ /* 0x010fe20005000000 */
[----:B------:R-:W4:Y:S01]  /*213d0*/  MUFU.TANH R182, R17 ;  /* 0x0000001100b67308 */ /* 0x000f220000002400 */
[----:B-1----:R-:W-:Y:S02]  /*213e0*/  FSEL R178, R178, -INF , !P1 ;  /* 0xff800000b2b27808 */ /* 0x002fe40004800000 */
[----:B------:R-:W-:-:S02]  /*213f0*/  ISETP.GE.AND P2, PT, R7, R244, PT ;  /* 0x000000f40700720c */ /* 0x000fc40003f46270 */
[----:B------:R-:W-:Y:S02]  /*21400*/  ISETP.GE.AND P1, PT, R5, R246, PT ;  /* 0x000000f60500720c */ /* 0x000fe40003f26270 */
[----:B---3--:R-:W-:Y:S01]  /*21410*/  FSEL R173, R173, -INF , !P6 ;  /* 0xff800000adad7808 */ /* 0x008fe20007000000 */
[----:B------:R-:W1:Y:S01]  /*21420*/  MUFU.TANH R174, R19 ;  /* 0x0000001300ae7308 */ /* 0x000e620000002400 */
[----:B------:R-:W-:Y:S01]  /*21430*/  BAR.SYNC.DEFER_BLOCKING 0x0 ;  /* 0x0000000000007b1d */ /* 0x000fe20000010000 */
[----:B------:R-:W-:Y:S01]  /*21440*/  ISETP.GT.AND P6, PT, R242, R231, PT ;  /* 0x000000e7f200720c */ /* 0x000fe20003fc4270 */
[----:B------:R-:W-:Y:S01]  /*21450*/  VIADD R20, R20, 0x39 ;  /* 0x0000003914147836 */ /* 0x000fe20000000000 */
[----:B------:R-:W-:Y:S02]  /*21460*/  ISETP.GE.OR P2, PT, R7, R247, !P2 ;  /* 0x000000f70700720c */ /* 0x000fe40005746670 */
[----:B------:R-:W-:Y:S02]  /*21470*/  ISETP.GE.OR P1, PT, R5, R245, !P1 ;  /* 0x000000f50500720c */ /* 0x000fe40004f26670 */
[----:B-----5:R-:W-:-:S02]  /*21480*/  FSEL R177, R177, -INF , !P2 ;  /* 0xff800000b1b17808 */ /* 0x020fc40005000000 */
[----:B--2---:R-:W-:Y:S02]  /*21490*/  FSEL R183, R183, -INF , !P1 ;  /* 0xff800000b7b77808 */ /* 0x004fe40004800000 */
[C---:B------:R-:W-:Y:S02]  /*214a0*/  ISETP.GE.AND P2, PT, R20.reuse, R246, PT ;  /* 0x000000f61400720c */ /* 0x040fe40003f46270 */
[C---:B------:R-:W-:Y:S01]  /*214b0*/  ISETP.GE.AND P1, PT, R20.reuse, R244, PT ;  /* 0x000000f41400720c */ /* 0x040fe20003f26270 */
[----:B------:R-:W-:Y:S01]  /*214c0*/  BSSY B1, `(.L_x_3940) ;  /* 0x0000106000017945 */ /* 0x000fe20003800000 */
[C---:B------:R-:W-:Y:S02]  /*214d0*/  ISETP.GE.OR P2, PT, R20.reuse, R245, !P2 ;  /* 0x000000f51400720c */ /* 0x040fe40005746670 */
[----:B------:R-:W-:Y:S01]  /*214e0*/  ISETP.GE.OR P1, PT, R20, R247, !P1 ;  /* 0x000000f71400720c */ /* 0x000fe20004f26670 */
[----:B------:R-:W-:Y:S01]  /*214f0*/  IMAD.MOV.U32 R181, RZ, RZ, R166 ;  /* 0x000000ffffb57224 */ /* 0x000fe200078e00a6 */
[----:B----4-:R-:W-:Y:S01]  /*21500*/  FSEL R182, R182, -INF , !P2 ;  /* 0xff800000b6b67808 */ /* 0x010fe20005000000 */
        /* <DEDUP_REMOVED lines=57> */
[----:B------:R-:W-:Y:S01]  /*218a0*/  IMAD.WIDE R18, R7, 0x4, R240 ;  /* 0x0000000407127825 */ /* 0x000fe200078e02f0 */
        /* <DEDUP_REMOVED lines=18> */
.L_x_3943:
[----:B------:R-:W-:Y:S02]  /*219d0*/  R2UR UR4, R8 ;  /* 0x00000000080472ca */ /* 0x000fe400000e0000 */
[----:B------:R-:W-:-:S13]  /*219e0*/  R2UR UR5, R9 ;  /* 0x00000000090572ca */ /* 0x000fda00000e0000 */
[----:B------:R-:W2:Y:S02]  /*219f0*/  LD.E R17, desc[UR4][R10.64+0x38] ;  /* 0x000038040a117980 */ /* 0x000ea4000c101900 */
[----:B--2---:R-:W-:-:S05]  /*21a00*/  IMAD.U32 R17, R17, -0x40, RZ ;  /* 0xffffffc011117824 */ /* 0x004fca00078e00ff */
[----:B------:R-:W-:Y:S02]  /*21a10*/  SHF.R.S32.HI R16, RZ, 0x1f, R17 ;  /* 0x0000001fff107819 */ /* 0x000fe40000011411 */
.L_x_3944:
[----:B------:R-:W-:Y:S05]  /*21a20*/  BSYNC B0 ;  /* 0x0000000000007941 */ /* 0x000fea0003800000 */
.L_x_3942:
[C---:B------:R-:W-:Y:S01]  /*21a30*/  @P5 IADD3 R5, P0, R17.reuse, R229, RZ ;  /* 0x000000e511055210 */ /* 0x040fe20007f1e0ff */
[----:B------:R-:W-:Y:S01]  /*21a40*/  STL.64 [R1+0x18], R14 ;  /* 0x0000180e01007387 */ /* 0x000fe20000100a00 */
[-C--:B------:R-:W-:Y:S02]  /*21a50*/  LEA R166, P1, R17, R233.reuse, 0x1 ;  /* 0x000000e911a67211 */ /* 0x080fe400078208ff */
[----:B------:R-:W-:Y:S01]  /*21a60*/  LOP3.LUT R7, R243, 0x1, RZ, 0xc0, !PT ;  /* 0x00000001f3077812 */ /* 0x000fe200078ec0ff */
[----:B------:R-:W-:Y:S01]  /*21a70*/  @P5 IMAD.X R0, R16, 0x1, R230, P0 ;  /* 0x0000000110005824 */ /* 0x000fe200000e06e6 */
[-C--:B------:R-:W-:Y:S01]  /*21a80*/  LEA.HI.X R167, R17, R232.reuse, R16, 0x1, P1 ;  /* 0x000000e811a77211 */ /* 0x080fe200008f0c10 */
[----:B------:R-:W-:Y:S01]  /*21a90*/  STL.64 [R1+0x10], R12 ;  /* 0x0000100c01007387 */ /* 0x000fe20000100a00 */
[----:B------:R-:W-:Y:S02]  /*21aa0*/  @P5 LEA R32, P1, R5, R233, 0x1 ;  /* 0x000000e905205211 */ /* 0x000fe400078208ff */
[----:B------:R-:W-:Y:S01]  /*21ab0*/  @P4 IADD3 R6, P0, R17, R229, RZ ;  /* 0x000000e511064210 */ /* 0x000fe20007f1e0ff */
[----:B------:R1:W-:Y:S01]  /*21ac0*/  STL.64 [R1+0x8], R10 ;  /* 0x0000080a01007387 */ /* 0x0003e20000100a00 */
[----:B------:R-:W-:-:S02]  /*21ad0*/  @P5 LEA.HI.X R33, R5, R232, R0, 0x1, P1 ;  /* 0x000000e805215211 */ /* 0x000fc400008f0c00 */
[----:B------:R-:W-:Y:S01]  /*21ae0*/  @P4 LEA R22, P1, R6, R233, 0x1 ;  /* 0x000000e906164211 */ /* 0x000fe200078208ff */
[----:B------:R-:W-:Y:S01]  /*21af0*/  @P4 IMAD.X R0, R16, 0x1, R230, P0 ;  /* 0x0000000110004824 */ /* 0x000fe200000e06e6 */
[-C--:B------:R-:W-:Y:S01]  /*21b00*/  @P3 IADD3 R5, P0, R17, R229.reuse, RZ ;  /* 0x000000e511053210 */ /* 0x080fe20007f1e0ff */
[----:B------:R2:W-:Y:S01]  /*21b10*/  STL.64 [R1], R2 ;  /* 0x0000000201007387 */ /* 0x0005e20000100a00 */
[----:B------:R-:W-:Y:S02]  /*21b20*/  ISETP.NE.U32.AND P2, PT, R7, 0x1, PT ;  /* 0x000000010700780c */ /* 0x000fe40003f45070 */
[----:B------:R-:W-:Y:S01]  /*21b30*/  @P4 LEA.HI.X R23, R6, R232, R0, 0x1, P1 ;  /* 0x000000e806174211 */ /* 0x000fe200008f0c00 */
[----:B------:R-:W-:Y:S01]  /*21b40*/  @P3 IMAD.X R0, R16, 0x1, R230, P0 ;  /* 0x0000000110003824 */ /* 0x000fe200000e06e6 */
[----:B------:R-:W-:-:S04]  /*21b50*/  IADD3 R7, P1, P0, R229, R229, R17 ;  /* 0x000000e5e5077210 */ /* 0x000fc8000783e011 */
[----:B------:R-:W-:Y:S02]  /*21b60*/  IADD3.X R6, R230, R230, R16, P1, P0 ;  /* 0x000000e6e6067210 */ /* 0x000fe40000fe0410 */
[----:B------:R-:W-:-:S03]  /*21b70*/  @P3 LEA R18, P0, R5, R233, 0x1 ;  /* 0x000000e905123211 */ /* 0x000fc600078008ff */
[-C--:B------:R-:W-:Y:S02]  /*21b80*/  @!P2 LEA R34, P1, R7, R233.reuse, 0x1 ;  /* 0x000000e90722a211 */ /* 0x080fe400078208ff */
[-C--:B------:R-:W-:Y:S02]  /*21b90*/  @P3 LEA.HI.X R19, R5, R232.reuse, R0, 0x1, P0 ;  /* 0x000000e805133211 */ /* 0x080fe400000f0c00 */
[CC--:B------:R-:W-:Y:S02]  /*21ba0*/  @P5 LEA R190, P0, R7.reuse, R233.reuse, 0x1 ;  /* 0x000000e907be5211 */ /* 0x0c0fe400078008ff */
[CCC-:B------:R-:W-:Y:S02]  /*21bb0*/  @!P2 LEA.HI.X R35, R7.reuse, R232.reuse, R6.reuse, 0x1, P1 ;  /* 0x000000e80723a211 */ /* 0x1c0fe400008f0c06 */
[C---:B------:R-:W-:Y:S02]  /*21bc0*/  @P4 LEA R188, P1, R7.reuse, R233, 0x1 ;  /* 0x000000e907bc4211 */ /* 0x040fe400078208ff */
[----:B------:R-:W-:-:S02]  /*21bd0*/  @P5 LEA.HI.X R191, R7, R232, R6, 0x1, P0 ;  /* 0x000000e807bf5211 */ /* 0x000fc400000f0c06 */
[C---:B------:R-:W-:Y:S02]  /*21be0*/  @P3 LEA R168, P0, R7.reuse, R233, 0x1 ;  /* 0x000000e907a83211 */ /* 0x040fe400078008ff */
[CCC-:B------:R-:W-:Y:S02]  /*21bf0*/  @P4 LEA.HI.X R189, R7.reuse, R232.reuse, R6.reuse, 0x1, P1 ;  /* 0x000000e807bd4211 */ /* 0x1c0fe400008f0c06 */
[CC--:B------:R-:W-:Y:S02]  /*21c00*/  IADD3 R0, P1, R7.reuse, R229.reuse, RZ ;  /* 0x000000e507007210 */ /* 0x0c0fe40007f3e0ff */
[----:B------:R-:W-:Y:S02]  /*21c10*/  @P3 LEA.HI.X R169, R7, R232, R6, 0x1, P0 ;  /* 0x000000e807a93211 */ /* 0x000fe400000f0c06 */
[----:B------:R-:W-:Y:S01]  /*21c20*/  @!P2 IADD3 R17, P0, R17, R229, RZ ;  /* 0x000000e51111a210 */ /* 0x000fe20007f1e0ff */
[----:B------:R-:W-:Y:S01]  /*21c30*/  IMAD.X R6, R6, 0x1, R230, P1 ;  /* 0x0000000106067824 */ /* 0x000fe200008e06e6 */
[----:B-1----:R-:W-:-:S02]  /*21c40*/  @!P2 LEA R10, P1, R0, R233, 0x1 ;  /* 0x000000e9000aa211 */ /* 0x002fc400078208ff */
[----:B------:R-:W-:Y:S01]  /*21c50*/  @!P2 R2UR UR4, R8 ;  /* 0x000000000804a2ca */ /* 0x000fe200000e0000 */
[----:B------:R-:W-:Y:S01]  /*21c60*/  @!P2 IMAD.X R16, R16, 0x1, R230, P0 ;  /* 0x000000011010a824 */ /* 0x000fe200000e06e6 */
[CC--:B------:R-:W-:Y:S02]  /*21c70*/  @P5 LEA R14, P0, R0.reuse, R233.reuse, 0x1 ;  /* 0x000000e9000e5211 */ /* 0x0c0fe400078008ff */
[CCC-:B------:R-:W-:Y:S02]  /*21c80*/  @!P2 LEA.HI.X R11, R0.reuse, R232.reuse, R6.reuse, 0x1, P1 ;  /* 0x000000e8000ba211 */ /* 0x1c0fe400008f0c06 */
[C---:B------:R-:W-:Y:S02]  /*21c90*/  @P4 LEA R12, P1, R0.reuse, R233, 0x1 ;  /* 0x000000e9000c4211 */ /* 0x040fe400078208ff */
[----:B------:R-:W-:Y:S02]  /*21ca0*/  @P5 LEA.HI.X R15, R0, R232, R6, 0x1, P0 ;  /* 0x000000e8000f5211 */ /* 0x000fe400000f0c06 */
[----:B------:R-:W-:-:S02]  /*21cb0*/  @!P2 R2UR UR5, R9 ;  /* 0x000000000905a2ca */ /* 0x000fc400000e0000 */
[-C--:B------:R-:W-:Y:S01]  /*21cc0*/  @P3 LEA R192, P0, R0, R233.reuse, 0x1 ;  /* 0x000000e900c03211 */ /* 0x080fe200078008ff */
[----:B------:R-:W-:Y:S01]  /*21cd0*/  IMAD.MOV.U32 R7, RZ, RZ, R15 ;  /* 0x000000ffff077224 */ /* 0x000fe200078e000f */
[----:B------:R-:W-:Y:S02]  /*21ce0*/  @P5 R2UR UR14, R8 ;  /* 0x00000000080e52ca */ /* 0x000fe400000e0000 */
[----:B------:R-:W-:Y:S02]  /*21cf0*/  @P5 R2UR UR15, R9 ;  /* 0x00000000090f52ca */ /* 0x000fe400000e0000 */
[CCC-:B------:R-:W-:Y:S02]  /*21d00*/  @P4 LEA.HI.X R13, R0.reuse, R232.reuse, R6.reuse, 0x1, P1 ;  /* 0x000000e8000d4211 */ /* 0x1c0fe400008f0c06 */
[C---:B--2---:R-:W-:Y:S02]  /*21d10*/  @!P2 LEA R2, P1, R17.reuse, R233, 0x1 ;  /* 0x000000e91102a211 */ /* 0x044fe400078208ff */
[-C--:B------:R-:W-:Y:S01]  /*21d20*/  @P3 LEA.HI.X R193, R0, R232.reuse, R6, 0x1, P0 ;  /* 0x000000e800c13211 */ /* 0x080fe200000f0c06 */
[----:B------:R-:W-:Y:S01]  /*21d30*/  IMAD.MOV.U32 R6, RZ, RZ, R14 ;  /* 0x000000ffff067224 */ /* 0x000fe200078e000e */
[----:B------:R-:W-:Y:S01]  /*21d40*/  @!P2 LEA.HI.X R3, R17, R232, R16, 0x1, P1 ;  /* 0x000000e81103a211 */ /* 0x000fe200008f0c10 */
[----:B------:R-:W-:Y:S01]  /*21d50*/  IMAD.MOV.U32 R17, RZ, RZ, R7 ;  /* 0x000000ffff117224 */ /* 0x000fe200078e0007 */
[C---:B------:R-:W-:Y:S01]  /*21d60*/  @P4 R2UR UR12, R8.reuse ;  /* 0x00000000080c42ca */ /* 0x040fe200000e0000 */
[----:B------:R-:W-:Y:S01]  /*21d70*/  IMAD.MOV.U32 R16, RZ, RZ, R6 ;  /* 0x000000ffff107224 */ /* 0x000fe200078e0006 */
[----:B------:R-:W-:Y:S01]  /*21d80*/  @P4 R2UR UR13, R9 ;  /* 0x00000000090d42ca */ /* 0x000fe200000e0000 */
[----:B------:R-:W-:Y:S01]  /*21d90*/  @P5 IMAD.MOV.U32 R6, RZ, RZ, R166 ;  /* 0x000000ffff065224 */ /* 0x000fe200078e00a6 */
[----:B------:R-:W-:Y:S01]  /*21da0*/  @!PT LDS RZ, [RZ] ;  /* 0x00000000fffff984 */ /* 0x000fe20000000800 */
[----:B------:R-:W-:Y:S01]  /*21db0*/  @!PT LDS RZ, [RZ] ;  /* 0x00000000fffff984 */ /* 0x000fe20000000800 */
[----:B------:R-:W-:Y:S01]  /*21dc0*/  @!PT LDS RZ, [RZ] ;  /* 0x00000000fffff984 */ /* 0x000fe20000000800 */
[----:B------:R-:W-:Y:S01]  /*21dd0*/  @!P2 LDGSTS.E.BYPASS.LTC128B.128 [R239+0x8000], desc[UR4][R166.64] ;  /* 0x08000000a6efafae */ /* 0x000fe2000b901d44 */
[----:B------:R-:W-:Y:S01]  /*21de0*/  @P5 IMAD.MOV.U32 R7, RZ, RZ, R167 ;  /* 0x000000ffff075224 */ /* 0x000fe200078e00a7 */
[----:B------:R-:W-:-:S02]  /*21df0*/  @P3 R2UR UR10, R8 ;  /* 0x00000000080a32ca */ /* 0x000fc400000e0000 */
[----:B------:R-:W-:Y:S01]  /*21e00*/  @P3 R2UR UR11, R9 ;  /* 0x00000000090b32ca */ /* 0x000fe200000e0000 */
[----:B------:R1:W-:Y:S04]  /*21e10*/  @P2 STS.128 [R239+0x8000], RZ ;  /* 0x008000ffef002388 */ /* 0x0003e80000000c00 */
[----:B------:R-:W-:Y:S01]  /*21e20*/  @!PT LDS RZ, [RZ] ;  /* 0x00000000fffff984 */ /* 0x000fe20000000800 */
[----:B------:R-:W-:Y:S01]  /*21e30*/  @!PT LDS RZ, [RZ] ;  /* 0x00000000fffff984 */ /* 0x000fe20000000800 */
[----:B------:R-:W-:Y:S01]  /*21e40*/  @!PT LDS RZ, [RZ] ;  /* 0x00000000fffff984 */ /* 0x000fe20000000800 */
[----:B------:R2:W-:Y:S04]  /*21e50*/  @P5 LDGSTS.E.BYPASS.LTC128B.128 [R239+0xa000], desc[UR14][R6.64+0x80] ;  /* 0x0a00008006ef5fae */ /* 0x0005e8000b901d4e */
[----:B------:R1:W-:Y:S01]  /*21e60*/  @!P5 STS.128 [R239+0xa000], RZ ;  /* 0x00a000ffef00d388 */ /* 0x0003e20000000c00 */
[----:B------:R-:W-:-:S02]  /*21e70*/  IMAD.MOV.U32 R232, RZ, RZ, R12 ;  /* 0x000000ffffe87224 */ /* 0x000fc400078e000c */
[----:B------:R-:W-:Y:S01]  /*21e80*/  IMAD.MOV.U32 R233, RZ, RZ, R13 ;  /* 0x000000ffffe97224 */ /* 0x000fe200078e000d */
[----:B------:R-:W5:Y:S04]  /*21e90*/  LDL.LU.64 R14, [R1+0x18] ;  /* 0x00001800010e7983 */ /* 0x000f680000300a00 */
[----:B------:R-:W5:Y:S01]  /*21ea0*/  LDL.LU.64 R12, [R1+0x10] ;  /* 0x00001000010c7983 */ /* 0x000f620000300a00 */
        /* <DEDUP_REMOVED lines=17> */
[----:B------:R-:W-:Y:S01]  /*21fc0*/  @!P2 LDGSTS.E.BYPASS.LTC128B.128 [R239+0x8800], desc[UR4][R2.64] ;  /* 0x0880000002efafae */ /* 0x000fe2000b901d44 */
[----:B--2---:R-:W-:Y:S02]  /*21fd0*/  IMAD.MOV.U32 R6, RZ, RZ, R10 ;  /* 0x000000ffff067224 */ /* 0x004fe400078e000a */
[----:B------:R-:W-:-:S02]  /*21fe0*/  IMAD.MOV.U32 R7, RZ, RZ, R11 ;  /* 0x000000ffff077224 */ /* 0x000fc400078e000b */
[----:B------:R-:W5:Y:S04]  /*21ff0*/  LDL.LU.64 R10, [R1+0x8] ;  /* 0x00000800010a7983 */ /* 0x000f680000300a00 */
[----:B------:R-:W5:Y:S01]  /*22000*/  LDL.LU.64 R2, [R1] ;  /* 0x0000000001027983 */ /* 0x000f620000300a00 */
[C---:B------:R-:W-:Y:S02]  /*22010*/  @P5 R2UR UR12, R8.reuse ;  /* 0x00000000080c52ca */ /* 0x040fe400000e0000 */
[C---:B------:R-:W-:Y:S01]  /*22020*/  @P5 R2UR UR13, R9.reuse ;  /* 0x00000000090d52ca */ /* 0x040fe200000e0000 */
[----:B------:R1:W-:Y:S01]  /*22030*/  @P2 STS.128 [R239+0x8800], RZ ;  /* 0x008800ffef002388 */ /* 0x0003e20000000c00 */
[----:B------:R-:W-:Y:S02]  /*22040*/  @P4 R2UR UR10, R8 ;  /* 0x00000000080a42ca */ /* 0x000fe400000e0000 */
[----:B------:R-:W-:-:S02]  /*22050*/  @P4 R2UR UR11, R9 ;  /* 0x00000000090b42ca */ /* 0x000fc400000e0000 */
        /* <DEDUP_REMOVED lines=8> */
[C---:B------:R-:W-:Y:S02]  /*220e0*/  @!P2 R2UR UR12, R8.reuse ;  /* 0x00000000080ca2ca */ /* 0x040fe400000e0000 */
[----:B------:R-:W-:Y:S01]  /*220f0*/  @!P2 R2UR UR13, R9 ;  /* 0x00000000090da2ca */ /* 0x000fe200000e0000 */
[----:B------:R1:W-:Y:S01]  /*22100*/  @!P5 STS.128 [R239+0xa800], RZ ;  /* 0x00a800ffef00d388 */ /* 0x0003e20000000c00 */
[----:B------:R-:W-:-:S02]  /*22110*/  @!P2 R2UR UR14, R8 ;  /* 0x00000000080ea2ca */ /* 0x000fc400000e0000 */
[C---:B------:R-:W-:Y:S01]  /*22120*/  @!P2 R2UR UR15, R9.reuse ;  /* 0x00000000090fa2ca */ /* 0x040fe200000e0000 */
[----:B------:R-:W-:Y:S01]  /*22130*/  @!PT LDS RZ, [RZ] ;  /* 0x00000000fffff984 */ /* 0x000fe20000000800 */
[----:B------:R-:W-:Y:S01]  /*22140*/  @!PT LDS RZ, [RZ] ;  /* 0x00000000fffff984 */ /* 0x000fe20000000800 */
[----:B------:R-:W-:Y:S01]  /*22150*/  @!PT LDS RZ, [RZ] ;  /* 0x00000000fffff984 */ /* 0x000fe20000000800 */
[----:B------:R-:W-:Y:S01]  /*22160*/  @P4 LDGSTS.E.BYPASS.LTC128B.128 [R239+0xc800], desc[UR10][R22.64+0x100] ;  /* 0x0c80010016ef4fae */ /* 0x000fe2000b901d4a */
[C---:B------:R-:W-:Y:S02]  /*22170*/  @P5 R2UR UR10, R8.reuse ;  /* 0x00000000080a52ca */ /* 0x040fe400000e0000 */
[----:B------:R-:W-:Y:S01]  /*22180*/  @P5 R2UR UR11, R9 ;  /* 0x00000000090b52ca */ /* 0x000fe200000e0000 */
[----:B------:R1:W-:Y:S04]  /*22190*/  @!P4 STS.128 [R239+0xc800], RZ ;  /* 0x00c800ffef00c388 */ /* 0x0003e80000000c00 */
[----:B------:R-:W-:Y:S01]  /*221a0*/  @!PT LDS RZ, [RZ] ;  /* 0x00000000fffff984 */ /* 0x000fe20000000800 */
[----:B------:R-:W-:Y:S01]  /*221b0*/  @!PT LDS RZ, [RZ] ;  /* 0x00000000fffff984 */ /* 0x000fe20000000800 */
[----:B------:R-:W-:Y:S01]  /*221c0*/  @!PT LDS RZ, [RZ] ;  /* 0x00000000fffff984 */ /* 0x000fe20000000800 */
[----:B------:R-:W-:Y:S01]  /*221d0*/  @P3 LDGSTS.E.BYPASS.LTC128B.128 [R239+0xe800], desc[UR4][R18.64+0x180] ;  /* 0x0e80018012ef3fae */ /* 0x000fe2000b901d44 */
[----:B------:R-:W-:-:S02]  /*221e0*/  @P4 R2UR UR4, R8 ;  /* 0x00000000080442ca */ /* 0x000fc400000e0000 */
[C---:B------:R-:W-:Y:S01]  /*221f0*/  @P4 R2UR UR5, R9.reuse ;  /* 0x00000000090542ca */ /* 0x040fe200000e0000 */
[----:B------:R1:W-:Y:S04]  /*22200*/  @!P3 STS.128 [R239+0xe800], RZ ;  /* 0x00e800ffef00b388 */ /* 0x0003e80000000c00 */
[----:B------:R-:W-:Y:S01]  /*22210*/  @!PT LDS RZ, [RZ] ;  /* 0x00000000fffff984 */ /* 0x000fe20000000800 */
[----:B------:R-:W-:Y:S01]  /*22220*/  @!PT LDS RZ, [RZ] ;  /* 0x00000000fffff984 */ /* 0x000fe20000000800 */
[----:B------:R-:W-:Y:S01]  /*22230*/  @!PT LDS RZ, [RZ] ;  /* 0x00000000fffff984 */ /* 0x000fe20000000800 */
[----:B------:R-:W-:Y:S01]  /*22240*/  @!P2 LDGSTS.E.BYPASS.LTC128B.128 [R239+0x9000], desc[UR12][R34.64] ;  /* 0x0900000022efafae */ /* 0x000fe2000b901d4c */
[C---:B------:R-:W-:Y:S02]  /*22250*/  @P5 R2UR UR12, R8.reuse ;  /* 0x00000000080c52ca */ /* 0x040fe400000e0000 */
[----:B------:R-:W-:Y:S01]  /*22260*/  @P5 R2UR UR13, R9 ;  /* 0x00000000090d52ca */ /* 0x000fe200000e0000 */
[----:B------:R1:W-:Y:S04]  /*22270*/  @P2 STS.128 [R239+0x9000], RZ ;  /* 0x009000ffef002388 */ /* 0x0003e80000000c00 */
        /* <DEDUP_REMOVED lines=10> */
[----:B------:R-:W-:Y:S01]  /*22320*/  @P4 LDGSTS.E.BYPASS.LTC128B.128 [R239+0xd000], desc[UR4][R188.64+0x100] ;  /* 0x0d000100bcef4fae */ /* 0x000fe2000b901d44 */
[----:B------:R-:W-:Y:S02]  /*22330*/  @P3 R2UR UR4, R8 ;  /* 0x00000000080432ca */ /* 0x000fe400000e0000 */
[----:B------:R-:W-:Y:S01]  /*22340*/  @P3 R2UR UR5, R9 ;  /* 0x00000000090532ca */ /* 0x000fe200000e0000 */
[----:B------:R1:W-:Y:S04]  /*22350*/  @!P4 STS.128 [R239+0xd000], RZ ;  /* 0x00d000ffef00c388 */ /* 0x0003e80000000c00 */
[----:B------:R-:W-:Y:S01]  /*22360*/  @!PT LDS RZ, [RZ] ;  /* 0x00000000fffff984 */ /* 0x000fe20000000800 */
[----:B------:R-:W-:Y:S01]  /*22370*/  @!PT LDS RZ, [RZ] ;  /* 0x00000000fffff984 */ /* 0x000fe20000000800 */
[----:B------:R-:W-:Y:S01]  /*22380*/  @!PT LDS RZ, [RZ] ;  /* 0x00000000fffff984 */ /* 0x000fe20000000800 */
[----:B------:R-:W-:Y:S04]  /*22390*/  @P3 LDGSTS.E.BYPASS.LTC128B.128 [R239+0xf000], desc[UR16][R168.64+0x180] ;  /* 0x0f000180a8ef3fae */ /* 0x000fe8000b901d50 */
[----:B------:R1:W-:Y:S04]  /*223a0*/  @!P3 STS.128 [R239+0xf000], RZ ;  /* 0x00f000ffef00b388 */ /* 0x0003e80000000c00 */
[----:B------:R-:W-:Y:S01]  /*223b0*/  @!PT LDS RZ, [RZ] ;  /* 0x00000000fffff984 */ /* 0x000fe20000000800 */
[----:B------:R-:W-:Y:S01]  /*223c0*/  @!PT LDS RZ, [RZ] ;  /* 0x00000000fffff984 */ /* 0x000fe20000000800 */
[----:B------:R-:W-:Y:S01]  /*223d0*/  @!PT LDS RZ, [RZ] ;  /* 0x00000000fffff984 */ /* 0x000fe20000000800 */
[----:B------:R-:W-:Y:S04]  /*223e0*/  @!P2 LDGSTS.E.BYPASS.LTC128B.128 [R239+0x9800], desc[UR14][R6.64] ;  /* 0x0980000006efafae */ /* 0x000fe8000b901d4e */
[----:B------:R1:W-:Y:S04]  /*223f0*/  @P2 STS.128 [R239+0x9800], RZ ;  /* 0x009800ffef002388 */ /* 0x0003e80000000c00 */
        /* <DEDUP_REMOVED lines=15> */
[----:B------:R-:W0:Y:S01]  /*224f0*/  LDGDEPBAR ;  /* 0x00000000000079af */ /* 0x000e220000000000 */
[----:B--2---:R-:W-:-:S02]  /*22500*/  IMAD.MOV.U32 R233, RZ, RZ, R166 ;  /* 0x000000ffffe97224 */ /* 0x004fc400078e00a6 */
[----:B------:R-:W-:Y:S02]  /*22510*/  IMAD.MOV.U32 R232, RZ, RZ, R167 ;  /* 0x000000ffffe87224 */ /* 0x000fe400078e00a7 */
.L_x_3941:
[----:B------:R-:W-:Y:S05]  /*22520*/  BSYNC B1 ;  /* 0x0000000000017941 */ /* 0x000fea0003800000 */
.L_x_3940:
[----:B------:R-:W-:Y:S01]  /*22530*/  R2UR UR4, R8 ;  /* 0x00000000080472ca */ /* 0x000fe200000e0000 */
[----:B------:R-:W-:Y:S01]  /*22540*/  LDSM.16.MT88.4 R16, [R220+0x10000] ;  /* 0x01000000dc10783b */ /* 0x000fe20000004200 */
[----:B------:R-:W-:Y:S02]  /*22550*/  R2UR UR5, R9 ;  /* 0x00000000090572ca */ /* 0x000fe400000e0000 */
[----:B------:R-:W-:Y:S01]  /*22560*/  FMNMX.FTZ R7, R164, R21, !PT ;  /* 0x00000015a4077209 */ /* 0x000fe20007810000 */
[----:B------:R-:W-:Y:S10]  /*22570*/  LDSM.16.MT88.4 R32, [R218+0x10800] ;  /* 0x01080000da20783b */ /* 0x000ff40000004200 */
[----:B-----5:R2:W3:Y:S01]  /*22580*/  LD.E R176, desc[UR4][R10.64+0xdc] ;  /* 0x0000dc040ab07980 */ /* 0x0204e2000c101900 */
        /* <DEDUP_REMOVED lines=12> */
[----:B------:R-:W-:Y:S01]  /*22650*/  FMNMX.FTZ R6, R25, R6, !PT ;  /* 0x0000000619067209 */ /* 0x000fe20007810000 */
[----:B--2---:R-:W-:Y:S01]  /*22660*/  LDSM.16.MT88.4 R8, [R217+0x10000] ;  /* 0x01000000d908783b */ /* 0x004fe20000004200 */
        /* <DEDUP_REMOVED lines=17> */
[----:B------:R-:W-:-:S03]  /*22780*/  FMNMX.FTZ R6, R174, R6, !PT ;  /* 0x00000006ae067209 */ /* 0x000fc60007810000 */
[----:B------:R-:W2:Y:S04]  /*22790*/  SHFL.BFLY PT, R5, R7, 0x2, 0x1f ;  /* 0x0c401f0007057f89 */ /* 0x000ea800000e0000 */
[----:B------:R-:W4:Y:S01]  /*227a0*/  SHFL.BFLY PT, R0, R6, 0x2, 0x1f ;  /* 0x0c401f0006007f89 */ /* 0x000f2200000e0000 */
[----:B--2---:R-:W-:Y:S02]  /*227b0*/  FMNMX.FTZ R5, R7, R5, !PT ;  /* 0x0000000507057209 */ /* 0x004fe40007810000 */
[----:B----4-:R-:W-:-:S03]  /*227c0*/  FMNMX.FTZ R0, R6, R0, !PT ;  /* 0x0000000006007209 */ /* 0x010fc60007810000 */
[----:B------:R-:W2:Y:S04]  /*227d0*/  SHFL.BFLY PT, R169, R5, 0x1, 0x1f ;  /* 0x0c201f0005a97f89 */ /* 0x000ea800000e0000 */
[----:B------:R-:W4:Y:S01]  /*227e0*/  SHFL.BFLY PT, R168, R0, 0x1, 0x1f ;  /* 0x0c201f0000a87f89 */ /* 0x000f2200000e0000 */
[----:B--2---:R-:W-:Y:S02]  /*227f0*/  FMNMX.FTZ R169, R5, R169, !PT ;  /* 0x000000a905a97209 */ /* 0x004fe40007810000 */
[----:B----4-:R-:W-:Y:S02]  /*22800*/  FMNMX.FTZ R168, R0, R168, !PT ;  /* 0x000000a800a87209 */ /* 0x010fe40007810000 */
[----:B------:R-:W-:Y:S02]  /*22810*/  FSETP.NEU.FTZ.AND P1, PT, R169, -INF , PT ;  /* 0xff800000a900780b */ /* 0x000fe40003f3d000 */
[----:B------:R-:W-:-:S02]  /*22820*/  FSETP.NEU.FTZ.AND P0, PT, R168, -INF , PT ;  /* 0xff800000a800780b */ /* 0x000fc40003f1d000 */
[----:B------:R-:W-:Y:S02]  /*22830*/  FSEL R172, R169, RZ, P1 ;  /* 0x000000ffa9ac7208 */ /* 0x000fe40000800000 */
[----:B------:R-:W-:-:S03]  /*22840*/  FSEL R5, R168, RZ, P0 ;  /* 0x000000ffa8057208 */ /* 0x000fc60000000000 */
[----:B------:R-:W-:Y:S02]  /*22850*/  FADD.FTZ R172, R164, -R172 ;  /* 0x800000aca4ac7221 */ /* 0x000fe40000010000 */
[----:B------:R-:W-:Y:S01]  /*22860*/  FADD.FTZ R3, R3, -R5 ;  /* 0x8000000503037221 */ /* 0x000fe20000010000 */
[C---:B---3--:R-:W-:Y:S01]  /*22870*/  FMUL.FTZ R184, R176.reuse, R169 ;  /* 0x000000a9b0b87220 */ /* 0x048fe20000410000 */
[C---:B------:R-:W-:Y:S02]  /*22880*/  FMUL.FTZ R175, R176.reuse, R168 ;  /* 0x000000a8b0af7220 */ /* 0x040fe40000410000 */
[C---:B------:R-:W-:Y:S01]  /*22890*/  FMUL.FTZ R3, R176.reuse, R3 ;  /* 0x00000003b0037220 */ /* 0x040fe20000410000 */
[----:B------:R-:W-:Y:S01]  /*228a0*/  FMUL.FTZ R172, R176, R172 ;  /* 0x000000acb0ac7220 */ /* 0x000fe20000410000 */
[----:B------:R-:W-:Y:S02]  /*228b0*/  FSEL R184, R184, RZ, P1 ;  /* 0x000000ffb8b87208 */ /* 0x000fe40000800000 */
[----:B------:R-:W-:-:S03]  /*228c0*/  FSEL R175, R175, RZ, P0 ;  /* 0x000000ffafaf7208 */ /* 0x000fc60000000000 */
[----:B------:R-:W2:Y:S01]  /*228d0*/  MUFU.EX2 R172, R172 ;  /* 0x000000ac00ac7308 */ /* 0x000ea20000000800 */
[-CC-:B------:R-:W-:Y:S01]  /*228e0*/  FFMA.FTZ R167, R2, R176.reuse, -R184.reuse ;  /* 0x000000b002a77223 */ /* 0x180fe200000108b8 */
[-CC-:B------:R-:W-:Y:S01]  /*228f0*/  FFMA.FTZ R166, R15, R176.reuse, -R184.reuse ;  /* 0x000000b00fa67223 */ /* 0x180fe200000108b8 */
[-CC-:B------:R-:W-:Y:S01]  /*22900*/  FFMA.FTZ R165, R14, R176.reuse, -R184.reuse ;  /* 0x000000b00ea57223 */ /* 0x180fe200000108b8 */
[-CC-:B------:R-:W-:Y:S01]  /*22910*/  FFMA.FTZ R2, R12, R176.reuse, -R175.reuse ;  /* 0x000000b00c027223 */ /* 0x180fe200000108af */
[-CC-:B------:R-:W-:Y:S01]  /*22920*/  FFMA.FTZ R0, R13, R176.reuse, -R175.reuse ;  /* 0x000000b00d007223 */ /* 0x180fe200000108af */
[-CC-:B------:R-:W-:Y:S01]  /*22930*/  FFMA.FTZ R170, R170, R176.reuse, -R175.reuse ;  /* 0x000000b0aaaa7223 */ /* 0x180fe200000108af */
[----:B------:R-:W3:Y:S01]  /*22940*/  LDSM.16.MT88.4 R12, [R218+0x10000] ;  /* 0x01000000da0c783b */ /* 0x000ee20000004200 */
[-CC-:B------:R-:W-:Y:S01]  /*22950*/  FFMA.FTZ R171, R21, R176.reuse, -R184.reuse ;  /* 0x000000b015ab7223 */ /* 0x180fe200000108b8 */
[----:B------:R-:W-:Y:S01]  /*22960*/  MUFU.EX2 R167, R167 ;  /* 0x000000a700a77308 */ /* 0x000fe20000000800 */
[-CC-:B------:R-:W-:Y:S01]  /*22970*/  FFMA.FTZ R179, R31, R176.reuse, -R184.reuse ;  /* 0x000000b01fb37223 */ /* 0x180fe200000108b8 */
[----:B------:R-:W-:Y:S01]  /*22980*/  LDSM.16.MT88.4 R20, [R216+0x10000] ;  /* 0x01000000d814783b */ /* 0x000fe20000004200 */
[-CC-:B------:R-:W-:Y:S01]  /*22990*/  FFMA.FTZ R187, R30, R176.reuse, -R184.reuse ;  /* 0x000000b01ebb7223 */ /* 0x180fe200000108b8 */
[-CC-:B------:R-:W-:Y:S01]  /*229a0*/  FFMA.FTZ R188, R29, R176.reuse, -R184.reuse ;  /* 0x000000b01dbc7223 */ /* 0x180fe200000108b8 */
[-C--:B------:R-:W-:Y:S01]  /*229b0*/  FFMA.FTZ R189, R28, R176.reuse, -R184 ;  /* 0x000000b01cbd7223 */ /* 0x080fe200000108b8 */
[-CC-:B------:R-:W-:Y:S01]  /*229c0*/  FFMA.FTZ R190, R27, R176.reuse, -R175.reuse ;  /* 0x000000b01bbe7223 */ /* 0x180fe200000108af */
[--C-:B------:R-:W-:Y:S01]  /*229d0*/  FFMA.FTZ R191, R26, R176, -R175.reuse ;  /* 0x000000b01abf7223 */ /* 0x100fe200000108af */
        /* <DEDUP_REMOVED lines=8> */
[----:B------:R2:W4:Y:S01]  /*22a60*/  MUFU.EX2 R170, R3 ;  /* 0x0000000300aa7308 */ /* 0x0005220000000800 */
[-C--:B------:R-:W-:Y:S01]  /*22a70*/  FMUL.FTZ R149, R149, R172.reuse ;  /* 0x000000ac95957220 */ /* 0x080fe20000410000 */
        /* <DEDUP_REMOVED lines=15> */
[--C-:B--2---:R-:W-:Y:S01]  /*22b70*/  FFMA.FTZ R3, R4, R176, -R175.reuse ;  /* 0x000000b004037223 */ /* 0x104fe200000108af */
[-C--:B----4-:R-:W-:Y:S01]  /*22b80*/  FMUL.FTZ R162, R162, R170.reuse ;  /* 0x000000aaa2a27220 */ /* 0x090fe20000410000 */
[-C--:B------:R-:W-:Y:S01]  /*22b90*/  FMUL.FTZ R163, R163, R170.reuse ;  /* 0x000000aaa3a37220 */ /* 0x080fe20000410000 */
[-C--:B------:R-:W-:Y:S01]  /*22ba0*/  FMUL.FTZ R158, R158, R170.reuse ;  /* 0x000000aa9e9e7220 */ /* 0x080fe20000410000 */
[-C--:B------:R-:W-:Y:S01]  /*22bb0*/  FMUL.FTZ R159, R159, R170.reuse ;  /* 0x000000aa9f9f7220 */ /* 0x080fe20000410000 */
[-C--:B------:R-:W-:Y:S01]  /*22bc0*/  FMUL.FTZ R154, R154, R170.reuse ;  /* 0x000000aa9a9a7220 */ /* 0x080fe20000410000 */
[-C--:B------:R-:W-:Y:S01]  /*22bd0*/  FMUL.FTZ R155, R155, R170.reuse ;  /* 0x000000aa9b9b7220 */ /* 0x080fe20000410000 */
[----:B------:R-:W2:Y:S01]  /*22be0*/  MUFU.EX2 R165, R165 ;  /* 0x000000a500a57308 */ /* 0x000ea20000000800 */
        /* <DEDUP_REMOVED lines=16> */
[----:B--2---:R-:W-:Y:S01]  /*22cf0*/  F2FP.F16.F32.PACK_AB R6, R165, R166 ;  /* 0x000000a6a506723e */ /* 0x004fe200000000ff */
[----:B------:R-:W-:Y:S01]  /*22d00*/  FMUL.FTZ R51, R51, R170 ;  /* 0x000000aa33337220 */ /* 0x000fe20000410000 */
[-C--:B------:R-:W-:Y:S01]  /*22d10*/  FMUL.FTZ R53, R53, R172.reuse ;  /* 0x000000ac35357220 */ /* 0x080fe20000410000 */
[-C--:B------:R-:W-:Y:S01]  /*22d20*/  FMUL.FTZ R56, R56, R172.reuse ;  /* 0x000000ac38387220 */ /* 0x080fe20000410000 */
[----:B------:R-:W-:Y:S01]  /*22d30*/  FMUL.FTZ R57, R57, R172 ;  /* 0x000000ac39397220 */ /* 0x000fe20000410000 */
[-C--:B------:R-:W-:Y:S01]  /*22d40*/  FMUL.FTZ R54, R54, R170.reuse ;  /* 0x000000aa36367220 */ /* 0x080fe20000410000 */
[-C--:B------:R-:W-:Y:S01]  /*22d50*/  FMUL.FTZ R55, R55, R170.reuse ;  /* 0x000000aa37377220 */ /* 0x080fe20000410000 */
[----:B------:R-:W2:Y:S01]  /*22d60*/  MUFU.EX2 R3, R3 ;  /* 0x0000000300037308 */ /* 0x000ea20000000800 */
[-C--:B------:R-:W-:Y:S01]  /*22d70*/  FMUL.FTZ R58, R58, R170.reuse ;  /* 0x000000aa3a3a7220 */ /* 0x080fe20000410000 */
[----:B------:R-:W-:Y:S01]  /*22d80*/  FMUL.FTZ R59, R59, R170 ;  /* 0x000000aa3b3b7220 */ /* 0x000fe20000410000 */
[-C--:B------:R-:W-:Y:S01]  /*22d90*/  FMUL.FTZ R60, R60, R172.reuse ;  /* 0x000000ac3c3c7220 */ /* 0x080fe20000410000 */
[-C--:B------:R-:W-:Y:S01]  /*22da0*/  FMUL.FTZ R61, R61, R172.reuse ;  /* 0x000000ac3d3d7220 */ /* 0x080fe20000410000 */
[----:B------:R-:W-:Y:S01]  /*22db0*/  FMUL.FTZ R64, R64, R172 ;  /* 0x000000ac40407220 */ /* 0x000fe20000410000 */
[-C--:B------:R-:W-:Y:S01]  /*22dc0*/  FMUL.FTZ R62, R62, R170.reuse ;  /* 0x000000aa3e3e7220 */ /* 0x080fe20000410000 */
[----:B------:R-:W-:Y:S01]  /*22dd0*/  FMUL.FTZ R63, R63, R170 ;  /* 0x000000aa3f3f7220 */ /* 0x000fe20000410000 */
[----:B------:R-:W-:Y:S01]  /*22de0*/  FMUL.FTZ R65, R65, R172 ;  /* 0x000000ac41417220 */ /* 0x000fe20000410000 */
[----:B-1----:R-:W-:Y:S01]  /*22df0*/  F2FP.F16.F32.PACK_AB R5, R0, R2 ;  /* 0x000000020005723e */ /* 0x002fe200000000ff */
[-C--:B------:R-:W-:Y:S01]  /*22e00*/  FMUL.FTZ R66, R66, R170.reuse ;  /* 0x000000aa42427220 */ /* 0x080fe20000410000 */
[----:B------:R-:W-:Y:S01]  /*22e10*/  FMUL.FTZ R67, R67, R170 ;  /* 0x000000aa43437220 */ /* 0x000fe20000410000 */
[-C--:B------:R-:W-:Y:S01]  /*22e20*/  FMUL.FTZ R68, R68, R172.reuse ;  /* 0x000000ac44447220 */ /* 0x080fe20000410000 */
[-C--:B------:R-:W-:Y:S01]  /*22e30*/  FMUL.FTZ R69, R69, R172.reuse ;  /* 0x000000ac45457220 */ /* 0x080fe20000410000 */
[----:B------:R-:W-:Y:S01]  /*22e40*/  FMUL.FTZ R72, R72, R172 ;  /* 0x000000ac48487220 */ /* 0x000fe20000410000 */
[-C--:B------:R-:W-:Y:S01]  /*22e50*/  FMUL.FTZ R70, R70, R170.reuse ;  /* 0x000000aa46467220 */ /* 0x080fe20000410000 */
[----:B------:R-:W-:Y:S01]  /*22e60*/  FMUL.FTZ R71, R71, R170 ;  /* 0x000000aa47477220 */ /* 0x000fe20000410000 */
[----:B--2---:R-:W-:Y:S01]  /*22e70*/  F2FP.F16.F32.PACK_AB R7, R3, R164 ;  /* 0x000000a40307723e */ /* 0x004fe200000000ff */
[----:B------:R-:W-:Y:S01]  /*22e80*/  FMUL.FTZ R73, R73, R172 ;  /* 0x000000ac49497220 */ /* 0x000fe20000410000 */
[-C--:B------:R-:W-:Y:S01]  /*22e90*/  FMUL.FTZ R74, R74, R170.reuse ;  /* 0x000000aa4a4a7220 */ /* 0x080fe20000410000 */
[----:B------:R-:W-:Y:S01]  /*22ea0*/  FMUL.FTZ R75, R75, R170 ;  /* 0x000000aa4b4b7220 */ /* 0x000fe20000410000 */
[-C--:B------:R-:W-:Y:S01]  /*22eb0*/  FMUL.FTZ R76, R76, R172.reuse ;  /* 0x000000ac4c4c7220 */ /* 0x080fe20000410000 */
[-C--:B------:R-:W-:Y:S01]  /*22ec0*/  FMUL.FTZ R77, R77, R172.reuse ;  /* 0x000000ac4d4d7220 */ /* 0x080fe20000410000 */
[----:B------:R-:W-:Y:S01]  /*22ed0*/  FMUL.FTZ R80, R80, R172 ;  /* 0x000000ac50507220 */ /* 0x000fe20000410000 */
[C---:B------:R-:W-:Y:S01]  /*22ee0*/  HMMA.16816.F32 R160, R4.reuse, R16, R160 ;  /* 0x0000001004a0723c */ /* 0x040fe200000018a0 */
[-C--:B------:R-:W-:Y:S01]  /*22ef0*/  FMUL.FTZ R78, R78, R170.reuse ;  /* 0x000000aa4e4e7220 */ /* 0x080fe20000410000 */
[----:B------:R-:W-:Y:S01]  /*22f00*/  FMUL.FTZ R79, R79, R170 ;  /* 0x000000aa4f4f7220 */ /* 0x000fe20000410000 */
[----:B------:R-:W-:Y:S01]  /*22f10*/  FMUL.FTZ R81, R81, R172 ;  /* 0x000000ac51517220 */ /* 0x000fe20000410000 */
[-C--:B------:R-:W-:Y:S01]  /*22f20*/  FMUL.FTZ R82, R82, R170.reuse ;  /* 0x000000aa52527220 */ /* 0x080fe20000410000 */
[----:B------:R-:W-:Y:S01]  /*22f30*/  FMUL.FTZ R83, R83, R170 ;  /* 0x000000aa53537220 */ /* 0x000fe20000410000 */
[C---:B------:R-:W-:Y:S01]  /*22f40*/  HMMA.16816.F32 R156, R4.reuse, R18, R156 ;  /* 0x00000012049c723c */ /* 0x040fe2000000189c */
[----:B------:R-:W1:Y:S01]  /*22f50*/  LDSM.16.MT88.4 R16, [R220+0x12000] ;  /* 0x01200000dc10783b */ /* 0x000e620000004200 */
[-C--:B------:R-:W-:Y:S01]  /*22f60*/  FMUL.FTZ R84, R84, R172.reuse ;  /* 0x000000ac54547220 */ /* 0x080fe20000410000 */
[-C--:B------:R-:W-:Y:S01]  /*22f70*/  FMUL.FTZ R85, R85, R172.reuse ;  /* 0x000000ac55557220 */ /* 0x080fe20000410000 */
[----:B------:R-:W-:Y:S01]  /*22f80*/  FMUL.FTZ R88, R88, R172 ;  /* 0x000000ac58587220 */ /* 0x000fe20000410000 */
[-C--:B------:R-:W-:Y:S01]  /*22f90*/  FMUL.FTZ R86, R86, R170.reuse ;  /* 0x000000aa56567220 */ /* 0x080fe20000410000 */
[C---:B---3--:R-:W-:Y:S01]  /*22fa0*/  HMMA.16816.F32 R152, R4.reuse, R12, R152 ;  /* 0x0000000c0498723c */ /* 0x048fe20000001898 */
[----:B------:R-:W-:Y:S01]  /*22fb0*/  FMUL.FTZ R87, R87, R170 ;  /* 0x000000aa57577220 */ /* 0x000fe20000410000 */
[----:B------:R-:W-:Y:S01]  /*22fc0*/  FMUL.FTZ R89, R89, R172 ;  /* 0x000000ac59597220 */ /* 0x000fe20000410000 */
[-C--:B------:R-:W-:Y:S01]  /*22fd0*/  FMUL.FTZ R90, R90, R170.reuse ;  /* 0x000000aa5a5a7220 */ /* 0x080fe20000410000 */
[----:B------:R-:W-:Y:S01]  /*22fe0*/  FMUL.FTZ R91, R91, R170 ;  /* 0x000000aa5b5b7220 */ /* 0x000fe20000410000 */
[-C--:B------:R-:W-:Y:S01]  /*22ff0*/  FMUL.FTZ R92, R92, R172.reuse ;  /* 0x000000ac5c5c7220 */ /* 0x080fe20000410000 */
[C---:B------:R-:W-:Y:S01]  /*23000*/  HMMA.16816.F32 R148, R4.reuse, R14, R148 ;  /* 0x0000000e0494723c */ /* 0x040fe20000001894 */
[----:B------:R-:W2:Y:S01]  /*23010*/  LDSM.16.MT88.4 R12, [R218+0x12000] ;  /* 0x01200000da0c783b */ /* 0x000ea20000004200 */
[-C--:B------:R-:W-:Y:S01]  /*23020*/  FMUL.FTZ R93, R93, R172.reuse ;  /* 0x000000ac5d5d7220 */ /* 0x080fe20000410000 */
[----:B------:R-:W-:Y:S01]  /*23030*/  FMUL.FTZ R96, R96, R172 ;  /* 0x000000ac60607220 */ /* 0x000fe20000410000 */
[-C--:B------:R-:W-:Y:S01]  /*23040*/  FMUL.FTZ R94, R94, R170.reuse ;  /* 0x000000aa5e5e7220 */ /* 0x080fe20000410000 */
[----:B------:R-:W-:Y:S01]  /*23050*/  FMUL.FTZ R95, R95, R170 ;  /* 0x000000aa5f5f7220 */ /* 0x000fe20000410000 */
        /* <DEDUP_REMOVED lines=22> */
[-CC-:B------:R-:W-:Y:S01]  /*231c0*/  FFMA.FTZ R192, R25, R176.reuse, -R175.reuse ;  /* 0x000000b019c07223 */ /* 0x180fe200000108af */
[C---:B-1----:R-:W-:Y:S01]  /*231d0*/  HMMA.16816.F32 R36, R4.reuse, R16, R36 ;  /* 0x000000100424723c */ /* 0x042fe20000001824 */
[--C-:B------:R-:W-:Y:S01]  /*231e0*/  FFMA.FTZ R193, R24, R176, -R175.reuse ;  /* 0x000000b018c17223 */ /* 0x100fe200000108af */
[----:B------:R-:W1:Y:S01]  /*231f0*/  MUFU.EX2 R179, R179 ;  /* 0x000000b300b37308 */ /* 0x000e620000000800 */
[-C--:B------:R-:W-:Y:S01]  /*23200*/  FMUL.FTZ R108, R108, R172.reuse ;  /* 0x000000ac6c6c7220 */ /* 0x080fe20000410000 */
[-C--:B------:R-:W-:Y:S01]  /*23210*/  FMUL.FTZ R109, R109, R172.reuse ;  /* 0x000000ac6d6d7220 */ /* 0x080fe20000410000 */
[----:B------:R-:W-:Y:S01]  /*23220*/  FMUL.FTZ R112, R112, R172 ;  /* 0x000000ac70707220 */ /* 0x000fe20000410000 */
[C---:B------:R-:W-:Y:S01]  /*23230*/  HMMA.16816.F32 R40, R4.reuse, R18, R40 ;  /* 0x000000120428723c */ /* 0x040fe20000001828 */
[----:B------:R-:W4:Y:S01]  /*23240*/  LDSM.16.MT88.4 R16, [R216+0x12000] ;  /* 0x01200000d810783b */ /* 0x000f220000004200 */
[-C--:B------:R-:W-:Y:S01]  /*23250*/  FMUL.FTZ R110, R110, R170.reuse ;  /* 0x000000aa6e6e7220 */ /* 0x080fe20000410000 */
[----:B------:R-:W-:Y:S01]  /*23260*/  FMUL.FTZ R111, R111, R170 ;  /* 0x000000aa6f6f7220 */ /* 0x000fe20000410000 */
[----:B------:R-:W-:Y:S01]  /*23270*/  MUFU.EX2 R187, R187 ;  /* 0x000000bb00bb7308 */ /* 0x000fe20000000800 */
[----:B------:R-:W-:Y:S01]  /*23280*/  FMUL.FTZ R113, R113, R172 ;  /* 0x000000ac71717220 */ /* 0x000fe20000410000 */
[C---:B--2---:R-:W-:Y:S01]  /*23290*/  HMMA.16816.F32 R44, R4.reuse, R12, R44 ;  /* 0x0000000c042c723c */ /* 0x044fe2000000182c */
[-C--:B------:R-:W-:Y:S01]  /*232a0*/  FMUL.FTZ R114, R114, R170.reuse ;  /* 0x000000aa72727220 */ /* 0x080fe20000410000 */
[----:B------:R-:W-:Y:S01]  /*232b0*/  FMUL.FTZ R115, R115, R170 ;  /* 0x000000aa73737220 */ /* 0x000fe20000410000 */
[-C--:B------:R-:W-:Y:S01]  /*232c0*/  FMUL.FTZ R116, R116, R172.reuse ;  /* 0x000000ac74747220 */ /* 0x080fe20000410000 */
[----:B------:R-:W-:Y:S01]  /*232d0*/  FMUL.FTZ R117, R117, R172 ;  /* 0x000000ac75757220 */ /* 0x000fe20000410000 */
[-C--:B------:R-:W-:Y:S01]  /*232e0*/  FMUL.FTZ R118, R118, R170.reuse ;  /* 0x000000aa76767220 */ /* 0x080fe20000410000 */
[C---:B------:R-:W-:Y:S01]  /*232f0*/  HMMA.16816.F32 R48, R4.reuse, R14, R48 ;  /* 0x0000000e0430723c */ /* 0x040fe20000001830 */
[----:B------:R-:W2:Y:S01]  /*23300*/  LDSM.16.MT88.4 R12, [R220+0x14000] ;  /* 0x01400000dc0c783b */ /* 0x000ea20000004200 */
[----:B------:R-:W-:Y:S01]  /*23310*/  MUFU.EX2 R188, R188 ;  /* 0x000000bc00bc7308 */ /* 0x000fe20000000800 */
[----:B------:R-:W-:Y:S01]  /*23320*/  FMUL.FTZ R119, R119, R170 ;  /* 0x000000aa77777220 */ /* 0x000fe20000410000 */
[-C--:B------:R-:W-:Y:S01]  /*23330*/  FMUL.FTZ R120, R120, R172.reuse ;  /* 0x000000ac78787220 */ /* 0x080fe20000410000 */
[----:B------:R-:W-:Y:S01]  /*23340*/  FMUL.FTZ R121, R121, R172 ;  /* 0x000000ac79797220 */ /* 0x000fe20000410000 */
[C---:B---3--:R-:W-:Y:S01]  /*23350*/  HMMA.16816.F32 R52, R4.reuse, R8, R52 ;  /* 0x000000080434723c */ /* 0x048fe20000001834 */
[-C--:B------:R-:W-:Y:S01]  /*23360*/  FMUL.FTZ R122, R122, R170.reuse ;  /* 0x000000aa7a7a7220 */ /* 0x080fe20000410000 */
[----:B------:R-:W-:Y:S01]  /*23370*/  FMUL.FTZ R123, R123, R170 ;  /* 0x000000aa7b7b7220 */ /* 0x000fe20000410000 */
[-C--:B------:R-:W-:Y:S01]  /*23380*/  FMUL.FTZ R124, R124, R172.reuse ;  /* 0x000000ac7c7c7220 */ /* 0x080fe20000410000 */
[----:B------:R-:W-:Y:S01]  /*23390*/  MUFU.EX2 R189, R189 ;  /* 0x000000bd00bd7308 */ /* 0x000fe20000000800 */
[-C--:B------:R-:W-:Y:S01]  /*233a0*/  FMUL.FTZ R125, R125, R172.reuse ;  /* 0x000000ac7d7d7220 */ /* 0x080fe20000410000 */
[C---:B------:R-:W-:Y:S01]  /*233b0*/  HMMA.16816.F32 R56, R4.reuse, R10, R56 ;  /* 0x0000000a0438723c */ /* 0x040fe20000001838 */
[----:B------:R-:W3:Y:S01]  /*233c0*/  LDSM.16.MT88.4 R8, [R218+0x14000] ;  /* 0x01400000da08783b */ /* 0x000ee20000004200 */
[-C--:B------:R-:W-:Y:S01]  /*233d0*/  FMUL.FTZ R128, R128, R172.reuse ;  /* 0x000000ac80807220 */ /* 0x080fe20000410000 */
[----:B------:R-:W-:Y:S01]  /*233e0*/  FMUL.FTZ R129, R129, R172 ;  /* 0x000000ac81817220 */ /* 0x000fe20000410000 */
[-C--:B------:R-:W-:Y:S01]  /*233f0*/  FMUL.FTZ R126, R126, R170.reuse ;  /* 0x000000aa7e7e7220 */ /* 0x080fe20000410000 */
[-C--:B------:R-:W-:Y:S01]  /*23400*/  FMUL.FTZ R127, R127, R170.reuse ;  /* 0x000000aa7f7f7220 */ /* 0x080fe20000410000 */
[C---:B------:R-:W-:Y:S01]  /*23410*/  HMMA.16816.F32 R136, R4.reuse, R20, R136 ;  /* 0x000000140488723c */ /* 0x040fe20000001888 */
[----:B------:R-:W1:Y:S01]  /*23420*/  MUFU.EX2 R190, R190 ;  /* 0x000000be00be7308 */ /* 0x000e620000000800 */
[-C--:B------:R-:W-:Y:S01]  /*23430*/  FMUL.FTZ R130, R130, R170.reuse ;  /* 0x000000aa82827220 */ /* 0x080fe20000410000 */
[----:B------:R-:W-:Y:S01]  /*23440*/  FMUL.FTZ R131, R131, R170 ;  /* 0x000000aa83837220 */ /* 0x000fe20000410000 */
[----:B------:R-:W-:Y:S01]  /*23450*/  LDSM.16.MT88.4 R24, [R217+0x10800] ;  /* 0x01080000d918783b */ /* 0x000fe20000004200 */
[-CC-:B------:R-:W-:Y:S01]  /*23460*/  FFMA.FTZ R197, R197, R176.reuse, -R175.reuse ;  /* 0x000000b0c5c57223 */ /* 0x180fe200000108af */
[C---:B------:R-:W-:Y:S01]  /*23470*/  HMMA.16816.F32 R132, R4.reuse, R22, R132 ;  /* 0x000000160484723c */ /* 0x040fe20000001884 */
[-CC-:B------:R-:W-:Y:S01]  /*23480*/  FFMA.FTZ R196, R196, R176.reuse, -R175.reuse ;  /* 0x000000b0c4c47223 */ /* 0x180fe200000108af */
[----:B------:R-:W-:Y:S01]  /*23490*/  LDSM.16.MT88.4 R20, [R216+0x10800] ;  /* 0x01080000d814783b */ /* 0x000fe20000004200 */
[----:B------:R-:W1:Y:S01]  /*234a0*/  MUFU.EX2 R191, R191 ;  /* 0x000000bf00bf7308 */ /* 0x000e620000000800 */
[-CC-:B------:R-:W-:Y:S01]  /*234b0*/  FFMA.FTZ R195, R195, R176.reuse, -R175.reuse ;  /* 0x000000b0c3c37223 */ /* 0x180fe200000108af */
[-CC-:B------:R-:W-:Y:S01]  /*234c0*/  FFMA.FTZ R194, R194, R176.reuse, -R175.reuse ;  /* 0x000000b0c2c27223 */ /* 0x180fe200000108af */
[C---:B----4-:R-:W-:Y:S01]  /*234d0*/  HMMA.16816.F32 R60, R4.reuse, R16, R60 ;  /* 0x00000010043c723c */ /* 0x050fe2000000183c */
[----:B------:R-:W-:Y:S01]  /*234e0*/  LDSM.16.MT88.4 R28, [R220+0x10800] ;  /* 0x01080000dc1c783b */ /* 0x000fe20000004200 */
[-CC-:B------:R-:W-:Y:S01]  /*234f0*/  FFMA.FTZ R178, R178, R176.reuse, -R175.reuse ;  /* 0x000000b0b2b27223 */ /* 0x180fe200000108af */
[-CC-:B------:R-:W-:Y:S01]  /*23500*/  FFMA.FTZ R177, R177, R176.reuse, -R175.reuse ;  /* 0x000000b0b1b17223 */ /* 0x180fe200000108af */
[-CC-:B------:R-:W-:Y:S01]  /*23510*/  FFMA.FTZ R173, R173, R176.reuse, -R175.reuse ;  /* 0x000000b0adad7223 */ /* 0x180fe200000108af */
[----:B------:R-:W-:Y:S01]  /*23520*/  MUFU.EX2 R192, R192 ;  /* 0x000000c000c07308 */ /* 0x000fe20000000800 */
[----:B------:R-:W-:Y:S01]  /*23530*/  HMMA.16816.F32 R64, R4, R18, R64 ;  /* 0x000000120440723c */ /* 0x000fe20000001840 */
[----:B------:R-:W4:Y:S01]  /*23540*/  LDSM.16.MT88.4 R16, [R217+0x14000] ;  /* 0x01400000d910783b */ /* 0x000f220000004200 */
[----:B------:R-:W-:Y:S01]  /*23550*/  FFMA.FTZ R174, R174, R176, -R175 ;  /* 0x000000b0aeae7223 */ /* 0x000fe200000108af */
[----:B------:R-:W-:Y:S01]  /*23560*/  FFMA.FTZ R171, R249, R172, R171 ;  /* 0x000000acf9ab7223 */ /* 0x000fe200000100ab */
[----:B------:R-:W-:-:S02]  /*23570*/  FFMA.FTZ R2, R248, R170, R2 ;  /* 0x000000aaf8027223 */ /* 0x000fc40000010002 */
[----:B--2---:R-:W-:Y:S01]  /*23580*/  HMMA.16816.F32 R68, R4, R12, R68 ;  /* 0x0000000c0444723c */ /* 0x004fe20000001844 */
[----:B------:R-:W2:Y:S01]  /*23590*/  MUFU.EX2 R193, R193 ;  /* 0x000000c100c17308 */ /* 0x000ea20000000800 */
[----:B------:R-:W-:Y:S01]  /*235a0*/  FADD.FTZ R171, R167, R171 ;  /* 0x000000aba7ab7221 */ /* 0x000fe20000010000 */
[----:B------:R-:W-:-:S03]  /*235b0*/  FADD.FTZ R2, R0, R2 ;  /* 0x0000000200027221 */ /* 0x000fc60000010000 */
[C---:B------:R-:W-:Y:S01]  /*235c0*/  HMMA.16816.F32 R72, R4.reuse, R14, R72 ;  /* 0x0000000e0448723c */ /* 0x040fe20000001848 */
[----:B------:R-:W2:Y:S01]  /*235d0*/  LDSM.16.MT88.4 R12, [R216+0x14000] ;  /* 0x01400000d80c783b */ /* 0x000ea20000004200 */
[----:B------:R-:W-:Y:S01]  /*235e0*/  FADD.FTZ R171, R166, R171 ;  /* 0x000000aba6ab7221 */ /* 0x000fe20000010000 */
[----:B------:R-:W2:Y:S01]  /*235f0*/  MUFU.EX2 R197, R197 ;  /* 0x000000c500c57308 */ /* 0x000ea20000000800 */
[----:B------:R-:W-:Y:S01]  /*23600*/  FADD.FTZ R2, R164, R2 ;  /* 0x00000002a4027221 */ /* 0x000fe20000010000 */
[----:B------:R-:W-:Y:S01]  /*23610*/  MOV R164, R169 ;  /* 0x000000a900a47202 */ /* 0x000fe20000000f00 */
[C---:B---3--:R-:W-:Y:S01]  /*23620*/  HMMA.16816.F32 R76, R4.reuse, R8, R76 ;  /* 0x00000008044c723c */ /* 0x048fe2000000184c */
[----:B------:R-:W-:Y:S01]  /*23630*/  FADD.FTZ R171, R165, R171 ;  /* 0x000000aba5ab7221 */ /* 0x000fe20000010000 */
[----:B------:R-:W-:Y:S01]  /*23640*/  FADD.FTZ R2, R3, R2 ;  /* 0x0000000203027221 */ /* 0x000fe20000010000 */
[----:B------:R-:W-:Y:S02]  /*23650*/  MOV R3, R168 ;  /* 0x000000a800037202 */ /* 0x000fe40000000f00 */
[----:B------:R-:W-:Y:S01]  /*23660*/  MUFU.EX2 R196, R196 ;  /* 0x000000c400c47308 */ /* 0x000fe20000000800 */
[----:B------:R-:W-:Y:S01]  /*23670*/  HMMA.16816.F32 R80, R4, R10, R80 ;  /* 0x0000000a0450723c */ /* 0x000fe20000001850 */
[----:B------:R-:W3:Y:S01]  /*23680*/  LDSM.16.MT88.4 R8, [R220+0x16000] ;  /* 0x01600000dc08783b */ /* 0x000ee20000004200 */
[----:B-1----:R-:W-:Y:S01]  /*23690*/  FADD.FTZ R171, R179, R171 ;  /* 0x000000abb3ab7221 */ /* 0x002fe20000010000 */
[----:B------:R-:W-:-:S04]  /*236a0*/  FADD.FTZ R2, R190, R2 ;  /* 0x00000002be027221 */ /* 0x000fc80000010000 */
[----:B------:R-:W-:Y:S08]  /*236b0*/  MUFU.EX2 R195, R195 ;  /* 0x000000c300c37308 */ /* 0x000ff00000000800 */
[----:B------:R-:W-:Y:S01]  /*236c0*/  MUFU.EX2 R194, R194 ;  /* 0x000000c200c27308 */ /* 0x000fe20000000800 */
[C---:B----4-:R-:W-:Y:S06]  /*236d0*/  HMMA.16816.F32 R84, R4.reuse, R16, R84 ;  /* 0x000000100454723c */ /* 0x050fec0000001854 */
[C---:B------:R-:W-:Y:S01]  /*236e0*/  HMMA.16816.F32 R88, R4.reuse, R18, R88 ;  /* 0x000000120458723c */ /* 0x040fe20000001858 */
[----:B------:R-:W1:Y:S01]  /*236f0*/  LDSM.16.MT88.4 R16, [R218+0x16000] ;  /* 0x01600000da10783b */ /* 0x000e620000004200 */
[----:B------:R-:W-:Y:S04]  /*23700*/  MUFU.EX2 R178, R178 ;  /* 0x000000b200b27308 */ /* 0x000fe80000000800 */
[C---:B--2---:R-:W-:Y:S04]  /*23710*/  HMMA.16816.F32 R92, R4.reuse, R12, R92 ;  /* 0x0000000c045c723c */ /* 0x044fe8000000185c */
[----:B------:R-:W-:Y:S02]  /*23720*/  MUFU.EX2 R177, R177 ;  /* 0x000000b100b17308 */ /* 0x000fe40000000800 */
[C---:B------:R-:W-:Y:S01]  /*23730*/  HMMA.16816.F32 R96, R4.reuse, R14, R96 ;  /* 0x0000000e0460723c */ /* 0x040fe20000001860 */
[----:B------:R-:W2:Y:S05]  /*23740*/  LDSM.16.MT88.4 R12, [R217+0x16000] ;  /* 0x01600000d90c783b */ /* 0x000eaa0000004200 */
[C---:B---3--:R-:W-:Y:S01]  /*23750*/  HMMA.16816.F32 R100, R4.reuse, R8, R100 ;  /* 0x000000080464723c */ /* 0x048fe20000001864 */
[----:B------:R-:W-:Y:S05]  /*23760*/  MUFU.EX2 R173, R173 ;  /* 0x000000ad00ad7308 */ /* 0x000fea0000000800 */
[C---:B------:R-:W-:Y:S01]  /*23770*/  HMMA.16816.F32 R104, R4.reuse, R10, R104 ;  /* 0x0000000a0468723c */ /* 0x040fe20000001868 */
[----:B------:R-:W3:Y:S02]  /*23780*/  LDSM.16.MT88.4 R8, [R216+0x16000] ;  /* 0x01600000d808783b */ /* 0x000ee40000004200 */
[----:B------:R-:W-:Y:S03]  /*23790*/  MUFU.EX2 R174, R174 ;  /* 0x000000ae00ae7308 */ /* 0x000fe60000000800 */
[C---:B-1----:R-:W-:Y:S06]  /*237a0*/  HMMA.16816.F32 R108, R4.reuse, R16, R108 ;  /* 0x00000010046c723c */ /* 0x042fec000000186c */
[C---:B------:R-:W-:Y:S01]  /*237b0*/  HMMA.16816.F32 R112, R4.reuse, R18, R112 ;  /* 0x000000120470723c */ /* 0x040fe20000001870 */
[----:B------:R-:W1:Y:S05]  /*237c0*/  LDSM.16.MT88.4 R16, [R220+0x12800] ;  /* 0x01280000dc10783b */ /* 0x000e6a0000004200 */
[C---:B--2---:R-:W-:Y:S06]  /*237d0*/  HMMA.16816.F32 R116, R4.reuse, R12, R116 ;  /* 0x0000000c0474723c */ /* 0x044fec0000001874 */
[C---:B------:R-:W-:Y:S01]  /*237e0*/  HMMA.16816.F32 R120, R4.reuse, R14, R120 ;  /* 0x0000000e0478723c */ /* 0x040fe20000001878 */
[----:B------:R-:W-:Y:S05]  /*237f0*/  LDSM.16.MT88.4 R12, [R218+0x12800] ;  /* 0x01280000da0c783b */ /* 0x000fea0000004200 */
[C---:B---3--:R-:W-:Y:S06]  /*23800*/  HMMA.16816.F32 R124, R4.reuse, R8, R124 ;  /* 0x00000008047c723c */ /* 0x048fec000000187c */
        /* <DEDUP_REMOVED lines=13> */
[----:B------:R-:W-:-:S04]  /*238e0*/  FADD.FTZ R193, R197, R193 ;  /* 0x000000c1c5c17221 */ /* 0x000fc80000010000 */
        /* <DEDUP_REMOVED lines=8> */
[C---:B------:R-:W-:Y:S06]  /*23970*/  HMMA.16816.F32 R44, R4.reuse, R12, R44 ;  /* 0x0000000c042c723c */ /* 0x040fec000000182c */
        /* <DEDUP_REMOVED lines=37> */
[----:B------:R-:W-:Y:S01]  /*23bd0*/  LDSM.16.MT88.4 R28, [R216+0x11000] ;  /* 0x01100000d81c783b */ /* 0x000fe20000004200 */
[----:B--2---:R-:W-:-:S03]  /*23be0*/  FADD.FTZ R189, R32, R189 ;  /* 0x000000bd20bd7221 */ /* 0x004fc60000010000 */
[C---:B------:R-:W-:Y:S03]  /*23bf0*/  HMMA.16816.F32 R100, R4.reuse, R16, R100 ;  /* 0x000000100464723c */ /* 0x040fe60000001864 */
[----:B------:R-:W2:Y:S03]  /*23c00*/  MUFU.EX2 R35, R35 ;  /* 0x0000002300237308 */ /* 0x000ea60000000800 */
[C---:B------:R-:W-:Y:S01]  /*23c10*/  HMMA.16816.F32 R104, R4.reuse, R18, R104 ;  /* 0x000000120468723c */ /* 0x040fe20000001868 */
[----:B------:R-:W4:Y:S05]  /*23c20*/  LDSM.16.MT88.4 R16, [R220+0x11000] ;  /* 0x01100000dc10783b */ /* 0x000f2a0000004200 */
        /* <DEDUP_REMOVED lines=18> */
[----:B-1----:R-:W-:Y:S01]  /*23d50*/  HMMA.16816.F32 R144, R4, R8, R144 ;  /* 0x000000080490723c */ /* 0x002fe20000001890 */
[----:B------:R-:W-:-:S04]  /*23d60*/  FADD.FTZ R194, R173, R194 ;  /* 0x000000c2adc27221 */ /* 0x000fc80000010000 */
[----:B------:R-:W-:Y:S01]  /*23d70*/  FADD.FTZ R248, R174, R194 ;  /* 0x000000c2aef87221 */ /* 0x000fe20000010000 */
        /* <DEDUP_REMOVED lines=33> */
[----:B------:R-:W-:Y:S01]  /*23f90*/  HMMA.16816.F32 R132, R4, R30, R132 ;  /* 0x0000001e0484723c */ /* 0x000fe20000001884 */
[-CC-:B------:R-:W-:Y:S01]  /*23fa0*/  FFMA.FTZ R28, R186, R176.reuse, -R184.reuse ;  /* 0x000000b0ba1c7223 */ /* 0x180fe200000108b8 */
[----:B------:R-:W-:-:S04]  /*23fb0*/  FFMA.FTZ R29, R185, R176, -R184 ;  /* 0x000000b0b91d7223 */ /* 0x000fc800000108b8 */
[C---:B----4-:R-:W-:Y:S01]  /*23fc0*/  HMMA.16816.F32 R84, R4.reuse, R16, R84 ;  /* 0x000000100454723c */ /* 0x050fe20000001854 */
[-CC-:B------:R-:W-:Y:S01]  /*23fd0*/  FFMA.FTZ R30, R183, R176.reuse, -R184.reuse ;  /* 0x000000b0b71e7223 */ /* 0x180fe200000108b8 */
[----:B------:R-:W-:Y:S01]  /*23fe0*/  FFMA.FTZ R31, R182, R176, -R184 ;  /* 0x000000b0b61f7223 */ /* 0x000fe200000108b8 */
[----:B------:R-:W4:Y:S03]  /*23ff0*/  MUFU.EX2 R28, R28 ;  /* 0x0000001c001c7308 */ /* 0x000f260000000800 */
[C---:B------:R-:W-:Y:S01]  /*24000*/  HMMA.16816.F32 R88, R4.reuse, R18, R88 ;  /* 0x000000120458723c */ /* 0x040fe20000001858 */
[----:B------:R-:W3:Y:S04]  /*24010*/  LDSM.16.MT88.4 R16, [R218+0x11800] ;  /* 0x01180000da10783b */ /* 0x000ee80000004200 */
[----:B------:R-:W1:Y:S01]  /*24020*/  MUFU.EX2 R29, R29 ;  /* 0x0000001d001d7308 */ /* 0x000e620000000800 */
[C---:B------:R-:W-:Y:S06]  /*24030*/  HMMA.16816.F32 R116, R4.reuse, R24, R116 ;  /* 0x000000180474723c */ /* 0x040fec0000001874 */
[----:B------:R-:W-:Y:S01]  /*24040*/  HMMA.16816.F32 R120, R4, R26, R120 ;  /* 0x0000001a0478723c */ /* 0x000fe20000001878 */
[----:B------:R-:W1:Y:S01]  /*24050*/  MUFU.EX2 R30, R30 ;  /* 0x0000001e001e7308 */ /* 0x000e620000000800 */
[----:B------:R-:W-:Y:S01]  /*24060*/  LDSM.16.MT88.4 R24, [R216+0x11800] ;  /* 0x01180000d818783b */ /* 0x000fe20000004200 */
[----:B----4-:R-:W-:-:S03]  /*24070*/  FADD.FTZ R35, R28, R35 ;  /* 0x000000231c237221 */ /* 0x010fc60000010000 */
[C---:B--2---:R-:W-:Y:S03]  /*24080*/  HMMA.16816.F32 R124, R4.reuse, R12, R124 ;  /* 0x0000000c047c723c */ /* 0x044fe6000000187c */
[----:B------:R-:W2:Y:S01]  /*24090*/  MUFU.EX2 R31, R31 ;  /* 0x0000001f001f7308 */ /* 0x000ea20000000800 */
[----:B-1----:R-:W-:Y:S02]  /*240a0*/  FADD.FTZ R35, R29, R35 ;  /* 0x000000231d237221 */ /* 0x002fe40000010000 */
[----:B------:R-:W-:Y:S01]  /*240b0*/  HMMA.16816.F32 R128, R4, R14, R128 ;  /* 0x0000000e0480723c */ /* 0x000fe20000001880 */
[----:B------:R-:W1:Y:S01]  /*240c0*/  LDSM.16.MT88.4 R12, [R218+0x13800] ;  /* 0x01380000da0c783b */ /* 0x000e620000004200 */
[----:B------:R-:W-:-:S05]  /*240d0*/  FADD.FTZ R35, R30, R35 ;  /* 0x000000231e237221 */ /* 0x000fca0000010000 */
[----:B------:R-:W-:Y:S02]  /*240e0*/  F2FP.F16.F32.PACK_AB R4, R29, R28 ;  /* 0x0000001c1d04723e */ /* 0x000fe400000000ff */
[----:B------:R-:W-:Y:S02]  /*240f0*/  F2FP.F16.F32.PACK_AB R5, R177, R178 ;  /* 0x000000b2b105723e */ /* 0x000fe400000000ff */
[----:B------:R-:W-:Y:S02]  /*24100*/  F2FP.F16.F32.PACK_AB R7, R174, R173 ;  /* 0x000000adae07723e */ /* 0x000fe400000000ff */
[C---:B--2---:R-:W-:Y:S01]  /*24110*/  F2FP.F16.F32.PACK_AB R6, R31.reuse, R30 ;  /* 0x0000001e1f06723e */ /* 0x044fe200000000ff */
[----:B------:R-:W-:-:S06]  /*24120*/  FADD.FTZ R249, R31, R35 ;  /* 0x000000231ff97221 */ /* 0x000fcc0000010000 */
[C---:B------:R-:W-:Y:S06]  /*24130*/  HMMA.16816.F32 R160, R4.reuse, R8, R160 ;  /* 0x0000000804a0723c */ /* 0x040fec00000018a0 */
        /* <DEDUP_REMOVED lines=43> */
.L_x_3936:
[----:B------:R-:W-:Y:S05]  /*243f0*/  @!P6 BRA `(.L_x_3945) ;  /* 0x00000054009ce947 */ /* 0x000fea0003800000 */
[----:B------:R-:W-:Y:S02]  /*24400*/  MOV R2, R3 ;  /* 0x0000000300027202 */ /* 0x000fe40000000f00 */
[----:B------:R-:W-:-:S07]  /*24410*/  MOV R0, R164 ;  /* 0x000000a400007202 */ /* 0x000fce0000000f00 */
.L_x_3954:
        /* <DEDUP_REMOVED lines=81> */
.L_x_3947:
[----:B-1----:R-:W-:Y:S02]  /*24930*/  R2UR UR4, R166 ;  /* 0x00000000a60472ca */ /* 0x002fe400000e0000 */
[----:B------:R-:W-:Y:S11]  /*24940*/  R2UR UR5, R167 ;  /* 0x00000000a70572ca */ /* 0x000ff600000e0000 */
[----:B------:R-:W-:Y:S02]  /*24950*/  @!UPT UIADD3 URZ, URZ, URZ, URZ ;  /* 0x0000003f3f3ff290 */ /* 0x000fe4000fffe03f */
[----:B--2---:R-:W2:Y:S02]  /*24960*/  LD.E R10, desc[UR4][R164.64+0x40] ;  /* 0x00004004a40a7980 */ /* 0x004ea4000c101900 */
[----:B--2---:R-:W-:Y:S05]  /*24970*/  IMAD.U32 R10, R10, -0x40, RZ ;  /* 0xffffffc00a0a7824 */ /* 0x004fea00078e00ff */
[----:B------:R-:W-:Y:S02]  /*24980*/  SHF.R.S32.HI R4, RZ, 0x1f, R10 ;  /* 0x0000001fff047819 */ /* 0x000fe4000001140a */
.L_x_3948:
[----:B------:R-:W-:Y:S05]  /*24990*/  BSYNC B0 ;  /* 0x0000000000007941 */ /* 0x000fea0003800000 */
.L_x_3946:
        /* <DEDUP_REMOVED lines=155> */
[----:B------:R-:W3:Y:S03]  /*25350*/  LD.E R3, desc[UR4][R164.64+0x18c] ;  /* 0x00018c04a4037980 */ /* 0x000ee6000c101900 */
        /* <DEDUP_REMOVED lines=38> */
[----:B------:R-:W5:Y:S05]  /*255c0*/  LDSM.16.M88.4 R188, [R225+0xb800] ;  /* 0x00b80000e1bc783b */ /* 0x000f6a0000000200 */
[C---:B-1----:R-:W-:Y:S06]  /*255d0*/  HMMA.16816.F32 R20, R172.reuse, R196, R20 ;  /* 0x000000c4ac14723c */ /* 0x042fec0000001814 */
[C---:B------:R-:W-:Y:S01]  /*255e0*/  HMMA.16816.F32 R24, R172.reuse, R198, R24 ;  /* 0x000000c6ac18723c */ /* 0x040fe20000001818 */
[----:B------:R-:W-:Y:S05]  /*255f0*/  LDSM.16.M88.4 R196, [R209] ;  /* 0x00000000d1c4783b */ /* 0x000fea0000000200 */
[C---:B--2---:R-:W-:Y:S06]  /*25600*/  HMMA.16816.F32 R28, R172.reuse, R168, R28 ;  /* 0x000000a8ac1c723c */ /* 0x044fec000000181c */
[----:B------:R-:W-:Y:S01]  /*25610*/  HMMA.16816.F32 R32, R172, R170, R32 ;  /* 0x000000aaac20723c */ /* 0x000fe20000001820 */
[----:B------:R-:W-:Y:S04]  /*25620*/  LDSM.16.M88.4 R168, [R224+0x2000] ;  /* 0x00200000e0a8783b */ /* 0x000fe80000000200 */
[----:B------:R-:W1:Y:S01]  /*25630*/  LDSM.16.M88.4 R172, [R211] ;  /* 0x00000000d3ac783b */ /* 0x000e620000000200 */
[C---:B---3--:R-:W-:Y:S06]  /*25640*/  HMMA.16816.F32 R4, R176.reuse, R180, R4 ;  /* 0x000000b4b004723c */ /* 0x048fec0000001804 */
[C---:B------:R-:W-:Y:S01]  /*25650*/  HMMA.16816.F32 R8, R176.reuse, R182, R8 ;  /* 0x000000b6b008723c */ /* 0x040fe20000001808 */
[----:B------:R-:W2:Y:S05]  /*25660*/  LDSM.16.M88.4 R180, [R210] ;  /* 0x00000000d2b4783b */ /* 0x000eaa0000000200 */
[C---:B----4-:R-:W-:Y:S06]  /*25670*/  HMMA.16816.F32 R12, R176.reuse, R192, R12 ;  /* 0x000000c0b00c723c */ /* 0x050fec000000180c */
[C---:B------:R-:W-:Y:S01]  /*25680*/  HMMA.16816.F32 R16, R176.reuse, R194, R16 ;  /* 0x000000c2b010723c */ /* 0x040fe20000001810 */
[----:B------:R-:W3:Y:S05]  /*25690*/  LDSM.16.M88.4 R192, [R208] ;  /* 0x00000000d0c0783b */ /* 0x000eea0000000200 */
[C---:B-----5:R-:W-:Y:S06]  /*256a0*/  HMMA.16816.F32 R20, R176.reuse, R184, R20 ;  /* 0x000000b8b014723c */ /* 0x060fec0000001814 */
        /* <DEDUP_REMOVED lines=37> */
[----:B------:R-:W-:Y:S05]  /*25900*/  LDSM.16.M88.4 R196, [R204] ;  /* 0x00000000ccc4783b */ /* 0x000fea0000000200 */
[C---:B----4-:R-:W-:Y:S06]  /*25910*/  HMMA.16816.F32 R20, R168.reuse, R184, R20 ;  /* 0x000000b8a814723c */ /* 0x050fec0000001814 */
[C---:B------:R-:W-:Y:S01]  /*25920*/  HMMA.16816.F32 R24, R168.reuse, R186, R24 ;  /* 0x000000baa818723c */ /* 0x040fe20000001818 */
[----:B------:R-:W4:Y:S05]  /*25930*/  LDSM.16.M88.4 R184, [R225+0xd800] ;  /* 0x00d80000e1b8783b */ /* 0x000f2a0000000200 */
[C---:B-1----:R-:W-:Y:S06]  /*25940*/  HMMA.16816.F32 R28, R168.reuse, R172, R28 ;  /* 0x000000aca81c723c */ /* 0x042fec000000181c */
[----:B------:R-:W-:Y:S01]  /*25950*/  HMMA.16816.F32 R32, R168, R174, R32 ;  /* 0x000000aea820723c */ /* 0x000fe20000001820 */
[----:B------:R-:W-:Y:S04]  /*25960*/  LDSM.16.M88.4 R168, [R224+0x4000] ;  /* 0x00400000e0a8783b */ /* 0x000fe80000000200 */
[----:B------:R-:W1:Y:S01]  /*25970*/  LDSM.16.M88.4 R172, [R207] ;  /* 0x00000000cfac783b */ /* 0x000e620000000200 */
[C---:B--2---:R-:W-:Y:S06]  /*25980*/  HMMA.16816.F32 R4, R176.reuse, R180, R4 ;  /* 0x000000b4b004723c */ /* 0x044fec0000001804 */
        /* <DEDUP_REMOVED lines=27> */
[----:B------:R-:W1:Y:S05]  /*25b40*/  LDSM.16.M88.4 R176, [R212+0x5000] ;  /* 0x00500000d4b0783b */ /* 0x000e6a0000000200 */
[C---:B--2---:R-:W-:Y:S06]  /*25b50*/  HMMA.16816.F32 R12, R172.reuse, R180, R12 ;  /* 0x000000b4ac0c723c */ /* 0x044fec000000180c */
[C---:B------:R-:W-:Y:S01]  /*25b60*/  HMMA.16816.F32 R16, R172.reuse, R182, R16 ;  /* 0x000000b6ac10723c */ /* 0x040fe20000001810 */
[----:B------:R-:W-:Y:S05]  /*25b70*/  LDSM.16.M88.4 R180, [R226+0x6000] ;  /* 0x00600000e2b4783b */ /* 0x000fea0000000200 */
[C---:B------:R-:W-:Y:S06]  /*25b80*/  HMMA.16816.F32 R20, R172.reuse, R184, R20 ;  /* 0x000000b8ac14723c */ /* 0x040fec0000001814 */
[C---:B------:R-:W-:Y:S01]  /*25b90*/  HMMA.16816.F32 R24, R172.reuse, R186, R24 ;  /* 0x000000baac18723c */ /* 0x040fe20000001818 */
[----:B------:R-:W-:Y:S05]  /*25ba0*/  LDSM.16.M88.4 R184, [R225+0xe000] ;  /* 0x00e00000e1b8783b */ /* 0x000fea0000000200 */
        /* <DEDUP_REMOVED lines=26> */
[C---:B-----5:R-:W-:Y:S06]  /*25d50*/  HMMA.16816.F32 R28, R180.reuse, R196, R28 ;  /* 0x000000c4b41c723c */ /* 0x060fec000000181c */
[----:B------:R-:W-:Y:S01]  /*25d60*/  HMMA.16816.F32 R32, R180, R198, R32 ;  /* 0x000000c6b420723c */ /* 0x000fe20000001820 */
[----:B------:R-:W4:Y:S05]  /*25d70*/  LDSM.16.M88.4 R180, [R222+0x6000] ;  /* 0x00600000deb4783b */ /* 0x000f2a0000000200 */
        /* <DEDUP_REMOVED lines=18> */
[C---:B-----5:R-:W-:Y:S06]  /*25ea0*/  HMMA.16816.F32 R20, R180.reuse, R176, R20 ;  /* 0x000000b0b414723c */ /* 0x060fec0000001814 */
[C---:B------:R-:W-:Y:S06]  /*25eb0*/  HMMA.16816.F32 R24, R180.reuse, R178, R24 ;  /* 0x000000b2b418723c */ /* 0x040fec0000001818 */
[C---:B--2---:R-:W-:Y:S06]  /*25ec0*/  HMMA.16816.F32 R28, R180.reuse, R184, R28 ;  /* 0x000000b8b41c723c */ /* 0x044fec000000181c */
[----:B------:R-:W-:Y:S06]  /*25ed0*/  HMMA.16816.F32 R32, R180, R186, R32 ;  /* 0x000000bab420723c */ /* 0x000fec0000001820 */
[C---:B---3--:R-:W-:Y:S05]  /*25ee0*/  HMMA.16816.F32 R4, R168.reuse, R188, R4 ;  /* 0x000000bca804723c */ /* 0x048fea0000001804 */
[----:B------:R-:W-:Y:S01]  /*25ef0*/  IMAD.MOV.U32 R181, RZ, RZ, R250 ;  /* 0x000000ffffb57224 */ /* 0x000fe200078e00fa */
[C---:B------:R-:W-:Y:S05]  /*25f00*/  HMMA.16816.F32 R8, R168.reuse, R190, R8 ;  /* 0x000000bea808723c */ /* 0x040fea0000001808 */
[----:B------:R-:W-:Y:S01]  /*25f10*/  IMAD.MOV.U32 R180, RZ, RZ, R251 ;  /* 0x000000ffffb47224 */ /* 0x000fe200078e00fb */
[C---:B-1----:R-:W-:Y:S06]  /*25f20*/  HMMA.16816.F32 R12, R168.reuse, R172, R12 ;  /* 0x000000aca80c723c */ /* 0x042fec000000180c */
[C---:B------:R-:W-:Y:S06]  /*25f30*/  HMMA.16816.F32 R16, R168.reuse, R174, R16 ;  /* 0x000000aea810723c */ /* 0x040fec0000001810 */
[-C--:B------:R-:W-:Y:S01]  /*25f40*/  FMUL.FTZ R4, R4, R3.reuse ;  /* 0x0000000304047220 */ /* 0x080fe20000410000 */
[-C--:B------:R-:W-:Y:S01]  /*25f50*/  FMUL.FTZ R5, R5, R3.reuse ;  /* 0x0000000305057220 */ /* 0x080fe20000410000 */
[-C--:B------:R-:W-:Y:S02]  /*25f60*/  FMUL.FTZ R6, R6, R3.reuse ;  /* 0x0000000306067220 */ /* 0x080fe40000410000 */
[----:B------:R-:W1:Y:S01]  /*25f70*/  MUFU.TANH R176, R4 ;  /* 0x0000000400b07308 */ /* 0x000e620000002400 */
[-C--:B------:R-:W-:Y:S01]  /*25f80*/  FMUL.FTZ R7, R7, R3.reuse ;  /* 0x0000000307077220 */ /* 0x080fe20000410000 */
[-C--:B------:R-:W-:Y:S01]  /*25f90*/  FMUL.FTZ R8, R8, R3.reuse ;  /* 0x0000000308087220 */ /* 0x080fe20000410000 */
[-C--:B------:R-:W-:Y:S01]  /*25fa0*/  FMUL.FTZ R9, R9, R3.reuse ;  /* 0x0000000309097220 */ /* 0x080fe20000410000 */
[-C--:B------:R-:W-:Y:S01]  /*25fb0*/  FMUL.FTZ R10, R10, R3.reuse ;  /* 0x000000030a0a7220 */ /* 0x080fe20000410000 */
[-C--:B------:R-:W-:Y:S05]  /*25fc0*/  FMUL.FTZ R11, R11, R3.reuse ;  /* 0x000000030b0b7220 */ /* 0x080fea0000410000 */
[----:B------:R-:W2:Y:S01]  /*25fd0*/  MUFU.TANH R177, R5 ;  /* 0x0000000500b17308 */ /* 0x000ea20000002400 */
[-C--:B------:R-:W-:Y:S01]  /*25fe0*/  FMUL.FTZ R12, R12, R3.reuse ;  /* 0x000000030c0c7220 */ /* 0x080fe20000410000 */
[-C--:B------:R-:W-:Y:S01]  /*25ff0*/  FMUL.FTZ R13, R13, R3.reuse ;  /* 0x000000030d0d7220 */ /* 0x080fe20000410000 */
[-C--:B------:R-:W-:Y:S01]  /*26000*/  FMUL.FTZ R14, R14, R3.reuse ;  /* 0x000000030e0e7220 */ /* 0x080fe20000410000 */
[-C--:B------:R-:W-:Y:S01]  /*26010*/  FMUL.FTZ R15, R15, R3.reuse ;  /* 0x000000030f0f7220 */ /* 0x080fe20000410000 */
[-C--:B------:R-:W-:Y:S01]  /*26020*/  FMUL.FTZ R18, R18, R3.reuse ;  /* 0x0000000312127220 */ /* 0x080fe20000410000 */
[-C--:B------:R-:W-:Y:S04]  /*26030*/  FMUL.FTZ R19, R19, R3.reuse ;  /* 0x0000000313137220 */ /* 0x080fe80000410000 */
[----:B------:R-:W3:Y:S01]  /*26040*/  MUFU.TANH R178, R6 ;  /* 0x0000000600b27308 */ /* 0x000ee20000002400 */
[-C--:B------:R-:W-:Y:S01]  /*26050*/  FMUL.FTZ R16, R16, R3.reuse ;  /* 0x0000000310107220 */ /* 0x080fe20000410000 */
[-C--:B------:R-:W-:Y:S08]  /*26060*/  FMUL.FTZ R17, R17, R3.reuse ;  /* 0x0000000311117220 */ /* 0x080ff00000410000 */
[----:B------:R4:W1:Y:S10]  /*26070*/  MUFU.TANH R172, R7 ;  /* 0x0000000700ac7308 */ /* 0x0008740000002400 */
[----:B------:R-:W1:Y:S10]  /*26080*/  MUFU.TANH R179, R8 ;  /* 0x0000000800b37308 */ /* 0x000e740000002400 */
[----:B------:R-:W1:Y:S01]  /*26090*/  MUFU.TANH R182, R9 ;  /* 0x0000000900b67308 */ /* 0x000e620000002400 */
[----:B----4-:R-:W4:Y:S09]  /*260a0*/  LDSM.16.M88.4 R4, [R212+0x7000] ;  /* 0x00700000d404783b */ /* 0x010f320000000200 */
[----:B------:R-:W1:Y:S10]  /*260b0*/  MUFU.TANH R173, R10 ;  /* 0x0000000a00ad7308 */ /* 0x000e740000002400 */
[----:B------:R5:W1:Y:S10]  /*260c0*/  MUFU.TANH R174, R11 ;  /* 0x0000000b00ae7308 */ /* 0x000a740000002400 */
[----:B------:R-:W1:Y:S10]  /*260d0*/  MUFU.TANH R196, R18 ;  /* 0x0000001200c47308 */ /* 0x000e740000002400 */
[----:B------:R2:W1:Y:S01]  /*260e0*/  MUFU.TANH R197, R19 ;  /* 0x0000001300c57308 */ /* 0x0004620000002400 */
[----:B-----5:R-:W5:Y:S01]  /*260f0*/  LDSM.16.M88.4 R8, [R212+0x7800] ;  /* 0x00780000d408783b */ /* 0x020f620000000200 */
        /* <DEDUP_REMOVED lines=13> */
[C---:B-----5:R-:W-:Y:S03]  /*261d0*/  HMMA.16816.F32 R28, R168.reuse, R8, R28 ;  /* 0x00000008a81c723c */ /* 0x060fe6000000181c */
        /* <DEDUP_REMOVED lines=9> */
[-C--:B--2---:R-:W-:Y:S01]  /*26270*/  FMUL.FTZ R19, R29, R3.reuse ;  /* 0x000000031d137220 */ /* 0x084fe20000410000 */
[-C--:B------:R-:W-:Y:S01]  /*26280*/  FMUL.FTZ R30, R30, R3.reuse ;  /* 0x000000031e1e7220 */ /* 0x080fe20000410000 */
[-C--:B------:R-:W-:Y:S01]  /*26290*/  FMUL.FTZ R10, R31, R3.reuse ;  /* 0x000000031f0a7220 */ /* 0x080fe20000410000 */
[-C--:B------:R-:W-:Y:S05]  /*262a0*/  FMUL.FTZ R20, R32, R3.reuse ;  /* 0x0000000320147220 */ /* 0x080fea0000410000 */
[----:B------:R-:W2:Y:S01]  /*262b0*/  MUFU.TANH R5, R5 ;  /* 0x0000000500057308 */ /* 0x000ea20000002400 */
[-C--:B------:R-:W-:Y:S01]  /*262c0*/  FMUL.FTZ R18, R33, R3.reuse ;  /* 0x0000000321127220 */ /* 0x080fe20000410000 */
[-C--:B------:R-:W-:Y:S01]  /*262d0*/  FMUL.FTZ R11, R34, R3.reuse ;  /* 0x00000003220b7220 */ /* 0x080fe20000410000 */
[----:B------:R-:W-:Y:S07]  /*262e0*/  FMUL.FTZ R3, R35, R3 ;  /* 0x0000000323037220 */ /* 0x000fee0000410000 */
[----:B------:R-:W1:Y:S10]  /*262f0*/  MUFU.TANH R4, R4 ;  /* 0x0000000400047308 */ /* 0x000e740000002400 */
[----:B------:R-:W1:Y:S10]  /*26300*/  MUFU.TANH R8, R8 ;  /* 0x0000000800087308 */ /* 0x000e740000002400 */
[----:B------:R4:W1:Y:S10]  /*26310*/  MUFU.TANH R252, R25 ;  /* 0x0000001900fc7308 */ /* 0x0008740000002400 */
        /* <DEDUP_REMOVED lines=16> */
[----:B-1----:R-:W-:Y:S01]  /*26420*/  IMAD.SHL.U32 R12, R242, 0x40, RZ ;  /* 0x00000040f20c7824 */ /* 0x002fe200078e00ff */
        /* <DEDUP_REMOVED lines=49> */
[CC--:B------:R-:W-:Y:S04]  /*26740*/  LEA R14, P1, R16.reuse, R240.reuse, 0x2 ;  /* 0x000000f0100e7211 */ /* 0x0c0fe800078210ff */
        /* <DEDUP_REMOVED lines=20> */
.L_x_3952:
[----:B------:R-:W-:Y:S02]  /*26890*/  R2UR UR4, R166 ;  /* 0x00000000a60472ca */ /* 0x000fe400000e0000 */
[----:B------:R-:W-:Y:S11]  /*268a0*/  R2UR UR5, R167 ;  /* 0x00000000a70572ca */ /* 0x000ff600000e0000 */
[----:B------:R-:W-:Y:S02]  /*268b0*/  @!UPT UIADD3 URZ, URZ, URZ, URZ ;  /* 0x0000003f3f3ff290 */ /* 0x000fe4000fffe03f */
[----:B------:R-:W2:Y:S02]  /*268c0*/  LD.E R22, desc[UR4][R164.64+0x38] ;  /* 0x00003804a4167980 */ /* 0x000ea4000c101900 */
[----:B--2---:R-:W-:Y:S05]  /*268d0*/  IMAD.U32 R22, R22, -0x40, RZ ;  /* 0xffffffc016167824 */ /* 0x004fea00078e00ff */
[----:B-1----:R-:W-:Y:S02]  /*268e0*/  SHF.R.S32.HI R12, RZ, 0x1f, R22 ;  /* 0x0000001fff0c7819 */ /* 0x002fe40000011416 */
.L_x_3953:
[----:B------:R-:W-:Y:S05]  /*268f0*/  BSYNC B0 ;  /* 0x0000000000007941 */ /* 0x000fea0003800000 */
.L_x_3951:
        /* <DEDUP_REMOVED lines=135> */
.L_x_3950:
[----:B------:R-:W-:Y:S05]  /*27170*/  BSYNC B1 ;  /* 0x0000000000017941 */ /* 0x000fea0003800000 */
.L_x_3949:
[----:B------:R-:W-:Y:S01]  /*27180*/  R2UR UR4, R166 ;  /* 0x00000000a60472ca */ /* 0x000fe200000e0000 */
[----:B------:R-:W3:Y:S01]  /*27190*/  S2R R21, SR_TID.X ;  /* 0x0000000000157919 */ /* 0x000ee20000002100 */
[----:B------:R-:W-:Y:S01]  /*271a0*/  R2UR UR5, R167 ;  /* 0x00000000a70572ca */ /* 0x000fe200000e0000 */
[----:B--2---:R-:W-:Y:S11]  /*271b0*/  LDSM.16.MT88.4 R28, [R217+0x10000] ;  /* 0x01000000d91c783b */ /* 0x004ff60000004200 */
[----:B------:R-:W-:Y:S01]  /*271c0*/  @!UPT UIADD3 URZ, URZ, URZ, URZ ;  /* 0x0000003f3f3ff290 */ /* 0x000fe2000fffe03f */
[----:B------:R2:W4:Y:S01]  /*271d0*/  LD.E R165, desc[UR4][R164.64+0xdc] ;  /* 0x0000dc04a4a57980 */ /* 0x000522000c101900 */
[----:B---3--:R-:W-:Y:S04]  /*271e0*/  SHF.L.U32 R21, R21, 0x1, RZ ;  /* 0x0000000115157819 */ /* 0x008fe800000006ff */
[----:B------:R-:W-:Y:S04]  /*271f0*/  LOP3.LUT R21, R21, 0x6, RZ, 0xc0, !PT ;  /* 0x0000000615157812 */ /* 0x000fe800078ec0ff */
[----:B------:R-:W-:Y:S04]  /*27200*/  LEA R21, R242, R21, 0x6 ;  /* 0x00000015f2157211 */ /* 0x000fe800078e30ff */
[C---:B-1----:R-:W-:Y:S01]  /*27210*/  IADD3 R12, R21.reuse, 0x1, RZ ;  /* 0x00000001150c7810 */ /* 0x042fe20007ffe0ff */
[C---:B------:R-:W-:Y:S01]  /*27220*/  VIADD R23, R21.reuse, 0x20 ;  /* 0x0000002015177836 */ /* 0x040fe20000000000 */
[C---:B------:R-:W-:Y:S02]  /*27230*/  IADD3 R9, R21.reuse, 0x8, RZ ;  /* 0x0000000815097810 */ /* 0x040fe40007ffe0ff */
[C---:B------:R-:W-:Y:S02]  /*27240*/  ISETP.GE.AND P0, PT, R21.reuse, R244, PT ;  /* 0x000000f41500720c */ /* 0x040fe40003f06270 */
[C---:B------:R-:W-:Y:S02]  /*27250*/  ISETP.GE.AND P2, PT, R12.reuse, R246, PT ;  /* 0x000000f60c00720c */ /* 0x040fe40003f46270 */
[C---:B------:R-:W-:Y:S02]  /*27260*/  ISETP.GE.AND P3, PT, R12.reuse, R244, PT ;  /* 0x000000f40c00720c */ /* 0x040fe40003f66270 */
[-C--:B------:R-:W-:Y:S02]  /*27270*/  ISETP.GE.AND P5, PT, R21, R246.reuse, PT ;  /* 0x000000f61500720c */ /* 0x080fe40003fa6270 */
[C---:B------:R-:W-:Y:S02]  /*27280*/  ISETP.GE.AND P6, PT, R9.reuse, R246, PT ;  /* 0x000000f60900720c */ /* 0x040fe40003fc6270 */
[----:B------:R-:W-:Y:S02]  /*27290*/  ISETP.GE.AND P4, PT, R9, R244, PT ;  /* 0x000000f40900720c */ /* 0x000fe40003f86270 */
[C---:B------:R-:W-:Y:S02]  /*272a0*/  ISETP.GE.OR P0, PT, R21.reuse, R247, !P0 ;  /* 0x000000f71500720c */ /* 0x040fe40004706670 */
[C---:B------:R-:W-:Y:S02]  /*272b0*/  IADD3 R13, R21.reuse, 0x10, RZ ;  /* 0x00000010150d7810 */ /* 0x040fe40007ffe0ff */
[C---:B------:R-:W-:Y:S02]  /*272c0*/  ISETP.GE.OR P2, PT, R12.reuse, R245, !P2 ;  /* 0x000000f50c00720c */ /* 0x040fe40005746670 */
[----:B------:R-:W-:Y:S01]  /*272d0*/  ISETP.GE.OR P3, PT, R12, R247, !P3 ;  /* 0x000000f70c00720c */ /* 0x000fe20005f66670 */
[----:B------:R-:W-:Y:S01]  /*272e0*/  VIADD R12, R21, 0x9 ;  /* 0x00000009150c7836 */ /* 0x000fe20000000000 */
[-C--:B------:R-:W-:Y:S02]  /*272f0*/  ISETP.GE.OR P6, PT, R9, R245.reuse, !P6 ;  /* 0x000000f50900720c */ /* 0x080fe400077c6670 */
[----:B------:R-:W-:Y:S02]  /*27300*/  ISETP.GE.OR P5, PT, R21, R245, !P5 ;  /* 0x000000f51500720c */ /* 0x000fe40006fa6670 */
[----:B------:R-:W-:Y:S02]  /*27310*/  ISETP.GE.OR P4, PT, R9, R247, !P4 ;  /* 0x000000f70900720c */ /* 0x000fe40006786670 */
[----:B------:R-:W-:Y:S02]  /*27320*/  FSEL R9, R178, -INF , !P0 ;  /* 0xff800000b2097808 */ /* 0x000fe40004000000 */
[CC--:B------:R-:W-:Y:S02]  /*27330*/  ISETP.GE.AND P0, PT, R13.reuse, R246.reuse, PT ;  /* 0x000000f60d00720c */ /* 0x0c0fe40003f06270 */
[----:B------:R-:W-:Y:S02]  /*27340*/  FSEL R15, R176, -INF , !P5 ;  /* 0xff800000b00f7808 */ /* 0x000fe40006800000 */
[C---:B------:R-:W-:Y:S02]  /*27350*/  ISETP.GE.AND P1, PT, R12.reuse, R246, PT ;  /* 0x000000f60c00720c */ /* 0x040fe40003f26270 */
[CC--:B------:R-:W-:Y:S02]  /*27360*/  ISETP.GE.AND P5, PT, R12.reuse, R244.reuse, PT ;  /* 0x000000f40c00720c */ /* 0x0c0fe40003fa6270 */
[-C--:B------:R-:W-:Y:S02]  /*27370*/  ISETP.GE.OR P0, PT, R13, R245.reuse, !P0 ;  /* 0x000000f50d00720c */ /* 0x080fe40004706670 */
[----:B------:R-:W-:Y:S02]  /*27380*/  FSEL R14, R177, -INF , !P2 ;  /* 0xff800000b10e7808 */ /* 0x000fe40005000000 */
[----:B------:R-:W-:Y:S02]  /*27390*/  IADD3 R16, R21, 0x18, RZ ;  /* 0x0000001815107810 */ /* 0x000fe40007ffe0ff */
[----:B------:R-:W-:Y:S02]  /*273a0*/  ISETP.GE.AND P2, PT, R13, R244, PT ;  /* 0x000000f40d00720c */ /* 0x000fe40003f46270 */
[C---:B------:R-:W-:Y:S02]  /*273b0*/  ISETP.GE.OR P1, PT, R12.reuse, R245, !P1 ;  /* 0x000000f50c00720c */ /* 0x040fe40004f26670 */
[-C--:B------:R-:W-:Y:S02]  /*273c0*/  ISETP.GE.OR P5, PT, R12, R247.reuse, !P5 ;  /* 0x000000f70c00720c */ /* 0x080fe40006fa6670 */
        /* <DEDUP_REMOVED lines=15> */
[C---:B------:R-:W-:Y:S02]  /*274c0*/  ISETP.GE.AND P0, PT, R17.reuse, R244, PT ;  /* 0x000000f41100720c */ /* 0x040fe40003f06270 */
        /* <DEDUP_REMOVED lines=8> */
[----:B------:R-:W-:Y:S02]  /*27550*/  IADD3 R24, R21, 0x28, RZ ;  /* 0x0000002815187810 */ /* 0x000fe40007ffe0ff */
[C---:B------:R-:W-:Y:S02]  /*27560*/  ISETP.GE.AND P3, PT, R22.reuse, R246, PT ;  /* 0x000000f61600720c */ /* 0x040fe40003f66270 */
[C---:B------:R-:W-:Y:S02]  /*27570*/  ISETP.GE.AND P4, PT, R22.reuse, R244, PT ;  /* 0x000000f41600720c */ /* 0x040fe40003f86270 */
[----:B------:R-:W-:Y:S02]  /*27580*/  FSEL R195, R195, -INF , !P2 ;  /* 0xff800000c3c37808 */ /* 0x000fe40005000000 */
[----:B------:R-:W-:Y:S02]  /*27590*/  ISETP.GE.OR P3, PT, R22, R245, !P3 ;  /* 0x000000f51600720c */ /* 0x000fe40005f66670 */
[----:B------:R-:W-:Y:S02]  /*275a0*/  ISETP.GE.AND P2, PT, R24, R246, PT ;  /* 0x000000f61800720c */ /* 0x000fe40003f46270 */
[----:B------:R-:W-:Y:S02]  /*275b0*/  ISETP.GE.OR P4, PT, R22, R247, !P4 ;  /* 0x000000f71600720c */ /* 0x000fe40006786670 */
[----:B------:R-:W-:Y:S02]  /*275c0*/  FMNMX.FTZ R22, R15, R0, !PT ;  /* 0x000000000f167209 */ /* 0x000fe40007810000 */
[----:B------:R-:W-:Y:S02]  /*275d0*/  ISETP.GE.OR P2, PT, R24, R245, !P2 ;  /* 0x000000f51800720c */ /* 0x000fe40005746670 */
[----:B------:R-:W-:Y:S02]  /*275e0*/  FMNMX.FTZ R22, R14, R22, !PT ;  /* 0x000000160e167209 */ /* 0x000fe40007810000 */
[----:B------:R-:W-:Y:S02]  /*275f0*/  FSEL R26, R8, -INF , !P2 ;  /* 0xff800000081a7808 */ /* 0x000fe40005000000 */
[----:B------:R-:W-:Y:S02]  /*27600*/  FMNMX.FTZ R8, R13, R22, !PT ;  /* 0x000000160d087209 */ /* 0x000fe40007810000 */
[----:B------:R-:W-:Y:S02]  /*27610*/  FSEL R190, R190, -INF , !P6 ;  /* 0xff800000bebe7808 */ /* 0x000fe40007000000 */
[----:B------:R-:W-:Y:S02]  /*27620*/  FMNMX.FTZ R8, R182, R8, !PT ;  /* 0x00000008b6087209 */ /* 0x000fe40007810000 */
[----:B------:R-:W-:Y:S02]  /*27630*/  ISETP.GE.AND P6, PT, R16, R244, PT ;  /* 0x000000f41000720c */ /* 0x000fe40003fc6270 */
[----:B------:R-:W-:Y:S02]  /*27640*/  FMNMX.FTZ R22, R191, R8, !PT ;  /* 0x00000008bf167209 */ /* 0x000fe40007810000 */
[----:B------:R-:W-:Y:S02]  /*27650*/  FMNMX.FTZ R8, R9, R2, !PT ;  /* 0x0000000209087209 */ /* 0x000fe40007810000 */
[----:B------:R-:W-:Y:S02]  /*27660*/  FMNMX.FTZ R22, R190, R22, !PT ;  /* 0x00000016be167209 */ /* 0x000fe40007810000 */
[----:B------:R-:W-:Y:S02]  /*27670*/  FMNMX.FTZ R8, R12, R8, !PT ;  /* 0x000000080c087209 */ /* 0x000fe40007810000 */
[----:B------:R-:W-:Y:S02]  /*27680*/  IADD3 R7, R21, 0x29, RZ ;  /* 0x0000002915077810 */ /* 0x000fe40007ffe0ff */
[----:B------:R-:W-:Y:S02]  /*27690*/  FSEL R194, R194, -INF , !P1 ;  /* 0xff800000c2c27808 */ /* 0x000fe40004800000 */
[----:B------:R-:W-:Y:S02]  /*276a0*/  ISETP.GE.OR P6, PT, R16, R247, !P6 ;  /* 0x000000f71000720c */ /* 0x000fe400077c6670 */
[----:B------:R-:W-:Y:S02]  /*276b0*/  FMNMX.FTZ R22, R193, R22, !PT ;  /* 0x00000016c1167209 */ /* 0x000fe40007810000 */
[----:B------:R-:W-:Y:S02]  /*276c0*/  FSEL R16, R174, -INF , !P5 ;  /* 0xff800000ae107808 */ /* 0x000fe40006800000 */
[----:B------:R-:W-:Y:S02]  /*276d0*/  FMNMX.FTZ R8, R17, R8, !PT ;  /* 0x0000000811087209 */ /* 0x000fe40007810000 */
[C---:B------:R-:W-:Y:S02]  /*276e0*/  ISETP.GE.AND P1, PT, R7.reuse, R246, PT ;  /* 0x000000f60700720c */ /* 0x040fe40003f26270 */
[-C--:B------:R-:W-:Y:S02]  /*276f0*/  ISETP.GE.AND P2, PT, R7, R244.reuse, PT ;  /* 0x000000f40700720c */ /* 0x080fe40003f46270 */
[----:B------:R-:W-:Y:S02]  /*27700*/  ISETP.GE.AND P5, PT, R23, R244, PT ;  /* 0x000000f41700720c */ /* 0x000fe40003fa6270 */
[----:B------:R-:W-:Y:S02]  /*27710*/  FMNMX.FTZ R22, R192, R22, !PT ;  /* 0x00000016c0167209 */ /* 0x000fe40007810000 */
[----:B------:R-:W-:Y:S02]  /*27720*/  FMNMX.FTZ R8, R16, R8, !PT ;  /* 0x0000000810087209 */ /* 0x000fe40007810000 */
[C---:B------:R-:W-:Y:S02]  /*27730*/  ISETP.GE.OR P1, PT, R7.reuse, R245, !P1 ;  /* 0x000000f50700720c */ /* 0x040fe40004f26670 */
[-C--:B------:R-:W-:Y:S01]  /*27740*/  ISETP.GE.OR P2, PT, R7, R247.reuse, !P2 ;  /* 0x000000f70700720c */ /* 0x080fe20005746670 */
[----:B------:R-:W-:Y:S01]  /*27750*/  VIADD R7, R21, 0x31 ;  /* 0x0000003115077836 */ /* 0x000fe20000000000 */
[----:B------:R-:W-:Y:S02]  /*27760*/  ISETP.GE.OR P5, PT, R23, R247, !P5 ;  /* 0x000000f71700720c */ /* 0x000fe40006fa6670 */
[----:B------:R-:W-:Y:S02]  /*27770*/  FMNMX.FTZ R23, R25, R22, !PT ;  /* 0x0000001619177209 */ /* 0x000fe40007810000 */
[----:B------:R-:W-:Y:S02]  /*27780*/  FSEL R27, R6, -INF , !P3 ;  /* 0xff800000061b7808 */ /* 0x000fe40005800000 */
[----:B------:R-:W-:Y:S02]  /*27790*/  FMNMX.FTZ R22, R195, R8, !PT ;  /* 0x00000008c3167209 */ /* 0x000fe40007810000 */
[----:B------:R-:W-:Y:S02]  /*277a0*/  FSEL R197, R197, -INF , !P0 ;  /* 0xff800000c5c57808 */ /* 0x000fe40004000000 */
[----:B------:R-:W-:Y:S02]  /*277b0*/  ISETP.GE.AND P0, PT, R7, R246, PT ;  /* 0x000000f60700720c */ /* 0x000fe40003f06270 */
[----:B------:R-:W-:Y:S02]  /*277c0*/  FMNMX.FTZ R8, R27, R23, !PT ;  /* 0x000000171b087209 */ /* 0x000fe40007810000 */
[----:B------:R-:W-:Y:S02]  /*277d0*/  FSEL R251, R5, -INF , !P5 ;  /* 0xff80000005fb7808 */ /* 0x000fe40006800000 */
[----:B------:R-:W-:Y:S02]  /*277e0*/  FMNMX.FTZ R5, R194, R22, !PT ;  /* 0x00000016c2057209 */ /* 0x000fe40007810000 */
[----:B------:R-:W-:Y:S02]  /*277f0*/  FSEL R196, R196, -INF , !P6 ;  /* 0xff800000c4c47808 */ /* 0x000fe40007000000 */
        /* <DEDUP_REMOVED lines=8> */
[----:B------:R-:W-:Y:S02]  /*27880*/  IADD3 R6, R21, 0x30, RZ ;  /* 0x0000003015067810 */ /* 0x000fe40007ffe0ff */
[----:B------:R-:W-:Y:S02]  /*27890*/  FSEL R250, R4, -INF , !P4 ;  /* 0xff80000004fa7808 */ /* 0x000fe40006000000 */
[-C--:B------:R-:W-:Y:S02]  /*278a0*/  ISETP.GE.OR P3, PT, R24, R247.reuse, !P3 ;  /* 0x000000f71800720c */ /* 0x080fe40005f66670 */
[----:B------:R-:W-:Y:S02]  /*278b0*/  FMNMX.FTZ R4, R251, R8, !PT ;  /* 0x00000008fb047209 */ /* 0x000fe40007810000 */
[C---:B------:R-:W-:Y:S02]  /*278c0*/  ISETP.GE.AND P6, PT, R6.reuse, R246, PT ;  /* 0x000000f60600720c */ /* 0x040fe40003fc6270 */
[----:B------:R-:W-:Y:S02]  /*278d0*/  ISETP.GE.AND P1, PT, R6, R244, PT ;  /* 0x000000f40600720c */ /* 0x000fe40003f26270 */
[----:B------:R-:W-:Y:S02]  /*278e0*/  FSEL R199, R199, -INF , !P3 ;  /* 0xff800000c7c77808 */ /* 0x000fe40005800000 */
[----:B------:R-:W-:Y:S02]  /*278f0*/  FMNMX.FTZ R4, R250, R4, !PT ;  /* 0x00000004fa047209 */ /* 0x000fe40007810000 */
[C---:B------:R-:W-:Y:S02]  /*27900*/  ISETP.GE.OR P1, PT, R6.reuse, R247, !P1 ;  /* 0x000000f70600720c */ /* 0x040fe40004f26670 */
[----:B------:R-:W-:Y:S02]  /*27910*/  ISETP.GE.OR P6, PT, R6, R245, !P6 ;  /* 0x000000f50600720c */ /* 0x000fe400077c6670 */
[----:B------:R-:W-:Y:S02]  /*27920*/  IADD3 R6, R21, 0x38, RZ ;  /* 0x0000003815067810 */ /* 0x000fe40007ffe0ff */
[----:B------:R-:W-:Y:S02]  /*27930*/  ISETP.GE.AND P0, PT, R7, R244, PT ;  /* 0x000000f40700720c */ /* 0x000fe40003f06270 */
[----:B------:R-:W-:Y:S02]  /*27940*/  FSEL R198, R198, -INF , !P2 ;  /* 0xff800000c6c67808 */ /* 0x000fe40005000000 */
[----:B------:R-:W-:Y:S02]  /*27950*/  FMNMX.FTZ R4, R199, R4, !PT ;  /* 0x00000004c7047209 */ /* 0x000fe40007810000 */
[----:B------:R-:W-:Y:S02]  /*27960*/  FSEL R189, R189, -INF , !P6 ;  /* 0xff800000bdbd7808 */ /* 0x000fe40007000000 */
[----:B------:R-:W-:Y:S02]  /*27970*/  IADD3 R21, R21, 0x39, RZ ;  /* 0x0000003915157810 */ /* 0x000fe40007ffe0ff */
[----:B------:R-:W-:Y:S02]  /*27980*/  ISETP.GE.AND P6, PT, R6, R246, PT ;  /* 0x000000f60600720c */ /* 0x000fe40003fc6270 */
[----:B------:R-:W-:Y:S02]  /*27990*/  ISETP.GE.OR P0, PT, R7, R247, !P0 ;  /* 0x000000f70700720c */ /* 0x000fe40004706670 */
[----:B------:R-:W-:Y:S02]  /*279a0*/  FSEL R175, R175, -INF , !P1 ;  /* 0xff800000afaf7808 */ /* 0x000fe40004800000 */
[----:B------:R-:W-:Y:S02]  /*279b0*/  FMNMX.FTZ R4, R198, R4, !PT ;  /* 0x00000004c6047209 */ /* 0x000fe40007810000 */
[C---:B------:R-:W-:Y:S02]  /*279c0*/  ISETP.GE.AND P3, PT, R6.reuse, R244, PT ;  /* 0x000000f40600720c */ /* 0x040fe40003f66270 */
[C---:B------:R-:W-:Y:S02]  /*279d0*/  ISETP.GE.AND P5, PT, R21.reuse, R246, PT ;  /* 0x000000f61500720c */ /* 0x040fe40003fa6270 */
[----:B------:R-:W-:Y:S02]  /*279e0*/  ISETP.GE.AND P1, PT, R21, R244, PT ;  /* 0x000000f41500720c */ /* 0x000fe40003f26270 */
[----:B------:R-:W-:Y:S02]  /*279f0*/  ISETP.GE.OR P6, PT, R6, R245, !P6 ;  /* 0x000000f50600720c */ /* 0x000fe400077c6670 */
[----:B------:R-:W-:Y:S02]  /*27a00*/  FMNMX.FTZ R5, R189, R19, !PT ;  /* 0x00000013bd057209 */ /* 0x000fe40007810000 */
[----:B------:R-:W-:Y:S02]  /*27a10*/  FSEL R174, R10, -INF , !P0 ;  /* 0xff8000000aae7808 */ /* 0x000fe40004000000 */
[----:B------:R-:W-:Y:S02]  /*27a20*/  FMNMX.FTZ R4, R175, R4, !PT ;  /* 0x00000004af047209 */ /* 0x000fe40007810000 */
[----:B------:R-:W-:Y:S02]  /*27a30*/  ISETP.GE.OR P3, PT, R6, R247, !P3 ;  /* 0x000000f70600720c */ /* 0x000fe40005f66670 */
[C---:B------:R-:W-:Y:S02]  /*27a40*/  ISETP.GE.OR P5, PT, R21.reuse, R245, !P5 ;  /* 0x000000f51500720c */ /* 0x040fe40006fa6670 */
[----:B------:R-:W-:Y:S02]  /*27a50*/  FSEL R178, R20, -INF , !P6 ;  /* 0xff80000014b27808 */ /* 0x000fe40007000000 */
[----:B------:R-:W-:Y:S02]  /*27a60*/  ISETP.GE.OR P1, PT, R21, R247, !P1 ;  /* 0x000000f71500720c */ /* 0x000fe40004f26670 */
[----:B------:R-:W-:Y:S01]  /*27a70*/  FMNMX.FTZ R5, R179, R5, !PT ;  /* 0x00000005b3057209 */ /* 0x000fe20007810000 */
[----:B------:R-:W-:Y:S01]  /*27a80*/  LDSM.16.MT88.4 R20, [R218+0x10000] ;  /* 0x01000000da14783b */ /* 0x000fe20000004200 */
[----:B------:R-:W-:Y:S02]  /*27a90*/  FSEL R173, R11, -INF , !P3 ;  /* 0xff8000000bad7808 */ /* 0x000fe40005800000 */
[----:B------:R-:W-:Y:S02]  /*27aa0*/  FMNMX.FTZ R4, R174, R4, !PT ;  /* 0x00000004ae047209 */ /* 0x000fe40007810000 */
[----:B------:R-:W-:Y:S02]  /*27ab0*/  FSEL R176, R18, -INF , !P5 ;  /* 0xff80000012b07808 */ /* 0x000fe40006800000 */
[----:B------:R-:W-:Y:S02]  /*27ac0*/  FMNMX.FTZ R5, R178, R5, !PT ;  /* 0x00000005b2057209 */ /* 0x000fe40007810000 */
[----:B------:R-:W-:Y:S02]  /*27ad0*/  FSEL R166, R3, -INF , !P1 ;  /* 0xff80000003a67808 */ /* 0x000fe40004800000 */
[----:B------:R-:W-:Y:S02]  /*27ae0*/  FMNMX.FTZ R3, R173, R4, !PT ;  /* 0x00000004ad037209 */ /* 0x000fe40007810000 */
[----:B------:R-:W-:Y:S02]  /*27af0*/  FMNMX.FTZ R5, R176, R5, !PT ;  /* 0x00000005b0057209 */ /* 0x000fe40007810000 */
[----:B------:R-:W-:Y:S03]  /*27b00*/  FMNMX.FTZ R3, R166, R3, !PT ;  /* 0x00000003a6037209 */ /* 0x000fe60007810000 */
[----:B------:R-:W1:Y:S08]  /*27b10*/  SHFL.BFLY PT, R6, R5, 0x2, 0x1f ;  /* 0x0c401f0005067f89 */ /* 0x000e7000000e0000 */
[----:B------:R-:W3:Y:S01]  /*27b20*/  SHFL.BFLY PT, R4, R3, 0x2, 0x1f ;  /* 0x0c401f0003047f89 */ /* 0x000ee200000e0000 */
[----:B-1----:R-:W-:Y:S02]  /*27b30*/  FMNMX.FTZ R6, R5, R6, !PT ;  /* 0x0000000605067209 */ /* 0x002fe40007810000 */
[----:B---3--:R-:W-:Y:S05]  /*27b40*/  FMNMX.FTZ R4, R3, R4, !PT ;  /* 0x0000000403047209 */ /* 0x008fea0007810000 */
[----:B--2---:R-:W1:Y:S08]  /*27b50*/  SHFL.BFLY PT, R164, R6, 0x1, 0x1f ;  /* 0x0c201f0006a47f89 */ /* 0x004e7000000e0000 */
        /* <DEDUP_REMOVED lines=13> */
[-CC-:B------:R-:W-:Y:S01]  /*27c30*/  FFMA.FTZ R184, R13, R165.reuse, -R177.reuse ;  /* 0x000000a50db87223 */ /* 0x180fe200000108b1 */
[-C--:B------:R-:W-:Y:S01]  /*27c40*/  FFMA.FTZ R182, R12, R165.reuse, -R172 ;  /* 0x000000a50cb67223 */ /* 0x080fe200000108ac */
[----:B------:R-:W-:Y:S01]  /*27c50*/  FADD.FTZ R4, -R4, R0 ;  /* 0x0000000004047221 */ /* 0x000fe20000010100 */
[----:B------:R-:W1:Y:S01]  /*27c60*/  LDSM.16.MT88.4 R12, [R220+0x10000] ;  /* 0x01000000dc0c783b */ /* 0x000e620000004200 */
[----:B------:R-:W-:Y:S01]  /*27c70*/  FSEL R0, R3, RZ, P0 ;  /* 0x000000ff03007208 */ /* 0x000fe20000000000 */
[-CC-:B------:R-:W-:Y:S01]  /*27c80*/  FFMA.FTZ R188, R9, R165.reuse, -R172.reuse ;  /* 0x000000a509bc7223 */ /* 0x180fe200000108ac */
[-CC-:B------:R-:W-:Y:S01]  /*27c90*/  FFMA.FTZ R167, R17, R165.reuse, -R172.reuse ;  /* 0x000000a511a77223 */ /* 0x180fe200000108ac */
[-C--:B------:R-:W-:Y:S01]  /*27ca0*/  FFMA.FTZ R186, R16, R165.reuse, -R172 ;  /* 0x000000a510ba7223 */ /* 0x080fe200000108ac */
[----:B------:R-:W-:Y:S01]  /*27cb0*/  FMUL.FTZ R4, R165, R4 ;  /* 0x00000004a5047220 */ /* 0x000fe20000410000 */
[----:B------:R-:W-:Y:S01]  /*27cc0*/  FADD.FTZ R0, -R0, R2 ;  /* 0x0000000200007221 */ /* 0x000fe20000010100 */
[----:B------:R-:W-:Y:S01]  /*27cd0*/  MUFU.EX2 R187, R187 ;  /* 0x000000bb00bb7308 */ /* 0x000fe20000000800 */
[-CC-:B------:R-:W-:Y:S01]  /*27ce0*/  FFMA.FTZ R178, R178, R165.reuse, -R177.reuse ;  /* 0x000000a5b2b27223 */ /* 0x180fe200000108b1 */
[-CC-:B------:R-:W-:Y:S01]  /*27cf0*/  FFMA.FTZ R179, R179, R165.reuse, -R177.reuse ;  /* 0x000000a5b3b37223 */ /* 0x180fe200000108b1 */
[----:B------:R-:W-:Y:S01]  /*27d00*/  FMUL.FTZ R0, R165, R0 ;  /* 0x00000000a5007220 */ /* 0x000fe20000410000 */
        /* <DEDUP_REMOVED lines=15> */
[-CC-:B------:R-:W-:Y:S01]  /*27e00*/  FFMA.FTZ R198, R198, R165.reuse, -R172.reuse ;  /* 0x000000a5c6c67223 */ /* 0x180fe200000108ac */
[-C--:B------:R-:W-:Y:S01]  /*27e10*/  FFMA.FTZ R172, R166, R165.reuse, -R172 ;  /* 0x000000a5a6ac7223 */ /* 0x080fe200000108ac */
[----:B------:R-:W-:Y:S01]  /*27e20*/  FFMA.FTZ R189, R189, R165, -R177 ;  /* 0x000000a5bdbd7223 */ /* 0x000fe200000108b1 */
[----:B------:R-:W-:Y:S04]  /*27e30*/  ISETP.GT.AND P0, PT, R242, R231, PT ;  /* 0x000000e7f200720c */ /* 0x000fe80003f04270 */
[----:B------:R-:W4:Y:S01]  /*27e40*/  MUFU.EX2 R0, R0 ;  /* 0x0000000000007308 */ /* 0x000f220000000800 */
[----:B--2---:R-:W-:Y:S09]  /*27e50*/  F2FP.F16.F32.PACK_AB R168, R185, R187 ;  /* 0x000000bbb9a8723e */ /* 0x004ff200000000ff */
[----:B------:R-:W-:Y:S01]  /*27e60*/  MUFU.EX2 R184, R184 ;  /* 0x000000b800b87308 */ /* 0x000fe20000000800 */
[C---:B---3--:R-:W-:Y:S01]  /*27e70*/  FMUL.FTZ R4, R2.reuse, R160 ;  /* 0x000000a002047220 */ /* 0x048fe20000410000 */
[C---:B------:R-:W-:Y:S01]  /*27e80*/  FMUL.FTZ R5, R2.reuse, R161 ;  /* 0x000000a102057220 */ /* 0x040fe20000410000 */
[C---:B------:R-:W-:Y:S01]  /*27e90*/  FMUL.FTZ R8, R2.reuse, R156 ;  /* 0x0000009c02087220 */ /* 0x040fe20000410000 */
[C---:B------:R-:W-:Y:S01]  /*27ea0*/  FMUL.FTZ R9, R2.reuse, R157 ;  /* 0x0000009d02097220 */ /* 0x040fe20000410000 */
[C---:B------:R-:W-:Y:S01]  /*27eb0*/  FMUL.FTZ R16, R2.reuse, R148 ;  /* 0x0000009402107220 */ /* 0x040fe20000410000 */
[----:B------:R-:W-:Y:S01]  /*27ec0*/  FMUL.FTZ R17, R2, R149 ;  /* 0x0000009502117220 */ /* 0x000fe20000410000 */
[----:B------:R-:W-:Y:S03]  /*27ed0*/  MOV R160, R27 ;  /* 0x0000001b00a07202 */ /* 0x000fe60000000f00 */
[----:B------:R-:W2:Y:S01]  /*27ee0*/  MUFU.EX2 R183, R183 ;  /* 0x000000b700b77308 */ /* 0x000ea20000000800 */
[C---:B----4-:R-:W-:Y:S01]  /*27ef0*/  FMUL.FTZ R7, R0.reuse, R163 ;  /* 0x000000a300077220 */ /* 0x050fe20000410000 */
[C---:B------:R-:W-:Y:S01]  /*27f00*/  FMUL.FTZ R6, R0.reuse, R162 ;  /* 0x000000a200067220 */ /* 0x040fe20000410000 */
[C---:B------:R-:W-:Y:S01]  /*27f10*/  FMUL.FTZ R10, R0.reuse, R158 ;  /* 0x0000009e000a7220 */ /* 0x040fe20000410000 */
[C---:B------:R-:W-:Y:S01]  /*27f20*/  FMUL.FTZ R11, R0.reuse, R159 ;  /* 0x0000009f000b7220 */ /* 0x040fe20000410000 */
[C---:B------:R-:W-:Y:S01]  /*27f30*/  FMUL.FTZ R18, R0.reuse, R150 ;  /* 0x0000009600127220 */ /* 0x040fe20000410000 */
[----:B------:R-:W-:Y:S01]  /*27f40*/  FMUL.FTZ R19, R0, R151 ;  /* 0x0000009700137220 */ /* 0x000fe20000410000 */
[----:B------:R-:W3:Y:S03]  /*27f50*/  LDSM.16.MT88.4 R156, [R216+0x10000] ;  /* 0x01000000d89c783b */ /* 0x000ee60000004200 */
[----:B------:R-:W-:Y:S01]  /*27f60*/  MUFU.EX2 R188, R188 ;  /* 0x000000bc00bc7308 */ /* 0x000fe20000000800 */
[----:B------:R-:W-:Y:S01]  /*27f70*/  MOV R161, R26 ;  /* 0x0000001a00a17202 */ /* 0x000fe20000000f00 */
[----:B------:R-:W-:Y:S02]  /*27f80*/  IMAD.MOV.U32 R162, RZ, RZ, R25 ;  /* 0x000000ffffa27224 */ /* 0x000fe400078e0019 */
[C---:B------:R-:W-:Y:S01]  /*27f90*/  FMUL.FTZ R24, R2.reuse, R140 ;  /* 0x0000008c02187220 */ /* 0x040fe20000410000 */
[----:B------:R-:W-:Y:S01]  /*27fa0*/  FMUL.FTZ R25, R2, R141 ;  /* 0x0000008d02197220 */ /* 0x000fe20000410000 */
[C---:B------:R-:W-:Y:S01]  /*27fb0*/  FMUL.FTZ R26, R0.reuse, R142 ;  /* 0x0000008e001a7220 */ /* 0x040fe20000410000 */
[----:B------:R-:W-:Y:S01]  /*27fc0*/  FMUL.FTZ R27, R0, R143 ;  /* 0x0000008f001b7220 */ /* 0x000fe20000410000 */
[----:B------:R-:W4:Y:S02]  /*27fd0*/  LDSM.16.MT88.4 R148, [R220+0x12000] ;  /* 0x01200000dc94783b */ /* 0x000f240000004200 */
        /* <DEDUP_REMOVED lines=80> */
[----:B------:R-:W5:Y:S01]  /*284e0*/  LDSM.16.MT88.4 R136, [R216+0x12000] ;  /* 0x01200000d888783b */ /* 0x000f620000004200 */
        /* <DEDUP_REMOVED lines=13> */
[C---:B----4-:R-:W-:Y:S04]  /*285c0*/  HMMA.16816.F32 R36, R168.reuse, R148, R36 ;  /* 0x00000094a824723c */ /* 0x050fe80000001824 */
[C---:B------:R-:W-:Y:S02]  /*285d0*/  FMUL.FTZ R86, R0.reuse, R86 ;  /* 0x0000005600567220 */ /* 0x040fe40000410000 */
[C---:B------:R-:W-:Y:S01]  /*285e0*/  HMMA.16816.F32 R40, R168.reuse, R150, R40 ;  /* 0x00000096a828723c */ /* 0x040fe20000001828 */
[----:B------:R-:W-:Y:S01]  /*285f0*/  LDSM.16.MT88.4 R148, [R218+0x10800] ;  /* 0x01080000da94783b */ /* 0x000fe20000004200 */
[----:B------:R-:W-:Y:S03]  /*28600*/  MUFU.EX2 R250, R250 ;  /* 0x000000fa00fa7308 */ /* 0x000fe60000000800 */
[----:B------:R-:W-:Y:S01]  /*28610*/  FMUL.FTZ R87, R0, R87 ;  /* 0x0000005700577220 */ /* 0x000fe20000410000 */
[C---:B--2---:R-:W-:Y:S06]  /*28620*/  HMMA.16816.F32 R44, R168.reuse, R140, R44 ;  /* 0x0000008ca82c723c */ /* 0x044fec000000182c */
[----:B------:R-:W-:Y:S01]  /*28630*/  MUFU.EX2 R199, R199 ;  /* 0x000000c700c77308 */ /* 0x000fe20000000800 */
[C---:B------:R-:W-:Y:S01]  /*28640*/  FMUL.FTZ R88, R2.reuse, R88 ;  /* 0x0000005802587220 */ /* 0x040fe20000410000 */
[C---:B------:R-:W-:Y:S01]  /*28650*/  HMMA.16816.F32 R48, R168.reuse, R142, R48 ;  /* 0x0000008ea830723c */ /* 0x040fe20000001830 */
[----:B------:R-:W2:Y:S02]  /*28660*/  LDSM.16.MT88.4 R140, [R220+0x14000] ;  /* 0x01400000dc8c783b */ /* 0x000ea40000004200 */
[----:B------:R-:W-:Y:S03]  /*28670*/  FMUL.FTZ R89, R2, R89 ;  /* 0x0000005902597220 */ /* 0x000fe60000410000 */
[C---:B------:R-:W-:Y:S02]  /*28680*/  HMMA.16816.F32 R52, R168.reuse, R132, R52 ;  /* 0x00000084a834723c */ /* 0x040fe40000001834 */
[----:B------:R-:W-:Y:S03]  /*28690*/  MUFU.EX2 R198, R198 ;  /* 0x000000c600c67308 */ /* 0x000fe60000000800 */
[C---:B------:R-:W-:Y:S01]  /*286a0*/  FMUL.FTZ R90, R0.reuse, R90 ;  /* 0x0000005a005a7220 */ /* 0x040fe20000410000 */
[C---:B------:R-:W-:Y:S01]  /*286b0*/  HMMA.16816.F32 R56, R168.reuse, R134, R56 ;  /* 0x00000086a838723c */ /* 0x040fe20000001838 */
[----:B------:R-:W3:Y:S05]  /*286c0*/  LDSM.16.MT88.4 R132, [R218+0x14000] ;  /* 0x01400000da84783b */ /* 0x000eea0000004200 */
[----:B------:R-:W-:Y:S01]  /*286d0*/  MUFU.EX2 R189, R189 ;  /* 0x000000bd00bd7308 */ /* 0x000fe20000000800 */
[----:B------:R-:W-:Y:S01]  /*286e0*/  FMUL.FTZ R91, R0, R91 ;  /* 0x0000005b005b7220 */ /* 0x000fe20000410000 */
[C---:B-----5:R-:W-:Y:S03]  /*286f0*/  HMMA.16816.F32 R60, R168.reuse, R136, R60 ;  /* 0x00000088a83c723c */ /* 0x060fe6000000183c */
[C---:B------:R-:W-:Y:S03]  /*28700*/  FMUL.FTZ R92, R2.reuse, R92 ;  /* 0x0000005c025c7220 */ /* 0x040fe60000410000 */
        /* <DEDUP_REMOVED lines=24> */
[C---:B----4-:R-:W-:Y:S01]  /*28890*/  HMMA.16816.F32 R84, R168.reuse, R136, R84 ;  /* 0x00000088a854723c */ /* 0x050fe20000001854 */
[----:B------:R4:W-:Y:S04]  /*288a0*/  MUFU.EX2 R192, R144 ;  /* 0x0000009000c07308 */ /* 0x0009e80000000800 */
[C---:B------:R-:W-:Y:S01]  /*288b0*/  FMUL.FTZ R108, R2.reuse, R108 ;  /* 0x0000006c026c7220 */ /* 0x040fe20000410000 */
[C---:B------:R-:W-:Y:S01]  /*288c0*/  HMMA.16816.F32 R88, R168.reuse, R138, R88 ;  /* 0x0000008aa858723c */ /* 0x040fe20000001858 */
[----:B------:R-:W5:Y:S04]  /*288d0*/  LDSM.16.MT88.4 R136, [R218+0x16000] ;  /* 0x01600000da88783b */ /* 0x000f680000004200 */
[----:B------:R-:W1:Y:S01]  /*288e0*/  MUFU.EX2 R193, R193 ;  /* 0x000000c100c17308 */ /* 0x000e620000000800 */
[----:B------:R-:W-:Y:S01]  /*288f0*/  FMUL.FTZ R109, R2, R109 ;  /* 0x0000006d026d7220 */ /* 0x000fe20000410000 */
[C---:B------:R-:W-:Y:S01]  /*28900*/  FMUL.FTZ R110, R0.reuse, R110 ;  /* 0x0000006e006e7220 */ /* 0x040fe20000410000 */
[----:B------:R-:W-:Y:S03]  /*28910*/  FMUL.FTZ R111, R0, R111 ;  /* 0x0000006f006f7220 */ /* 0x000fe60000410000 */
[C---:B------:R-:W-:Y:S01]  /*28920*/  FMUL.FTZ R112, R2.reuse, R112 ;  /* 0x0000007002707220 */ /* 0x040fe20000410000 */
[----:B------:R-:W-:Y:S01]  /*28930*/  FMUL.FTZ R113, R2, R113 ;  /* 0x0000007102717220 */ /* 0x000fe20000410000 */
[----:B----4-:R-:W-:Y:S01]  /*28940*/  LDSM.16.MT88.4 R144, [R220+0x10800] ;  /* 0x01080000dc90783b */ /* 0x010fe20000004200 */
        /* <DEDUP_REMOVED lines=16> */
[C---:B-----5:R-:W-:Y:S05]  /*28a50*/  HMMA.16816.F32 R108, R168.reuse, R136, R108 ;  /* 0x00000088a86c723c */ /* 0x060fea000000186c */
[----:B------:R-:W-:Y:S01]  /*28a60*/  FMUL.FTZ R124, R2, R124 ;  /* 0x0000007c027c7220 */ /* 0x000fe20000410000 */
[C---:B------:R-:W-:Y:S05]  /*28a70*/  HMMA.16816.F32 R112, R168.reuse, R138, R112 ;  /* 0x0000008aa870723c */ /* 0x040fea0000001870 */
[----:B-1----:R-:W-:Y:S01]  /*28a80*/  F2FP.F16.F32.PACK_AB R136, R190, R191 ;  /* 0x000000bfbe88723e */ /* 0x002fe200000000ff */
[----:B------:R-:W-:Y:S01]  /*28a90*/  FMUL.FTZ R125, R2, R125 ;  /* 0x0000007d027d7220 */ /* 0x000fe20000410000 */
[----:B------:R-:W-:Y:S01]  /*28aa0*/  F2FP.F16.F32.PACK_AB R138, R193, R192 ;  /* 0x000000c0c18a723e */ /* 0x000fe200000000ff */
[----:B------:R-:W-:Y:S03]  /*28ab0*/  FMUL.FTZ R126, R0, R126 ;  /* 0x0000007e007e7220 */ /* 0x000fe60000410000 */
[----:B------:R-:W-:Y:S01]  /*28ac0*/  F2FP.F16.F32.PACK_AB R137, R194, R195 ;  /* 0x000000c3c289723e */ /* 0x000fe200000000ff */
[----:B------:R-:W-:Y:S01]  /*28ad0*/  FMUL.FTZ R127, R0, R127 ;  /* 0x0000007f007f7220 */ /* 0x000fe20000410000 */
[----:B------:R-:W-:Y:S01]  /*28ae0*/  F2FP.F16.F32.PACK_AB R139, R197, R196 ;  /* 0x000000c4c58b723e */ /* 0x000fe200000000ff */
[C---:B------:R-:W-:Y:S01]  /*28af0*/  FMUL.FTZ R128, R2.reuse, R128 ;  /* 0x0000008002807220 */ /* 0x040fe20000410000 */
[----:B------:R-:W-:Y:S01]  /*28b00*/  FMUL.FTZ R129, R2, R129 ;  /* 0x0000008102817220 */ /* 0x000fe20000410000 */
[C---:B------:R-:W-:Y:S01]  /*28b10*/  FMUL.FTZ R130, R0.reuse, R130 ;  /* 0x0000008200827220 */ /* 0x040fe20000410000 */
[C---:B--2---:R-:W-:Y:S03]  /*28b20*/  HMMA.16816.F32 R116, R168.reuse, R140, R116 ;  /* 0x0000008ca874723c */ /* 0x044fe60000001874 */
[----:B------:R-:W-:Y:S01]  /*28b30*/  FMUL.FTZ R131, R0, R131 ;  /* 0x0000008300837220 */ /* 0x000fe20000410000 */
[----:B------:R-:W-:Y:S01]  /*28b40*/  FFMA.FTZ R187, R2, R249, R187 ;  /* 0x000000f902bb7223 */ /* 0x000fe200000100bb */
[----:B------:R-:W-:Y:S01]  /*28b50*/  MOV R2, R3 ;  /* 0x0000000300027202 */ /* 0x000fe20000000f00 */
[C---:B------:R-:W-:Y:S01]  /*28b60*/  HMMA.16816.F32 R120, R168.reuse, R142, R120 ;  /* 0x0000008ea878723c */ /* 0x040fe20000001878 */
[----:B------:R-:W1:Y:S04]  /*28b70*/  LDSM.16.MT88.4 R140, [R216+0x10800] ;  /* 0x01080000d88c783b */ /* 0x000e680000004200 */
[----:B------:R-:W-:Y:S01]  /*28b80*/  FFMA.FTZ R188, R0, R248, R188 ;  /* 0x000000f800bc7223 */ /* 0x000fe200000100bc */
        /* <DEDUP_REMOVED lines=238> */
.L_x_3945:
        /* <DEDUP_REMOVED lines=24> */
.L_x_3976:
        /* <DEDUP_REMOVED lines=329> */
.L_x_3957:
[----:B------:R-:W-:Y:S05]  /*2b080*/  BSYNC B0 ;  /* 0x0000000000007941 */ /* 0x000fea0003800000 */
.L_x_3956:
        /* <DEDUP_REMOVED lines=50> */
.L_x_3959:
[----:B------:R-:W-:Y:S05]  /*2b3b0*/  BSYNC B0 ;  /* 0x0000000000007941 */ /* 0x000fea0003800000 */
.L_x_3958:
        /* <DEDUP_REMOVED lines=21> */
.L_x_3961:
[----:B------:R-:W-:Y:S05]  /*2b510*/  BSYNC B0 ;  /* 0x0000000000007941 */ /* 0x000fea0003800000 */
.L_x_3960:
        /* <DEDUP_REMOVED lines=20> */
.L_x_3963:
[----:B------:R-:W-:Y:S05]  /*2b660*/  BSYNC B0 ;  /* 0x0000000000007941 */ /* 0x000fea0003800000 */
.L_x_3962:
        /* <DEDUP_REMOVED lines=20> */
.L_x_3965:
[----:B------:R-:W-:Y:S05]  /*2b7b0*/  BSYNC B0 ;  /* 0x0000000000007941 */ /* 0x000fea0003800000 */
.L_x_3964:
        /* <DEDUP_REMOVED lines=20> */
.L_x_3967:
[----:B------:R-:W-:Y:S05]  /*2b900*/  BSYNC B0 ;  /* 0x0000000000007941 */ /* 0x000fea0003800000 */
.L_x_3966:
        /* <DEDUP_REMOVED lines=20> */
.L_x_3969:
[----:B------:R-:W-:Y:S05]  /*2ba50*/  BSYNC B0 ;  /* 0x0000000000007941 */ /* 0x000fea0003800000 */
.L_x_3968:
        /* <DEDUP_REMOVED lines=20> */
.L_x_3971:
[----:B------:R-:W-:Y:S05]  /*2bba0*/  BSYNC B0 ;  /* 0x0000000000007941 */ /* 0x000fea0003800000 */
.L_x_3970:
[----:B------:R-:W-:Y:S02]  /*2bbb0*/  MOV R2, R234 ;  /* 0x000000ea00027202 */ /* 0x000fe40000000f00 */
[----:B------:R-:W-:-:S04]  /*2bbc0*/  MOV R3, 0x0 ;  /* 0x0000000000037802 */ /* 0x000fc80000000f00 */
[----:B-12345:R-:W-:Y:S05]  /*2bbd0*/  @P4 RET.REL.NODEC R2 `(_ZN5flash24flash_fwd_splitkv_kernelI23Flash_fwd_kernel_traitsILi256ELi64ELi64ELi4ELb0ELb0EN7cutlass6half_tE19Flash_kernel_traitsILi256ELi64ELi64ELi4ES3_EELb0ELb1ELb0ELb0ELb0ELb1ELb1ELb1EEEvNS_16Flash_fwd_paramsE) ;  /* 0xfffffd4402084950 */ /* 0x03efea0003c3ffff */
[----:B------:R-:W-:Y:S01]  /*2bbe0*/  VIADD R2, R0, 0x40 ;  /* 0x0000004000027836 */ /* 0x000fe20000000000 */
[-C--:B------:R-:W-:Y:S01]  /*2bbf0*/  ISETP.GE.AND P3, PT, R14, R6.reuse, PT ;  /* 0x000000060e00720c */ /* 0x080fe20003f66270 */
[----:B------:R-:W-:Y:S01]  /*2bc00*/  IMAD.MOV.U32 R3, RZ, RZ, 0x0 ;  /* 0x00000000ff037424 */ /* 0x000fe200078e00ff */
[CC--:B------:R-:W-:Y:S01]  /*2bc10*/  ISETP.GE.AND P2, PT, R0.reuse, R6.reuse, PT ;  /* 0x000000060000720c */ /* 0x0c0fe20003f46270 */
[----:B------:R-:W-:Y:S01]  /*2bc20*/  VIADD R0, R0, 0x80 ;  /* 0x0000008000007836 */ /* 0x000fe20000000000 */
[----:B------:R-:W-:Y:S01]  /*2bc30*/  ISETP.GE.AND P1, PT, R2, R6, PT ;  /* 0x000000060200720c */ /* 0x000fe20003f26270 */
[----:B------:R-:W-:-:S03]  /*2bc40*/  IMAD.MOV.U32 R2, RZ, RZ, R234 ;  /* 0x000000ffff027224 */ /* 0x000fc600078e00ea */
        /* <DEDUP_REMOVED lines=10> */
[----:B-1----:R-:W-:Y:S05]  /*2bcf0*/  @P0 RET.REL.NODEC R2 `(_ZN5flash24flash_fwd_splitkv_kernelI23Flash_fwd_kernel_traitsILi256ELi64ELi64ELi4ELb0ELb0EN7cutlass6half_tE19Flash_kernel_traitsILi256ELi64ELi64ELi4ES3_EELb0ELb1ELb0ELb0ELb0ELb1ELb1ELb1EEEvNS_16Flash_fwd_paramsE) ;  /* 0xfffffd4002c00950 */ /* 0x002fea0003c3ffff */
[----:B------:R-:W-:Y:S01]  /*2bd00*/  R2UR UR4, R8 ;  /* 0x00000000080472ca */ /* 0x000fe200000e0000 */
[----:B------:R-:W-:Y:S01]  /*2bd10*/  IMAD.MOV.U32 R235, RZ, RZ, 0x0 ;  /* 0x00000000ffeb7424 */ /* 0x000fe200078e00ff */
[----:B------:R-:W-:-:S13]  /*2bd20*/  R2UR UR5, R9 ;  /* 0x00000000090572ca */ /* 0x000fda00000e0000 */
[----:B------:R1:W-:Y:S02]  /*2bd30*/  ST.E.128 desc[UR4][R10.64+0xe300], R16 ;  /* 0x00e300100a007985 */ /* 0x0003e4000c101d04 */
[----:B-1----:R-:W-:Y:S05]  /*2bd40*/  RET.REL.NODEC R234 `(_ZN5flash24flash_fwd_splitkv_kernelI23Flash_fwd_kernel_traitsILi256ELi64ELi64ELi4ELb0ELb0EN7cutlass6half_tE19Flash_kernel_traitsILi256ELi64ELi64ELi4ES3_EELb0ELb1ELb0ELb0ELb0ELb1ELb1ELb1EEEvNS_16Flash_fwd_paramsE) ;  /* 0xfffffd40eaac7950 */ /* 0x002fea0003c3ffff */
.L_x_3955:
[----:B------:R-:W-:Y:S01]  /*2bd50*/  MOV R5, 0x1f ;  /* 0x0000001f00057802 */ /* 0x000fe20000000f00 */
[----:B------:R-:W-:Y:S01]  /*2bd60*/  IMAD.MOV.U32 R10, RZ, RZ, 0x2 ;  /* 0x00000002ff0a7424 */ /* 0x000fe200078e00ff */
[----:B------:R-:W-:Y:S01]  /*2bd70*/  MOV R12, R249 ;  /* 0x000000f9000c7202 */ /* 0x000fe20000000f00 */
[----:B------:R-:W-:-:S07]  /*2bd80*/  IMAD.MOV.U32 R11, RZ, RZ, -0x1 ;  /* 0xffffffffff0b7424 */ /* 0x000fce00078e00ff */
[----:B-1---5:R-:W-:Y:S05]  /*2bd90*/  WARPSYNC.COLLECTIVE R11, `(.L_x_3972) ;  /* 0x000000000b087348 */ /* 0x022fea0003c00000 */
[----:B------:R2:W3:Y:S02]  /*2bda0*/  SHFL.BFLY P0, R5, R12, R10, R5 ;  /* 0x0c00000a0c057389 */ /* 0x0004e40000000005 */
[----:B-123-5:R-:W-:Y:S01]  /*2bdb0*/  ENDCOLLECTIVE ;  /* 0x000000000000791b */ /* 0x02efe20003800000 */
.L_x_3972:
        /* <DEDUP_REMOVED lines=8> */
.L_x_3973:
[----:B------:R-:W-:Y:S01]  /*2be40*/  MOV R13, R5 ;  /* 0x00000005000d7202 */ /* 0x000fe20000000f00 */
[----:B------:R-:W-:Y:S01]  /*2be50*/  IMAD.MOV.U32 R12, RZ, RZ, R248 ;  /* 0x000000ffff0c7224 */ /* 0x000fe200078e00f8 */
[----:B------:R-:W-:Y:S02]  /*2be60*/  MOV R5, 0x1f ;  /* 0x0000001f00057802 */ /* 0x000fe40000000f00 */
[----:B------:R-:W-:-:S07]  /*2be70*/  MOV R10, 0x2 ;  /* 0x00000002000a7802 */ /* 0x000fce0000000f00 */
[----:B------:R-:W-:Y:S05]  /*2be80*/  WARPSYNC.COLLECTIVE R11, `(.L_x_3974) ;  /* 0x000000000b087348 */ /* 0x000fea0003c00000 */
[----:B------:R1:W2:Y:S02]  /*2be90*/  SHFL.BFLY P0, R5, R12, R10, R5 ;  /* 0x0c00000a0c057389 */ /* 0x0002a40000000005 */
[----:B-12---:R-:W-:Y:S01]  /*2bea0*/  ENDCOLLECTIVE ;  /* 0x000000000000791b */ /* 0x006fe20003800000 */
.L_x_3974:
[----:B------:R-:W-:Y:S01]  /*2beb0*/  FADD.FTZ R248, R5, R248 ;  /* 0x000000f805f87221 */ /* 0x000fe20000010000 */
[----:B------:R-:W-:Y:S02]  /*2bec0*/  MOV R5, 0x1f ;  /* 0x0000001f00057802 */ /* 0x000fe40000000f00 */
[----:B------:R-:W-:Y:S01]  /*2bed0*/  MOV R10, 0x1 ;  /* 0x00000001000a7802 */ /* 0x000fe20000000f00 */
[----:B------:R-:W-:-:S07]  /*2bee0*/  IMAD.MOV.U32 R12, RZ, RZ, R248 ;  /* 0x000000ffff0c7224 */ /* 0x000fce00078e00f8 */
[----:B------:R-:W-:Y:S05]  /*2bef0*/  WARPSYNC.COLLECTIVE R11, `(.L_x_3975) ;  /* 0x000000000b087348 */ /* 0x000fea0003c00000 */
[----:B------:R1:W2:Y:S02]  /*2bf00*/  SHFL.BFLY P0, R5, R12, R10, R5 ;  /* 0x0c00000a0c057389 */ /* 0x0002a40000000005 */
[----:B-12---:R-:W-:Y:S01]  /*2bf10*/  ENDCOLLECTIVE ;  /* 0x000000000000791b */ /* 0x006fe20003800000 */
.L_x_3975:
[----:B------:R-:W-:Y:S01]  /*2bf20*/  FADD.FTZ R10, R249, R13 ;  /* 0x0000000df90a7221 */ /* 0x000fe20000010000 */
[----:B------:R-:W-:Y:S06]  /*2bf30*/  BRA `(.L_x_3976) ;  /* 0xffffffdc002c7947 */ /* 0x000fec000383ffff */
.L_x_3977:
        /* <DEDUP_REMOVED lines=12> */
.L_x_8859:


//--------------------- .text._ZN5flash24flash_fwd_splitkv_kernelI23Flash_fwd_kernel_traitsILi256ELi64ELi64ELi4ELb0ELb0EN7cutlass6half_tE19Flash_kernel_traitsILi256ELi64ELi64ELi4ES3_EELb0ELb0ELb0ELb0ELb1ELb0ELb0ELb0EEEvNS_16Flash_fwd_paramsE --------------------------
	.section	.text._ZN5flash24flash_fwd_splitkv_kernelI23Flash_fwd_kernel_traitsILi256ELi64ELi64ELi4ELb0ELb0EN7cutlass6half_tE19Flash_kernel_traitsILi256ELi64ELi64ELi4ES3_EELb0ELb0ELb0ELb0ELb1ELb0ELb0ELb0EEEvNS_16Flash_fwd_paramsE,"ax",@progbits
	.align	128
        .global         _ZN5flash24flash_fwd_splitkv_kernelI23Flash_fwd_kernel_traitsILi256ELi64ELi64ELi4ELb0ELb0EN7cutlass6half_tE19Flash_kernel_traitsILi256ELi64ELi64ELi4ES3_EELb0ELb0ELb0ELb0ELb1ELb0ELb0ELb0EEEvNS_16Flash_fwd_paramsE
        .type           _ZN5flash24flash_fwd_splitkv_kernelI23Flash_fwd_kernel_traitsILi256ELi64ELi64ELi4ELb0ELb0EN7cutlass6half_tE19Flash_kernel_traitsILi256ELi64ELi64ELi4ES3_EELb0ELb0ELb0ELb0ELb1ELb0ELb0ELb0EEEvNS_16Flash_fwd_paramsE,@function
        .size           _ZN5flash24flash_fwd_splitkv_kernelI23Flash_fwd_kernel_traitsILi256ELi64ELi64ELi4ELb0ELb0EN7cutlass6half_tE19Flash_kernel_traitsILi256ELi64ELi64ELi4ES3_EELb0ELb0ELb0ELb0ELb1ELb0ELb0ELb0EEEvNS_16Flash_fwd_paramsE,(.L_x_8900 - _ZN5flash24flash_fwd_splitkv_kernelI23Flash_fwd_kernel_traitsILi256ELi64ELi64ELi4ELb0ELb0EN7cutlass6half_tE19Flash_kernel_traitsILi256ELi64ELi64ELi4ES3_EELb0ELb0ELb0ELb0ELb1ELb0ELb0ELb0EEEvNS_16Flash_fwd_paramsE)
        .other          _ZN5flash24flash_fwd_splitkv_kernelI23Flash_fwd_kernel_traitsILi256ELi64ELi64ELi4ELb0ELb0EN7cutlass6half_tE19Flash_kernel_traitsILi256ELi64ELi64ELi4ES3_EELb0ELb0ELb0ELb0ELb1ELb0ELb0ELb0EEEvNS_16Flash_fwd_paramsE,@"STO_CUDA_ENTRY STV_DEFAULT"
_ZN5flash24flash_fwd_splitkv_kernelI23Flash_fwd_kernel_traitsILi256ELi64ELi64ELi4ELb0ELb0EN7cutlass6half_tE19Flash_kernel_traitsILi256ELi64ELi64ELi4ES3_EELb0ELb0ELb0ELb0ELb1ELb0ELb0ELb0EEEvNS_16Flash_fwd_paramsE:
.text._ZN5flash24flash_fwd_splitkv_kernelI23Flash_fwd_kernel_traitsILi256ELi64ELi64ELi4ELb0ELb0EN7cutlass6half_tE19Flash_kernel_traitsILi256ELi64ELi64ELi4ES3_EELb0ELb0ELb0ELb0ELb1ELb0ELb0ELb0EEEvNS_16Flash_fwd_paramsE:
[----:B------:R-:W-:Y:S08]  /*0000*/  LDC R1, c[0x0][0x28] ;  /* 0x00000a00ff017b82 */ /* 0x000ff00000000800 */
[----:B------:R-:W1:Y:S01]  /*0010*/  LDC.64 R2, c[0x0][0x300] ;  /* 0x0000c000ff027b82 */ /* 0x000e620000000a00 */
[----:B------:R-:W2:Y:S01]  /*0020*/  S2R R9, SR_CTAID.Y ;  /* 0x0000000000097919 */ /* 0x000ea20000002600 */
[----:B------:R-:W-:Y:S01]  /*0030*/  ULDC.64 UR4, c[0x0][0x2f0] ;  /* 0x0000bc0000047ab9 */ /* 0x000fe20000000a00 */
[----:B------:R-:W-:Y:S01]  /*0040*/  IMAD.MOV.U32 R236, RZ, RZ, -0x1 ;  /* 0xffffffffffec7424 */ /* 0x000fe200078e00ff */
[----:B------:R-:W-:Y:S01]  /*0050*/  ISETP.NE.U32.AND P2, PT, RZ, UR4, PT ;  /* 0x00000004ff007c0c */ /* 0x000fe2000bf45070 */
[----:B------:R-:W-:-:S03]  /*0060*/  ULDC.64 UR12, c[0x0][0x208] ;  /* 0x00008200000c7ab9 */ /* 0x000fc60000000a00 */
[----:B------:R-:W2:Y:S01]  /*0070*/  LDC.64 R4, c[0x0][0x2f0] ;  /* 0x0000bc00ff047b82 */ /* 0x000ea20000000a00 */
[----:B------:R-:W-:-:S07]  /*0080*/  ISETP.NE.AND.EX P2, PT, RZ, UR5, PT, P2 ;  /* 0x00000005ff007c0c */ /* 0x000fce000bf45320 */
[----:B------:R-:W3:Y:S01]  /*0090*/  LDC.U8 R0, c[0x0][0x3c2] ;  /* 0x0000f080ff007b82 */ /* 0x000ee20000000000 */
[----:B-1----:R-:W-:-:S07]  /*00a0*/  ISETP.NE.U32.AND P1, PT, R2, RZ, PT ;  /* 0x000000ff0200720c */ /* 0x002fce0003f25070 */
[----:B------:R-:W1:Y:S01]  /*00b0*/  LDC.64 R12, c[0x0][0x2f8] ;  /* 0x0000be00ff0c7b82 */ /* 0x000e620000000a00 */
[----:B------:R-:W-:Y:S01]  /*00c0*/  ISETP.NE.AND.EX P1, PT, R3, RZ, PT, P1 ;  /* 0x000000ff0300720c */ /* 0x000fe20003f25310 */
[----:B--2---:R-:W-:-:S06]  /*00d0*/  IMAD.WIDE R16, R9, 0x4, R4 ;  /* 0x0000000409107825 */ /* 0x004fcc00078e0204 */
[----:B------:R-:W2:Y:S01]  /*00e0*/  LDC.64 R2, c[0x0][0x2f8] ;  /* 0x0000be00ff027b82 */ /* 0x000ea20000000a00 */
[----:B------:R-:W4:Y:S04]  /*00f0*/  @P2 LDG.E R236, desc[UR12][R16.64] ;  /* 0x0000000c10ec2981 */ /* 0x000f28000c1e1900 */
[----:B------:R-:W4:Y:S03]  /*0100*/  @P2 LDG.E R5, desc[UR12][R16.64+0x4] ;  /* 0x0000040c10052981 */ /* 0x000f26000c1e1900 */
[----:B------:R-:W3:Y:S01]  /*0110*/  @P1 LDC.64 R6, c[0x0][0x300] ;  /* 0x0000c000ff061b82 */ /* 0x000ee20000000a00 */
[----:B------:R-:W-:Y:S02]  /*0120*/  IMAD.MOV.U32 R11, RZ, RZ, RZ ;  /* 0x000000ffff0b7224 */ /* 0x000fe400078e00ff */
[----:B---3--:R-:W-:-:S05]  /*0130*/  @P1 IMAD.WIDE R14, R9, 0x4, R6 ;  /* 0x00000004090e1825 */ /* 0x008fca00078e0206 */
[----:B------:R3:W5:Y:S01]  /*0140*/  @P1 LDG.E R11, desc[UR12][R14.64] ;  /* 0x0000000c0e0b1981 */ /* 0x000762000c1e1900 */
[----:B------:R-:W-:Y:S02]  /*0150*/  ISETP.NE.AND P3, PT, R0, RZ, PT ;  /* 0x000000ff0000720c */ /* 0x000fe40003f65270 */
[----:B--2---:R-:W-:-:S04]  /*0160*/  ISETP.EQ.U32.AND P0, PT, R2, RZ, PT ;  /* 0x000000ff0200720c */ /* 0x004fc80003f02070 */
[----:B------:R-:W-:Y:S01]  /*0170*/  ISETP.EQ.OR.EX P0, PT, R3, RZ, !P3, P0 ;  /* 0x000000ff0300720c */ /* 0x000fe20005f02700 */
[----:B------:R-:W-:Y:S02]  /*0180*/  IMAD.MOV.U32 R10, RZ, RZ, -0x1 ;  /* 0xffffffffff0a7424 */ /* 0x000fe400078e00ff */
[----:B-1----:R-:W-:Y:S01]  /*0190*/  IMAD.WIDE R6, R9, 0x4, R12 ;  /* 0x0000000409067825 */ /* 0x002fe200078e020c */
[----:B------:R-:W1:Y:S01]  /*01a0*/  S2R R39, SR_CTAID.X ;  /* 0x0000000000277919 */ /* 0x000e620000002500 */
[----:B------:R-:W2:Y:S01]  /*01b0*/  S2R R36, SR_CTAID.Z ;  /* 0x0000000000247919 */ /* 0x000ea20000002700 */
[----:B------:R-:W1:Y:S07]  /*01c0*/  S2R R92, SR_TID.X ;  /* 0x00000000005c7919 */ /* 0x000e6e0000002100 */
[----:B------:R3:W5:Y:S01]  /*01d0*/  @!P0 LDG.E R10, desc[UR12][R6.64] ;  /* 0x0000000c060a8981 */ /* 0x000762000c1e1900 */
[----:B------:R-:W-:-:S04]  /*01e0*/  ISETP.NE.U32.AND P0, PT, R2, RZ, PT ;  /* 0x000000ff0200720c */ /* 0x000fc80003f05070 */
[----:B------:R-:W-:Y:S01]  /*01f0*/  ISETP.NE.AND.EX P0, PT, R3, RZ, PT, P0 ;  /* 0x000000ff0300720c */ /* 0x000fe20003f05300 */
[----:B----4-:R-:W-:-:S06]  /*0200*/  @P2 IMAD.IADD R0, R5, 0x1, -R236 ;  /* 0x0000000105002824 */ /* 0x010fcc00078e0aec */
[----:B------:R-:W4:Y:S06]  /*0210*/  @!P2 LDC R0, c[0x0][0x2c4] ;  /* 0x0000b100ff00ab82 */ /* 0x000f2c0000000800 */
[----:B-123--:R-:W-:Y:S05]  /*0220*/  @!P0 BRA `(.L_x_3978) ;  /* 0x0000000000108947 */ /* 0x00efea0003800000 */
[----:B------:R-:W2:Y:S02]  /*0230*/  @P3 LDG.E R3, desc[UR12][R6.64+0x4] ;  /* 0x0000040c06033981 */ /* 0x000ea4000c1e1900 */
[----:B--2--5:R-:W-:-:S06]  /*0240*/  @P3 IADD3 R4, R3, -R10, RZ ;  /* 0x8000000a03043210 */ /* 0x024fcc0007ffe0ff */
[----:B------:R2:W5:Y:S01]  /*0250*/  @!P3 LDG.E R4, desc[UR12][R6.64] ;  /* 0x0000000c0604b981 */ /* 0x000562000c1e1900 */
[----:B------:R-:W-:Y:S05]  /*0260*/  BRA `(.L_x_3979) ;  /* 0x0000000000047947 */ /* 0x000fea0003800000 */
.L_x_3978:
[----:B------:R-:W1:Y:S02]  /*0270*/  LDC R4, c[0x0][0x2c8] ;  /* 0x0000b200ff047b82 */ /* 0x000e640000000800 */
.L_x_3979:
[----:B------:R-:W3:Y:S02]  /*0280*/  LDC.64 R2, c[0x0][0x308] ;  /* 0x0000c200ff027b82 */ /* 0x000ee40000000a00 */
[----:B---3--:R-:W-:-:S04]  /*0290*/  ISETP.NE.U32.AND P2, PT, R2, RZ, PT ;  /* 0x000000ff0200720c */ /* 0x008fc80003f45070 */
[----:B------:R-:W-:-:S13]  /*02a0*/  ISETP.NE.AND.EX P2, PT, R3, RZ, PT, P2 ;  /* 0x000000ff0300720c */ /* 0x000fda0003f45320 */
[----:B------:R-:W2:Y:S01]  /*02b0*/  @P2 LDC.64 R2, c[0x0][0x308] ;  /* 0x0000c200ff022b82 */ /* 0x000ea20000000a00 */
[----:B------:R-:W-:-:S07]  /*02c0*/  IMAD.SHL.U32 R235, R39, 0x40, RZ ;  /* 0x0000004027eb7824 */ /* 0x000fce00078e00ff */
[----:B------:R-:W3:Y:S01]  /*02d0*/  @!P2 LDC R5, c[0x0][0x2cc] ;  /* 0x0000b300ff05ab82 */ /* 0x000ee20000000800 */
[----:B--2---:R-:W-:-:S07]  /*02e0*/  @P2 IMAD.WIDE R6, R9, 0x4, R2 ;  /* 0x0000000409062825 */ /* 0x004fce00078e0202 */
[----:B------:R-:W2:Y:S01]  /*02f0*/  @!P2 LDC.64 R2, c[0x0][0x318] ;  /* 0x0000c600ff02ab82 */ /* 0x000ea20000000a00 */
[----:B------:R-:W3:Y:S01]  /*0300*/  @P2 LDG.E R6, desc[UR12][R6.64] ;  /* 0x0000000c06062981 */ /* 0x000ee2000c1e1900 */
[----:B----4-:R-:W-:Y:S02]  /*0310*/  ISETP.GT.AND P1, PT, R0, R235, PT ;  /* 0x000000eb0000720c */ /* 0x010fe40003f24270 */
[----:B--2---:R-:W-:-:S04]  /*0320*/  @!P2 ISETP.NE.U32.AND P0, PT, R2, RZ, PT ;  /* 0x000000ff0200a20c */ /* 0x004fc80003f05070 */
[----:B------:R-:W-:-:S04]  /*0330*/  @!P2 ISETP.NE.AND.EX P0, PT, R3, RZ, PT, P0 ;  /* 0x000000ff0300a20c */ /* 0x000fc80003f05300 */
[----:B---3--:R-:W-:Y:S01]  /*0340*/  @!P2 SEL R5, R5, RZ, P0 ;  /* 0x000000ff0505a207 */ /* 0x008fe20000000000 */
[----:B-----5:R-:W-:Y:S02]  /*0350*/  @P2 IMAD.IADD R93, R6, 0x1, -R11 ;  /* 0x00000001065d2824 */ /* 0x020fe400078e0a0b */
[----:B------:R-:W-:Y:S06]  /*0360*/  @!P1 EXIT ;  /* 0x000000000000994d */ /* 0x000fec0003800000 */
[----:B-1----:R-:W-:Y:S01]  /*0370*/  @!P2 IADD3 R93, R5, R4, -R11 ;  /* 0x00000004055da210 */ /* 0x002fe20007ffe80b */
[----:B------:R-:W-:Y:S02]  /*0380*/  ULDC UR5, c[0x0][0x2c8] ;  /* 0x0000b20000057ab9 */ /* 0x000fe40000000800 */
[----:B------:R-:W-:Y:S02]  /*0390*/  UIADD3 UR5, UR5, 0x3f, URZ ;  /* 0x0000003f05057890 */ /* 0x000fe4000fffe03f */
[----:B------:R-:W-:Y:S02]  /*03a0*/  VIADD R3, R93, 0x3f ;  /* 0x0000003f5d037836 */ /* 0x000fe40000000000 */
[----:B------:R-:W-:-:S03]  /*03b0*/  USHF.R.S32.HI UR4, URZ, 0x1f, UR5 ;  /* 0x0000001f3f047899 */ /* 0x000fc60008011405 */
[----:B------:R-:W-:Y:S01]  /*03c0*/  SHF.R.S32.HI R2, RZ, 0x1f, R3 ;  /* 0x0000001fff027819 */ /* 0x000fe20000011403 */
[----:B------:R-:W-:-:S03]  /*03d0*/  ULEA.HI UR4, UR4, UR5, URZ, 0x6 ;  /* 0x0000000504047291 */ /* 0x000fc6000f8f303f */
[----:B------:R-:W-:Y:S01]  /*03e0*/  LEA.HI R2, R2, R3, RZ, 0x6 ;  /* 0x0000000302027211 */ /* 0x000fe200078f30ff */
[----:B------:R-:W-:-:S03]  /*03f0*/  USHF.R.S32.HI UR4, URZ, 0x6, UR4 ;  /* 0x000000063f047899 */ /* 0x000fc60008011404 */
[----:B------:R-:W-:-:S04]  /*0400*/  SHF.R.S32.HI R165, RZ, 0x6, R2 ;  /* 0x00000006ffa57819 */ /* 0x000fc80000011402 */
[----:B------:R-:W-:-:S04]  /*0410*/  VIMNMX R165, R165, UR4, PT ;  /* 0x00000004a5a57c48 */ /* 0x000fc8000bfe0100 */
[----:B------:R-:W-:-:S13]  /*0420*/  ISETP.GT.AND P0, PT, R165, RZ, PT ;  /* 0x000000ffa500720c */ /* 0x000fda0003f04270 */
[----:B------:R-:W-:Y:S05]  /*0430*/  @P0 BRA `(.L_x_3980) ;  /* 0x00000008000c0947 */ /* 0x000fea0003800000 */
[----:B------:R-:W-:Y:S01]  /*0440*/  ISETP.NE.AND P0, PT, R236, -0x1, PT ;  /* 0xffffffffec00780c */ /* 0x000fe20003f05270 */
[----:B------:R-:W1:Y:S01]  /*0450*/  LDC.64 R4, c[0x0][0x298] ;  /* 0x0000a600ff047b82 */ /* 0x000e620000000a00 */
[----:B------:R-:W-:Y:S01]  /*0460*/  SHF.R.S32.HI R7, RZ, 0x1f, R92 ;  /* 0x0000001fff077819 */ /* 0x000fe2000001145c */
[--C-:B------:R-:W-:Y:S01]  /*0470*/  IMAD.IADD R0, R0, 0x1, -R235.reuse ;  /* 0x0000000100007824 */ /* 0x100fe200078e0aeb */
[C---:B------:R-:W-:Y:S01]  /*0480*/  LOP3.LUT P6, RZ, R92.reuse, 0x7, RZ, 0xc0, !PT ;  /* 0x000000075cff7812 */ /* 0x040fe200078cc0ff */
[----:B------:R-:W-:Y:S01]  /*0490*/  ULDC.64 UR4, c[0x0][0x2a0] ;  /* 0x0000a80000047ab9 */ /* 0x000fe20000000a00 */
[----:B------:R-:W-:Y:S01]  /*04a0*/  LEA.HI R7, R7, R92, RZ, 0x3 ;  /* 0x0000005c07077211 */ /* 0x000fe200078f18ff */
[----:B------:R-:W-:Y:S01]  /*04b0*/  ULDC UR6, c[0x0][0x270] ;  /* 0x00009c0000067ab9 */ /* 0x000fe20000000800 */
[----:B------:R-:W-:Y:S01]  /*04c0*/  SHF.R.S32.HI R15, RZ, 0x1f, R235 ;  /* 0x0000001fff0f7819 */ /* 0x000fe200000114eb */
[----:B------:R-:W-:Y:S01]  /*04d0*/  IMAD R8, R9, UR6, R36 ;  /* 0x0000000609087c24 */ /* 0x000fe2000f8e0224 */
[----:B------:R-:W-:Y:S01]  /*04e0*/  LOP3.LUT R13, R7, 0x1ffffff8, RZ, 0xc0, !PT ;  /* 0x1ffffff8070d7812 */ /* 0x000fe200078ec0ff */
[----:B------:R-:W-:Y:S01]  /*04f0*/  BSSY B0, `(.L_x_3981) ;  /* 0x0000030000007945 */ /* 0x000fe20003800000 */
[----:B------:R-:W-:Y:S01]  /*0500*/  SHF.R.S32.HI R7, RZ, 0x3, R7 ;  /* 0x00000003ff077819 */ /* 0x000fe20000011407 */
[----:B------:R-:W2:Y:S01]  /*0510*/  @!P0 LDC.64 R2, c[0x0][0x290] ;  /* 0x0000a400ff028b82 */ /* 0x000ea20000000a00 */
[----:B------:R-:W-:Y:S01]  /*0520*/  @!P0 SHF.R.S32.HI R11, RZ, 0x1f, R9 ;  /* 0x0000001fff0b8819 */ /* 0x000fe20000011409 */
[----:B------:R-:W-:Y:S01]  /*0530*/  IMAD.IADD R92, R92, 0x1, -R13 ;  /* 0x000000015c5c7824 */ /* 0x000fe200078e0a0d */
[----:B------:R-:W-:-:S03]  /*0540*/  ISETP.GE.OR P5, PT, R7, R0, P6 ;  /* 0x000000000700720c */ /* 0x000fc600037a6670 */
[----:B------:R-:W-:-:S05]  /*0550*/  IMAD.SHL.U32 R92, R92, 0x8, RZ ;  /* 0x000000085c5c7824 */ /* 0x000fca00078e00ff */
[----:B------:R-:W-:-:S03]  /*0560*/  SHF.R.S32.HI R93, RZ, 0x1f, R92 ;  /* 0x0000001fff5d7819 */ /* 0x000fc6000001145c */
[----:B-1----:R-:W-:-:S04]  /*0570*/  IMAD.WIDE.U32 R92, R235, R4, R92 ;  /* 0x00000004eb5c7225 */ /* 0x002fc800078e005c */
[----:B--2---:R-:W-:Y:S02]  /*0580*/  @!P0 IMAD R6, R11, R2, RZ ;  /* 0x000000020b068224 */ /* 0x004fe400078e02ff */
[----:B------:R-:W-:-:S04]  /*0590*/  @P0 IMAD.WIDE.U32 R10, R236, R4, RZ ;  /* 0x00000004ec0a0225 */ /* 0x000fc800078e00ff */
[----:B------:R-:W-:-:S04]  /*05a0*/  @!P0 IMAD.WIDE.U32 R12, R9, R2, RZ ;  /* 0x00000002090c8225 */ /* 0x000fc800078e00ff */
[----:B------:R-:W-:Y:S01]  /*05b0*/  @P0 IMAD R236, R236, R5, R11 ;  /* 0x00000005ecec0224 */ /* 0x000fe200078e020b */
[----:B------:R-:W-:Y:S01]  /*05c0*/  @!P0 MOV R10, R12 ;  /* 0x0000000c000a8202 */ /* 0x000fe20000000f00 */
[----:B------:R-:W-:Y:S02]  /*05d0*/  VIADD R11, R7, 0x10 ;  /* 0x00000010070b7836 */ /* 0x000fe40000000000 */
[----:B------:R-:W-:Y:S01]  /*05e0*/  @!P0 IMAD R3, R9, R3, R6 ;  /* 0x0000000309038224 */ /* 0x000fe200078e0206 */
[----:B------:R-:W-:Y:S01]  /*05f0*/  SHF.R.S32.HI R6, RZ, 0x1f, R36 ;  /* 0x0000001fff067819 */ /* 0x000fe20000011424 */
[----:B------:R-:W-:Y:S01]  /*0600*/  IMAD R2, R15, R4, RZ ;  /* 0x000000040f027224 */ /* 0x000fe200078e02ff */
[-C--:B------:R-:W-:Y:S01]  /*0610*/  ISETP.GE.AND P2, PT, R11, R0.reuse, PT ;  /* 0x000000000b00720c */ /* 0x080fe20003f46270 */
[----:B------:R-:W-:Y:S01]  /*0620*/  @!P0 IMAD.IADD R236, R13, 0x1, R3 ;  /* 0x000000010dec8824 */ /* 0x000fe200078e0203 */
[----:B------:R-:W-:Y:S01]  /*0630*/  ISETP.GE.OR P4, PT, R11, R0, P6 ;  /* 0x000000000b00720c */ /* 0x000fe20003786670 */
[----:B------:R-:W-:Y:S01]  /*0640*/  IMAD R11, R235, R5, R2 ;  /* 0x00000005eb0b7224 */ /* 0x000fe200078e0202 */
[----:B------:R-:W-:Y:S01]  /*0650*/  IADD3 R10, P0, R10, R92, RZ ;  /* 0x0000005c0a0a7210 */ /* 0x000fe20007f1e0ff */
[----:B------:R-:W-:Y:S01]  /*0660*/  VIADD R3, R7, 0x20 ;  /* 0x0000002007037836 */ /* 0x000fe20000000000 */
[----:B------:R-:W-:-:S02]  /*0670*/  SHF.R.S32.HI R9, RZ, 0x1f, R7 ;  /* 0x0000001fff097819 */ /* 0x000fc40000011407 */
[----:B------:R-:W-:Y:S02]  /*0680*/  IADD3.X R11, R236, R93, R11, P0, !PT ;  /* 0x0000005dec0b7210 */ /* 0x000fe400007fe40b */
[-C--:B------:R-:W-:Y:S02]  /*0690*/  ISETP.GE.AND P0, PT, R7, R0.reuse, PT ;  /* 0x000000000700720c */ /* 0x080fe40003f06270 */
[CC--:B------:R-:W-:Y:S02]  /*06a0*/  ISETP.GE.AND P1, PT, R3.reuse, R0.reuse, PT ;  /* 0x000000000300720c */ /* 0x0c0fe40003f26270 */
[----:B------:R-:W-:Y:S01]  /*06b0*/  ISETP.GE.OR P3, PT, R3, R0, P6 ;  /* 0x000000000300720c */ /* 0x000fe20003766670 */
[----:B------:R-:W-:-:S04]  /*06c0*/  IMAD R3, R6, UR4, RZ ;  /* 0x0000000406037c24 */ /* 0x000fc8000f8e02ff */
[C---:B------:R-:W-:Y:S02]  /*06d0*/  IMAD R3, R36.reuse, UR5, R3 ;  /* 0x0000000524037c24 */ /* 0x040fe4000f8e0203 */
[----:B------:R-:W-:Y:S01]  /*06e0*/  IMAD.WIDE.U32 R36, R36, UR4, R10 ;  /* 0x0000000424247c25 */ /* 0x000fe2000f8e000a */
[----:B------:R-:W-:-:S03]  /*06f0*/  ULDC UR4, c[0x0][0x2c4] ;  /* 0x0000b10000047ab9 */ /* 0x000fc60000000800 */
[----:B------:R-:W-:Y:S01]  /*0700*/  IMAD R8, R8, UR4, R235 ;  /* 0x0000000408087c24 */ /* 0x000fe2000f8e02eb */
[----:B------:R-:W-:Y:S01]  /*0710*/  IADD3 R15, R37, R3, RZ ;  /* 0x00000003250f7210 */ /* 0x000fe20007ffe0ff */
[----:B------:R-:W-:Y:S06]  /*0720*/  @P0 BRA `(.L_x_3982) ;  /* 0x0000000000300947 */ /* 0x000fec0003800000 */
[----:B------:R-:W-:Y:S01]  /*0730*/  MOV R14, R36 ;  /* 0x00000024000e7202 */ /* 0x000fe20000000f00 */
[----:B------:R-:W-:Y:S01]  /*0740*/  IMAD R2, R9, R4, RZ ;  /* 0x0000000409027224 */ /* 0x000fe200078e02ff */
[----:B------:R-:W-:-:S03]  /*0750*/  ULDC.64 UR4, c[0x0][0x280] ;  /* 0x0000a00000047ab9 */ /* 0x000fc60000000a00 */
[----:B------:R-:W-:-:S04]  /*0760*/  IMAD.WIDE.U32 R10, R7, R4, R14 ;  /* 0x00000004070a7225 */ /* 0x000fc800078e000e */
[----:B------:R-:W-:Y:S01]  /*0770*/  IMAD R2, R7, R5, R2 ;  /* 0x0000000507027224 */ /* 0x000fe200078e0202 */
[----:B------:R-:W-:-:S04]  /*0780*/  LEA R12, P0, R10, UR4, 0x1 ;  /* 0x000000040a0c7c11 */ /* 0x000fc8000f8008ff */
[----:B------:R-:W-:-:S04]  /*0790*/  IADD3 R2, R11, R2, RZ ;  /* 0x000000020b027210 */ /* 0x000fc80007ffe0ff */
[----:B------:R-:W-:-:S05]  /*07a0*/  LEA.HI.X R13, R10, UR5, R2, 0x1, P0 ;  /* 0x000000050a0d7c11 */ /* 0x000fca00080f0c02 */
[----:B------:R1:W-:Y:S04]  /*07b0*/  STG.E.128 desc[UR12][R12.64], RZ ;  /* 0x000000ff0c007986 */ /* 0x0003e8000c101d0c */
[----:B------:R1:W-:Y:S04]  /*07c0*/  STG.E.128 desc[UR12][R12.64+0x80], RZ ;  /* 0x000080ff0c007986 */ /* 0x0003e8000c101d0c */
[----:B------:R1:W-:Y:S04]  /*07d0*/  STG.E.128 desc[UR12][R12.64+0x100], RZ ;  /* 0x000100ff0c007986 */ /* 0x0003e8000c101d0c */
[----:B------:R1:W-:Y:S02]  /*07e0*/  STG.E.128 desc[UR12][R12.64+0x180], RZ ;  /* 0x000180ff0c007986 */ /* 0x0003e4000c101d0c */
.L_x_3982:
[----:B------:R-:W-:Y:S05]  /*07f0*/  BSYNC B0 ;  /* 0x0000000000007941 */ /* 0x000fea0003800000 */
.L_x_3981:
[----:B------:R-:W-:Y:S01]  /*0800*/  BSSY B0, `(.L_x_3983) ;  /* 0x0000013000007945 */ /* 0x000fe20003800000 */
[----:B------:R-:W-:Y:S02]  /*0810*/  IADD3 R6, P0, R8, R7, RZ ;  /* 0x0000000708067210 */ /* 0x000fe40007f1e0ff */
[----:B------:R-:W-:Y:S01]  /*0820*/  IADD3 R11, R7, 0x30, RZ ;  /* 0x00000030070b7810 */ /* 0x000fe20007ffe0ff */
[----:B------:R-:W-:Y:S05]  /*0830*/  @P2 BRA `(.L_x_3984) ;  /* 0x00000000003c2947 */ /* 0x000fea0003800000 */
[----:B------:R-:W-:Y:S01]  /*0840*/  IADD3 R3, P2, R7, 0x10, RZ ;  /* 0x0000001007037810 */ /* 0x000fe20007f5e0ff */
[----:B-1----:R-:W-:Y:S01]  /*0850*/  IMAD.MOV.U32 R12, RZ, RZ, R36 ;  /* 0x000000ffff0c7224 */ /* 0x002fe200078e0024 */
[----:B------:R-:W-:-:S03]  /*0860*/  ULDC.64 UR4, c[0x0][0x280] ;  /* 0x0000a00000047ab9 */ /* 0x000fc60000000a00 */
[----:B------:R-:W-:-:S04]  /*0870*/  IMAD.X R13, RZ, RZ, R9, P2 ;  /* 0x000000ffff0d7224 */ /* 0x000fc800010e0609 */
[----:B------:R-:W-:Y:S01]  /*0880*/  IMAD R2, R13, R4, RZ ;  /* 0x000000040d027224 */ /* 0x000fe200078e02ff */
[----:B------:R-:W-:-:S03]  /*0890*/  MOV R13, R15 ;  /* 0x0000000f000d7202 */ /* 0x000fc60000000f00 */
[C---:B------:R-:W-:Y:S02]  /*08a0*/  IMAD R2, R3.reuse, R5, R2 ;  /* 0x0000000503027224 */ /* 0x040fe400078e0202 */
[----:B------:R-:W-:-:S03]  /*08b0*/  IMAD.WIDE.U32 R12, R3, R4, R12 ;  /* 0x00000004030c7225 */ /* 0x000fc600078e000c */
[----:B------:R-:W-:Y:S02]  /*08c0*/  LEA R16, P2, R12, UR4, 0x1 ;  /* 0x000000040c107c11 */ /* 0x000fe4000f8408ff */
[----:B------:R-:W-:-:S04]  /*08d0*/  IADD3 R3, R13, R2, RZ ;  /* 0x000000020d037210 */ /* 0x000fc80007ffe0ff */
[----:B------:R-:W-:-:S05]  /*08e0*/  LEA.HI.X R17, R12, UR5, R3, 0x1, P2 ;  /* 0x000000050c117c11 */ /* 0x000fca00090f0c03 */
[----:B------:R2:W-:Y:S04]  /*08f0*/  STG.E.128 desc[UR12][R16.64], RZ ;  /* 0x000000ff10007986 */ /* 0x0005e8000c101d0c */
[----:B------:R2:W-:Y:S04]  /*0900*/  STG.E.128 desc[UR12][R16.64+0x80], RZ ;  /* 0x000080ff10007986 */ /* 0x0005e8000c101d0c */
[----:B------:R2:W-:Y:S04]  /*0910*/  STG.E.128 desc[UR12][R16.64+0x100], RZ ;  /* 0x000100ff10007986 */ /* 0x0005e8000c101d0c */
[----:B------:R2:W-:Y:S02]  /*0920*/  STG.E.128 desc[UR12][R16.64+0x180], RZ ;  /* 0x000180ff10007986 */ /* 0x0005e4000c101d0c */
.L_x_3984:
[----:B------:R-:W-:Y:S05]  /*0930*/  BSYNC B0 ;  /* 0x0000000000007941 */ /* 0x000fea0003800000 */
.L_x_3983:
[----:B------:R-:W-:Y:S01]  /*0940*/  BSSY B0, `(.L_x_3985) ;  /* 0x0000012000007945 */ /* 0x000fe20003800000 */
[----:B------:R-:W-:-:S03]  /*0950*/  ISETP.GE.AND P2, PT, R11, R0, PT ;  /* 0x000000000b00720c */ /* 0x000fc60003f46270 */
[----:B------:R-:W-:Y:S10]  /*0960*/  @P1 BRA `(.L_x_3986) ;  /* 0x00000000003c1947 */ /* 0x000ff40003800000 */
        /* <DEDUP_REMOVED lines=8> */
[----:B--2---:R-:W-:Y:S02]  /*09f0*/  LEA R16, P1, R12, UR4, 0x1 ;  /* 0x000000040c107c11 */ /* 0x004fe4000f8208ff */
[----:B------:R-:W-:-:S04]  /*0a00*/  IADD3 R3, R13, R2, RZ ;  /* 0x000000020d037210 */ /* 0x000fc80007ffe0ff */
[----:B------:R-:W-:-:S05]  /*0a10*/  LEA.HI.X R17, R12, UR5, R3, 0x1, P1 ;  /* 0x000000050c117c11 */ /* 0x000fca00088f0c03 */
[----:B------:R3:W-:Y:S04]  /*0a20*/  STG.E.128 desc[UR12][R16.64], RZ ;  /* 0x000000ff10007986 */ /* 0x0007e8000c101d0c */
[----:B------:R3:W-:Y:S04]  /*0a30*/  STG.E.128 desc[UR12][R16.64+0x80], RZ ;  /* 0x000080ff10007986 */ /* 0x0007e8000c101d0c */
[----:B------:R3:W-:Y:S04]  /*0a40*/  STG.E.128 desc[UR12][R16.64+0x100], RZ ;  /* 0x000100ff10007986 */ /* 0x0007e8000c101d0c */
[----:B------:R3:W-:Y:S02]  /*0a50*/  STG.E.128 desc[UR12][R16.64+0x180], RZ ;  /* 0x000180ff10007986 */ /* 0x0007e4000c101d0c */
.L_x_3986:
[----:B------:R-:W-:Y:S05]  /*0a60*/  BSYNC B0 ;  /* 0x0000000000007941 */ /* 0x000fea0003800000 */
.L_x_3985:
[----:B------:R-:W-:Y:S04]  /*0a70*/  BSSY B0, `(.L_x_3987) ;  /* 0x0000010000007945 */ /* 0x000fe80003800000 */
[----:B------:R-:W-:Y:S05]  /*0a80*/  @P2 BRA `(.L_x_3988) ;  /* 0x0000000000382947 */ /* 0x000fea0003800000 */
[----:B------:R-:W-:Y:S01]  /*0a90*/  IADD3 R7, P1, R7, 0x30, RZ ;  /* 0x0000003007077810 */ /* 0x000fe20007f3e0ff */
[----:B------:R-:W-:Y:S01]  /*0aa0*/  ULDC.64 UR4, c[0x0][0x280] ;  /* 0x0000a00000047ab9 */ /* 0x000fe20000000a00 */
[----:B------:R-:W-:Y:S02]  /*0ab0*/  MOV R14, R36 ;  /* 0x00000024000e7202 */ /* 0x000fe40000000f00 */
[----:B------:R-:W-:-:S03]  /*0ac0*/  IADD3.X R3, RZ, R9, RZ, P1, !PT ;  /* 0x00000009ff037210 */ /* 0x000fc60000ffe4ff */
[----:B------:R-:W-:-:S04]  /*0ad0*/  IMAD.WIDE.U32 R14, R7, R4, R14 ;  /* 0x00000004070e7225 */ /* 0x000fc800078e000e */
[----:B------:R-:W-:-:S04]  /*0ae0*/  IMAD R2, R3, R4, RZ ;  /* 0x0000000403027224 */ /* 0x000fc800078e02ff */
        /* <DEDUP_REMOVED lines=8> */
.L_x_3988:
[----:B------:R-:W-:Y:S05]  /*0b70*/  BSYNC B0 ;  /* 0x0000000000007941 */ /* 0x000fea0003800000 */
.L_x_3987:
[----:B------:R-:W-:Y:S01]  /*0b80*/  ULDC.64 UR4, c[0x0][0x2b0] ;  /* 0x0000ac0000047ab9 */ /* 0x000fe20000000a00 */
[----:B------:R-:W-:Y:S01]  /*0b90*/  ISETP.GE.OR P6, PT, R11, R0, P6 ;  /* 0x000000000b00720c */ /* 0x000fe200037c6670 */
[----:B------:R-:W-:Y:S01]  /*0ba0*/  @!P4 IMAD.MOV.U32 R7, RZ, RZ, 0x7f800000 ;  /* 0x7f800000ff07c424 */ /* 0x000fe200078e00ff */
[----:B------:R-:W-:Y:S01]  /*0bb0*/  LEA.HI.X.SX32 R9, R8, R9, 0x1, P0 ;  /* 0x0000000908097211 */ /* 0x000fe200000f0eff */
[----:B------:R-:W-:Y:S01]  /*0bc0*/  @!P3 IMAD.MOV.U32 R5, RZ, RZ, 0x7f800000 ;  /* 0x7f800000ff05b424 */ /* 0x000fe200078e00ff */
[----:B----4-:R-:W-:-:S04]  /*0bd0*/  LEA R2, P0, R6, UR4, 0x2 ;  /* 0x0000000406027c11 */ /* 0x010fc8000f8010ff */
[----:B------:R-:W-:Y:S01]  /*0be0*/  LEA.HI.X R3, R6, UR5, R9, 0x2, P0 ;  /* 0x0000000506037c11 */ /* 0x000fe200080f1409 */
[----:B------:R-:W-:-:S04]  /*0bf0*/  @!P5 IMAD.MOV.U32 R9, RZ, RZ, 0x7f800000 ;  /* 0x7f800000ff09d424 */ /* 0x000fc800078e00ff */
[----:B------:R4:W-:Y:S04]  /*0c00*/  @!P4 STG.E desc[UR12][R2.64+0x40], R7 ;  /* 0x000040070200c986 */ /* 0x0009e8000c10190c */
[----:B------:R4:W-:Y:S04]  /*0c10*/  @!P5 STG.E desc[UR12][R2.64], R9 ;  /* 0x000000090200d986 */ /* 0x0009e8000c10190c */
[----:B------:R4:W-:Y:S01]  /*0c20*/  @!P3 STG.E desc[UR12][R2.64+0x80], R5 ;  /* 0x000080050200b986 */ /* 0x0009e2000c10190c */
[----:B------:R-:W-:Y:S05]  /*0c30*/  @P6 EXIT ;  /* 0x000000000000694d */ /* 0x000fea0003800000 */
[----:B----4-:R-:W-:-:S05]  /*0c40*/  MOV R5, 0x7f800000 ;  /* 0x7f80000000057802 */ /* 0x010fca0000000f00 */
[----:B------:R-:W-:Y:S01]  /*0c50*/  STG.E desc[UR12][R2.64+0xc0], R5 ;  /* 0x0000c00502007986 */ /* 0x000fe2000c10190c */
[----:B------:R-:W-:Y:S05]  /*0c60*/  EXIT ;  /* 0x000000000000794d */ /* 0x000fea0003800000 */
.L_x_3980:
[----:B------:R-:W1:Y:S01]  /*0c70*/  LDC.64 R2, c[0x0][0x368] ;  /* 0x0000da00ff027b82 */ /* 0x000e620000000a00 */
[----:B------:R-:W-:Y:S01]  /*0c80*/  IMAD.MOV.U32 R8, RZ, RZ, R9 ;  /* 0x000000ffff087224 */ /* 0x000fe200078e0009 */
[----:B------:R-:W-:Y:S01]  /*0c90*/  ULDC.64 UR4, c[0x0][0x370] ;  /* 0x0000dc0000047ab9 */ /* 0x000fe20000000a00 */
[----:B-1----:R-:W-:-:S04]  /*0ca0*/  ISETP.NE.U32.AND P0, PT, R2, RZ, PT ;  /* 0x000000ff0200720c */ /* 0x002fc80003f05070 */
[----:B------:R-:W-:-:S13]  /*0cb0*/  ISETP.NE.AND.EX P0, PT, R3, RZ, PT, P0 ;  /* 0x000000ff0300720c */ /* 0x000fda0003f05300 */
[----:B------:R-:W1:Y:S02]  /*0cc0*/  @P0 LDC.64 R2, c[0x0][0x368] ;  /* 0x0000da00ff020b82 */ /* 0x000e640000000a00 */
[----:B-1----:R-:W-:-:S05]  /*0cd0*/  @P0 IMAD.WIDE R2, R9, 0x4, R2 ;  /* 0x0000000409020825 */ /* 0x002fca00078e0202 */
[----:B------:R1:W5:Y:S01]  /*0ce0*/  @P0 LDG.E R8, desc[UR12][R2.64] ;  /* 0x0000000c02080981 */ /* 0x000362000c1e1900 */
[----:B------:R-:W-:Y:S02]  /*0cf0*/  ISETP.NE.U32.AND P0, PT, RZ, UR4, PT ;  /* 0x00000004ff007c0c */ /* 0x000fe4000bf05070 */
[----:B------:R-:W-:Y:S02]  /*0d00*/  CS2R R238, SRZ ;  /* 0x0000000000ee7805 */ /* 0x000fe4000001ff00 */
[----:B------:R-:W-:Y:S02]  /*0d10*/  PLOP3.LUT P6, PT, PT, PT, PT, 0x8, 0x0 ;  /* 0x000000000000781c */ /* 0x000fe40003fce170 */
[----:B------:R-:W-:-:S13]  /*0d20*/  ISETP.NE.AND.EX P0, PT, RZ, UR5, PT, P0 ;  /* 0x00000005ff007c0c */ /* 0x000fda000bf05300 */
[----:B------:R-:W-:Y:S05]  /*0d30*/  @!P0 BRA `(.L_x_3989) ;  /* 0x00000000002c8947 */ /* 0x000fea0003800000 */
[----:B-1----:R-:W1:Y:S01]  /*0d40*/  LDC.64 R2, c[0x0][0x378] ;  /* 0x0000de00ff027b82 */ /* 0x002e620000000a00 */
[----:B------:R-:W-:-:S05]  /*0d50*/  SHF.R.S32.HI R5, RZ, 0x1f, R9 ;  /* 0x0000001fff057819 */ /* 0x000fca0000011409 */
[-C--:B-1----:R-:W-:Y:S02]  /*0d60*/  IMAD R4, R5, R2.reuse, RZ ;  /* 0x0000000205047224 */ /* 0x082fe400078e02ff */
[----:B------:R-:W-:-:S04]  /*0d70*/  IMAD.WIDE.U32 R6, R9, R2, RZ ;  /* 0x0000000209067225 */ /* 0x000fc800078e00ff */
[----:B------:R-:W-:Y:S01]  /*0d80*/  IMAD R3, R9, R3, R4 ;  /* 0x0000000309037224 */ /* 0x000fe200078e0204 */
[----:B------:R-:W-:-:S03]  /*0d90*/  LEA R238, P0, R6, UR4, 0x2 ;  /* 0x0000000406ee7c11 */ /* 0x000fc6000f8010ff */
[----:B------:R-:W-:Y:S01]  /*0da0*/  IMAD.IADD R3, R7, 0x1, R3 ;  /* 0x0000000107037824 */ /* 0x000fe200078e0203 */
[----:B------:R-:W-:-:S04]  /*0db0*/  ISETP.NE.U32.AND P6, PT, R238, RZ, PT ;  /* 0x000000ffee00720c */ /* 0x000fc80003fc5070 */
[----:B------:R-:W-:-:S04]  /*0dc0*/  SHF.L.U64.HI R3, R6, 0x2, R3 ;  /* 0x0000000206037819 */ /* 0x000fc80000010203 */
[----:B------:R-:W-:-:S04]  /*0dd0*/  IADD3.X R239, R3, UR5, RZ, P0, !PT ;  /* 0x0000000503ef7c10 */ /* 0x000fc800087fe4ff */
[----:B------:R-:W-:-:S13]  /*0de0*/  ISETP.NE.AND.EX P6, PT, R239, RZ, PT, P6 ;  /* 0x000000ffef00720c */ /* 0x000fda0003fc5360 */
.L_x_3989:
[----:B------:R-:W-:Y:S05]  /*0df0*/  @!P6 BRA `(.L_x_3990) ;  /* 0x000000040038e947 */ /* 0x000fea0003800000 */
[----:B-----5:R-:W2:Y:S01]  /*0e00*/  LDC R8, c[0x0][0x380] ;  /* 0x0000e000ff087b82 */ /* 0x020ea20000000800 */
[----:B------:R-:W-:Y:S01]  /*0e10*/  LEA R25, R165, 0xffffffc0, 0x6 ;  /* 0xffffffc0a5197811 */ /* 0x000fe200078e30ff */
[----:B------:R-:W-:-:S03]  /*0e20*/  ULDC.64 UR4, c[0x0][0x230] ;  /* 0x00008c0000047ab9 */ /* 0x000fc60000000a00 */
[----:B-1----:R-:W-:Y:S02]  /*0e30*/  IABS R2, R25 ;  /* 0x0000001900027213 */ /* 0x002fe40000000000 */
[----:B------:R-:W-:Y:S01]  /*0e40*/  MOV R12, RZ ;  /* 0x000000ff000c7202 */ /* 0x000fe20000000f00 */
[----:B------:R-:W1:Y:S01]  /*0e50*/  LDC.64 R84, c[0x0][0x248] ;  /* 0x00009200ff547b82 */ /* 0x000e620000000a00 */
[----:B--2---:R-:W-:-:S04]  /*0e60*/  IABS R4, R8 ;  /* 0x0000000800047213 */ /* 0x004fc80000000000 */
[----:B------:R-:W2:Y:S08]  /*0e70*/  I2F.RP R5, R4 ;  /* 0x0000000400057306 */ /* 0x000eb00000209400 */
[----:B--2---:R-:W2:Y:S02]  /*0e80*/  MUFU.RCP R6, R5 ;  /* 0x0000000500067308 */ /* 0x004ea40000001000 */
[----:B--2---:R-:W-:-:S06]  /*0e90*/  IADD3 R6, R6, 0xffffffe, RZ ;  /* 0x0ffffffe06067810 */ /* 0x004fcc0007ffe0ff */
[----:B------:R-:W2:Y:S02]  /*0ea0*/  F2I.FTZ.U32.TRUNC.NTZ R7, R6 ;  /* 0x0000000600077305 */ /* 0x000ea4000021f000 */
[----:B--2---:R-:W-:Y:S01]  /*0eb0*/  IMAD.MOV R3, RZ, RZ, -R7 ;  /* 0x000000ffff037224 */ /* 0x004fe200078e0a07 */
[----:B------:R-:W-:-:S03]  /*0ec0*/  MOV R6, RZ ;  /* 0x000000ff00067202 */ /* 0x000fc60000000f00 */
[----:B------:R-:W-:-:S04]  /*0ed0*/  IMAD R3, R3, R4, RZ ;  /* 0x0000000403037224 */ /* 0x000fc800078e02ff */
[----:B------:R-:W-:Y:S02]  /*0ee0*/  IMAD.HI.U32 R3, R7, R3, R6 ;  /* 0x0000000307037227 */ /* 0x000fe400078e0006 */
[----:B------:R-:W2:Y:S04]  /*0ef0*/  LDC R7, c[0x0][0x278] ;  /* 0x00009e00ff077b82 */ /* 0x000ea80000000800 */
[----:B------:R-:W-:-:S04]  /*0f00*/  IMAD.HI.U32 R11, R3, R2, RZ ;  /* 0x00000002030b7227 */ /* 0x000fc800078e00ff */
[----:B------:R-:W-:-:S04]  /*0f10*/  IMAD.MOV R3, RZ, RZ, -R11 ;  /* 0x000000ffff037224 */ /* 0x000fc800078e0a0b */
        /* <DEDUP_REMOVED lines=8> */
[----:B------:R-:W-:-:S05]  /*0fa0*/  @P2 IADD3 R11, R11, 0x1, RZ ;  /* 0x000000010b0b2810 */ /* 0x000fca0007ffe0ff */
[----:B------:R-:W-:Y:S01]  /*0fb0*/  @!P0 IMAD.MOV R11, RZ, RZ, -R11 ;  /* 0x000000ffff0b8224 */ /* 0x000fe200078e0a0b */
[----:B------:R-:W-:-:S05]  /*0fc0*/  @!P1 LOP3.LUT R11, RZ, R8, RZ, 0x33, !PT ;  /* 0x00000008ff0b9212 */ /* 0x000fca00078e33ff */
[----:B------:R-:W-:-:S05]  /*0fd0*/  IMAD.WIDE R14, R11, 0x4, R238 ;  /* 0x000000040b0e7825 */ /* 0x000fca00078e02ee */
[----:B------:R-:W3:Y:S01]  /*0fe0*/  LDG.E R4, desc[UR12][R14.64] ;  /* 0x0000000c0e047981 */ /* 0x000ee2000c1e1900 */
[----:B--2---:R-:W-:-:S04]  /*0ff0*/  IABS R2, R7 ;  /* 0x0000000700027213 */ /* 0x004fc80000000000 */
[----:B------:R-:W2:Y:S08]  /*1000*/  I2F.RP R6, R2 ;  /* 0x0000000200067306 */ /* 0x000eb00000209400 */
[----:B--2---:R-:W2:Y:S02]  /*1010*/  MUFU.RCP R13, R6 ;  /* 0x00000006000d7308 */ /* 0x004ea40000001000 */
[----:B--2---:R-:W-:Y:S01]  /*1020*/  IADD3 R13, R13, 0xffffffe, RZ ;  /* 0x0ffffffe0d0d7810 */ /* 0x004fe20007ffe0ff */
[----:B------:R-:W-:-:S04]  /*1030*/  IMAD.MOV R6, RZ, RZ, -R11 ;  /* 0x000000ffff067224 */ /* 0x000fc800078e0a0b */
[----:B------:R-:W-:Y:S01]  /*1040*/  IMAD R25, R8, R6, R25 ;  /* 0x0000000608197224 */ /* 0x000fe200078e0219 */
[----:B------:R-:W2:Y:S04]  /*1050*/  F2I.FTZ.U32.TRUNC.NTZ R13, R13 ;  /* 0x0000000d000d7305 */ /* 0x000ea8000021f000 */
[----:B------:R-:W-:Y:S01]  /*1060*/  SHF.R.S32.HI R23, RZ, 0x1f, R25 ;  /* 0x0000001fff177819 */ /* 0x000fe20000011419 */
[----:B--2---:R-:W-:-:S04]  /*1070*/  IMAD.MOV R3, RZ, RZ, -R13 ;  /* 0x000000ffff037224 */ /* 0x004fc800078e0a0d */
[----:B------:R-:W-:Y:S01]  /*1080*/  IMAD R5, R3, R2, RZ ;  /* 0x0000000203057224 */ /* 0x000fe200078e02ff */
[----:B------:R-:W-:-:S03]  /*1090*/  IABS R3, R36 ;  /* 0x0000002400037213 */ /* 0x000fc60000000000 */
[----:B------:R-:W-:-:S04]  /*10a0*/  IMAD.HI.U32 R12, R13, R5, R12 ;  /* 0x000000050d0c7227 */ /* 0x000fc800078e000c */
[----:B------:R-:W-:-:S04]  /*10b0*/  IMAD.MOV.U32 R5, RZ, RZ, R3 ;  /* 0x000000ffff057224 */ /* 0x000fc800078e0003 */
[----:B------:R-:W-:-:S05]  /*10c0*/  IMAD.HI.U32 R22, R12, R5, RZ ;  /* 0x000000050c167227 */ /* 0x000fca00078e00ff */
[----:B------:R-:W-:-:S05]  /*10d0*/  IADD3 R3, -R22, RZ, RZ ;  /* 0x000000ff16037210 */ /* 0x000fca0007ffe1ff */
[----:B------:R-:W-:-:S05]  /*10e0*/  IMAD R3, R2, R3, R5 ;  /* 0x0000000302037224 */ /* 0x000fca00078e0205 */
[----:B------:R-:W-:-:S13]  /*10f0*/  ISETP.GT.U32.AND P1, PT, R2, R3, PT ;  /* 0x000000030200720c */ /* 0x000fda0003f24070 */
[----:B------:R-:W-:Y:S01]  /*1100*/  @!P1 IMAD.IADD R3, R3, 0x1, -R2 ;  /* 0x0000000103039824 */ /* 0x000fe200078e0a02 */
[----:B------:R-:W-:Y:S02]  /*1110*/  @!P1 IADD3 R22, R22, 0x1, RZ ;  /* 0x0000000116169810 */ /* 0x000fe40007ffe0ff */
[----:B------:R-:W-:Y:S02]  /*1120*/  ISETP.NE.AND P1, PT, R7, RZ, PT ;  /* 0x000000ff0700720c */ /* 0x000fe40003f25270 */
[----:B------:R-:W-:Y:S02]  /*1130*/  ISETP.GE.U32.AND P2, PT, R3, R2, PT ;  /* 0x000000020300720c */ /* 0x000fe40003f46070 */
[----:B------:R-:W-:-:S04]  /*1140*/  LOP3.LUT R2, R36, R7, RZ, 0x3c, !PT ;  /* 0x0000000724027212 */ /* 0x000fc800078e3cff */
[----:B------:R-:W-:Y:S02]  /*1150*/  ISETP.GE.AND P0, PT, R2, RZ, PT ;  /* 0x000000ff0200720c */ /* 0x000fe40003f06270 */
[----:B------:R-:W2:Y:S05]  /*1160*/  LDC.64 R2, c[0x0][0x238] ;  /* 0x00008e00ff027b82 */ /* 0x000eaa0000000a00 */
[----:B------:R-:W-:-:S06]  /*1170*/  @P2 IADD3 R22, R22, 0x1, RZ ;  /* 0x0000000116162810 */ /* 0x000fcc0007ffe0ff */
[----:B------:R-:W-:Y:S01]  /*1180*/  @!P0 IMAD.MOV R22, RZ, RZ, -R22 ;  /* 0x000000ffff168224 */ /* 0x000fe200078e0a16 */
[----:B------:R-:W-:-:S04]  /*1190*/  @!P1 LOP3.LUT R22, RZ, R7, RZ, 0x33, !PT ;  /* 0x00000007ff169212 */ /* 0x000fc800078e33ff */
[----:B------:R-:W-:Y:S02]  /*11a0*/  SHF.R.S32.HI R19, RZ, 0x1f, R22 ;  /* 0x0000001fff137819 */ /* 0x000fe40000011416 */
[----:B---3--:R-:W-:Y:S01]  /*11b0*/  SHF.R.S32.HI R5, RZ, 0x1f, R4 ;  /* 0x0000001fff057819 */ /* 0x008fe20000011404 */
[----:B------:R-:W-:-:S04]  /*11c0*/  IMAD.WIDE.U32 R10, R4, UR4, RZ ;  /* 0x00000004040a7c25 */ /* 0x000fc8000f8e00ff */
[C---:B------:R-:W-:Y:S02]  /*11d0*/  IMAD R13, R5.reuse, UR4, RZ ;  /* 0x00000004050d7c24 */ /* 0x040fe4000f8e02ff */
[----:B--2---:R-:W-:Y:S02]  /*11e0*/  IMAD R5, R5, R2, RZ ;  /* 0x0000000205057224 */ /* 0x004fe400078e02ff */
[C---:B------:R-:W-:Y:S01]  /*11f0*/  IMAD R6, R4.reuse, UR5, R13 ;  /* 0x0000000504067c24 */ /* 0x040fe2000f8e020d */
[----:B------:R-:W-:Y:S01]  /*1200*/  ULDC.64 UR4, c[0x0][0x260] ;  /* 0x0000980000047ab9 */ /* 0x000fe20000000a00 */
[----:B------:R-:W-:Y:S02]  /*1210*/  IMAD R3, R4, R3, R5 ;  /* 0x0000000304037224 */ /* 0x000fe400078e0205 */
[----:B------:R-:W-:Y:S01]  /*1220*/  IMAD R7, R19, UR4, RZ ;  /* 0x0000000413077c24 */ /* 0x000fe2000f8e02ff */
[----:B------:R-:W-:Y:S01]  /*1230*/  IADD3 R11, R11, R6, RZ ;  /* 0x000000060b0b7210 */ /* 0x000fe20007ffe0ff */
[----:B-1----:R-:W-:-:S02]  /*1240*/  IMAD R6, R23, R84, RZ ;  /* 0x0000005417067224 */ /* 0x002fc400078e02ff */
[----:B------:R-:W-:-:S04]  /*1250*/  IMAD.WIDE.U32 R26, R4, R2, RZ ;  /* 0x00000002041a7225 */ /* 0x000fc800078e00ff */
[C---:B------:R-:W-:Y:S02]  /*1260*/  IMAD R6, R25.reuse, R85, R6 ;  /* 0x0000005519067224 */ /* 0x040fe400078e0206 */
[----:B------:R-:W-:-:S04]  /*1270*/  IMAD.WIDE.U32 R10, R25, R84, R10 ;  /* 0x00000054190a7225 */ /* 0x000fc800078e000a */
[----:B------:R-:W-:Y:S02]  /*1280*/  IMAD.IADD R11, R11, 0x1, R6 ;  /* 0x000000010b0b7824 */ /* 0x000fe400078e0206 */
[C---:B------:R-:W-:Y:S02]  /*1290*/  IMAD R7, R22.reuse, UR5, R7 ;  /* 0x0000000516077c24 */ /* 0x040fe4000f8e0207 */
[----:B------:R-:W-:Y:S01]  /*12a0*/  IMAD.WIDE.U32 R86, R22, UR4, R10 ;  /* 0x0000000416567c25 */ /* 0x000fe2000f8e000a */
[----:B------:R-:W-:-:S04]  /*12b0*/  IADD3 R10, R27, R3, RZ ;  /* 0x000000031b0a7210 */ /* 0x000fc80007ffe0ff */
[----:B------:R-:W-:Y:S01]  /*12c0*/  IADD3 R4, R87, R7, RZ ;  /* 0x0000000757047210 */ /* 0x000fe20007ffe0ff */
[----:B------:R-:W-:Y:S06]  /*12d0*/  BRA `(.L_x_3991) ;  /* 0x0000000400307947 */ /* 0x000fec0003800000 */
.L_x_3990:
[----:B------:R-:W1:Y:S01]  /*12e0*/  LDC R13, c[0x0][0x278] ;  /* 0x00009e00ff0d7b82 */ /* 0x000e620000000800 */
[----:B------:R-:W-:Y:S02]  /*12f0*/  ISETP.NE.AND P3, PT, R10, -0x1, PT ;  /* 0xffffffff0a00780c */ /* 0x000fe40003f65270 */
[----:B------:R-:W-:-:S04]  /*1300*/  LEA R25, R165, 0xffffffc0, 0x6 ;  /* 0xffffffc0a5197811 */ /* 0x000fc800078e30ff */
[----:B------:R-:W-:-:S07]  /*1310*/  SHF.R.S32.HI R23, RZ, 0x1f, R25 ;  /* 0x0000001fff177819 */ /* 0x000fce0000011419 */
[----:B------:R-:W2:Y:S01]  /*1320*/  @P3 LDC.64 R84, c[0x0][0x248] ;  /* 0x00009200ff543b82 */ /* 0x000ea20000000a00 */
[----:B------:R-:W-:Y:S01]  /*1330*/  @P3 IMAD.IADD R14, R11, 0x1, R10 ;  /* 0x000000010b0e3824 */ /* 0x000fe200078e020a */
[----:B-1----:R-:W-:-:S04]  /*1340*/  IABS R3, R13 ;  /* 0x0000000d00037213 */ /* 0x002fc80000000000 */
[----:B------:R-:W1:Y:S08]  /*1350*/  I2F.RP R5, R3 ;  /* 0x0000000300057306 */ /* 0x000e700000209400 */
[----:B-1----:R-:W1:Y:S02]  /*1360*/  MUFU.RCP R6, R5 ;  /* 0x0000000500067308 */ /* 0x002e640000001000 */
[----:B-1----:R-:W-:-:S06]  /*1370*/  VIADD R6, R6, 0xffffffe ;  /* 0x0ffffffe06067836 */ /* 0x002fcc0000000000 */
[----:B------:R-:W1:Y:S02]  /*1380*/  F2I.FTZ.U32.TRUNC.NTZ R7, R6 ;  /* 0x0000000600077305 */ /* 0x000e64000021f000 */
[----:B-1----:R-:W-:Y:S01]  /*1390*/  IMAD.MOV R2, RZ, RZ, -R7 ;  /* 0x000000ffff027224 */ /* 0x002fe200078e0a07 */
[----:B------:R-:W-:-:S03]  /*13a0*/  MOV R6, RZ ;  /* 0x000000ff00067202 */ /* 0x000fc60000000f00 */
[----:B------:R-:W-:Y:S01]  /*13b0*/  IMAD R4, R2, R3, RZ ;  /* 0x0000000302047224 */ /* 0x000fe200078e02ff */
[----:B------:R-:W-:-:S03]  /*13c0*/  IABS R2, R36 ;  /* 0x0000002400027213 */ /* 0x000fc60000000000 */
[----:B------:R-:W-:Y:S01]  /*13d0*/  IMAD.HI.U32 R7, R7, R4, R6 ;  /* 0x0000000407077227 */ /* 0x000fe200078e0006 */
[----:B------:R-:W-:-:S03]  /*13e0*/  LOP3.LUT R6, R36, R13, RZ, 0x3c, !PT ;  /* 0x0000000d24067212 */ /* 0x000fc600078e3cff */
[----:B------:R-:W-:Y:S01]  /*13f0*/  IMAD.MOV.U32 R4, RZ, RZ, R2 ;  /* 0x000000ffff047224 */ /* 0x000fe200078e0002 */
[----:B------:R-:W-:-:S03]  /*1400*/  ISETP.GE.AND P1, PT, R6, RZ, PT ;  /* 0x000000ff0600720c */ /* 0x000fc60003f26270 */
[----:B------:R-:W-:-:S04]  /*1410*/  IMAD.HI.U32 R22, R7, R4, RZ ;  /* 0x0000000407167227 */ /* 0x000fc800078e00ff */
[----:B------:R-:W-:Y:S02]  /*1420*/  IMAD.MOV R2, RZ, RZ, -R22 ;  /* 0x000000ffff027224 */ /* 0x000fe400078e0a16 */
[C---:B--2---:R-:W-:Y:S02]  /*1430*/  @P3 IMAD R7, R14.reuse, R85, RZ ;  /* 0x000000550e073224 */ /* 0x044fe400078e02ff */
[C---:B------:R-:W-:Y:S02]  /*1440*/  IMAD R2, R3.reuse, R2, R4 ;  /* 0x0000000203027224 */ /* 0x040fe400078e0204 */
[----:B------:R-:W1:Y:S01]  /*1450*/  @P3 LDC.64 R4, c[0x0][0x250] ;  /* 0x00009400ff043b82 */ /* 0x000e620000000a00 */
[----:B------:R-:W-:Y:S02]  /*1460*/  @P3 IMAD.WIDE.U32 R14, R14, R84, RZ ;  /* 0x000000540e0e3225 */ /* 0x000fe400078e00ff */
[----:B------:R-:W-:-:S03]  /*1470*/  ISETP.GT.U32.AND P0, PT, R3, R2, PT ;  /* 0x000000020300720c */ /* 0x000fc60003f04070 */
[----:B------:R-:W-:Y:S02]  /*1480*/  @P3 IADD3 R7, R15, R7, RZ ;  /* 0x000000070f073210 */ /* 0x000fe40007ffe0ff */
[----:B------:R-:W-:-:S08]  /*1490*/  @P3 MOV R12, R14 ;  /* 0x0000000e000c3202 */ /* 0x000fd00000000f00 */
[-C--:B------:R-:W-:Y:S02]  /*14a0*/  @!P0 IADD3 R2, R2, -R3.reuse, RZ ;  /* 0x8000000302028210 */ /* 0x080fe40007ffe0ff */
[----:B------:R-:W-:Y:S02]  /*14b0*/  @!P0 IADD3 R22, R22, 0x1, RZ ;  /* 0x0000000116168810 */ /* 0x000fe40007ffe0ff */
[----:B------:R-:W-:Y:S02]  /*14c0*/  ISETP.GE.U32.AND P2, PT, R2, R3, PT ;  /* 0x000000030200720c */ /* 0x000fe40003f46070 */
[----:B------:R-:W2:Y:S01]  /*14d0*/  LDC.64 R2, c[0x0][0x260] ;  /* 0x00009800ff027b82 */ /* 0x000ea20000000a00 */
[----:B------:R-:W-:-:S10]  /*14e0*/  ISETP.NE.AND P0, PT, R13, RZ, PT ;  /* 0x000000ff0d00720c */ /* 0x000fd40003f05270 */
[----:B------:R-:W-:-:S04]  /*14f0*/  @P2 VIADD R22, R22, 0x1 ;  /* 0x0000000116162836 */ /* 0x000fc80000000000 */
[----:B------:R-:W-:Y:S01]  /*1500*/  @!P1 IMAD.MOV R22, RZ, RZ, -R22 ;  /* 0x000000ffff169224 */ /* 0x000fe200078e0a16 */
[----:B------:R-:W-:Y:S06]  /*1510*/  @P3 BRA `(.L_x_3992) ;  /* 0x0000000000343947 */ /* 0x000fec0003800000 */
[----:B------:R-:W3:Y:S01]  /*1520*/  LDC.64 R84, c[0x0][0x248] ;  /* 0x00009200ff547b82 */ /* 0x000ee20000000a00 */
[----:B------:R-:W-:-:S07]  /*1530*/  SHF.R.S32.HI R15, RZ, 0x1f, R11 ;  /* 0x0000001fff0f7819 */ /* 0x000fce000001140b */
[----:B------:R-:W4:Y:S01]  /*1540*/  LDC.64 R6, c[0x0][0x230] ;  /* 0x00008c00ff067b82 */ /* 0x000f220000000a00 */
[-C--:B---3--:R-:W-:Y:S01]  /*1550*/  IMAD R14, R15, R84.reuse, RZ ;  /* 0x000000540f0e7224 */ /* 0x088fe200078e02ff */
[----:B-----5:R-:W-:Y:S01]  /*1560*/  SHF.R.S32.HI R15, RZ, 0x1f, R8 ;  /* 0x0000001fff0f7819 */ /* 0x020fe20000011408 */
[----:B------:R-:W-:-:S04]  /*1570*/  IMAD.WIDE.U32 R16, R11, R84, RZ ;  /* 0x000000540b107225 */ /* 0x000fc800078e00ff */
[----:B------:R-:W-:Y:S02]  /*1580*/  IMAD R14, R11, R85, R14 ;  /* 0x000000550b0e7224 */ /* 0x000fe400078e020e */
[----:B----4-:R-:W-:-:S03]  /*1590*/  IMAD R12, R15, R6, RZ ;  /* 0x000000060f0c7224 */ /* 0x010fc600078e02ff */
[----:B------:R-:W-:Y:S01]  /*15a0*/  IADD3 R17, R17, R14, RZ ;  /* 0x0000000e11117210 */ /* 0x000fe20007ffe0ff */
[C---:B------:R-:W-:Y:S02]  /*15b0*/  IMAD R7, R8.reuse, R7, R12 ;  /* 0x0000000708077224 */ /* 0x040fe400078e020c */
[----:B------:R-:W-:-:S05]  /*15c0*/  IMAD.WIDE.U32 R16, R8, R6, R16 ;  /* 0x0000000608107225 */ /* 0x000fca00078e0010 */
[----:B------:R-:W-:Y:S02]  /*15d0*/  IADD3 R7, R17, R7, RZ ;  /* 0x0000000711077210 */ /* 0x000fe40007ffe0ff */
[----:B------:R-:W-:-:S07]  /*15e0*/  MOV R12, R16 ;  /* 0x00000010000c7202 */ /* 0x000fce0000000f00 */
.L_x_3992:
[----:B------:R-:W-:Y:S01]  /*15f0*/  @!P0 LOP3.LUT R22, RZ, R13, RZ, 0x33, !PT ;  /* 0x0000000dff168212 */ /* 0x000fe200078e33ff */
[----:B------:R-:W-:Y:S01]  /*1600*/  IMAD R6, R23, R84, RZ ;  /* 0x0000005417067224 */ /* 0x000fe200078e02ff */
[----:B------:R-:W-:Y:S02]  /*1610*/  MOV R13, R7 ;  /* 0x00000007000d7202 */ /* 0x000fe40000000f00 */
[----:B------:R-:W-:Y:S01]  /*1620*/  SHF.R.S32.HI R19, RZ, 0x1f, R22 ;  /* 0x0000001fff137819 */ /* 0x000fe20000011416 */
[-C--:B------:R-:W-:Y:S01]  /*1630*/  IMAD R7, R85, R25.reuse, R6 ;  /* 0x0000001955077224 */ /* 0x080fe200078e0206 */
[----:B------:R-:W-:Y:S01]  /*1640*/  @P3 IADD3 R10, R11, R10, RZ ;  /* 0x0000000a0b0a3210 */ /* 0x000fe20007ffe0ff */
[----:B------:R-:W-:-:S04]  /*1650*/  IMAD.WIDE.U32 R12, R84, R25, R12 ;  /* 0x00000019540c7225 */ /* 0x000fc800078e000c */
[----:B--2---:R-:W-:Y:S01]  /*1660*/  IMAD R6, R19, R2, RZ ;  /* 0x0000000213067224 */ /* 0x004fe200078e02ff */
[----:B------:R-:W-:Y:S01]  /*1670*/  IADD3 R13, R13, R7, RZ ;  /* 0x000000070d0d7210 */ /* 0x000fe20007ffe0ff */
[----:B-1----:R-:W-:-:S04]  /*1680*/  @P3 IMAD.WIDE.U32 R26, R10, R4, RZ ;  /* 0x000000040a1a3225 */ /* 0x002fc800078e00ff */
[----:B------:R-:W-:-:S04]  /*1690*/  IMAD.WIDE.U32 R86, R22, R2, R12 ;  /* 0x0000000216567225 */ /* 0x000fc800078e000c */
[----:B------:R-:W-:Y:S02]  /*16a0*/  IMAD R3, R22, R3, R6 ;  /* 0x0000000316037224 */ /* 0x000fe400078e0206 */
[----:B------:R-:W-:-:S03]  /*16b0*/  @P3 IMAD R10, R10, R5, R27 ;  /* 0x000000050a0a3224 */ /* 0x000fc600078e021b */
[----:B------:R-:W-:Y:S01]  /*16c0*/  IADD3 R4, R87, R3, RZ ;  /* 0x0000000357047210 */ /* 0x000fe20007ffe0ff */
[----:B------:R-:W-:Y:S06]  /*16d0*/  @P3 BRA `(.L_x_3991) ;  /* 0x0000000000303947 */ /* 0x000fec0003800000 */
[----:B------:R-:W1:Y:S01]  /*16e0*/  LDC.64 R6, c[0x0][0x250] ;  /* 0x00009400ff067b82 */ /* 0x000e620000000a00 */
[----:B------:R-:W-:-:S07]  /*16f0*/  SHF.R.S32.HI R5, RZ, 0x1f, R11 ;  /* 0x0000001fff057819 */ /* 0x000fce000001140b */
[----:B------:R-:W2:Y:S01]  /*1700*/  LDC.64 R2, c[0x0][0x238] ;  /* 0x00008e00ff027b82 */ /* 0x000ea20000000a00 */
[----:B-1----:R-:W-:Y:S01]  /*1710*/  IMAD R10, R5, R6, RZ ;  /* 0x00000006050a7224 */ /* 0x002fe200078e02ff */
[----:B-----5:R-:W-:-:S03]  /*1720*/  SHF.R.S32.HI R5, RZ, 0x1f, R8 ;  /* 0x0000001fff057819 */ /* 0x020fc60000011408 */
[C---:B------:R-:W-:Y:S02]  /*1730*/  IMAD R7, R11.reuse, R7, R10 ;  /* 0x000000070b077224 */ /* 0x040fe400078e020a */
[----:B------:R-:W-:-:S04]  /*1740*/  IMAD.WIDE.U32 R10, R11, R6, RZ ;  /* 0x000000060b0a7225 */ /* 0x000fc800078e00ff */
[----:B--2---:R-:W-:Y:S01]  /*1750*/  IMAD R5, R5, R2, RZ ;  /* 0x0000000205057224 */ /* 0x004fe200078e02ff */
[----:B------:R-:W-:-:S03]  /*1760*/  IADD3 R11, R11, R7, RZ ;  /* 0x000000070b0b7210 */ /* 0x000fc60007ffe0ff */
[C---:B------:R-:W-:Y:S02]  /*1770*/  IMAD R3, R8.reuse, R3, R5 ;  /* 0x0000000308037224 */ /* 0x040fe400078e0205 */
[----:B------:R-:W-:-:S05]  /*1780*/  IMAD.WIDE.U32 R26, R8, R2, R10 ;  /* 0x00000002081a7225 */ /* 0x000fca00078e000a */
[----:B------:R-:W-:-:S07]  /*1790*/  IADD3 R10, R27, R3, RZ ;  /* 0x000000031b0a7210 */ /* 0x000fce0007ffe0ff */
.L_x_3991:
[----:B------:R-:W-:Y:S01]  /*17a0*/  ISETP.NE.AND P4, PT, R236, -0x1, PT ;  /* 0xffffffffec00780c */ /* 0x000fe20003f85270 */
[----:B------:R-:W-:Y:S01]  /*17b0*/  IMAD.IADD R235, R0, 0x1, -R235 ;  /* 0x0000000100eb7824 */ /* 0x000fe200078e0aeb */
[----:B------:R-:W-:Y:S01]  /*17c0*/  SHF.R.S32.HI R5, RZ, 0x1f, R92 ;  /* 0x0000001fff057819 */ /* 0x000fe2000001145c */
[----:B------:R-:W-:Y:S01]  /*17d0*/  ULDC.64 UR4, c[0x0][0x258] ;  /* 0x0000960000047ab9 */ /* 0x000fe20000000a00 */
[----:B------:R-:W-:Y:S02]  /*17e0*/  ULDC.64 UR6, c[0x0][0x268] ;  /* 0x00009a0000067ab9 */ /* 0x000fe40000000a00 */
[----:B-----5:R-:W-:Y:S01]  /*17f0*/  LEA.HI R8, R5, R92, RZ, 0x3 ;  /* 0x0000005c05087211 */ /* 0x020fe200078f18ff */
[----:B------:R-:W-:-:S03]  /*1800*/  IMAD R19, R19, UR6, RZ ;  /* 0x0000000613137c24 */ /* 0x000fc6000f8e02ff */
[----:B------:R-:W-:Y:S01]  /*1810*/  SHF.R.S32.HI R20, RZ, 0x3, R8 ;  /* 0x00000003ff147819 */ /* 0x000fe20000011408 */
[----:B------:R-:W-:Y:S02]  /*1820*/  IMAD R19, R22, UR7, R19 ;  /* 0x0000000716137c24 */ /* 0x000fe4000f8e0213 */
[----:B------:R-:W1:Y:S01]  /*1830*/  @!P4 LDC.64 R6, c[0x0][0x228] ;  /* 0x00008a00ff06cb82 */ /* 0x000e620000000a00 */
[----:B------:R-:W-:Y:S01]  /*1840*/  @!P4 SHF.R.S32.HI R11, RZ, 0x1f, R9 ;  /* 0x0000001fff0bc819 */ /* 0x000fe20000011409 */
[C---:B------:R-:W-:Y:S01]  /*1850*/  VIADD R24, R20.reuse, 0x10 ;  /* 0x0000001014187836 */ /* 0x040fe20000000000 */
[CC--:B------:R-:W-:Y:S01]  /*1860*/  ISETP.GE.AND P3, PT, R20.reuse, R235.reuse, PT ;  /* 0x000000eb1400720c */ /* 0x0c0fe20003f66270 */
[C---:B------:R-:W-:Y:S01]  /*1870*/  VIADD R18, R20.reuse, 0x20 ;  /* 0x0000002014127836 */ /* 0x040fe20000000000 */
[--C-:B------:R-:W-:Y:S01]  /*1880*/  SHF.R.S32.HI R21, RZ, 0x1f, R20.reuse ;  /* 0x0000001fff157819 */ /* 0x100fe20000011414 */
[----:B------:R-:W-:Y:S01]  /*1890*/  VIADD R16, R20, 0x30 ;  /* 0x0000003014107836 */ /* 0x000fe20000000000 */
[-C--:B------:R-:W-:Y:S01]  /*18a0*/  ISETP.GE.AND P2, PT, R24, R235.reuse, PT ;  /* 0x000000eb1800720c */ /* 0x080fe20003f46270 */
[----:B------:R-:W2:Y:S01]  /*18b0*/  @P4 LDC.64 R2, c[0x0][0x240] ;  /* 0x00009000ff024b82 */ /* 0x000ea20000000a00 */
[-C--:B------:R-:W-:Y:S01]  /*18c0*/  ISETP.GE.AND P1, PT, R18, R235.reuse, PT ;  /* 0x000000eb1200720c */ /* 0x080fe20003f26270 */
[----:B------:R-:W-:Y:S01]  /*18d0*/  IMAD.WIDE R38, R39, 0x40, R20 ;  /* 0x0000004027267825 */ /* 0x000fe200078e0214 */
[----:B------:R-:W-:-:S03]  /*18e0*/  ISETP.GE.AND P0, PT, R16, R235, PT ;  /* 0x000000eb1000720c */ /* 0x000fc60003f06270 */
[----:B------:R-:W-:-:S04]  /*18f0*/  IMAD R89, R21, R84, RZ ;  /* 0x0000005415597224 */ /* 0x000fc800078e02ff */
[----:B------:R-:W-:Y:S02]  /*1900*/  IMAD R89, R20, R85, R89 ;  /* 0x0000005514597224 */ /* 0x000fe400078e0259 */
[----:B------:R-:W3:Y:S01]  /*1910*/  @!P2 S2R R32, SR_CgaCtaId ;  /* 0x000000000020a919 */ /* 0x000ee20000008800 */
[-C--:B-1----:R-:W-:Y:S01]  /*1920*/  @!P4 IMAD R0, R11, R6.reuse, RZ ;  /* 0x000000060b00c224 */ /* 0x082fe200078e02ff */
[----:B------:R-:W1:Y:S01]  /*1930*/  @!P1 S2R R30, SR_CgaCtaId ;  /* 0x00000000001e9919 */ /* 0x000e620000008800 */
[C---:B------:R-:W-:Y:S01]  /*1940*/  @!P4 IMAD.WIDE.U32 R12, R9.reuse, R6, RZ ;  /* 0x00000006090cc225 */ /* 0x040fe200078e00ff */
[----:B------:R-:W4:Y:S03]  /*1950*/  @!P0 S2R R28, SR_CgaCtaId ;  /* 0x00000000001c8919 */ /* 0x000f260000008800 */
[----:B------:R-:W-:Y:S01]  /*1960*/  @!P4 IMAD R7, R9, R7, R0 ;  /* 0x000000070907c224 */ /* 0x000fe200078e0200 */
[----:B------:R-:W-:Y:S01]  /*1970*/  LOP3.LUT R9, R8, 0xfffffff8, RZ, 0xc0, !PT ;  /* 0xfffffff808097812 */ /* 0x000fe200078ec0ff */
[----:B--2---:R-:W-:-:S04]  /*1980*/  @P4 IMAD.WIDE.U32 R14, R236, R2, RZ ;  /* 0x00000002ec0e4225 */ /* 0x004fc800078e00ff */
[----:B------:R-:W-:Y:S02]  /*1990*/  IMAD.IADD R0, R92, 0x1, -R9 ;  /* 0x000000015c007824 */ /* 0x000fe400078e0a09 */
[----:B------:R-:W-:Y:S01]  /*19a0*/  @P4 IMAD R3, R236, R3, R15 ;  /* 0x00000003ec034224 */ /* 0x000fe200078e020f */
[----:B------:R-:W2:Y:S01]  /*19b0*/  @!P3 LDC.64 R8, c[0x0][0x240] ;  /* 0x00009000ff08bb82 */ /* 0x000ea20000000a00 */
[----:B------:R-:W-:Y:S02]  /*19c0*/  IMAD.SHL.U32 R11, R0, 0x8, RZ ;  /* 0x00000008000b7824 */ /* 0x000fe400078e00ff */
[----:B------:R-:W-:Y:S02]  /*19d0*/  @P4 IMAD.MOV.U32 R2, RZ, RZ, R14 ;  /* 0x000000ffff024224 */ /* 0x000fe400078e000e */
[----:B------:R-:W-:Y:S01]  /*19e0*/  @!P4 IMAD.IADD R3, R13, 0x1, R7 ;  /* 0x000000010d03c824 */ /* 0x000fe200078e0207 */
[----:B------:R-:W-:Y:S01]  /*19f0*/  SHF.R.S32.HI R7, RZ, 0x1f, R11 ;  /* 0x0000001fff077819 */ /* 0x000fe2000001140b */
[----:B------:R-:W-:Y:S01]  /*1a00*/  @!P4 IMAD.MOV.U32 R2, RZ, RZ, R12 ;  /* 0x000000ffff02c224 */ /* 0x000fe200078e000c */
[C---:B------:R-:W-:Y:S01]  /*1a10*/  IADD3 R26, P4, R11.reuse, R26, RZ ;  /* 0x0000001a0b1a7210 */ /* 0x040fe20007f9e0ff */
[----:B------:R-:W-:Y:S01]  /*1a20*/  IMAD.SHL.U32 R6, R20, 0x40, RZ ;  /* 0x0000004014067824 */ /* 0x000fe200078e00ff */
[----:B------:R-:W-:Y:S01]  /*1a30*/  SHF.R.S32.HI R13, RZ, 0x1f, R36 ;  /* 0x0000001fff0d7819 */ /* 0x000fe20000011424 */
[----:B------:R-:W4:Y:S01]  /*1a40*/  @!P2 LDC.64 R14, c[0x0][0x210] ;  /* 0x00008400ff0eab82 */ /* 0x000f220000000a00 */
[----:B------:R-:W-:Y:S01]  /*1a50*/  IADD3 R86, P5, R11, R86, RZ ;  /* 0x000000560b567210 */ /* 0x000fe20007fbe0ff */
[----:B------:R-:W-:Y:S01]  /*1a60*/  IMAD.X R27, R7, 0x1, R10, P4 ;  /* 0x00000001071b7824 */ /* 0x000fe200020e060a */
[----:B------:R-:W-:Y:S01]  /*1a70*/  IADD3 R2, P4, R11, R2, RZ ;  /* 0x000000020b027210 */ /* 0x000fe20007f9e0ff */
[----:B------:R-:W-:Y:S01]  /*1a80*/  IMAD R13, R13, UR4, RZ ;  /* 0x000000040d0d7c24 */ /* 0x000fe2000f8e02ff */
[----:B------:R-:W-:Y:S01]  /*1a90*/  LOP3.LUT R6, R6, 0x1c0, RZ, 0xc0, !PT ;  /* 0x000001c006067812 */ /* 0x000fe200078ec0ff */
[----:B------:R-:W-:Y:S01]  /*1aa0*/  IMAD.X R87, R7, 0x1, R4, P5 ;  /* 0x0000000107577824 */ /* 0x000fe200028e0604 */
[----:B------:R-:W-:Y:S01]  /*1ab0*/  LEA.HI R4, R5, R92, RZ, 0x6 ;  /* 0x0000005c05047211 */ /* 0x000fe200078f30ff */
[----:B------:R-:W-:Y:S01]  /*1ac0*/  IMAD.X R3, R7, 0x1, R3, P4 ;  /* 0x0000000107037824 */ /* 0x000fe200020e0603 */
[----:B------:R-:W-:Y:S01]  /*1ad0*/  LOP3.LUT R17, R6, 0x38, R11, 0xf8, !PT ;  /* 0x0000003806117812 */ /* 0x000fe200078ef80b */
[C---:B------:R-:W-:Y:S01]  /*1ae0*/  IMAD R13, R36.reuse, UR5, R13 ;  /* 0x00000005240d7c24 */ /* 0x040fe2000f8e020d */
[----:B------:R-:W-:Y:S01]  /*1af0*/  SHF.R.U32.HI R6, RZ, 0x3, R6 ;  /* 0x00000003ff067819 */ /* 0x000fe20000011606 */
[----:B------:R-:W-:Y:S01]  /*1b00*/  IMAD.WIDE.U32 R36, R36, UR4, R2 ;  /* 0x0000000424247c25 */ /* 0x000fe2000f8e0002 */
[----:B------:R-:W4:Y:S01]  /*1b10*/  S2UR UR4, SR_CgaCtaId ;  /* 0x00000000000479c3 */ /* 0x000f220000008800 */
[----:B------:R-:W-:Y:S01]  /*1b20*/  @!P2 MOV R11, 0x400 ;  /* 0x00000400000ba802 */ /* 0x000fe20000000f00 */
[----:B------:R-:W-:Y:S01]  /*1b30*/  UMOV UR5, 0x400 ;  /* 0x0000040000057882 */ /* 0x000fe20000000000 */
[----:B------:R-:W-:Y:S01]  /*1b40*/  LOP3.LUT R17, R17, R6, RZ, 0x3c, !PT ;  /* 0x0000000611117212 */ /* 0x000fe200078e3cff */
[----:B------:R-:W-:Y:S01]  /*1b50*/  IMAD.SHL.U32 R4, R4, 0x8, RZ ;  /* 0x0000000804047824 */ /* 0x000fe200078e00ff */
[----:B---3--:R-:W-:Y:S01]  /*1b60*/  @!P2 LEA R32, R32, R11, 0x18 ;  /* 0x0000000b2020a211 */ /* 0x008fe200078ec0ff */
[-C--:B--2---:R-:W-:Y:S01]  /*1b70*/  @!P3 IMAD R34, R39, R8.reuse, RZ ;  /* 0x000000082722b224 */ /* 0x084fe200078e02ff */
[----:B------:R-:W-:Y:S01]  /*1b80*/  @!P1 MOV R11, 0x400 ;  /* 0x00000400000b9802 */ /* 0x000fe20000000f00 */
[----:B------:R-:W2:Y:S01]  /*1b90*/  @!P2 LDC.64 R2, c[0x0][0x240] ;  /* 0x00009000ff02ab82 */ /* 0x000ea20000000a00 */
[----:B------:R-:W-:Y:S01]  /*1ba0*/  LOP3.LUT R17, R17, 0xfffffe00, R4, 0xf8, !PT ;  /* 0xfffffe0011117812 */ /* 0x000fe200078ef804 */
[----:B------:R-:W-:Y:S01]  /*1bb0*/  IMAD.IADD R37, R37, 0x1, R13 ;  /* 0x0000000125257824 */ /* 0x000fe200078e020d */
[----:B-1----:R-:W-:Y:S01]  /*1bc0*/  @!P1 LEA R30, R30, R11, 0x18 ;  /* 0x0000000b1e1e9211 */ /* 0x002fe200078ec0ff */
[C---:B------:R-:W-:Y:S01]  /*1bd0*/  @!P3 IMAD R34, R38.reuse, R9, R34 ;  /* 0x000000092622b224 */ /* 0x040fe200078e0222 */
[----:B------:R-:W-:Y:S01]  /*1be0*/  @!P0 MOV R11, 0x400 ;  /* 0x00000400000b8802 */ /* 0x000fe20000000f00 */
[C---:B------:R-:W-:Y:S01]  /*1bf0*/  @!P3 IMAD.WIDE.U32 R40, R38.reuse, R8, R36 ;  /* 0x000000082628b225 */ /* 0x040fe200078e0024 */
[----:B------:R-:W-:Y:S01]  /*1c00*/  @!P2 IADD3 R4, P4, R38, 0x10, RZ ;  /* 0x000000102604a810 */ /* 0x000fe20007f9e0ff */
[----:B------:R-:W1:Y:S01]  /*1c10*/  @!P3 LDC.64 R6, c[0x0][0x210] ;  /* 0x00008400ff06bb82 */ /* 0x000e620000000a00 */
[----:B----4-:R-:W-:Y:S01]  /*1c20*/  @!P0 LEA R28, R28, R11, 0x18 ;  /* 0x0000000b1c1c8211 */ /* 0x010fe200078ec0ff */
[----:B------:R-:W-:Y:S01]  /*1c30*/  @!P3 IMAD.IADD R34, R41, 0x1, R34 ;  /* 0x000000012922b824 */ /* 0x000fe200078e0222 */
[C---:B------:R-:W-:Y:S01]  /*1c40*/  @!P1 IADD3 R29, P5, R38.reuse, 0x20, RZ ;  /* 0x00000020261d9810 */ /* 0x040fe20007fbe0ff */
[----:B------:R-:W-:Y:S01]  /*1c50*/  @!P2 IMAD.X R11, RZ, RZ, R39, P4 ;  /* 0x000000ffff0ba224 */ /* 0x000fe200020e0627 */
[----:B------:R-:W-:Y:S01]  /*1c60*/  @!P0 IADD3 R33, P4, R38, 0x30, RZ ;  /* 0x0000003026218810 */ /* 0x000fe20007f9e0ff */
[----:B------:R-:W-:-:S02]  /*1c70*/  @!P2 IMAD.MOV.U32 R42, RZ, RZ, R36 ;  /* 0x000000ffff2aa224 */ /* 0x000fc400078e0024 */
[----:B------:R-:W3:Y:S01]  /*1c80*/  @!P1 LDC.64 R12, c[0x0][0x240] ;  /* 0x00009000ff0c9b82 */ /* 0x000ee20000000a00 */
[----:B------:R-:W-:Y:S01]  /*1c90*/  ULEA UR4, UR4, UR5, 0x18 ;  /* 0x0000000504047291 */ /* 0x000fe2000f8ec03f */
[----:B------:R-:W-:Y:S02]  /*1ca0*/  @!P0 IMAD.X R31, RZ, RZ, R39, P4 ;  /* 0x000000ffff1f8224 */ /* 0x000fe400020e0627 */
[----:B------:R-:W-:Y:S02]  /*1cb0*/  @!P2 IMAD.MOV.U32 R43, RZ, RZ, R37 ;  /* 0x000000ffff2ba224 */ /* 0x000fe400078e0025 */
[----:B------:R-:W-:Y:S01]  /*1cc0*/  @!P1 IMAD.X R35, RZ, RZ, R39, P5 ;  /* 0x000000ffff239224 */ /* 0x000fe200028e0627 */
[----:B------:R-:W-:Y:S01]  /*1cd0*/  LEA R237, R17, UR4, 0x1 ;  /* 0x0000000411ed7c11 */ /* 0x000fe2000f8e08ff */
[----:B--2---:R-:W-:Y:S01]  /*1ce0*/  @!P2 IMAD R10, R11, R2, RZ ;  /* 0x000000020b0aa224 */ /* 0x004fe200078e02ff */
[----:B------:R-:W2:Y:S01]  /*1cf0*/  @!P0 LDC.64 R8, c[0x0][0x240] ;  /* 0x00009000ff088b82 */ /* 0x000ea20000000a00 */
[----:B------:R-:W-:Y:S01]  /*1d00*/  @!P1 IMAD.MOV.U32 R38, RZ, RZ, R36 ;  /* 0x000000ffff269224 */ /* 0x000fe200078e0024 */
[----:B------:R-:W-:Y:S01]  /*1d10*/  IADD3 R25, P5, R20, R25, RZ ;  /* 0x0000001914197210 */ /* 0x000fe20007fbe0ff */
[----:B------:R-:W-:-:S02]  /*1d20*/  @!P2 IMAD R3, R4, R3, R10 ;  /* 0x000000030403a224 */ /* 0x000fc400078e020a */
[----:B------:R-:W-:Y:S01]  /*1d30*/  @!P1 IMAD.MOV.U32 R39, RZ, RZ, R37 ;  /* 0x000000ffff279224 */ /* 0x000fe200078e0025 */
[C---:B-1----:R-:W-:Y:S01]  /*1d40*/  @!P3 LEA R44, P4, R40.reuse, R6, 0x1 ;  /* 0x00000006282cb211 */ /* 0x042fe200078808ff */
[----:B------:R-:W-:Y:S01]  /*1d50*/  IMAD.SHL.U32 R6, R165, 0x40, RZ ;  /* 0x00000040a5067824 */ /* 0x000fe200078e00ff */
[----:B------:R-:W1:Y:S01]  /*1d60*/  @!P1 LDC.64 R10, c[0x0][0x210] ;  /* 0x00008400ff0a9b82 */ /* 0x000e620000000a00 */
[----:B------:R-:W-:Y:S01]  /*1d70*/  @!P2 IMAD R32, R17, 0x2, R32 ;  /* 0x000000021120a824 */ /* 0x000fe200078e0220 */
[----:B------:R-:W-:Y:S01]  /*1d80*/  @!P3 LEA.HI.X R45, R40, R7, R34, 0x1, P4 ;  /* 0x00000007282db211 */ /* 0x000fe200020f0c22 */
[----:B------:R-:W-:-:S04]  /*1d90*/  @!P2 IMAD.WIDE.U32 R40, R4, R2, R42 ;  /* 0x000000020428a225 */ /* 0x000fc800078e002a */
[----:B------:R-:W-:Y:S01]  /*1da0*/  VIADD R4, R6, 0xffffffc0 ;  /* 0xffffffc006047836 */ /* 0x000fe20000000000 */
[----:B------:R-:W-:Y:S01]  /*1db0*/  @!PT LDS RZ, [RZ] ;  /* 0x00000000fffff984 */ /* 0x000fe20000000800 */
[----:B------:R-:W-:Y:S01]  /*1dc0*/  @!PT LDS RZ, [RZ] ;  /* 0x00000000fffff984 */ /* 0x000fe20000000800 */
[----:B------:R-:W-:Y:S01]  /*1dd0*/  @!PT LDS RZ, [RZ] ;  /* 0x00000000fffff984 */ /* 0x000fe20000000800 */
[----:B------:R-:W-:Y:S01]  /*1de0*/  @!P3 LDGSTS.E.BYPASS.LTC128B.128 [R237], desc[UR12][R44.64] ;  /* 0x000000002cedbfae */ /* 0x000fe2000b901d4c */
[----:B------:R-:W-:Y:S02]  /*1df0*/  @!P2 IMAD.IADD R34, R41, 0x1, R3 ;  /* 0x000000012922a824 */ /* 0x000fe400078e0203 */
[----:B------:R-:W-:Y:S01]  /*1e00*/  IMAD.IADD R7, R93, 0x1, -R4 ;  /* 0x000000015d077824 */ /* 0x000fe200078e0a04 */
[----:B------:R-:W-:Y:S01]  /*1e10*/  @!P3 LDGSTS.E.BYPASS.LTC128B.128 [R237+0x2000], desc[UR12][R44.64+0x80] ;  /* 0x020000802cedbfae */ /* 0x000fe2000b901d4c */
[----:B------:R-:W4:Y:S01]  /*1e20*/  @!P0 LDC.64 R2, c[0x0][0x210] ;  /* 0x00008400ff028b82 */ /* 0x000f220000000a00 */
[----:B---3--:R-:W-:Y:S02]  /*1e30*/  @!P1 IMAD.WIDE.U32 R38, R29, R12, R38 ;  /* 0x0000000c1d269225 */ /* 0x008fe400078e0026 */
[----:B------:R-:W-:Y:S01]  /*1e40*/  @!P3 LDGSTS.E.BYPASS.LTC128B.128 [R237+0x4000], desc[UR12][R44.64+0x100] ;  /* 0x040001002cedbfae */ /* 0x000fe2000b901d4c */
[----:B------:R-:W-:Y:S01]  /*1e50*/  ISETP.GE.AND P4, PT, R20, R7, PT ;  /* 0x000000071400720c */ /* 0x000fe20003f86270 */
[----:B--2---:R-:W-:-:S02]  /*1e60*/  @!P0 IMAD.WIDE.U32 R36, R33, R8, R36 ;  /* 0x0000000821248225 */ /* 0x004fc400078e0024 */
[----:B------:R-:W-:Y:S01]  /*1e70*/  @!P3 LDGSTS.E.BYPASS.LTC128B.128 [R237+0x6000], desc[UR12][R44.64+0x180] ;  /* 0x060001802cedbfae */ /* 0x000fe2000b901d4c */
[C---:B------:R-:W-:Y:S01]  /*1e80*/  @!P2 LEA R42, P3, R40.reuse, R14, 0x1 ;  /* 0x0000000e282aa211 */ /* 0x040fe200078608ff */
[----:B------:R-:W-:Y:S02]  /*1e90*/  @!P1 IMAD R14, R35, R12, RZ ;  /* 0x0000000c230e9224 */ /* 0x000fe400078e02ff */
[----:B------:R-:W-:Y:S01]  /*1ea0*/  @!P0 IMAD R12, R31, R8, RZ ;  /* 0x000000081f0c8224 */ /* 0x000fe200078e02ff */
[----:B------:R-:W-:Y:S01]  /*1eb0*/  @!P2 LEA.HI.X R43, R40, R15, R34, 0x1, P3 ;  /* 0x0000000f282ba211 */ /* 0x000fe200018f0c22 */
[----:B------:R-:W-:Y:S01]  /*1ec0*/  @!P1 IMAD R13, R29, R13, R14 ;  /* 0x0000000d1d0d9224 */ /* 0x000fe200078e020e */
[----:B------:R-:W-:Y:S01]  /*1ed0*/  ISETP.GE.AND P3, PT, R24, R7, PT ;  /* 0x000000071800720c */ /* 0x000fe20003f66270 */
[----:B------:R-:W-:Y:S02]  /*1ee0*/  @!P0 IMAD R12, R33, R9, R12 ;  /* 0x00000009210c8224 */ /* 0x000fe400078e020c */
[----:B------:R-:W-:Y:S01]  /*1ef0*/  @!P2 LDGSTS.E.BYPASS.LTC128B.128 [R32+0x800], desc[UR12][R42.64] ;  /* 0x008000002a20afae */ /* 0x000fe2000b901d4c */
[----:B------:R-:W-:Y:S01]  /*1f00*/  @!P1 IMAD.IADD R13, R39, 0x1, R13 ;  /* 0x00000001270d9824 */ /* 0x000fe200078e020d */
[----:B------:R-:W2:Y:S01]  /*1f10*/  @!P4 LDC.64 R8, c[0x0][0x218] ;  /* 0x00008600ff08cb82 */ /* 0x000ea20000000a00 */
[----:B------:R-:W-:Y:S01]  /*1f20*/  IMAD.WIDE.U32 R86, R20, R84, R86 ;  /* 0x0000005414567225 */ /* 0x000fe200078e0056 */
[----:B------:R-:W-:Y:S03]  /*1f30*/  @!P2 LDGSTS.E.BYPASS.LTC128B.128 [R32+0x2800], desc[UR12][R42.64+0x80] ;  /* 0x028000802a20afae */ /* 0x000fe6000b901d4c */
[----:B------:R-:W-:Y:S01]  /*1f40*/  IMAD.IADD R89, R87, 0x1, R89 ;  /* 0x0000000157597824 */ /* 0x000fe200078e0259 */
[----:B------:R-:W-:Y:S01]  /*1f50*/  @!P2 LDGSTS.E.BYPASS.LTC128B.128 [R32+0x4800], desc[UR12][R42.64+0x100] ;  /* 0x048001002a20afae */ /* 0x000fe2000b901d4c */
[----:B------:R-:W-:Y:S01]  /*1f60*/  IMAD.X R23, R21, 0x1, R23, P5 ;  /* 0x0000000115177824 */ /* 0x000fe200028e0617 */
[----:B------:R-:W-:Y:S01]  /*1f70*/  ISETP.GE.AND P5, PT, R24, R7, PT ;  /* 0x000000071800720c */ /* 0x000fe20003fa6270 */
[----:B------:R-:W-:Y:S01]  /*1f80*/  IMAD.WIDE.U32 R34, R22, UR6, R26 ;  /* 0x0000000616227c25 */ /* 0x000fe2000f8e001a */
[----:B------:R3:W-:Y:S01]  /*1f90*/  @!P2 LDGSTS.E.BYPASS.LTC128B.128 [R32+0x6800], desc[UR12][R42.64+0x180] ;  /* 0x068001802a20afae */ /* 0x0007e2000b901d4c */
[C---:B-1----:R-:W-:Y:S01]  /*1fa0*/  @!P1 LEA R14, P2, R38.reuse, R10, 0x1 ;  /* 0x0000000a260e9211 */ /* 0x042fe200078408ff */
[----:B------:R-:W-:Y:S01]  /*1fb0*/  ULDC.64 UR6, c[0x0][0x220] ;  /* 0x0000880000067ab9 */ /* 0x000fe20000000a00 */
[----:B------:R-:W-:Y:S01]  /*1fc0*/  IMAD.IADD R35, R35, 0x1, R19 ;  /* 0x0000000123237824 */ /* 0x000fe200078e0213 */
[----:B------:R-:W1:Y:S01]  /*1fd0*/  @!P4 S2R R10, SR_CgaCtaId ;  /* 0x00000000000ac919 */ /* 0x000e620000008800 */
[----:B------:R-:W-:Y:S01]  /*1fe0*/  @!P1 LEA.HI.X R15, R38, R11, R13, 0x1, P2 ;  /* 0x0000000b260f9211 */ /* 0x000fe200010f0c0d */
[----:B------:R-:W-:Y:S01]  /*1ff0*/  @!P1 IMAD R11, R17, 0x2, R30 ;  /* 0x00000002110b9824 */ /* 0x000fe200078e021e */
[----:B----4-:R-:W-:Y:S01]  /*2000*/  @!P0 LEA R30, P2, R36, R2, 0x1 ;  /* 0x00000002241e8211 */ /* 0x010fe200078408ff */
[----:B------:R-:W-:-:S02]  /*2010*/  @!P0 IMAD.IADD R13, R37, 0x1, R12 ;  /* 0x00000001250d8824 */ /* 0x000fc400078e020c */
[----:B------:R-:W4:Y:S03]  /*2020*/  @!P3 S2R R12, SR_CgaCtaId ;  /* 0x00000000000cb919 */ /* 0x000f260000008800 */
[----:B------:R-:W-:Y:S01]  /*2030*/  @!P0 LEA.HI.X R31, R36, R3, R13, 0x1, P2 ;  /* 0x00000003241f8211 */ /* 0x000fe200010f0c0d */
[----:B------:R-:W-:Y:S01]  /*2040*/  @!P1 LDGSTS.E.BYPASS.LTC128B.128 [R11+0x1000], desc[UR12][R14.64] ;  /* 0x010000000e0b9fae */ /* 0x000fe2000b901d4c */
[----:B------:R-:W4:Y:S01]  /*2050*/  @!P3 LDC.64 R2, c[0x0][0x218] ;  /* 0x00008600ff02bb82 */ /* 0x000f220000000a00 */
[----:B------:R-:W-:Y:S01]  /*2060*/  @!P0 IMAD R13, R17, 0x2, R28 ;  /* 0x00000002110d8824 */ /* 0x000fe200078e021c */
[-C--:B------:R-:W-:Y:S01]  /*2070*/  ISETP.GE.AND P2, PT, R16, R7.reuse, PT ;  /* 0x000000071000720c */ /* 0x080fe20003f46270 */
[----:B------:R-:W-:Y:S04]  /*2080*/  @!P1 LDGSTS.E.BYPASS.LTC128B.128 [R11+0x3000], desc[UR12][R14.64+0x80] ;  /* 0x030000800e0b9fae */ /* 0x000fe8000b901d4c */
[----:B------:R-:W-:Y:S04]  /*2090*/  @!P1 LDGSTS.E.BYPASS.LTC128B.128 [R11+0x5000], desc[UR12][R14.64+0x100] ;  /* 0x050001000e0b9fae */ /* 0x000fe8000b901d4c */
[----:B------:R1:W-:Y:S01]  /*20a0*/  @!P1 LDGSTS.E.BYPASS.LTC128B.128 [R11+0x7000], desc[UR12][R14.64+0x180] ;  /* 0x070001800e0b9fae */ /* 0x0003e2000b901d4c */
[----:B------:R-:W-:Y:S01]  /*20b0*/  ISETP.GE.AND P1, PT, R18, R7, PT ;  /* 0x000000071200720c */ /* 0x000fe20003f26270 */
[----:B---3--:R-:W-:-:S02]  /*20c0*/  IMAD.WIDE.U32 R32, R84, 0x20, RZ ;  /* 0x0000002054207825 */ /* 0x008fc400078e00ff */
[----:B------:R-:W-:Y:S02]  /*20d0*/  @!P0 LDGSTS.E.BYPASS.LTC128B.128 [R13+0x1800], desc[UR12][R30.64] ;  /* 0x018000001e0d8fae */ /* 0x000fe4000b901d4c */
[----:B------:R-:W-:Y:S02]  /*20e0*/  @!P2 IMAD.MOV.U32 R88, RZ, RZ, R86 ;  /* 0x000000ffff58a224 */ /* 0x000fe400078e0056 */
[----:B------:R-:W-:Y:S04]  /*20f0*/  @!P0 LDGSTS.E.BYPASS.LTC128B.128 [R13+0x3800], desc[UR12][R30.64+0x80] ;  /* 0x038000801e0d8fae */ /* 0x000fe8000b901d4c */
[----:B------:R-:W-:Y:S04]  /*2100*/  @!P0 LDGSTS.E.BYPASS.LTC128B.128 [R13+0x5800], desc[UR12][R30.64+0x100] ;  /* 0x058001001e0d8fae */ /* 0x000fe8000b901d4c */
[----:B------:R3:W-:Y:S01]  /*2110*/  @!P0 LDGSTS.E.BYPASS.LTC128B.128 [R13+0x7800], desc[UR12][R30.64+0x180] ;  /* 0x078001801e0d8fae */ /* 0x0007e2000b901d4c */
[----:B--2---:R-:W-:-:S04]  /*2120*/  @!P4 LEA R28, P0, R86, R8, 0x1 ;  /* 0x00000008561cc211 */ /* 0x004fc800078008ff */
[----:B------:R-:W-:Y:S02]  /*2130*/  @!P4 LEA.HI.X R29, R86, R9, R89, 0x1, P0 ;  /* 0x00000009561dc211 */ /* 0x000fe400000f0c59 */
[C---:B------:R-:W-:Y:S02]  /*2140*/  @!P3 LEA R9, P0, R84.reuse, R86, 0x4 ;  /* 0x000000565409b211 */ /* 0x040fe400078020ff */
[----:B-1----:R-:W-:Y:S01]  /*2150*/  @!P4 MOV R11, 0x400 ;  /* 0x00000400000bc802 */ /* 0x002fe20000000f00 */
[----:B------:R-:W1:Y:S01]  /*2160*/  @!P1 S2R R14, SR_CgaCtaId ;  /* 0x00000000000e9919 */ /* 0x000e620000008800 */
[----:B------:R-:W-:Y:S02]  /*2170*/  @!P3 LEA.HI.X R24, R84, R89, R85, 0x4, P0 ;  /* 0x000000595418b211 */ /* 0x000fe400000f2455 */
[----:B------:R-:W-:Y:S02]  /*2180*/  @!P4 LEA R8, R10, R11, 0x18 ;  /* 0x0000000b0a08c211 */ /* 0x000fe400078ec0ff */
[----:B------:R-:W2:Y:S01]  /*2190*/  @!P1 LDC.64 R10, c[0x0][0x218] ;  /* 0x00008600ff0a9b82 */ /* 0x000ea20000000a00 */
[----:B------:R-:W-:-:S02]  /*21a0*/  @!P3 MOV R15, 0x400 ;  /* 0x00000400000fb802 */ /* 0x000fc40000000f00 */
[----:B------:R-:W-:Y:S02]  /*21b0*/  @!P4 IMAD R21, R17, 0x2, R8 ;  /* 0x000000021115c824 */ /* 0x000fe400078e0208 */
[----:B----4-:R-:W-:-:S03]  /*21c0*/  @!P3 LEA R12, R12, R15, 0x18 ;  /* 0x0000000f0c0cb211 */ /* 0x010fc600078ec0ff */
[----:B------:R-:W-:Y:S01]  /*21d0*/  @!P4 LDGSTS.E.BYPASS.LTC128B.128 [R21+0x8000], desc[UR12][R28.64] ;  /* 0x080000001c15cfae */ /* 0x000fe2000b901d4c */
[----:B---3--:R-:W-:Y:S01]  /*21e0*/  @!P3 LEA R30, P0, R9, R2, 0x1 ;  /* 0x00000002091eb211 */ /* 0x008fe200078008ff */
[----:B------:R-:W-:Y:S01]  /*21f0*/  @!P3 IMAD R27, R17, 0x2, R12 ;  /* 0x00000002111bb824 */ /* 0x000fe200078e020c */
[----:B------:R-:W3:Y:S02]  /*2200*/  @!P2 S2R R13, SR_CgaCtaId ;  /* 0x00000000000da919 */ /* 0x000ee40000008800 */
[----:B------:R-:W-:Y:S01]  /*2210*/  @!P3 LEA.HI.X R31, R9, R3, R24, 0x1, P0 ;  /* 0x00000003091fb211 */ /* 0x000fe200000f0c18 */
[----:B------:R-:W-:Y:S01]  /*2220*/  IMAD.SHL.U32 R3, R85, 0x20, RZ ;  /* 0x0000002055037824 */ /* 0x000fe200078e00ff */
[----:B------:R-:W-:Y:S01]  /*2230*/  @!P1 IADD3 R15, P0, R86, R32, RZ ;  /* 0x00000020560f9210 */ /* 0x000fe20007f1e0ff */
[----:B------:R-:W4:Y:S01]  /*2240*/  @!P2 LDC.64 R8, c[0x0][0x218] ;  /* 0x00008600ff08ab82 */ /* 0x000f220000000a00 */
[----:B------:R-:W-:Y:S02]  /*2250*/  @!P4 LDGSTS.E.BYPASS.LTC128B.128 [R21+0xa000], desc[UR12][R28.64+0x80] ;  /* 0x0a0000801c15cfae */ /* 0x000fe4000b901d4c */
[----:B------:R-:W-:-:S02]  /*2260*/  @!P1 IADD3.X R32, R89, R33, R3, P0, !PT ;  /* 0x0000002159209210 */ /* 0x000fc400007fe403 */
[----:B------:R-:W-:Y:S01]  /*2270*/  @!P4 LDGSTS.E.BYPASS.LTC128B.128 [R21+0xc000], desc[UR12][R28.64+0x100] ;  /* 0x0c0001001c15cfae */ /* 0x000fe2000b901d4c */
[C---:B--2---:R-:W-:Y:S02]  /*2280*/  @!P1 LEA R36, P0, R15.reuse, R10, 0x1 ;  /* 0x0000000a0f249211 */ /* 0x044fe400078008ff */
[----:B------:R-:W2:Y:S01]  /*2290*/  LDC.64 R2, c[0x0][0x250] ;  /* 0x00009400ff027b82 */ /* 0x000ea20000000a00 */
[----:B------:R-:W-:Y:S01]  /*22a0*/  @!P4 LDGSTS.E.BYPASS.LTC128B.128 [R21+0xe000], desc[UR12][R28.64+0x180] ;  /* 0x0e0001801c15cfae */ /* 0x000fe2000b901d4c */
[----:B------:R-:W-:Y:S01]  /*22b0*/  ISETP.GE.AND P4, PT, R18, R7, PT ;  /* 0x000000071200720c */ /* 0x000fe20003f86270 */
[----:B------:R-:W-:Y:S01]  /*22c0*/  @!P2 IMAD.WIDE.U32 R18, R84, 0x30, R88 ;  /* 0x000000305412a825 */ /* 0x000fe200078e0058 */
[----:B------:R-:W-:Y:S01]  /*22d0*/  @!P1 LEA.HI.X R37, R15, R11, R32, 0x1, P0 ;  /* 0x0000000b0f259211 */ /* 0x000fe200000f0c20 */
[----:B------:R-:W-:Y:S01]  /*22e0*/  @!P3 LDGSTS.E.BYPASS.LTC128B.128 [R27+0x8800], desc[UR12][R30.64] ;  /* 0x088000001e1bbfae */ /* 0x000fe2000b901d4c */
[----:B------:R-:W-:Y:S02]  /*22f0*/  @!P1 MOV R11, 0x400 ;  /* 0x00000400000b9802 */ /* 0x000fe40000000f00 */
[----:B------:R-:W-:Y:S01]  /*2300*/  ISETP.GE.AND P0, PT, R20, R7, PT ;  /* 0x000000071400720c */ /* 0x000fe20003f06270 */
[----:B------:R-:W-:Y:S01]  /*2310*/  @!P3 LDGSTS.E.BYPASS.LTC128B.128 [R27+0xa800], desc[UR12][R30.64+0x80] ;  /* 0x0a8000801e1bbfae */ /* 0x000fe2000b901d4c */
[----:B-1----:R-:W-:Y:S01]  /*2320*/  @!P1 LEA R14, R14, R11, 0x18 ;  /* 0x0000000b0e0e9211 */ /* 0x002fe200078ec0ff */
[----:B------:R-:W-:Y:S01]  /*2330*/  IMAD.SHL.U32 R20, R20, 0x8, RZ ;  /* 0x0000000814147824 */ /* 0x000fe200078e00ff */
[----:B------:R-:W-:Y:S01]  /*2340*/  @!P2 MOV R10, 0x400 ;  /* 0x00000400000aa802 */ /* 0x000fe20000000f00 */
[----:B------:R-:W-:Y:S02]  /*2350*/  @!P3 LDGSTS.E.BYPASS.LTC128B.128 [R27+0xc800], desc[UR12][R30.64+0x100] ;  /* 0x0c8001001e1bbfae */ /* 0x000fe4000b901d4c */
[----:B------:R-:W-:-:S02]  /*2360*/  @!P1 IMAD R11, R17, 0x2, R14 ;  /* 0x00000002110b9824 */ /* 0x000fc400078e020e */
[----:B------:R-:W-:Y:S01]  /*2370*/  @!P3 LDGSTS.E.BYPASS.LTC128B.128 [R27+0xe800], desc[UR12][R30.64+0x180] ;  /* 0x0e8001801e1bbfae */ /* 0x000fe2000b901d4c */
[----:B------:R-:W-:Y:S01]  /*2380*/  ISETP.GE.AND P3, PT, R16, R7, PT ;  /* 0x000000071000720c */ /* 0x000fe20003f66270 */
[----:B------:R-:W-:Y:S01]  /*2390*/  @!P2 IMAD R7, R85, 0x30, RZ ;  /* 0x000000305507a824 */ /* 0x000fe200078e02ff */
[----:B---3--:R-:W-:Y:S01]  /*23a0*/  @!P2 LEA R10, R13, R10, 0x18 ;  /* 0x0000000a0d0aa211 */ /* 0x008fe200078ec0ff */
[----:B------:R-:W-:Y:S02]  /*23b0*/  @!P1 LDGSTS.E.BYPASS.LTC128B.128 [R11+0x9000], desc[UR12][R36.64] ;  /* 0x09000000240b9fae */ /* 0x000fe4000b901d4c */
[----:B------:R-:W-:Y:S01]  /*23c0*/  @!P2 IMAD.IADD R14, R19, 0x1, R7 ;  /* 0x00000001130ea824 */ /* 0x000fe200078e0207 */
[----:B------:R-:W-:Y:S01]  /*23d0*/  LEA.HI R7, R5, R92, RZ, 0x4 ;  /* 0x0000005c05077211 */ /* 0x000fe200078f20ff */
[----:B------:R-:W-:Y:S01]  /*23e0*/  @!P1 LDGSTS.E.BYPASS.LTC128B.128 [R11+0xb000], desc[UR12][R36.64+0x80] ;  /* 0x0b000080240b9fae */ /* 0x000fe2000b901d4c */
[-C--:B--2---:R-:W-:Y:S02]  /*23f0*/  IMAD R12, R23, R2.reuse, RZ ;  /* 0x00000002170c7224 */ /* 0x084fe400078e02ff */
[----:B------:R-:W-:Y:S01]  /*2400*/  @!P2 IMAD R17, R17, 0x2, R10 ;  /* 0x000000021111a824 */ /* 0x000fe200078e020a */
[----:B------:R-:W-:Y:S01]  /*2410*/  @!P1 LDGSTS.E.BYPASS.LTC128B.128 [R11+0xd000], desc[UR12][R36.64+0x100] ;  /* 0x0d000100240b9fae */ /* 0x000fe2000b901d4c */
[----:B------:R-:W-:Y:S01]  /*2420*/  IMAD R12, R25, R3, R12 ;  /* 0x00000003190c7224 */ /* 0x000fe200078e020c */
[----:B------:R-:W-:Y:S01]  /*2430*/  LOP3.LUT R13, R7, 0xfffffff0, RZ, 0xc0, !PT ;  /* 0xfffffff0070d7812 */ /* 0x000fe200078ec0ff */
[----:B------:R-:W-:Y:S01]  /*2440*/  IMAD.WIDE.U32 R34, R25, R2, R34 ;  /* 0x0000000219227225 */ /* 0x000fe200078e0022 */
[----:B------:R1:W-:Y:S01]  /*2450*/  @!P1 LDGSTS.E.BYPASS.LTC128B.128 [R11+0xf000], desc[UR12][R36.64+0x180] ;  /* 0x0f000180240b9fae */ /* 0x0003e2000b901d4c */
[----:B----4-:R-:W-:-:S02]  /*2460*/  @!P2 LEA R22, P1, R18, R8, 0x1 ;  /* 0x000000081216a211 */ /* 0x010fc400078208ff */
[----:B------:R-:W-:Y:S01]  /*2470*/  IMAD.IADD R12, R35, 0x1, R12 ;  /* 0x00000001230c7824 */ /* 0x000fe200078e020c */
[----:B------:R-:W-:Y:S01]  /*2480*/  SHF.R.S32.HI R10, RZ, 0x4, R7 ;  /* 0x00000004ff0a7819 */ /* 0x000fe20000011407 */
[----:B------:R-:W-:Y:S01]  /*2490*/  IMAD.SHL.U32 R8, R0, 0x40, RZ ;  /* 0x0000004000087824 */ /* 0x000fe200078e00ff */
[----:B------:R-:W-:Y:S01]  /*24a0*/  @!P2 LEA.HI.X R23, R18, R9, R14, 0x1, P1 ;  /* 0x000000091217a211 */ /* 0x000fe200008f0c0e */
[----:B------:R-:W-:Y:S01]  /*24b0*/  IMAD.WIDE.U32 R14, R2, 0x20, RZ ;  /* 0x00000020020e7825 */ /* 0x000fe200078e00ff */
[C---:B------:R-:W-:Y:S02]  /*24c0*/  LEA R240, P1, R34.reuse, UR6, 0x1 ;  /* 0x0000000622f07c11 */ /* 0x040fe4000f8208ff */
[----:B------:R-:W-:Y:S01]  /*24d0*/  LEA.HI R7, R7, R10, RZ, 0x1 ;  /* 0x0000000a07077211 */ /* 0x000fe200078f08ff */
[----:B------:R-:W-:Y:S01]  /*24e0*/  @!P2 LDGSTS.E.BYPASS.LTC128B.128 [R17+0x9800], desc[UR12][R22.64] ;  /* 0x098000001611afae */ /* 0x000fe2000b901d4c */
[----:B------:R-:W-:Y:S01]  /*24f0*/  LEA.HI.X R241, R34, UR7, R12, 0x1, P1 ;  /* 0x0000000722f17c11 */ /* 0x000fe200088f0c0c */
[----:B------:R-:W-:Y:S01]  /*2500*/  IMAD.SHL.U32 R9, R3, 0x20, RZ ;  /* 0x0000002003097824 */ /* 0x000fe200078e00ff */
[----:B------:R-:W-:Y:S01]  /*2510*/  LOP3.LUT R7, R7, 0xfffffffe, RZ, 0xc0, !PT ;  /* 0xfffffffe07077812 */ /* 0x000fe200078ec0ff */
[----:B------:R-:W-:Y:S01]  /*2520*/  @!P2 LDGSTS.E.BYPASS.LTC128B.128 [R17+0xb800], desc[UR12][R22.64+0x80] ;  /* 0x0b8000801611afae */ /* 0x000fe2000b901d4c */
[----:B------:R-:W-:-:S03]  /*2530*/  @!P5 IADD3 R14, P1, R240, R14, RZ ;  /* 0x0000000ef00ed210 */ /* 0x000fc60007f3e0ff */
[----:B------:R-:W-:Y:S01]  /*2540*/  @!P2 LDGSTS.E.BYPASS.LTC128B.128 [R17+0xd800], desc[UR12][R22.64+0x100] ;  /* 0x0d8001001611afae */ /* 0x000fe2000b901d4c */
[----:B------:R-:W-:Y:S01]  /*2550*/  @!P5 IADD3.X R15, R241, R15, R9, P1, !PT ;  /* 0x0000000ff10fd210 */ /* 0x000fe20000ffe409 */
[----:B------:R-:W-:Y:S01]  /*2560*/  IMAD.IADD R7, R10, 0x1, -R7 ;  /* 0x000000010a077824 */ /* 0x000fe200078e0a07 */
[----:B------:R-:W-:Y:S01]  /*2570*/  LEA.HI R9, R5, R92, RZ, 0x5 ;  /* 0x0000005c05097211 */ /* 0x000fe200078f28ff */
[----:B------:R2:W-:Y:S01]  /*2580*/  @!P2 LDGSTS.E.BYPASS.LTC128B.128 [R17+0xf800], desc[UR12][R22.64+0x180] ;  /* 0x0f8001801611afae */ /* 0x0005e2000b901d4c */
[----:B------:R-:W-:-:S03]  /*2590*/  @!P3 IMAD R5, R3, 0x60, RZ ;  /* 0x000000600305b824 */ /* 0x000fc600078e02ff */
[----:B------:R-:W0:Y:S01]  /*25a0*/  LDGDEPBAR ;  /* 0x00000000000079af */ /* 0x000e220000000000 */
[----:B-1----:R-:W-:Y:S01]  /*25b0*/  IMAD.IADD R11, R92, 0x1, -R13 ;  /* 0x000000015c0b7824 */ /* 0x002fe200078e0a0d */
[----:B------:R-:W-:-:S04]  /*25c0*/  LOP3.LUT R13, R8, 0x1c0, RZ, 0xc0, !PT ;  /* 0x000001c0080d7812 */ /* 0x000fc800078ec0ff */
[----:B------:R-:W-:Y:S02]  /*25d0*/  SHF.R.S32.HI R12, RZ, 0x1f, R11 ;  /* 0x0000001fff0c7819 */ /* 0x000fe4000001140b */
[----:B------:R-:W-:Y:S02]  /*25e0*/  LOP3.LUT R20, R13, 0x8, R20, 0xf8, !PT ;  /* 0x000000080d147812 */ /* 0x000fe400078ef814 */
[----:B------:R-:W-:Y:S02]  /*25f0*/  LEA.HI R12, R12, R11, RZ, 0x3 ;  /* 0x0000000b0c0c7211 */ /* 0x000fe400078f18ff */
[----:B------:R-:W-:Y:S02]  /*2600*/  SHF.R.U32.HI R13, RZ, 0x3, R13 ;  /* 0x00000003ff0d7819 */ /* 0x000fe4000001160d */
[C---:B------:R-:W-:Y:S01]  /*2610*/  LOP3.LUT R8, R12.reuse, 0xfffffff8, RZ, 0xc0, !PT ;  /* 0xfffffff80c087812 */ /* 0x040fe200078ec0ff */
[----:B------:R-:W-:Y:S01]  /*2620*/  IMAD.SHL.U32 R91, R12, 0x40, RZ ;  /* 0x000000400c5b7824 */ /* 0x000fe200078e00ff */
[----:B------:R-:W-:Y:S01]  /*2630*/  LOP3.LUT R20, R20, R13, RZ, 0x3c, !PT ;  /* 0x0000000d14147212 */ /* 0x000fe200078e3cff */
[----:B------:R-:W-:-:S03]  /*2640*/  @!P3 IMAD.WIDE.U32 R12, R2, 0x60, R240 ;  /* 0x00000060020cb825 */ /* 0x000fc600078e00f0 */
[----:B------:R-:W-:Y:S01]  /*2650*/  LOP3.LUT R91, R91, 0xfffffe00, RZ, 0xc0, !PT ;  /* 0xfffffe005b5b7812 */ /* 0x000fe200078ec0ff */
[----:B------:R-:W-:Y:S02]  /*2660*/  IMAD.IADD R8, R11, 0x1, -R8 ;  /* 0x000000010b087824 */ /* 0x000fe400078e0a08 */
[----:B------:R-:W-:Y:S01]  /*2670*/  IMAD R233, R7, 0x200, R20 ;  /* 0x0000020007e97824 */ /* 0x000fe200078e0214 */
[----:B------:R-:W-:-:S04]  /*2680*/  DEPBAR.LE SB0, 0x0 ;  /* 0x000080000000791a */ /* 0x000fc80000000000 */
[----:B------:R-:W-:Y:S01]  /*2690*/  BAR.SYNC.DEFER_BLOCKING 0x0 ;  /* 0x0000000000007b1d */ /* 0x000fe20000010000 */
[C---:B------:R-:W-:Y:S01]  /*26a0*/  R2P PR, R8.reuse, 0x6 ;  /* 0x0000000608007804 */ /* 0x040fe20000000000 */
[----:B------:R-:W-:Y:S01]  /*26b0*/  IMAD.SHL.U32 R8, R8, 0x40, RZ ;  /* 0x0000004008087824 */ /* 0x000fe200078e00ff */
[----:B------:R-:W-:Y:S01]  /*26c0*/  LEA R233, R233, UR4, 0x1 ;  /* 0x00000004e9e97c11 */ /* 0x000fe2000f8e08ff */
[----:B------:R-:W-:Y:S02]  /*26d0*/  IMAD.SHL.U32 R7, R7, 0x8, RZ ;  /* 0x0000000807077824 */ /* 0x000fe400078e00ff */
[----:B------:R-:W-:Y:S01]  /*26e0*/  @!P3 IMAD.IADD R11, R13, 0x1, R5 ;  /* 0x000000010d0bb824 */ /* 0x000fe200078e0205 */
[----:B------:R-:W-:Y:S01]  /*26f0*/  LOP3.LUT R10, R8, 0x1c0, RZ, 0xc0, !PT ;  /* 0x000001c0080a7812 */ /* 0x000fe200078ec0ff */
[----:B------:R-:W-:Y:S01]  /*2700*/  VIADD R231, R233, 0x8020 ;  /* 0x00008020e9e77836 */ /* 0x000fe20000000000 */
[----:B------:R-:W-:Y:S02]  /*2710*/  SHF.R.S32.HI R8, RZ, 0x5, R9 ;  /* 0x00000005ff087819 */ /* 0x000fe40000011409 */
[----:B------:R-:W-:-:S02]  /*2720*/  LOP3.LUT R7, R10, 0x8, R7, 0xf8, !PT ;  /* 0x000000080a077812 */ /* 0x000fc400078ef807 */
[----:B------:R-:W-:Y:S01]  /*2730*/  SHF.R.U32.HI R90, RZ, 0x3, R10 ;  /* 0x00000003ff5a7819 */ /* 0x000fe2000001160a */
[----:B------:R-:W-:Y:S02]  /*2740*/  IMAD R5, R8, 0x400, R91 ;  /* 0x0000040008057824 */ /* 0x000fe400078e025b */
[----:B------:R-:W-:Y:S01]  /*2750*/  @!P3 IMAD.MOV.U32 R10, RZ, RZ, R12 ;  /* 0x000000ffff0ab224 */ /* 0x000fe200078e000c */
[----:B------:R-:W-:Y:S01]  /*2760*/  LOP3.LUT R90, R7, R90, RZ, 0x3c, !PT ;  /* 0x0000005a075a7212 */ /* 0x000fe200078e3cff */
[----:B------:R-:W-:-:S04]  /*2770*/  IMAD.MOV.U32 R7, RZ, RZ, 0x10 ;  /* 0x00000010ff077424 */ /* 0x000fc800078e00ff */
[----:B------:R-:W-:Y:S01]  /*2780*/  IMAD.IADD R234, R90, 0x1, R5 ;  /* 0x000000015aea7824 */ /* 0x000fe200078e0205 */
[----:B------:R-:W-:Y:S01]  /*2790*/  SEL R7, R7, 0xfffffff0, !P1 ;  /* 0xfffffff007077807 */ /* 0x000fe20004800000 */
[----:B------:R-:W-:Y:S01]  /*27a0*/  @P0 STS.128 [R237+0x10000], RZ ;  /* 0x010000ffed000388 */ /* 0x000fe20000000c00 */
[----:B------:R-:W-:Y:S02]  /*27b0*/  IMAD.MOV.U32 R5, RZ, RZ, 0x20 ;  /* 0x00000020ff057424 */ /* 0x000fe400078e00ff */
[----:B------:R-:W-:Y:S01]  /*27c0*/  LEA R234, R234, UR4, 0x1 ;  /* 0x00000004eaea7c11 */ /* 0x000fe2000f8e08ff */
[----:B------:R-:W-:Y:S02]  /*27d0*/  @P0 STS.128 [R237+0x12000], RZ ;  /* 0x012000ffed000388 */ /* 0x000fe40000000c00 */
[----:B------:R-:W-:Y:S02]  /*27e0*/  SEL R5, R5, 0xffffffe0, !P2 ;  /* 0xffffffe005057807 */ /* 0x000fe40005000000 */
[----:B------:R-:W-:Y:S01]  /*27f0*/  @P0 STS.128 [R237+0x14000], RZ ;  /* 0x014000ffed000388 */ /* 0x000fe20000000c00 */
[----:B------:R-:W-:-:S02]  /*2800*/  IMAD R232, R7, 0x2, R234 ;  /* 0x0000000207e87824 */ /* 0x000fc400078e02ea */
[C---:B------:R-:W-:Y:S01]  /*2810*/  IMAD R230, R5.reuse, 0x2, R234 ;  /* 0x0000000205e67824 */ /* 0x040fe200078e02ea */
[----:B------:R-:W-:Y:S01]  /*2820*/  @P0 STS.128 [R237+0x16000], RZ ;  /* 0x016000ffed000388 */ /* 0x000fe20000000c00 */
[----:B------:R-:W-:-:S03]  /*2830*/  IMAD R229, R5, 0x2, R232 ;  /* 0x0000000205e57824 */ /* 0x000fc600078e02e8 */
[----:B------:R-:W-:Y:S01]  /*2840*/  @!PT LDS RZ, [RZ] ;  /* 0x00000000fffff984 */ /* 0x000fe20000000800 */
[----:B------:R-:W-:Y:S01]  /*2850*/  @!PT LDS RZ, [RZ] ;  /* 0x00000000fffff984 */ /* 0x000fe20000000800 */
[----:B------:R-:W-:Y:S01]  /*2860*/  @!PT LDS RZ, [RZ] ;  /* 0x00000000fffff984 */ /* 0x000fe20000000800 */
[----:B------:R-:W-:Y:S04]  /*2870*/  @!P0 LDGSTS.E.BYPASS.LTC128B.128 [R237+0x10000], desc[UR12][R240.64] ;  /* 0x10000000f0ed8fae */ /* 0x000fe8000b901d4c */
[----:B------:R-:W-:Y:S04]  /*2880*/  @!P0 LDGSTS.E.BYPASS.LTC128B.128 [R237+0x12000], desc[UR12][R240.64+0x80] ;  /* 0x12000080f0ed8fae */ /* 0x000fe8000b901d4c */
[----:B------:R-:W-:Y:S04]  /*2890*/  @!P0 LDGSTS.E.BYPASS.LTC128B.128 [R237+0x14000], desc[UR12][R240.64+0x100] ;  /* 0x14000100f0ed8fae */ /* 0x000fe8000b901d4c */
[----:B------:R-:W-:Y:S01]  /*28a0*/  @!P0 LDGSTS.E.BYPASS.LTC128B.128 [R237+0x16000], desc[UR12][R240.64+0x180] ;  /* 0x16000180f0ed8fae */ /* 0x000fe2000b901d4c */
[----:B------:R-:W-:-:S03]  /*28b0*/  @!P4 LEA R16, P0, R2, R240, 0x6 ;  /* 0x000000f00210c211 */ /* 0x000fc600078030ff */
[----:B------:R-:W-:Y:S01]  /*28c0*/  @P5 STS.128 [R237+0x10800], RZ ;  /* 0x010800ffed005388 */ /* 0x000fe20000000c00 */
[----:B--2---:R-:W-:Y:S02]  /*28d0*/  @!P4 LEA.HI.X R17, R2, R241, R3, 0x6, P0 ;  /* 0x000000f10211c211 */ /* 0x004fe400000f3403 */
[----:B------:R-:W-:Y:S01]  /*28e0*/  R2P PR, R0, 0x6 ;  /* 0x0000000600007804 */ /* 0x000fe20000000000 */
[----:B------:R-:W-:Y:S01]  /*28f0*/  @P5 STS.128 [R237+0x12800], RZ ;  /* 0x012800ffed005388 */ /* 0x000fe20000000c00 */
[----:B------:R-:W-:-:S03]  /*2900*/  VIADD R0, R233, 0x8000 ;  /* 0x00008000e9007836 */ /* 0x000fc60000000000 */
[----:B------:R-:W-:Y:S04]  /*2910*/  @P5 STS.128 [R237+0x14800], RZ ;  /* 0x014800ffed005388 */ /* 0x000fe80000000c00 */
[----:B------:R-:W-:Y:S04]  /*2920*/  @P5 STS.128 [R237+0x16800], RZ ;  /* 0x016800ffed005388 */ /* 0x000fe80000000c00 */
[----:B------:R-:W-:Y:S01]  /*2930*/  @!PT LDS RZ, [RZ] ;  /* 0x00000000fffff984 */ /* 0x000fe20000000800 */
[----:B------:R-:W-:Y:S01]  /*2940*/  @!PT LDS RZ, [RZ] ;  /* 0x00000000fffff984 */ /* 0x000fe20000000800 */
[----:B------:R-:W-:Y:S01]  /*2950*/  @!PT LDS RZ, [RZ] ;  /* 0x00000000fffff984 */ /* 0x000fe20000000800 */
[----:B------:R-:W-:Y:S01]  /*2960*/  @!P5 LDGSTS.E.BYPASS.LTC128B.128 [R237+0x10800], desc[UR12][R14.64] ;  /* 0x108000000eeddfae */ /* 0x000fe2000b901d4c */
[----:B------:R-:W-:Y:S02]  /*2970*/  @P1 VIADD R231, R0, 0xffffffe0 ;  /* 0xffffffe000e71836 */ /* 0x000fe40000000000 */
[----:B------:R-:W-:Y:S01]  /*2980*/  IMAD.MOV.U32 R0, RZ, RZ, 0x40 ;  /* 0x00000040ff007424 */ /* 0x000fe200078e00ff */
[----:B------:R-:W-:Y:S01]  /*2990*/  @!P5 LDGSTS.E.BYPASS.LTC128B.128 [R237+0x12800], desc[UR12][R14.64+0x80] ;  /* 0x128000800eeddfae */ /* 0x000fe2000b901d4c */
[----:B------:R-:W-:-:S02]  /*29a0*/  VIADD R223, R231, 0x800 ;  /* 0x00000800e7df7836 */ /* 0x000fc40000000000 */
[C---:B------:R-:W-:Y:S01]  /*29b0*/  VIADD R222, R231.reuse, 0x1000 ;  /* 0x00001000e7de7836 */ /* 0x040fe20000000000 */
[----:B------:R-:W-:Y:S01]  /*29c0*/  @!P5 LDGSTS.E.BYPASS.LTC128B.128 [R237+0x14800], desc[UR12][R14.64+0x100] ;  /* 0x148001000eeddfae */ /* 0x000fe2000b901d4c */
[----:B------:R-:W-:Y:S01]  /*29d0*/  SEL R0, R0, 0xffffffc0, !P2 ;  /* 0xffffffc000007807 */ /* 0x000fe20005000000 */
[C---:B------:R-:W-:Y:S02]  /*29e0*/  VIADD R221, R231.reuse, 0x1800 ;  /* 0x00001800e7dd7836 */ /* 0x040fe40000000000 */
[----:B------:R1:W-:Y:S01]  /*29f0*/  @!P5 LDGSTS.E.BYPASS.LTC128B.128 [R237+0x16800], desc[UR12][R14.64+0x180] ;  /* 0x168001800eeddfae */ /* 0x0003e2000b901d4c */
[----:B------:R-:W-:Y:S02]  /*2a00*/  VIADD R219, R231, 0x2000 ;  /* 0x00002000e7db7836 */ /* 0x000fe40000000000 */
[----:B------:R-:W-:Y:S01]  /*2a10*/  IMAD.IADD R227, R233, 0x1, R0 ;  /* 0x00000001e9e37824 */ /* 0x000fe200078e0200 */
[----:B------:R-:W-:Y:S01]  /*2a20*/  @P4 STS.128 [R237+0x11000], RZ ;  /* 0x011000ffed004388 */ /* 0x000fe20000000c00 */
[----:B------:R-:W-:-:S02]  /*2a30*/  IMAD.IADD R220, R0, 0x1, R231 ;  /* 0x0000000100dc7824 */ /* 0x000fc400078e02e7 */
[----:B------:R-:W-:Y:S01]  /*2a40*/  IMAD.SHL.U32 R0, R92, 0x2, RZ ;  /* 0x000000025c007824 */ /* 0x000fe200078e00ff */
[----:B------:R-:W-:Y:S01]  /*2a50*/  @P4 STS.128 [R237+0x13000], RZ ;  /* 0x013000ffed004388 */ /* 0x000fe20000000c00 */
[C---:B------:R-:W-:Y:S02]  /*2a60*/  VIADD R218, R231.reuse, 0x2800 ;  /* 0x00002800e7da7836 */ /* 0x040fe40000000000 */
[C---:B------:R-:W-:Y:S01]  /*2a70*/  VIADD R217, R231.reuse, 0x3000 ;  /* 0x00003000e7d97836 */ /* 0x040fe20000000000 */
[----:B------:R-:W-:Y:S01]  /*2a80*/  @P4 STS.128 [R237+0x15000], RZ ;  /* 0x015000ffed004388 */ /* 0x000fe20000000c00 */
[----:B------:R-:W-:Y:S01]  /*2a90*/  LOP3.LUT R0, R0, 0x6, RZ, 0xc0, !PT ;  /* 0x0000000600007812 */ /* 0x000fe200078ec0ff */
[C---:B------:R-:W-:Y:S02]  /*2aa0*/  VIADD R216, R231.reuse, 0x3800 ;  /* 0x00003800e7d87836 */ /* 0x040fe40000000000 */
[----:B------:R-:W-:Y:S01]  /*2ab0*/  @P4 STS.128 [R237+0x17000], RZ ;  /* 0x017000ffed004388 */ /* 0x000fe20000000c00 */
[----:B------:R-:W-:-:S02]  /*2ac0*/  VIADD R215, R231, 0x4000 ;  /* 0x00004000e7d77836 */ /* 0x000fc40000000000 */
[----:B------:R-:W-:Y:S01]  /*2ad0*/  IMAD R0, R165, 0x40, R0 ;  /* 0x00000040a5007824 */ /* 0x000fe200078e0200 */
[----:B------:R-:W-:Y:S01]  /*2ae0*/  @!PT LDS RZ, [RZ] ;  /* 0x00000000fffff984 */ /* 0x000fe20000000800 */
[----:B------:R-:W-:Y:S01]  /*2af0*/  @!PT LDS RZ, [RZ] ;  /* 0x00000000fffff984 */ /* 0x000fe20000000800 */
[----:B------:R-:W-:Y:S01]  /*2b00*/  @!PT LDS RZ, [RZ] ;  /* 0x00000000fffff984 */ /* 0x000fe20000000800 */
[----:B------:R-:W-:Y:S01]  /*2b10*/  @!P4 LDGSTS.E.BYPASS.LTC128B.128 [R237+0x11000], desc[UR12][R16.64] ;  /* 0x1100000010edcfae */ /* 0x000fe2000b901d4c */
[C---:B------:R-:W-:Y:S02]  /*2b20*/  VIADD R214, R231.reuse, 0x4800 ;  /* 0x00004800e7d67836 */ /* 0x040fe40000000000 */
[C---:B------:R-:W-:Y:S01]  /*2b30*/  VIADD R213, R231.reuse, 0x5000 ;  /* 0x00005000e7d57836 */ /* 0x040fe20000000000 */
[----:B------:R-:W-:Y:S01]  /*2b40*/  @!P4 LDGSTS.E.BYPASS.LTC128B.128 [R237+0x13000], desc[UR12][R16.64+0x80] ;  /* 0x1300008010edcfae */ /* 0x000fe2000b901d4c */
[C---:B------:R-:W-:Y:S02]  /*2b50*/  VIADD R212, R231.reuse, 0x5800 ;  /* 0x00005800e7d47836 */ /* 0x040fe40000000000 */
[C---:B------:R-:W-:Y:S01]  /*2b60*/  VIADD R211, R231.reuse, 0x6000 ;  /* 0x00006000e7d37836 */ /* 0x040fe20000000000 */
[----:B------:R-:W-:Y:S01]  /*2b70*/  @!P4 LDGSTS.E.BYPASS.LTC128B.128 [R237+0x15000], desc[UR12][R16.64+0x100] ;  /* 0x1500010010edcfae */ /* 0x000fe2000b901d4c */
[----:B------:R-:W-:-:S02]  /*2b80*/  VIADD R210, R231, 0x6800 ;  /* 0x00006800e7d27836 */ /* 0x000fc40000000000 */
[C---:B------:R-:W-:Y:S01]  /*2b90*/  VIADD R209, R231.reuse, 0x7000 ;  /* 0x00007000e7d17836 */ /* 0x040fe20000000000 */
[----:B------:R2:W-:Y:S01]  /*2ba0*/  @!P4 LDGSTS.E.BYPASS.LTC128B.128 [R237+0x17000], desc[UR12][R16.64+0x180] ;  /* 0x1700018010edcfae */ /* 0x0005e2000b901d4c */
[----:B------:R-:W-:-:S03]  /*2bb0*/  VIADD R208, R231, 0x7800 ;  /* 0x00007800e7d07836 */ /* 0x000fc60000000000 */
[----:B------:R-:W-:Y:S04]  /*2bc0*/  @P3 STS.128 [R237+0x11800], RZ ;  /* 0x011800ffed003388 */ /* 0x000fe80000000c00 */
[----:B------:R-:W-:Y:S04]  /*2bd0*/  @P3 STS.128 [R237+0x13800], RZ ;  /* 0x013800ffed003388 */ /* 0x000fe80000000c00 */
[----:B------:R-:W-:Y:S04]  /*2be0*/  @P3 STS.128 [R237+0x15800], RZ ;  /* 0x015800ffed003388 */ /* 0x000fe80000000c00 */
[----:B------:R-:W-:Y:S04]  /*2bf0*/  @P3 STS.128 [R237+0x17800], RZ ;  /* 0x017800ffed003388 */ /* 0x000fe80000000c00 */
[----:B------:R-:W-:Y:S01]  /*2c00*/  @!PT LDS RZ, [RZ] ;  /* 0x00000000fffff984 */ /* 0x000fe20000000800 */
[----:B------:R-:W-:Y:S01]  /*2c10*/  @!PT LDS RZ, [RZ] ;  /* 0x00000000fffff984 */ /* 0x000fe20000000800 */
[----:B------:R-:W-:Y:S01]  /*2c20*/  @!PT LDS RZ, [RZ] ;  /* 0x00000000fffff984 */ /* 0x000fe20000000800 */
[----:B------:R-:W-:Y:S04]  /*2c30*/  @!P3 LDGSTS.E.BYPASS.LTC128B.128 [R237+0x11800], desc[UR12][R10.64] ;  /* 0x118000000aedbfae */ /* 0x000fe8000b901d4c */
[----:B------:R-:W-:Y:S04]  /*2c40*/  @!P3 LDGSTS.E.BYPASS.LTC128B.128 [R237+0x13800], desc[UR12][R10.64+0x80] ;  /* 0x138000800aedbfae */ /* 0x000fe8000b901d4c */
[----:B------:R-:W-:Y:S04]  /*2c50*/  @!P3 LDGSTS.E.BYPASS.LTC128B.128 [R237+0x15800], desc[UR12][R10.64+0x100] ;  /* 0x158001000aedbfae */ /* 0x000fe8000b901d4c */
[----:B------:R3:W-:Y:S04]  /*2c60*/  @!P3 LDGSTS.E.BYPASS.LTC128B.128 [R237+0x17800], desc[UR12][R10.64+0x180] ;  /* 0x178001800aedbfae */ /* 0x0007e8000b901d4c */
[----:B-1----:R-:W-:Y:S04]  /*2c70*/  LDSM.16.M88.4 R12, [R234] ;  /* 0x00000000ea0c783b */ /* 0x002fe80000000200 */
[----:B------:R-:W1:Y:S04]  /*2c80*/  LDSM.16.M88.4 R28, [R233+0x8000] ;  /* 0x00800000e91c783b */ /* 0x000e680000000200 */
[----:B------:R-:W4:Y:S04]  /*2c90*/  LDSM.16.M88.4 R20, [R233+0x8800] ;  /* 0x00880000e914783b */ /* 0x000f280000000200 */
[----:B------:R-:W4:Y:S04]  /*2ca0*/  LDSM.16.M88.4 R64, [R233+0x9000] ;  /* 0x00900000e940783b */ /* 0x000f280000000200 */
[----:B--2---:R-:W-:Y:S04]  /*2cb0*/  LDSM.16.M88.4 R16, [R232] ;  /* 0x00000000e810783b */ /* 0x004fe80000000200 */
[----:B------:R-:W2:Y:S04]  /*2cc0*/  LDSM.16.M88.4 R36, [R231] ;  /* 0x00000000e724783b */ /* 0x000ea80000000200 */
[----:B---3--:R-:W3:Y:S04]  /*2cd0*/  LDSM.16.M88.4 R8, [R231+0x800] ;  /* 0x00080000e708783b */ /* 0x008ee80000000200 */
[----:B------:R-:W3:Y:S04]  /*2ce0*/  LDSM.16.M88.4 R44, [R233+0x9800] ;  /* 0x00980000e92c783b */ /* 0x000ee80000000200 */
[----:B------:R-:W3:Y:S04]  /*2cf0*/  LDSM.16.M88.4 R40, [R231+0x1000] ;  /* 0x00100000e728783b */ /* 0x000ee80000000200 */
[----:B------:R-:W3:Y:S04]  /*2d00*/  LDSM.16.M88.4 R76, [R231+0x1800] ;  /* 0x00180000e74c783b */ /* 0x000ee80000000200 */
[----:B------:R-:W-:Y:S01]  /*2d10*/  LDSM.16.M88.4 R56, [R230] ;  /* 0x00000000e638783b */ /* 0x000fe20000000200 */
[C---:B-1----:R-:W-:Y:S03]  /*2d20*/  HMMA.16816.F32 R32, R12.reuse, R28, RZ ;  /* 0x0000001c0c20723c */ /* 0x042fe600000018ff */
[----:B------:R-:W1:Y:S04]  /*2d30*/  LDSM.16.M88.4 R52, [R227+0x8000] ;  /* 0x00800000e334783b */ /* 0x000e680000000200 */
[----:B------:R-:W-:Y:S01]  /*2d40*/  LDSM.16.M88.4 R48, [R227+0x9800] ;  /* 0x00980000e330783b */ /* 0x000fe20000000200 */
[C---:B----4-:R-:W-:Y:S03]  /*2d50*/  HMMA.16816.F32 R24, R12.reuse, R20, RZ ;  /* 0x000000140c18723c */ /* 0x050fe600000018ff */
[----:B------:R-:W-:Y:S03]  /*2d60*/  LDSM.16.M88.4 R72, [R229] ;  /* 0x00000000e548783b */ /* 0x000fe60000000200 */
[C---:B------:R-:W-:Y:S01]  /*2d70*/  HMMA.16816.F32 R28, R12.reuse, R30, RZ ;  /* 0x0000001e0c1c723c */ /* 0x040fe200000018ff */
[----:B------:R-:W-:Y:S04]  /*2d80*/  LDSM.16.M88.4 R80, [R231+0x3000] ;  /* 0x00300000e750783b */ /* 0x000fe80000000200 */
[----:B------:R-:W0:Y:S01]  /*2d90*/  LDGDEPBAR ;  /* 0x00000000000079af */ /* 0x000e220000000000 */
[C---:B------:R-:W-:Y:S06]  /*2da0*/  HMMA.16816.F32 R20, R12.reuse, R22, RZ ;  /* 0x000000160c14723c */ /* 0x040fec00000018ff */
[C---:B------:R-:W-:Y:S06]  /*2db0*/  HMMA.16816.F32 R68, R12.reuse, R64, RZ ;  /* 0x000000400c44723c */ /* 0x040fec00000018ff */
[----:B------:R-:W-:Y:S06]  /*2dc0*/  HMMA.16816.F32 R64, R12, R66, RZ ;  /* 0x000000420c40723c */ /* 0x000fec00000018ff */
[C---:B--2---:R-:W-:Y:S06]  /*2dd0*/  HMMA.16816.F32 R32, R16.reuse, R36, R32 ;  /* 0x000000241020723c */ /* 0x044fec0000001820 */
[C---:B------:R-:W-:Y:S01]  /*2de0*/  HMMA.16816.F32 R28, R16.reuse, R38, R28 ;  /* 0x00000026101c723c */ /* 0x040fe2000000181c */
[----:B------:R-:W2:Y:S05]  /*2df0*/  LDSM.16.M88.4 R36, [R227+0x8800] ;  /* 0x00880000e324783b */ /* 0x000eaa0000000200 */
[C---:B---3--:R-:W-:Y:S06]  /*2e00*/  HMMA.16816.F32 R24, R16.reuse, R8, R24 ;  /* 0x000000081018723c */ /* 0x048fec0000001818 */
[----:B------:R-:W-:Y:S01]  /*2e10*/  HMMA.16816.F32 R20, R16, R10, R20 ;  /* 0x0000000a1014723c */ /* 0x000fe20000001814 */
[----:B------:R-:W3:Y:S05]  /*2e20*/  LDSM.16.M88.4 R8, [R227+0x9000] ;  /* 0x00900000e308783b */ /* 0x000eea0000000200 */
[C---:B------:R-:W-:Y:S06]  /*2e30*/  HMMA.16816.F32 R60, R12.reuse, R44, RZ ;  /* 0x0000002c0c3c723c */ /* 0x040fec00000018ff */
[----:B------:R-:W-:Y:S01]  /*2e40*/  HMMA.16816.F32 R12, R12, R46, RZ ;  /* 0x0000002e0c0c723c */ /* 0x000fe200000018ff */
[----:B------:R-:W4:Y:S05]  /*2e50*/  LDSM.16.M88.4 R44, [R220] ;  /* 0x00000000dc2c783b */ /* 0x000f2a0000000200 */
[C---:B------:R-:W-:Y:S06]  /*2e60*/  HMMA.16816.F32 R68, R16.reuse, R40, R68 ;  /* 0x000000281044723c */ /* 0x040fec0000001844 */
[C---:B------:R-:W-:Y:S01]  /*2e70*/  HMMA.16816.F32 R64, R16.reuse, R42, R64 ;  /* 0x0000002a1040723c */ /* 0x040fe20000001840 */
[----:B------:R-:W4:Y:S05]  /*2e80*/  LDSM.16.M88.4 R40, [R220+0x800] ;  /* 0x00080000dc28783b */ /* 0x000f2a0000000200 */
[C---:B------:R-:W-:Y:S06]  /*2e90*/  HMMA.16816.F32 R60, R16.reuse, R76, R60 ;  /* 0x0000004c103c723c */ /* 0x040fec000000183c */
[----:B------:R-:W-:Y:S01]  /*2ea0*/  HMMA.16816.F32 R12, R16, R78, R12 ;  /* 0x0000004e100c723c */ /* 0x000fe2000000180c */
[----:B------:R-:W4:Y:S04]  /*2eb0*/  LDSM.16.M88.4 R16, [R220+0x1000] ;  /* 0x00100000dc10783b */ /* 0x000f280000000200 */
[----:B------:R-:W4:Y:S01]  /*2ec0*/  LDSM.16.M88.4 R76, [R220+0x1800] ;  /* 0x00180000dc4c783b */ /* 0x000f220000000200 */
        /* <DEDUP_REMOVED lines=13> */
[C---:B----4-:R-:W-:Y:S06]  /*2fa0*/  HMMA.16816.F32 R32, R72.reuse, R44, R32 ;  /* 0x0000002c4820723c */ /* 0x050fec0000001820 */
[C---:B------:R-:W-:Y:S01]  /*2fb0*/  HMMA.16816.F32 R28, R72.reuse, R46, R28 ;  /* 0x0000002e481c723c */ /* 0x040fe2000000181c */
[----:B------:R-:W-:Y:S05]  /*2fc0*/  LDSM.16.M88.4 R44, [R231+0x2000] ;  /* 0x00200000e72c783b */ /* 0x000fea0000000200 */
[C---:B------:R-:W-:Y:S06]  /*2fd0*/  HMMA.16816.F32 R24, R72.reuse, R40, R24 ;  /* 0x000000284818723c */ /* 0x040fec0000001818 */
        /* <DEDUP_REMOVED lines=11> */
[----:B------:R-:W-:Y:S05]  /*3090*/  LDSM.16.M88.4 R52, [R230+0x2000] ;  /* 0x00200000e634783b */ /* 0x000fea0000000200 */
        /* <DEDUP_REMOVED lines=56> */
[C---:B------:R-:W-:Y:S06]  /*3420*/  HMMA.16816.F32 R64, R80.reuse, R78, R64 ;  /* 0x0000004e5040723c */ /* 0x040fec0000001840 */
[C---:B------:R-:W-:Y:S06]  /*3430*/  HMMA.16816.F32 R60, R80.reuse, R72, R60 ;  /* 0x00000048503c723c */ /* 0x040fec000000183c */
[----:B------:R-:W-:Y:S01]  /*3440*/  HMMA.16816.F32 R56, R80, R74, R56 ;  /* 0x0000004a5038723c */ /* 0x000fe20000001838 */
[----:B------:R-:W-:Y:S05]  /*3450*/  LDSM.16.M88.4 R72, [R229+0x4000] ;  /* 0x00400000e548783b */ /* 0x000fea0000000200 */
[C---:B----4-:R-:W-:Y:S06]  /*3460*/  HMMA.16816.F32 R32, R52.reuse, R48, R32 ;  /* 0x000000303420723c */ /* 0x050fec0000001820 */
[C---:B------:R-:W-:Y:S01]  /*3470*/  HMMA.16816.F32 R28, R52.reuse, R50, R28 ;  /* 0x00000032341c723c */ /* 0x040fe2000000181c */
[----:B------:R-:W4:Y:S05]  /*3480*/  LDSM.16.M88.4 R48, [R227+0xd000] ;  /* 0x00d00000e330783b */ /* 0x000f2a0000000200 */
[C---:B------:R-:W-:Y:S06]  /*3490*/  HMMA.16816.F32 R24, R52.reuse, R44, R24 ;  /* 0x0000002c3418723c */ /* 0x040fec0000001818 */
[C---:B------:R-:W-:Y:S01]  /*34a0*/  HMMA.16816.F32 R20, R52.reuse, R46, R20 ;  /* 0x0000002e3414723c */ /* 0x040fe20000001814 */
[----:B------:R-:W4:Y:S05]  /*34b0*/  LDSM.16.M88.4 R44, [R227+0xd800] ;  /* 0x00d80000e32c783b */ /* 0x000f2a0000000200 */
[C---:B------:R-:W-:Y:S01]  /*34c0*/  HMMA.16816.F32 R76, R52.reuse, R40, R68 ;  /* 0x00000028344c723c */ /* 0x040fe20000001844 */
[----:B------:R-:W4:Y:S05]  /*34d0*/  LDSM.16.M88.4 R68, [R220+0x4000] ;  /* 0x00400000dc44783b */ /* 0x000f2a0000000200 */
        /* <DEDUP_REMOVED lines=14> */
[----:B------:R-:W-:Y:S05]  /*35c0*/  LDSM.16.M88.4 R48, [R233+0xf000] ;  /* 0x00f00000e930783b */ /* 0x000fea0000000200 */
        /* <DEDUP_REMOVED lines=20> */
[C---:B----4-:R-:W-:Y:S06]  /*3710*/  HMMA.16816.F32 R24, R52.reuse, R16, R24 ;  /* 0x000000103418723c */ /* 0x050fec0000001818 */
        /* <DEDUP_REMOVED lines=16> */
[----:B------:R-:W-:Y:S01]  /*3820*/  HMMA.16816.F32 R64, R36, R42, R64 ;  /* 0x0000002a2440723c */ /* 0x000fe20000001840 */
[----:B------:R-:W-:-:S05]  /*3830*/  VIADD R40, R0, 0xffffffd0 ;  /* 0xffffffd000287836 */ /* 0x000fca0000000000 */
[----:B----4-:R-:W-:Y:S01]  /*3840*/  HMMA.16816.F32 R60, R36, R16, R60 ;  /* 0x00000010243c723c */ /* 0x010fe2000000183c */
[----:B------:R-:W-:-:S05]  /*3850*/  ISETP.GE.AND P2, PT, R40, R93, PT ;  /* 0x0000005d2800720c */ /* 0x000fca0003f46270 */
[----:B------:R-:W-:Y:S01]  /*3860*/  HMMA.16816.F32 R56, R36, R18, R56 ;  /* 0x000000122438723c */ /* 0x000fe20000001838 */
[----:B------:R-:W3:Y:S05]  /*3870*/  LDSM.16.M88.4 R16, [R220+0x6800] ;  /* 0x00680000dc10783b */ /* 0x000eea0000000200 */
[----:B------:R-:W-:Y:S01]  /*3880*/  HMMA.16816.F32 R28, R48, R46, R28 ;  /* 0x0000002e301c723c */ /* 0x000fe2000000181c */
[C---:B------:R-:W-:Y:S02]  /*3890*/  VIADD R36, R0.reuse, 0xffffffc1 ;  /* 0xffffffc100247836 */ /* 0x040fe40000000000 */
[----:B------:R-:W-:-:S03]  /*38a0*/  VIADD R38, R0, 0xffffffc0 ;  /* 0xffffffc000267836 */ /* 0x000fc60000000000 */
[C---:B-1----:R-:W-:Y:S01]  /*38b0*/  HMMA.16816.F32 R76, R48.reuse, R12, R76 ;  /* 0x0000000c304c723c */ /* 0x042fe2000000184c */
[-C--:B------:R-:W-:Y:S01]  /*38c0*/  ISETP.GE.AND P4, PT, R36, R93.reuse, PT ;  /* 0x0000005d2400720c */ /* 0x080fe20003f86270 */
[----:B------:R-:W-:Y:S01]  /*38d0*/  VIADD R36, R0, 0xffffffc9 ;  /* 0xffffffc900247836 */ /* 0x000fe20000000000 */
[-C--:B------:R-:W-:Y:S01]  /*38e0*/  ISETP.GE.AND P5, PT, R38, R93.reuse, PT ;  /* 0x0000005d2600720c */ /* 0x080fe20003fa6270 */
[----:B------:R-:W-:Y:S02]  /*38f0*/  VIADD R38, R0, 0xffffffc8 ;  /* 0xffffffc800267836 */ /* 0x000fe40000000000 */
[----:B------:R-:W-:Y:S01]  /*3900*/  HMMA.16816.F32 R64, R48, R14, R64 ;  /* 0x0000000e3040723c */ /* 0x000fe20000001840 */
[----:B------:R-:W1:Y:S01]  /*3910*/  LDSM.16.M88.4 R12, [R220+0x7000] ;  /* 0x00700000dc0c783b */ /* 0x000e620000000200 */
[-C--:B------:R-:W-:Y:S02]  /*3920*/  ISETP.GE.AND P0, PT, R36, R93.reuse, PT ;  /* 0x0000005d2400720c */ /* 0x080fe40003f06270 */
[----:B------:R-:W-:-:S02]  /*3930*/  ISETP.GE.AND P3, PT, R38, R93, PT ;  /* 0x0000005d2600720c */ /* 0x000fc40003f66270 */
[C---:B------:R-:W-:Y:S06]  /*3940*/  HMMA.16816.F32 R32, R48.reuse, R44, R32 ;  /* 0x0000002c3020723c */ /* 0x040fec0000001820 */
[C---:B------:R-:W-:Y:S06]  /*3950*/  HMMA.16816.F32 R24, R48.reuse, R52, R24 ;  /* 0x000000343018723c */ /* 0x040fec0000001818 */
[C---:B--2---:R-:W-:Y:S06]  /*3960*/  HMMA.16816.F32 R60, R48.reuse, R8, R60 ;  /* 0x00000008303c723c */ /* 0x044fec000000183c */
[----:B------:R-:W-:Y:S01]  /*3970*/  HMMA.16816.F32 R56, R48, R10, R56 ;  /* 0x0000000a3038723c */ /* 0x000fe20000001838 */
[----:B------:R-:W2:Y:S01]  /*3980*/  LDSM.16.M88.4 R8, [R220+0x7800] ;  /* 0x00780000dc08783b */ /* 0x000ea20000000200 */
[----:B------:R-:W-:-:S04]  /*3990*/  DEPBAR.LE SB0, 0x0 ;  /* 0x000080000000791a */ /* 0x000fc80000000000 */
[----:B------:R-:W-:Y:S06]  /*39a0*/  HMMA.16816.F32 R20, R48, R54, R20 ;  /* 0x000000363014723c */ /* 0x000fec0000001814 */
[C---:B------:R-:W-:Y:S06]  /*39b0*/  HMMA.16816.F32 R28, R72.reuse, R70, R28 ;  /* 0x00000046481c723c */ /* 0x040fec000000181c */
[C---:B------:R-:W-:Y:S06]  /*39c0*/  HMMA.16816.F32 R32, R72.reuse, R68, R32 ;  /* 0x000000444820723c */ /* 0x040fec0000001820 */
[C---:B---3--:R-:W-:Y:S06]  /*39d0*/  HMMA.16816.F32 R24, R72.reuse, R16, R24 ;  /* 0x000000104818723c */ /* 0x048fec0000001818 */
[----:B------:R-:W-:Y:S01]  /*39e0*/  HMMA.16816.F32 R20, R72, R18, R20 ;  /* 0x000000124814723c */ /* 0x000fe20000001814 */
[----:B------:R-:W-:-:S05]  /*39f0*/  VIADD R16, R0, 0xffffffd1 ;  /* 0xffffffd100107836 */ /* 0x000fca0000000000 */
[C---:B-1----:R-:W-:Y:S01]  /*3a00*/  HMMA.16816.F32 R64, R72.reuse, R14, R64 ;  /* 0x0000000e4840723c */ /* 0x042fe20000001840 */
[----:B------:R-:W-:Y:S01]  /*3a10*/  FSEL R29, R29, -INF , !P0 ;  /* 0xff8000001d1d7808 */ /* 0x000fe20004000000 */
[----:B------:R-:W-:Y:S01]  /*3a20*/  VIADD R18, R0, 0xffffffd8 ;  /* 0xffffffd800127836 */ /* 0x000fe20000000000 */
[----:B------:R-:W-:Y:S01]  /*3a30*/  ISETP.GE.AND P1, PT, R16, R93, PT ;  /* 0x0000005d1000720c */ /* 0x000fe20003f26270 */
[----:B------:R-:W-:Y:S01]  /*3a40*/  VIADD R16, R0, 0xffffffd9 ;  /* 0xffffffd900107836 */ /* 0x000fe20000000000 */
[----:B------:R-:W-:Y:S01]  /*3a50*/  FSEL R30, R30, -INF , !P3 ;  /* 0xff8000001e1e7808 */ /* 0x000fe20005800000 */
[C---:B------:R-:W-:Y:S01]  /*3a60*/  HMMA.16816.F32 R76, R72.reuse, R12, R76 ;  /* 0x0000000c484c723c */ /* 0x040fe2000000184c */
[----:B------:R-:W-:Y:S02]  /*3a70*/  FSEL R14, R31, -INF , !P0 ;  /* 0xff8000001f0e7808 */ /* 0x000fe40004000000 */
[----:B------:R-:W-:Y:S02]  /*3a80*/  ISETP.GT.AND P0, PT, R165, 0x1, PT ;  /* 0x00000001a500780c */ /* 0x000fe40003f04270 */
[----:B------:R-:W-:Y:S01]  /*3a90*/  FSEL R34, R34, -INF , !P5 ;  /* 0xff80000022227808 */ /* 0x000fe20006800000 */
[----:B--2---:R-:W-:Y:S01]  /*3aa0*/  HMMA.16816.F32 R60, R72, R8, R60 ;  /* 0x00000008483c723c */ /* 0x004fe2000000183c */
[----:B------:R-:W-:Y:S01]  /*3ab0*/  VIADD R12, R0, 0xffffffe0 ;  /* 0xffffffe0000c7836 */ /* 0x000fe20000000000 */
[----:B------:R-:W-:-:S02]  /*3ac0*/  FSEL R3, R32, -INF , !P5 ;  /* 0xff80000020037808 */ /* 0x000fc40006800000 */
[----:B------:R-:W-:Y:S02]  /*3ad0*/  FSEL R17, R28, -INF , !P3 ;  /* 0xff8000001c117808 */ /* 0x000fe40005800000 */
[-C--:B------:R-:W-:Y:S01]  /*3ae0*/  ISETP.GE.AND P5, PT, R18, R93.reuse, PT ;  /* 0x0000005d1200720c */ /* 0x080fe20003fa6270 */
[----:B------:R-:W-:Y:S01]  /*3af0*/  HMMA.16816.F32 R56, R72, R10, R56 ;  /* 0x0000000a4838723c */ /* 0x000fe20000001838 */
[-C--:B------:R-:W-:Y:S01]  /*3b00*/  ISETP.GE.AND P3, PT, R12, R93.reuse, PT ;  /* 0x0000005d0c00720c */ /* 0x080fe20003f66270 */
[----:B------:R-:W-:Y:S01]  /*3b10*/  VIADD R12, R0, 0xffffffe1 ;  /* 0xffffffe1000c7836 */ /* 0x000fe20000000000 */
[----:B------:R-:W-:Y:S01]  /*3b20*/  FSEL R18, R35, -INF , !P4 ;  /* 0xff80000023127808 */ /* 0x000fe20006000000 */
[----:B------:R-:W1:Y:S01]  /*3b30*/  @!P0 LDC.64 R242, c[0x0][0x218] ;  /* 0x00008600fff28b82 */ /* 0x000e620000000a00 */
[----:B------:R-:W-:Y:S02]  /*3b40*/  FSEL R33, R33, -INF , !P4 ;  /* 0xff80000021217808 */ /* 0x000fe40006000000 */
[-C--:B------:R-:W-:Y:S01]  /*3b50*/  ISETP.GE.AND P4, PT, R16, R93.reuse, PT ;  /* 0x0000005d1000720c */ /* 0x080fe20003f86270 */
[----:B------:R-:W-:Y:S01]  /*3b60*/  VIADD R16, R0, 0xffffffe8 ;  /* 0xffffffe800107836 */ /* 0x000fe20000000000 */
[----:B------:R-:W-:Y:S01]  /*3b70*/  FSEL R26, R26, -INF , !P2 ;  /* 0xff8000001a1a7808 */ /* 0x000fe20005000000 */
[----:B------:R-:W-:Y:S01]  /*3b80*/  VIADD R10, R0, 0xfffffff8 ;  /* 0xfffffff8000a7836 */ /* 0x000fe20000000000 */
[----:B------:R-:W-:Y:S01]  /*3b90*/  FSEL R13, R24, -INF , !P2 ;  /* 0xff800000180d7808 */ /* 0x000fe20005000000 */
[----:B------:R-:W-:Y:S01]  /*3ba0*/  BAR.SYNC.DEFER_BLOCKING 0x0 ;  /* 0x0000000000007b1d */ /* 0x000fe20000010000 */
[----:B------:R-:W-:-:S02]  /*3bb0*/  ISETP.GE.AND P2, PT, R12, R93, PT ;  /* 0x0000005d0c00720c */ /* 0x000fc40003f46270 */
[----:B------:R-:W-:Y:S02]  /*3bc0*/  FSEL R12, R27, -INF , !P1 ;  /* 0xff8000001b0c7808 */ /* 0x000fe40004800000 */
[----:B------:R-:W-:Y:S02]  /*3bd0*/  FSEL R25, R25, -INF , !P1 ;  /* 0xff80000019197808 */ /* 0x000fe40004800000 */
[-C--:B------:R-:W-:Y:S01]  /*3be0*/  ISETP.GE.AND P1, PT, R16, R93.reuse, PT ;  /* 0x0000005d1000720c */ /* 0x080fe20003f26270 */
[----:B------:R-:W-:Y:S01]  /*3bf0*/  VIADD R16, R0, 0xffffffe9 ;  /* 0xffffffe900107836 */ /* 0x000fe20000000000 */
[----:B------:R-:W-:Y:S01]  /*3c00*/  FSEL R9, R20, -INF , !P5 ;  /* 0xff80000014097808 */ /* 0x000fe20006800000 */
[----:B------:R-:W-:Y:S01]  /*3c10*/  VIADD R20, R0, 0xfffffff0 ;  /* 0xfffffff000147836 */ /* 0x000fe20000000000 */
[----:B------:R-:W-:Y:S02]  /*3c20*/  FSEL R8, R22, -INF , !P5 ;  /* 0xff80000016087808 */ /* 0x000fe40006800000 */
        /* <DEDUP_REMOVED lines=11> */
[----:B------:R-:W-:Y:S02]  /*3ce0*/  FSEL R190, R66, -INF , !P1 ;  /* 0xff80000042be7808 */ /* 0x000fe40004800000 */
[----:B------:R-:W-:Y:S02]  /*3cf0*/  FSEL R191, R64, -INF , !P1 ;  /* 0xff80000040bf7808 */ /* 0x000fe40004800000 */
[----:B------:R-:W-:Y:S02]  /*3d00*/  FSEL R192, R63, -INF , !P3 ;  /* 0xff8000003fc07808 */ /* 0x000fe40005800000 */
[----:B------:R-:W-:-:S02]  /*3d10*/  FSEL R197, R61, -INF , !P3 ;  /* 0xff8000003dc57808 */ /* 0x000fc40005800000 */
[-C--:B------:R-:W-:Y:S02]  /*3d20*/  ISETP.GE.AND P2, PT, R10, R93.reuse, PT ;  /* 0x0000005d0a00720c */ /* 0x080fe40003f46270 */
[----:B------:R-:W-:Y:S01]  /*3d30*/  ISETP.GE.AND P1, PT, R0, R93, PT ;  /* 0x0000005d0000720c */ /* 0x000fe20003f26270 */
[----:B------:R-:W-:Y:S01]  /*3d40*/  IMAD.IADD R0, R91, 0x1, R90 ;  /* 0x000000015b007824 */ /* 0x000fe200078e025a */
[----:B-1----:R-:W-:Y:S02]  /*3d50*/  @!P0 LEA R242, P3, R86, R242, 0x1 ;  /* 0x000000f256f28211 */ /* 0x002fe400078608ff */
        /* <DEDUP_REMOVED lines=8> */
[----:B------:R-:W-:Y:S01]  /*3de0*/  @!P0 LEA.HI.X R243, R86, R243, R89, 0x1, P3 ;  /* 0x000000f356f38211 */ /* 0x000fe200018f0c59 */
[----:B------:R-:W-:Y:S06]  /*3df0*/  @!P0 BRA `(.L_x_3993) ;  /* 0x00000004007c8947 */ /* 0x000fec0003800000 */
[----:B------:R-:W-:Y:S05]  /*3e00*/  @!P6 BRA `(.L_x_3994) ;  /* 0x0000000000ece947 */ /* 0x000fea0003800000 */
[----:B------:R-:W1:Y:S01]  /*3e10*/  LDC R11, c[0x0][0x380] ;  /* 0x0000e000ff0b7b82 */ /* 0x000e620000000800 */
[----:B------:R-:W-:Y:S01]  /*3e20*/  VIADD R24, R6, 0xffffff80 ;  /* 0xffffff8006187836 */ /* 0x000fe20000000000 */
[----:B------:R-:W-:Y:S01]  /*3e30*/  IABS R20, R4 ;  /* 0x0000000400147213 */ /* 0x000fe20000000000 */
[----:B------:R-:W-:-:S03]  /*3e40*/  ULDC.64 UR6, c[0x0][0x230] ;  /* 0x00008c0000067ab9 */ /* 0x000fc60000000a00 */
[----:B------:R-:W-:Y:S02]  /*3e50*/  IABS R6, R24 ;  /* 0x0000001800067213 */ /* 0x000fe40000000000 */
[-C--:B-1----:R-:W-:Y:S02]  /*3e60*/  IABS R10, R11.reuse ;  /* 0x0000000b000a7213 */ /* 0x082fe40000000000 */
[-C--:B------:R-:W-:Y:S02]  /*3e70*/  LOP3.LUT R4, R4, R11.reuse, RZ, 0x3c, !PT ;  /* 0x0000000b04047212 */ /* 0x080fe400078e3cff */
[----:B------:R-:W1:Y:S01]  /*3e80*/  I2F.RP R19, R10 ;  /* 0x0000000a00137306 */ /* 0x000e620000209400 */
[----:B------:R-:W-:Y:S02]  /*3e90*/  LOP3.LUT R24, R24, R11, RZ, 0x3c, !PT ;  /* 0x0000000b18187212 */ /* 0x000fe400078e3cff */
[----:B------:R-:W-:Y:S02]  /*3ea0*/  ISETP.GE.AND P2, PT, R4, RZ, PT ;  /* 0x000000ff0400720c */ /* 0x000fe40003f46270 */
[----:B------:R-:W-:-:S03]  /*3eb0*/  ISETP.GE.AND P0, PT, R24, RZ, PT ;  /* 0x000000ff1800720c */ /* 0x000fc60003f06270 */
[----:B-1----:R-:W1:Y:S02]  /*3ec0*/  MUFU.RCP R22, R19 ;  /* 0x0000001300167308 */ /* 0x002e640000001000 */
[----:B-1----:R-:W-:-:S06]  /*3ed0*/  VIADD R22, R22, 0xffffffe ;  /* 0x0ffffffe16167836 */ /* 0x002fcc0000000000 */
[----:B------:R-:W1:Y:S02]  /*3ee0*/  F2I.FTZ.U32.TRUNC.NTZ R23, R22 ;  /* 0x0000001600177305 */ /* 0x000e64000021f000 */
[----:B-1----:R-:W-:Y:S02]  /*3ef0*/  IADD3 R15, RZ, -R23, RZ ;  /* 0x80000017ff0f7210 */ /* 0x002fe40007ffe0ff */
        /* <DEDUP_REMOVED lines=9> */
[----:B------:R-:W-:Y:S02]  /*3f90*/  LOP3.LUT R6, RZ, R11, RZ, 0x33, !PT ;  /* 0x0000000bff067212 */ /* 0x000fe400078e33ff */
        /* <DEDUP_REMOVED lines=17> */
[----:B------:R-:W2:Y:S04]  /*40b0*/  LDG.E R19, desc[UR12][R38.64] ;  /* 0x0000000c26137981 */ /* 0x000ea8000c1e1900 */
[----:B------:R-:W2:Y:S01]  /*40c0*/  LDG.E R4, desc[UR12][R36.64] ;  /* 0x0000000c24047981 */ /* 0x000ea2000c1e1900 */
[----:B------:R-:W-:-:S04]  /*40d0*/  IMAD.IADD R6, R15, 0x1, -R6 ;  /* 0x000000010f067824 */ /* 0x000fc800078e0a06 */
[----:B------:R-:W-:-:S04]  /*40e0*/  IMAD R6, R6, R11, -0x40 ;  /* 0xffffffc006067424 */ /* 0x000fc800078e020b */
[----:B------:R-:W-:Y:S01]  /*40f0*/  IMAD.WIDE.U32 R22, R6, R84, RZ ;  /* 0x0000005406167225 */ /* 0x000fe200078e00ff */
[----:B------:R-:W-:-:S05]  /*4100*/  SHF.R.S32.HI R11, RZ, 0x1f, R6 ;  /* 0x0000001fff0b7819 */ /* 0x000fca0000011406 */
[----:B------:R-:W-:-:S04]  /*4110*/  IMAD R11, R11, R84, RZ ;  /* 0x000000540b0b7224 */ /* 0x000fc800078e02ff */
[----:B------:R-:W-:-:S04]  /*4120*/  IMAD R11, R6, R85, R11 ;  /* 0x00000055060b7224 */ /* 0x000fc800078e020b */
[----:B------:R-:W-:Y:S01]  /*4130*/  IMAD.IADD R23, R23, 0x1, R11 ;  /* 0x0000000117177824 */ /* 0x000fe200078e020b */
[----:B--2---:R-:W-:-:S04]  /*4140*/  IADD3 R4, -R19, R4, RZ ;  /* 0x0000000413047210 */ /* 0x004fc80007ffe1ff */
[----:B------:R-:W-:Y:S01]  /*4150*/  SHF.R.S32.HI R10, RZ, 0x1f, R4 ;  /* 0x0000001fff0a7819 */ /* 0x000fe20000011404 */
[----:B------:R-:W-:-:S04]  /*4160*/  IMAD.WIDE.U32 R22, R4, UR6, R22 ;  /* 0x0000000604167c25 */ /* 0x000fc8000f8e0016 */
[----:B------:R-:W-:-:S04]  /*4170*/  IMAD R15, R10, UR6, RZ ;  /* 0x000000060a0f7c24 */ /* 0x000fc8000f8e02ff */
[----:B------:R-:W-:Y:S02]  /*4180*/  IMAD R15, R4, UR7, R15 ;  /* 0x00000007040f7c24 */ /* 0x000fe4000f8e020f */
[----:B------:R-:W-:-:S03]  /*4190*/  IMAD.MOV.U32 R4, RZ, RZ, R22 ;  /* 0x000000ffff047224 */ /* 0x000fc600078e0016 */
[----:B------:R-:W-:Y:S01]  /*41a0*/  IADD3 R15, R23, R15, RZ ;  /* 0x0000000f170f7210 */ /* 0x000fe20007ffe0ff */
[----:B------:R-:W-:Y:S06]  /*41b0*/  BRA `(.L_x_3995) ;  /* 0x0000000000087947 */ /* 0x000fec0003800000 */
.L_x_3994:
[----:B------:R-:W-:-:S04]  /*41c0*/  LEA R4, -R84, RZ, 0x6 ;  /* 0x000000ff54047211 */ /* 0x000fc800078e31ff */
[----:B------:R-:W-:-:S07]  /*41d0*/  SHF.R.S32.HI R15, RZ, 0x1f, R4 ;  /* 0x0000001fff0f7819 */ /* 0x000fce0000011404 */
.L_x_3995:
[----:B------:R-:W-:Y:S01]  /*41e0*/  IADD3 R4, P0, R4, R86, RZ ;  /* 0x0000005604047210 */ /* 0x000fe20007f1e0ff */
[----:B------:R-:W-:Y:S01]  /*41f0*/  ULDC.64 UR6, c[0x0][0x218] ;  /* 0x0000860000067ab9 */ /* 0x000fe20000000a00 */
[C---:B------:R-:W-:Y:S01]  /*4200*/  IMAD.SHL.U32 R11, R84.reuse, 0x20, RZ ;  /* 0x00000020540b7824 */ /* 0x040fe200078e00ff */
[----:B------:R-:W-:Y:S02]  /*4210*/  SHF.L.U64.HI R84, R84, 0x5, R85 ;  /* 0x0000000554547819 */ /* 0x000fe40000010255 */
[----:B------:R-:W-:Y:S01]  /*4220*/  IMAD.X R15, R15, 0x1, R89, P0 ;  /* 0x000000010f0f7824 */ /* 0x000fe200000e0659 */
[----:B------:R-:W-:-:S04]  /*4230*/  LEA R242, P1, R4, UR6, 0x1 ;  /* 0x0000000604f27c11 */ /* 0x000fc8000f8208ff */
[C---:B------:R-:W-:Y:S02]  /*4240*/  IADD3 R22, P0, R11.reuse, R242, RZ ;  /* 0x000000f20b167210 */ /* 0x040fe40007f1e0ff */
[----:B------:R-:W-:Y:S02]  /*4250*/  LEA.HI.X R243, R4, UR7, R15, 0x1, P1 ;  /* 0x0000000704f37c11 */ /* 0x000fe400088f0c0f */
[----:B------:R-:W-:-:S03]  /*4260*/  IADD3 R10, P1, R11, R22, RZ ;  /* 0x000000160b0a7210 */ /* 0x000fc60007f3e0ff */
[C---:B------:R-:W-:Y:S01]  /*4270*/  IMAD.X R23, R84.reuse, 0x1, R243, P0 ;  /* 0x0000000154177824 */ /* 0x040fe200000e06f3 */
[----:B------:R-:W-:Y:S01]  /*4280*/  @!PT LDS RZ, [RZ] ;  /* 0x00000000fffff984 */ /* 0x000fe20000000800 */
[----:B------:R-:W-:Y:S01]  /*4290*/  @!PT LDS RZ, [RZ] ;  /* 0x00000000fffff984 */ /* 0x000fe20000000800 */
[----:B------:R-:W-:Y:S01]  /*42a0*/  @!PT LDS RZ, [RZ] ;  /* 0x00000000fffff984 */ /* 0x000fe20000000800 */
[----:B------:R1:W-:Y:S01]  /*42b0*/  LDGSTS.E.BYPASS.LTC128B.128 [R237+0x8000], desc[UR12][R242.64] ;  /* 0x08000000f2ed7fae */ /* 0x0003e2000b901d4c */
[----:B------:R-:W-:Y:S02]  /*42c0*/  IADD3 R36, P0, R11, R10, RZ ;  /* 0x0000000a0b247210 */ /* 0x000fe40007f1e0ff */
[C---:B------:R-:W-:Y:S01]  /*42d0*/  IMAD.X R11, R84.reuse, 0x1, R23, P1 ;  /* 0x00000001540b7824 */ /* 0x040fe200008e0617 */
[----:B------:R1:W-:Y:S03]  /*42e0*/  LDGSTS.E.BYPASS.LTC128B.128 [R237+0xa000], desc[UR12][R242.64+0x80] ;  /* 0x0a000080f2ed7fae */ /* 0x0003e6000b901d4c */
[----:B------:R-:W-:Y:S01]  /*42f0*/  IMAD.X R37, R84, 0x1, R11, P0 ;  /* 0x0000000154257824 */ /* 0x000fe200000e060b */
[----:B------:R1:W-:Y:S04]  /*4300*/  LDGSTS.E.BYPASS.LTC128B.128 [R237+0xc000], desc[UR12][R242.64+0x100] ;  /* 0x0c000100f2ed7fae */ /* 0x0003e8000b901d4c */
        /* <DEDUP_REMOVED lines=13> */
[----:B------:R-:W0:Y:S02]  /*43e0*/  LDGDEPBAR ;  /* 0x00000000000079af */ /* 0x000e240000000000 */
.L_x_3993:
[----:B-1----:R-:W-:Y:S01]  /*43f0*/  FMNMX.FTZ R10, R3, R33, !PT ;  /* 0x00000021030a7209 */ /* 0x002fe20007810000 */
        /* <DEDUP_REMOVED lines=68> */
[--C-:B------:R-:W-:Y:S01]  /*4840*/  FFMA.FTZ R166, R21, UR5, -R196.reuse ;  /* 0x0000000515a67c23 */ /* 0x100fe200080108c4 */
[----:B------:R-:W-:Y:S01]  /*4850*/  LDSM.16.MT88.4 R4, [R224+0x10800] ;  /* 0x01080000e004783b */ /* 0x000fe20000004200 */
        /* <DEDUP_REMOVED lines=8> */
[----:B------:R-:W2:Y:S01]  /*48e0*/  LDSM.16.MT88.4 R8, [R225+0x10800] ;  /* 0x01080000e108783b */ /* 0x000ea20000004200 */
[----:B------:R-:W-:Y:S01]  /*48f0*/  MUFU.EX2 R179, R179 ;  /* 0x000000b300b37308 */ /* 0x000fe20000000800 */
[--C-:B------:R-:W-:Y:S01]  /*4900*/  FFMA.FTZ R172, R12, UR5, -R169.reuse ;  /* 0x000000050cac7c23 */ /* 0x100fe200080108a9 */
[--C-:B------:R-:W-:Y:S01]  /*4910*/  FFMA.FTZ R0, R16, UR5, -R169.reuse ;  /* 0x0000000510007c23 */ /* 0x100fe200080108a9 */
[----:B------:R-:W5:Y:S01]  /*4920*/  LDSM.16.MT88.4 R12, [R228+0x10800] ;  /* 0x01080000e40c783b */ /* 0x000f620000004200 */
[--C-:B------:R-:W-:Y:S01]  /*4930*/  FFMA.FTZ R186, R191, UR5, -R196.reuse ;  /* 0x00000005bfba7c23 */ /* 0x100fe200080108c4 */
[--C-:B------:R-:W-:Y:S01]  /*4940*/  FFMA.FTZ R187, R187, UR5, -R196.reuse ;  /* 0x00000005bbbb7c23 */ /* 0x100fe200080108c4 */
[--C-:B------:R-:W-:Y:S01]  /*4950*/  FFMA.FTZ R189, R189, UR5, -R196.reuse ;  /* 0x00000005bdbd7c23 */ /* 0x100fe200080108c4 */
[----:B------:R-:W-:Y:S01]  /*4960*/  LDSM.16.MT88.4 R20, [R226+0x10800] ;  /* 0x01080000e214783b */ /* 0x000fe20000004200 */
[----:B------:R-:W3:Y:S01]  /*4970*/  MUFU.EX2 R176, R176 ;  /* 0x000000b000b07308 */ /* 0x000ee20000000800 */
[----:B-1----:R-:W-:Y:S01]  /*4980*/  F2FP.F16.F32.PACK_AB R148, R180, R183 ;  /* 0x000000b7b494723e */ /* 0x002fe200000000ff */
[--C-:B------:R-:W-:Y:S01]  /*4990*/  FFMA.FTZ R188, R188, UR5, -R169.reuse ;  /* 0x00000005bcbc7c23 */ /* 0x100fe200080108a9 */
[----:B------:R-:W-:Y:S01]  /*49a0*/  LDSM.16.MT88.4 R16, [R228+0x12800] ;  /* 0x01280000e410783b */ /* 0x000fe20000004200 */
        /* <DEDUP_REMOVED lines=10> */
[----:B------:R-:W-:Y:S01]  /*4a50*/  FFMA.FTZ R196, R171, UR5, -R196 ;  /* 0x00000005abc47c23 */ /* 0x000fe200080108c4 */
[----:B------:R-:W-:Y:S01]  /*4a60*/  LDSM.16.MT88.4 R92, [R224+0x12000] ;  /* 0x01200000e05c783b */ /* 0x000fe20000004200 */
[----:B------:R-:W1:Y:S01]  /*4a70*/  MUFU.EX2 R185, R185 ;  /* 0x000000b900b97308 */ /* 0x000e620000000800 */
[----:B---3--:R-:W-:Y:S01]  /*4a80*/  F2FP.F16.F32.PACK_AB R150, R176, R179 ;  /* 0x000000b3b096723e */ /* 0x008fe200000000ff */
[--C-:B------:R-:W-:Y:S01]  /*4a90*/  FFMA.FTZ R194, R194, UR5, -R169.reuse ;  /* 0x00000005c2c27c23 */ /* 0x100fe200080108a9 */
[----:B------:R-:W-:Y:S01]  /*4aa0*/  LDSM.16.MT88.4 R24, [R224+0x16000] ;  /* 0x01600000e018783b */ /* 0x000fe20000004200 */
[--C-:B------:R-:W-:Y:S01]  /*4ab0*/  FFMA.FTZ R192, R170, UR5, -R169.reuse ;  /* 0x00000005aac07c23 */ /* 0x100fe200080108a9 */
[----:B------:R-:W-:Y:S01]  /*4ac0*/  FFMA.FTZ R247, R168, UR5, -R169 ;  /* 0x00000005a8f77c23 */ /* 0x000fe200080108a9 */
[----:B------:R-:W-:Y:S01]  /*4ad0*/  FADD.FTZ R180, R183, R180 ;  /* 0x000000b4b7b47221 */ /* 0x000fe20000010000 */
[----:B------:R-:W-:Y:S01]  /*4ae0*/  LDSM.16.MT88.4 R32, [R225+0x12800] ;  /* 0x01280000e120783b */ /* 0x000fe20000004200 */
[----:B------:R-:W-:Y:S01]  /*4af0*/  MUFU.EX2 R181, R181 ;  /* 0x000000b500b57308 */ /* 0x000fe20000000800 */
[----:B------:R-:W-:Y:S01]  /*4b00*/  ISETP.GE.AND P0, PT, R165, 0x2, PT ;  /* 0x00000002a500780c */ /* 0x000fe20003f06270 */
[----:B------:R-:W-:Y:S01]  /*4b10*/  FADD.FTZ R179, R179, R180 ;  /* 0x000000b4b3b37221 */ /* 0x000fe20000010000 */
[----:B------:R-:W-:Y:S03]  /*4b20*/  LDSM.16.MT88.4 R168, [R224+0x13800] ;  /* 0x01380000e0a8783b */ /* 0x000fe60000004200 */
[----:B------:R-:W-:-:S02]  /*4b30*/  FADD.FTZ R176, R176, R179 ;  /* 0x000000b3b0b07221 */ /* 0x000fc40000010000 */
        /* <DEDUP_REMOVED lines=237> */
[----:B------:R-:W-:Y:S01]  /*5a10*/  IMAD.U32 R245, R2, -0x40, RZ ;  /* 0xffffffc002f57824 */ /* 0x000fe200078e00ff */
[----:B------:R-:W-:Y:S01]  /*5a20*/  ULDC.64 UR4, c[0x0][0x250] ;  /* 0x0000940000047ab9 */ /* 0x000fe20000000a00 */
[----:B------:R-:W-:Y:S01]  /*5a30*/  VIADD R246, R165, 0xfffffffe ;  /* 0xfffffffea5f67836 */ /* 0x000fe20000000000 */
[----:B------:R-:W-:Y:S01]  /*5a40*/  MOV R0, R3 ;  /* 0x0000000300007202 */ /* 0x000fe20000000f00 */
[----:B------:R-:W-:Y:S01]  /*5a50*/  ULDC UR6, c[0x0][0x24c] ;  /* 0x0000930000067ab9 */ /* 0x000fe20000000800 */
[----:B------:R-:W-:Y:S01]  /*5a60*/  MOV R165, R164 ;  /* 0x000000a400a57202 */ /* 0x000fe20000000f00 */
[----:B------:R-:W-:Y:S01]  /*5a70*/  ULDC UR9, c[0x0][0x248] ;  /* 0x0000920000097ab9 */ /* 0x000fe20000000800 */
[----:B------:R-:W-:Y:S01]  /*5a80*/  SHF.R.S32.HI R244, RZ, 0x1f, R245 ;  /* 0x0000001ffff47819 */ /* 0x000fe200000114f5 */
[----:B------:R-:W-:Y:S02]  /*5a90*/  USHF.L.U64.HI UR10, UR4, 0x5, UR5 ;  /* 0x00000005040a7899 */ /* 0x000fe40008010205 */
[----:B------:R-:W-:-:S02]  /*5aa0*/  USHF.L.U32 UR11, UR4, 0x5, URZ ;  /* 0x00000005040b7899 */ /* 0x000fc4000800063f */
[----:B------:R-:W-:Y:S02]  /*5ab0*/  USHF.L.U64.HI UR6, UR9, 0x5, UR6 ;  /* 0x0000000509067899 */ /* 0x000fe40008010206 */
[----:B------:R-:W-:Y:S01]  /*5ac0*/  USHF.L.U32 UR5, UR9, 0x5, URZ ;  /* 0x0000000509057899 */ /* 0x000fe2000800063f */
[----:B------:R-:W-:-:S11]  /*5ad0*/  ULDC UR4, c[0x0][0x2ec] ;  /* 0x0000bb0000047ab9 */ /* 0x000fd60000000800 */
.L_x_4000:
[----:B------:R-:W-:Y:S04]  /*5ae0*/  DEPBAR.LE SB0, 0x0 ;  /* 0x000080000000791a */ /* 0x000fe80000000000 */
[----:B------:R-:W-:Y:S01]  /*5af0*/  BAR.SYNC.DEFER_BLOCKING 0x0 ;  /* 0x0000000000007b1d */ /* 0x000fe20000010000 */
[----:B------:R-:W-:Y:S02]  /*5b00*/  MOV R10, R245 ;  /* 0x000000f5000a7202 */ /* 0x000fe40000000f00 */
[----:B------:R-:W-:Y:S03]  /*5b10*/  MOV R3, R244 ;  /* 0x000000f400037202 */ /* 0x000fe60000000f00 */
[----:B------:R-:W-:Y:S05]  /*5b20*/  @!P6 BRA `(.L_x_3997) ;  /* 0x0000000000f4e947 */ /* 0x000fea0003800000 */
[----:B------:R-:W1:Y:S02]  /*5b30*/  LDC R6, c[0x0][0x380] ;  /* 0x0000e000ff067b82 */ /* 0x000e640000000800 */
[-C--:B-1----:R-:W-:Y:S04]  /*5b40*/  IABS R2, R6.reuse ;  /* 0x0000000600027213 */ /* 0x082fe80000000000 */
[----:B------:R-:W1:Y:S10]  /*5b50*/  I2F.RP R7, R2 ;  /* 0x0000000200077306 */ /* 0x000e740000209400 */
[----:B-1----:R-:W1:Y:S02]  /*5b60*/  MUFU.RCP R3, R7 ;  /* 0x0000000700037308 */ /* 0x002e640000001000 */
[----:B-1----:R-:W-:Y:S01]  /*5b70*/  VIADD R12, R3, 0xffffffe ;  /* 0x0ffffffe030c7836 */ /* 0x002fe20000000000 */
[----:B------:R-:W-:Y:S07]  /*5b80*/  SHF.L.U32 R3, R246, 0x6, RZ ;  /* 0x00000006f6037819 */ /* 0x000fee00000006ff */
[----:B------:R-:W1:Y:S01]  /*5b90*/  F2I.FTZ.U32.TRUNC.NTZ R13, R12 ;  /* 0x0000000c000d7305 */ /* 0x000e62000021f000 */
[----:B------:R-:W-:Y:S01]  /*5ba0*/  IABS R4, R3 ;  /* 0x0000000300047213 */ /* 0x000fe20000000000 */
[C---:B------:R-:W-:Y:S01]  /*5bb0*/  VIADD R11, R3.reuse, 0x40 ;  /* 0x00000040030b7836 */ /* 0x040fe20000000000 */
[-C--:B------:R-:W-:Y:S04]  /*5bc0*/  LOP3.LUT R3, R3, R6.reuse, RZ, 0x3c, !PT ;  /* 0x0000000603037212 */ /* 0x080fe800078e3cff */
[----:B------:R-:W-:Y:S02]  /*5bd0*/  IABS R8, R11 ;  /* 0x0000000b00087213 */ /* 0x000fe40000000000 */
[----:B------:R-:W-:Y:S02]  /*5be0*/  ISETP.GE.AND P0, PT, R3, RZ, PT ;  /* 0x000000ff0300720c */ /* 0x000fe40003f06270 */
[----:B------:R-:W-:Y:S01]  /*5bf0*/  LOP3.LUT R11, R11, R6, RZ, 0x3c, !PT ;  /* 0x000000060b0b7212 */ /* 0x000fe200078e3cff */
[--C-:B-1----:R-:W-:Y:S03]  /*5c00*/  IMAD.MOV R5, RZ, RZ, -R13.reuse ;  /* 0x000000ffff057224 */ /* 0x102fe600078e0a0d */
[----:B------:R-:W-:Y:S01]  /*5c10*/  ISETP.GE.AND P2, PT, R11, RZ, PT ;  /* 0x000000ff0b00720c */ /* 0x000fe20003f46270 */
[----:B------:R-:W-:Y:S02]  /*5c20*/  IMAD.MOV.U32 R12, RZ, RZ, RZ ;  /* 0x000000ffff0c7224 */ /* 0x000fe400078e00ff */
[----:B------:R-:W-:Y:S04]  /*5c30*/  IMAD R5, R5, R2, RZ ;  /* 0x0000000205057224 */ /* 0x000fe800078e02ff */
[----:B------:R-:W-:Y:S06]  /*5c40*/  IMAD.HI.U32 R5, R13, R5, R12 ;  /* 0x000000050d057227 */ /* 0x000fec00078e000c */
[C---:B------:R-:W-:Y:S04]  /*5c50*/  IMAD.HI.U32 R9, R5.reuse, R4, RZ ;  /* 0x0000000405097227 */ /* 0x040fe800078e00ff */
[----:B------:R-:W-:Y:S01]  /*5c60*/  IMAD.HI.U32 R10, R5, R8, RZ ;  /* 0x00000008050a7227 */ /* 0x000fe200078e00ff */
[C---:B------:R-:W-:Y:S03]  /*5c70*/  IADD3 R5, -R9.reuse, RZ, RZ ;  /* 0x000000ff09057210 */ /* 0x040fe60007ffe1ff */
[----:B------:R-:W-:Y:S02]  /*5c80*/  IMAD.MOV R7, RZ, RZ, -R10 ;  /* 0x000000ffff077224 */ /* 0x000fe400078e0a0a */
[C---:B------:R-:W-:Y:S02]  /*5c90*/  IMAD R4, R2.reuse, R5, R4 ;  /* 0x0000000502047224 */ /* 0x040fe400078e0204 */
[C---:B------:R-:W-:Y:S03]  /*5ca0*/  IMAD R8, R2.reuse, R7, R8 ;  /* 0x0000000702087224 */ /* 0x040fe600078e0208 */
[C---:B------:R-:W-:Y:S02]  /*5cb0*/  ISETP.GT.U32.AND P1, PT, R2.reuse, R4, PT ;  /* 0x000000040200720c */ /* 0x040fe40003f24070 */
[----:B------:R-:W-:Y:S11]  /*5cc0*/  ISETP.GT.U32.AND P3, PT, R2, R8, PT ;  /* 0x000000080200720c */ /* 0x000ff60003f64070 */
[----:B------:R-:W-:Y:S02]  /*5cd0*/  @!P1 IMAD.IADD R4, R4, 0x1, -R2 ;  /* 0x0000000104049824 */ /* 0x000fe400078e0a02 */
[-C--:B------:R-:W-:Y:S01]  /*5ce0*/  @!P3 IADD3 R8, R8, -R2.reuse, RZ ;  /* 0x800000020808b210 */ /* 0x080fe20007ffe0ff */
[----:B------:R-:W-:Y:S01]  /*5cf0*/  @!P1 VIADD R9, R9, 0x1 ;  /* 0x0000000109099836 */ /* 0x000fe20000000000 */
[----:B------:R-:W-:Y:S01]  /*5d00*/  ISETP.NE.AND P1, PT, R6, RZ, PT ;  /* 0x000000ff0600720c */ /* 0x000fe20003f25270 */
[----:B------:R-:W-:Y:S01]  /*5d10*/  @!P3 VIADD R10, R10, 0x1 ;  /* 0x000000010a0ab836 */ /* 0x000fe20000000000 */
[-C--:B------:R-:W-:Y:S02]  /*5d20*/  ISETP.GE.U32.AND P4, PT, R4, R2.reuse, PT ;  /* 0x000000020400720c */ /* 0x080fe40003f86070 */
[----:B------:R-:W-:Y:S01]  /*5d30*/  ISETP.GE.U32.AND P5, PT, R8, R2, PT ;  /* 0x000000020800720c */ /* 0x000fe20003fa6070 */
[----:B------:R-:W1:Y:S01]  /*5d40*/  LDC.64 R4, c[0x0][0x250] ;  /* 0x00009400ff047b82 */ /* 0x000e620000000a00 */
[----:B------:R-:W-:Y:S09]  /*5d50*/  LOP3.LUT R2, RZ, R6, RZ, 0x33, !PT ;  /* 0x00000006ff027212 */ /* 0x000ff200078e33ff */
[----:B------:R-:W-:Y:S02]  /*5d60*/  @P4 IADD3 R9, R9, 0x1, RZ ;  /* 0x0000000109094810 */ /* 0x000fe40007ffe0ff */
[----:B------:R-:W-:Y:S03]  /*5d70*/  @P5 VIADD R10, R10, 0x1 ;  /* 0x000000010a0a5836 */ /* 0x000fe60000000000 */
[----:B------:R-:W-:Y:S02]  /*5d80*/  @!P0 IMAD.MOV R9, RZ, RZ, -R9 ;  /* 0x000000ffff098224 */ /* 0x000fe400078e0a09 */
[----:B------:R-:W-:Y:S03]  /*5d90*/  @!P2 IADD3 R10, -R10, RZ, RZ ;  /* 0x000000ff0a0aa210 */ /* 0x000fe60007ffe1ff */
        /* <DEDUP_REMOVED lines=8> */
[----:B------:R-:W3:Y:S01]  /*5e20*/  LDC.64 R2, c[0x0][0x238] ;  /* 0x00008e00ff027b82 */ /* 0x000ee20000000a00 */
[----:B------:R-:W-:Y:S02]  /*5e30*/  IMAD R9, R9, R6, -0x40 ;  /* 0xffffffc009097424 */ /* 0x000fe400078e0206 */
[----:B------:R-:W2:Y:S03]  /*5e40*/  LDG.E R8, desc[UR12][R12.64] ;  /* 0x0000000c0c087981 */ /* 0x000ea6000c1e1900 */
[----:B------:R-:W-:Y:S05]  /*5e50*/  SHF.R.S32.HI R11, RZ, 0x1f, R9 ;  /* 0x0000001fff0b7819 */ /* 0x000fea0000011409 */
[-C--:B-1----:R-:W-:Y:S02]  /*5e60*/  IMAD R6, R11, R4.reuse, RZ ;  /* 0x000000040b067224 */ /* 0x082fe400078e02ff */
[C---:B------:R-:W-:Y:S04]  /*5e70*/  IMAD.WIDE.U32 R10, R9.reuse, R4, RZ ;  /* 0x00000004090a7225 */ /* 0x040fe800078e00ff */
[----:B------:R-:W-:Y:S04]  /*5e80*/  IMAD R6, R9, R5, R6 ;  /* 0x0000000509067224 */ /* 0x000fe800078e0206 */
[----:B------:R-:W-:Y:S01]  /*5e90*/  IMAD.IADD R11, R11, 0x1, R6 ;  /* 0x000000010b0b7824 */ /* 0x000fe200078e0206 */
[----:B--2---:R-:W-:Y:S04]  /*5ea0*/  IADD3 R7, -R8, R7, RZ ;  /* 0x0000000708077210 */ /* 0x004fe80007ffe1ff */
[----:B------:R-:W-:Y:S01]  /*5eb0*/  SHF.R.S32.HI R5, RZ, 0x1f, R7 ;  /* 0x0000001fff057819 */ /* 0x000fe20000011407 */
[-C--:B---3--:R-:W-:Y:S04]  /*5ec0*/  IMAD.WIDE.U32 R10, R7, R2.reuse, R10 ;  /* 0x00000002070a7225 */ /* 0x088fe800078e000a */
[----:B------:R-:W-:Y:S04]  /*5ed0*/  IMAD R4, R5, R2, RZ ;  /* 0x0000000205047224 */ /* 0x000fe800078e02ff */
[----:B------:R-:W-:Y:S05]  /*5ee0*/  IMAD R4, R7, R3, R4 ;  /* 0x0000000307047224 */ /* 0x000fea00078e0204 */
[----:B------:R-:W-:Y:S07]  /*5ef0*/  IADD3 R3, R11, R4, RZ ;  /* 0x000000040b037210 */ /* 0x000fee0007ffe0ff */
.L_x_3997:
[C---:B------:R-:W-:Y:S04]  /*5f00*/  LEA R240, P0, R10.reuse, R240, 0x1 ;  /* 0x000000f00af07211 */ /* 0x040fe800078008ff */
[----:B------:R-:W-:Y:S02]  /*5f10*/  LEA.HI.X R241, R10, R241, R3, 0x1, P0 ;  /* 0x000000f10af17211 */ /* 0x000fe400000f0c03 */
[----:B------:R-:W-:Y:S03]  /*5f20*/  IADD3 R250, P0, R240, UR11, RZ ;  /* 0x0000000bf0fa7c10 */ /* 0x000fe6000ff1e0ff */
[----:B------:R-:W-:Y:S01]  /*5f30*/  @!PT LDS RZ, [RZ] ;  /* 0x00000000fffff984 */ /* 0x000fe20000000800 */
[----:B------:R-:W-:Y:S01]  /*5f40*/  @!PT LDS RZ, [RZ] ;  /* 0x00000000fffff984 */ /* 0x000fe20000000800 */
[----:B------:R-:W-:Y:S01]  /*5f50*/  @!PT LDS RZ, [RZ] ;  /* 0x00000000fffff984 */ /* 0x000fe20000000800 */
[----:B------:R1:W-:Y:S01]  /*5f60*/  LDGSTS.E.BYPASS.LTC128B.128 [R237+0x10000], desc[UR12][R240.64] ;  /* 0x10000000f0ed7fae */ /* 0x0003e2000b901d4c */
[----:B------:R-:W-:Y:S02]  /*5f70*/  IADD3.X R251, R241, UR10, RZ, P0, !PT ;  /* 0x0000000af1fb7c10 */ /* 0x000fe400087fe4ff */
[----:B------:R-:W-:Y:S01]  /*5f80*/  IADD3 R166, P0, R250, UR11, RZ ;  /* 0x0000000bfaa67c10 */ /* 0x000fe2000ff1e0ff */
[----:B------:R1:W-:Y:S03]  /*5f90*/  LDGSTS.E.BYPASS.LTC128B.128 [R237+0x12000], desc[UR12][R240.64+0x80] ;  /* 0x12000080f0ed7fae */ /* 0x0003e6000b901d4c */
[----:B------:R-:W-:Y:S01]  /*5fa0*/  IADD3.X R167, R251, UR10, RZ, P0, !PT ;  /* 0x0000000afba77c10 */ /* 0x000fe200087fe4ff */
[----:B------:R1:W-:Y:S01]  /*5fb0*/  LDGSTS.E.BYPASS.LTC128B.128 [R237+0x14000], desc[UR12][R240.64+0x100] ;  /* 0x14000100f0ed7fae */ /* 0x0003e2000b901d4c */
[----:B------:R-:W-:Y:S03]  /*5fc0*/  IADD3 R2, P0, R166, UR11, RZ ;  /* 0x0000000ba6027c10 */ /* 0x000fe6000ff1e0ff */
[----:B------:R1:W-:Y:S01]  /*5fd0*/  LDGSTS.E.BYPASS.LTC128B.128 [R237+0x16000], desc[UR12][R240.64+0x180] ;  /* 0x16000180f0ed7fae */ /* 0x0003e2000b901d4c */
[----:B------:R-:W-:Y:S02]  /*5fe0*/  IADD3.X R3, R167, UR10, RZ, P0, !PT ;  /* 0x0000000aa7037c10 */ /* 0x000fe400087fe4ff */
[----:B------:R-:W-:Y:S01]  /*5ff0*/  ISETP.GE.AND P0, PT, R246, 0x1, PT ;  /* 0x00000001f600780c */ /* 0x000fe20003f06270 */
        /* <DEDUP_REMOVED lines=12> */
[----:B------:R-:W-:Y:S04]  /*60c0*/  LDSM.16.M88.4 R168, [R234] ;  /* 0x00000000eaa8783b */ /* 0x000fe80000000200 */
[----:B------:R-:W2:Y:S04]  /*60d0*/  LDSM.16.M88.4 R172, [R233+0x8000] ;  /* 0x00800000e9ac783b */ /* 0x000ea80000000200 */
[----:B------:R-:W3:Y:S04]  /*60e0*/  LDSM.16.M88.4 R176, [R233+0x8800] ;  /* 0x00880000e9b0783b */ /* 0x000ee80000000200 */
[----:B------:R-:W4:Y:S04]  /*60f0*/  LDSM.16.M88.4 R180, [R233+0x9000] ;  /* 0x00900000e9b4783b */ /* 0x000f280000000200 */
[----:B------:R-:W5:Y:S04]  /*6100*/  LDSM.16.M88.4 R184, [R233+0x9800] ;  /* 0x00980000e9b8783b */ /* 0x000f680000000200 */
[----:B------:R-:W0:Y:S04]  /*6110*/  LDGDEPBAR ;  /* 0x00000000000079af */ /* 0x000e280000000000 */
[----:B------:R-:W-:Y:S04]  /*6120*/  LDSM.16.M88.4 R188, [R232] ;  /* 0x00000000e8bc783b */ /* 0x000fe80000000200 */
        /* <DEDUP_REMOVED lines=207> */
[----:B------:R-:W-:Y:S04]  /*6e20*/  ULEA UR8, -UR9, URZ, 0x6 ;  /* 0x0000003f09087291 */ /* 0x000fe8000f8e313f */
[----:B------:R-:W-:Y:S02]  /*6e30*/  USHF.R.S32.HI UR7, URZ, 0x1f, UR8 ;  /* 0x0000001f3f077899 */ /* 0x000fe40008011408 */
[----:B------:R-:W-:Y:S04]  /*6e40*/  MOV R172, UR8 ;  /* 0x0000000800ac7c02 */ /* 0x000fe80008000f00 */
[----:B------:R-:W-:Y:S01]  /*6e50*/  MOV R164, UR7 ;  /* 0x0000000700a47c02 */ /* 0x000fe20008000f00 */
[----:B------:R-:W-:Y:S06]  /*6e60*/  @!P6 BRA `(.L_x_3999) ;  /* 0x0000000000f4e947 */ /* 0x000fec0003800000 */
        /* <DEDUP_REMOVED lines=20> */
[----:B------:R-:W-:Y:S03]  /*6fb0*/  IADD3 R167, -R170, RZ, RZ ;  /* 0x000000ffaaa77210 */ /* 0x000fe60007ffe1ff */
[----:B------:R-:W-:Y:S02]  /*6fc0*/  IMAD.MOV R169, RZ, RZ, -R172 ;  /* 0x000000ffffa97224 */ /* 0x000fe400078e0aac */
[C---:B------:R-:W-:Y:S02]  /*6fd0*/  IMAD R166, R2.reuse, R167, R166 ;  /* 0x000000a702a67224 */ /* 0x040fe400078e02a6 */
[C---:B------:R-:W-:Y:S01]  /*6fe0*/  IMAD R168, R2.reuse, R169, R168 ;  /* 0x000000a902a87224 */ /* 0x040fe200078e02a8 */
[----:B------:R-:W-:Y:S02]  /*6ff0*/  LOP3.LUT R169, RZ, R164, RZ, 0x33, !PT ;  /* 0x000000a4ffa97212 */ /* 0x000fe400078e33ff */
        /* <DEDUP_REMOVED lines=9> */
[----:B------:R-:W1:Y:S10]  /*7090*/  LDC R166, c[0x0][0x24c] ;  /* 0x00009300ffa67b82 */ /* 0x000e740000000800 */
        /* <DEDUP_REMOVED lines=14> */
[----:B------:R-:W2:Y:S02]  /*7180*/  LDG.E R168, desc[UR12][R174.64] ;  /* 0x0000000caea87981 */ /* 0x000ea4000c1e1900 */
[C---:B------:R-:W-:Y:S01]  /*7190*/  IMAD.WIDE.U32 R172, R164.reuse, UR9, RZ ;  /* 0x00000009a4ac7c25 */ /* 0x040fe2000f8e00ff */
[----:B------:R-:W-:Y:S05]  /*71a0*/  SHF.R.S32.HI R169, RZ, 0x1f, R164 ;  /* 0x0000001fffa97819 */ /* 0x000fea00000114a4 */
[----:B------:R-:W-:Y:S04]  /*71b0*/  IMAD R169, R169, UR9, RZ ;  /* 0x00000009a9a97c24 */ /* 0x000fe8000f8e02ff */
[----:B-1----:R-:W-:Y:S04]  /*71c0*/  IMAD R169, R164, R166, R169 ;  /* 0x000000a6a4a97224 */ /* 0x002fe800078e02a9 */
[----:B------:R-:W-:Y:S01]  /*71d0*/  IMAD.IADD R173, R173, 0x1, R169 ;  /* 0x00000001adad7824 */ /* 0x000fe200078e02a9 */
[----:B--2---:R-:W-:Y:S04]  /*71e0*/  IADD3 R167, -R168, R167, RZ ;  /* 0x000000a7a8a77210 */ /* 0x004fe80007ffe1ff */
[----:B------:R-:W-:Y:S01]  /*71f0*/  SHF.R.S32.HI R171, RZ, 0x1f, R167 ;  /* 0x0000001fffab7819 */ /* 0x000fe200000114a7 */
[-C--:B---3--:R-:W-:Y:S04]  /*7200*/  IMAD.WIDE.U32 R172, R167, R2.reuse, R172 ;  /* 0x00000002a7ac7225 */ /* 0x088fe800078e00ac */
[----:B------:R-:W-:Y:S04]  /*7210*/  IMAD R164, R171, R2, RZ ;  /* 0x00000002aba47224 */ /* 0x000fe800078e02ff */
[----:B------:R-:W-:Y:S05]  /*7220*/  IMAD R164, R167, R3, R164 ;  /* 0x00000003a7a47224 */ /* 0x000fea00078e02a4 */
[----:B------:R-:W-:Y:S07]  /*7230*/  IADD3 R164, R173, R164, RZ ;  /* 0x000000a4ada47210 */ /* 0x000fee0007ffe0ff */
.L_x_3999:
        /* <DEDUP_REMOVED lines=14> */
[----:B------:R-:W-:Y:S03]  /*7320*/  IADD3.X R3, R167, UR6, RZ, P0, !PT ;  /* 0x00000006a7037c10 */ /* 0x000fe600087fe4ff */
        /* <DEDUP_REMOVED lines=13> */
.L_x_3998:
[----:B-1----:R-:W-:Y:S01]  /*7400*/  FMNMX.FTZ R2, R4, R165, !PT ;  /* 0x000000a504027209 */ /* 0x002fe20007810000 */
        /* <DEDUP_REMOVED lines=59> */
[--C-:B------:R-:W-:Y:S01]  /*77c0*/  FFMA.FTZ R166, R9, UR4, -R204.reuse ;  /* 0x0000000409a67c23 */ /* 0x100fe200080108cc */
[----:B------:R-:W4:Y:S01]  /*77d0*/  MUFU.EX2 R2, R165 ;  /* 0x000000a500027308 */ /* 0x000f220000000800 */
[----:B------:R-:W-:Y:S01]  /*77e0*/  FFMA.FTZ R205, R12, UR4, -R204 ;  /* 0x000000040ccd7c23 */ /* 0x000fe200080108cc */
[--C-:B------:R-:W-:Y:S01]  /*77f0*/  FFMA.FTZ R203, R6, UR4, -R202.reuse ;  /* 0x0000000406cb7c23 */ /* 0x100fe200080108ca */
[----:B------:R-:W-:Y:S01]  /*7800*/  FFMA.FTZ R6, R7, UR4, -R202 ;  /* 0x0000000407067c23 */ /* 0x000fe200080108ca */
[----:B------:R-:W-:Y:S01]  /*7810*/  FFMA.FTZ R7, R8, UR4, -R204 ;  /* 0x0000000408077c23 */ /* 0x000fe200080108cc */
[--C-:B------:R-:W-:Y:S01]  /*7820*/  FFMA.FTZ R200, R11, UR4, -R202.reuse ;  /* 0x000000040bc87c23 */ /* 0x100fe200080108ca */
[--C-:B--2---:R-:W-:Y:S01]  /*7830*/  FFMA.FTZ R167, R10, UR4, -R202.reuse ;  /* 0x000000040aa77c23 */ /* 0x104fe200080108ca */
[C---:B---3--:R-:W-:Y:S03]  /*7840*/  FMUL.FTZ R10, R0.reuse, R162 ;  /* 0x000000a2000a7220 */ /* 0x048fe60000410000 */
        /* <DEDUP_REMOVED lines=17> */
[C---:B------:R-:W-:Y:S01]  /*7960*/  FMUL.FTZ R45, R2.reuse, R45 ;  /* 0x0000002d022d7220 */ /* 0x040fe20000410000 */
[C---:B------:R-:W-:Y:S01]  /*7970*/  FMUL.FTZ R48, R2.reuse, R48 ;  /* 0x0000003002307220 */ /* 0x040fe20000410000 */
[----:B------:R-:W-:Y:S01]  /*7980*/  FMUL.FTZ R49, R2, R49 ;  /* 0x0000003102317220 */ /* 0x000fe20000410000 */
[C---:B------:R-:W-:Y:S01]  /*7990*/  FMUL.FTZ R50, R0.reuse, R50 ;  /* 0x0000003200327220 */ /* 0x040fe20000410000 */
        /* <DEDUP_REMOVED lines=19> */
[----:B------:R-:W2:Y:S01]  /*7ad0*/  MUFU.EX2 R166, R166 ;  /* 0x000000a600a67308 */ /* 0x000ea20000000800 */
[----:B---3--:R-:W-:Y:S01]  /*7ae0*/  F2FP.F16.F32.PACK_AB R161, R6, R203 ;  /* 0x000000cb06a1723e */ /* 0x008fe200000000ff */
        /* <DEDUP_REMOVED lines=11> */
[----:B------:R-:W-:Y:S01]  /*7ba0*/  FFMA.FTZ R196, R19, UR4, -R202 ;  /* 0x0000000413c47c23 */ /* 0x000fe200080108ca */
        /* <DEDUP_REMOVED lines=10> */
[----:B------:R2:W-:Y:S01]  /*7c50*/  MUFU.EX2 R4, R196 ;  /* 0x000000c400047308 */ /* 0x0005e20000000800 */
        /* <DEDUP_REMOVED lines=16> */
[----:B--2---:R-:W-:Y:S01]  /*7d60*/  LDSM.16.MT88.4 R196, [R225+0x14800] ;  /* 0x01480000e1c4783b */ /* 0x004fe20000004200 */
[----:B------:R-:W-:Y:S03]  /*7d70*/  MUFU.EX2 R205, R205 ;  /* 0x000000cd00cd7308 */ /* 0x000fe60000000800 */
[----:B------:R-:W-:Y:S01]  /*7d80*/  FMUL.FTZ R98, R0, R98 ;  /* 0x0000006200627220 */ /* 0x000fe20000410000 */
[C---:B------:R-:W-:Y:S03]  /*7d90*/  HMMA.16816.F32 R36, R160.reuse, R170, R36 ;  /* 0x000000aaa024723c */ /* 0x040fe60000001824 */
[----:B------:R-:W1:Y:S01]  /*7da0*/  LDSM.16.MT88.4 R168, [R224+0x10000] ;  /* 0x01000000e0a8783b */ /* 0x000e620000004200 */
[----:B------:R-:W-:Y:S01]  /*7db0*/  ISETP.GT.AND P0, PT, R246, RZ, PT ;  /* 0x000000fff600720c */ /* 0x000fe20003f04270 */
[----:B------:R-:W-:Y:S01]  /*7dc0*/  FMUL.FTZ R99, R0, R99 ;  /* 0x0000006300637220 */ /* 0x000fe20000410000 */
[C---:B------:R-:W-:Y:S05]  /*7dd0*/  HMMA.16816.F32 R40, R160.reuse, R172, R40 ;  /* 0x000000aca028723c */ /* 0x040fea0000001828 */
        /* <DEDUP_REMOVED lines=54> */
[----:B------:R-:W-:Y:S01]  /*8140*/  FFMA.FTZ R206, R13, UR4, -R204 ;  /* 0x000000040dce7c23 */ /* 0x000fe200080108cc */
[C---:B------:R-:W-:Y:S01]  /*8150*/  HMMA.16816.F32 R92, R160.reuse, R174, R92 ;  /* 0x000000aea05c723c */ /* 0x040fe2000000185c */
[----:B------:R-:W2:Y:S04]  /*8160*/  LDSM.16.MT88.4 R172, [R225+0x14000] ;  /* 0x01400000e1ac783b */ /* 0x000ea80000004200 */
[----:B------:R-:W-:Y:S01]  /*8170*/  FMUL.FTZ R13, R2, R157 ;  /* 0x0000009d020d7220 */ /* 0x000fe20000410000 */
[C---:B---3--:R-:W-:Y:S01]  /*8180*/  HMMA.16816.F32 R96, R160.reuse, R176, R96 ;  /* 0x000000b0a060723c */ /* 0x048fe20000001860 */
[----:B------:R-:W3:Y:S04]  /*8190*/  MUFU.EX2 R206, R206 ;  /* 0x000000ce00ce7308 */ /* 0x000ee80000000800 */
[--C-:B------:R-:W-:Y:S01]  /*81a0*/  FFMA.FTZ R207, R14, UR4, -R202.reuse ;  /* 0x000000040ecf7c23 */ /* 0x100fe200080108ca */
[C---:B------:R-:W-:Y:S01]  /*81b0*/  HMMA.16816.F32 R100, R160.reuse, R178, R100 ;  /* 0x000000b2a064723c */ /* 0x040fe20000001864 */
[----:B------:R-:W4:Y:S04]  /*81c0*/  LDSM.16.MT88.4 R176, [R224+0x14000] ;  /* 0x01400000e0b0783b */ /* 0x000f280000004200 */
[C---:B------:R-:W-:Y:S01]  /*81d0*/  FMUL.FTZ R14, R0.reuse, R158 ;  /* 0x0000009e000e7220 */ /* 0x040fe20000410000 */
[----:B------:R-:W-:Y:S01]  /*81e0*/  FFMA.FTZ R248, R15, UR4, -R202 ;  /* 0x000000040ff87c23 */ /* 0x000fe200080108ca */
[----:B------:R-:W-:Y:S01]  /*81f0*/  FMUL.FTZ R15, R0, R159 ;  /* 0x0000009f000f7220 */ /* 0x000fe20000410000 */
[C---:B------:R-:W-:Y:S01]  /*8200*/  FMUL.FTZ R136, R2.reuse, R136 ;  /* 0x0000008802887220 */ /* 0x040fe20000410000 */
[----:B------:R-:W-:Y:S01]  /*8210*/  LDSM.16.MT88.4 R156, [R228+0x10800] ;  /* 0x01080000e49c783b */ /* 0x000fe20000004200 */
[----:B------:R-:W-:Y:S01]  /*8220*/  MUFU.EX2 R207, R207 ;  /* 0x000000cf00cf7308 */ /* 0x000fe20000000800 */
[----:B------:R-:W-:Y:S01]  /*8230*/  FMUL.FTZ R137, R2, R137 ;  /* 0x0000008902897220 */ /* 0x000fe20000410000 */
[C---:B------:R-:W-:Y:S01]  /*8240*/  FMUL.FTZ R138, R0.reuse, R138 ;  /* 0x0000008a008a7220 */ /* 0x040fe20000410000 */
[----:B------:R-:W-:Y:S01]  /*8250*/  FMUL.FTZ R139, R0, R139 ;  /* 0x0000008b008b7220 */ /* 0x000fe20000410000 */
[C---:B------:R-:W-:Y:S01]  /*8260*/  FMUL.FTZ R140, R2.reuse, R140 ;  /* 0x0000008c028c7220 */ /* 0x040fe20000410000 */
[----:B------:R-:W-:Y:S01]  /*8270*/  FMUL.FTZ R141, R2, R141 ;  /* 0x0000008d028d7220 */ /* 0x000fe20000410000 */
[C---:B------:R-:W-:Y:S01]  /*8280*/  FMUL.FTZ R142, R0.reuse, R142 ;  /* 0x0000008e008e7220 */ /* 0x040fe20000410000 */
[C---:B-1----:R-:W-:Y:S03]  /*8290*/  HMMA.16816.F32 R104, R160.reuse, R168, R104 ;  /* 0x000000a8a068723c */ /* 0x042fe60000001868 */
[----:B------:R-:W1:Y:S01]  /*82a0*/  MUFU.EX2 R248, R248 ;  /* 0x000000f800f87308 */ /* 0x000e620000000800 */
[----:B------:R-:W-:Y:S01]  /*82b0*/  FMUL.FTZ R143, R0, R143 ;  /* 0x0000008f008f7220 */ /* 0x000fe20000410000 */
[--C-:B------:R-:W-:Y:S01]  /*82c0*/  FFMA.FTZ R250, R16, UR4, -R204.reuse ;  /* 0x0000000410fa7c23 */ /* 0x100fe200080108cc */
[----:B------:R-:W-:Y:S01]  /*82d0*/  FFMA.FTZ R251, R17, UR4, -R204 ;  /* 0x0000000411fb7c23 */ /* 0x000fe200080108cc */
[C---:B------:R-:W-:Y:S01]  /*82e0*/  HMMA.16816.F32 R108, R160.reuse, R170, R108 ;  /* 0x000000aaa06c723c */ /* 0x040fe2000000186c */
[----:B------:R-:W5:Y:S05]  /*82f0*/  LDSM.16.MT88.4 R168, [R228+0x16000] ;  /* 0x01600000e4a8783b */ /* 0x000f6a0000004200 */
[----:B------:R-:W-:Y:S01]  /*8300*/  MUFU.EX2 R250, R250 ;  /* 0x000000fa00fa7308 */ /* 0x000fe20000000800 */
[----:B------:R-:W-:Y:S01]  /*8310*/  FFMA.FTZ R252, R18, UR4, -R202 ;  /* 0x0000000412fc7c23 */ /* 0x000fe200080108ca */
[C---:B--2---:R-:W-:Y:S03]  /*8320*/  HMMA.16816.F32 R112, R160.reuse, R172, R112 ;  /* 0x000000aca070723c */ /* 0x044fe60000001870 */
[C---:B------:R-:W-:Y:S03]  /*8330*/  FMUL.FTZ R144, R2.reuse, R144 ;  /* 0x0000009002907220 */ /* 0x040fe60000410000 */
[C---:B------:R-:W-:Y:S01]  /*8340*/  HMMA.16816.F32 R116, R160.reuse, R174, R116 ;  /* 0x000000aea074723c */ /* 0x040fe20000001874 */
[----:B------:R-:W2:Y:S01]  /*8350*/  LDSM.16.MT88.4 R172, [R226+0x16000] ;  /* 0x01600000e2ac783b */ /* 0x000ea20000004200 */
[----:B------:R-:W1:Y:S03]  /*8360*/  MUFU.EX2 R251, R251 ;  /* 0x000000fb00fb7308 */ /* 0x000e660000000800 */
[----:B------:R-:W-:Y:S01]  /*8370*/  FMUL.FTZ R145, R2, R145 ;  /* 0x0000009102917220 */ /* 0x000fe20000410000 */
[C---:B----4-:R-:W-:Y:S06]  /*8380*/  HMMA.16816.F32 R120, R160.reuse, R176, R120 ;  /* 0x000000b0a078723c */ /* 0x050fec0000001878 */
[----:B------:R-:W4:Y:S01]  /*8390*/  MUFU.EX2 R252, R252 ;  /* 0x000000fc00fc7308 */ /* 0x000f220000000800 */
[C---:B------:R-:W-:Y:S01]  /*83a0*/  FMUL.FTZ R146, R0.reuse, R146 ;  /* 0x0000009200927220 */ /* 0x040fe20000410000 */
[C---:B------:R-:W-:Y:S01]  /*83b0*/  HMMA.16816.F32 R124, R160.reuse, R178, R124 ;  /* 0x000000b2a07c723c */ /* 0x040fe2000000187c */
[----:B------:R-:W2:Y:S02]  /*83c0*/  LDSM.16.MT88.4 R176, [R225+0x16000] ;  /* 0x01600000e1b0783b */ /* 0x000ea40000004200 */
[----:B------:R-:W-:Y:S01]  /*83d0*/  FMUL.FTZ R147, R0, R147 ;  /* 0x0000009300937220 */ /* 0x000fe20000410000 */
[----:B------:R-:W-:Y:S01]  /*83e0*/  FMUL.FTZ R16, R2, R152 ;  /* 0x0000009802107220 */ /* 0x000fe20000410000 */
[----:B---3--:R-:W-:Y:S01]  /*83f0*/  F2FP.F16.F32.PACK_AB R152, R206, R205 ;  /* 0x000000cdce98723e */ /* 0x008fe200000000ff */
[----:B------:R-:W-:Y:S01]  /*8400*/  FMUL.FTZ R17, R2, R153 ;  /* 0x0000009902117220 */ /* 0x000fe20000410000 */
[----:B-1----:R-:W-:Y:S01]  /*8410*/  F2FP.F16.F32.PACK_AB R153, R248, R207 ;  /* 0x000000cff899723e */ /* 0x002fe200000000ff */
[C---:B------:R-:W-:Y:S03]  /*8420*/  FMUL.FTZ R18, R0.reuse, R154 ;  /* 0x0000009a00127220 */ /* 0x040fe60000410000 */
[----:B------:R-:W-:Y:S01]  /*8430*/  F2FP.F16.F32.PACK_AB R154, R251, R250 ;  /* 0x000000fafb9a723e */ /* 0x000fe200000000ff */
[----:B------:R-:W-:Y:S01]  /*8440*/  FMUL.FTZ R19, R0, R155 ;  /* 0x0000009b00137220 */ /* 0x000fe20000410000 */
[----:B----4-:R-:W-:Y:S01]  /*8450*/  F2FP.F16.F32.PACK_AB R155, R4, R252 ;  /* 0x000000fc049b723e */ /* 0x010fe200000000ff */
[C---:B------:R-:W-:Y:S01]  /*8460*/  FMUL.FTZ R148, R2.reuse, R148 ;  /* 0x0000009402947220 */ /* 0x040fe20000410000 */
[C---:B-----5:R-:W-:Y:S03]  /*8470*/  HMMA.16816.F32 R128, R160.reuse, R168, R128 ;  /* 0x000000a8a080723c */ /* 0x060fe60000001880 */
[----:B------:R-:W-:Y:S01]  /*8480*/  FMUL.FTZ R149, R2, R149 ;  /* 0x0000009502957220 */ /* 0x000fe20000410000 */
[C---:B------:R-:W-:Y:S01]  /*8490*/  FMUL.FTZ R150, R0.reuse, R150 ;  /* 0x0000009600967220 */ /* 0x040fe20000410000 */
[----:B------:R-:W-:Y:S01]  /*84a0*/  FMUL.FTZ R151, R0, R151 ;  /* 0x0000009700977220 */ /* 0x000fe20000410000 */
[C---:B------:R-:W-:Y:S01]  /*84b0*/  HMMA.16816.F32 R132, R160.reuse, R170, R132 ;  /* 0x000000aaa084723c */ /* 0x040fe20000001884 */
[----:B------:R-:W1:Y:S04]  /*84c0*/  LDSM.16.MT88.4 R168, [R224+0x16000] ;  /* 0x01600000e0a8783b */ /* 0x000e680000004200 */
[----:B------:R-:W-:Y:S01]  /*84d0*/  FFMA.FTZ R201, R2, R249, R201 ;  /* 0x000000f902c97223 */ /* 0x000fe200000100c9 */
[C---:B--2---:R-:W-:Y:S05]  /*84e0*/  HMMA.16816.F32 R12, R160.reuse, R172, R12 ;  /* 0x000000aca00c723c */ /* 0x044fea000000180c */
[----:B------:R-:W-:Y:S01]  /*84f0*/  MOV R165, R164 ;  /* 0x000000a400a57202 */ /* 0x000fe20000000f00 */
[C---:B------:R-:W-:Y:S01]  /*8500*/  HMMA.16816.F32 R136, R160.reuse, R174, R136 ;  /* 0x000000aea088723c */ /* 0x040fe20000001888 */
[----:B------:R-:W2:Y:S04]  /*8510*/  LDSM.16.MT88.4 R172, [R226+0x10800] ;  /* 0x01080000e2ac783b */ /* 0x000ea80000004200 */
[----:B------:R-:W-:Y:S01]  /*8520*/  FFMA.FTZ R203, R0, R247, R203 ;  /* 0x000000f700cb7223 */ /* 0x000fe200000100cb */
[C---:B------:R-:W-:Y:S05]  /*8530*/  HMMA.16816.F32 R140, R160.reuse, R176, R140 ;  /* 0x000000b0a08c723c */ /* 0x040fea000000188c */
[----:B------:R-:W-:Y:S01]  /*8540*/  FADD.FTZ R0, R5, R201 ;  /* 0x000000c905007221 */ /* 0x000fe20000010000 */
[C---:B------:R-:W-:Y:S01]  /*8550*/  HMMA.16816.F32 R144, R160.reuse, R178, R144 ;  /* 0x000000b2a090723c */ /* 0x040fe20000001890 */
[----:B------:R-:W3:Y:S04]  /*8560*/  LDSM.16.MT88.4 R176, [R225+0x10800] ;  /* 0x01080000e1b0783b */ /* 0x000ee80000004200 */
[----:B------:R-:W-:Y:S01]  /*8570*/  FADD.FTZ R6, R6, R203 ;  /* 0x000000cb06067221 */ /* 0x000fe20000010000 */
[----:B------:R-:W-:Y:S01]  /*8580*/  FADD.FTZ R7, R7, R0 ;  /* 0x0000000007077221 */ /* 0x000fe20000010000 */
[----:B------:R-:W-:Y:S04]  /*8590*/  IADD3 R0, R246, -0x1, RZ ;  /* 0xfffffffff6007810 */ /* 0x000fe80007ffe0ff */
[----:B------:R-:W-:Y:S01]  /*85a0*/  FADD.FTZ R167, R167, R6 ;  /* 0x00000006a7a77221 */ /* 0x000fe20000010000 */
[----:B------:R-:W-:Y:S01]  /*85b0*/  FADD.FTZ R166, R166, R7 ;  /* 0x00000007a6a67221 */ /* 0x000fe20000010000 */
[----:B------:R-:W-:Y:S02]  /*85c0*/  MOV R246, R0 ;  /* 0x0000000000f67202 */ /* 0x000fe40000000f00 */
[----:B------:R-:W-:Y:S01]  /*85d0*/  FADD.FTZ R200, R200, R167 ;  /* 0x000000a7c8c87221 */ /* 0x000fe20000010000 */
[----:B------:R-:W-:Y:S01]  /*85e0*/  FADD.FTZ R205, R205, R166 ;  /* 0x000000a6cdcd7221 */ /* 0x000fe20000010000 */
[C---:B-1----:R-:W-:Y:S03]  /*85f0*/  HMMA.16816.F32 R16, R160.reuse, R168, R16 ;  /* 0x000000a8a010723c */ /* 0x042fe60000001810 */
[----:B------:R-:W-:Y:S01]  /*8600*/  FADD.FTZ R207, R207, R200 ;  /* 0x000000c8cfcf7221 */ /* 0x000fe20000010000 */
[----:B------:R-:W-:Y:S01]  /*8610*/  FADD.FTZ R205, R206, R205 ;  /* 0x000000cdcecd7221 */ /* 0x000fe20000010000 */
[----:B------:R-:W-:Y:S01]  /*8620*/  MOV R0, R3 ;  /* 0x0000000300007202 */ /* 0x000fe20000000f00 */
[----:B------:R-:W-:Y:S01]  /*8630*/  HMMA.16816.F32 R148, R160, R170, R148 ;  /* 0x000000aaa094723c */ /* 0x000fe20000001894 */
[----:B------:R-:W1:Y:S04]  /*8640*/  LDSM.16.MT88.4 R160, [R224+0x12800] ;  /* 0x01280000e0a0783b */ /* 0x000e680000004200 */
[----:B------:R-:W-:Y:S01]  /*8650*/  FADD.FTZ R207, R248, R207 ;  /* 0x000000cff8cf7221 */ /* 0x000fe20000010000 */
[C---:B------:R-:W-:Y:S03]  /*8660*/  HMMA.16816.F32 R8, R152.reuse, R156, R8 ;  /* 0x0000009c9808723c */ /* 0x040fe60000001808 */
[----:B------:R-:W-:Y:S02]  /*8670*/  LDSM.16.MT88.4 R168, [R226+0x14800] ;  /* 0x01480000e2a8783b */ /* 0x000fe40000004200 */
[----:B------:R-:W-:Y:S01]  /*8680*/  FADD.FTZ R250, R250, R205 ;  /* 0x000000cdfafa7221 */ /* 0x000fe20000010000 */
[C---:B------:R-:W-:Y:S05]  /*8690*/  HMMA.16816.F32 R36, R152.reuse, R158, R36 ;  /* 0x0000009e9824723c */ /* 0x040fea0000001824 */
[----:B------:R-:W4:Y:S01]  /*86a0*/  LDSM.16.MT88.4 R156, [R228+0x14800] ;  /* 0x01480000e49c783b */ /* 0x000f220000004200 */
[C---:B--2---:R-:W-:Y:S05]  /*86b0*/  HMMA.16816.F32 R40, R152.reuse, R172, R40 ;  /* 0x000000ac9828723c */ /* 0x044fea0000001828 */
[----:B------:R-:W-:Y:S01]  /*86c0*/  FADD.FTZ R5, R252, R207 ;  /* 0x000000cffc057221 */ /* 0x000fe20000010000 */
[C---:B------:R-:W-:Y:S01]  /*86d0*/  HMMA.16816.F32 R44, R152.reuse, R174, R44 ;  /* 0x000000ae982c723c */ /* 0x040fe2000000182c */
[----:B------:R-:W2:Y:S04]  /*86e0*/  LDSM.16.MT88.4 R172, [R224+0x14800] ;  /* 0x01480000e0ac783b */ /* 0x000ea80000004200 */
[----:B------:R-:W-:Y:S01]  /*86f0*/  FADD.FTZ R251, R251, R250 ;  /* 0x000000fafbfb7221 */ /* 0x000fe20000010000 */
[C---:B---3--:R-:W-:Y:S05]  /*8700*/  HMMA.16816.F32 R48, R152.reuse, R176, R48 ;  /* 0x000000b09830723c */ /* 0x048fea0000001830 */
[----:B------:R-:W-:Y:S01]  /*8710*/  FADD.FTZ R5, R4, R5 ;  /* 0x0000000504057221 */ /* 0x000fe20000010000 */
[C---:B------:R-:W-:Y:S01]  /*8720*/  HMMA.16816.F32 R52, R152.reuse, R178, R52 ;  /* 0x000000b29834723c */ /* 0x040fe20000001834 */
[----:B------:R-:W3:Y:S05]  /*8730*/  LDSM.16.MT88.4 R176, [R228+0x16800] ;  /* 0x01680000e4b0783b */ /* 0x000eea0000004200 */
        /* <DEDUP_REMOVED lines=18> */
[----:B------:R-:W-:Y:S03]  /*8860*/  LDSM.16.MT88.4 R160, [R225+0x16800] ;  /* 0x01680000e1a0783b */ /* 0x000fe60000004200 */
[--C-:B------:R-:W-:Y:S02]  /*8870*/  FFMA.FTZ R194, R26, UR4, -R202.reuse ;  /* 0x000000041ac27c23 */ /* 0x100fe400080108ca */
[C---:B----4-:R-:W-:Y:S02]  /*8880*/  HMMA.16816.F32 R96, R152.reuse, R156, R96 ;  /* 0x0000009c9860723c */ /* 0x050fe40000001860 */
[----:B------:R-:W-:Y:S03]  /*8890*/  MUFU.EX2 R192, R192 ;  /* 0x000000c000c07308 */ /* 0x000fe60000000800 */
[--C-:B------:R-:W-:Y:S01]  /*88a0*/  FFMA.FTZ R195, R27, UR4, -R202.reuse ;  /* 0x000000041bc37c23 */ /* 0x100fe200080108ca */
[C---:B------:R-:W-:Y:S01]  /*88b0*/  HMMA.16816.F32 R100, R152.reuse, R158, R100 ;  /* 0x0000009e9864723c */ /* 0x040fe20000001864 */
[----:B------:R-:W4:Y:S05]  /*88c0*/  LDSM.16.MT88.4 R156, [R226+0x16800] ;  /* 0x01680000e29c783b */ /* 0x000f2a0000004200 */
[----:B------:R-:W5:Y:S01]  /*88d0*/  MUFU.EX2 R193, R193 ;  /* 0x000000c100c17308 */ /* 0x000f620000000800 */
[----:B-1----:R-:W-:Y:S01]  /*88e0*/  F2FP.F16.F32.PACK_AB R20, R189, R188 ;  /* 0x000000bcbd14723e */ /* 0x002fe200000000ff */
[C---:B------:R-:W-:Y:S01]  /*88f0*/  HMMA.16816.F32 R104, R152.reuse, R168, R104 ;  /* 0x000000a89868723c */ /* 0x040fe20000001868 */
[----:B------:R-:W-:Y:S02]  /*8900*/  LDSM.16.MT88.4 R24, [R225+0x11000] ;  /* 0x01100000e118783b */ /* 0x000fe40000004200 */
[--C-:B------:R-:W-:Y:S03]  /*8910*/  FFMA.FTZ R190, R22, UR4, -R202.reuse ;  /* 0x0000000416be7c23 */ /* 0x100fe600080108ca */
[C---:B------:R-:W-:Y:S02]  /*8920*/  HMMA.16816.F32 R108, R152.reuse, R170, R108 ;  /* 0x000000aa986c723c */ /* 0x040fe4000000186c */
[----:B------:R-:W-:Y:S01]  /*8930*/  MUFU.EX2 R194, R194 ;  /* 0x000000c200c27308 */ /* 0x000fe20000000800 */
[----:B------:R-:W1:Y:S03]  /*8940*/  LDSM.16.MT88.4 R168, [R224+0x16800] ;  /* 0x01680000e0a8783b */ /* 0x000e660000004200 */
[C---:B------:R-:W-:Y:S06]  /*8950*/  HMMA.16816.F32 R112, R152.reuse, R196, R112 ;  /* 0x000000c49870723c */ /* 0x040fec0000001870 */
[----:B------:R-:W-:Y:S01]  /*8960*/  MUFU.EX2 R190, R190 ;  /* 0x000000be00be7308 */ /* 0x000fe20000000800 */
[----:B------:R-:W-:Y:S01]  /*8970*/  FFMA.FTZ R191, R23, UR4, -R202 ;  /* 0x0000000417bf7c23 */ /* 0x000fe200080108ca */
[C---:B------:R-:W-:Y:S03]  /*8980*/  HMMA.16816.F32 R116, R152.reuse, R198, R116 ;  /* 0x000000c69874723c */ /* 0x040fe60000001874 */
[----:B-----5:R-:W-:Y:S03]  /*8990*/  F2FP.F16.F32.PACK_AB R22, R193, R192 ;  /* 0x000000c0c116723e */ /* 0x020fe600000000ff */
[C---:B--2---:R-:W-:Y:S02]  /*89a0*/  HMMA.16816.F32 R120, R152.reuse, R172, R120 ;  /* 0x000000ac9878723c */ /* 0x044fe40000001878 */
[----:B------:R-:W2:Y:S03]  /*89b0*/  MUFU.EX2 R191, R191 ;  /* 0x000000bf00bf7308 */ /* 0x000ea60000000800 */
[----:B------:R-:W-:Y:S01]  /*89c0*/  FADD.FTZ R188, R188, R251 ;  /* 0x000000fbbcbc7221 */ /* 0x000fe20000010000 */
[C---:B------:R-:W-:Y:S01]  /*89d0*/  HMMA.16816.F32 R124, R152.reuse, R174, R124 ;  /* 0x000000ae987c723c */ /* 0x040fe2000000187c */
[----:B------:R-:W5:Y:S05]  /*89e0*/  LDSM.16.MT88.4 R172, [R228+0x11000] ;  /* 0x01100000e4ac783b */ /* 0x000f6a0000004200 */
[----:B------:R-:W1:Y:S01]  /*89f0*/  MUFU.EX2 R195, R195 ;  /* 0x000000c300c37308 */ /* 0x000e620000000800 */
[----:B------:R-:W-:Y:S01]  /*8a00*/  FADD.FTZ R189, R189, R188 ;  /* 0x000000bcbdbd7221 */ /* 0x000fe20000010000 */
[C---:B---3--:R-:W-:Y:S03]  /*8a10*/  HMMA.16816.F32 R128, R152.reuse, R176, R128 ;  /* 0x000000b09880723c */ /* 0x048fe60000001880 */
[----:B------:R-:W-:Y:S03]  /*8a20*/  FADD.FTZ R192, R192, R189 ;  /* 0x000000bdc0c07221 */ /* 0x000fe60000010000 */
[C---:B------:R-:W-:Y:S01]  /*8a30*/  HMMA.16816.F32 R132, R152.reuse, R178, R132 ;  /* 0x000000b29884723c */ /* 0x040fe20000001884 */
[----:B------:R-:W-:Y:S04]  /*8a40*/  LDSM.16.MT88.4 R176, [R228+0x13000] ;  /* 0x01300000e4b0783b */ /* 0x000fe80000004200 */
[----:B--2---:R-:W-:Y:S01]  /*8a50*/  F2FP.F16.F32.PACK_AB R21, R191, R190 ;  /* 0x000000bebf15723e */ /* 0x004fe200000000ff */
[C---:B----4-:R-:W-:Y:S05]  /*8a60*/  HMMA.16816.F32 R12, R152.reuse, R156, R12 ;  /* 0x0000009c980c723c */ /* 0x050fea000000180c */
[----:B-1----:R-:W-:Y:S01]  /*8a70*/  F2FP.F16.F32.PACK_AB R23, R195, R194 ;  /* 0x000000c2c317723e */ /* 0x002fe200000000ff */
[C---:B------:R-:W-:Y:S01]  /*8a80*/  HMMA.16816.F32 R136, R152.reuse, R158, R136 ;  /* 0x0000009e9888723c */ /* 0x040fe20000001888 */
[----:B------:R-:W1:Y:S04]  /*8a90*/  LDSM.16.MT88.4 R156, [R226+0x11000] ;  /* 0x01100000e29c783b */ /* 0x000e680000004200 */
[----:B------:R-:W-:Y:S01]  /*8aa0*/  FADD.FTZ R190, R190, R5 ;  /* 0x00000005bebe7221 */ /* 0x000fe20000010000 */
[C---:B------:R-:W-:Y:S05]  /*8ab0*/  HMMA.16816.F32 R140, R152.reuse, R160, R140 ;  /* 0x000000a0988c723c */ /* 0x040fea000000188c */
[----:B------:R-:W-:Y:S01]  /*8ac0*/  FADD.FTZ R191, R191, R190 ;  /* 0x000000bebfbf7221 */ /* 0x000fe20000010000 */
[C---:B------:R-:W-:Y:S01]  /*8ad0*/  HMMA.16816.F32 R144, R152.reuse, R162, R144 ;  /* 0x000000a29890723c */ /* 0x040fe20000001890 */
[----:B------:R-:W2:Y:S04]  /*8ae0*/  LDSM.16.MT88.4 R160, [R224+0x11000] ;  /* 0x01100000e0a0783b */ /* 0x000ea80000004200 */
[----:B------:R-:W-:Y:S01]  /*8af0*/  FADD.FTZ R194, R194, R191 ;  /* 0x000000bfc2c27221 */ /* 0x000fe20000010000 */
[C---:B------:R-:W-:Y:S05]  /*8b00*/  HMMA.16816.F32 R16, R152.reuse, R168, R16 ;  /* 0x000000a89810723c */ /* 0x040fea0000001810 */
[----:B------:R-:W-:Y:S01]  /*8b10*/  FADD.FTZ R193, R193, R192 ;  /* 0x000000c0c1c17221 */ /* 0x000fe20000010000 */
[----:B------:R-:W-:Y:S01]  /*8b20*/  HMMA.16816.F32 R148, R152, R170, R148 ;  /* 0x000000aa9894723c */ /* 0x000fe20000001894 */
[----:B------:R-:W3:Y:S04]  /*8b30*/  LDSM.16.MT88.4 R152, [R224+0x13000] ;  /* 0x01300000e098783b */ /* 0x000ee80000004200 */
[----:B------:R-:W-:Y:S01]  /*8b40*/  FADD.FTZ R195, R195, R194 ;  /* 0x000000c2c3c37221 */ /* 0x000fe20000010000 */
[C---:B-----5:R-:W-:Y:S03]  /*8b50*/  HMMA.16816.F32 R8, R20.reuse, R172, R8 ;  /* 0x000000ac1408723c */ /* 0x060fe60000001808 */
[----:B------:R-:W4:Y:S03]  /*8b60*/  LDSM.16.MT88.4 R168, [R228+0x15000] ;  /* 0x01500000e4a8783b */ /* 0x000f260000004200 */
[C---:B------:R-:W-:Y:S05]  /*8b70*/  HMMA.16816.F32 R36, R20.reuse, R174, R36 ;  /* 0x000000ae1424723c */ /* 0x040fea0000001824 */
[----:B------:R-:W5:Y:S01]  /*8b80*/  LDSM.16.MT88.4 R172, [R226+0x15000] ;  /* 0x01500000e2ac783b */ /* 0x000f620000004200 */
        /* <DEDUP_REMOVED lines=20> */
[C---:B---3--:R-:W-:Y:S05]  /*8cd0*/  HMMA.16816.F32 R88, R20.reuse, R152, R88 ;  /* 0x000000981458723c */ /* 0x048fea0000001858 */
[----:B------:R-:W3:Y:S01]  /*8ce0*/  MUFU.EX2 R181, R181 ;  /* 0x000000b500b57308 */ /* 0x000ee20000000800 */
[----:B------:R-:W-:Y:S01]  /*8cf0*/  FFMA.FTZ R183, R31, UR4, -R202 ;  /* 0x000000041fb77c23 */ /* 0x000fe200080108ca */
[C---:B------:R-:W-:Y:S01]  /*8d00*/  HMMA.16816.F32 R92, R20.reuse, R154, R92 ;  /* 0x0000009a145c723c */ /* 0x040fe2000000185c */
[----:B------:R-:W3:Y:S03]  /*8d10*/  LDSM.16.MT88.4 R152, [R226+0x17000] ;  /* 0x01700000e298783b */ /* 0x000ee60000004200 */
[----:B------:R-:W-:Y:S02]  /*8d20*/  FFMA.FTZ R184, R32, UR4, -R204 ;  /* 0x0000000420b87c23 */ /* 0x000fe400080108cc */
[C---:B----4-:R-:W-:Y:S02]  /*8d30*/  HMMA.16816.F32 R96, R20.reuse, R168, R96 ;  /* 0x000000a81460723c */ /* 0x050fe40000001860 */
[----:B------:R-:W-:Y:S01]  /*8d40*/  MUFU.EX2 R182, R182 ;  /* 0x000000b600b67308 */ /* 0x000fe20000000800 */
[----:B------:R-:W-:Y:S02]  /*8d50*/  LDSM.16.MT88.4 R28, [R228+0x11800] ;  /* 0x01180000e41c783b */ /* 0x000fe40000004200 */
[----:B------:R-:W-:Y:S01]  /*8d60*/  FFMA.FTZ R186, R34, UR4, -R202 ;  /* 0x0000000422ba7c23 */ /* 0x000fe200080108ca */
[C---:B------:R-:W-:Y:S06]  /*8d70*/  HMMA.16816.F32 R100, R20.reuse, R170, R100 ;  /* 0x000000aa1464723c */ /* 0x040fec0000001864 */
[----:B------:R-:W4:Y:S01]  /*8d80*/  MUFU.EX2 R183, R183 ;  /* 0x000000b700b77308 */ /* 0x000f220000000800 */
[----:B------:R-:W-:Y:S01]  /*8d90*/  LDSM.16.MT88.4 R168, [R226+0x13800] ;  /* 0x01380000e2a8783b */ /* 0x000fe20000004200 */
[C---:B-----5:R-:W-:Y:S03]  /*8da0*/  HMMA.16816.F32 R104, R20.reuse, R172, R104 ;  /* 0x000000ac1468723c */ /* 0x060fe60000001868 */
[----:B------:R-:W-:Y:S03]  /*8db0*/  FFMA.FTZ R204, R33, UR4, -R204 ;  /* 0x0000000421cc7c23 */ /* 0x000fe600080108cc */
[C---:B------:R-:W-:Y:S01]  /*8dc0*/  HMMA.16816.F32 R108, R20.reuse, R174, R108 ;  /* 0x000000ae146c723c */ /* 0x040fe2000000186c */
[----:B------:R-:W-:Y:S01]  /*8dd0*/  LDSM.16.MT88.4 R172, [R225+0x13800] ;  /* 0x01380000e1ac783b */ /* 0x000fe20000004200 */
[----:B------:R-:W-:Y:S03]  /*8de0*/  MUFU.EX2 R184, R184 ;  /* 0x000000b800b87308 */ /* 0x000fe60000000800 */
[----:B------:R-:W-:Y:S01]  /*8df0*/  FFMA.FTZ R202, R35, UR4, -R202 ;  /* 0x0000000423ca7c23 */ /* 0x000fe200080108ca */
[C---:B-1----:R-:W-:Y:S03]  /*8e00*/  HMMA.16816.F32 R112, R20.reuse, R156, R112 ;  /* 0x0000009c1470723c */ /* 0x042fe60000001870 */
[----:B------:R-:W-:Y:S03]  /*8e10*/  LDSM.16.MT88.4 R32, [R225+0x11800] ;  /* 0x01180000e120783b */ /* 0x000fe60000004200 */
[----:B------:R-:W1:Y:S01]  /*8e20*/  MUFU.EX2 R185, R204 ;  /* 0x000000cc00b97308 */ /* 0x000e620000000800 */
[C---:B------:R-:W-:Y:S04]  /*8e30*/  HMMA.16816.F32 R116, R20.reuse, R158, R116 ;  /* 0x0000009e1474723c */ /* 0x040fe80000001874 */
[----:B------:R-:W5:Y:S02]  /*8e40*/  LDSM.16.MT88.4 R156, [R225+0x17000] ;  /* 0x01700000e19c783b */ /* 0x000f640000004200 */
[C---:B------:R-:W-:Y:S03]  /*8e50*/  HMMA.16816.F32 R120, R20.reuse, R24, R120 ;  /* 0x000000181478723c */ /* 0x040fe60000001878 */
[----:B------:R-:W-:Y:S03]  /*8e60*/  MUFU.EX2 R186, R186 ;  /* 0x000000ba00ba7308 */ /* 0x000fe60000000800 */
[C---:B------:R-:W-:Y:S01]  /*8e70*/  HMMA.16816.F32 R124, R20.reuse, R26, R124 ;  /* 0x0000001a147c723c */ /* 0x040fe2000000187c */
[----:B------:R-:W4:Y:S06]  /*8e80*/  LDSM.16.MT88.4 R24, [R224+0x17000] ;  /* 0x01700000e018783b */ /* 0x000f2c0000004200 */
[----:B------:R-:W1:Y:S01]  /*8e90*/  MUFU.EX2 R187, R202 ;  /* 0x000000ca00bb7308 */ /* 0x000e620000000800 */
[C---:B--2---:R-:W-:Y:S06]  /*8ea0*/  HMMA.16816.F32 R128, R20.reuse, R160, R128 ;  /* 0x000000a01480723c */ /* 0x044fec0000001880 */
[C---:B------:R-:W-:Y:S06]  /*8eb0*/  HMMA.16816.F32 R132, R20.reuse, R162, R132 ;  /* 0x000000a21484723c */ /* 0x040fec0000001884 */
[C---:B---3--:R-:W-:Y:S06]  /*8ec0*/  HMMA.16816.F32 R12, R20.reuse, R152, R12 ;  /* 0x00000098140c723c */ /* 0x048fec000000180c */
[C---:B------:R-:W-:Y:S01]  /*8ed0*/  HMMA.16816.F32 R136, R20.reuse, R154, R136 ;  /* 0x0000009a1488723c */ /* 0x040fe20000001888 */
[----:B------:R-:W2:Y:S05]  /*8ee0*/  LDSM.16.MT88.4 R152, [R226+0x11800] ;  /* 0x01180000e298783b */ /* 0x000eaa0000004200 */
[C---:B-----5:R-:W-:Y:S06]  /*8ef0*/  HMMA.16816.F32 R140, R20.reuse, R156, R140 ;  /* 0x0000009c148c723c */ /* 0x060fec000000188c */
[C---:B------:R-:W-:Y:S01]  /*8f00*/  HMMA.16816.F32 R144, R20.reuse, R158, R144 ;  /* 0x0000009e1490723c */ /* 0x040fe20000001890 */
[----:B------:R-:W3:Y:S05]  /*8f10*/  LDSM.16.MT88.4 R156, [R224+0x11800] ;  /* 0x01180000e09c783b */ /* 0x000eea0000004200 */
[C---:B----4-:R-:W-:Y:S06]  /*8f20*/  HMMA.16816.F32 R16, R20.reuse, R24, R16 ;  /* 0x000000181410723c */ /* 0x050fec0000001810 */
[----:B------:R-:W-:Y:S01]  /*8f30*/  HMMA.16816.F32 R148, R20, R26, R148 ;  /* 0x0000001a1494723c */ /* 0x000fe20000001894 */
[----:B------:R-:W4:Y:S06]  /*8f40*/  LDSM.16.MT88.4 R24, [R228+0x13800] ;  /* 0x01380000e418783b */ /* 0x000f2c0000004200 */
[----:B------:R-:W-:Y:S01]  /*8f50*/  F2FP.F16.F32.PACK_AB R20, R181, R180 ;  /* 0x000000b4b514723e */ /* 0x000fe200000000ff */
[----:B------:R-:W-:Y:S03]  /*8f60*/  FADD.FTZ R180, R180, R193 ;  /* 0x000000c1b4b47221 */ /* 0x000fe60000010000 */
[----:B------:R-:W-:Y:S01]  /*8f70*/  F2FP.F16.F32.PACK_AB R21, R183, R182 ;  /* 0x000000b6b715723e */ /* 0x000fe200000000ff */
[----:B------:R-:W-:Y:S01]  /*8f80*/  FADD.FTZ R182, R182, R195 ;  /* 0x000000c3b6b67221 */ /* 0x000fe20000010000 */
[----:B-1----:R-:W-:Y:S01]  /*8f90*/  F2FP.F16.F32.PACK_AB R22, R185, R184 ;  /* 0x000000b8b916723e */ /* 0x002fe200000000ff */
[----:B------:R-:W-:Y:S01]  /*8fa0*/  FADD.FTZ R181, R181, R180 ;  /* 0x000000b4b5b57221 */ /* 0x000fe20000010000 */
[----:B------:R-:W-:Y:S01]  /*8fb0*/  F2FP.F16.F32.PACK_AB R23, R187, R186 ;  /* 0x000000babb17723e */ /* 0x000fe200000000ff */
[----:B------:R-:W-:Y:S02]  /*8fc0*/  FADD.FTZ R183, R183, R182 ;  /* 0x000000b6b7b77221 */ /* 0x000fe40000010000 */
[----:B------:R-:W-:Y:S02]  /*8fd0*/  FADD.FTZ R184, R184, R181 ;  /* 0x000000b5b8b87221 */ /* 0x000fe40000010000 */
[----:B------:R-:W-:Y:S02]  /*8fe0*/  FADD.FTZ R186, R186, R183 ;  /* 0x000000b7baba7221 */ /* 0x000fe40000010000 */
[C---:B------:R-:W-:Y:S01]  /*8ff0*/  HMMA.16816.F32 R160, R20.reuse, R28, R8 ;  /* 0x0000001c14a0723c */ /* 0x040fe20000001808 */
[----:B------:R-:W1:Y:S02]  /*9000*/  LDSM.16.MT88.4 R8, [R224+0x13800] ;  /* 0x01380000e008783b */ /* 0x000e640000004200 */
[----:B------:R-:W-:Y:S01]  /*9010*/  FADD.FTZ R249, R185, R184 ;  /* 0x000000b8b9f97221 */ /* 0x000fe20000010000 */
[----:B------:R-:W-:Y:S02]  /*9020*/  FADD.FTZ R247, R187, R186 ;  /* 0x000000babbf77221 */ /* 0x000fe40000010000 */
[C---:B------:R-:W-:Y:S03]  /*9030*/  HMMA.16816.F32 R36, R20.reuse, R30, R36 ;  /* 0x0000001e1424723c */ /* 0x040fe60000001824 */
[----:B------:R-:W5:Y:S03]  /*9040*/  LDSM.16.MT88.4 R28, [R228+0x15800] ;  /* 0x01580000e41c783b */ /* 0x000f660000004200 */
        /* <DEDUP_REMOVED lines=14> */
[C---:B------:R-:W-:Y:S06]  /*9130*/  HMMA.16816.F32 R80, R20.reuse, R172, R80 ;  /* 0x000000ac1450723c */ /* 0x040fec0000001850 */
[C---:B------:R-:W-:Y:S06]  /*9140*/  HMMA.16816.F32 R84, R20.reuse, R174, R84 ;  /* 0x000000ae1454723c */ /* 0x040fec0000001854 */
[C---:B-1----:R-:W-:Y:S06]  /*9150*/  HMMA.16816.F32 R88, R20.reuse, R8, R88 ;  /* 0x000000081458723c */ /* 0x042fec0000001858 */
[C---:B------:R-:W-:Y:S01]  /*9160*/  HMMA.16816.F32 R92, R20.reuse, R10, R92 ;  /* 0x0000000a145c723c */ /* 0x040fe2000000185c */
[----:B------:R-:W1:Y:S05]  /*9170*/  LDSM.16.MT88.4 R8, [R225+0x17800] ;  /* 0x01780000e108783b */ /* 0x000e6a0000004200 */
[C---:B-----5:R-:W-:Y:S06]  /*9180*/  HMMA.16816.F32 R96, R20.reuse, R28, R96 ;  /* 0x0000001c1460723c */ /* 0x060fec0000001860 */
[C---:B------:R-:W-:Y:S01]  /*9190*/  HMMA.16816.F32 R100, R20.reuse, R30, R100 ;  /* 0x0000001e1464723c */ /* 0x040fe20000001864 */
[----:B------:R-:W5:Y:S05]  /*91a0*/  LDSM.16.MT88.4 R28, [R224+0x17800] ;  /* 0x01780000e01c783b */ /* 0x000f6a0000004200 */
[C---:B------:R-:W-:Y:S06]  /*91b0*/  HMMA.16816.F32 R104, R20.reuse, R176, R104 ;  /* 0x000000b01468723c */ /* 0x040fec0000001868 */
[C---:B------:R-:W-:Y:S06]  /*91c0*/  HMMA.16816.F32 R108, R20.reuse, R178, R108 ;  /* 0x000000b2146c723c */ /* 0x040fec000000186c */
[C---:B--2---:R-:W-:Y:S06]  /*91d0*/  HMMA.16816.F32 R112, R20.reuse, R152, R112 ;  /* 0x000000981470723c */ /* 0x044fec0000001870 */
[C---:B------:R-:W-:Y:S06]  /*91e0*/  HMMA.16816.F32 R116, R20.reuse, R154, R116 ;  /* 0x0000009a1474723c */ /* 0x040fec0000001874 */
[C---:B------:R-:W-:Y:S06]  /*91f0*/  HMMA.16816.F32 R120, R20.reuse, R32, R120 ;  /* 0x000000201478723c */ /* 0x040fec0000001878 */
[C---:B------:R-:W-:Y:S06]  /*9200*/  HMMA.16816.F32 R124, R20.reuse, R34, R124 ;  /* 0x00000022147c723c */ /* 0x040fec000000187c */
[C---:B---3--:R-:W-:Y:S06]  /*9210*/  HMMA.16816.F32 R128, R20.reuse, R156, R128 ;  /* 0x0000009c1480723c */ /* 0x048fec0000001880 */
[C---:B------:R-:W-:Y:S06]  /*9220*/  HMMA.16816.F32 R132, R20.reuse, R158, R132 ;  /* 0x0000009e1484723c */ /* 0x040fec0000001884 */
[C---:B----4-:R-:W-:Y:S06]  /*9230*/  HMMA.16816.F32 R156, R20.reuse, R24, R12 ;  /* 0x00000018149c723c */ /* 0x050fec000000180c */
[C---:B------:R-:W-:Y:S06]  /*9240*/  HMMA.16816.F32 R136, R20.reuse, R26, R136 ;  /* 0x0000001a1488723c */ /* 0x040fec0000001888 */
[C---:B-1----:R-:W-:Y:S06]  /*9250*/  HMMA.16816.F32 R140, R20.reuse, R8, R140 ;  /* 0x00000008148c723c */ /* 0x042fec000000188c */
[C---:B------:R-:W-:Y:S06]  /*9260*/  HMMA.16816.F32 R144, R20.reuse, R10, R144 ;  /* 0x0000000a1490723c */ /* 0x040fec0000001890 */
[C---:B-----5:R-:W-:Y:S06]  /*9270*/  HMMA.16816.F32 R152, R20.reuse, R28, R16 ;  /* 0x0000001c1498723c */ /* 0x060fec0000001810 */
[----:B------:R-:W-:Y:S01]  /*9280*/  HMMA.16816.F32 R148, R20, R30, R148 ;  /* 0x0000001e1494723c */ /* 0x000fe20000001894 */
[----:B------:R-:W-:Y:S11]  /*9290*/  @!UPT UIADD3 URZ, URZ, URZ, URZ ;  /* 0x0000003f3f3ff290 */ /* 0x000ff6000fffe03f */
[----:B------:R-:W-:Y:S01]  /*92a0*/  @!UPT UIADD3 URZ, URZ, URZ, URZ ;  /* 0x0000003f3f3ff290 */ /* 0x000fe2000fffe03f */
[----:B------:R-:W-:Y:S11]  /*92b0*/  @P0 BRA `(.L_x_4000) ;  /* 0xffffffc800080947 */ /* 0x000ff6000383ffff */
.L_x_3996:
[----:B------:R-:W1:Y:S01]  /*92c0*/  SHFL.BFLY PT, R2, R249, 0x2, 0x1f ;  /* 0x0c401f00f9027f89 */ /* 0x000e6200000e0000 */
[----:B------:R-:W-:Y:S01]  /*92d0*/  MOV R4, 0x3f800000 ;  /* 0x3f80000000047802 */ /* 0x000fe20000000f00 */
[----:B------:R-:W2:Y:S01]  /*92e0*/  S2UR UR4, SR_CgaCtaId ;  /* 0x00000000000479c3 */ /* 0x000ea20000008800 */
[----:B------:R-:W-:Y:S01]  /*92f0*/  MOV R5, 0x3f800000 ;  /* 0x3f80000000057802 */ /* 0x000fe20000000f00 */
[----:B------:R-:W3:Y:S01]  /*9300*/  SHFL.BFLY PT, R0, R247, 0x2, 0x1f ;  /* 0x0c401f00f7007f89 */ /* 0x000ee200000e0000 */
[----:B------:R-:W-:Y:S01]  /*9310*/  UMOV UR5, 0x400 ;  /* 0x0000040000057882 */ /* 0x000fe20000000000 */
[----:B-1----:R-:W-:Y:S01]  /*9320*/  FADD.FTZ R9, R2, R249 ;  /* 0x000000f902097221 */ /* 0x002fe20000010000 */
[----:B--2---:R-:W-:Y:S01]  /*9330*/  ULEA UR4, UR4, UR5, 0x18 ;  /* 0x0000000504047291 */ /* 0x004fe2000f8ec03f */
[----:B---3--:R-:W-:-:S03]  /*9340*/  FADD.FTZ R7, R0, R247 ;  /* 0x000000f700077221 */ /* 0x008fc60000010000 */
[----:B------:R-:W1:Y:S04]  /*9350*/  SHFL.BFLY PT, R2, R9, 0x1, 0x1f ;  /* 0x0c201f0009027f89 */ /* 0x000e6800000e0000 */
[----:B------:R-:W2:Y:S01]  /*9360*/  SHFL.BFLY PT, R0, R7, 0x1, 0x1f ;  /* 0x0c201f0007007f89 */ /* 0x000ea200000e0000 */
[----:B-1----:R-:W-:Y:S01]  /*9370*/  FADD.FTZ R2, R9, R2 ;  /* 0x0000000209027221 */ /* 0x002fe20000010000 */
[----:B--2---:R-:W-:-:S04]  /*9380*/  FADD.FTZ R0, R7, R0 ;  /* 0x0000000007007221 */ /* 0x004fc80000010000 */
[----:B------:R-:W-:Y:S02]  /*9390*/  FSETP.NE.FTZ.AND P4, PT, R2, RZ, PT ;  /* 0x000000ff0200720b */ /* 0x000fe40003f95000 */
[----:B------:R-:W-:-:S11]  /*93a0*/  FSETP.NE.FTZ.AND P3, PT, R0, RZ, PT ;  /* 0x000000ff0000720b */ /* 0x000fd60003f75000 */
[----:B------:R-:W1:Y:S08]  /*93b0*/  @P4 MUFU.RCP R4, R2 ;  /* 0x0000000200044308 */ /* 0x000e700000001000 */
[----:B------:R-:W2:Y:S08]  /*93c0*/  @P3 MUFU.RCP R5, R0 ;  /* 0x0000000000053308 */ /* 0x000eb00000001000 */
[----:B------:R-:W3:Y:S01]  /*93d0*/  @P4 MUFU.LG2 R2, R2 ;  /* 0x0000000200024308 */ /* 0x000ee20000000c00 */
        /* <DEDUP_REMOVED lines=139> */
[C---:B------:R-:W-:Y:S02]  /*9c90*/  SHF.L.U32 R9, R8.reuse, 0x6, RZ ;  /* 0x0000000608097819 */ /* 0x040fe400000006ff */
[----:B------:R-:W-:Y:S02]  /*9ca0*/  SHF.R.S32.HI R6, RZ, 0x5, R7 ;  /* 0x00000005ff067819 */ /* 0x000fe40000011407 */
[----:B------:R-:W-:Y:S02]  /*9cb0*/  IADD3 R5, -R5, R4, RZ ;  /* 0x0000000405057210 */ /* 0x000fe40007ffe1ff */
[----:B------:R-:W-:Y:S02]  /*9cc0*/  LOP3.LUT R9, R9, 0x1c0, RZ, 0xc0, !PT ;  /* 0x000001c009097812 */ /* 0x000fe400078ec0ff */
[----:B------:R-:W-:Y:S02]  /*9cd0*/  LOP3.LUT R10, R8, 0x1, RZ, 0xc0, !PT ;  /* 0x00000001080a7812 */ /* 0x000fe400078ec0ff */
[----:B------:R-:W-:-:S02]  /*9ce0*/  LEA R5, R6, R5, 0x9 ;  /* 0x0000000506057211 */ /* 0x000fc400078e48ff */
[----:B------:R-:W-:Y:S02]  /*9cf0*/  LEA.HI R12, R9, R9, RZ, 0x1d ;  /* 0x00000009090c7211 */ /* 0x000fe400078fe8ff */
[----:B------:R-:W-:Y:S02]  /*9d00*/  ISETP.NE.U32.AND P0, PT, R10, 0x1, PT ;  /* 0x000000010a00780c */ /* 0x000fe40003f05070 */
        /* <DEDUP_REMOVED lines=44> */
[----:B------:R-:W2:Y:S01]  /*9fd0*/  @P3 LDC R10, c[0x0][0x2e8] ;  /* 0x0000ba00ff0a3b82 */ /* 0x000ea20000000800 */
        /* <DEDUP_REMOVED lines=23> */
[----:B------:R-:W-:Y:S02]  /*a150*/  ISETP.NE.AND P0, PT, R236, -0x1, PT ;  /* 0xffffffffec00780c */ /* 0x000fe40003f05270 */
        /* <DEDUP_REMOVED lines=8> */
[----:B------:R-:W-:Y:S01]  /*a1e0*/  F2FP.F16.F32.PACK_AB R106, R107, R106 ;  /* 0x0000006a6b6a723e */ /* 0x000fe200000000ff */
[----:B------:R-:W4:Y:S01]  /*a1f0*/  @P0 LDC.64 R22, c[0x0][0x298] ;  /* 0x0000a600ff160b82 */ /* 0x000f220000000a00 */
        /* <DEDUP_REMOVED lines=18> */
[C---:B----4-:R-:W-:Y:S01]  /*a320*/  @P0 IMAD.WIDE.U32 R26, R236.reuse, R22, RZ ;  /* 0x00000016ec1a0225 */ /* 0x050fe200078e00ff */
[----:B------:R-:W-:Y:S01]  /*a330*/  F2FP.F16.F32.PACK_AB R132, R133, R132 ;  /* 0x000000848584723e */ /* 0x000fe200000000ff */
[----:B------:R-:W-:Y:S01]  /*a340*/  STS [R19+0x2000], R88 ;  /* 0x0020005813007388 */ /* 0x000fe20000000800 */
[----:B------:R-:W-:Y:S01]  /*a350*/  F2FP.F16.F32.PACK_AB R134, R135, R134 ;  /* 0x000000868786723e */ /* 0x000fe200000000ff */
[----:B------:R-:W-:Y:S01]  /*a360*/  @P0 IMAD R24, R236, R23, R27 ;  /* 0x00000017ec180224 */ /* 0x000fe200078e021b */
        /* <DEDUP_REMOVED lines=40> */
[----:B------:R3:W-:Y:S01]  /*a5f0*/  STS [R13+0x6400], R138 ;  /* 0x0064008a0d007388 */ /* 0x0007e20000000800 */
[----:B----4-:R-:W4:Y:S03]  /*a600*/  @P4 LDC R5, c[0x0][0x2e8] ;  /* 0x0000ba00ff054b82 */ /* 0x010f260000000800 */
[----:B------:R2:W-:Y:S04]  /*a610*/  STS [R15+0x6000], R140 ;  /* 0x0060008c0f007388 */ /* 0x0005e80000000800 */
[----:B------:R2:W-:Y:S04]  /*a620*/  STS [R15+0x6400], R142 ;  /* 0x0064008e0f007388 */ /* 0x0005e80000000800 */
[----:B------:R2:W-:Y:S04]  /*a630*/  STS [R17+0x6000], R144 ;  /* 0x0060009011007388 */ /* 0x0005e80000000800 */
[----:B------:R2:W-:Y:S01]  /*a640*/  STS [R17+0x6400], R146 ;  /* 0x0064009211007388 */ /* 0x0005e20000000800 */
[----:B-----5:R-:W-:-:S03]  /*a650*/  MOV R11, 0x7f800000 ;  /* 0x7f800000000b7802 */ /* 0x020fc60000000f00 */
[----:B------:R2:W-:Y:S04]  /*a660*/  STS [R19+0x6000], R152 ;  /* 0x0060009813007388 */ /* 0x0005e80000000800 */
[----:B------:R2:W-:Y:S01]  /*a670*/  STS [R19+0x6400], R154 ;  /* 0x0064009a13007388 */ /* 0x0005e20000000800 */
[----:B---3--:R-:W-:Y:S01]  /*a680*/  @P4 FMUL.FTZ R13, R2, 0.69314718246459960938 ;  /* 0x3f317218020d4820 */ /* 0x008fe20000410000 */
[----:B-1----:R-:W-:Y:S02]  /*a690*/  @P3 FMUL.FTZ R2, R0, 0.69314718246459960938 ;  /* 0x3f31721800023820 */ /* 0x002fe40000410000 */
[----:B------:R1:W-:Y:S04]  /*a6a0*/  STS [R21+0x6000], R148 ;  /* 0x0060009415007388 */ /* 0x0003e80000000800 */
[----:B------:R1:W-:Y:S01]  /*a6b0*/  STS [R21+0x6400], R150 ;  /* 0x0064009615007388 */ /* 0x0003e20000000800 */
[----:B------:R-:W-:Y:S05]  /*a6c0*/  @P0 BRA `(.L_x_4001) ;  /* 0x00000000001c0947 */ /* 0x000fea0003800000 */
[----:B--2---:R-:W2:Y:S01]  /*a6d0*/  S2R R15, SR_CTAID.Y ;  /* 0x00000000000f7919 */ /* 0x004ea20000002600 */
[----:B------:R-:W3:Y:S01]  /*a6e0*/  LDC.64 R8, c[0x0][0x290] ;  /* 0x0000a400ff087b82 */ /* 0x000ee20000000a00 */
[----:B--2---:R-:W-:Y:S01]  /*a6f0*/  SHF.R.S32.HI R17, RZ, 0x1f, R15 ;  /* 0x0000001fff117819 */ /* 0x004fe2000001140f */
[----:B---3--:R-:W-:-:S04]  /*a700*/  IMAD.WIDE.U32 R26, R15, R8, RZ ;  /* 0x000000080f1a7225 */ /* 0x008fc800078e00ff */
[----:B------:R-:W-:-:S04]  /*a710*/  IMAD R0, R17, R8, RZ ;  /* 0x0000000811007224 */ /* 0x000fc800078e02ff */
[----:B------:R-:W-:-:S05]  /*a720*/  IMAD R9, R15, R9, R0 ;  /* 0x000000090f097224 */ /* 0x000fca00078e0200 */
[----:B------:R-:W-:Y:S02]  /*a730*/  IADD3 R24, R27, R9, RZ ;  /* 0x000000091b187210 */ /* 0x000fe40007ffe0ff */
.L_x_4001:
[----:B----4-:R-:W-:Y:S01]  /*a740*/  @P4 FFMA.FTZ R11, R164, R5, R13 ;  /* 0x00000005a40b4223 */ /* 0x010fe2000001000d */
[----:B--2---:R-:W-:Y:S01]  /*a750*/  @P3 FFMA.FTZ R12, R3, R10, R2 ;  /* 0x0000000a030c3223 */ /* 0x004fe20000010002 */
[----:B------:R-:W-:Y:S06]  /*a760*/  @!P1 BRA `(.L_x_4002) ;  /* 0x00000000001c9947 */ /* 0x000fec0003800000 */
[----:B------:R-:W2:Y:S01]  /*a770*/  S2R R3, SR_CTAID.Y ;  /* 0x0000000000037919 */ /* 0x000ea20000002600 */
[----:B------:R-:W2:Y:S08]  /*a780*/  LDC R0, c[0x0][0x2c4] ;  /* 0x0000b100ff007b82 */ /* 0x000eb00000000800 */
[----:B------:R-:W3:Y:S08]  /*a790*/  S2UR UR6, SR_CTAID.Z ;  /* 0x00000000000679c3 */ /* 0x000ef00000002700 */
[----:B------:R-:W3:Y:S01]  /*a7a0*/  LDC R5, c[0x0][0x2e4] ;  /* 0x0000b900ff057b82 */ /* 0x000ee20000000800 */
[----:B--2---:R-:W-:-:S04]  /*a7b0*/  @!P0 IMAD R236, R3, R0, RZ ;  /* 0x0000000003ec8224 */ /* 0x004fc800078e02ff */
[----:B---3--:R-:W-:Y:S01]  /*a7c0*/  IMAD R5, R5, UR6, R236 ;  /* 0x0000000605057c24 */ /* 0x008fe2000f8e02ec */
[----:B------:R-:W-:Y:S06]  /*a7d0*/  BRA `(.L_x_4003) ;  /* 0x0000000000187947 */ /* 0x000fec0003800000 */
.L_x_4002:
[----:B------:R-:W2:Y:S01]  /*a7e0*/  S2R R3, SR_CTAID.Y ;  /* 0x0000000000037919 */ /* 0x000ea20000002600 */
[----:B------:R-:W2:Y:S08]  /*a7f0*/  S2UR UR6, SR_CTAID.Z ;  /* 0x00000000000679c3 */ /* 0x000eb00000002700 */
[----:B------:R-:W2:Y:S08]  /*a800*/  LDC R2, c[0x0][0x270] ;  /* 0x00009c00ff027b82 */ /* 0x000eb00000000800 */
[----:B------:R-:W3:Y:S01]  /*a810*/  LDC R0, c[0x0][0x2c4] ;  /* 0x0000b100ff007b82 */ /* 0x000ee20000000800 */
[----:B--2---:R-:W-:-:S04]  /*a820*/  IMAD R3, R3, R2, UR6 ;  /* 0x0000000603037e24 */ /* 0x004fc8000f8e0202 */
[----:B---3--:R-:W-:-:S07]  /*a830*/  IMAD R5, R3, R0, RZ ;  /* 0x0000000003057224 */ /* 0x008fce00078e02ff */
.L_x_4003:
[----:B------:R-:W-:Y:S01]  /*a840*/  LOP3.LUT R7, R7, 0xffffffe0, RZ, 0xc0, !PT ;  /* 0xffffffe007077812 */ /* 0x000fe200078ec0ff */
[----:B------:R-:W2:Y:S01]  /*a850*/  S2R R0, SR_TID.X ;  /* 0x0000000000007919 */ /* 0x000ea20000002100 */
        /* <DEDUP_REMOVED lines=13> */
[----:B------:R-:W3:Y:S01]  /*a930*/  S2R R4, SR_CTAID.X ;  /* 0x0000000000047919 */ /* 0x000ee20000002500 */
[----:B------:R-:W-:Y:S01]  /*a940*/  ISETP.GE.AND P2, PT, R2, R235, PT ;  /* 0x000000eb0200720c */ /* 0x000fe20003f46270 */
[----:B------:R-:W-:Y:S01]  /*a950*/  ULDC.64 UR4, c[0x0][0x2b0] ;  /* 0x0000ac0000047ab9 */ /* 0x000fe20000000a00 */
[----:B---3--:R-:W-:Y:S02]  /*a960*/  IMAD R3, R4, 0x40, R5 ;  /* 0x0000004004037824 */ /* 0x008fe400078e0205 */
[----:B------:R-:W-:-:S03]  /*a970*/  VIADD R4, R2, 0x8 ;  /* 0x0000000802047836 */ /* 0x000fc60000000000 */
[----:B------:R-:W-:Y:S02]  /*a980*/  SHF.R.S32.HI R5, RZ, 0x1f, R3 ;  /* 0x0000001fff057819 */ /* 0x000fe40000011403 */
[----:B------:R-:W-:Y:S02]  /*a990*/  IADD3 R3, P0, R2, R3, RZ ;  /* 0x0000000302037210 */ /* 0x000fe40007f1e0ff */
[----:B------:R-:W-:Y:S02]  /*a9a0*/  ISETP.GE.AND P1, PT, R4, R235, PT ;  /* 0x000000eb0400720c */ /* 0x000fe40003f26270 */
[----:B------:R-:W-:Y:S02]  /*a9b0*/  LEA.HI.X.SX32 R2, R2, R5, 0x1, P0 ;  /* 0x0000000502027211 */ /* 0x000fe400000f0eff */
[----:B------:R-:W-:-:S04]  /*a9c0*/  LEA R4, P0, R3, UR4, 0x2 ;  /* 0x0000000403047c11 */ /* 0x000fc8000f8010ff */
[----:B------:R-:W-:-:S05]  /*a9d0*/  LEA.HI.X R5, R3, UR5, R2, 0x2, P0 ;  /* 0x0000000503057c11 */ /* 0x000fca00080f1402 */
[----:B------:R3:W-:Y:S04]  /*a9e0*/  @!P2 STG.E desc[UR12][R4.64], R11 ;  /* 0x0000000b0400a986 */ /* 0x0007e8000c10190c */
[----:B------:R3:W-:Y:S02]  /*a9f0*/  @!P1 STG.E desc[UR12][R4.64+0x20], R12 ;  /* 0x0000200c04009986 */ /* 0x0007e4000c10190c */
.L_x_4005:
[----:B------:R-:W-:Y:S05]  /*aa00*/  BSYNC B0 ;  /* 0x0000000000007941 */ /* 0x000fea0003800000 */
.L_x_4004:
[----:B------:R-:W4:Y:S01]  /*aa10*/  S2UR UR5, SR_CTAID.X ;  /* 0x00000000000579c3 */ /* 0x000f220000002500 */
[----:B--2---:R-:W-:Y:S01]  /*aa20*/  SHF.R.S32.HI R3, RZ, 0x1f, R0 ;  /* 0x0000001fff037819 */ /* 0x004fe20000011400 */
[----:B-1----:R1:W2:Y:S01]  /*aa30*/  LDS.128 R20, [R237+0x1800] ;  /* 0x00180000ed147984 */ /* 0x0022a20000000c00 */
[----:B------:R-:W-:Y:S02]  /*aa40*/  BSSY B0, `(.L_x_4006) ;  /* 0x0000031000007945 */ /* 0x000fe40003800000 */
[----:B------:R-:W-:Y:S01]  /*aa50*/  LEA.HI R6, R3, R0, RZ, 0x3 ;  /* 0x0000000003067211 */ /* 0x000fe200078f18ff */
[----:B------:R1:W1:Y:S02]  /*aa60*/  LDS.128 R16, [R237+0x3800] ;  /* 0x00380000ed107984 */ /* 0x0002640000000c00 */
[----:B---3--:R-:W3:Y:S01]  /*aa70*/  LDC.64 R4, c[0x0][0x298] ;  /* 0x0000a600ff047b82 */ /* 0x008ee20000000a00 */
[----:B------:R-:W-:Y:S01]  /*aa80*/  LOP3.LUT R3, R6, 0xfffffff8, RZ, 0xc0, !PT ;  /* 0xfffffff806037812 */ /* 0x000fe200078ec0ff */
[----:B------:R1:W1:Y:S04]  /*aa90*/  LDS.128 R12, [R237+0x5800] ;  /* 0x00580000ed0c7984 */ /* 0x0002680000000c00 */
[----:B------:R-:W-:Y:S01]  /*aaa0*/  IMAD.IADD R0, R0, 0x1, -R3 ;  /* 0x0000000100007824 */ /* 0x000fe200078e0a03 */
[----:B------:R1:W1:Y:S01]  /*aab0*/  LDS.128 R8, [R237+0x7800] ;  /* 0x00780000ed087984 */ /* 0x0002620000000c00 */
[----:B------:R-:W5:Y:S02]  /*aac0*/  LDC.64 R2, c[0x0][0x2a0] ;  /* 0x0000a800ff027b82 */ /* 0x000f640000000a00 */
[----:B------:R-:W-:Y:S01]  /*aad0*/  IMAD.SHL.U32 R30, R0, 0x8, RZ ;  /* 0x00000008001e7824 */ /* 0x000fe200078e00ff */
[----:B------:R-:W-:Y:S01]  /*aae0*/  SHF.R.S32.HI R0, RZ, 0x3, R6 ;  /* 0x00000003ff007819 */ /* 0x000fe20000011406 */
[----:B------:R1:W1:Y:S03]  /*aaf0*/  LDS.128 R36, [R237] ;  /* 0x00000000ed247984 */ /* 0x0002660000000c00 */
[----:B------:R-:W-:Y:S01]  /*ab00*/  SHF.R.S32.HI R31, RZ, 0x1f, R30 ;  /* 0x0000001fff1f7819 */ /* 0x000fe2000001141e */
[----:B----4-:R-:W-:Y:S01]  /*ab10*/  USHF.L.U32 UR5, UR5, 0x6, URZ ;  /* 0x0000000605057899 */ /* 0x010fe2000800063f */
[----:B------:R4:W1:Y:S01]  /*ab20*/  LDS.128 R32, [R237+0x2000] ;  /* 0x00200000ed207984 */ /* 0x0008620000000c00 */
[----:B------:R-:W-:-:S02]  /*ab30*/  VIADD R6, R0, 0x10 ;  /* 0x0000001000067836 */ /* 0x000fc40000000000 */
[----:B------:R-:W-:-:S03]  /*ab40*/  USHF.R.S32.HI UR4, URZ, 0x1f, UR5 ;  /* 0x0000001f3f047899 */ /* 0x000fc60008011405 */
[----:B------:R-:W-:Y:S01]  /*ab50*/  ISETP.GE.AND P3, PT, R6, R235, PT ;  /* 0x000000eb0600720c */ /* 0x000fe20003f66270 */
[----:B---3--:R-:W-:-:S04]  /*ab60*/  IMAD.WIDE.U32 R30, R4, UR5, R30 ;  /* 0x00000005041e7c25 */ /* 0x008fc8000f8e001e */
[----:B------:R-:W-:Y:S01]  /*ab70*/  IMAD R28, R4, UR4, RZ ;  /* 0x00000004041c7c24 */ /* 0x000fe2000f8e02ff */
[----:B------:R-:W-:Y:S01]  /*ab80*/  USHF.R.S32.HI UR4, URZ, 0x1f, UR6 ;  /* 0x0000001f3f047899 */ /* 0x000fe20008011406 */
[----:B------:R-:W-:Y:S01]  /*ab90*/  IADD3 R42, P0, R26, R30, RZ ;  /* 0x0000001e1a2a7210 */ /* 0x000fe20007f1e0ff */
[----:B------:R-:W-:Y:S02]  /*aba0*/  VIADD R6, R0, 0x20 ;  /* 0x0000002000067836 */ /* 0x000fe40000000000 */
[----:B------:R-:W-:Y:S02]  /*abb0*/  IMAD R7, R5, UR5, R28 ;  /* 0x0000000505077c24 */ /* 0x000fe4000f8e021c */
[----:B-----5:R-:W-:Y:S01]  /*abc0*/  IMAD R26, R2, UR4, RZ ;  /* 0x00000004021a7c24 */ /* 0x020fe2000f8e02ff */
[----:B------:R-:W-:Y:S02]  /*abd0*/  ISETP.GE.AND P2, PT, R6, R235, PT ;  /* 0x000000eb0600720c */ /* 0x000fe40003f46270 */
[----:B------:R-:W-:Y:S01]  /*abe0*/  IADD3.X R43, R24, R7, R31, P0, !PT ;  /* 0x00000007182b7210 */ /* 0x000fe200007fe41f */
[C---:B------:R-:W-:Y:S01]  /*abf0*/  VIADD R24, R0.reuse, 0x30 ;  /* 0x0000003000187836 */ /* 0x040fe20000000000 */
[----:B------:R4:W3:Y:S01]  /*ac00*/  LDS.128 R28, [R237+0x4000] ;  /* 0x00400000ed1c7984 */ /* 0x0008e20000000c00 */
[----:B------:R-:W-:Y:S01]  /*ac10*/  IMAD R45, R3, UR6, R26 ;  /* 0x00000006032d7c24 */ /* 0x000fe2000f8e021a */
[-C--:B------:R-:W-:Y:S01]  /*ac20*/  ISETP.GE.AND P0, PT, R0, R235.reuse, PT ;  /* 0x000000eb0000720c */ /* 0x080fe20003f06270 */
[----:B------:R-:W-:Y:S01]  /*ac30*/  IMAD.WIDE.U32 R42, R2, UR6, R42 ;  /* 0x00000006022a7c25 */ /* 0x000fe2000f8e002a */
[----:B------:R-:W-:-:S02]  /*ac40*/  ISETP.GE.AND P1, PT, R24, R235, PT ;  /* 0x000000eb1800720c */ /* 0x000fc40003f26270 */
[----:B------:R4:W1:Y:S01]  /*ac50*/  LDS.128 R24, [R237+0x6000] ;  /* 0x00600000ed187984 */ /* 0x0008620000000c00 */
[----:B------:R-:W-:Y:S01]  /*ac60*/  SHF.R.S32.HI R3, RZ, 0x1f, R0 ;  /* 0x0000001fff037819 */ /* 0x000fe20000011400 */
[----:B------:R-:W-:-:S07]  /*ac70*/  IMAD.IADD R45, R45, 0x1, R43 ;  /* 0x000000012d2d7824 */ /* 0x000fce00078e022b */
[----:B--2---:R-:W-:Y:S05]  /*ac80*/  @P0 BRA `(.L_x_4007) ;  /* 0x0000000000300947 */ /* 0x004fea0003800000 */
        /* <DEDUP_REMOVED lines=8> */
[----:B-1----:R2:W-:Y:S04]  /*ad10*/  STG.E.128 desc[UR12][R40.64], R36 ;  /* 0x0000002428007986 */ /* 0x0025e8000c101d0c */
[----:B------:R2:W-:Y:S04]  /*ad20*/  STG.E.128 desc[UR12][R40.64+0x80], R32 ;  /* 0x0000802028007986 */ /* 0x0005e8000c101d0c */
[----:B---3--:R2:W-:Y:S04]  /*ad30*/  STG.E.128 desc[UR12][R40.64+0x100], R28 ;  /* 0x0001001c28007986 */ /* 0x0085e8000c101d0c */
[----:B------:R2:W-:Y:S02]  /*ad40*/  STG.E.128 desc[UR12][R40.64+0x180], R24 ;  /* 0x0001801828007986 */ /* 0x0005e4000c101d0c */
.L_x_4007:
[----:B------:R-:W-:Y:S05]  /*ad50*/  BSYNC B0 ;  /* 0x0000000000007941 */ /* 0x000fea0003800000 */
.L_x_4006:
[----:B-12---:R1:W2:Y:S01]  /*ad60*/  LDS.128 R36, [R237+0x800] ;  /* 0x00080000ed247984 */ /* 0x0062a20000000c00 */
[----:B------:R-:W-:Y:S03]  /*ad70*/  BSSY B0, `(.L_x_4008) ;  /* 0x0000014000007945 */ /* 0x000fe60003800000 */
[----:B------:R1:W1:Y:S04]  /*ad80*/  LDS.128 R32, [R237+0x2800] ;  /* 0x00280000ed207984 */ /* 0x0002680000000c00 */
[----:B---3--:R3:W1:Y:S04]  /*ad90*/  LDS.128 R28, [R237+0x4800] ;  /* 0x00480000ed1c7984 */ /* 0x0086680000000c00 */
[----:B------:R3:W1:Y:S01]  /*ada0*/  LDS.128 R24, [R237+0x6800] ;  /* 0x00680000ed187984 */ /* 0x0006620000000c00 */
[----:B------:R-:W-:Y:S05]  /*adb0*/  @P3 BRA `(.L_x_4009) ;  /* 0x00000000003c3947 */ /* 0x000fea0003800000 */
[----:B------:R-:W-:Y:S01]  /*adc0*/  IADD3 R7, P0, R0, 0x10, RZ ;  /* 0x0000001000077810 */ /* 0x000fe20007f1e0ff */
[----:B------:R-:W-:Y:S01]  /*add0*/  IMAD.MOV.U32 R40, RZ, RZ, R42 ;  /* 0x000000ffff287224 */ /* 0x000fe200078e002a */
        /* <DEDUP_REMOVED lines=9> */
[----:B--2---:R2:W-:Y:S04]  /*ae70*/  STG.E.128 desc[UR12][R6.64], R36 ;  /* 0x0000002406007986 */ /* 0x0045e8000c101d0c */
[----:B-1----:R2:W-:Y:S04]  /*ae80*/  STG.E.128 desc[UR12][R6.64+0x80], R32 ;  /* 0x0000802006007986 */ /* 0x0025e8000c101d0c */
[----:B------:R2:W-:Y:S04]  /*ae90*/  STG.E.128 desc[UR12][R6.64+0x100], R28 ;  /* 0x0001001c06007986 */ /* 0x0005e8000c101d0c */
[----:B------:R2:W-:Y:S02]  /*aea0*/  STG.E.128 desc[UR12][R6.64+0x180], R24 ;  /* 0x0001801806007986 */ /* 0x0005e4000c101d0c */
.L_x_4009:
[----:B------:R-:W-:Y:S05]  /*aeb0*/  BSYNC B0 ;  /* 0x0000000000007941 */ /* 0x000fea0003800000 */
.L_x_4008:
[----:B-12---:R1:W2:Y:S01]  /*aec0*/  LDS.128 R32, [R237+0x1000] ;  /* 0x00100000ed207984 */ /* 0x0062a20000000c00 */
[----:B------:R-:W-:Y:S03]  /*aed0*/  BSSY B0, `(.L_x_4010) ;  /* 0x0000014000007945 */ /* 0x000fe60003800000 */
[----:B------:R1:W1:Y:S04]  /*aee0*/  LDS.128 R28, [R237+0x3000] ;  /* 0x00300000ed1c7984 */ /* 0x0002680000000c00 */
[----:B------:R1:W1:Y:S04]  /*aef0*/  LDS.128 R24, [R237+0x5000] ;  /* 0x00500000ed187984 */ /* 0x0002680000000c00 */
        /* <DEDUP_REMOVED lines=17> */
.L_x_4011:
[----:B------:R-:W-:Y:S05]  /*b010*/  BSYNC B0 ;  /* 0x0000000000007941 */ /* 0x000fea0003800000 */
.L_x_4010:
[----:B------:R-:W-:Y:S05]  /*b020*/  @P1 EXIT ;  /* 0x000000000000194d */ /* 0x000fea0003800000 */
[----:B------:R-:W-:Y:S01]  /*b030*/  IADD3 R0, P0, R0, 0x30, RZ ;  /* 0x0000003000007810 */ /* 0x000fe20007f1e0ff */
[----:B--2---:R-:W-:Y:S01]  /*b040*/  IMAD.MOV.U32 R6, RZ, RZ, R42 ;  /* 0x000000ffff067224 */ /* 0x004fe200078e002a */
[----:B------:R-:W-:Y:S01]  /*b050*/  MOV R7, R45 ;  /* 0x0000002d00077202 */ /* 0x000fe20000000f00 */
[----:B------:R-:W-:Y:S02]  /*b060*/  ULDC.64 UR4, c[0x0][0x280] ;  /* 0x0000a00000047ab9 */ /* 0x000fe40000000a00 */
[----:B------:R-:W-:Y:S02]  /*b070*/  IMAD.X R3, RZ, RZ, R3, P0 ;  /* 0x000000ffff037224 */ /* 0x000fe400000e0603 */
[----:B------:R-:W-:-:S04]  /*b080*/  IMAD.WIDE.U32 R6, R0, R4, R6 ;  /* 0x0000000400067225 */ /* 0x000fc800078e0006 */
[----:B------:R-:W-:Y:S01]  /*b090*/  IMAD R2, R3, R4, RZ ;  /* 0x0000000403027224 */ /* 0x000fe200078e02ff */
[----:B------:R-:W-:-:S03]  /*b0a0*/  LEA R4, P0, R6, UR4, 0x1 ;  /* 0x0000000406047c11 */ /* 0x000fc6000f8008ff */
[----:B------:R-:W-:-:S05]  /*b0b0*/  IMAD R2, R0, R5, R2 ;  /* 0x0000000500027224 */ /* 0x000fca00078e0202 */
[----:B------:R-:W-:-:S04]  /*b0c0*/  IADD3 R2, R2, R7, RZ ;  /* 0x0000000702027210 */ /* 0x000fc80007ffe0ff */
[----:B------:R-:W-:-:S05]  /*b0d0*/  LEA.HI.X R5, R6, UR5, R2, 0x1, P0 ;  /* 0x0000000506057c11 */ /* 0x000fca00080f0c02 */
[----:B------:R-:W-:Y:S04]  /*b0e0*/  STG.E.128 desc[UR12][R4.64], R20 ;  /* 0x0000001404007986 */ /* 0x000fe8000c101d0c */
[----:B------:R-:W-:Y:S04]  /*b0f0*/  STG.E.128 desc[UR12][R4.64+0x80], R16 ;  /* 0x0000801004007986 */ /* 0x000fe8000c101d0c */
[----:B------:R-:W-:Y:S04]  /*b100*/  STG.E.128 desc[UR12][R4.64+0x100], R12 ;  /* 0x0001000c04007986 */ /* 0x000fe8000c101d0c */
[----:B------:R-:W-:Y:S01]  /*b110*/  STG.E.128 desc[UR12][R4.64+0x180], R8 ;  /* 0x0001800804007986 */ /* 0x000fe2000c101d0c */
[----:B------:R-:W-:Y:S05]  /*b120*/  EXIT ;  /* 0x000000000000794d */ /* 0x000fea0003800000 */
.L_x_4012:
        /* <DEDUP_REMOVED lines=13> */
.L_x_8900:


//--------------------- .text._ZN5flash24flash_fwd_splitkv_kernelI23Flash_fwd_kernel_traitsILi256ELi64ELi64ELi4ELb0ELb0EN7cutlass6half_tE19Flash_kernel_traitsILi256ELi64ELi64ELi4ES3_EELb0ELb0ELb0ELb0ELb1ELb1ELb0ELb0EEEvNS_16Flash_fwd_paramsE --------------------------
	.section	.text._ZN5flash24flash_fwd_splitkv_kernelI23Flash_fwd_kernel_traitsILi256ELi64ELi64ELi4ELb0ELb0EN7cutlass6half_tE19Flash_kernel_traitsILi256ELi64ELi64ELi4ES3_EELb0ELb0ELb0ELb0ELb1ELb1ELb0ELb0EEEvNS_16Flash_fwd_paramsE,"ax",@progbits
	.align	128
        .global         _ZN5flash24flash_fwd_splitkv_kernelI23Flash_fwd_kernel_traitsILi256ELi64ELi64ELi4ELb0ELb0EN7cutlass6half_tE19Flash_kernel_traitsILi256ELi64ELi64ELi4ES3_EELb0ELb0ELb0ELb0ELb1ELb1ELb0ELb0EEEvNS_16Flash_fwd_paramsE
        .type           _ZN5flash24flash_fwd_splitkv_kernelI23Flash_fwd_kernel_traitsILi256ELi64ELi64ELi4ELb0ELb0EN7cutlass6half_tE19Flash_kernel_traitsILi256ELi64ELi64ELi4ES3_EELb0ELb0ELb0ELb0ELb1ELb1ELb0ELb0EEEvNS_16Flash_fwd_paramsE,@function
        .size           _ZN5flash24flash_fwd_splitkv_kernelI23Flash_fwd_kernel_traitsILi256ELi64ELi64ELi4ELb0ELb0EN7cutlass6half_tE19Flash_kernel_traitsILi256ELi64ELi64ELi4ES3_EELb0ELb0ELb0ELb0ELb1ELb1ELb0ELb0EEEvNS_16Flash_fwd_paramsE,(.L_x_8901 - _ZN5flash24flash_fwd_splitkv_kernelI23Flash_fwd_kernel_traitsILi256ELi64ELi64ELi4ELb0ELb0EN7cutlass6half_tE19Flash_kernel_traitsILi256ELi64ELi64ELi4ES3_EELb0ELb0ELb0ELb0ELb1ELb1ELb0ELb0EEEvNS_16Flash_fwd_paramsE)
        .other          _ZN5flash24flash_fwd_splitkv_kernelI23Flash_fwd_kernel_traitsILi256ELi64ELi64ELi4ELb0ELb0EN7cutlass6half_tE19Flash_kernel_traitsILi256ELi64ELi64ELi4ES3_EELb0ELb0ELb0ELb0ELb1ELb1ELb0ELb0EEEvNS_16Flash_fwd_paramsE,@"STO_CUDA_ENTRY STV_DEFAULT"
_ZN5flash24flash_fwd_splitkv_kernelI23Flash_fwd_kernel_traitsILi256ELi64ELi64ELi4ELb0ELb0EN7cutlass6half_tE19Flash_kernel_traitsILi256ELi64ELi64ELi4ES3_EELb0ELb0ELb0ELb0ELb1ELb1ELb0ELb0EEEvNS_16Flash_fwd_paramsE:
.text._ZN5flash24flash_fwd_splitkv_kernelI23Flash_fwd_kernel_traitsILi256ELi64ELi64ELi4ELb0ELb0EN7cutlass6half_tE19Flash_kernel_traitsILi256ELi64ELi64ELi4ES3_EELb0ELb0ELb0ELb0ELb1ELb1ELb0ELb0EEEvNS_16Flash_fwd_paramsE:
[----:B------:R-:W1:Y:S08]  /*0000*/  LDC R1, c[0x0][0x28] ;  /* 0x00000a00ff017b82 */ /* 0x000e700000000800 */
[----:B------:R-:W2:Y:S01]  /*0010*/  LDC.64 R2, c[0x0][0x300] ;  /* 0x0000c000ff027b82 */ /* 0x000ea20000000a00 */
[----:B------:R-:W3:Y:S01]  /*0020*/  S2R R9, SR_CTAID.Y ;  /* 0x0000000000097919 */ /* 0x000ee20000002600 */
[----:B------:R-:W-:Y:S01]  /*0030*/  ULDC.64 UR4, c[0x0][0x2f0] ;  /* 0x0000bc0000047ab9 */ /* 0x000fe20000000a00 */
[----:B------:R-:W-:Y:S01]  /*0040*/  IMAD.MOV.U32 R244, RZ, RZ, -0x1 ;  /* 0xfffffffffff47424 */ /* 0x000fe200078e00ff */
[----:B------:R-:W-:Y:S01]  /*0050*/  ISETP.NE.U32.AND P2, PT, RZ, UR4, PT ;  /* 0x00000004ff007c0c */ /* 0x000fe2000bf45070 */
[----:B------:R-:W-:Y:S01]  /*0060*/  ULDC.64 UR14, c[0x0][0x208] ;  /* 0x00008200000e7ab9 */ /* 0x000fe20000000a00 */
[----:B-1----:R-:W-:-:S02]  /*0070*/  VIADD R1, R1, 0xfffffff0 ;  /* 0xfffffff001017836 */ /* 0x002fc40000000000 */
[----:B------:R-:W3:Y:S01]  /*0080*/  LDC.64 R4, c[0x0][0x2f0] ;  /* 0x0000bc00ff047b82 */ /* 0x000ee20000000a00 */
[----:B------:R-:W-:-:S07]  /*0090*/  ISETP.NE.AND.EX P2, PT, RZ, UR5, PT, P2 ;  /* 0x00000005ff007c0c */ /* 0x000fce000bf45320 */
[----:B------:R-:W1:Y:S01]  /*00a0*/  LDC.U8 R0, c[0x0][0x3c2] ;  /* 0x0000f080ff007b82 */ /* 0x000e620000000000 */
[----:B--2---:R-:W-:-:S07]  /*00b0*/  ISETP.NE.U32.AND P1, PT, R2, RZ, PT ;  /* 0x000000ff0200720c */ /* 0x004fce0003f25070 */
[----:B------:R-:W2:Y:S01]  /*00c0*/  LDC.64 R12, c[0x0][0x2f8] ;  /* 0x0000be00ff0c7b82 */ /* 0x000ea20000000a00 */
[----:B------:R-:W-:Y:S01]  /*00d0*/  ISETP.NE.AND.EX P1, PT, R3, RZ, PT, P1 ;  /* 0x000000ff0300720c */ /* 0x000fe20003f25310 */
[----:B---3--:R-:W-:-:S06]  /*00e0*/  IMAD.WIDE R16, R9, 0x4, R4 ;  /* 0x0000000409107825 */ /* 0x008fcc00078e0204 */
[----:B------:R-:W3:Y:S01]  /*00f0*/  LDC.64 R2, c[0x0][0x2f8] ;  /* 0x0000be00ff027b82 */ /* 0x000ee20000000a00 */
[----:B------:R-:W4:Y:S04]  /*0100*/  @P2 LDG.E R244, desc[UR14][R16.64] ;  /* 0x0000000e10f42981 */ /* 0x000f28000c1e1900 */
[----:B------:R-:W4:Y:S03]  /*0110*/  @P2 LDG.E R5, desc[UR14][R16.64+0x4] ;  /* 0x0000040e10052981 */ /* 0x000f26000c1e1900 */
[----:B------:R-:W1:Y:S01]  /*0120*/  @P1 LDC.64 R6, c[0x0][0x300] ;  /* 0x0000c000ff061b82 */ /* 0x000e620000000a00 */
[----:B------:R-:W-:Y:S02]  /*0130*/  IMAD.MOV.U32 R11, RZ, RZ, RZ ;  /* 0x000000ffff0b7224 */ /* 0x000fe400078e00ff */
[----:B-1----:R-:W-:-:S05]  /*0140*/  @P1 IMAD.WIDE R14, R9, 0x4, R6 ;  /* 0x00000004090e1825 */ /* 0x002fca00078e0206 */
[----:B------:R1:W5:Y:S01]  /*0150*/  @P1 LDG.E R11, desc[UR14][R14.64] ;  /* 0x0000000e0e0b1981 */ /* 0x000362000c1e1900 */
[----:B------:R-:W-:Y:S02]  /*0160*/  ISETP.NE.AND P3, PT, R0, RZ, PT ;  /* 0x000000ff0000720c */ /* 0x000fe40003f65270 */
[----:B---3--:R-:W-:-:S04]  /*0170*/  ISETP.EQ.U32.AND P0, PT, R2, RZ, PT ;  /* 0x000000ff0200720c */ /* 0x008fc80003f02070 */
[----:B------:R-:W-:Y:S01]  /*0180*/  ISETP.EQ.OR.EX P0, PT, R3, RZ, !P3, P0 ;  /* 0x000000ff0300720c */ /* 0x000fe20005f02700 */
[----:B------:R-:W-:Y:S02]  /*0190*/  IMAD.MOV.U32 R10, RZ, RZ, -0x1 ;  /* 0xffffffffff0a7424 */ /* 0x000fe400078e00ff */
[----:B--2---:R-:W-:Y:S01]  /*01a0*/  IMAD.WIDE R6, R9, 0x4, R12 ;  /* 0x0000000409067825 */ /* 0x004fe200078e020c */
[----:B------:R-:W2:Y:S01]  /*01b0*/  S2R R39, SR_CTAID.X ;  /* 0x0000000000277919 */ /* 0x000ea20000002500 */
[----:B------:R-:W3:Y:S01]  /*01c0*/  S2R R36, SR_CTAID.Z ;  /* 0x0000000000247919 */ /* 0x000ee20000002700 */
        /* <DEDUP_REMOVED lines=11> */
.L_x_4013:
[----:B------:R-:W1:Y:S02]  /*0280*/  LDC R4, c[0x0][0x2c8] ;  /* 0x0000b200ff047b82 */ /* 0x000e640000000800 */
.L_x_4014:
        /* <DEDUP_REMOVED lines=87> */
.L_x_4017:
[----:B------:R-:W-:Y:S05]  /*0800*/  BSYNC B0 ;  /* 0x0000000000007941 */ /* 0x000fea0003800000 */
.L_x_4016:
        /* <DEDUP_REMOVED lines=19> */
.L_x_4019:
[----:B------:R-:W-:Y:S05]  /*0940*/  BSYNC B0 ;  /* 0x0000000000007941 */ /* 0x000fea0003800000 */
.L_x_4018:
        /* <DEDUP_REMOVED lines=18> */
.L_x_4021:
[----:B------:R-:W-:Y:S05]  /*0a70*/  BSYNC B0 ;  /* 0x0000000000007941 */ /* 0x000fea0003800000 */
.L_x_4020:
        /* <DEDUP_REMOVED lines=16> */
.L_x_4023:
[----:B------:R-:W-:Y:S05]  /*0b80*/  BSYNC B0 ;  /* 0x0000000000007941 */ /* 0x000fea0003800000 */
.L_x_4022:
        /* <DEDUP_REMOVED lines=15> */
.L_x_4015:
        /* <DEDUP_REMOVED lines=24> */
.L_x_4024:
        /* <DEDUP_REMOVED lines=79> */
.L_x_4025:
        /* <DEDUP_REMOVED lines=49> */
.L_x_4027:
        /* <DEDUP_REMOVED lines=27> */
.L_x_4026:
        /* <DEDUP_REMOVED lines=48> */
[C---:B------:R-:W-:Y:S01]  /*1ab0*/  IMAD.X R111, R7.reuse, 0x1, R4, P5 ;  /* 0x00000001076f7824 */ /* 0x040fe200028e0604 */
[----:B------:R-:W-:Y:S01]  /*1ac0*/  IADD3.X R3, R7, R3, RZ, P4, !PT ;  /* 0x0000000307037210 */ /* 0x000fe200027fe4ff */
[----:B------:R-:W-:Y:S01]  /*1ad0*/  IMAD R13, R36, UR5, R13 ;  /* 0x00000005240d7c24 */ /* 0x000fe2000f8e020d */
[----:B------:R-:W-:Y:S01]  /*1ae0*/  LOP3.LUT R17, R6, 0x38, R11, 0xf8, !PT ;  /* 0x0000003806117812 */ /* 0x000fe200078ef80b */
[----:B------:R-:W-:Y:S01]  /*1af0*/  UMOV UR5, 0x400 ;  /* 0x0000040000057882 */ /* 0x000fe20000000000 */
[----:B------:R-:W-:Y:S01]  /*1b00*/  SHF.R.U32.HI R6, RZ, 0x3, R6 ;  /* 0x00000003ff067819 */ /* 0x000fe20000011606 */
[----:B------:R-:W-:Y:S01]  /*1b10*/  IMAD.WIDE.U32 R36, R36, UR4, R2 ;  /* 0x0000000424247c25 */ /* 0x000fe2000f8e0002 */
[----:B------:R-:W4:Y:S01]  /*1b20*/  S2UR UR4, SR_CgaCtaId ;  /* 0x00000000000479c3 */ /* 0x000f220000008800 */
[----:B------:R-:W-:-:S02]  /*1b30*/  LEA.HI R4, R5, R116, RZ, 0x6 ;  /* 0x0000007405047211 */ /* 0x000fc400078f30ff */
[----:B------:R-:W-:Y:S01]  /*1b40*/  LOP3.LUT R17, R17, R6, RZ, 0x3c, !PT ;  /* 0x0000000611117212 */ /* 0x000fe200078e3cff */
[-C--:B--2---:R-:W-:Y:S01]  /*1b50*/  @!P3 IMAD R34, R39, R8.reuse, RZ ;  /* 0x000000082722b224 */ /* 0x084fe200078e02ff */
[----:B------:R-:W-:Y:S01]  /*1b60*/  @!P2 MOV R11, 0x400 ;  /* 0x00000400000ba802 */ /* 0x000fe20000000f00 */
[----:B------:R-:W-:Y:S01]  /*1b70*/  IMAD.SHL.U32 R4, R4, 0x8, RZ ;  /* 0x0000000804047824 */ /* 0x000fe200078e00ff */
[----:B------:R-:W-:Y:S01]  /*1b80*/  @!P1 IADD3 R29, P5, R38, 0x20, RZ ;  /* 0x00000020261d9810 */ /* 0x000fe20007fbe0ff */
[----:B------:R-:W2:Y:S01]  /*1b90*/  @!P2 LDC.64 R2, c[0x0][0x240] ;  /* 0x00009000ff02ab82 */ /* 0x000ea20000000a00 */
[----:B---3--:R-:W-:Y:S01]  /*1ba0*/  @!P2 LEA R32, R32, R11, 0x18 ;  /* 0x0000000b2020a211 */ /* 0x008fe200078ec0ff */
[----:B------:R-:W-:Y:S01]  /*1bb0*/  IMAD.IADD R37, R37, 0x1, R13 ;  /* 0x0000000125257824 */ /* 0x000fe200078e020d */
[----:B------:R-:W-:Y:S01]  /*1bc0*/  @!P1 MOV R11, 0x400 ;  /* 0x00000400000b9802 */ /* 0x000fe20000000f00 */
[C---:B------:R-:W-:Y:S01]  /*1bd0*/  @!P3 IMAD R34, R38.reuse, R9, R34 ;  /* 0x000000092622b224 */ /* 0x040fe200078e0222 */
[----:B------:R-:W-:Y:S01]  /*1be0*/  LOP3.LUT R17, R17, 0xfffffe00, R4, 0xf8, !PT ;  /* 0xfffffe0011117812 */ /* 0x000fe200078ef804 */
[----:B------:R-:W-:Y:S01]  /*1bf0*/  @!P3 IMAD.WIDE.U32 R40, R38, R8, R36 ;  /* 0x000000082628b225 */ /* 0x000fe200078e0024 */
[----:B-1----:R-:W-:Y:S01]  /*1c00*/  @!P1 LEA R30, R30, R11, 0x18 ;  /* 0x0000000b1e1e9211 */ /* 0x002fe200078ec0ff */
[----:B------:R-:W1:Y:S01]  /*1c10*/  @!P3 LDC.64 R6, c[0x0][0x210] ;  /* 0x00008400ff06bb82 */ /* 0x000e620000000a00 */
[----:B------:R-:W-:Y:S01]  /*1c20*/  @!P0 MOV R11, 0x400 ;  /* 0x00000400000b8802 */ /* 0x000fe20000000f00 */
[----:B------:R-:W-:Y:S01]  /*1c30*/  @!P3 IMAD.IADD R34, R41, 0x1, R34 ;  /* 0x000000012922b824 */ /* 0x000fe200078e0222 */
[----:B------:R-:W-:Y:S01]  /*1c40*/  @!P2 IADD3 R4, P4, R38, 0x10, RZ ;  /* 0x000000102604a810 */ /* 0x000fe20007f9e0ff */
[----:B------:R-:W-:Y:S01]  /*1c50*/  @!P2 IMAD.MOV.U32 R42, RZ, RZ, R36 ;  /* 0x000000ffff2aa224 */ /* 0x000fe200078e0024 */
[----:B----4-:R-:W-:Y:S01]  /*1c60*/  @!P0 LEA R28, R28, R11, 0x18 ;  /* 0x0000000b1c1c8211 */ /* 0x010fe200078ec0ff */
[----:B------:R-:W-:-:S02]  /*1c70*/  @!P2 IMAD.MOV.U32 R43, RZ, RZ, R37 ;  /* 0x000000ffff2ba224 */ /* 0x000fc400078e0025 */
[--C-:B------:R-:W-:Y:S01]  /*1c80*/  @!P2 IMAD.X R11, RZ, RZ, R39.reuse, P4 ;  /* 0x000000ffff0ba224 */ /* 0x100fe200020e0627 */
[----:B------:R-:W-:Y:S01]  /*1c90*/  @!P0 IADD3 R33, P4, R38, 0x30, RZ ;  /* 0x0000003026218810 */ /* 0x000fe20007f9e0ff */
[----:B------:R-:W3:Y:S01]  /*1ca0*/  @!P1 LDC.64 R12, c[0x0][0x240] ;  /* 0x00009000ff0c9b82 */ /* 0x000ee20000000a00 */
[----:B------:R-:W-:Y:S01]  /*1cb0*/  ULEA UR4, UR4, UR5, 0x18 ;  /* 0x0000000504047291 */ /* 0x000fe2000f8ec03f */
[--C-:B------:R-:W-:Y:S01]  /*1cc0*/  @!P1 IMAD.X R35, RZ, RZ, R39.reuse, P5 ;  /* 0x000000ffff239224 */ /* 0x100fe200028e0627 */
[----:B------:R-:W-:Y:S01]  /*1cd0*/  IADD3 R25, P5, R20, R25, RZ ;  /* 0x0000001914197210 */ /* 0x000fe20007fbe0ff */
[----:B------:R-:W-:Y:S01]  /*1ce0*/  @!P0 IMAD.X R31, RZ, RZ, R39, P4 ;  /* 0x000000ffff1f8224 */ /* 0x000fe200020e0627 */
[----:B------:R-:W-:Y:S01]  /*1cf0*/  @!P1 MOV R39, R37 ;  /* 0x0000002500279202 */ /* 0x000fe20000000f00 */
[----:B--2---:R-:W-:Y:S01]  /*1d00*/  @!P2 IMAD R10, R11, R2, RZ ;  /* 0x000000020b0aa224 */ /* 0x004fe200078e02ff */
[----:B------:R-:W-:Y:S01]  /*1d10*/  LEA R245, R17, UR4, 0x1 ;  /* 0x0000000411f57c11 */ /* 0x000fe2000f8e08ff */
[----:B------:R-:W2:Y:S01]  /*1d20*/  @!P0 LDC.64 R8, c[0x0][0x240] ;  /* 0x00009000ff088b82 */ /* 0x000ea20000000a00 */
[----:B------:R-:W-:Y:S01]  /*1d30*/  @!P1 IMAD.MOV.U32 R38, RZ, RZ, R36 ;  /* 0x000000ffff269224 */ /* 0x000fe200078e0024 */
[----:B------:R-:W-:Y:S01]  /*1d40*/  ULDC UR5, c[0x0][0x39c] ;  /* 0x0000e70000057ab9 */ /* 0x000fe20000000800 */
[----:B------:R-:W-:-:S02]  /*1d50*/  @!P2 IMAD R3, R4, R3, R10 ;  /* 0x000000030403a224 */ /* 0x000fc400078e020a */
[----:B------:R-:W-:Y:S01]  /*1d60*/  @!P2 IMAD R32, R17, 0x2, R32 ;  /* 0x000000021120a824 */ /* 0x000fe200078e0220 */
[----:B-1----:R-:W-:Y:S01]  /*1d70*/  @!P3 LEA R44, P4, R40, R6, 0x1 ;  /* 0x00000006282cb211 */ /* 0x002fe200078808ff */
[----:B------:R-:W-:Y:S01]  /*1d80*/  IMAD.SHL.U32 R6, R165, 0x40, RZ ;  /* 0x00000040a5067824 */ /* 0x000fe200078e00ff */
[----:B------:R-:W1:Y:S01]  /*1d90*/  @!P1 LDC.64 R10, c[0x0][0x210] ;  /* 0x00008400ff0a9b82 */ /* 0x000e620000000a00 */
[----:B------:R-:W-:Y:S01]  /*1da0*/  IMAD.WIDE.U32 R110, R20, R108, R110 ;  /* 0x0000006c146e7225 */ /* 0x000fe200078e006e */
[----:B------:R-:W-:-:S03]  /*1db0*/  @!P3 LEA.HI.X R45, R40, R7, R34, 0x1, P4 ;  /* 0x00000007282db211 */ /* 0x000fc600020f0c22 */
[----:B------:R-:W-:Y:S02]  /*1dc0*/  @!P2 IMAD.WIDE.U32 R40, R4, R2, R42 ;  /* 0x000000020428a225 */ /* 0x000fe400078e002a */
[----:B------:R-:W-:Y:S01]  /*1dd0*/  @!PT LDS RZ, [RZ] ;  /* 0x00000000fffff984 */ /* 0x000fe20000000800 */
[----:B------:R-:W-:Y:S01]  /*1de0*/  @!PT LDS RZ, [RZ] ;  /* 0x00000000fffff984 */ /* 0x000fe20000000800 */
[----:B------:R-:W-:Y:S01]  /*1df0*/  @!PT LDS RZ, [RZ] ;  /* 0x00000000fffff984 */ /* 0x000fe20000000800 */
[----:B------:R-:W-:Y:S02]  /*1e00*/  @!P3 LDGSTS.E.BYPASS.LTC128B.128 [R245], desc[UR14][R44.64] ;  /* 0x000000002cf5bfae */ /* 0x000fe4000b901d4e */
[----:B------:R-:W-:Y:S02]  /*1e10*/  VIADD R4, R6, 0xffffffc0 ;  /* 0xffffffc006047836 */ /* 0x000fe40000000000 */
[----:B------:R-:W-:Y:S01]  /*1e20*/  @!P3 LDGSTS.E.BYPASS.LTC128B.128 [R245+0x2000], desc[UR14][R44.64+0x80] ;  /* 0x020000802cf5bfae */ /* 0x000fe2000b901d4e */
[----:B------:R-:W-:Y:S02]  /*1e30*/  @!P2 IMAD.IADD R34, R41, 0x1, R3 ;  /* 0x000000012922a824 */ /* 0x000fe400078e0203 */
[----:B------:R-:W-:Y:S01]  /*1e40*/  IMAD.IADD R7, R117, 0x1, -R4 ;  /* 0x0000000175077824 */ /* 0x000fe200078e0a04 */
[----:B------:R-:W-:Y:S01]  /*1e50*/  @!P3 LDGSTS.E.BYPASS.LTC128B.128 [R245+0x4000], desc[UR14][R44.64+0x100] ;  /* 0x040001002cf5bfae */ /* 0x000fe2000b901d4e */
[----:B------:R-:W4:Y:S01]  /*1e60*/  @!P0 LDC.64 R2, c[0x0][0x210] ;  /* 0x00008400ff028b82 */ /* 0x000f220000000a00 */
[----:B---3--:R-:W-:-:S02]  /*1e70*/  @!P1 IMAD.WIDE.U32 R38, R29, R12, R38 ;  /* 0x0000000c1d269225 */ /* 0x008fc400078e0026 */
[----:B------:R-:W-:Y:S01]  /*1e80*/  @!P3 LDGSTS.E.BYPASS.LTC128B.128 [R245+0x6000], desc[UR14][R44.64+0x180] ;  /* 0x060001802cf5bfae */ /* 0x000fe2000b901d4e */
[----:B------:R-:W-:Y:S01]  /*1e90*/  @!P2 LEA R42, P3, R40, R14, 0x1 ;  /* 0x0000000e282aa211 */ /* 0x000fe200078608ff */
[----:B------:R-:W-:Y:S01]  /*1ea0*/  @!P1 IMAD R14, R35, R12, RZ ;  /* 0x0000000c230e9224 */ /* 0x000fe200078e02ff */
[----:B------:R-:W-:Y:S01]  /*1eb0*/  ISETP.GE.AND P4, PT, R20, R7, PT ;  /* 0x000000071400720c */ /* 0x000fe20003f86270 */
[----:B--2---:R-:W-:Y:S01]  /*1ec0*/  @!P0 IMAD R12, R31, R8, RZ ;  /* 0x000000081f0c8224 */ /* 0x004fe200078e02ff */
[----:B------:R-:W-:Y:S01]  /*1ed0*/  @!P2 LEA.HI.X R43, R40, R15, R34, 0x1, P3 ;  /* 0x0000000f282ba211 */ /* 0x000fe200018f0c22 */
[----:B------:R-:W-:Y:S01]  /*1ee0*/  @!P1 IMAD R13, R29, R13, R14 ;  /* 0x0000000d1d0d9224 */ /* 0x000fe200078e020e */
[----:B------:R-:W-:Y:S01]  /*1ef0*/  ISETP.GE.AND P3, PT, R24, R7, PT ;  /* 0x000000071800720c */ /* 0x000fe20003f66270 */
[----:B------:R-:W-:Y:S02]  /*1f00*/  @!P0 IMAD R12, R33, R9, R12 ;  /* 0x00000009210c8224 */ /* 0x000fe400078e020c */
[----:B------:R-:W-:Y:S01]  /*1f10*/  @!P2 LDGSTS.E.BYPASS.LTC128B.128 [R32+0x800], desc[UR14][R42.64] ;  /* 0x008000002a20afae */ /* 0x000fe2000b901d4e */
[----:B------:R-:W-:-:S02]  /*1f20*/  @!P1 IMAD.IADD R13, R39, 0x1, R13 ;  /* 0x00000001270d9824 */ /* 0x000fc400078e020d */
[----:B------:R-:W-:Y:S01]  /*1f30*/  @!P0 IMAD.WIDE.U32 R36, R33, R8, R36 ;  /* 0x0000000821248225 */ /* 0x000fe200078e0024 */
[----:B------:R-:W-:Y:S02]  /*1f40*/  @!P2 LDGSTS.E.BYPASS.LTC128B.128 [R32+0x2800], desc[UR14][R42.64+0x80] ;  /* 0x028000802a20afae */ /* 0x000fe4000b901d4e */
[----:B------:R-:W2:Y:S01]  /*1f50*/  @!P4 LDC.64 R8, c[0x0][0x218] ;  /* 0x00008600ff08cb82 */ /* 0x000ea20000000a00 */
        /* <DEDUP_REMOVED lines=18> */
[----:B------:R-:W-:Y:S02]  /*2080*/  @!P0 LEA R13, R17, R28, 0x1 ;  /* 0x0000001c110d8211 */ /* 0x000fe400078e08ff */
[----:B------:R-:W-:Y:S01]  /*2090*/  @!P1 LDGSTS.E.BYPASS.LTC128B.128 [R11+0x3000], desc[UR14][R14.64+0x80] ;  /* 0x030000800e0b9fae */ /* 0x000fe2000b901d4e */
[----:B------:R-:W-:-:S03]  /*20a0*/  ISETP.GE.AND P2, PT, R16, R7, PT ;  /* 0x000000071000720c */ /* 0x000fc60003f46270 */
[----:B------:R-:W-:Y:S04]  /*20b0*/  @!P1 LDGSTS.E.BYPASS.LTC128B.128 [R11+0x5000], desc[UR14][R14.64+0x100] ;  /* 0x050001000e0b9fae */ /* 0x000fe8000b901d4e */
[----:B------:R1:W-:Y:S01]  /*20c0*/  @!P1 LDGSTS.E.BYPASS.LTC128B.128 [R11+0x7000], desc[UR14][R14.64+0x180] ;  /* 0x070001800e0b9fae */ /* 0x0003e2000b901d4e */
[----:B------:R-:W-:Y:S01]  /*20d0*/  ISETP.GE.AND P1, PT, R18, R7, PT ;  /* 0x000000071200720c */ /* 0x000fe20003f26270 */
[----:B---3--:R-:W-:Y:S02]  /*20e0*/  IMAD.WIDE.U32 R32, R108, 0x20, RZ ;  /* 0x000000206c207825 */ /* 0x008fe400078e00ff */
[----:B------:R-:W-:Y:S02]  /*20f0*/  @!P0 LDGSTS.E.BYPASS.LTC128B.128 [R13+0x1800], desc[UR14][R30.64] ;  /* 0x018000001e0d8fae */ /* 0x000fe4000b901d4e */
[----:B------:R-:W-:-:S02]  /*2100*/  @!P2 IMAD.MOV.U32 R112, RZ, RZ, R110 ;  /* 0x000000ffff70a224 */ /* 0x000fc400078e006e */
        /* <DEDUP_REMOVED lines=56> */
[----:B------:R-:W-:Y:S01]  /*2490*/  IMAD.SHL.U32 R8, R0, 0x40, RZ ;  /* 0x0000004000087824 */ /* 0x000fe200078e00ff */
[----:B------:R-:W-:Y:S02]  /*24a0*/  IADD3 R12, R35, R12, RZ ;  /* 0x0000000c230c7210 */ /* 0x000fe40007ffe0ff */
[----:B------:R-:W-:Y:S01]  /*24b0*/  @!P2 LEA.HI.X R23, R18, R9, R14, 0x1, P1 ;  /* 0x000000091217a211 */ /* 0x000fe200008f0c0e */
[----:B------:R-:W-:Y:S01]  /*24c0*/  IMAD.WIDE.U32 R14, R2, 0x20, RZ ;  /* 0x00000020020e7825 */ /* 0x000fe200078e00ff */
[C---:B------:R-:W-:Y:S02]  /*24d0*/  LEA R248, P1, R34.reuse, UR6, 0x1 ;  /* 0x0000000622f87c11 */ /* 0x040fe4000f8208ff */
[----:B------:R-:W-:Y:S01]  /*24e0*/  SHF.R.S32.HI R10, RZ, 0x4, R7 ;  /* 0x00000004ff0a7819 */ /* 0x000fe20000011407 */
[----:B------:R-:W-:Y:S01]  /*24f0*/  @!P2 LDGSTS.E.BYPASS.LTC128B.128 [R17+0x9800], desc[UR14][R22.64] ;  /* 0x098000001611afae */ /* 0x000fe2000b901d4e */
[----:B------:R-:W-:Y:S01]  /*2500*/  LEA.HI.X R249, R34, UR7, R12, 0x1, P1 ;  /* 0x0000000722f97c11 */ /* 0x000fe200088f0c0c */
[----:B------:R-:W-:Y:S01]  /*2510*/  IMAD.SHL.U32 R9, R3, 0x20, RZ ;  /* 0x0000002003097824 */ /* 0x000fe200078e00ff */
[----:B------:R-:W-:Y:S01]  /*2520*/  LEA.HI R7, R7, R10, RZ, 0x1 ;  /* 0x0000000a07077211 */ /* 0x000fe200078f08ff */
[----:B------:R-:W-:Y:S01]  /*2530*/  @!P2 LDGSTS.E.BYPASS.LTC128B.128 [R17+0xb800], desc[UR14][R22.64+0x80] ;  /* 0x0b8000801611afae */ /* 0x000fe2000b901d4e */
[----:B------:R-:W-:-:S02]  /*2540*/  @!P5 IADD3 R14, P1, R248, R14, RZ ;  /* 0x0000000ef80ed210 */ /* 0x000fc40007f3e0ff */
[----:B------:R-:W-:Y:S01]  /*2550*/  LOP3.LUT R7, R7, 0xfffffffe, RZ, 0xc0, !PT ;  /* 0xfffffffe07077812 */ /* 0x000fe200078ec0ff */
[----:B------:R-:W-:Y:S01]  /*2560*/  @!P2 LDGSTS.E.BYPASS.LTC128B.128 [R17+0xd800], desc[UR14][R22.64+0x100] ;  /* 0x0d8001001611afae */ /* 0x000fe2000b901d4e */
[----:B------:R-:W-:Y:S02]  /*2570*/  @!P5 IADD3.X R15, R249, R15, R9, P1, !PT ;  /* 0x0000000ff90fd210 */ /* 0x000fe40000ffe409 */
[----:B------:R-:W-:Y:S01]  /*2580*/  LEA.HI R9, R5, R116, RZ, 0x5 ;  /* 0x0000007405097211 */ /* 0x000fe200078f28ff */
[----:B------:R2:W-:Y:S01]  /*2590*/  @!P2 LDGSTS.E.BYPASS.LTC128B.128 [R17+0xf800], desc[UR14][R22.64+0x180] ;  /* 0x0f8001801611afae */ /* 0x0005e2000b901d4e */
[----:B------:R-:W-:Y:S02]  /*25a0*/  IMAD.IADD R7, R10, 0x1, -R7 ;  /* 0x000000010a077824 */ /* 0x000fe400078e0a07 */
[----:B------:R-:W-:Y:S01]  /*25b0*/  @!P3 IMAD R5, R3, 0x60, RZ ;  /* 0x000000600305b824 */ /* 0x000fe200078e02ff */
        /* <DEDUP_REMOVED lines=18> */
[----:B------:R-:W-:Y:S01]  /*26e0*/  SHF.L.U32 R7, R7, 0x3, RZ ;  /* 0x0000000307077819 */ /* 0x000fe200000006ff */
[----:B------:R-:W-:Y:S01]  /*26f0*/  @!P3 IMAD.IADD R13, R13, 0x1, R5 ;  /* 0x000000010d0db824 */ /* 0x000fe200078e0205 */
[----:B------:R-:W-:Y:S02]  /*2700*/  LEA R241, R241, UR4, 0x1 ;  /* 0x00000004f1f17c11 */ /* 0x000fe4000f8e08ff */
[----:B------:R-:W-:Y:S02]  /*2710*/  LOP3.LUT R10, R8, 0x1c0, RZ, 0xc0, !PT ;  /* 0x000001c0080a7812 */ /* 0x000fe400078ec0ff */
[----:B------:R-:W-:Y:S01]  /*2720*/  SHF.R.S32.HI R8, RZ, 0x5, R9 ;  /* 0x00000005ff087819 */ /* 0x000fe20000011409 */
[----:B------:R-:W-:Y:S01]  /*2730*/  VIADD R239, R241, 0x8020 ;  /* 0x00008020f1ef7836 */ /* 0x000fe20000000000 */
[----:B------:R-:W-:-:S02]  /*2740*/  LOP3.LUT R7, R10, 0x8, R7, 0xf8, !PT ;  /* 0x000000080a077812 */ /* 0x000fc400078ef807 */
[----:B------:R-:W-:Y:S01]  /*2750*/  SHF.R.U32.HI R114, RZ, 0x3, R10 ;  /* 0x00000003ff727819 */ /* 0x000fe2000001160a */
[----:B------:R-:W-:-:S03]  /*2760*/  IMAD R5, R8, 0x400, R115 ;  /* 0x0000040008057824 */ /* 0x000fc600078e0273 */
[----:B------:R-:W-:Y:S01]  /*2770*/  LOP3.LUT R114, R7, R114, RZ, 0x3c, !PT ;  /* 0x0000007207727212 */ /* 0x000fe200078e3cff */
[----:B------:R-:W-:-:S04]  /*2780*/  IMAD.MOV.U32 R7, RZ, RZ, 0x10 ;  /* 0x00000010ff077424 */ /* 0x000fc800078e00ff */
[----:B------:R-:W-:Y:S01]  /*2790*/  IMAD.IADD R242, R114, 0x1, R5 ;  /* 0x0000000172f27824 */ /* 0x000fe200078e0205 */
[----:B------:R-:W-:Y:S01]  /*27a0*/  SEL R7, R7, 0xfffffff0, !P1 ;  /* 0xfffffff007077807 */ /* 0x000fe20004800000 */
[----:B------:R-:W-:Y:S01]  /*27b0*/  @P0 STS.128 [R245+0x10000], RZ ;  /* 0x010000fff5000388 */ /* 0x000fe20000000c00 */
[----:B------:R-:W-:Y:S02]  /*27c0*/  IMAD.MOV.U32 R5, RZ, RZ, 0x20 ;  /* 0x00000020ff057424 */ /* 0x000fe400078e00ff */
[----:B------:R-:W-:Y:S01]  /*27d0*/  LEA R242, R242, UR4, 0x1 ;  /* 0x00000004f2f27c11 */ /* 0x000fe2000f8e08ff */
[----:B------:R-:W-:Y:S01]  /*27e0*/  @P0 STS.128 [R245+0x12000], RZ ;  /* 0x012000fff5000388 */ /* 0x000fe20000000c00 */
[----:B------:R-:W-:Y:S01]  /*27f0*/  IMAD.IADD R236, R115, 0x1, R114 ;  /* 0x0000000173ec7824 */ /* 0x000fe200078e0272 */
        /* <DEDUP_REMOVED lines=15> */
[----:B------:R-:W-:Y:S02]  /*28f0*/  @!P4 LEA.HI.X R11, R2, R249, R3, 0x6, P0 ;  /* 0x000000f9020bc211 */ /* 0x000fe400000f3403 */
        /* <DEDUP_REMOVED lines=9> */
[----:B------:R-:W-:Y:S01]  /*2990*/  @P1 VIADD R239, R0, 0xffffffe0 ;  /* 0xffffffe000ef1836 */ /* 0x000fe20000000000 */
[----:B------:R-:W-:-:S02]  /*29a0*/  MOV R0, 0x40 ;  /* 0x0000004000007802 */ /* 0x000fc40000000f00 */
[----:B------:R-:W-:Y:S01]  /*29b0*/  @!P5 LDGSTS.E.BYPASS.LTC128B.128 [R245+0x12800], desc[UR14][R14.64+0x80] ;  /* 0x128000800ef5dfae */ /* 0x000fe2000b901d4e */
[C---:B------:R-:W-:Y:S01]  /*29c0*/  VIADD R231, R239.reuse, 0x800 ;  /* 0x00000800efe77836 */ /* 0x040fe20000000000 */
[----:B------:R-:W-:Y:S01]  /*29d0*/  SEL R0, R0, 0xffffffc0, !P2 ;  /* 0xffffffc000007807 */ /* 0x000fe20005000000 */
[C---:B------:R-:W-:Y:S01]  /*29e0*/  VIADD R230, R239.reuse, 0x1000 ;  /* 0x00001000efe67836 */ /* 0x040fe20000000000 */
[----:B------:R-:W-:Y:S01]  /*29f0*/  @!P5 LDGSTS.E.BYPASS.LTC128B.128 [R245+0x14800], desc[UR14][R14.64+0x100] ;  /* 0x148001000ef5dfae */ /* 0x000fe2000b901d4e */
[C---:B------:R-:W-:Y:S01]  /*2a00*/  VIADD R229, R239.reuse, 0x1800 ;  /* 0x00001800efe57836 */ /* 0x040fe20000000000 */
[----:B------:R-:W-:Y:S01]  /*2a10*/  IADD3 R224, R239, 0x3800, RZ ;  /* 0x00003800efe07810 */ /* 0x000fe20007ffe0ff */
[----:B------:R-:W-:Y:S01]  /*2a20*/  IMAD.IADD R235, R241, 0x1, R0 ;  /* 0x00000001f1eb7824 */ /* 0x000fe200078e0200 */
[----:B------:R-:W-:Y:S01]  /*2a30*/  @!P5 LDGSTS.E.BYPASS.LTC128B.128 [R245+0x16800], desc[UR14][R14.64+0x180] ;  /* 0x168001800ef5dfae */ /* 0x000fe2000b901d4e */
[----:B------:R-:W-:Y:S02]  /*2a40*/  IMAD.IADD R228, R0, 0x1, R239 ;  /* 0x0000000100e47824 */ /* 0x000fe400078e02ef */
[C---:B------:R-:W-:Y:S01]  /*2a50*/  VIADD R227, R239.reuse, 0x2000 ;  /* 0x00002000efe37836 */ /* 0x040fe20000000000 */
[----:B------:R-:W-:Y:S01]  /*2a60*/  @P4 STS.128 [R245+0x11000], RZ ;  /* 0x011000fff5004388 */ /* 0x000fe20000000c00 */
[----:B------:R-:W-:-:S02]  /*2a70*/  VIADD R226, R239, 0x2800 ;  /* 0x00002800efe27836 */ /* 0x000fc40000000000 */
[C---:B------:R-:W-:Y:S01]  /*2a80*/  VIADD R225, R239.reuse, 0x3000 ;  /* 0x00003000efe17836 */ /* 0x040fe20000000000 */
[----:B------:R-:W-:Y:S01]  /*2a90*/  @P4 STS.128 [R245+0x13000], RZ ;  /* 0x013000fff5004388 */ /* 0x000fe20000000c00 */
[C---:B------:R-:W-:Y:S02]  /*2aa0*/  VIADD R223, R239.reuse, 0x4000 ;  /* 0x00004000efdf7836 */ /* 0x040fe40000000000 */
[C---:B------:R-:W-:Y:S01]  /*2ab0*/  VIADD R222, R239.reuse, 0x4800 ;  /* 0x00004800efde7836 */ /* 0x040fe20000000000 */
[----:B------:R-:W-:Y:S01]  /*2ac0*/  @P4 STS.128 [R245+0x15000], RZ ;  /* 0x015000fff5004388 */ /* 0x000fe20000000c00 */
[C---:B------:R-:W-:Y:S02]  /*2ad0*/  VIADD R221, R239.reuse, 0x5000 ;  /* 0x00005000efdd7836 */ /* 0x040fe40000000000 */
[C---:B------:R-:W-:Y:S01]  /*2ae0*/  VIADD R220, R239.reuse, 0x5800 ;  /* 0x00005800efdc7836 */ /* 0x040fe20000000000 */
[----:B------:R-:W-:Y:S01]  /*2af0*/  @P4 STS.128 [R245+0x17000], RZ ;  /* 0x017000fff5004388 */ /* 0x000fe20000000c00 */
[----:B------:R-:W-:-:S02]  /*2b00*/  VIADD R219, R239, 0x6000 ;  /* 0x00006000efdb7836 */ /* 0x000fc40000000000 */
[C---:B------:R-:W-:Y:S01]  /*2b10*/  VIADD R218, R239.reuse, 0x6800 ;  /* 0x00006800efda7836 */ /* 0x040fe20000000000 */
[----:B------:R-:W-:Y:S01]  /*2b20*/  @!PT LDS RZ, [RZ] ;  /* 0x00000000fffff984 */ /* 0x000fe20000000800 */
[----:B------:R-:W-:Y:S01]  /*2b30*/  @!PT LDS RZ, [RZ] ;  /* 0x00000000fffff984 */ /* 0x000fe20000000800 */
[----:B------:R-:W-:Y:S01]  /*2b40*/  @!PT LDS RZ, [RZ] ;  /* 0x00000000fffff984 */ /* 0x000fe20000000800 */
[----:B------:R-:W-:Y:S01]  /*2b50*/  @!P4 LDGSTS.E.BYPASS.LTC128B.128 [R245+0x11000], desc[UR14][R10.64] ;  /* 0x110000000af5cfae */ /* 0x000fe2000b901d4e */
[C---:B------:R-:W-:Y:S02]  /*2b60*/  VIADD R217, R239.reuse, 0x7000 ;  /* 0x00007000efd97836 */ /* 0x040fe40000000000 */
[----:B------:R-:W-:Y:S01]  /*2b70*/  VIADD R216, R239, 0x7800 ;  /* 0x00007800efd87836 */ /* 0x000fe20000000000 */
[----:B------:R-:W-:Y:S04]  /*2b80*/  @!P4 LDGSTS.E.BYPASS.LTC128B.128 [R245+0x13000], desc[UR14][R10.64+0x80] ;  /* 0x130000800af5cfae */ /* 0x000fe8000b901d4e */
[----:B------:R-:W-:Y:S04]  /*2b90*/  @!P4 LDGSTS.E.BYPASS.LTC128B.128 [R245+0x15000], desc[UR14][R10.64+0x100] ;  /* 0x150001000af5cfae */ /* 0x000fe8000b901d4e */
[----:B------:R-:W-:Y:S04]  /*2ba0*/  @!P4 LDGSTS.E.BYPASS.LTC128B.128 [R245+0x17000], desc[UR14][R10.64+0x180] ;  /* 0x170001800af5cfae */ /* 0x000fe8000b901d4e */
        /* <DEDUP_REMOVED lines=11> */
[----:B------:R-:W-:Y:S04]  /*2c60*/  LDSM.16.M88.4 R36, [R242] ;  /* 0x00000000f224783b */ /* 0x000fe80000000200 */
[----:B--2---:R-:W2:Y:S04]  /*2c70*/  LDSM.16.M88.4 R20, [R241+0x8000] ;  /* 0x00800000f114783b */ /* 0x004ea80000000200 */
[----:B------:R-:W-:Y:S04]  /*2c80*/  LDSM.16.M88.4 R16, [R240] ;  /* 0x00000000f010783b */ /* 0x000fe80000000200 */
[----:B------:R-:W-:Y:S04]  /*2c90*/  LDSM.16.M88.4 R28, [R239] ;  /* 0x00000000ef1c783b */ /* 0x000fe80000000200 */
[----:B------:R-:W3:Y:S04]  /*2ca0*/  LDSM.16.M88.4 R44, [R241+0x8800] ;  /* 0x00880000f12c783b */ /* 0x000ee80000000200 */
[----:B------:R-:W-:Y:S04]  /*2cb0*/  LDSM.16.M88.4 R84, [R238] ;  /* 0x00000000ee54783b */ /* 0x000fe80000000200 */
[----:B------:R-:W-:Y:S04]  /*2cc0*/  LDSM.16.M88.4 R60, [R235+0x8000] ;  /* 0x00800000eb3c783b */ /* 0x000fe80000000200 */
[----:B------:R-:W4:Y:S04]  /*2cd0*/  LDSM.16.M88.4 R72, [R241+0x9000] ;  /* 0x00900000f148783b */ /* 0x000f280000000200 */
[----:B------:R-:W4:Y:S04]  /*2ce0*/  LDSM.16.M88.4 R24, [R241+0x9800] ;  /* 0x00980000f118783b */ /* 0x000f280000000200 */
[----:B------:R-:W4:Y:S04]  /*2cf0*/  LDSM.16.M88.4 R64, [R239+0x800] ;  /* 0x00080000ef40783b */ /* 0x000f280000000200 */
[----:B-1----:R-:W-:Y:S01]  /*2d00*/  LDSM.16.M88.4 R12, [R237] ;  /* 0x00000000ed0c783b */ /* 0x002fe20000000200 */
[C---:B--2---:R-:W-:Y:S03]  /*2d10*/  HMMA.16816.F32 R8, R36.reuse, R20, RZ ;  /* 0x000000142408723c */ /* 0x044fe600000018ff */
[----:B------:R-:W1:Y:S04]  /*2d20*/  LDSM.16.M88.4 R88, [R228] ;  /* 0x00000000e458783b */ /* 0x000e680000000200 */
[----:B------:R-:W2:Y:S01]  /*2d30*/  LDSM.16.M88.4 R52, [R239+0x1000] ;  /* 0x00100000ef34783b */ /* 0x000ea20000000200 */
[C---:B------:R-:W-:Y:S03]  /*2d40*/  HMMA.16816.F32 R20, R36.reuse, R22, RZ ;  /* 0x000000162414723c */ /* 0x040fe600000018ff */
[----:B------:R-:W2:Y:S03]  /*2d50*/  LDSM.16.M88.4 R48, [R239+0x1800] ;  /* 0x00180000ef30783b */ /* 0x000ea60000000200 */
[C---:B---3--:R-:W-:Y:S01]  /*2d60*/  HMMA.16816.F32 R32, R36.reuse, R44, RZ ;  /* 0x0000002c2420723c */ /* 0x048fe200000018ff */
[----:B------:R-:W3:Y:S04]  /*2d70*/  LDSM.16.M88.4 R92, [R235+0x8800] ;  /* 0x00880000eb5c783b */ /* 0x000ee80000000200 */
[----:B------:R-:W-:Y:S01]  /*2d80*/  LDSM.16.M88.4 R76, [R241+0xa000] ;  /* 0x00a00000f14c783b */ /* 0x000fe20000000200 */
[----:B------:R-:W-:Y:S03]  /*2d90*/  HMMA.16816.F32 R44, R36, R46, RZ ;  /* 0x0000002e242c723c */ /* 0x000fe600000018ff */
[----:B------:R-:W-:Y:S03]  /*2da0*/  LDSM.16.M88.4 R40, [R235+0x9000] ;  /* 0x00900000eb28783b */ /* 0x000fe60000000200 */
[C---:B------:R-:W-:Y:S01]  /*2db0*/  HMMA.16816.F32 R8, R16.reuse, R28, R8 ;  /* 0x0000001c1008723c */ /* 0x040fe20000001808 */
        /* <DEDUP_REMOVED lines=10> */
[C---:B------:R-:W-:Y:S06]  /*2e60*/  HMMA.16816.F32 R68, R36.reuse, R24, RZ ;  /* 0x000000182444723c */ /* 0x040fec00000018ff */
[----:B------:R-:W-:Y:S01]  /*2e70*/  HMMA.16816.F32 R36, R36, R26, RZ ;  /* 0x0000001a2424723c */ /* 0x000fe200000018ff */
[----:B------:R-:W4:Y:S05]  /*2e80*/  LDSM.16.M88.4 R24, [R242+0x2000] ;  /* 0x00200000f218783b */ /* 0x000f2a0000000200 */
[----:B------:R-:W-:Y:S06]  /*2e90*/  HMMA.16816.F32 R32, R16, R64, R32 ;  /* 0x000000401020723c */ /* 0x000fec0000001820 */
[----:B------:R-:W-:Y:S01]  /*2ea0*/  HMMA.16816.F32 R20, R84, R62, R20 ;  /* 0x0000003e5414723c */ /* 0x000fe20000001814 */
[----:B------:R-:W-:Y:S05]  /*2eb0*/  LDSM.16.M88.4 R60, [R228+0x1000] ;  /* 0x00100000e43c783b */ /* 0x000fea0000000200 */
[----:B------:R-:W-:Y:S01]  /*2ec0*/  HMMA.16816.F32 R44, R16, R66, R44 ;  /* 0x00000042102c723c */ /* 0x000fe2000000182c */
[----:B------:R-:W-:Y:S05]  /*2ed0*/  LDSM.16.M88.4 R64, [R241+0xa800] ;  /* 0x00a80000f140783b */ /* 0x000fea0000000200 */
[----:B-1----:R-:W-:Y:S06]  /*2ee0*/  HMMA.16816.F32 R8, R12, R88, R8 ;  /* 0x000000580c08723c */ /* 0x002fec0000001808 */
[C---:B--2---:R-:W-:Y:S06]  /*2ef0*/  HMMA.16816.F32 R56, R16.reuse, R52, R56 ;  /* 0x000000341038723c */ /* 0x044fec0000001838 */
[C---:B------:R-:W-:Y:S01]  /*2f00*/  HMMA.16816.F32 R72, R16.reuse, R54, R72 ;  /* 0x000000361048723c */ /* 0x040fe20000001848 */
[----:B------:R-:W-:Y:S05]  /*2f10*/  LDSM.16.M88.4 R52, [R228+0x1800] ;  /* 0x00180000e434783b */ /* 0x000fea0000000200 */
[C---:B------:R-:W-:Y:S06]  /*2f20*/  HMMA.16816.F32 R68, R16.reuse, R48, R68 ;  /* 0x000000301044723c */ /* 0x040fec0000001844 */
[----:B------:R-:W-:Y:S01]  /*2f30*/  HMMA.16816.F32 R16, R16, R50, R36 ;  /* 0x000000321010723c */ /* 0x000fe20000001824 */
[----:B------:R-:W-:Y:S04]  /*2f40*/  LDSM.16.M88.4 R36, [R240+0x2000] ;  /* 0x00200000f024783b */ /* 0x000fe80000000200 */
[----:B------:R-:W1:Y:S01]  /*2f50*/  LDSM.16.M88.4 R48, [R239+0x2000] ;  /* 0x00200000ef30783b */ /* 0x000e620000000200 */
[----:B---3--:R-:W-:Y:S06]  /*2f60*/  HMMA.16816.F32 R32, R84, R92, R32 ;  /* 0x0000005c5420723c */ /* 0x008fec0000001820 */
[----:B------:R-:W-:Y:S01]  /*2f70*/  HMMA.16816.F32 R20, R12, R90, R20 ;  /* 0x0000005a0c14723c */ /* 0x000fe20000001814 */
[----:B------:R-:W-:Y:S05]  /*2f80*/  LDSM.16.M88.4 R88, [R235+0xa000] ;  /* 0x00a00000eb58783b */ /* 0x000fea0000000200 */
[----:B------:R-:W-:Y:S01]  /*2f90*/  HMMA.16816.F32 R44, R84, R94, R44 ;  /* 0x0000005e542c723c */ /* 0x000fe2000000182c */
[----:B------:R-:W-:Y:S05]  /*2fa0*/  LDSM.16.M88.4 R92, [R239+0x2800] ;  /* 0x00280000ef5c783b */ /* 0x000fea0000000200 */
[----:B----4-:R-:W-:Y:S06]  /*2fb0*/  HMMA.16816.F32 R8, R24, R76, R8 ;  /* 0x0000004c1808723c */ /* 0x010fec0000001808 */
[C---:B------:R-:W-:Y:S06]  /*2fc0*/  HMMA.16816.F32 R56, R84.reuse, R40, R56 ;  /* 0x000000285438723c */ /* 0x040fec0000001838 */
[C---:B------:R-:W-:Y:S01]  /*2fd0*/  HMMA.16816.F32 R72, R84.reuse, R42, R72 ;  /* 0x0000002a5448723c */ /* 0x040fe20000001848 */
[----:B------:R-:W-:Y:S05]  /*2fe0*/  LDSM.16.M88.4 R40, [R241+0xb000] ;  /* 0x00b00000f128783b */ /* 0x000fea0000000200 */
[C---:B------:R-:W-:Y:S06]  /*2ff0*/  HMMA.16816.F32 R68, R84.reuse, R28, R68 ;  /* 0x0000001c5444723c */ /* 0x040fec0000001844 */
[----:B------:R-:W-:Y:S01]  /*3000*/  HMMA.16816.F32 R84, R84, R30, R16 ;  /* 0x0000001e5454723c */ /* 0x000fe20000001810 */
[----:B------:R-:W2:Y:S04]  /*3010*/  LDSM.16.M88.4 R16, [R238+0x2000] ;  /* 0x00200000ee10783b */ /* 0x000ea80000000200 */
[----:B------:R-:W3:Y:S01]  /*3020*/  LDSM.16.M88.4 R28, [R241+0xb800] ;  /* 0x00b80000f11c783b */ /* 0x000ee20000000200 */
[----:B------:R-:W-:Y:S06]  /*3030*/  HMMA.16816.F32 R32, R12, R80, R32 ;  /* 0x000000500c20723c */ /* 0x000fec0000001820 */
        /* <DEDUP_REMOVED lines=9> */
[----:B------:R-:W-:Y:S01]  /*30d0*/  HMMA.16816.F32 R84, R12, R54, R84 ;  /* 0x000000360c54723c */ /* 0x000fe20000001854 */
[----:B------:R-:W-:Y:S04]  /*30e0*/  LDSM.16.M88.4 R12, [R237+0x2000] ;  /* 0x00200000ed0c783b */ /* 0x000fe80000000200 */
[----:B------:R-:W1:Y:S01]  /*30f0*/  LDSM.16.M88.4 R52, [R228+0x2000] ;  /* 0x00200000e434783b */ /* 0x000e620000000200 */
[----:B------:R-:W-:Y:S06]  /*3100*/  HMMA.16816.F32 R32, R24, R64, R32 ;  /* 0x000000401820723c */ /* 0x000fec0000001820 */
[----:B------:R-:W-:Y:S01]  /*3110*/  HMMA.16816.F32 R20, R36, R50, R20 ;  /* 0x000000322414723c */ /* 0x000fe20000001814 */
[----:B------:R-:W-:Y:S05]  /*3120*/  LDSM.16.M88.4 R48, [R235+0xb000] ;  /* 0x00b00000eb30783b */ /* 0x000fea0000000200 */
[----:B------:R-:W-:Y:S01]  /*3130*/  HMMA.16816.F32 R44, R24, R66, R44 ;  /* 0x00000042182c723c */ /* 0x000fe2000000182c */
[----:B------:R-:W-:Y:S05]  /*3140*/  LDSM.16.M88.4 R64, [R228+0x2800] ;  /* 0x00280000e440783b */ /* 0x000fea0000000200 */
[----:B--2---:R-:W-:Y:S06]  /*3150*/  HMMA.16816.F32 R8, R16, R88, R8 ;  /* 0x000000581008723c */ /* 0x004fec0000001808 */
[C---:B------:R-:W-:Y:S06]  /*3160*/  HMMA.16816.F32 R56, R24.reuse, R40, R56 ;  /* 0x000000281838723c */ /* 0x040fec0000001838 */
[C---:B------:R-:W-:Y:S01]  /*3170*/  HMMA.16816.F32 R72, R24.reuse, R42, R72 ;  /* 0x0000002a1848723c */ /* 0x040fe20000001848 */
[----:B------:R-:W-:Y:S05]  /*3180*/  LDSM.16.M88.4 R40, [R235+0xb800] ;  /* 0x00b80000eb28783b */ /* 0x000fea0000000200 */
[C---:B---3--:R-:W-:Y:S06]  /*3190*/  HMMA.16816.F32 R68, R24.reuse, R28, R68 ;  /* 0x0000001c1844723c */ /* 0x048fec0000001844 */
[----:B------:R-:W-:Y:S01]  /*31a0*/  HMMA.16816.F32 R84, R24, R30, R84 ;  /* 0x0000001e1854723c */ /* 0x000fe20000001854 */
[----:B------:R-:W-:Y:S04]  /*31b0*/  LDSM.16.M88.4 R28, [R242+0x4000] ;  /* 0x00400000f21c783b */ /* 0x000fe80000000200 */
[----:B------:R-:W2:Y:S01]  /*31c0*/  LDSM.16.M88.4 R24, [R241+0xc000] ;  /* 0x00c00000f118783b */ /* 0x000ea20000000200 */
        /* <DEDUP_REMOVED lines=11> */
[----:B------:R-:W1:Y:S04]  /*3280*/  LDSM.16.M88.4 R36, [R239+0x4000] ;  /* 0x00400000ef24783b */ /* 0x000e680000000200 */
[----:B------:R-:W3:Y:S01]  /*3290*/  LDSM.16.M88.4 R60, [R228+0x3000] ;  /* 0x00300000e43c783b */ /* 0x000ee20000000200 */
[----:B------:R-:W-:Y:S06]  /*32a0*/  HMMA.16816.F32 R32, R16, R76, R32 ;  /* 0x0000004c1020723c */ /* 0x000fec0000001820 */
[----:B------:R-:W-:Y:S01]  /*32b0*/  HMMA.16816.F32 R20, R12, R54, R20 ;  /* 0x000000360c14723c */ /* 0x000fe20000001814 */
[----:B------:R-:W4:Y:S05]  /*32c0*/  LDSM.16.M88.4 R52, [R241+0xc800] ;  /* 0x00c80000f134783b */ /* 0x000f2a0000000200 */
[----:B------:R-:W-:Y:S01]  /*32d0*/  HMMA.16816.F32 R44, R16, R78, R44 ;  /* 0x0000004e102c723c */ /* 0x000fe2000000182c */
[----:B------:R-:W-:Y:S05]  /*32e0*/  LDSM.16.M88.4 R76, [R241+0xd800] ;  /* 0x00d80000f14c783b */ /* 0x000fea0000000200 */
[----:B--2---:R-:W-:Y:S06]  /*32f0*/  HMMA.16816.F32 R8, R28, R24, R8 ;  /* 0x000000181c08723c */ /* 0x004fec0000001808 */
[C---:B------:R-:W-:Y:S06]  /*3300*/  HMMA.16816.F32 R56, R16.reuse, R48, R56 ;  /* 0x000000301038723c */ /* 0x040fec0000001838 */
[C---:B------:R-:W-:Y:S01]  /*3310*/  HMMA.16816.F32 R72, R16.reuse, R50, R72 ;  /* 0x000000321048723c */ /* 0x040fe20000001848 */
[----:B------:R-:W-:Y:S05]  /*3320*/  LDSM.16.M88.4 R48, [R228+0x3800] ;  /* 0x00380000e430783b */ /* 0x000fea0000000200 */
[C---:B------:R-:W-:Y:S06]  /*3330*/  HMMA.16816.F32 R68, R16.reuse, R40, R68 ;  /* 0x000000281044723c */ /* 0x040fec0000001844 */
[----:B------:R-:W-:Y:S01]  /*3340*/  HMMA.16816.F32 R84, R16, R42, R84 ;  /* 0x0000002a1054723c */ /* 0x000fe20000001854 */
[----:B------:R-:W2:Y:S04]  /*3350*/  LDSM.16.M88.4 R16, [R235+0xc000] ;  /* 0x00c00000eb10783b */ /* 0x000ea80000000200 */
[----:B------:R-:W-:Y:S01]  /*3360*/  LDSM.16.M88.4 R40, [R241+0xd000] ;  /* 0x00d00000f128783b */ /* 0x000fe20000000200 */
[----:B------:R-:W-:Y:S06]  /*3370*/  HMMA.16816.F32 R32, R12, R64, R32 ;  /* 0x000000400c20723c */ /* 0x000fec0000001820 */
[----:B------:R-:W-:Y:S01]  /*3380*/  HMMA.16816.F32 R20, R28, R26, R20 ;  /* 0x0000001a1c14723c */ /* 0x000fe20000001814 */
[----:B------:R-:W2:Y:S05]  /*3390*/  LDSM.16.M88.4 R24, [R239+0x4800] ;  /* 0x00480000ef18783b */ /* 0x000eaa0000000200 */
[----:B------:R-:W-:Y:S01]  /*33a0*/  HMMA.16816.F32 R44, R12, R66, R44 ;  /* 0x000000420c2c723c */ /* 0x000fe2000000182c */
[----:B------:R-:W-:Y:S05]  /*33b0*/  LDSM.16.M88.4 R64, [R237+0x4000] ;  /* 0x00400000ed40783b */ /* 0x000fea0000000200 */
[----:B-1----:R-:W-:Y:S06]  /*33c0*/  HMMA.16816.F32 R8, R88, R36, R8 ;  /* 0x000000245808723c */ /* 0x002fec0000001808 */
[C---:B---3--:R-:W-:Y:S06]  /*33d0*/  HMMA.16816.F32 R56, R12.reuse, R60, R56 ;  /* 0x0000003c0c38723c */ /* 0x048fec0000001838 */
[----:B------:R-:W-:Y:S01]  /*33e0*/  HMMA.16816.F32 R72, R12, R62, R72 ;  /* 0x0000003e0c48723c */ /* 0x000fe20000001848 */
[----:B------:R-:W1:Y:S05]  /*33f0*/  LDSM.16.M88.4 R60, [R228+0x4000] ;  /* 0x00400000e43c783b */ /* 0x000e6a0000000200 */
[----:B----4-:R-:W-:Y:S06]  /*3400*/  HMMA.16816.F32 R32, R28, R52, R32 ;  /* 0x000000341c20723c */ /* 0x010fec0000001820 */
[----:B------:R-:W-:Y:S01]  /*3410*/  HMMA.16816.F32 R20, R88, R38, R20 ;  /* 0x000000265814723c */ /* 0x000fe20000001814 */
[----:B------:R-:W3:Y:S05]  /*3420*/  LDSM.16.M88.4 R36, [R235+0xc800] ;  /* 0x00c80000eb24783b */ /* 0x000eea0000000200 */
[----:B------:R-:W-:Y:S01]  /*3430*/  HMMA.16816.F32 R44, R28, R54, R44 ;  /* 0x000000361c2c723c */ /* 0x000fe2000000182c */
[----:B------:R-:W-:Y:S05]  /*3440*/  LDSM.16.M88.4 R52, [R242+0x6000] ;  /* 0x00600000f234783b */ /* 0x000fea0000000200 */
[----:B--2---:R-:W-:Y:S06]  /*3450*/  HMMA.16816.F32 R8, R80, R16, R8 ;  /* 0x000000105008723c */ /* 0x004fec0000001808 */
[C---:B------:R-:W-:Y:S06]  /*3460*/  HMMA.16816.F32 R68, R12.reuse, R48, R68 ;  /* 0x000000300c44723c */ /* 0x040fec0000001844 */
[----:B------:R-:W-:Y:S01]  /*3470*/  HMMA.16816.F32 R84, R12, R50, R84 ;  /* 0x000000320c54723c */ /* 0x000fe20000001854 */
[----:B------:R-:W2:Y:S04]  /*3480*/  LDSM.16.M88.4 R12, [R241+0xe000] ;  /* 0x00e00000f10c783b */ /* 0x000ea80000000200 */
[----:B------:R-:W4:Y:S01]  /*3490*/  LDSM.16.M88.4 R48, [R228+0x4800] ;  /* 0x00480000e430783b */ /* 0x000f220000000200 */
[----:B------:R-:W-:Y:S06]  /*34a0*/  HMMA.16816.F32 R32, R88, R24, R32 ;  /* 0x000000185820723c */ /* 0x000fec0000001820 */
[----:B------:R-:W-:Y:S01]  /*34b0*/  HMMA.16816.F32 R20, R80, R18, R20 ;  /* 0x000000125014723c */ /* 0x000fe20000001814 */
[----:B------:R-:W4:Y:S05]  /*34c0*/  LDSM.16.M88.4 R16, [R239+0x5000] ;  /* 0x00500000ef10783b */ /* 0x000f2a0000000200 */
[----:B------:R-:W-:Y:S01]  /*34d0*/  HMMA.16816.F32 R44, R88, R26, R44 ;  /* 0x0000001a582c723c */ /* 0x000fe2000000182c */
[----:B------:R-:W-:Y:S05]  /*34e0*/  LDSM.16.M88.4 R24, [R239+0x6000] ;  /* 0x00600000ef18783b */ /* 0x000fea0000000200 */
[----:B-1----:R-:W-:Y:S06]  /*34f0*/  HMMA.16816.F32 R8, R64, R60, R8 ;  /* 0x0000003c4008723c */ /* 0x002fec0000001808 */
[C---:B------:R-:W-:Y:S06]  /*3500*/  HMMA.16816.F32 R56, R28.reuse, R40, R56 ;  /* 0x000000281c38723c */ /* 0x040fec0000001838 */
[----:B------:R-:W-:Y:S01]  /*3510*/  HMMA.16816.F32 R72, R28, R42, R72 ;  /* 0x0000002a1c48723c */ /* 0x000fe20000001848 */
[----:B------:R-:W1:Y:S05]  /*3520*/  LDSM.16.M88.4 R40, [R240+0x6000] ;  /* 0x00600000f028783b */ /* 0x000e6a0000000200 */
[----:B---3--:R-:W-:Y:S06]  /*3530*/  HMMA.16816.F32 R32, R80, R36, R32 ;  /* 0x000000245020723c */ /* 0x008fec0000001820 */
[----:B------:R-:W-:Y:S01]  /*3540*/  HMMA.16816.F32 R20, R64, R62, R20 ;  /* 0x0000003e4014723c */ /* 0x000fe20000001814 */
[----:B------:R-:W-:Y:S05]  /*3550*/  LDSM.16.M88.4 R60, [R228+0x5000] ;  /* 0x00500000e43c783b */ /* 0x000fea0000000200 */
[----:B--2---:R-:W-:Y:S06]  /*3560*/  HMMA.16816.F32 R8, R52, R12, R8 ;  /* 0x0000000c3408723c */ /* 0x004fec0000001808 */
[----:B------:R-:W-:Y:S01]  /*3570*/  HMMA.16816.F32 R44, R80, R38, R44 ;  /* 0x00000026502c723c */ /* 0x000fe2000000182c */
[----:B------:R-:W-:Y:S05]  /*3580*/  LDSM.16.M88.4 R36, [R239+0x6800] ;  /* 0x00680000ef24783b */ /* 0x000fea0000000200 */
[C---:B------:R-:W-:Y:S06]  /*3590*/  HMMA.16816.F32 R68, R28.reuse, R76, R68 ;  /* 0x0000004c1c44723c */ /* 0x040fec0000001844 */
[----:B------:R-:W-:Y:S01]  /*35a0*/  HMMA.16816.F32 R84, R28, R78, R84 ;  /* 0x0000004e1c54723c */ /* 0x000fe20000001854 */
[----:B------:R-:W2:Y:S04]  /*35b0*/  LDSM.16.M88.4 R28, [R238+0x6000] ;  /* 0x00600000ee1c783b */ /* 0x000ea80000000200 */
[----:B------:R-:W-:Y:S01]  /*35c0*/  LDSM.16.M88.4 R76, [R235+0xd800] ;  /* 0x00d80000eb4c783b */ /* 0x000fe20000000200 */
[----:B----4-:R-:W-:Y:S06]  /*35d0*/  HMMA.16816.F32 R32, R64, R48, R32 ;  /* 0x000000304020723c */ /* 0x010fec0000001820 */
[----:B------:R-:W-:Y:S01]  /*35e0*/  HMMA.16816.F32 R20, R52, R14, R20 ;  /* 0x0000000e3414723c */ /* 0x000fe20000001814 */
[----:B------:R-:W-:Y:S05]  /*35f0*/  LDSM.16.M88.4 R12, [R228+0x6000] ;  /* 0x00600000e40c783b */ /* 0x000fea0000000200 */
[----:B------:R-:W-:Y:S06]  /*3600*/  HMMA.16816.F32 R56, R88, R16, R56 ;  /* 0x000000105838723c */ /* 0x000fec0000001838 */
[----:B-1----:R-:W-:Y:S06]  /*3610*/  HMMA.16816.F32 R8, R40, R24, R8 ;  /* 0x000000182808723c */ /* 0x002fec0000001808 */
[----:B------:R-:W-:Y:S01]  /*3620*/  HMMA.16816.F32 R44, R64, R50, R44 ;  /* 0x00000032402c723c */ /* 0x000fe2000000182c */
[----:B------:R-:W-:Y:S05]  /*3630*/  LDSM.16.M88.4 R48, [R241+0xf000] ;  /* 0x00f00000f130783b */ /* 0x000fea0000000200 */
[----:B------:R-:W-:Y:S01]  /*3640*/  HMMA.16816.F32 R72, R88, R18, R72 ;  /* 0x000000125848723c */ /* 0x000fe20000001848 */
[----:B------:R-:W1:Y:S05]  /*3650*/  LDSM.16.M88.4 R16, [R237+0x6000] ;  /* 0x00600000ed10783b */ /* 0x000e6a0000000200 */
[----:B------:R-:W-:Y:S06]  /*3660*/  HMMA.16816.F32 R32, R52, R96, R32 ;  /* 0x000000603420723c */ /* 0x000fec0000001820 */
[----:B------:R-:W-:Y:S01]  /*3670*/  HMMA.16816.F32 R20, R40, R26, R20 ;  /* 0x0000001a2814723c */ /* 0x000fe20000001814 */
[----:B------:R-:W3:Y:S05]  /*3680*/  LDSM.16.M88.4 R24, [R235+0xe800] ;  /* 0x00e80000eb18783b */ /* 0x000eea0000000200 */
[----:B------:R-:W-:Y:S06]  /*3690*/  HMMA.16816.F32 R56, R80, R100, R56 ;  /* 0x000000645038723c */ /* 0x000fec0000001838 */
[----:B--2---:R-:W-:Y:S06]  /*36a0*/  HMMA.16816.F32 R8, R28, R92, R8 ;  /* 0x0000005c1c08723c */ /* 0x004fec0000001808 */
[----:B------:R-:W-:Y:S06]  /*36b0*/  HMMA.16816.F32 R44, R52, R98, R44 ;  /* 0x00000062342c723c */ /* 0x000fec000000182c */
[C---:B------:R-:W-:Y:S06]  /*36c0*/  HMMA.16816.F32 R68, R88.reuse, R104, R68 ;  /* 0x000000685844723c */ /* 0x040fec0000001844 */
[----:B------:R-:W-:Y:S01]  /*36d0*/  HMMA.16816.F32 R84, R88, R106, R84 ;  /* 0x0000006a5854723c */ /* 0x000fe20000001854 */
[----:B------:R-:W-:Y:S05]  /*36e0*/  LDSM.16.M88.4 R88, [R239+0x7000] ;  /* 0x00700000ef58783b */ /* 0x000fea0000000200 */
[----:B------:R-:W-:Y:S06]  /*36f0*/  HMMA.16816.F32 R72, R80, R102, R72 ;  /* 0x000000665048723c */ /* 0x000fec0000001848 */
[----:B------:R-:W-:Y:S06]  /*3700*/  HMMA.16816.F32 R32, R40, R36, R32 ;  /* 0x000000242820723c */ /* 0x000fec0000001820 */
[----:B------:R-:W-:Y:S06]  /*3710*/  HMMA.16816.F32 R20, R28, R94, R20 ;  /* 0x0000005e1c14723c */ /* 0x000fec0000001814 */
[----:B------:R-:W-:Y:S06]  /*3720*/  HMMA.16816.F32 R56, R64, R60, R56 ;  /* 0x0000003c4038723c */ /* 0x000fec0000001838 */
[----:B-1----:R-:W-:Y:S06]  /*3730*/  HMMA.16816.F32 R8, R16, R12, R8 ;  /* 0x0000000c1008723c */ /* 0x002fec0000001808 */
[----:B------:R-:W-:Y:S01]  /*3740*/  HMMA.16816.F32 R44, R40, R38, R44 ;  /* 0x00000026282c723c */ /* 0x000fe2000000182c */
[----:B------:R-:W1:Y:S05]  /*3750*/  LDSM.16.M88.4 R36, [R228+0x5800] ;  /* 0x00580000e424783b */ /* 0x000e6a0000000200 */
[C---:B------:R-:W-:Y:S06]  /*3760*/  HMMA.16816.F32 R68, R80.reuse, R76, R68 ;  /* 0x0000004c5044723c */ /* 0x040fec0000001844 */
[----:B------:R-:W-:Y:S01]  /*3770*/  HMMA.16816.F32 R84, R80, R78, R84 ;  /* 0x0000004e5054723c */ /* 0x000fe20000001854 */
[----:B------:R-:W2:Y:S05]  /*3780*/  LDSM.16.M88.4 R76, [R228+0x6800] ;  /* 0x00680000e44c783b */ /* 0x000eaa0000000200 */
[----:B------:R-:W-:Y:S01]  /*3790*/  HMMA.16816.F32 R72, R64, R62, R72 ;  /* 0x0000003e4048723c */ /* 0x000fe20000001848 */
[----:B------:R-:W-:Y:S01]  /*37a0*/  FMUL.FTZ R0, R8, UR5 ;  /* 0x0000000508007c20 */ /* 0x000fe20008410000 */
[----:B------:R-:W-:-:S04]  /*37b0*/  FMUL.FTZ R3, R9, UR5 ;  /* 0x0000000509037c20 */ /* 0x000fc80008410000 */
[----:B---3--:R-:W-:Y:S01]  /*37c0*/  HMMA.16816.F32 R32, R28, R24, R32 ;  /* 0x000000181c20723c */ /* 0x008fe20000001820 */
[----:B------:R-:W3:Y:S05]  /*37d0*/  MUFU.TANH R0, R0 ;  /* 0x0000000000007308 */ /* 0x000eea0000002400 */
[----:B------:R-:W-:Y:S01]  /*37e0*/  HMMA.16816.F32 R20, R16, R14, R20 ;  /* 0x0000000e1014723c */ /* 0x000fe20000001814 */
[----:B------:R-:W-:Y:S02]  /*37f0*/  LDSM.16.M88.4 R12, [R235+0xf000] ;  /* 0x00f00000eb0c783b */ /* 0x000fe40000000200 */
[----:B------:R-:W-:Y:S03]  /*3800*/  MUFU.TANH R3, R3 ;  /* 0x0000000300037308 */ /* 0x000fe60000002400 */
[----:B------:R-:W-:Y:S06]  /*3810*/  HMMA.16816.F32 R56, R52, R48, R56 ;  /* 0x000000303438723c */ /* 0x000fec0000001838 */
[----:B-1----:R-:W-:Y:S01]  /*3820*/  HMMA.16816.F32 R68, R64, R36, R68 ;  /* 0x000000244044723c */ /* 0x002fe20000001844 */
[----:B------:R-:W-:Y:S01]  /*3830*/  FMUL.FTZ R48, R10, UR5 ;  /* 0x000000050a307c20 */ /* 0x000fe20008410000 */
[----:B------:R-:W-:-:S02]  /*3840*/  FMUL.FTZ R49, R11, UR5 ;  /* 0x000000050b317c20 */ /* 0x000fc40008410000 */
[----:B------:R-:W1:Y:S02]  /*3850*/  LDSM.16.M88.4 R8, [R241+0xf800] ;  /* 0x00f80000f108783b */ /* 0x000e640000000200 */
[----:B------:R-:W-:Y:S01]  /*3860*/  HMMA.16816.F32 R72, R52, R50, R72 ;  /* 0x000000323448723c */ /* 0x000fe20000001848 */
[----:B------:R-:W4:Y:S05]  /*3870*/  MUFU.TANH R48, R48 ;  /* 0x0000003000307308 */ /* 0x000f2a0000002400 */
[----:B--2---:R-:W-:Y:S01]  /*3880*/  HMMA.16816.F32 R32, R16, R76, R32 ;  /* 0x0000004c1020723c */ /* 0x004fe20000001820 */
[----:B------:R-:W-:Y:S01]  /*3890*/  FMUL.FTZ R20, R20, UR5 ;  /* 0x0000000514147c20 */ /* 0x000fe20008410000 */
[----:B------:R-:W-:Y:S01]  /*38a0*/  FMUL.FTZ R50, R21, UR5 ;  /* 0x0000000515327c20 */ /* 0x000fe20008410000 */
[----:B------:R-:W-:Y:S01]  /*38b0*/  FMUL.FTZ R36, R22, UR5 ;  /* 0x0000000516247c20 */ /* 0x000fe20008410000 */
[----:B------:R-:W-:Y:S01]  /*38c0*/  FMUL.FTZ R37, R23, UR5 ;  /* 0x0000000517257c20 */ /* 0x000fe20008410000 */
[----:B------:R2:W-:Y:S01]  /*38d0*/  MUFU.TANH R60, R20 ;  /* 0x00000014003c7308 */ /* 0x0005e20000002400 */
[----:B------:R-:W-:Y:S06]  /*38e0*/  HMMA.16816.F32 R84, R64, R38, R84 ;  /* 0x000000264054723c */ /* 0x000fec0000001854 */
[C---:B------:R-:W-:Y:S01]  /*38f0*/  HMMA.16816.F32 R56, R40.reuse, R88, R56 ;  /* 0x000000582838723c */ /* 0x040fe20000001838 */
[----:B------:R-:W4:Y:S05]  /*3900*/  MUFU.TANH R49, R49 ;  /* 0x0000003100317308 */ /* 0x000f2a0000002400 */
[----:B------:R-:W-:Y:S03]  /*3910*/  HMMA.16816.F32 R72, R40, R90, R72 ;  /* 0x0000005a2848723c */ /* 0x000fe60000001848 */
[----:B------:R-:W-:Y:S01]  /*3920*/  MUFU.TANH R36, R36 ;  /* 0x0000002400247308 */ /* 0x000fe20000002400 */
[----:B--2---:R-:W2:Y:S02]  /*3930*/  LDSM.16.M88.4 R20, [R239+0x7800] ;  /* 0x00780000ef14783b */ /* 0x004ea40000000200 */
[----:B------:R-:W-:Y:S01]  /*3940*/  FMUL.FTZ R32, R32, UR5 ;  /* 0x0000000520207c20 */ /* 0x000fe20008410000 */
[----:B------:R-:W-:Y:S01]  /*3950*/  FMUL.FTZ R61, R33, UR5 ;  /* 0x00000005213d7c20 */ /* 0x000fe20008410000 */
[----:B------:R-:W-:Y:S01]  /*3960*/  HMMA.16816.F32 R44, R28, R26, R44 ;  /* 0x0000001a1c2c723c */ /* 0x000fe2000000182c */
[----:B------:R-:W3:Y:S02]  /*3970*/  LDSM.16.M88.4 R24, [R228+0x7000] ;  /* 0x00700000e418783b */ /* 0x000ee40000000200 */
[----:B------:R4:W-:Y:S03]  /*3980*/  MUFU.TANH R51, R32 ;  /* 0x0000002000337308 */ /* 0x0009e60000002400 */
[C---:B-1----:R-:W-:Y:S05]  /*3990*/  HMMA.16816.F32 R68, R52.reuse, R8, R68 ;  /* 0x000000083444723c */ /* 0x042fea0000001844 */
[----:B------:R-:W-:Y:S01]  /*39a0*/  MUFU.TANH R50, R50 ;  /* 0x0000003200327308 */ /* 0x000fe20000002400 */
[----:B------:R-:W-:Y:S01]  /*39b0*/  HMMA.16816.F32 R84, R52, R10, R84 ;  /* 0x0000000a3454723c */ /* 0x000fe20000001854 */
[----:B------:R-:W-:Y:S01]  /*39c0*/  FMUL.FTZ R8, R34, UR5 ;  /* 0x0000000522087c20 */ /* 0x000fe20008410000 */
[----:B------:R-:W-:-:S04]  /*39d0*/  FMUL.FTZ R9, R35, UR5 ;  /* 0x0000000523097c20 */ /* 0x000fc80008410000 */
[C---:B------:R-:W-:Y:S01]  /*39e0*/  HMMA.16816.F32 R72, R28.reuse, R14, R72 ;  /* 0x0000000e1c48723c */ /* 0x040fe20000001848 */
[----:B------:R-:W1:Y:S01]  /*39f0*/  MUFU.TANH R8, R8 ;  /* 0x0000000800087308 */ /* 0x000e620000002400 */
[----:B----4-:R-:W4:Y:S04]  /*3a00*/  LDSM.16.M88.4 R32, [R235+0xf800] ;  /* 0x00f80000eb20783b */ /* 0x010f280000000200 */
[----:B------:R-:W-:Y:S01]  /*3a10*/  HMMA.16816.F32 R56, R28, R12, R56 ;  /* 0x0000000c1c38723c */ /* 0x000fe20000001838 */
[----:B------:R-:W1:Y:S01]  /*3a20*/  LDSM.16.M88.4 R12, [R228+0x7800] ;  /* 0x00780000e40c783b */ /* 0x000e620000000200 */
[----:B------:R-:W-:-:S04]  /*3a30*/  DEPBAR.LE SB0, 0x0 ;  /* 0x000080000000791a */ /* 0x000fc80000000000 */
[----:B------:R-:W-:Y:S01]  /*3a40*/  HMMA.16816.F32 R44, R16, R78, R44 ;  /* 0x0000004e102c723c */ /* 0x000fe2000000182c */
[----:B------:R-:W-:Y:S05]  /*3a50*/  MUFU.TANH R37, R37 ;  /* 0x0000002500257308 */ /* 0x000fea0000002400 */
[C---:B--2---:R-:W-:Y:S03]  /*3a60*/  HMMA.16816.F32 R68, R40.reuse, R20, R68 ;  /* 0x000000142844723c */ /* 0x044fe60000001844 */
[----:B------:R-:W-:Y:S03]  /*3a70*/  MUFU.TANH R61, R61 ;  /* 0x0000003d003d7308 */ /* 0x000fe60000002400 */
[----:B------:R-:W-:Y:S05]  /*3a80*/  HMMA.16816.F32 R84, R40, R22, R84 ;  /* 0x000000162854723c */ /* 0x000fea0000001854 */
[----:B------:R-:W2:Y:S01]  /*3a90*/  MUFU.TANH R9, R9 ;  /* 0x0000000900097308 */ /* 0x000ea20000002400 */
[C---:B---3--:R-:W-:Y:S06]  /*3aa0*/  HMMA.16816.F32 R72, R16.reuse, R26, R72 ;  /* 0x0000001a1048723c */ /* 0x048fec0000001848 */
[----:B------:R-:W-:Y:S01]  /*3ab0*/  HMMA.16816.F32 R56, R16, R24, R56 ;  /* 0x000000181038723c */ /* 0x000fe20000001838 */
[----:B------:R-:W-:-:S02]  /*3ac0*/  IMAD.SHL.U32 R26, R116, 0x2, RZ ;  /* 0x00000002741a7824 */ /* 0x000fc400078e00ff */
[----:B------:R-:W-:Y:S01]  /*3ad0*/  FMUL.FTZ R38, R46, UR5 ;  /* 0x000000052e267c20 */ /* 0x000fe20008410000 */
[----:B------:R-:W-:Y:S02]  /*3ae0*/  FMUL.FTZ R39, R47, UR5 ;  /* 0x000000052f277c20 */ /* 0x000fe40008410000 */
[C---:B----4-:R-:W-:Y:S01]  /*3af0*/  HMMA.16816.F32 R68, R28.reuse, R32, R68 ;  /* 0x000000201c44723c */ /* 0x050fe20000001844 */
[----:B------:R-:W-:Y:S01]  /*3b00*/  LOP3.LUT R26, R26, 0x6, RZ, 0xc0, !PT ;  /* 0x000000061a1a7812 */ /* 0x000fe200078ec0ff */
[----:B------:R-:W-:Y:S01]  /*3b10*/  FMUL.FTZ R24, R44, UR5 ;  /* 0x000000052c187c20 */ /* 0x000fe20008410000 */
[----:B------:R-:W-:Y:S01]  /*3b20*/  FMUL.FTZ R25, R45, UR5 ;  /* 0x000000052d197c20 */ /* 0x000fe20008410000 */
[----:B------:R-:W3:Y:S02]  /*3b30*/  MUFU.TANH R38, R38 ;  /* 0x0000002600267308 */ /* 0x000ee40000002400 */
[----:B------:R-:W-:Y:S01]  /*3b40*/  HMMA.16816.F32 R84, R28, R34, R84 ;  /* 0x000000221c54723c */ /* 0x000fe20000001854 */
[----:B------:R-:W-:-:S04]  /*3b50*/  IMAD R26, R165, 0x40, R26 ;  /* 0x00000040a51a7824 */ /* 0x000fc800078e021a */
[C---:B------:R-:W-:Y:S01]  /*3b60*/  VIADD R10, R26.reuse, 0xffffffc8 ;  /* 0xffffffc81a0a7836 */ /* 0x040fe20000000000 */
[----:B------:R-:W4:Y:S01]  /*3b70*/  MUFU.TANH R24, R24 ;  /* 0x0000001800187308 */ /* 0x000f220000002400 */
[----:B------:R-:W-:Y:S02]  /*3b80*/  VIADD R22, R26, 0xffffffc0 ;  /* 0xffffffc01a167836 */ /* 0x000fe40000000000 */
[----:B------:R-:W-:Y:S01]  /*3b90*/  FMUL.FTZ R72, R72, UR5 ;  /* 0x0000000548487c20 */ /* 0x000fe20008410000 */
[----:B------:R-:W-:Y:S01]  /*3ba0*/  VIADD R20, R26, 0xffffffc1 ;  /* 0xffffffc11a147836 */ /* 0x000fe20000000000 */
[-C--:B------:R-:W-:Y:S01]  /*3bb0*/  ISETP.GE.AND P4, PT, R10, R117.reuse, PT ;  /* 0x000000750a00720c */ /* 0x080fe20003f86270 */
[----:B------:R-:W-:Y:S01]  /*3bc0*/  VIADD R10, R26, 0xffffffd1 ;  /* 0xffffffd11a0a7836 */ /* 0x000fe20000000000 */
[-C--:B------:R-:W-:Y:S01]  /*3bd0*/  ISETP.GE.AND P0, PT, R22, R117.reuse, PT ;  /* 0x000000751600720c */ /* 0x080fe20003f06270 */
[----:B------:R-:W-:Y:S01]  /*3be0*/  FMUL.FTZ R56, R56, UR5 ;  /* 0x0000000538387c20 */ /* 0x000fe20008410000 */
[-C--:B------:R-:W-:Y:S01]  /*3bf0*/  ISETP.GE.AND P5, PT, R20, R117.reuse, PT ;  /* 0x000000751400720c */ /* 0x080fe20003fa6270 */
[----:B------:R-:W-:Y:S01]  /*3c00*/  MUFU.TANH R25, R25 ;  /* 0x0000001900197308 */ /* 0x000fe20000002400 */
[-C--:B------:R-:W-:Y:S01]  /*3c10*/  ISETP.GE.AND P2, PT, R10, R117.reuse, PT ;  /* 0x000000750a00720c */ /* 0x080fe20003f46270 */
[----:B------:R-:W-:Y:S01]  /*3c20*/  VIADD R10, R26, 0xffffffd8 ;  /* 0xffffffd81a0a7836 */ /* 0x000fe20000000000 */
[C---:B-1----:R-:W-:Y:S01]  /*3c30*/  HMMA.16816.F32 R68, R16.reuse, R12, R68 ;  /* 0x0000000c1044723c */ /* 0x042fe20000001844 */
[----:B------:R-:W-:Y:S01]  /*3c40*/  FSEL R23, R0, -INF , !P0 ;  /* 0xff80000000177808 */ /* 0x000fe20004000000 */
[----:B------:R-:W-:Y:S01]  /*3c50*/  VIADD R0, R26, 0xffffffd9 ;  /* 0xffffffd91a007836 */ /* 0x000fe20000000000 */
[----:B------:R-:W-:Y:S01]  /*3c60*/  FSEL R48, R48, -INF , !P0 ;  /* 0xff80000030307808 */ /* 0x000fe20004000000 */
[----:B------:R-:W-:Y:S01]  /*3c70*/  FMUL.FTZ R58, R58, UR5 ;  /* 0x000000053a3a7c20 */ /* 0x000fe20008410000 */
[-C--:B------:R-:W-:Y:S01]  /*3c80*/  ISETP.GE.AND P0, PT, R10, R117.reuse, PT ;  /* 0x000000750a00720c */ /* 0x080fe20003f06270 */
[----:B------:R-:W-:Y:S01]  /*3c90*/  HMMA.16816.F32 R16, R16, R14, R84 ;  /* 0x0000000e1010723c */ /* 0x000fe20000001854 */
[----:B------:R-:W-:Y:S01]  /*3ca0*/  VIADD R12, R26, 0xffffffd0 ;  /* 0xffffffd01a0c7836 */ /* 0x000fe20000000000 */
[----:B------:R-:W-:Y:S01]  /*3cb0*/  FSEL R22, R49, -INF , !P5 ;  /* 0xff80000031167808 */ /* 0x000fe20006800000 */
[----:B------:R-:W1:Y:S01]  /*3cc0*/  MUFU.TANH R39, R39 ;  /* 0x0000002700277308 */ /* 0x000e620000002400 */
[----:B------:R-:W-:Y:S01]  /*3cd0*/  FSEL R27, R3, -INF , !P5 ;  /* 0xff800000031b7808 */ /* 0x000fe20006800000 */
[----:B------:R-:W-:Y:S01]  /*3ce0*/  FMUL.FTZ R57, R57, UR5 ;  /* 0x0000000539397c20 */ /* 0x000fe20008410000 */
[-C--:B------:R-:W-:Y:S01]  /*3cf0*/  ISETP.GE.AND P1, PT, R12, R117.reuse, PT ;  /* 0x000000750c00720c */ /* 0x080fe20003f26270 */
[----:B------:R-:W-:Y:S01]  /*3d00*/  FMUL.FTZ R59, R59, UR5 ;  /* 0x000000053b3b7c20 */ /* 0x000fe20008410000 */
[-C--:B------:R-:W-:Y:S01]  /*3d10*/  ISETP.GE.AND P5, PT, R0, R117.reuse, PT ;  /* 0x000000750000720c */ /* 0x080fe20003fa6270 */
[----:B------:R-:W-:Y:S01]  /*3d20*/  VIADD R0, R26, 0xffffffe0 ;  /* 0xffffffe01a007836 */ /* 0x000fe20000000000 */
[----:B------:R-:W-:Y:S01]  /*3d30*/  FSEL R10, R8, -INF , !P1 ;  /* 0xff800000080a7808 */ /* 0x000fe20004800000 */
[----:B------:R-:W-:Y:S01]  /*3d40*/  MUFU.TANH R193, R56 ;  /* 0x0000003800c17308 */ /* 0x000fe20000002400 */
[----:B------:R-:W-:Y:S01]  /*3d50*/  FSEL R21, R51, -INF , !P1 ;  /* 0xff80000033157808 */ /* 0x000fe20004800000 */
[----:B------:R-:W-:Y:S01]  /*3d60*/  FMUL.FTZ R73, R73, UR5 ;  /* 0x0000000549497c20 */ /* 0x000fe20008410000 */
[----:B------:R-:W-:Y:S01]  /*3d70*/  ISETP.GT.AND P1, PT, R165, 0x1, PT ;  /* 0x00000001a500780c */ /* 0x000fe20003f24270 */
[----:B------:R-:W-:Y:S01]  /*3d80*/  FMUL.FTZ R74, R74, UR5 ;  /* 0x000000054a4a7c20 */ /* 0x000fe20008410000 */
[----:B------:R-:W-:Y:S01]  /*3d90*/  IADD3 R20, R26, -0x37, RZ ;  /* 0xffffffc91a147810 */ /* 0x000fe20007ffe0ff */
[----:B------:R-:W-:Y:S01]  /*3da0*/  FMUL.FTZ R75, R75, UR5 ;  /* 0x000000054b4b7c20 */ /* 0x000fe20008410000 */
[----:B------:R-:W-:Y:S01]  /*3db0*/  FSEL R36, R36, -INF , !P4 ;  /* 0xff80000024247808 */ /* 0x000fe20006000000 */
[----:B------:R-:W1:Y:S01]  /*3dc0*/  MUFU.TANH R188, R58 ;  /* 0x0000003a00bc7308 */ /* 0x000e620000002400 */
[----:B------:R-:W-:Y:S01]  /*3dd0*/  FSEL R29, R60, -INF , !P4 ;  /* 0xff8000003c1d7808 */ /* 0x000fe20006000000 */
[----:B------:R-:W-:Y:S01]  /*3de0*/  FMUL.FTZ R68, R68, UR5 ;  /* 0x0000000544447c20 */ /* 0x000fe20008410000 */
[-C--:B------:R-:W-:Y:S01]  /*3df0*/  ISETP.GE.AND P4, PT, R0, R117.reuse, PT ;  /* 0x000000750000720c */ /* 0x080fe20003f86270 */
[----:B------:R-:W-:Y:S01]  /*3e00*/  VIADD R0, R26, 0xffffffe1 ;  /* 0xffffffe11a007836 */ /* 0x000fe20000000000 */
[-C--:B------:R-:W-:Y:S01]  /*3e10*/  ISETP.GE.AND P3, PT, R20, R117.reuse, PT ;  /* 0x000000751400720c */ /* 0x080fe20003f66270 */
[----:B------:R-:W-:Y:S01]  /*3e20*/  FMUL.FTZ R69, R69, UR5 ;  /* 0x0000000545457c20 */ /* 0x000fe20008410000 */
[----:B--2---:R-:W-:Y:S01]  /*3e30*/  FSEL R12, R9, -INF , !P2 ;  /* 0xff800000090c7808 */ /* 0x004fe20005000000 */
[----:B------:R-:W2:Y:S01]  /*3e40*/  @!P1 LDC.64 R250, c[0x0][0x218] ;  /* 0x00008600fffa9b82 */ /* 0x000ea20000000a00 */
[----:B------:R-:W-:Y:S01]  /*3e50*/  FSEL R20, R37, -INF , !P3 ;  /* 0xff80000025147808 */ /* 0x000fe20005800000 */
[----:B------:R-:W-:Y:S01]  /*3e60*/  MUFU.TANH R187, R57 ;  /* 0x0000003900bb7308 */ /* 0x000fe20000002400 */
[----:B------:R-:W-:Y:S01]  /*3e70*/  FSEL R31, R50, -INF , !P3 ;  /* 0xff800000321f7808 */ /* 0x000fe20005800000 */
[----:B------:R-:W-:Y:S01]  /*3e80*/  FMUL.FTZ R70, R70, UR5 ;  /* 0x0000000546467c20 */ /* 0x000fe20008410000 */
[----:B------:R-:W-:Y:S01]  /*3e90*/  ISETP.GE.AND P3, PT, R0, R117, PT ;  /* 0x000000750000720c */ /* 0x000fe20003f66270 */
[C---:B------:R-:W-:Y:S01]  /*3ea0*/  VIADD R0, R26.reuse, 0xffffffe8 ;  /* 0xffffffe81a007836 */ /* 0x040fe20000000000 */
[----:B------:R-:W-:Y:S01]  /*3eb0*/  FSEL R13, R61, -INF , !P2 ;  /* 0xff8000003d0d7808 */ /* 0x000fe20005000000 */
[----:B------:R-:W-:-:S02]  /*3ec0*/  VIADD R14, R26, 0xfffffff0 ;  /* 0xfffffff01a0e7836 */ /* 0x000fc40000000000 */
[----:B------:R-:W-:Y:S01]  /*3ed0*/  FMUL.FTZ R71, R71, UR5 ;  /* 0x0000000547477c20 */ /* 0x000fe20008410000 */
[----:B------:R-:W1:Y:S01]  /*3ee0*/  MUFU.TANH R200, R59 ;  /* 0x0000003b00c87308 */ /* 0x000e620000002400 */
[----:B------:R-:W-:Y:S01]  /*3ef0*/  ISETP.GE.AND P2, PT, R0, R117, PT ;  /* 0x000000750000720c */ /* 0x000fe20003f46270 */
[----:B------:R-:W-:Y:S02]  /*3f00*/  VIADD R0, R26, 0xffffffe9 ;  /* 0xffffffe91a007836 */ /* 0x000fe40000000000 */
[----:B------:R-:W-:Y:S01]  /*3f10*/  FMUL.FTZ R16, R16, UR5 ;  /* 0x0000000510107c20 */ /* 0x000fe20008410000 */
[----:B------:R-:W-:Y:S01]  /*3f20*/  FMUL.FTZ R18, R18, UR5 ;  /* 0x0000000512127c20 */ /* 0x000fe20008410000 */
[----:B------:R-:W-:Y:S01]  /*3f30*/  FMUL.FTZ R17, R17, UR5 ;  /* 0x0000000511117c20 */ /* 0x000fe20008410000 */
[----:B------:R-:W-:Y:S01]  /*3f40*/  FMUL.FTZ R19, R19, UR5 ;  /* 0x0000000513137c20 */ /* 0x000fe20008410000 */
[----:B---3--:R-:W-:Y:S01]  /*3f50*/  FSEL R8, R38, -INF , !P0 ;  /* 0xff80000026087808 */ /* 0x008fe20004000000 */
[----:B------:R-:W3:Y:S01]  /*3f60*/  MUFU.TANH R191, R72 ;  /* 0x0000004800bf7308 */ /* 0x000ee20000002400 */
[----:B----4-:R-:W-:-:S02]  /*3f70*/  FSEL R11, R24, -INF , !P0 ;  /* 0xff800000180b7808 */ /* 0x010fc40004000000 */
[-C--:B------:R-:W-:Y:S02]  /*3f80*/  ISETP.GE.AND P0, PT, R0, R117.reuse, PT ;  /* 0x000000750000720c */ /* 0x080fe40003f06270 */
[----:B-1----:R-:W-:Y:S02]  /*3f90*/  FSEL R0, R39, -INF , !P5 ;  /* 0xff80000027007808 */ /* 0x002fe40006800000 */
[----:B------:R-:W-:Y:S01]  /*3fa0*/  FSEL R9, R25, -INF , !P5 ;  /* 0xff80000019097808 */ /* 0x000fe20006800000 */
[----:B------:R-:W1:Y:S01]  /*3fb0*/  MUFU.TANH R189, R73 ;  /* 0x0000004900bd7308 */ /* 0x000e620000002400 */
[----:B------:R-:W-:Y:S02]  /*3fc0*/  ISETP.GE.AND P5, PT, R14, R117, PT ;  /* 0x000000750e00720c */ /* 0x000fe40003fa6270 */
[----:B------:R-:W-:Y:S02]  /*3fd0*/  IADD3 R14, R26, -0xf, RZ ;  /* 0xfffffff11a0e7810 */ /* 0x000fe40007ffe0ff */
[----:B------:R-:W-:-:S02]  /*3fe0*/  FSEL R188, R188, -INF , !P4 ;  /* 0xff800000bcbc7808 */ /* 0x000fc40006000000 */
[----:B------:R-:W-:Y:S01]  /*3ff0*/  FSEL R193, R193, -INF , !P4 ;  /* 0xff800000c1c17808 */ /* 0x000fe20006000000 */
[----:B------:R-:W4:Y:S01]  /*4000*/  MUFU.TANH R190, R74 ;  /* 0x0000004a00be7308 */ /* 0x000f220000002400 */
[----:B------:R-:W-:Y:S01]  /*4010*/  ISETP.GE.AND P4, PT, R14, R117, PT ;  /* 0x000000750e00720c */ /* 0x000fe20003f86270 */
[----:B------:R-:W-:Y:S01]  /*4020*/  VIADD R14, R26, 0xfffffff8 ;  /* 0xfffffff81a0e7836 */ /* 0x000fe20000000000 */
[----:B------:R-:W-:Y:S01]  /*4030*/  FSEL R200, R200, -INF , !P3 ;  /* 0xff800000c8c87808 */ /* 0x000fe20005800000 */
[----:B------:R-:W-:Y:S01]  /*4040*/  VIADD R26, R26, 0xfffffff9 ;  /* 0xfffffff91a1a7836 */ /* 0x000fe20000000000 */
[----:B------:R-:W-:Y:S02]  /*4050*/  FSEL R187, R187, -INF , !P3 ;  /* 0xff800000bbbb7808 */ /* 0x000fe40005800000 */
[----:B---3--:R-:W-:Y:S01]  /*4060*/  FSEL R191, R191, -INF , !P2 ;  /* 0xff800000bfbf7808 */ /* 0x008fe20005000000 */
[----:B------:R-:W3:Y:S01]  /*4070*/  MUFU.TANH R198, R75 ;  /* 0x0000004b00c67308 */ /* 0x000ee20000002400 */
[----:B-1----:R-:W-:-:S02]  /*4080*/  FSEL R189, R189, -INF , !P0 ;  /* 0xff800000bdbd7808 */ /* 0x002fc40004000000 */
[----:B------:R-:W-:-:S05]  /*4090*/  ISETP.GE.AND P3, PT, R14, R117, PT ;  /* 0x000000750e00720c */ /* 0x000fca0003f66270 */
[----:B------:R-:W1:Y:S01]  /*40a0*/  MUFU.TANH R199, R68 ;  /* 0x0000004400c77308 */ /* 0x000e620000002400 */
[----:B----4-:R-:W-:Y:S02]  /*40b0*/  FSEL R190, R190, -INF , !P2 ;  /* 0xff800000bebe7808 */ /* 0x010fe40005000000 */
[----:B------:R-:W-:-:S05]  /*40c0*/  ISETP.GE.AND P2, PT, R26, R117, PT ;  /* 0x000000751a00720c */ /* 0x000fca0003f46270 */
[----:B------:R-:W4:Y:S01]  /*40d0*/  MUFU.TANH R197, R69 ;  /* 0x0000004500c57308 */ /* 0x000f220000002400 */
[----:B---3--:R-:W-:Y:S02]  /*40e0*/  FSEL R198, R198, -INF , !P0 ;  /* 0xff800000c6c67808 */ /* 0x008fe40004000000 */
[----:B--2---:R-:W-:-:S04]  /*40f0*/  @!P1 LEA R250, P0, R110, R250, 0x1 ;  /* 0x000000fa6efa9211 */ /* 0x004fc800078008ff */
[----:B------:R-:W-:Y:S01]  /*4100*/  @!P1 LEA.HI.X R251, R110, R251, R113, 0x1, P0 ;  /* 0x000000fb6efb9211 */ /* 0x000fe200000f0c71 */
[----:B------:R-:W2:Y:S01]  /*4110*/  MUFU.TANH R194, R70 ;  /* 0x0000004600c27308 */ /* 0x000ea20000002400 */
[----:B-1----:R-:W-:-:S07]  /*4120*/  FSEL R199, R199, -INF , !P5 ;  /* 0xff800000c7c77808 */ /* 0x002fce0006800000 */
[----:B------:R-:W1:Y:S01]  /*4130*/  MUFU.TANH R192, R71 ;  /* 0x0000004700c07308 */ /* 0x000e620000002400 */
[----:B----4-:R-:W-:-:S07]  /*4140*/  FSEL R197, R197, -INF , !P4 ;  /* 0xff800000c5c57808 */ /* 0x010fce0006000000 */
[----:B------:R-:W3:Y:S01]  /*4150*/  MUFU.TANH R195, R16 ;  /* 0x0000001000c37308 */ /* 0x000ee20000002400 */
[----:B--2---:R-:W-:-:S07]  /*4160*/  FSEL R194, R194, -INF , !P5 ;  /* 0xff800000c2c27808 */ /* 0x004fce0006800000 */
[----:B------:R-:W2:Y:S01]  /*4170*/  MUFU.TANH R170, R18 ;  /* 0x0000001200aa7308 */ /* 0x000ea20000002400 */
[----:B-1----:R-:W-:-:S07]  /*4180*/  FSEL R192, R192, -INF , !P4 ;  /* 0xff800000c0c07808 */ /* 0x002fce0006000000 */
[----:B------:R-:W1:Y:S01]  /*4190*/  MUFU.TANH R168, R19 ;  /* 0x0000001300a87308 */ /* 0x000e620000002400 */
[----:B---3--:R-:W-:-:S07]  /*41a0*/  FSEL R195, R195, -INF , !P3 ;  /* 0xff800000c3c37808 */ /* 0x008fce0005800000 */
[----:B------:R-:W3:Y:S01]  /*41b0*/  MUFU.TANH R171, R17 ;  /* 0x0000001100ab7308 */ /* 0x000ee20000002400 */
[----:B--2---:R-:W-:Y:S02]  /*41c0*/  FSEL R170, R170, -INF , !P3 ;  /* 0xff800000aaaa7808 */ /* 0x004fe40005800000 */
[----:B-1----:R-:W-:Y:S02]  /*41d0*/  FSEL R168, R168, -INF , !P2 ;  /* 0xff800000a8a87808 */ /* 0x002fe40005000000 */
[----:B---3--:R-:W-:Y:S01]  /*41e0*/  FSEL R171, R171, -INF , !P2 ;  /* 0xff800000abab7808 */ /* 0x008fe20005000000 */
[----:B------:R-:W-:Y:S06]  /*41f0*/  BAR.SYNC.DEFER_BLOCKING 0x0 ;  /* 0x0000000000007b1d */ /* 0x000fec0000010000 */
[----:B------:R-:W-:Y:S05]  /*4200*/  @!P1 BRA `(.L_x_4028) ;  /* 0x00000004007c9947 */ /* 0x000fea0003800000 */
        /* <DEDUP_REMOVED lines=48> */
[----:B------:R-:W-:-:S04]  /*4510*/  IMAD R6, R3, R108, RZ ;  /* 0x0000006c03067224 */ /* 0x000fc800078e02ff */
[----:B------:R-:W-:Y:S01]  /*4520*/  IMAD R6, R15, R109, R6 ;  /* 0x0000006d0f067224 */ /* 0x000fe200078e0206 */
[----:B--2---:R-:W-:Y:S01]  /*4530*/  IADD3 R4, -R17, R4, RZ ;  /* 0x0000000411047210 */ /* 0x004fe20007ffe1ff */
[----:B------:R-:W-:-:S03]  /*4540*/  IMAD.WIDE.U32 R16, R15, R108, RZ ;  /* 0x0000006c0f107225 */ /* 0x000fc600078e00ff */
        /* <DEDUP_REMOVED lines=8> */
.L_x_4029:
[----:B------:R-:W-:-:S04]  /*45d0*/  LEA R4, -R108, RZ, 0x6 ;  /* 0x000000ff6c047211 */ /* 0x000fc800078e31ff */
[----:B------:R-:W-:-:S07]  /*45e0*/  SHF.R.S32.HI R3, RZ, 0x1f, R4 ;  /* 0x0000001fff037819 */ /* 0x000fce0000011404 */
.L_x_4030:
        /* <DEDUP_REMOVED lines=33> */
.L_x_4028:
        /* <DEDUP_REMOVED lines=75> */
[----:B------:R-:W-:Y:S01]  /*4cb0*/  LDSM.16.MT88.4 R8, [R233+0x10800] ;  /* 0x01080000e908783b */ /* 0x000fe20000004200 */
[--C-:B------:R-:W-:Y:S01]  /*4cc0*/  FFMA.FTZ R174, R13, UR5, -R196.reuse ;  /* 0x000000050dae7c23 */ /* 0x100fe200080108c4 */
[--C-:B------:R-:W-:Y:S01]  /*4cd0*/  FFMA.FTZ R172, R12, UR5, -R169.reuse ;  /* 0x000000050cac7c23 */ /* 0x100fe200080108a9 */
[----:B------:R-:W1:Y:S01]  /*4ce0*/  MUFU.EX2 R180, R180 ;  /* 0x000000b400b47308 */ /* 0x000e620000000800 */
[--C-:B------:R-:W-:Y:S01]  /*4cf0*/  FFMA.FTZ R0, R0, UR5, -R169.reuse ;  /* 0x0000000500007c23 */ /* 0x100fe200080108a9 */
[----:B------:R-:W-:Y:S01]  /*4d00*/  LDSM.16.MT88.4 R12, [R236+0x10800] ;  /* 0x01080000ec0c783b */ /* 0x000fe20000004200 */
[--C-:B------:R-:W-:Y:S01]  /*4d10*/  FFMA.FTZ R184, R193, UR5, -R196.reuse ;  /* 0x00000005c1b87c23 */ /* 0x100fe200080108c4 */
[--C-:B------:R-:W-:Y:S01]  /*4d20*/  FFMA.FTZ R186, R191, UR5, -R196.reuse ;  /* 0x00000005bfba7c23 */ /* 0x100fe200080108c4 */
[--C-:B------:R-:W-:Y:S01]  /*4d30*/  FFMA.FTZ R187, R187, UR5, -R196.reuse ;  /* 0x00000005bbbb7c23 */ /* 0x100fe200080108c4 */
[----:B------:R-:W2:Y:S01]  /*4d40*/  LDSM.16.MT88.4 R48, [R234+0x12000] ;  /* 0x01200000ea30783b */ /* 0x000ea20000004200 */
        /* <DEDUP_REMOVED lines=9> */
[----:B------:R-:W4:Y:S01]  /*4de0*/  MUFU.EX2 R176, R176 ;  /* 0x000000b000b07308 */ /* 0x000f220000000800 */
[----:B-1----:R-:W-:Y:S01]  /*4df0*/  F2FP.F16.F32.PACK_AB R128, R180, R183 ;  /* 0x000000b7b480723e */ /* 0x002fe200000000ff */
        /* <DEDUP_REMOVED lines=13> */
[----:B------:R-:W-:Y:S01]  /*4ed0*/  ISETP.GE.AND P0, PT, R165, 0x2, PT ;  /* 0x00000002a500780c */ /* 0x000fe20003f06270 */
[----:B------:R-:W1:Y:S01]  /*4ee0*/  MUFU.EX2 R185, R185 ;  /* 0x000000b900b97308 */ /* 0x000e620000000800 */
[----:B----4-:R-:W-:Y:S01]  /*4ef0*/  F2FP.F16.F32.PACK_AB R130, R176, R179 ;  /* 0x000000b3b082723e */ /* 0x010fe200000000ff */
[----:B------:R-:W-:Y:S01]  /*4f00*/  LDSM.16.MT88.4 R32, [R233+0x12800] ;  /* 0x01280000e920783b */ /* 0x000fe20000004200 */
[----:B------:R-:W-:-:S03]  /*4f10*/  FADD.FTZ R179, R179, R180 ;  /* 0x000000b4b3b37221 */ /* 0x000fc60000010000 */
[----:B------:R-:W-:Y:S01]  /*4f20*/  LDSM.16.MT88.4 R168, [R232+0x13800] ;  /* 0x01380000e8a8783b */ /* 0x000fe20000004200 */
[----:B------:R-:W-:Y:S01]  /*4f30*/  FADD.FTZ R176, R176, R179 ;  /* 0x000000b3b0b07221 */ /* 0x000fe20000010000 */
[----:B------:R-:W-:Y:S08]  /*4f40*/  MUFU.EX2 R181, R181 ;  /* 0x000000b500b57308 */ /* 0x000ff00000000800 */
[----:B------:R-:W4:Y:S01]  /*4f50*/  MUFU.EX2 R178, R178 ;  /* 0x000000b200b27308 */ /* 0x000f220000000800 */
[----:B-1----:R-:W-:Y:S01]  /*4f60*/  F2FP.F16.F32.PACK_AB R129, R185, R182 ;  /* 0x000000b6b981723e */ /* 0x002fe200000000ff */
[----:B------:R-:W-:-:S06]  /*4f70*/  FADD.FTZ R182, R182, R185 ;  /* 0x000000b9b6b67221 */ /* 0x000fcc0000010000 */
[----:B------:R-:W-:Y:S08]  /*4f80*/  MUFU.EX2 R177, R177 ;  /* 0x000000b100b17308 */ /* 0x000ff00000000800 */
[----:B------:R-:W1:Y:S01]  /*4f90*/  MUFU.EX2 R174, R174 ;  /* 0x000000ae00ae7308 */ /* 0x000e620000000800 */
[----:B----4-:R-:W-:Y:S01]  /*4fa0*/  F2FP.F16.F32.PACK_AB R131, R178, R181 ;  /* 0x000000b5b283723e */ /* 0x010fe200000000ff */
[----:B------:R-:W-:-:S04]  /*4fb0*/  FADD.FTZ R181, R181, R182 ;  /* 0x000000b6b5b57221 */ /* 0x000fc80000010000 */
[----:B------:R-:W-:Y:S02]  /*4fc0*/  FADD.FTZ R178, R178, R181 ;  /* 0x000000b5b2b27221 */ /* 0x000fe40000010000 */
[C---:B------:R-:W-:Y:S01]  /*4fd0*/  HMMA.16816.F32 R144, R128.reuse, R140, RZ ;  /* 0x0000008c8090723c */ /* 0x040fe200000018ff */
[----:B------:R-:W-:Y:S05]  /*4fe0*/  MUFU.EX2 R173, R173 ;  /* 0x000000ad00ad7308 */ /* 0x000fea0000000800 */
[C---:B------:R-:W-:Y:S03]  /*4ff0*/  HMMA.16816.F32 R140, R128.reuse, R142, RZ ;  /* 0x0000008e808c723c */ /* 0x040fe600000018ff */
[----:B------:R-:W4:Y:S01]  /*5000*/  MUFU.EX2 R166, R166 ;  /* 0x000000a600a67308 */ /* 0x000f220000000800 */
        /* <DEDUP_REMOVED lines=8> */
[----:B----4-:R-:W-:Y:S01]  /*5090*/  F2FP.F16.F32.PACK_AB R30, R166, R173 ;  /* 0x000000ada61e723e */ /* 0x010fe200000000ff */
[----:B------:R-:W-:-:S03]  /*50a0*/  FADD.FTZ R173, R173, R174 ;  /* 0x000000aeadad7221 */ /* 0x000fc60000010000 */
[C---:B------:R-:W-:Y:S01]  /*50b0*/  HMMA.16816.F32 R132, R128.reuse, R134, RZ ;  /* 0x000000868084723c */ /* 0x040fe200000018ff */
[----:B------:R-:W-:Y:S02]  /*50c0*/  FADD.FTZ R173, R166, R173 ;  /* 0x000000ada6ad7221 */ /* 0x000fe40000010000 */
[----:B------:R-:W-:Y:S03]  /*50d0*/  MUFU.EX2 R167, R167 ;  /* 0x000000a700a77308 */ /* 0x000fe60000000800 */
[C---:B------:R-:W-:Y:S05]  /*50e0*/  HMMA.16816.F32 R76, R128.reuse, R80, RZ ;  /* 0x00000050804c723c */ /* 0x040fea00000018ff */
[----:B------:R-:W4:Y:S01]  /*50f0*/  MUFU.EX2 R0, R0 ;  /* 0x0000000000007308 */ /* 0x000f220000000800 */
[----:B-1----:R-:W-:Y:S01]  /*5100*/  F2FP.F16.F32.PACK_AB R29, R172, R175 ;  /* 0x000000afac1d723e */ /* 0x002fe200000000ff */
[----:B------:R-:W-:Y:S01]  /*5110*/  HMMA.16816.F32 R80, R128, R82, RZ ;  /* 0x000000528050723c */ /* 0x000fe200000018ff */
[----:B------:R-:W-:-:S04]  /*5120*/  FADD.FTZ R175, R175, R178 ;  /* 0x000000b2afaf7221 */ /* 0x000fc80000010000 */
[----:B------:R-:W-:Y:S01]  /*5130*/  FADD.FTZ R172, R172, R175 ;  /* 0x000000afacac7221 */ /* 0x000fe20000010000 */
[C---:B------:R-:W-:Y:S01]  /*5140*/  HMMA.16816.F32 R152, R128.reuse, R148, RZ ;  /* 0x000000948098723c */ /* 0x040fe200000018ff */
[----:B------:R-:W-:Y:S05]  /*5150*/  MUFU.EX2 R184, R184 ;  /* 0x000000b800b87308 */ /* 0x000fea0000000800 */
[----:B---3--:R-:W-:Y:S01]  /*5160*/  HMMA.16816.F32 R36, R128, R40, RZ ;  /* 0x000000288024723c */ /* 0x008fe200000018ff */
[----:B----4-:R-:W-:Y:S02]  /*5170*/  F2FP.F16.F32.PACK_AB R31, R0, R167 ;  /* 0x000000a7001f723e */ /* 0x010fe400000000ff */
[----:B------:R-:W1:Y:S01]  /*5180*/  MUFU.EX2 R187, R187 ;  /* 0x000000bb00bb7308 */ /* 0x000e620000000800 */
[----:B------:R-:W-:-:S02]  /*5190*/  FADD.FTZ R167, R167, R172 ;  /* 0x000000aca7a77221 */ /* 0x000fc40000010000 */
[----:B--2---:R-:W-:Y:S02]  /*51a0*/  HMMA.16816.F32 R44, R128, R48, RZ ;  /* 0x00000030802c723c */ /* 0x004fe400000018ff */
[----:B------:R-:W-:-:S04]  /*51b0*/  FADD.FTZ R167, R0, R167 ;  /* 0x000000a700a77221 */ /* 0x000fc80000010000 */
[C---:B------:R-:W-:Y:S01]  /*51c0*/  HMMA.16816.F32 R144, R28.reuse, R8, R144 ;  /* 0x000000081c90723c */ /* 0x040fe20000001890 */
        /* <DEDUP_REMOVED lines=153> */
[----:B--2---:R-:W-:Y:S02]  /*5b60*/  HMMA.16816.F32 R136, R4, R8, R136 ;  /* 0x000000080488723c */ /* 0x004fe40000001888 */
[----:B------:R-:W-:-:S04]  /*5b70*/  FADD.FTZ R0, R201, R192 ;  /* 0x000000c0c9007221 */ /* 0x000fc80000010000 */
[C---:B------:R-:W-:Y:S01]  /*5b80*/  HMMA.16816.F32 R132, R4.reuse, R10, R132 ;  /* 0x0000000a0484723c */ /* 0x040fe20000001884 */
[----:B------:R-:W2:Y:S04]  /*5b90*/  LDSM.16.MT88.4 R8, [R233+0x15800] ;  /* 0x01580000e908783b */ /* 0x000ea80000004200 */
[----:B------:R-:W-:Y:S01]  /*5ba0*/  STL [R1+0x8], R0 ;  /* 0x0000080001007387 */ /* 0x000fe20000100800 */
        /* <DEDUP_REMOVED lines=36> */
[----:B------:R-:W-:Y:S07]  /*5df0*/  HMMA.16816.F32 R128, R4, R10, R128 ;  /* 0x0000000a0480723c */ /* 0x000fee0000001880 */
[----:B------:R-:W-:-:S05]  /*5e00*/  FADD.FTZ R4, R196, R195 ;  /* 0x000000c3c4047221 */ /* 0x000fca0000010000 */
[----:B------:R1:W-:Y:S01]  /*5e10*/  STL [R1+0xc], R4 ;  /* 0x00000c0401007387 */ /* 0x0003e20000100800 */
[----:B------:R-:W-:Y:S11]  /*5e20*/  @!P0 BRA `(.L_x_4031) ;  /* 0x0000003c00548947 */ /* 0x000ff60003800000 */
[----:B-1----:R-:W-:Y:S01]  /*5e30*/  VIADD R4, R165, 0xfffffffe ;  /* 0xfffffffea5047836 */ /* 0x002fe20000000000 */
[----:B------:R-:W-:Y:S01]  /*5e40*/  ULDC.64 UR10, c[0x0][0x250] ;  /* 0x00009400000a7ab9 */ /* 0x000fe20000000a00 */
[----:B------:R-:W-:Y:S01]  /*5e50*/  IMAD.U32 R2, R2, -0x40, RZ ;  /* 0xffffffc002027824 */ /* 0x000fe200078e00ff */
[----:B------:R-:W-:Y:S01]  /*5e60*/  MOV R0, R3 ;  /* 0x0000000300007202 */ /* 0x000fe20000000f00 */
[----:B------:R-:W-:Y:S01]  /*5e70*/  ULDC UR6, c[0x0][0x24c] ;  /* 0x0000930000067ab9 */ /* 0x000fe20000000800 */
[----:B------:R1:W-:Y:S01]  /*5e80*/  STL [R1+0x4], R4 ;  /* 0x0000040401007387 */ /* 0x0003e20000100800 */
[----:B------:R-:W-:Y:S01]  /*5e90*/  MOV R167, R164 ;  /* 0x000000a400a77202 */ /* 0x000fe20000000f00 */
[----:B------:R-:W-:Y:S01]  /*5ea0*/  ULDC UR9, c[0x0][0x248] ;  /* 0x0000920000097ab9 */ /* 0x000fe20000000800 */
[----:B------:R-:W-:Y:S01]  /*5eb0*/  SHF.R.S32.HI R252, RZ, 0x1f, R2 ;  /* 0x0000001ffffc7819 */ /* 0x000fe20000011402 */
[----:B------:R1:W-:Y:S01]  /*5ec0*/  STL [R1], R2 ;  /* 0x0000000201007387 */ /* 0x0003e20000100800 */
[----:B------:R-:W-:-:S02]  /*5ed0*/  USHF.L.U64.HI UR11, UR10, 0x5, UR11 ;  /* 0x000000050a0b7899 */ /* 0x000fc4000801020b */
[----:B------:R-:W-:Y:S02]  /*5ee0*/  USHF.L.U32 UR12, UR10, 0x5, URZ ;  /* 0x000000050a0c7899 */ /* 0x000fe4000800063f */
[----:B------:R-:W-:Y:S02]  /*5ef0*/  USHF.L.U64.HI UR6, UR9, 0x5, UR6 ;  /* 0x0000000509067899 */ /* 0x000fe40008010206 */
[----:B------:R-:W-:Y:S01]  /*5f00*/  USHF.L.U32 UR5, UR9, 0x5, URZ ;  /* 0x0000000509057899 */ /* 0x000fe2000800063f */
[----:B------:R-:W-:Y:S01]  /*5f10*/  ULDC UR10, c[0x0][0x39c] ;  /* 0x0000e700000a7ab9 */ /* 0x000fe20000000800 */
[----:B------:R-:W-:-:S10]  /*5f20*/  ULDC UR4, c[0x0][0x2ec] ;  /* 0x0000bb0000047ab9 */ /* 0x000fd40000000800 */
.L_x_4035:
[----:B--2---:R2:W5:Y:S01]  /*5f30*/  LDL R166, [R1+0x4] ;  /* 0x0000040001a67983 */ /* 0x0045620000100800 */
[----:B------:R-:W-:Y:S04]  /*5f40*/  DEPBAR.LE SB0, 0x0 ;  /* 0x000080000000791a */ /* 0x000fe80000000000 */
[----:B------:R2:W5:Y:S01]  /*5f50*/  LDL R10, [R1] ;  /* 0x00000000010a7983 */ /* 0x0005620000100800 */
[----:B------:R-:W-:Y:S01]  /*5f60*/  MOV R3, R252 ;  /* 0x000000fc00037202 */ /* 0x000fe20000000f00 */
[----:B------:R-:W-:Y:S06]  /*5f70*/  BAR.SYNC.DEFER_BLOCKING 0x0 ;  /* 0x0000000000007b1d */ /* 0x000fec0000010000 */
[----:B------:R-:W-:Y:S05]  /*5f80*/  @!P6 BRA `(.L_x_4032) ;  /* 0x0000000000f4e947 */ /* 0x000fea0003800000 */
[----:B------:R-:W1:Y:S02]  /*5f90*/  LDC R6, c[0x0][0x380] ;  /* 0x0000e000ff067b82 */ /* 0x000e640000000800 */
[-C--:B-1----:R-:W-:Y:S04]  /*5fa0*/  IABS R2, R6.reuse ;  /* 0x0000000600027213 */ /* 0x082fe80000000000 */
[----:B------:R-:W1:Y:S10]  /*5fb0*/  I2F.RP R7, R2 ;  /* 0x0000000200077306 */ /* 0x000e740000209400 */
[----:B-1----:R-:W1:Y:S02]  /*5fc0*/  MUFU.RCP R3, R7 ;  /* 0x0000000700037308 */ /* 0x002e640000001000 */
[----:B-1----:R-:W-:Y:S01]  /*5fd0*/  VIADD R12, R3, 0xffffffe ;  /* 0x0ffffffe030c7836 */ /* 0x002fe20000000000 */
[----:B-----5:R-:W-:Y:S07]  /*5fe0*/  SHF.L.U32 R3, R166, 0x6, RZ ;  /* 0x00000006a6037819 */ /* 0x020fee00000006ff */
        /* <DEDUP_REMOVED lines=40> */
[----:B------:R-:W3:Y:S01]  /*6270*/  LDG.E R7, desc[UR14][R14.64] ;  /* 0x0000000e0e077981 */ /* 0x000ee2000c1e1900 */
[----:B------:R-:W4:Y:S01]  /*6280*/  LDC.64 R2, c[0x0][0x238] ;  /* 0x00008e00ff027b82 */ /* 0x000f220000000a00 */
[----:B------:R-:W-:Y:S02]  /*6290*/  IMAD R9, R9, R6, -0x40 ;  /* 0xffffffc009097424 */ /* 0x000fe400078e0206 */
[----:B------:R-:W3:Y:S03]  /*62a0*/  LDG.E R8, desc[UR14][R12.64] ;  /* 0x0000000e0c087981 */ /* 0x000ee6000c1e1900 */
[----:B------:R-:W-:Y:S05]  /*62b0*/  SHF.R.S32.HI R11, RZ, 0x1f, R9 ;  /* 0x0000001fff0b7819 */ /* 0x000fea0000011409 */
[-C--:B-1----:R-:W-:Y:S02]  /*62c0*/  IMAD R6, R11, R4.reuse, RZ ;  /* 0x000000040b067224 */ /* 0x082fe400078e02ff */
[C---:B------:R-:W-:Y:S04]  /*62d0*/  IMAD.WIDE.U32 R10, R9.reuse, R4, RZ ;  /* 0x00000004090a7225 */ /* 0x040fe800078e00ff */
[----:B------:R-:W-:Y:S04]  /*62e0*/  IMAD R6, R9, R5, R6 ;  /* 0x0000000509067224 */ /* 0x000fe800078e0206 */
[----:B------:R-:W-:Y:S01]  /*62f0*/  IMAD.IADD R11, R11, 0x1, R6 ;  /* 0x000000010b0b7824 */ /* 0x000fe200078e0206 */
[----:B---3--:R-:W-:Y:S04]  /*6300*/  IADD3 R7, -R8, R7, RZ ;  /* 0x0000000708077210 */ /* 0x008fe80007ffe1ff */
[----:B------:R-:W-:Y:S01]  /*6310*/  SHF.R.S32.HI R5, RZ, 0x1f, R7 ;  /* 0x0000001fff057819 */ /* 0x000fe20000011407 */
[-C--:B----4-:R-:W-:Y:S04]  /*6320*/  IMAD.WIDE.U32 R10, R7, R2.reuse, R10 ;  /* 0x00000002070a7225 */ /* 0x090fe800078e000a */
[----:B------:R-:W-:Y:S04]  /*6330*/  IMAD R4, R5, R2, RZ ;  /* 0x0000000205047224 */ /* 0x000fe800078e02ff */
[----:B------:R-:W-:Y:S05]  /*6340*/  IMAD R4, R7, R3, R4 ;  /* 0x0000000307047224 */ /* 0x000fea00078e0204 */
[----:B------:R-:W-:Y:S07]  /*6350*/  IADD3 R3, R11, R4, RZ ;  /* 0x000000040b037210 */ /* 0x000fee0007ffe0ff */
.L_x_4032:
[C---:B-----5:R-:W-:Y:S04]  /*6360*/  LEA R248, P0, R10.reuse, R248, 0x1 ;  /* 0x000000f80af87211 */ /* 0x060fe800078008ff */
[----:B------:R-:W-:Y:S02]  /*6370*/  LEA.HI.X R249, R10, R249, R3, 0x1, P0 ;  /* 0x000000f90af97211 */ /* 0x000fe400000f0c03 */
[----:B------:R-:W-:Y:S03]  /*6380*/  IADD3 R10, P0, R248, UR12, RZ ;  /* 0x0000000cf80a7c10 */ /* 0x000fe6000ff1e0ff */
[----:B------:R-:W-:Y:S01]  /*6390*/  @!PT LDS RZ, [RZ] ;  /* 0x00000000fffff984 */ /* 0x000fe20000000800 */
[----:B------:R-:W-:Y:S01]  /*63a0*/  @!PT LDS RZ, [RZ] ;  /* 0x00000000fffff984 */ /* 0x000fe20000000800 */
[----:B------:R-:W-:Y:S01]  /*63b0*/  @!PT LDS RZ, [RZ] ;  /* 0x00000000fffff984 */ /* 0x000fe20000000800 */
[----:B------:R-:W-:Y:S01]  /*63c0*/  LDGSTS.E.BYPASS.LTC128B.128 [R245+0x10000], desc[UR14][R248.64] ;  /* 0x10000000f8f57fae */ /* 0x000fe2000b901d4e */
[----:B------:R-:W-:Y:S02]  /*63d0*/  IADD3.X R11, R249, UR11, RZ, P0, !PT ;  /* 0x0000000bf90b7c10 */ /* 0x000fe400087fe4ff */
[----:B------:R-:W-:Y:S01]  /*63e0*/  IADD3 R164, P0, R10, UR12, RZ ;  /* 0x0000000c0aa47c10 */ /* 0x000fe2000ff1e0ff */
[----:B------:R-:W-:Y:S03]  /*63f0*/  LDGSTS.E.BYPASS.LTC128B.128 [R245+0x12000], desc[UR14][R248.64+0x80] ;  /* 0x12000080f8f57fae */ /* 0x000fe6000b901d4e */
[----:B------:R-:W-:Y:S01]  /*6400*/  IADD3.X R165, R11, UR11, RZ, P0, !PT ;  /* 0x0000000b0ba57c10 */ /* 0x000fe200087fe4ff */
[----:B------:R-:W-:Y:S01]  /*6410*/  LDGSTS.E.BYPASS.LTC128B.128 [R245+0x14000], desc[UR14][R248.64+0x100] ;  /* 0x14000100f8f57fae */ /* 0x000fe2000b901d4e */
[----:B-1----:R-:W-:Y:S03]  /*6420*/  IADD3 R2, P0, R164, UR12, RZ ;  /* 0x0000000ca4027c10 */ /* 0x002fe6000ff1e0ff */
[----:B------:R-:W-:Y:S01]  /*6430*/  LDGSTS.E.BYPASS.LTC128B.128 [R245+0x16000], desc[UR14][R248.64+0x180] ;  /* 0x16000180f8f57fae */ /* 0x000fe2000b901d4e */
[----:B------:R-:W-:Y:S03]  /*6440*/  IADD3.X R3, R165, UR11, RZ, P0, !PT ;  /* 0x0000000ba5037c10 */ /* 0x000fe600087fe4ff */
[----:B------:R-:W-:Y:S04]  /*6450*/  LDGSTS.E.BYPASS.LTC128B.128 [R245+0x10800], desc[UR14][R10.64] ;  /* 0x108000000af57fae */ /* 0x000fe8000b901d4e */
[----:B------:R-:W-:Y:S04]  /*6460*/  LDGSTS.E.BYPASS.LTC128B.128 [R245+0x12800], desc[UR14][R10.64+0x80] ;  /* 0x128000800af57fae */ /* 0x000fe8000b901d4e */
[----:B------:R-:W-:Y:S04]  /*6470*/  LDGSTS.E.BYPASS.LTC128B.128 [R245+0x14800], desc[UR14][R10.64+0x100] ;  /* 0x148001000af57fae */ /* 0x000fe8000b901d4e */
[----:B------:R1:W-:Y:S04]  /*6480*/  LDGSTS.E.BYPASS.LTC128B.128 [R245+0x16800], desc[UR14][R10.64+0x180] ;  /* 0x168001800af57fae */ /* 0x0003e8000b901d4e */
        /* <DEDUP_REMOVED lines=8> */
[----:B------:R-:W-:Y:S04]  /*6510*/  LDSM.16.M88.4 R168, [R242] ;  /* 0x00000000f2a8783b */ /* 0x000fe80000000200 */
[----:B------:R-:W2:Y:S04]  /*6520*/  LDSM.16.M88.4 R172, [R241+0x8000] ;  /* 0x00800000f1ac783b */ /* 0x000ea80000000200 */
[----:B------:R-:W3:Y:S04]  /*6530*/  LDSM.16.M88.4 R176, [R241+0x8800] ;  /* 0x00880000f1b0783b */ /* 0x000ee80000000200 */
[----:B------:R-:W4:Y:S04]  /*6540*/  LDSM.16.M88.4 R180, [R241+0x9000] ;  /* 0x00900000f1b4783b */ /* 0x000f280000000200 */
[----:B------:R-:W4:Y:S04]  /*6550*/  LDSM.16.M88.4 R184, [R241+0x9800] ;  /* 0x00980000f1b8783b */ /* 0x000f280000000200 */
[----:B------:R-:W0:Y:S04]  /*6560*/  LDGDEPBAR ;  /* 0x00000000000079af */ /* 0x000e280000000000 */
[----:B------:R-:W-:Y:S04]  /*6570*/  LDSM.16.M88.4 R188, [R240] ;  /* 0x00000000f0bc783b */ /* 0x000fe80000000200 */
[----:B------:R-:W4:Y:S04]  /*6580*/  LDSM.16.M88.4 R192, [R239] ;  /* 0x00000000efc0783b */ /* 0x000f280000000200 */
[----:B------:R-:W4:Y:S04]  /*6590*/  LDSM.16.M88.4 R196, [R231] ;  /* 0x00000000e7c4783b */ /* 0x000f280000000200 */
[----:B------:R-:W4:Y:S04]  /*65a0*/  LDSM.16.M88.4 R200, [R230] ;  /* 0x00000000e6c8783b */ /* 0x000f280000000200 */
[----:B------:R-:W4:Y:S01]  /*65b0*/  LDSM.16.M88.4 R204, [R229] ;  /* 0x00000000e5cc783b */ /* 0x000f220000000200 */
[C---:B--2---:R-:W-:Y:S03]  /*65c0*/  HMMA.16816.F32 R4, R168.reuse, R172, RZ ;  /* 0x000000aca804723c */ /* 0x044fe600000018ff */
[----:B------:R-:W-:Y:S04]  /*65d0*/  LDSM.16.M88.4 R208, [R238] ;  /* 0x00000000eed0783b */ /* 0x000fe80000000200 */
[----:B------:R-:W2:Y:S01]  /*65e0*/  LDSM.16.M88.4 R212, [R235+0x8000] ;  /* 0x00800000ebd4783b */ /* 0x000ea20000000200 */
[C---:B-1----:R-:W-:Y:S03]  /*65f0*/  HMMA.16816.F32 R8, R168.reuse, R174, RZ ;  /* 0x000000aea808723c */ /* 0x042fe600000018ff */
[----:B------:R-:W-:Y:S03]  /*6600*/  LDSM.16.M88.4 R172, [R235+0x9000] ;  /* 0x00900000ebac783b */ /* 0x000fe60000000200 */
[C---:B---3--:R-:W-:Y:S06]  /*6610*/  HMMA.16816.F32 R12, R168.reuse, R176, RZ ;  /* 0x000000b0a80c723c */ /* 0x048fec00000018ff */
[C---:B------:R-:W-:Y:S01]  /*6620*/  HMMA.16816.F32 R16, R168.reuse, R178, RZ ;  /* 0x000000b2a810723c */ /* 0x040fe200000018ff */
[----:B------:R-:W-:Y:S05]  /*6630*/  LDSM.16.M88.4 R176, [R235+0x9800] ;  /* 0x00980000ebb0783b */ /* 0x000fea0000000200 */
[C---:B----4-:R-:W-:Y:S06]  /*6640*/  HMMA.16816.F32 R20, R168.reuse, R180, RZ ;  /* 0x000000b4a814723c */ /* 0x050fec00000018ff */
[C---:B------:R-:W-:Y:S01]  /*6650*/  HMMA.16816.F32 R24, R168.reuse, R182, RZ ;  /* 0x000000b6a818723c */ /* 0x040fe200000018ff */
[----:B------:R-:W-:Y:S05]  /*6660*/  LDSM.16.M88.4 R180, [R237] ;  /* 0x00000000edb4783b */ /* 0x000fea0000000200 */
[C---:B------:R-:W-:Y:S06]  /*6670*/  HMMA.16816.F32 R28, R168.reuse, R184, RZ ;  /* 0x000000b8a81c723c */ /* 0x040fec00000018ff */
[----:B------:R-:W-:Y:S01]  /*6680*/  HMMA.16816.F32 R32, R168, R186, RZ ;  /* 0x000000baa820723c */ /* 0x000fe200000018ff */
[----:B------:R-:W1:Y:S04]  /*6690*/  LDSM.16.M88.4 R168, [R235+0x8800] ;  /* 0x00880000eba8783b */ /* 0x000e680000000200 */
[----:B------:R-:W3:Y:S01]  /*66a0*/  LDSM.16.M88.4 R184, [R228] ;  /* 0x00000000e4b8783b */ /* 0x000ee20000000200 */
[C---:B------:R-:W-:Y:S06]  /*66b0*/  HMMA.16816.F32 R4, R188.reuse, R192, R4 ;  /* 0x000000c0bc04723c */ /* 0x040fec0000001804 */
        /* <DEDUP_REMOVED lines=11> */
[----:B------:R-:W4:Y:S01]  /*6770*/  LDSM.16.M88.4 R204, [R241+0xa000] ;  /* 0x00a00000f1cc783b */ /* 0x000f220000000200 */
[C---:B--2---:R-:W-:Y:S06]  /*6780*/  HMMA.16816.F32 R4, R208.reuse, R212, R4 ;  /* 0x000000d4d004723c */ /* 0x044fec0000001804 */
[C---:B------:R-:W-:Y:S01]  /*6790*/  HMMA.16816.F32 R8, R208.reuse, R214, R8 ;  /* 0x000000d6d008723c */ /* 0x040fe20000001808 */
[----:B------:R-:W-:Y:S05]  /*67a0*/  LDSM.16.M88.4 R212, [R227] ;  /* 0x00000000e3d4783b */ /* 0x000fea0000000200 */
[C---:B-1----:R-:W-:Y:S06]  /*67b0*/  HMMA.16816.F32 R12, R208.reuse, R168, R12 ;  /* 0x000000a8d00c723c */ /* 0x042fec000000180c */
[C---:B------:R-:W-:Y:S01]  /*67c0*/  HMMA.16816.F32 R16, R208.reuse, R170, R16 ;  /* 0x000000aad010723c */ /* 0x040fe20000001810 */
[----:B------:R-:W1:Y:S05]  /*67d0*/  LDSM.16.M88.4 R168, [R241+0xa800] ;  /* 0x00a80000f1a8783b */ /* 0x000e6a0000000200 */
[C---:B------:R-:W-:Y:S06]  /*67e0*/  HMMA.16816.F32 R20, R208.reuse, R172, R20 ;  /* 0x000000acd014723c */ /* 0x040fec0000001814 */
        /* <DEDUP_REMOVED lines=8> */
[----:B------:R-:W-:Y:S05]  /*6870*/  LDSM.16.M88.4 R184, [R225] ;  /* 0x00000000e1b8783b */ /* 0x000fea0000000200 */
[C---:B----4-:R-:W-:Y:S06]  /*6880*/  HMMA.16816.F32 R12, R180.reuse, R188, R12 ;  /* 0x000000bcb40c723c */ /* 0x050fec000000180c */
[C---:B------:R-:W-:Y:S01]  /*6890*/  HMMA.16816.F32 R16, R180.reuse, R190, R16 ;  /* 0x000000beb410723c */ /* 0x040fe20000001810 */
[----:B------:R-:W-:Y:S05]  /*68a0*/  LDSM.16.M88.4 R188, [R224] ;  /* 0x00000000e0bc783b */ /* 0x000fea0000000200 */
[C---:B------:R-:W-:Y:S06]  /*68b0*/  HMMA.16816.F32 R20, R180.reuse, R192, R20 ;  /* 0x000000c0b414723c */ /* 0x040fec0000001814 */
[C---:B------:R-:W-:Y:S01]  /*68c0*/  HMMA.16816.F32 R24, R180.reuse, R194, R24 ;  /* 0x000000c2b418723c */ /* 0x040fe20000001818 */
[----:B------:R-:W-:Y:S05]  /*68d0*/  LDSM.16.M88.4 R192, [R238+0x2000] ;  /* 0x00200000eec0783b */ /* 0x000fea0000000200 */
[C---:B------:R-:W-:Y:S06]  /*68e0*/  HMMA.16816.F32 R28, R180.reuse, R196, R28 ;  /* 0x000000c4b41c723c */ /* 0x040fec000000181c */
[----:B------:R-:W-:Y:S01]  /*68f0*/  HMMA.16816.F32 R32, R180, R198, R32 ;  /* 0x000000c6b420723c */ /* 0x000fe20000001820 */
[----:B------:R-:W3:Y:S04]  /*6900*/  LDSM.16.M88.4 R180, [R226] ;  /* 0x00000000e2b4783b */ /* 0x000ee80000000200 */
        /* <DEDUP_REMOVED lines=26> */
[----:B------:R-:W3:Y:S01]  /*6ab0*/  LDSM.16.M88.4 R208, [R242+0x4000] ;  /* 0x00400000f2d0783b */ /* 0x000ee20000000200 */
[C---:B----4-:R-:W-:Y:S06]  /*6ac0*/  HMMA.16816.F32 R4, R192.reuse, R196, R4 ;  /* 0x000000c4c004723c */ /* 0x050fec0000001804 */
[C---:B------:R-:W-:Y:S01]  /*6ad0*/  HMMA.16816.F32 R8, R192.reuse, R198, R8 ;  /* 0x000000c6c008723c */ /* 0x040fe20000001808 */
[----:B------:R-:W-:Y:S05]  /*6ae0*/  LDSM.16.M88.4 R196, [R223] ;  /* 0x00000000dfc4783b */ /* 0x000fea0000000200 */
        /* <DEDUP_REMOVED lines=8> */
[----:B------:R-:W4:Y:S04]  /*6b70*/  LDSM.16.M88.4 R176, [R241+0xd800] ;  /* 0x00d80000f1b0783b */ /* 0x000f280000000200 */
[----:B------:R-:W4:Y:S01]  /*6b80*/  LDSM.16.M88.4 R192, [R240+0x4000] ;  /* 0x00400000f0c0783b */ /* 0x000f220000000200 */
[C---:B------:R-:W-:Y:S06]  /*6b90*/  HMMA.16816.F32 R4, R200.reuse, R204, R4 ;  /* 0x000000ccc804723c */ /* 0x040fec0000001804 */
[C---:B------:R-:W-:Y:S01]  /*6ba0*/  HMMA.16816.F32 R8, R200.reuse, R206, R8 ;  /* 0x000000cec808723c */ /* 0x040fe20000001808 */
[----:B------:R-:W-:Y:S05]  /*6bb0*/  LDSM.16.M88.4 R204, [R235+0xc000] ;  /* 0x00c00000ebcc783b */ /* 0x000fea0000000200 */
        /* <DEDUP_REMOVED lines=9> */
[----:B------:R-:W3:Y:S01]  /*6c50*/  LDSM.16.M88.4 R200, [R238+0x4000] ;  /* 0x00400000eec8783b */ /* 0x000ee20000000200 */
        /* <DEDUP_REMOVED lines=66> */
[C---:B------:R-:W-:Y:S05]  /*7080*/  HMMA.16816.F32 R8, R200.reuse, R206, R8 ;  /* 0x000000cec808723c */ /* 0x040fea0000001808 */
[----:B------:R-:W-:Y:S01]  /*7090*/  MOV R204, R166 ;  /* 0x000000a600cc7202 */ /* 0x000fe20000000f00 */
[C---:B---3--:R-:W-:Y:S03]  /*70a0*/  HMMA.16816.F32 R12, R200.reuse, R180, R12 ;  /* 0x000000b4c80c723c */ /* 0x048fe6000000180c */
[----:B------:R-:W-:Y:S03]  /*70b0*/  ISETP.GE.AND P0, PT, R204, 0x1, PT ;  /* 0x00000001cc00780c */ /* 0x000fe60003f06270 */
[C---:B------:R-:W-:Y:S06]  /*70c0*/  HMMA.16816.F32 R16, R200.reuse, R182, R16 ;  /* 0x000000b6c810723c */ /* 0x040fec0000001810 */
[C---:B------:R-:W-:Y:S06]  /*70d0*/  HMMA.16816.F32 R20, R200.reuse, R184, R20 ;  /* 0x000000b8c814723c */ /* 0x040fec0000001814 */
[C---:B------:R-:W-:Y:S06]  /*70e0*/  HMMA.16816.F32 R24, R200.reuse, R186, R24 ;  /* 0x000000bac818723c */ /* 0x040fec0000001818 */
[C---:B------:R-:W-:Y:S06]  /*70f0*/  HMMA.16816.F32 R28, R200.reuse, R188, R28 ;  /* 0x000000bcc81c723c */ /* 0x040fec000000181c */
[----:B------:R-:W-:Y:S06]  /*7100*/  HMMA.16816.F32 R32, R200, R190, R32 ;  /* 0x000000bec820723c */ /* 0x000fec0000001820 */
[C---:B------:R-:W-:Y:S06]  /*7110*/  HMMA.16816.F32 R4, R208.reuse, R212, R4 ;  /* 0x000000d4d004723c */ /* 0x040fec0000001804 */
[C---:B------:R-:W-:Y:S06]  /*7120*/  HMMA.16816.F32 R8, R208.reuse, R214, R8 ;  /* 0x000000d6d008723c */ /* 0x040fec0000001808 */
[C---:B-1----:R-:W-:Y:S06]  /*7130*/  HMMA.16816.F32 R12, R208.reuse, R168, R12 ;  /* 0x000000a8d00c723c */ /* 0x042fec000000180c */
[C---:B------:R-:W-:Y:S01]  /*7140*/  HMMA.16816.F32 R16, R208.reuse, R170, R16 ;  /* 0x000000aad010723c */ /* 0x040fe20000001810 */
[----:B------:R-:W1:Y:S05]  /*7150*/  LDSM.16.M88.4 R168, [R228+0x6800] ;  /* 0x00680000e4a8783b */ /* 0x000e6a0000000200 */
[C---:B--2---:R-:W-:Y:S06]  /*7160*/  HMMA.16816.F32 R20, R208.reuse, R172, R20 ;  /* 0x000000acd014723c */ /* 0x044fec0000001814 */
        /* <DEDUP_REMOVED lines=20> */
[----:B------:R-:W-:Y:S04]  /*72b0*/  FMUL.FTZ R14, R14, UR10 ;  /* 0x0000000a0e0e7c20 */ /* 0x000fe80008410000 */
[----:B------:R4:W1:Y:S05]  /*72c0*/  MUFU.TANH R191, R166 ;  /* 0x000000a600bf7308 */ /* 0x00086a0000002400 */
[----:B------:R-:W-:Y:S05]  /*72d0*/  FMUL.FTZ R21, R21, UR10 ;  /* 0x0000000a15157c20 */ /* 0x000fea0008410000 */
[----:B------:R3:W3:Y:S01]  /*72e0*/  MUFU.TANH R190, R164 ;  /* 0x000000a400be7308 */ /* 0x0006e20000002400 */
[----:B--2---:R-:W-:Y:S09]  /*72f0*/  FMUL.FTZ R165, R9, UR10 ;  /* 0x0000000a09a57c20 */ /* 0x004ff20008410000 */
[----:B------:R2:W2:Y:S01]  /*7300*/  MUFU.TANH R187, R2 ;  /* 0x0000000200bb7308 */ /* 0x0004a20000002400 */
[----:B----4-:R-:W-:Y:S01]  /*7310*/  FMUL.FTZ R166, R15, UR10 ;  /* 0x0000000a0fa67c20 */ /* 0x010fe20008410000 */
[C---:B-1----:R-:W-:Y:S03]  /*7320*/  HMMA.16816.F32 R28, R192.reuse, R168, R28 ;  /* 0x000000a8c01c723c */ /* 0x042fe6000000181c */
[----:B------:R-:W-:Y:S05]  /*7330*/  FMUL.FTZ R214, R24, UR10 ;  /* 0x0000000a18d67c20 */ /* 0x000fea0008410000 */
[----:B------:R1:W4:Y:S03]  /*7340*/  MUFU.TANH R189, R165 ;  /* 0x000000a500bd7308 */ /* 0x0003260000002400 */
[----:B---3--:R-:W-:Y:S01]  /*7350*/  FMUL.FTZ R164, R10, UR10 ;  /* 0x0000000a0aa47c20 */ /* 0x008fe20008410000 */
[----:B------:R-:W-:Y:S03]  /*7360*/  HMMA.16816.F32 R32, R192, R170, R32 ;  /* 0x000000aac020723c */ /* 0x000fe60000001820 */
[----:B------:R-:W-:Y:S03]  /*7370*/  FMUL.FTZ R10, R12, UR10 ;  /* 0x0000000a0c0a7c20 */ /* 0x000fe60008410000 */
[----:B------:R3:W3:Y:S01]  /*7380*/  MUFU.TANH R179, R166 ;  /* 0x000000a600b37308 */ /* 0x0006e20000002400 */
[----:B--2---:R-:W-:Y:S09]  /*7390*/  FMUL.FTZ R2, R11, UR10 ;  /* 0x0000000a0b027c20 */ /* 0x004ff20008410000 */
[----:B------:R2:W2:Y:S01]  /*73a0*/  MUFU.TANH R196, R3 ;  /* 0x0000000300c47308 */ /* 0x0004a20000002400 */
[----:B-1----:R-:W-:Y:S01]  /*73b0*/  FMUL.FTZ R165, R17, UR10 ;  /* 0x0000000a11a57c20 */ /* 0x002fe20008410000 */
[----:B------:R-:W-:Y:S08]  /*73c0*/  FMUL.FTZ R29, R29, UR10 ;  /* 0x0000000a1d1d7c20 */ /* 0x000ff00008410000 */
[----:B------:R1:W1:Y:S01]  /*73d0*/  MUFU.TANH R9, R164 ;  /* 0x000000a400097308 */ /* 0x0002620000002400 */
[----:B---3--:R-:W-:Y:S01]  /*73e0*/  FMUL.FTZ R166, R22, UR10 ;  /* 0x0000000a16a67c20 */ /* 0x008fe20008410000 */
[----:B------:R-:W-:Y:S08]  /*73f0*/  FMUL.FTZ R35, R35, UR10 ;  /* 0x0000000a23237c20 */ /* 0x000ff00008410000 */
[----:B------:R3:W3:Y:S01]  /*7400*/  MUFU.TANH R11, R2 ;  /* 0x00000002000b7308 */ /* 0x0006e20000002400 */
[----:B--2---:R-:W-:Y:S09]  /*7410*/  FMUL.FTZ R3, R16, UR10 ;  /* 0x0000000a10037c20 */ /* 0x004ff20008410000 */
[----:B------:R2:W2:Y:S01]  /*7420*/  MUFU.TANH R178, R165 ;  /* 0x000000a500b27308 */ /* 0x0004a20000002400 */
[----:B-1----:R-:W-:Y:S09]  /*7430*/  FMUL.FTZ R164, R18, UR10 ;  /* 0x0000000a12a47c20 */ /* 0x002ff20008410000 */
[----:B------:R1:W1:Y:S01]  /*7440*/  MUFU.TANH R183, R166 ;  /* 0x000000a600b77308 */ /* 0x0002620000002400 */
[----:B---3--:R-:W-:Y:S09]  /*7450*/  FMUL.FTZ R2, R19, UR10 ;  /* 0x0000000a13027c20 */ /* 0x008ff20008410000 */
        /* <DEDUP_REMOVED lines=22> */
[----:B------:R1:W1:Y:S10]  /*75c0*/  MUFU.TANH R205, R14 ;  /* 0x0000000e00cd7308 */ /* 0x0002740000002400 */
[----:B------:R1:W1:Y:S10]  /*75d0*/  MUFU.TANH R186, R10 ;  /* 0x0000000a00ba7308 */ /* 0x0002740000002400 */
[----:B------:R1:W1:Y:S10]  /*75e0*/  MUFU.TANH R182, R21 ;  /* 0x0000001500b67308 */ /* 0x0002740000002400 */
[----:B------:R-:W1:Y:S10]  /*75f0*/  MUFU.TANH R214, R214 ;  /* 0x000000d600d67308 */ /* 0x000e740000002400 */
[----:B------:R1:W1:Y:S10]  /*7600*/  MUFU.TANH R202, R29 ;  /* 0x0000001d00ca7308 */ /* 0x0002740000002400 */
[----:B------:R1:W1:Y:S10]  /*7610*/  MUFU.TANH R199, R164 ;  /* 0x000000a400c77308 */ /* 0x0002740000002400 */
[----:B------:R1:W1:Y:S10]  /*7620*/  MUFU.TANH R198, R3 ;  /* 0x0000000300c67308 */ /* 0x0002740000002400 */
[----:B------:R1:W1:Y:S10]  /*7630*/  MUFU.TANH R194, R2 ;  /* 0x0000000200c27308 */ /* 0x0002740000002400 */
[----:B------:R-:W1:Y:S10]  /*7640*/  MUFU.TANH R166, R166 ;  /* 0x000000a600a67308 */ /* 0x000e740000002400 */
[----:B------:R1:W1:Y:S01]  /*7650*/  MUFU.TANH R165, R35 ;  /* 0x0000002300a57308 */ /* 0x0002620000002400 */
[----:B--234-:R-:W-:Y:S05]  /*7660*/  @!P0 BRA `(.L_x_4033) ;  /* 0x0000000400788947 */ /* 0x01cfea0003800000 */
        /* <DEDUP_REMOVED lines=17> */
[-C--:B------:R-:W-:Y:S01]  /*7780*/  LOP3.LUT R13, R13, R4.reuse, RZ, 0x3c, !PT ;  /* 0x000000040d0d7212 */ /* 0x080fe200078e3cff */
[--C-:B-1----:R-:W-:Y:S03]  /*7790*/  IMAD.MOV R5, RZ, RZ, -R15.reuse ;  /* 0x000000ffff057224 */ /* 0x102fe600078e0a0f */
[----:B------:R-:W-:Y:S01]  /*77a0*/  ISETP.GE.AND P0, PT, R13, RZ, PT ;  /* 0x000000ff0d00720c */ /* 0x000fe20003f06270 */
[----:B------:R-:W-:Y:S01]  /*77b0*/  IMAD.MOV.U32 R14, RZ, RZ, RZ ;  /* 0x000000ffff0e7224 */ /* 0x000fe200078e00ff */
[----:B------:R-:W-:Y:S01]  /*77c0*/  LOP3.LUT R13, RZ, R4, RZ, 0x33, !PT ;  /* 0x00000004ff0d7212 */ /* 0x000fe200078e33ff */
        /* <DEDUP_REMOVED lines=8> */
[----:B------:R-:W1:Y:S02]  /*7850*/  LDC R5, c[0x0][0x24c] ;  /* 0x00009300ff057b82 */ /* 0x000e640000000800 */
        /* <DEDUP_REMOVED lines=8> */
[----:B------:R-:W-:Y:S11]  /*78e0*/  ISETP.GE.U32.AND P5, PT, R8, R2, PT ;  /* 0x000000020800720c */ /* 0x000ff60003fa6070 */
        /* <DEDUP_REMOVED lines=15> */
[----:B------:R-:W-:Y:S01]  /*79e0*/  IMAD.WIDE.U32 R12, R8, UR9, RZ ;  /* 0x00000009080c7c25 */ /* 0x000fe2000f8e00ff */
[----:B------:R-:W-:Y:S05]  /*79f0*/  SHF.R.S32.HI R4, RZ, 0x1f, R8 ;  /* 0x0000001fff047819 */ /* 0x000fea0000011408 */
[----:B------:R-:W-:Y:S04]  /*7a00*/  IMAD R4, R4, UR9, RZ ;  /* 0x0000000904047c24 */ /* 0x000fe8000f8e02ff */
[----:B-1----:R-:W-:Y:S04]  /*7a10*/  IMAD R4, R8, R5, R4 ;  /* 0x0000000508047224 */ /* 0x002fe800078e0204 */
[----:B------:R-:W-:Y:S01]  /*7a20*/  IMAD.IADD R13, R13, 0x1, R4 ;  /* 0x000000010d0d7824 */ /* 0x000fe200078e0204 */
[----:B--2---:R-:W-:Y:S04]  /*7a30*/  IADD3 R6, -R7, R6, RZ ;  /* 0x0000000607067210 */ /* 0x004fe80007ffe1ff */
[----:B------:R-:W-:Y:S01]  /*7a40*/  SHF.R.S32.HI R5, RZ, 0x1f, R6 ;  /* 0x0000001fff057819 */ /* 0x000fe20000011406 */
[CC--:B---3--:R-:W-:Y:S04]  /*7a50*/  IMAD.WIDE.U32 R12, R6.reuse, R2.reuse, R12 ;  /* 0x00000002060c7225 */ /* 0x0c8fe800078e000c */
[----:B------:R-:W-:Y:S04]  /*7a60*/  IMAD R5, R5, R2, RZ ;  /* 0x0000000205057224 */ /* 0x000fe800078e02ff */
[----:B------:R-:W-:Y:S05]  /*7a70*/  IMAD R5, R6, R3, R5 ;  /* 0x0000000306057224 */ /* 0x000fea00078e0205 */
[----:B------:R-:W-:Y:S07]  /*7a80*/  IADD3 R5, R13, R5, RZ ;  /* 0x000000050d057210 */ /* 0x000fee0007ffe0ff */
.L_x_4034:
        /* <DEDUP_REMOVED lines=12> */
[----:B-1----:R-:W-:Y:S03]  /*7b50*/  IADD3 R2, P0, R4, UR5, RZ ;  /* 0x0000000504027c10 */ /* 0x002fe6000ff1e0ff */
        /* <DEDUP_REMOVED lines=15> */
.L_x_4033:
[----:B-12---:R-:W-:Y:S01]  /*7c50*/  FMNMX.FTZ R3, R197, R167, !PT ;  /* 0x000000a7c5037209 */ /* 0x006fe20007810000 */
[----:B------:R-:W-:Y:S03]  /*7c60*/  LDSM.16.MT88.4 R20, [R234+0x10000] ;  /* 0x01000000ea14783b */ /* 0x000fe60000004200 */
        /* <DEDUP_REMOVED lines=64> */
[----:B------:R-:W-:Y:S01]  /*8070*/  MOV R187, R204 ;  /* 0x000000cc00bb7202 */ /* 0x000fe20000000f00 */
        /* <DEDUP_REMOVED lines=80> */
[--C-:B------:R-:W-:Y:S01]  /*8580*/  FFMA.FTZ R205, R179, UR4, -R180.reuse ;  /* 0x00000004b3cd7c23 */ /* 0x100fe200080108b4 */
[--C-:B------:R-:W-:Y:S01]  /*8590*/  FFMA.FTZ R207, R178, UR4, -R181.reuse ;  /* 0x00000004b2cf7c23 */ /* 0x100fe200080108b5 */
[--C-:B------:R-:W-:Y:S01]  /*85a0*/  FFMA.FTZ R208, R177, UR4, -R180.reuse ;  /* 0x00000004b1d07c23 */ /* 0x100fe200080108b4 */
[--C-:B------:R-:W-:Y:S01]  /*85b0*/  FFMA.FTZ R212, R186, UR4, -R181.reuse ;  /* 0x00000004bad47c23 */ /* 0x100fe200080108b5 */
[----:B------:R-:W-:Y:S01]  /*85c0*/  LDSM.16.MT88.4 R176, [R232+0x14800] ;  /* 0x01480000e8b0783b */ /* 0x000fe20000004200 */
[--C-:B------:R-:W-:Y:S01]  /*85d0*/  FFMA.FTZ R182, R182, UR4, -R181.reuse ;  /* 0x00000004b6b67c23 */ /* 0x100fe200080108b5 */
[C---:B------:R-:W-:Y:S01]  /*85e0*/  HMMA.16816.F32 R4, R160.reuse, R12, R4 ;  /* 0x0000000ca004723c */ /* 0x040fe20000001804 */
[----:B------:R-:W-:Y:S04]  /*85f0*/  MUFU.EX2 R196, R196 ;  /* 0x000000c400c47308 */ /* 0x000fe80000000800 */
[--C-:B------:R-:W-:Y:S01]  /*8600*/  FFMA.FTZ R183, R183, UR4, -R180.reuse ;  /* 0x00000004b7b77c23 */ /* 0x100fe200080108b4 */
[C---:B------:R-:W-:Y:S05]  /*8610*/  HMMA.16816.F32 R8, R160.reuse, R14, R8 ;  /* 0x0000000ea008723c */ /* 0x040fea0000001808 */
[----:B------:R-:W1:Y:S01]  /*8620*/  MUFU.EX2 R203, R203 ;  /* 0x000000cb00cb7308 */ /* 0x000e620000000800 */
[C---:B------:R-:W-:Y:S01]  /*8630*/  FMUL.FTZ R12, R2.reuse, R152 ;  /* 0x00000098020c7220 */ /* 0x040fe20000410000 */
[----:B------:R-:W-:Y:S01]  /*8640*/  FMUL.FTZ R13, R2, R153 ;  /* 0x00000099020d7220 */ /* 0x000fe20000410000 */
[C---:B------:R-:W-:Y:S03]  /*8650*/  FMUL.FTZ R14, R0.reuse, R154 ;  /* 0x0000009a000e7220 */ /* 0x040fe60000410000 */
[----:B------:R-:W-:Y:S02]  /*8660*/  FMUL.FTZ R15, R0, R155 ;  /* 0x0000009b000f7220 */ /* 0x000fe40000410000 */
[----:B------:R-:W-:Y:S02]  /*8670*/  LDSM.16.MT88.4 R152, [R232+0x10800] ;  /* 0x01080000e898783b */ /* 0x000fe40000004200 */
[----:B------:R-:W-:Y:S01]  /*8680*/  MUFU.EX2 R167, R182 ;  /* 0x000000b600a77308 */ /* 0x000fe20000000800 */
[----:B------:R-:W-:Y:S01]  /*8690*/  FMUL.FTZ R77, R2, R77 ;  /* 0x0000004d024d7220 */ /* 0x000fe20000410000 */
[C---:B------:R-:W-:Y:S01]  /*86a0*/  FMUL.FTZ R78, R0.reuse, R78 ;  /* 0x0000004e004e7220 */ /* 0x040fe20000410000 */
[----:B------:R-:W-:Y:S01]  /*86b0*/  FMUL.FTZ R79, R0, R79 ;  /* 0x0000004f004f7220 */ /* 0x000fe20000410000 */
[C---:B------:R-:W-:Y:S03]  /*86c0*/  HMMA.16816.F32 R12, R160.reuse, R20, R12 ;  /* 0x00000014a00c723c */ /* 0x040fe6000000180c */
[C---:B------:R-:W-:Y:S03]  /*86d0*/  FMUL.FTZ R80, R2.reuse, R80 ;  /* 0x0000005002507220 */ /* 0x040fe60000410000 */
[----:B------:R-:W-:Y:S01]  /*86e0*/  MUFU.EX2 R184, R183 ;  /* 0x000000b700b87308 */ /* 0x000fe20000000800 */
[C---:B------:R-:W-:Y:S01]  /*86f0*/  FMUL.FTZ R81, R2.reuse, R81 ;  /* 0x0000005102517220 */ /* 0x040fe20000410000 */
[C---:B------:R-:W-:Y:S03]  /*8700*/  HMMA.16816.F32 R16, R160.reuse, R22, R16 ;  /* 0x00000016a010723c */ /* 0x040fe60000001810 */
[C---:B------:R-:W-:Y:S01]  /*8710*/  FMUL.FTZ R20, R2.reuse, R144 ;  /* 0x0000009002147220 */ /* 0x040fe20000410000 */
[----:B------:R-:W-:Y:S03]  /*8720*/  FMUL.FTZ R21, R2, R145 ;  /* 0x0000009102157220 */ /* 0x000fe60000410000 */
[C---:B------:R-:W-:Y:S01]  /*8730*/  FMUL.FTZ R22, R0.reuse, R146 ;  /* 0x0000009200167220 */ /* 0x040fe20000410000 */
[C---:B------:R-:W-:Y:S01]  /*8740*/  FMUL.FTZ R23, R0.reuse, R147 ;  /* 0x0000009300177220 */ /* 0x040fe20000410000 */
[----:B------:R-:W-:Y:S01]  /*8750*/  MUFU.EX2 R200, R200 ;  /* 0x000000c800c87308 */ /* 0x000fe20000000800 */
[----:B------:R-:W-:Y:S01]  /*8760*/  LDSM.16.MT88.4 R144, [R236+0x10800] ;  /* 0x01080000ec90783b */ /* 0x000fe20000004200 */
[C---:B------:R-:W-:Y:S01]  /*8770*/  FMUL.FTZ R82, R0.reuse, R82 ;  /* 0x0000005200527220 */ /* 0x040fe20000410000 */
[----:B------:R-:W-:Y:S01]  /*8780*/  FMUL.FTZ R83, R0, R83 ;  /* 0x0000005300537220 */ /* 0x000fe20000410000 */
[C---:B------:R-:W-:Y:S01]  /*8790*/  FMUL.FTZ R84, R2.reuse, R84 ;  /* 0x0000005402547220 */ /* 0x040fe20000410000 */
[----:B------:R-:W-:Y:S01]  /*87a0*/  FMUL.FTZ R85, R2, R85 ;  /* 0x0000005502557220 */ /* 0x000fe20000410000 */
[C---:B------:R-:W-:Y:S04]  /*87b0*/  HMMA.16816.F32 R20, R160.reuse, R28, R20 ;  /* 0x0000001ca014723c */ /* 0x040fe80000001814 */
[----:B------:R-:W5:Y:S01]  /*87c0*/  MUFU.EX2 R205, R205 ;  /* 0x000000cd00cd7308 */ /* 0x000f620000000800 */
[C---:B------:R-:W-:Y:S01]  /*87d0*/  FMUL.FTZ R86, R0.reuse, R86 ;  /* 0x0000005600567220 */ /* 0x040fe20000410000 */
[----:B------:R-:W-:Y:S01]  /*87e0*/  FMUL.FTZ R87, R0, R87 ;  /* 0x0000005700577220 */ /* 0x000fe20000410000 */
[C---:B------:R-:W-:Y:S01]  /*87f0*/  FMUL.FTZ R88, R2.reuse, R88 ;  /* 0x0000005802587220 */ /* 0x040fe20000410000 */
[C---:B------:R-:W-:Y:S06]  /*8800*/  HMMA.16816.F32 R24, R160.reuse, R30, R24 ;  /* 0x0000001ea018723c */ /* 0x040fec0000001818 */
[----:B------:R-:W-:Y:S01]  /*8810*/  MUFU.EX2 R204, R204 ;  /* 0x000000cc00cc7308 */ /* 0x000fe20000000800 */
[C---:B------:R-:W-:Y:S01]  /*8820*/  FMUL.FTZ R28, R2.reuse, R136 ;  /* 0x00000088021c7220 */ /* 0x040fe20000410000 */
[----:B------:R-:W-:Y:S03]  /*8830*/  FMUL.FTZ R29, R2, R137 ;  /* 0x00000089021d7220 */ /* 0x000fe60000410000 */
[C---:B------:R-:W-:Y:S01]  /*8840*/  FMUL.FTZ R30, R0.reuse, R138 ;  /* 0x0000008a001e7220 */ /* 0x040fe20000410000 */
[----:B------:R-:W-:Y:S02]  /*8850*/  FMUL.FTZ R31, R0, R139 ;  /* 0x0000008b001f7220 */ /* 0x000fe40000410000 */
[----:B------:R-:W1:Y:S01]  /*8860*/  LDSM.16.MT88.4 R136, [R232+0x12000] ;  /* 0x01200000e888783b */ /* 0x000e620000004200 */
[----:B------:R-:W-:Y:S01]  /*8870*/  FMUL.FTZ R89, R2, R89 ;  /* 0x0000005902597220 */ /* 0x000fe20000410000 */
[C---:B------:R-:W-:Y:S01]  /*8880*/  FMUL.FTZ R90, R0.reuse, R90 ;  /* 0x0000005a005a7220 */ /* 0x040fe20000410000 */
[----:B------:R-:W-:Y:S01]  /*8890*/  FMUL.FTZ R91, R0, R91 ;  /* 0x0000005b005b7220 */ /* 0x000fe20000410000 */
[C---:B------:R-:W-:Y:S01]  /*88a0*/  FMUL.FTZ R92, R2.reuse, R92 ;  /* 0x0000005c025c7220 */ /* 0x040fe20000410000 */
[C---:B---3--:R-:W-:Y:S01]  /*88b0*/  HMMA.16816.F32 R28, R160.reuse, R156, R28 ;  /* 0x0000009ca01c723c */ /* 0x048fe2000000181c */
[----:B------:R-:W3:Y:S02]  /*88c0*/  MUFU.EX2 R207, R207 ;  /* 0x000000cf00cf7308 */ /* 0x000ee40000000800 */
        /* <DEDUP_REMOVED lines=21> */
[----:B------:R-:W4:Y:S04]  /*8a20*/  LDSM.16.MT88.4 R132, [R234+0x14000] ;  /* 0x01400000ea84783b */ /* 0x000f280000004200 */
        /* <DEDUP_REMOVED lines=22> */
[C---:B----4-:R-:W-:Y:S05]  /*8b90*/  HMMA.16816.F32 R76, R160.reuse, R132, R76 ;  /* 0x00000084a04c723c */ /* 0x050fea000000184c */
[C---:B------:R-:W-:Y:S01]  /*8ba0*/  FMUL.FTZ R118, R0.reuse, R118 ;  /* 0x0000007600767220 */ /* 0x040fe20000410000 */
[C---:B------:R-:W-:Y:S01]  /*8bb0*/  HMMA.16816.F32 R80, R160.reuse, R134, R80 ;  /* 0x00000086a050723c */ /* 0x040fe20000001850 */
[----:B------:R-:W4:Y:S04]  /*8bc0*/  LDSM.16.MT88.4 R132, [R236+0x16000] ;  /* 0x01600000ec84783b */ /* 0x000f280000004200 */
[----:B------:R-:W-:Y:S01]  /*8bd0*/  FMUL.FTZ R119, R0, R119 ;  /* 0x0000007700777220 */ /* 0x000fe20000410000 */
[C---:B-1----:R-:W-:Y:S05]  /*8be0*/  HMMA.16816.F32 R84, R160.reuse, R136, R84 ;  /* 0x00000088a054723c */ /* 0x042fea0000001854 */
[--C-:B------:R-:W-:Y:S01]  /*8bf0*/  FFMA.FTZ R209, R209, UR4, -R180.reuse ;  /* 0x00000004d1d17c23 */ /* 0x100fe200080108b4 */
[C---:B------:R-:W-:Y:S01]  /*8c00*/  HMMA.16816.F32 R88, R160.reuse, R138, R88 ;  /* 0x0000008aa058723c */ /* 0x040fe20000001858 */
[----:B------:R-:W1:Y:S04]  /*8c10*/  LDSM.16.MT88.4 R136, [R234+0x16000] ;  /* 0x01600000ea88783b */ /* 0x000e680000004200 */
[C---:B------:R-:W-:Y:S01]  /*8c20*/  FMUL.FTZ R120, R2.reuse, R120 ;  /* 0x0000007802787220 */ /* 0x040fe20000410000 */
[----:B------:R-:W-:Y:S01]  /*8c30*/  FMUL.FTZ R121, R2, R121 ;  /* 0x0000007902797220 */ /* 0x000fe20000410000 */
[C---:B------:R-:W-:Y:S01]  /*8c40*/  FMUL.FTZ R122, R0.reuse, R122 ;  /* 0x0000007a007a7220 */ /* 0x040fe20000410000 */
[----:B------:R-:W-:Y:S01]  /*8c50*/  FMUL.FTZ R123, R0, R123 ;  /* 0x0000007b007b7220 */ /* 0x000fe20000410000 */
[----:B------:R-:W3:Y:S02]  /*8c60*/  MUFU.EX2 R209, R209 ;  /* 0x000000d100d17308 */ /* 0x000ee40000000800 */
        /* <DEDUP_REMOVED lines=9> */
[--C-:B------:R-:W-:Y:S01]  /*8d00*/  FFMA.FTZ R215, R215, UR4, -R180.reuse ;  /* 0x00000004d7d77c23 */ /* 0x100fe200080108b4 */
[C---:B------:R-:W-:Y:S01]  /*8d10*/  HMMA.16816.F32 R96, R160.reuse, R142, R96 ;  /* 0x0000008ea060723c */ /* 0x040fe20000001860 */
[----:B------:R-:W2:Y:S04]  /*8d20*/  LDSM.16.MT88.4 R140, [R233+0x16000] ;  /* 0x01600000e98c783b */ /* 0x000ea80000004200 */
[--C-:B------:R-:W-:Y:S01]  /*8d30*/  FFMA.FTZ R214, R214, UR4, -R181.reuse ;  /* 0x00000004d6d67c23 */ /* 0x100fe200080108b5 */
[C---:B----4-:R-:W-:Y:S01]  /*8d40*/  HMMA.16816.F32 R100, R160.reuse, R132, R100 ;  /* 0x00000084a064723c */ /* 0x050fe20000001864 */
[----:B------:R-:W4:Y:S04]  /*8d50*/  MUFU.EX2 R215, R215 ;  /* 0x000000d700d77308 */ /* 0x000f280000000800 */
[--C-:B------:R-:W-:Y:S01]  /*8d60*/  FFMA.FTZ R210, R210, UR4, -R181.reuse ;  /* 0x00000004d2d27c23 */ /* 0x100fe200080108b5 */
[C---:B------:R-:W-:Y:S01]  /*8d70*/  HMMA.16816.F32 R104, R160.reuse, R134, R104 ;  /* 0x00000086a068723c */ /* 0x040fe20000001868 */
[----:B------:R-:W4:Y:S04]  /*8d80*/  LDSM.16.MT88.4 R132, [R232+0x16000] ;  /* 0x01600000e884783b */ /* 0x000f280000004200 */
[----:B------:R-:W-:Y:S01]  /*8d90*/  MUFU.EX2 R214, R214 ;  /* 0x000000d600d67308 */ /* 0x000fe20000000800 */
[--C-:B------:R-:W-:Y:S01]  /*8da0*/  FFMA.FTZ R213, R213, UR4, -R180.reuse ;  /* 0x00000004d5d57c23 */ /* 0x100fe200080108b4 */
[C---:B-1----:R-:W-:Y:S04]  /*8db0*/  HMMA.16816.F32 R108, R160.reuse, R136, R108 ;  /* 0x00000088a06c723c */ /* 0x042fe8000000186c */
[--C-:B------:R-:W-:Y:S02]  /*8dc0*/  FFMA.FTZ R211, R211, UR4, -R180.reuse ;  /* 0x00000004d3d37c23 */ /* 0x100fe400080108b4 */
[C---:B------:R-:W-:Y:S02]  /*8dd0*/  HMMA.16816.F32 R112, R160.reuse, R138, R112 ;  /* 0x0000008aa070723c */ /* 0x040fe40000001870 */
[----:B------:R-:W1:Y:S03]  /*8de0*/  MUFU.EX2 R210, R210 ;  /* 0x000000d200d27308 */ /* 0x000e660000000800 */
[----:B------:R-:W-:Y:S01]  /*8df0*/  F2FP.F16.F32.PACK_AB R136, R203, R196 ;  /* 0x000000c4cb88723e */ /* 0x000fe200000000ff */
[--C-:B------:R-:W-:Y:S01]  /*8e00*/  FFMA.FTZ R206, R206, UR4, -R181.reuse ;  /* 0x00000004cece7c23 */ /* 0x100fe200080108b5 */
[----:B-----5:R-:W-:Y:S01]  /*8e10*/  F2FP.F16.F32.PACK_AB R137, R205, R200 ;  /* 0x000000c8cd89723e */ /* 0x020fe200000000ff */
[--C-:B------:R-:W-:Y:S04]  /*8e20*/  FFMA.FTZ R202, R202, UR4, -R181.reuse ;  /* 0x00000004caca7c23 */ /* 0x100fe800080108b5 */
[----:B------:R-:W-:Y:S01]  /*8e30*/  MUFU.EX2 R213, R213 ;  /* 0x000000d500d57308 */ /* 0x000fe20000000800 */
[----:B---3--:R-:W-:Y:S01]  /*8e40*/  F2FP.F16.F32.PACK_AB R138, R207, R204 ;  /* 0x000000cccf8a723e */ /* 0x008fe200000000ff */
[--C-:B------:R-:W-:Y:S01]  /*8e50*/  FFMA.FTZ R201, R201, UR4, -R180.reuse ;  /* 0x00000004c9c97c23 */ /* 0x100fe200080108b4 */
[----:B------:R-:W-:Y:S01]  /*8e60*/  F2FP.F16.F32.PACK_AB R139, R209, R208 ;  /* 0x000000d0d18b723e */ /* 0x000fe200000000ff */
[--C-:B------:R-:W-:Y:S01]  /*8e70*/  FFMA.FTZ R199, R199, UR4, -R180.reuse ;  /* 0x00000004c7c77c23 */ /* 0x100fe200080108b4 */
[--C-:B------:R-:W-:Y:S01]  /*8e80*/  FFMA.FTZ R198, R198, UR4, -R181.reuse ;  /* 0x00000004c6c67c23 */ /* 0x100fe200080108b5 */
[----:B------:R-:W-:Y:S01]  /*8e90*/  FFMA.FTZ R181, R194, UR4, -R181 ;  /* 0x00000004c2b57c23 */ /* 0x000fe200080108b5 */
[C---:B--2---:R-:W-:Y:S03]  /*8ea0*/  HMMA.16816.F32 R116, R160.reuse, R140, R116 ;  /* 0x0000008ca074723c */ /* 0x044fe60000001874 */
[----:B------:R-:W2:Y:S01]  /*8eb0*/  MUFU.EX2 R211, R211 ;  /* 0x000000d300d37308 */ /* 0x000ea20000000800 */
[--C-:B------:R-:W-:Y:S01]  /*8ec0*/  FFMA.FTZ R166, R166, UR4, -R180.reuse ;  /* 0x00000004a6a67c23 */ /* 0x100fe200080108b4 */
[----:B------:R-:W-:Y:S01]  /*8ed0*/  FFMA.FTZ R180, R165, UR4, -R180 ;  /* 0x00000004a5b47c23 */ /* 0x000fe200080108b4 */
[C---:B------:R-:W-:Y:S01]  /*8ee0*/  HMMA.16816.F32 R120, R160.reuse, R142, R120 ;  /* 0x0000008ea078723c */ /* 0x040fe20000001878 */
[----:B------:R-:W3:Y:S06]  /*8ef0*/  LDSM.16.MT88.4 R140, [R233+0x10800] ;  /* 0x01080000e98c783b */ /* 0x000eec0000004200 */
[----:B------:R-:W-:Y:S01]  /*8f00*/  MUFU.EX2 R194, R181 ;  /* 0x000000b500c27308 */ /* 0x000fe20000000800 */
[C---:B----4-:R-:W-:Y:S09]  /*8f10*/  HMMA.16816.F32 R124, R160.reuse, R132, R124 ;  /* 0x00000084a07c723c */ /* 0x050ff2000000187c */
[----:B------:R4:W-:Y:S01]  /*8f20*/  MUFU.EX2 R165, R180 ;  /* 0x000000b400a57308 */ /* 0x0009e20000000800 */
[----:B------:R-:W-:Y:S01]  /*8f30*/  HMMA.16816.F32 R128, R160, R134, R128 ;  /* 0x00000086a080723c */ /* 0x000fe20000001880 */
[----:B------:R-:W5:Y:S05]  /*8f40*/  LDSM.16.MT88.4 R132, [R233+0x12800] ;  /* 0x01280000e984783b */ /* 0x000f6a0000004200 */
[C---:B------:R-:W-:Y:S03]  /*8f50*/  HMMA.16816.F32 R4, R136.reuse, R144, R4 ;  /* 0x000000908804723c */ /* 0x040fe60000001804 */
[----:B------:R-:W-:Y:S01]  /*8f60*/  MUFU.EX2 R206, R206 ;  /* 0x000000ce00ce7308 */ /* 0x000fe20000000800 */
[----:B------:R-:W1:Y:S02]  /*8f70*/  LDSM.16.MT88.4 R160, [R232+0x12800] ;  /* 0x01280000e8a0783b */ /* 0x000e640000004200 */
[C---:B------:R-:W-:Y:S07]  /*8f80*/  HMMA.16816.F32 R8, R136.reuse, R146, R8 ;  /* 0x000000928808723c */ /* 0x040fee0000001808 */
[----:B------:R-:W2:Y:S01]  /*8f90*/  MUFU.EX2 R202, R202 ;  /* 0x000000ca00ca7308 */ /* 0x000ea20000000800 */
[----:B------:R-:W2:Y:S01]  /*8fa0*/  LDSM.16.MT88.4 R144, [R234+0x14800] ;  /* 0x01480000ea90783b */ /* 0x000ea20000004200 */
[C---:B------:R-:W-:Y:S08]  /*8fb0*/  HMMA.16816.F32 R12, R136.reuse, R148, R12 ;  /* 0x00000094880c723c */ /* 0x040ff0000000180c */
[----:B------:R-:W-:Y:S01]  /*8fc0*/  MUFU.EX2 R201, R201 ;  /* 0x000000c900c97308 */ /* 0x000fe20000000800 */
[C---:B------:R-:W-:Y:S01]  /*8fd0*/  HMMA.16816.F32 R16, R136.reuse, R150, R16 ;  /* 0x000000968810723c */ /* 0x040fe20000001810 */
[----:B------:R-:W2:Y:S05]  /*8fe0*/  LDSM.16.MT88.4 R148, [R233+0x14800] ;  /* 0x01480000e994783b */ /* 0x000eaa0000004200 */
[C---:B---3--:R-:W-:Y:S03]  /*8ff0*/  HMMA.16816.F32 R20, R136.reuse, R140, R20 ;  /* 0x0000008c8814723c */ /* 0x048fe60000001814 */
[----:B------:R-:W3:Y:S01]  /*9000*/  MUFU.EX2 R199, R199 ;  /* 0x000000c700c77308 */ /* 0x000ee20000000800 */
[----:B----4-:R-:W-:Y:S02]  /*9010*/  LDSM.16.MT88.4 R180, [R234+0x13800] ;  /* 0x01380000eab4783b */ /* 0x010fe40000004200 */
[C---:B------:R-:W-:Y:S07]  /*9020*/  HMMA.16816.F32 R24, R136.reuse, R142, R24 ;  /* 0x0000008e8818723c */ /* 0x040fee0000001818 */
[----:B------:R-:W4:Y:S01]  /*9030*/  MUFU.EX2 R198, R198 ;  /* 0x000000c600c67308 */ /* 0x000f220000000800 */
[----:B------:R-:W3:Y:S01]  /*9040*/  LDSM.16.MT88.4 R140, [R236+0x16800] ;  /* 0x01680000ec8c783b */ /* 0x000ee20000004200 */
[C---:B------:R-:W-:Y:S08]  /*9050*/  HMMA.16816.F32 R28, R136.reuse, R152, R28 ;  /* 0x00000098881c723c */ /* 0x040ff0000000181c */
[----:B------:R-:W4:Y:S01]  /*9060*/  MUFU.EX2 R166, R166 ;  /* 0x000000a600a67308 */ /* 0x000f220000000800 */
        /* <DEDUP_REMOVED lines=8> */
[C---:B-----5:R-:W-:Y:S06]  /*90f0*/  HMMA.16816.F32 R52, R136.reuse, R132, R52 ;  /* 0x000000848834723c */ /* 0x060fec0000001834 */
[C---:B------:R-:W-:Y:S01]  /*9100*/  HMMA.16816.F32 R56, R136.reuse, R134, R56 ;  /* 0x000000868838723c */ /* 0x040fe20000001838 */
[----:B------:R-:W5:Y:S05]  /*9110*/  LDSM.16.MT88.4 R132, [R234+0x16800] ;  /* 0x01680000ea84783b */ /* 0x000f6a0000004200 */
[C---:B-1----:R-:W-:Y:S06]  /*9120*/  HMMA.16816.F32 R60, R136.reuse, R160, R60 ;  /* 0x000000a0883c723c */ /* 0x042fec000000183c */
[C---:B------:R-:W-:Y:S01]  /*9130*/  HMMA.16816.F32 R64, R136.reuse, R162, R64 ;  /* 0x000000a28840723c */ /* 0x040fe20000001840 */
[----:B------:R-:W-:Y:S05]  /*9140*/  LDSM.16.MT88.4 R160, [R236+0x13000] ;  /* 0x01300000eca0783b */ /* 0x000fea0000004200 */
[C---:B------:R-:W-:Y:S06]  /*9150*/  HMMA.16816.F32 R68, R136.reuse, R172, R68 ;  /* 0x000000ac8844723c */ /* 0x040fec0000001844 */
[C---:B------:R-:W-:Y:S01]  /*9160*/  HMMA.16816.F32 R72, R136.reuse, R174, R72 ;  /* 0x000000ae8848723c */ /* 0x040fe20000001848 */
[----:B------:R-:W-:Y:S05]  /*9170*/  LDSM.16.MT88.4 R172, [R233+0x13000] ;  /* 0x01300000e9ac783b */ /* 0x000fea0000004200 */
[C---:B--2---:R-:W-:Y:S06]  /*9180*/  HMMA.16816.F32 R76, R136.reuse, R144, R76 ;  /* 0x00000090884c723c */ /* 0x044fec000000184c */
[C---:B------:R-:W-:Y:S01]  /*9190*/  HMMA.16816.F32 R80, R136.reuse, R146, R80 ;  /* 0x000000928850723c */ /* 0x040fe20000001850 */
[----:B------:R-:W1:Y:S05]  /*91a0*/  LDSM.16.MT88.4 R144, [R233+0x16800] ;  /* 0x01680000e990783b */ /* 0x000e6a0000004200 */
[C---:B------:R-:W-:Y:S06]  /*91b0*/  HMMA.16816.F32 R84, R136.reuse, R148, R84 ;  /* 0x000000948854723c */ /* 0x040fec0000001854 */
[C---:B------:R-:W-:Y:S01]  /*91c0*/  HMMA.16816.F32 R88, R136.reuse, R150, R88 ;  /* 0x000000968858723c */ /* 0x040fe20000001858 */
[----:B------:R-:W2:Y:S05]  /*91d0*/  LDSM.16.MT88.4 R148, [R232+0x16800] ;  /* 0x01680000e894783b */ /* 0x000eaa0000004200 */
[C---:B------:R-:W-:Y:S06]  /*91e0*/  HMMA.16816.F32 R92, R136.reuse, R176, R92 ;  /* 0x000000b0885c723c */ /* 0x040fec000000185c */
[C---:B------:R-:W-:Y:S01]  /*91f0*/  HMMA.16816.F32 R96, R136.reuse, R178, R96 ;  /* 0x000000b28860723c */ /* 0x040fe20000001860 */
[----:B------:R-:W-:Y:S05]  /*9200*/  LDSM.16.MT88.4 R176, [R236+0x13800] ;  /* 0x01380000ecb0783b */ /* 0x000fea0000004200 */
[C---:B---3--:R-:W-:Y:S06]  /*9210*/  HMMA.16816.F32 R100, R136.reuse, R140, R100 ;  /* 0x0000008c8864723c */ /* 0x048fec0000001864 */
[C---:B------:R-:W-:Y:S01]  /*9220*/  HMMA.16816.F32 R104, R136.reuse, R142, R104 ;  /* 0x0000008e8868723c */ /* 0x040fe20000001868 */
[----:B------:R-:W3:Y:S05]  /*9230*/  LDSM.16.MT88.4 R140, [R236+0x11000] ;  /* 0x01100000ec8c783b */ /* 0x000eea0000004200 */
        /* <DEDUP_REMOVED lines=8> */
[C---:B--2---:R-:W-:Y:S05]  /*92c0*/  HMMA.16816.F32 R124, R136.reuse, R148, R124 ;  /* 0x00000094887c723c */ /* 0x044fea000000187c */
[----:B------:R-:W-:Y:S01]  /*92d0*/  F2FP.F16.F32.PACK_AB R135, R211, R213 ;  /* 0x000000d5d387723e */ /* 0x000fe200000000ff */
[----:B------:R-:W-:Y:S01]  /*92e0*/  HMMA.16816.F32 R128, R136, R150, R128 ;  /* 0x000000968880723c */ /* 0x000fe20000001880 */
[----:B------:R-:W2:Y:S05]  /*92f0*/  LDSM.16.MT88.4 R136, [R232+0x13000] ;  /* 0x01300000e888783b */ /* 0x000eaa0000004200 */
[C---:B---3--:R-:W-:Y:S03]  /*9300*/  HMMA.16816.F32 R4, R132.reuse, R140, R4 ;  /* 0x0000008c8404723c */ /* 0x048fe60000001804 */
[----:B------:R-:W3:Y:S03]  /*9310*/  LDSM.16.MT88.4 R148, [R236+0x15000] ;  /* 0x01500000ec94783b */ /* 0x000ee60000004200 */
[C---:B------:R-:W-:Y:S05]  /*9320*/  HMMA.16816.F32 R8, R132.reuse, R142, R8 ;  /* 0x0000008e8408723c */ /* 0x040fea0000001808 */
[----:B------:R-:W5:Y:S01]  /*9330*/  LDSM.16.MT88.4 R140, [R234+0x15000] ;  /* 0x01500000ea8c783b */ /* 0x000f620000004200 */
[C---:B------:R-:W-:Y:S06]  /*9340*/  HMMA.16816.F32 R12, R132.reuse, R152, R12 ;  /* 0x00000098840c723c */ /* 0x040fec000000180c */
[C---:B------:R-:W-:Y:S01]  /*9350*/  HMMA.16816.F32 R16, R132.reuse, R154, R16 ;  /* 0x0000009a8410723c */ /* 0x040fe20000001810 */
[----:B------:R-:W5:Y:S05]  /*9360*/  LDSM.16.MT88.4 R152, [R233+0x15000] ;  /* 0x01500000e998783b */ /* 0x000f6a0000004200 */
[C---:B-1----:R-:W-:Y:S06]  /*9370*/  HMMA.16816.F32 R20, R132.reuse, R144, R20 ;  /* 0x000000908414723c */ /* 0x042fec0000001814 */
[C---:B------:R-:W-:Y:S01]  /*9380*/  HMMA.16816.F32 R24, R132.reuse, R146, R24 ;  /* 0x000000928418723c */ /* 0x040fe20000001818 */
[----:B------:R-:W1:Y:S05]  /*9390*/  LDSM.16.MT88.4 R144, [R232+0x15000] ;  /* 0x01500000e890783b */ /* 0x000e6a0000004200 */
[C---:B------:R-:W-:Y:S06]  /*93a0*/  HMMA.16816.F32 R28, R132.reuse, R156, R28 ;  /* 0x0000009c841c723c */ /* 0x040fec000000181c */
[C---:B------:R-:W-:Y:S01]  /*93b0*/  HMMA.16816.F32 R32, R132.reuse, R158, R32 ;  /* 0x0000009e8420723c */ /* 0x040fe20000001820 */
[----:B------:R-:W1:Y:S05]  /*93c0*/  LDSM.16.MT88.4 R156, [R236+0x17000] ;  /* 0x01700000ec9c783b */ /* 0x000e6a0000004200 */
[C---:B------:R-:W-:Y:S06]  /*93d0*/  HMMA.16816.F32 R36, R132.reuse, R160, R36 ;  /* 0x000000a08424723c */ /* 0x040fec0000001824 */
[C---:B------:R-:W-:Y:S06]  /*93e0*/  HMMA.16816.F32 R40, R132.reuse, R162, R40 ;  /* 0x000000a28428723c */ /* 0x040fec0000001828 */
[C---:B------:R-:W-:Y:S06]  /*93f0*/  HMMA.16816.F32 R44, R132.reuse, R168, R44 ;  /* 0x000000a8842c723c */ /* 0x040fec000000182c */
[C---:B------:R-:W-:Y:S05]  /*9400*/  HMMA.16816.F32 R48, R132.reuse, R170, R48 ;  /* 0x000000aa8430723c */ /* 0x040fea0000001830 */
[----:B------:R-:W-:Y:S01]  /*9410*/  F2FP.F16.F32.PACK_AB R168, R202, R206 ;  /* 0x000000cecaa8723e */ /* 0x000fe200000000ff */
[C---:B------:R-:W-:Y:S05]  /*9420*/  HMMA.16816.F32 R52, R132.reuse, R172, R52 ;  /* 0x000000ac8434723c */ /* 0x040fea0000001834 */
[----:B------:R-:W-:Y:S01]  /*9430*/  F2FP.F16.F32.PACK_AB R169, R199, R201 ;  /* 0x000000c9c7a9723e */ /* 0x000fe200000000ff */
[C---:B------:R-:W-:Y:S01]  /*9440*/  HMMA.16816.F32 R56, R132.reuse, R174, R56 ;  /* 0x000000ae8438723c */ /* 0x040fe20000001838 */
[----:B------:R-:W-:Y:S04]  /*9450*/  LDSM.16.MT88.4 R172, [R232+0x11800] ;  /* 0x01180000e8ac783b */ /* 0x000fe80000004200 */
[----:B----4-:R-:W-:Y:S01]  /*9460*/  F2FP.F16.F32.PACK_AB R170, R194, R198 ;  /* 0x000000c6c2aa723e */ /* 0x010fe200000000ff */
[C---:B--2---:R-:W-:Y:S05]  /*9470*/  HMMA.16816.F32 R60, R132.reuse, R136, R60 ;  /* 0x00000088843c723c */ /* 0x044fea000000183c */
[----:B------:R-:W-:Y:S01]  /*9480*/  F2FP.F16.F32.PACK_AB R171, R165, R166 ;  /* 0x000000a6a5ab723e */ /* 0x000fe200000000ff */
[C---:B------:R-:W-:Y:S01]  /*9490*/  HMMA.16816.F32 R64, R132.reuse, R138, R64 ;  /* 0x0000008a8440723c */ /* 0x040fe20000001840 */
[----:B------:R-:W2:Y:S05]  /*94a0*/  LDSM.16.MT88.4 R136, [R234+0x17000] ;  /* 0x01700000ea88783b */ /* 0x000eaa0000004200 */
[C---:B---3--:R-:W-:Y:S06]  /*94b0*/  HMMA.16816.F32 R68, R132.reuse, R148, R68 ;  /* 0x000000948444723c */ /* 0x048fec0000001844 */
[C---:B------:R-:W-:Y:S01]  /*94c0*/  HMMA.16816.F32 R72, R132.reuse, R150, R72 ;  /* 0x000000968448723c */ /* 0x040fe20000001848 */
[----:B------:R-:W-:Y:S05]  /*94d0*/  LDSM.16.MT88.4 R148, [R234+0x11800] ;  /* 0x01180000ea94783b */ /* 0x000fea0000004200 */
[C---:B-----5:R-:W-:Y:S06]  /*94e0*/  HMMA.16816.F32 R76, R132.reuse, R140, R76 ;  /* 0x0000008c844c723c */ /* 0x060fec000000184c */
[C---:B------:R-:W-:Y:S01]  /*94f0*/  HMMA.16816.F32 R80, R132.reuse, R142, R80 ;  /* 0x0000008e8450723c */ /* 0x040fe20000001850 */
[----:B------:R-:W3:Y:S05]  /*9500*/  LDSM.16.MT88.4 R140, [R233+0x17000] ;  /* 0x01700000e98c783b */ /* 0x000eea0000004200 */
[C---:B------:R-:W-:Y:S06]  /*9510*/  HMMA.16816.F32 R84, R132.reuse, R152, R84 ;  /* 0x000000988454723c */ /* 0x040fec0000001854 */
        /* <DEDUP_REMOVED lines=13> */
[----:B------:R-:W-:Y:S06]  /*95f0*/  HMMA.16816.F32 R128, R132, R146, R128 ;  /* 0x000000928480723c */ /* 0x000fec0000001880 */
[C---:B----4-:R-:W-:Y:S01]  /*9600*/  HMMA.16816.F32 R160, R168.reuse, R156, R4 ;  /* 0x0000009ca8a0723c */ /* 0x050fe20000001804 */
[----:B------:R-:W-:Y:S04]  /*9610*/  LDSM.16.MT88.4 R4, [R232+0x13800] ;  /* 0x01380000e804783b */ /* 0x000fe80000004200 */
[----:B------:R-:W-:Y:S01]  /*9620*/  MOV R134, R187 ;  /* 0x000000bb00867202 */ /* 0x000fe20000000f00 */
[C---:B------:R-:W-:Y:S03]  /*9630*/  HMMA.16816.F32 R156, R168.reuse, R158, R8 ;  /* 0x0000009ea89c723c */ /* 0x040fe60000001808 */
[----:B------:R-:W-:Y:S02]  /*9640*/  LDSM.16.MT88.4 R8, [R236+0x15800] ;  /* 0x01580000ec08783b */ /* 0x000fe40000004200 */
[----:B------:R-:W-:Y:S01]  /*9650*/  MOV R135, R184 ;  /* 0x000000b800877202 */ /* 0x000fe20000000f00 */
[C---:B------:R-:W-:Y:S05]  /*9660*/  HMMA.16816.F32 R152, R168.reuse, R148, R12 ;  /* 0x00000094a898723c */ /* 0x040fea000000180c */
[----:B------:R-:W1:Y:S01]  /*9670*/  LDSM.16.MT88.4 R184, [R233+0x13800] ;  /* 0x01380000e9b8783b */ /* 0x000e620000004200 */
[C---:B------:R-:W-:Y:S06]  /*9680*/  HMMA.16816.F32 R148, R168.reuse, R150, R16 ;  /* 0x00000096a894723c */ /* 0x040fec0000001810 */
[C---:B--2---:R-:W-:Y:S01]  /*9690*/  HMMA.16816.F32 R144, R168.reuse, R136, R20 ;  /* 0x00000088a890723c */ /* 0x044fe20000001814 */
[----:B------:R-:W2:Y:S05]  /*96a0*/  LDSM.16.MT88.4 R12, [R234+0x15800] ;  /* 0x01580000ea0c783b */ /* 0x000eaa0000004200 */
[C---:B------:R-:W-:Y:S03]  /*96b0*/  HMMA.16816.F32 R140, R168.reuse, R138, R24 ;  /* 0x0000008aa88c723c */ /* 0x040fe60000001818 */
[----:B------:R-:W3:Y:S03]  /*96c0*/  LDSM.16.MT88.4 R16, [R233+0x15800] ;  /* 0x01580000e910783b */ /* 0x000ee60000004200 */
[C---:B------:R-:W-:Y:S05]  /*96d0*/  HMMA.16816.F32 R136, R168.reuse, R172, R28 ;  /* 0x000000aca888723c */ /* 0x040fea000000181c */
[----:B------:R-:W4:Y:S02]  /*96e0*/  LDSM.16.MT88.4 R20, [R232+0x15800] ;  /* 0x01580000e814783b */ /* 0x000f240000004200 */
[----:B------:R-:W-:Y:S04]  /*96f0*/  MOV R173, R134 ;  /* 0x0000008600ad7202 */ /* 0x000fe80000000f00 */
[----:B------:R-:W-:Y:S02]  /*9700*/  MOV R172, R135 ;  /* 0x0000008700ac7202 */ /* 0x000fe40000000f00 */
[C---:B------:R-:W-:Y:S01]  /*9710*/  HMMA.16816.F32 R132, R168.reuse, R174, R32 ;  /* 0x000000aea884723c */ /* 0x040fe20000001820 */
[----:B------:R-:W5:Y:S02]  /*9720*/  LDL.LU R34, [R1+0xc] ;  /* 0x00000c0001227983 */ /* 0x000f640000300800 */
[----:B------:R-:W-:Y:S02]  /*9730*/  ISETP.GT.AND P0, PT, R173, RZ, PT ;  /* 0x000000ffad00720c */ /* 0x000fe40003f04270 */
[----:B------:R-:W5:Y:S01]  /*9740*/  LDL.LU R35, [R1+0x8] ;  /* 0x0000080001237983 */ /* 0x000f620000300800 */
[C---:B------:R-:W-:Y:S03]  /*9750*/  HMMA.16816.F32 R36, R168.reuse, R176, R36 ;  /* 0x000000b0a824723c */ /* 0x040fe60000001824 */
[----:B------:R-:W4:Y:S03]  /*9760*/  LDSM.16.MT88.4 R24, [R236+0x17800] ;  /* 0x01780000ec18783b */ /* 0x000f260000004200 */
[C---:B------:R-:W-:Y:S05]  /*9770*/  HMMA.16816.F32 R40, R168.reuse, R178, R40 ;  /* 0x000000b2a828723c */ /* 0x040fea0000001828 */
[----:B------:R-:W4:Y:S01]  /*9780*/  LDSM.16.MT88.4 R28, [R234+0x17800] ;  /* 0x01780000ea1c783b */ /* 0x000f220000004200 */
        /* <DEDUP_REMOVED lines=9> */
[----:B------:R-:W1:Y:S05]  /*9820*/  LDSM.16.MT88.4 R8, [R232+0x17800] ;  /* 0x01780000e808783b */ /* 0x000e6a0000004200 */
[C---:B--2---:R-:W-:Y:S06]  /*9830*/  HMMA.16816.F32 R76, R168.reuse, R12, R76 ;  /* 0x0000000ca84c723c */ /* 0x044fec000000184c */
[C---:B------:R-:W-:Y:S06]  /*9840*/  HMMA.16816.F32 R80, R168.reuse, R14, R80 ;  /* 0x0000000ea850723c */ /* 0x040fec0000001850 */
[C---:B---3--:R-:W-:Y:S06]  /*9850*/  HMMA.16816.F32 R84, R168.reuse, R16, R84 ;  /* 0x00000010a854723c */ /* 0x048fec0000001854 */
[C---:B------:R-:W-:Y:S06]  /*9860*/  HMMA.16816.F32 R88, R168.reuse, R18, R88 ;  /* 0x00000012a858723c */ /* 0x040fec0000001858 */
[C---:B----4-:R-:W-:Y:S06]  /*9870*/  HMMA.16816.F32 R92, R168.reuse, R20, R92 ;  /* 0x00000014a85c723c */ /* 0x050fec000000185c */
        /* <DEDUP_REMOVED lines=8> */
[----:B------:R-:W-:Y:S05]  /*9900*/  HMMA.16816.F32 R128, R168, R10, R128 ;  /* 0x0000000aa880723c */ /* 0x000fea0000001880 */
[----:B-----5:R-:W-:Y:S01]  /*9910*/  FFMA.FTZ R197, R2, R34, R197 ;  /* 0x0000002202c57223 */ /* 0x020fe200000100c5 */
[----:B------:R-:W-:Y:S05]  /*9920*/  FFMA.FTZ R195, R0, R35, R195 ;  /* 0x0000002300c37223 */ /* 0x000fea00000100c3 */
        /* <DEDUP_REMOVED lines=18> */
[----:B------:R-:W-:Y:S02]  /*9a50*/  FADD.FTZ R0, R215, R0 ;  /* 0x00000000d7007221 */ /* 0x000fe40000010000 */
        /* <DEDUP_REMOVED lines=8> */
[----:B------:R-:W-:Y:S01]  /*9ae0*/  FADD.FTZ R5, R198, R5 ;  /* 0x00000005c6057221 */ /* 0x000fe20000010000 */
[----:B------:R-:W-:Y:S01]  /*9af0*/  IADD3 R0, R173, -0x1, RZ ;  /* 0xffffffffad007810 */ /* 0x000fe20007ffe0ff */
[----:B------:R-:W-:Y:S02]  /*9b00*/  FADD.FTZ R166, R166, R199 ;  /* 0x000000c7a6a67221 */ /* 0x000fe40000010000 */
[----:B------:R-:W-:Y:S02]  /*9b10*/  FADD.FTZ R4, R194, R5 ;  /* 0x00000005c2047221 */ /* 0x000fe40000010000 */
[----:B------:R-:W-:Y:S03]  /*9b20*/  FADD.FTZ R2, R165, R166 ;  /* 0x000000a6a5027221 */ /* 0x000fe60000010000 */
[----:B------:R-:W-:Y:S04]  /*9b30*/  STL [R1+0xc], R4 ;  /* 0x00000c0401007387 */ /* 0x000fe80000100800 */
[----:B------:R1:W-:Y:S04]  /*9b40*/  STL [R1+0x4], R0 ;  /* 0x0000040001007387 */ /* 0x0003e80000100800 */
[----:B------:R2:W-:Y:S01]  /*9b50*/  STL [R1+0x8], R2 ;  /* 0x0000080201007387 */ /* 0x0005e20000100800 */
[----:B-1----:R-:W-:Y:S01]  /*9b60*/  MOV R0, R3 ;  /* 0x0000000300007202 */ /* 0x002fe20000000f00 */
[----:B------:R-:W-:Y:S06]  /*9b70*/  @P0 BRA `(.L_x_4035) ;  /* 0xffffffc000ec0947 */ /* 0x000fec000383ffff */
.L_x_4031:
[----:B--2---:R-:W2:Y:S04]  /*9b80*/  LDL.LU R2, [R1+0xc] ;  /* 0x00000c0001027983 */ /* 0x004ea80000300800 */
[----:B-1----:R-:W3:Y:S01]  /*9b90*/  LDL.LU R4, [R1+0x8] ;  /* 0x0000080001047983 */ /* 0x002ee20000300800 */
[----:B------:R-:W-:Y:S01]  /*9ba0*/  MOV R5, 0x3f800000 ;  /* 0x3f80000000057802 */ /* 0x000fe20000000f00 */
[----:B------:R-:W1:Y:S01]  /*9bb0*/  S2UR UR4, SR_CgaCtaId ;  /* 0x00000000000479c3 */ /* 0x000e620000008800 */
[----:B------:R-:W-:Y:S02]  /*9bc0*/  UMOV UR5, 0x400 ;  /* 0x0000040000057882 */ /* 0x000fe40000000000 */
[----:B-1----:R-:W-:Y:S01]  /*9bd0*/  ULEA UR4, UR4, UR5, 0x18 ;  /* 0x0000000504047291 */ /* 0x002fe2000f8ec03f */
[----:B--2---:R-:W1:Y:S04]  /*9be0*/  SHFL.BFLY PT, R9, R2, 0x2, 0x1f ;  /* 0x0c401f0002097f89 */ /* 0x004e6800000e0000 */
[----:B---3--:R-:W2:Y:S01]  /*9bf0*/  SHFL.BFLY PT, R7, R4, 0x2, 0x1f ;  /* 0x0c401f0004077f89 */ /* 0x008ea200000e0000 */
[----:B-1----:R-:W-:Y:S01]  /*9c00*/  FADD.FTZ R9, R9, R2 ;  /* 0x0000000209097221 */ /* 0x002fe20000010000 */
[----:B--2---:R-:W-:-:S04]  /*9c10*/  FADD.FTZ R7, R7, R4 ;  /* 0x0000000407077221 */ /* 0x004fc80000010000 */
[----:B------:R-:W1:Y:S01]  /*9c20*/  SHFL.BFLY PT, R2, R9, 0x1, 0x1f ;  /* 0x0c201f0009027f89 */ /* 0x000e6200000e0000 */
[----:B------:R-:W-:-:S03]  /*9c30*/  MOV R4, 0x3f800000 ;  /* 0x3f80000000047802 */ /* 0x000fc60000000f00 */
        /* <DEDUP_REMOVED lines=318> */
.L_x_4036:
        /* <DEDUP_REMOVED lines=10> */
.L_x_4037:
[----:B------:R-:W2:Y:S01]  /*b0c0*/  S2R R3, SR_CTAID.Y ;  /* 0x0000000000037919 */ /* 0x000ea20000002600 */
[----:B------:R-:W2:Y:S08]  /*b0d0*/  S2UR UR6, SR_CTAID.Z ;  /* 0x00000000000679c3 */ /* 0x000eb00000002700 */
[----:B------:R-:W2:Y:S08]  /*b0e0*/  LDC R2, c[0x0][0x270] ;  /* 0x00009c00ff027b82 */ /* 0x000eb00000000800 */
[----:B------:R-:W3:Y:S01]  /*b0f0*/  LDC R0, c[0x0][0x2c4] ;  /* 0x0000b100ff007b82 */ /* 0x000ee20000000800 */
[----:B--2---:R-:W-:-:S04]  /*b100*/  IMAD R3, R3, R2, UR6 ;  /* 0x0000000603037e24 */ /* 0x004fc8000f8e0202 */
[----:B---3--:R-:W-:-:S07]  /*b110*/  IMAD R5, R3, R0, RZ ;  /* 0x0000000003057224 */ /* 0x008fce00078e02ff */
.L_x_4038:
        /* <DEDUP_REMOVED lines=28> */
.L_x_4040:
[----:B------:R-:W-:Y:S05]  /*b2e0*/  BSYNC B0 ;  /* 0x0000000000007941 */ /* 0x000fea0003800000 */
.L_x_4039:
        /* <DEDUP_REMOVED lines=52> */
.L_x_4042:
[----:B------:R-:W-:Y:S05]  /*b630*/  BSYNC B0 ;  /* 0x0000000000007941 */ /* 0x000fea0003800000 */
.L_x_4041:
        /* <DEDUP_REMOVED lines=21> */
.L_x_4044:
[----:B------:R-:W-:Y:S05]  /*b790*/  BSYNC B0 ;  /* 0x0000000000007941 */ /* 0x000fea0003800000 */
.L_x_4043:
        /* <DEDUP_REMOVED lines=21> */
.L_x_4046:
[----:B------:R-:W-:Y:S05]  /*b8f0*/  BSYNC B0 ;  /* 0x0000000000007941 */ /* 0x000fea0003800000 */
.L_x_4045:
        /* <DEDUP_REMOVED lines=17> */
.L_x_4047:
        /* <DEDUP_REMOVED lines=15> */
.L_x_8901:


//--------------------- .text._ZN5flash24flash_fwd_splitkv_kernelI23Flash_fwd_kernel_traitsILi256ELi64ELi64ELi4ELb0ELb0EN7cutlass6half_tE19Flash_kernel_traitsILi256ELi64ELi64ELi4ES3_EELb0ELb0ELb1ELb0ELb0ELb0ELb0ELb0EEEvNS_16Flash_fwd_paramsE --------------------------
	.section	.text._ZN5flash24flash_fwd_splitkv_kernelI23Flash_fwd_kernel_traitsILi256ELi64ELi64ELi4ELb0ELb0EN7cutlass6half_tE19Flash_kernel_traitsILi256ELi64ELi64ELi4ES3_EELb0ELb0ELb1ELb0ELb0ELb0ELb0ELb0EEEvNS_16Flash_fwd_paramsE,"ax",@progbits
	.align	128
        .global         _ZN5flash24flash_fwd_splitkv_kernelI23Flash_fwd_kernel_traitsILi256ELi64ELi64ELi4ELb0ELb0EN7cutlass6half_tE19Flash_kernel_traitsILi256ELi64ELi64ELi4ES3_EELb0ELb0ELb1ELb0ELb0ELb0ELb0ELb0EEEvNS_16Flash_fwd_paramsE
        .type           _ZN5flash24flash_fwd_splitkv_kernelI23Flash_fwd_kernel_traitsILi256ELi64ELi64ELi4ELb0ELb0EN7cutlass6half_tE19Flash_kernel_traitsILi256ELi64ELi64ELi4ES3_EELb0ELb0ELb1ELb0ELb0ELb0ELb0ELb0EEEvNS_16Flash_fwd_paramsE,@function
        .size           _ZN5flash24flash_fwd_splitkv_kernelI23Flash_fwd_kernel_traitsILi256ELi64ELi64ELi4ELb0ELb0EN7cutlass6half_tE19Flash_kernel_traitsILi256ELi64ELi64ELi4ES3_EELb0ELb0ELb1ELb0ELb0ELb0ELb0ELb0EEEvNS_16Flash_fwd_paramsE,(.L_x_8902 - _ZN5flash24flash_fwd_splitkv_kernelI23Flash_fwd_kernel_traitsILi256ELi64ELi64ELi4ELb0ELb0EN7cutlass6half_tE19Flash_kernel_traitsILi256ELi64ELi64ELi4ES3_EELb0ELb0ELb1ELb0ELb0ELb0ELb0ELb0EEEvNS_16Flash_fwd_paramsE)
        .other          _ZN5flash24flash_fwd_splitkv_kernelI23Flash_fwd_kernel_traitsILi256ELi64ELi64ELi4ELb0ELb0EN7cutlass6half_tE19Flash_kernel_traitsILi256ELi64ELi64ELi4ES3_EELb0ELb0ELb1ELb0ELb0ELb0ELb0ELb0EEEvNS_16Flash_fwd_paramsE,@"STO_CUDA_ENTRY STV_DEFAULT"
_ZN5flash24flash_fwd_splitkv_kernelI23Flash_fwd_kernel_traitsILi256ELi64ELi64ELi4ELb0ELb0EN7cutlass6half_tE19Flash_kernel_traitsILi256ELi64ELi64ELi4ES3_EELb0ELb0ELb1ELb0ELb0ELb0ELb0ELb0EEEvNS_16Flash_fwd_paramsE:
.text._ZN5flash24flash_fwd_splitkv_kernelI23Flash_fwd_kernel_traitsILi256ELi64ELi64ELi4ELb0ELb0EN7cutlass6half_tE19Flash_kernel_traitsILi256ELi64ELi64ELi4ES3_EELb0ELb0ELb1ELb0ELb0ELb0ELb0ELb0EEEvNS_16Flash_fwd_paramsE:
        /* <DEDUP_REMOVED lines=55> */
.L_x_4048:
[----:B------:R-:W-:-:S03]  /*0370*/  ULDC UR6, c[0x0][0x2c8] ;  /* 0x0000b20000067ab9 */ /* 0x000fc60000000800 */
.L_x_4049:
        /* <DEDUP_REMOVED lines=52> */
[C---:B------:R-:W-:Y:S01]  /*06c0*/  IADD3 R6, R10.reuse, 0x10, RZ ;  /* 0x000000100a067810 */ /* 0x040fe20007ffe0ff */
[----:B------:R-:W-:Y:S01]  /*06d0*/  @!UP0 UIMAD.WIDE.U32 UR12, UR23, UR4, URZ ;  /* 0x00000004170c82a5 */ /* 0x000fe2000f8e003f */
[----:B------:R-:W-:Y:S01]  /*06e0*/  ISETP.NE.AND P6, PT, R165, RZ, PT ;  /* 0x000000ffa500720c */ /* 0x000fe20003fc5270 */
[----:B------:R-:W-:Y:S01]  /*06f0*/  UIMAD UR8, UR25, UR7, UR8 ;  /* 0x00000007190872a4 */ /* 0x000fe2000f8e0208 */
[--C-:B------:R-:W-:Y:S01]  /*0700*/  SHF.R.S32.HI R19, RZ, 0x1f, R18.reuse ;  /* 0x0000001fff137819 */ /* 0x100fe20000011412 */
[----:B------:R-:W-:Y:S01]  /*0710*/  @!UP0 UIMAD UR5, UR23, UR5, UR9 ;  /* 0x00000005170582a4 */ /* 0x000fe2000f8e0209 */
[----:B------:R-:W-:Y:S01]  /*0720*/  VIADD R5, R10, 0x20 ;  /* 0x000000200a057836 */ /* 0x000fe20000000000 */
[----:B------:R-:W-:Y:S01]  /*0730*/  @UP0 UIMAD UR15, UR15, UR7, UR11 ;  /* 0x000000070f0f02a4 */ /* 0x000fe2000f8e020b */
[C---:B------:R-:W-:Y:S01]  /*0740*/  VIADD R9, R18.reuse, 0x40 ;  /* 0x0000004012097836 */ /* 0x040fe20000000000 */
[----:B------:R-:W-:Y:S01]  /*0750*/  @!UP0 UMOV UR10, UR12 ;  /* 0x0000000c000a8c82 */ /* 0x000fe20008000000 */
[----:B------:R-:W-:Y:S01]  /*0760*/  IMAD.WIDE.U32 R2, R3, UR25, R18 ;  /* 0x0000001903027c25 */ /* 0x000fe2000f8e0012 */
[----:B------:R-:W-:Y:S01]  /*0770*/  @!UP0 UIADD3 UR15, UR13, UR5, URZ ;  /* 0x000000050d0f8290 */ /* 0x000fe2000fffe03f */
[----:B------:R-:W-:-:S02]  /*0780*/  IADD3 R7, R18, 0xc0, RZ ;  /* 0x000000c012077810 */ /* 0x000fc40007ffe0ff */
        /* <DEDUP_REMOVED lines=17> */
[----:B------:R-:W-:Y:S11]  /*08a0*/  @P1 BRA `(.L_x_4052) ;  /* 0x0000000000441947 */ /* 0x000ff60003800000 */
        /* <DEDUP_REMOVED lines=17> */
.L_x_4052:
[----:B------:R-:W-:Y:S05]  /*09c0*/  BSYNC B0 ;  /* 0x0000000000007941 */ /* 0x000fea0003800000 */
.L_x_4051:
        /* <DEDUP_REMOVED lines=24> */
.L_x_4054:
[----:B------:R-:W-:Y:S05]  /*0b50*/  BSYNC B0 ;  /* 0x0000000000007941 */ /* 0x000fea0003800000 */
.L_x_4053:
        /* <DEDUP_REMOVED lines=23> */
.L_x_4056:
[----:B------:R-:W-:Y:S05]  /*0cd0*/  BSYNC B0 ;  /* 0x0000000000007941 */ /* 0x000fea0003800000 */
.L_x_4055:
        /* <DEDUP_REMOVED lines=22> */
.L_x_4058:
[----:B------:R-:W-:Y:S05]  /*0e40*/  BSYNC B0 ;  /* 0x0000000000007941 */ /* 0x000fea0003800000 */
.L_x_4057:
        /* <DEDUP_REMOVED lines=19> */
.L_x_4050:
        /* <DEDUP_REMOVED lines=12> */
[----:B------:R-:W-:Y:S01]  /*1040*/  UPLOP3.LUT UP1, UPT, UPT, UPT, UPT, 0x40, 0x0 ;  /* 0x000000000000789c */ /* 0x000fe20003f2e870 */
[----:B------:R-:W-:Y:S02]  /*1050*/  CS2R R242, SRZ ;  /* 0x0000000000f27805 */ /* 0x000fe4000001ff00 */
[----:B------:R-:W-:Y:S02]  /*1060*/  ISETP.NE.AND.EX P1, PT, RZ, UR7, PT, P1 ;  /* 0x00000007ff007c0c */ /* 0x000fe4000bf25310 */
        /* <DEDUP_REMOVED lines=10> */
[----:B------:R-:W-:Y:S01]  /*1110*/  USHF.L.U64.HI UR5, UR12, 0x2, UR5 ;  /* 0x000000020c057899 */ /* 0x000fe20008010205 */
[----:B------:R-:W-:-:S03]  /*1120*/  MOV R242, UR6 ;  /* 0x0000000600f27c02 */ /* 0x000fc60008000f00 */
[----:B------:R-:W-:-:S04]  /*1130*/  UIADD3.X UR5, UR5, UR7, URZ, UP0, !UPT ;  /* 0x0000000705057290 */ /* 0x000fc800087fe43f */
[----:B------:R-:W-:Y:S02]  /*1140*/  UISETP.NE.AND.EX UP1, UPT, UR5, URZ, UPT, UP1 ;  /* 0x0000003f0500728c */ /* 0x000fe4000bf25310 */
[----:B------:R-:W-:-:S09]  /*1150*/  MOV R243, UR5 ;  /* 0x0000000500f37c02 */ /* 0x000fd20008000f00 */
.L_x_4059:
[----:B------:R-:W-:-:S13]  /*1160*/  PLOP3.LUT P0, PT, PT, PT, UP1, 0x40, 0x0 ;  /* 0x000000000000781c */ /* 0x000fda0003f0e818 */
[----:B------:R-:W-:Y:S05]  /*1170*/  @P0 BRA `(.L_x_4060) ;  /* 0x00000004005c0947 */ /* 0x000fea0003800000 */
[----:B------:R-:W1:Y:S01]  /*1180*/  LDC R6, c[0x0][0x380] ;  /* 0x0000e000ff067b82 */ /* 0x000e620000000800 */
[----:B------:R-:W-:Y:S01]  /*1190*/  ULEA UR7, UR18, 0xffffffc0, 0x6 ;  /* 0xffffffc012077891 */ /* 0x000fe2000f8e303f */
[----:B------:R-:W-:Y:S01]  /*11a0*/  MOV R8, RZ ;  /* 0x000000ff00087202 */ /* 0x000fe20000000f00 */
        /* <DEDUP_REMOVED lines=29> */
[----:B------:R-:W-:Y:S02]  /*1380*/  IADD3 R7, -R7, RZ, RZ ;  /* 0x000000ff07077210 */ /* 0x000fe40007ffe1ff */
[----:B-1----:R-:W-:Y:S01]  /*1390*/  IABS R5, R0 ;  /* 0x0000000000057213 */ /* 0x002fe20000000000 */
[----:B------:R-:W1:Y:S03]  /*13a0*/  S2R R2, SR_CTAID.Z ;  /* 0x0000000000027919 */ /* 0x000e660000002700 */
[----:B------:R-:W3:Y:S08]  /*13b0*/  I2F.RP R11, R5 ;  /* 0x00000005000b7306 */ /* 0x000ef00000209400 */
[----:B---3--:R-:W3:Y:S01]  /*13c0*/  MUFU.RCP R10, R11 ;  /* 0x0000000b000a7308 */ /* 0x008ee20000001000 */
[----:B-1----:R-:W-:-:S02]  /*13d0*/  IABS R2, R2 ;  /* 0x0000000200027213 */ /* 0x002fc40000000000 */
[----:B---3--:R-:W-:-:S05]  /*13e0*/  IADD3 R10, R10, 0xffffffe, RZ ;  /* 0x0ffffffe0a0a7810 */ /* 0x008fca0007ffe0ff */
[----:B------:R-:W1:Y:S02]  /*13f0*/  F2I.FTZ.U32.TRUNC.NTZ R9, R10 ;  /* 0x0000000a00097305 */ /* 0x000e64000021f000 */
[----:B-1----:R-:W-:-:S04]  /*1400*/  IMAD.MOV R4, RZ, RZ, -R9 ;  /* 0x000000ffff047224 */ /* 0x002fc800078e0a09 */
[----:B------:R-:W-:-:S04]  /*1410*/  IMAD R4, R4, R5, RZ ;  /* 0x0000000504047224 */ /* 0x000fc800078e02ff */
[----:B------:R-:W-:-:S04]  /*1420*/  IMAD.HI.U32 R9, R9, R4, R8 ;  /* 0x0000000409097227 */ /* 0x000fc800078e0008 */
[----:B------:R-:W-:-:S04]  /*1430*/  IMAD.MOV.U32 R8, RZ, RZ, R2 ;  /* 0x000000ffff087224 */ /* 0x000fc800078e0002 */
[----:B------:R-:W-:-:S05]  /*1440*/  IMAD.HI.U32 R2, R9, R8, RZ ;  /* 0x0000000809027227 */ /* 0x000fca00078e00ff */
[----:B------:R-:W-:-:S05]  /*1450*/  IADD3 R4, -R2, RZ, RZ ;  /* 0x000000ff02047210 */ /* 0x000fca0007ffe1ff */
[----:B------:R-:W-:-:S05]  /*1460*/  IMAD R4, R5, R4, R8 ;  /* 0x0000000405047224 */ /* 0x000fca00078e0208 */
[----:B------:R-:W-:-:S13]  /*1470*/  ISETP.GT.U32.AND P1, PT, R5, R4, PT ;  /* 0x000000040500720c */ /* 0x000fda0003f24070 */
[----:B------:R-:W-:Y:S02]  /*1480*/  @!P1 IMAD.IADD R4, R4, 0x1, -R5 ;  /* 0x0000000104049824 */ /* 0x000fe400078e0a05 */
[----:B------:R-:W-:Y:S01]  /*1490*/  @!P1 VIADD R2, R2, 0x1 ;  /* 0x0000000102029836 */ /* 0x000fe20000000000 */
[----:B------:R-:W-:Y:S02]  /*14a0*/  ISETP.NE.AND P1, PT, R0, RZ, PT ;  /* 0x000000ff0000720c */ /* 0x000fe40003f25270 */
[----:B------:R-:W-:-:S13]  /*14b0*/  ISETP.GE.U32.AND P2, PT, R4, R5, PT ;  /* 0x000000050400720c */ /* 0x000fda0003f46070 */
[----:B------:R-:W-:Y:S02]  /*14c0*/  @P2 IADD3 R2, R2, 0x1, RZ ;  /* 0x0000000102022810 */ /* 0x000fe40007ffe0ff */
[----:B--2---:R-:W-:Y:S02]  /*14d0*/  R2UR UR11, R3 ;  /* 0x00000000030b72ca */ /* 0x004fe400000e0000 */
[----:B------:R-:W-:-:S04]  /*14e0*/  LOP3.LUT R3, R0, UR24, RZ, 0x3c, !PT ;  /* 0x0000001800037c12 */ /* 0x000fc8000f8e3cff */
[----:B------:R-:W-:Y:S01]  /*14f0*/  ISETP.GE.AND P0, PT, R3, RZ, PT ;  /* 0x000000ff0300720c */ /* 0x000fe20003f06270 */
[----:B------:R-:W-:-:S05]  /*1500*/  IMAD R3, R6, R7, UR7 ;  /* 0x0000000706037e24 */ /* 0x000fca000f8e0207 */
[----:B------:R-:W-:Y:S01]  /*1510*/  SHF.R.S32.HI R31, RZ, 0x1f, R3 ;  /* 0x0000001fff1f7819 */ /* 0x000fe20000011403 */
[----:B------:R-:W-:Y:S02]  /*1520*/  USHF.R.S32.HI UR10, URZ, 0x1f, UR11 ;  /* 0x0000001f3f0a7899 */ /* 0x000fe4000801140b */
[----:B------:R-:W-:Y:S02]  /*1530*/  UIMAD.WIDE.U32 UR8, UR11, UR4, URZ ;  /* 0x000000040b0872a5 */ /* 0x000fe4000f8e003f */
[----:B------:R-:W-:Y:S02]  /*1540*/  UIMAD UR6, UR10, UR4, URZ ;  /* 0x000000040a0672a4 */ /* 0x000fe4000f8e023f */
[----:B------:R-:W-:Y:S01]  /*1550*/  @!P0 IMAD.MOV R2, RZ, RZ, -R2 ;  /* 0x000000ffff028224 */ /* 0x000fe200078e0a02 */
[----:B------:R-:W-:Y:S01]  /*1560*/  @!P1 LOP3.LUT R2, RZ, R0, RZ, 0x33, !PT ;  /* 0x00000000ff029212 */ /* 0x000fe200078e33ff */
[----:B------:R-:W-:Y:S01]  /*1570*/  UIMAD UR4, UR11, UR5, UR6 ;  /* 0x000000050b0472a4 */ /* 0x000fe2000f8e0206 */
[----:B------:R-:W-:Y:S01]  /*1580*/  IMAD.U32 R7, RZ, RZ, UR9 ;  /* 0x00000009ff077e24 */ /* 0x000fe2000f8e00ff */
[----:B------:R-:W-:Y:S01]  /*1590*/  MOV R6, UR8 ;  /* 0x0000000800067c02 */ /* 0x000fe20008000f00 */
[----:B------:R-:W-:Y:S01]  /*15a0*/  ULDC.64 UR6, c[0x0][0x248] ;  /* 0x0000920000067ab9 */ /* 0x000fe20000000a00 */
[----:B------:R-:W-:Y:S01]  /*15b0*/  UIADD3 UR4, UR9, UR4, URZ ;  /* 0x0000000409047290 */ /* 0x000fe2000fffe03f */
[----:B------:R-:W-:Y:S01]  /*15c0*/  IMAD R4, R31, UR6, RZ ;  /* 0x000000061f047c24 */ /* 0x000fe2000f8e02ff */
[----:B------:R-:W-:Y:S01]  /*15d0*/  SHF.R.S32.HI R5, RZ, 0x1f, R2 ;  /* 0x0000001fff057819 */ /* 0x000fe20000011402 */
[----:B------:R-:W-:Y:S01]  /*15e0*/  ULDC.64 UR8, c[0x0][0x260] ;  /* 0x0000980000087ab9 */ /* 0x000fe20000000a00 */
[----:B------:R-:W-:Y:S01]  /*15f0*/  MOV R18, R2 ;  /* 0x0000000200127202 */ /* 0x000fe20000000f00 */
[----:B------:R-:W-:Y:S01]  /*1600*/  IMAD R0, R3, UR7, R4 ;  /* 0x0000000703007c24 */ /* 0x000fe2000f8e0204 */
[----:B------:R-:W-:Y:S01]  /*1610*/  MOV R7, UR4 ;  /* 0x0000000400077c02 */ /* 0x000fe20008000f00 */
[----:B------:R-:W-:-:S02]  /*1620*/  ULDC.64 UR4, c[0x0][0x238] ;  /* 0x00008e0000047ab9 */ /* 0x000fc40000000a00 */
[----:B------:R-:W-:Y:S01]  /*1630*/  UIMAD UR10, UR10, UR4, URZ ;  /* 0x000000040a0a72a4 */ /* 0x000fe2000f8e023f */
[----:B------:R-:W-:Y:S01]  /*1640*/  IMAD.WIDE.U32 R6, R3, UR6, R6 ;  /* 0x0000000603067c25 */ /* 0x000fe2000f8e0006 */
[----:B------:R-:W-:Y:S02]  /*1650*/  UIMAD.WIDE.U32 UR16, UR11, UR4, URZ ;  /* 0x000000040b1072a5 */ /* 0x000fe4000f8e003f */
[----:B------:R-:W-:Y:S01]  /*1660*/  UIMAD UR5, UR11, UR5, UR10 ;  /* 0x000000050b0572a4 */ /* 0x000fe2000f8e020a */
[----:B------:R-:W-:Y:S01]  /*1670*/  IMAD.IADD R9, R7, 0x1, R0 ;  /* 0x0000000107097824 */ /* 0x000fe200078e0200 */
[----:B------:R-:W-:Y:S01]  /*1680*/  MOV R8, R6 ;  /* 0x0000000600087202 */ /* 0x000fe20000000f00 */
[----:B------:R-:W-:Y:S01]  /*1690*/  IMAD R7, R5, UR8, RZ ;  /* 0x0000000805077c24 */ /* 0x000fe2000f8e02ff */
[----:B------:R-:W-:-:S03]  /*16a0*/  UIADD3 UR12, UR17, UR5, URZ ;  /* 0x00000005110c7290 */ /* 0x000fc6000fffe03f */
[C---:B------:R-:W-:Y:S02]  /*16b0*/  IMAD R7, R2.reuse, UR9, R7 ;  /* 0x0000000902077c24 */ /* 0x040fe4000f8e0207 */
[----:B------:R-:W-:-:S04]  /*16c0*/  IMAD.WIDE.U32 R34, R2, UR8, R8 ;  /* 0x0000000802227c25 */ /* 0x000fc8000f8e0008 */
[----:B------:R-:W-:Y:S01]  /*16d0*/  IMAD.IADD R20, R35, 0x1, R7 ;  /* 0x0000000123147824 */ /* 0x000fe200078e0207 */
[----:B------:R-:W-:Y:S06]  /*16e0*/  BRA `(.L_x_4061) ;  /* 0x0000000400507947 */ /* 0x000fec0003800000 */
.L_x_4060:
        /* <DEDUP_REMOVED lines=48> */
.L_x_4062:
[----:B------:R-:W-:Y:S01]  /*19f0*/  UIMAD UR4, UR13, UR6, URZ ;  /* 0x000000060d0472a4 */ /* 0x000fe2000f8e023f */
[----:B------:R-:W-:Y:S01]  /*1a00*/  @!P2 IADD3 R18, -R18, RZ, RZ ;  /* 0x000000ff1212a210 */ /* 0x000fe20007ffe1ff */
[----:B------:R-:W-:Y:S01]  /*1a10*/  UMOV UR16, UR12 ;  /* 0x0000000c00107c82 */ /* 0x000fe20008000000 */
[----:B------:R-:W-:Y:S01]  /*1a20*/  UMOV UR17, UR5 ;  /* 0x0000000500117c82 */ /* 0x000fe20008000000 */
[----:B------:R-:W-:Y:S01]  /*1a30*/  UIMAD UR4, UR7, UR11, UR4 ;  /* 0x0000000b070472a4 */ /* 0x000fe2000f8e0204 */
[----:B------:R-:W-:Y:S01]  /*1a40*/  @!P1 LOP3.LUT R18, RZ, R0, RZ, 0x33, !PT ;  /* 0x00000000ff129212 */ /* 0x000fe200078e33ff */
[----:B------:R-:W-:Y:S01]  /*1a50*/  UIMAD.WIDE.U32 UR16, UR6, UR11, UR16 ;  /* 0x0000000b061072a5 */ /* 0x000fe2000f8e0010 */
[----:B------:R-:W-:Y:S01]  /*1a60*/  IMAD.U32 R31, RZ, RZ, UR13 ;  /* 0x0000000dff1f7e24 */ /* 0x000fe2000f8e00ff */
[----:B------:R-:W-:Y:S01]  /*1a70*/  @UP0 UIADD3 UR10, UR9, UR10, URZ ;  /* 0x0000000a090a0290 */ /* 0x000fe2000fffe03f */
[----:B------:R-:W-:Y:S01]  /*1a80*/  SHF.R.S32.HI R5, RZ, 0x1f, R18 ;  /* 0x0000001fff057819 */ /* 0x000fe20000011412 */
[----:B------:R-:W-:-:S02]  /*1a90*/  UIADD3 UR4, UR17, UR4, URZ ;  /* 0x0000000411047290 */ /* 0x000fc4000fffe03f */
[----:B------:R-:W-:Y:S01]  /*1aa0*/  IMAD.U32 R7, RZ, RZ, UR17 ;  /* 0x00000011ff077e24 */ /* 0x000fe2000f8e00ff */
[----:B------:R-:W-:Y:S01]  /*1ab0*/  MOV R6, UR16 ;  /* 0x0000001000067c02 */ /* 0x000fe20008000f00 */
[-C--:B-1----:R-:W-:Y:S02]  /*1ac0*/  IMAD R0, R5, R2.reuse, RZ ;  /* 0x0000000205007224 */ /* 0x082fe400078e02ff */
[----:B------:R-:W-:Y:S01]  /*1ad0*/  MOV R7, UR4 ;  /* 0x0000000400077c02 */ /* 0x000fe20008000f00 */
[----:B------:R-:W-:Y:S01]  /*1ae0*/  @UP0 ULDC.64 UR4, c[0x0][0x250] ;  /* 0x0000940000040ab9 */ /* 0x000fe20000000a00 */
[C---:B------:R-:W-:Y:S01]  /*1af0*/  IMAD R0, R18.reuse, R3, R0 ;  /* 0x0000000312007224 */ /* 0x040fe200078e0200 */
[----:B------:R-:W-:Y:S01]  /*1b00*/  @UP0 UIMAD.WIDE.U32 UR16, UR10, UR4, URZ ;  /* 0x000000040a1002a5 */ /* 0x000fe2000f8e003f */
[----:B------:R-:W-:Y:S01]  /*1b10*/  MOV R3, UR11 ;  /* 0x0000000b00037c02 */ /* 0x000fe20008000f00 */
[----:B------:R-:W-:Y:S02]  /*1b20*/  IMAD.WIDE.U32 R34, R18, R2, R6 ;  /* 0x0000000212227225 */ /* 0x000fe400078e0006 */
[----:B------:R-:W-:-:S02]  /*1b30*/  @UP0 UIMAD UR12, UR10, UR5, UR17 ;  /* 0x000000050a0c02a4 */ /* 0x000fc4000f8e0211 */
[----:B------:R-:W-:Y:S01]  /*1b40*/  IMAD.IADD R20, R35, 0x1, R0 ;  /* 0x0000000123147824 */ /* 0x000fe200078e0200 */
        /* <DEDUP_REMOVED lines=13> */
[----:B------:R-:W-:-:S12]  /*1c20*/  UIADD3 UR12, UR17, UR5, URZ ;  /* 0x00000005110c7290 */ /* 0x000fd8000fffe03f */
.L_x_4061:
[----:B------:R-:W-:Y:S01]  /*1c30*/  SHF.R.S32.HI R4, RZ, 0x1f, R165 ;  /* 0x0000001fff047819 */ /* 0x000fe200000114a5 */
[----:B------:R-:W-:Y:S01]  /*1c40*/  UISETP.NE.AND UP0, UPT, UR15, -0x1, UPT ;  /* 0xffffffff0f00788c */ /* 0x000fe2000bf05270 */
[----:B------:R-:W1:Y:S01]  /*1c50*/  S2R R29, SR_CTAID.X ;  /* 0x00000000001d7919 */ /* 0x000e620000002500 */
[----:B------:R-:W-:Y:S01]  /*1c60*/  ULDC.64 UR8, c[0x0][0x268] ;  /* 0x00009a0000087ab9 */ /* 0x000fe20000000a00 */
[CC--:B------:R-:W-:Y:S01]  /*1c70*/  LEA.HI R21, R4.reuse, R165.reuse, RZ, 0x4 ;  /* 0x000000a504157211 */ /* 0x0c0fe200078f20ff */
[----:B------:R-:W-:Y:S01]  /*1c80*/  ULDC.64 UR10, c[0x0][0x258] ;  /* 0x00009600000a7ab9 */ /* 0x000fe20000000a00 */
[----:B------:R-:W-:Y:S01]  /*1c90*/  LEA.HI R2, R4, R165, RZ, 0x3 ;  /* 0x000000a504027211 */ /* 0x000fe200078f18ff */
[----:B------:R-:W-:Y:S01]  /*1ca0*/  IMAD R5, R5, UR8, RZ ;  /* 0x0000000805057c24 */ /* 0x000fe2000f8e02ff */
[----:B------:R-:W-:Y:S01]  /*1cb0*/  LOP3.LUT R0, R21, 0xfffffff0, RZ, 0xc0, !PT ;  /* 0xfffffff015007812 */ /* 0x000fe200078ec0ff */
[----:B------:R-:W-:Y:S01]  /*1cc0*/  IMAD.U32 R24, RZ, RZ, UR10 ;  /* 0x0000000aff187e24 */ /* 0x000fe2000f8e00ff */
[----:B------:R-:W-:Y:S01]  /*1cd0*/  SHF.R.S32.HI R22, RZ, 0x3, R2 ;  /* 0x00000003ff167819 */ /* 0x000fe20000011402 */
[----:B------:R-:W-:Y:S01]  /*1ce0*/  BSSY B0, `(.L_x_4063) ;  /* 0x000006a000007945 */ /* 0x000fe20003800000 */
[----:B------:R-:W-:Y:S01]  /*1cf0*/  LOP3.LUT R2, R2, 0xfffffff8, RZ, 0xc0, !PT ;  /* 0xfffffff802027812 */ /* 0x000fe200078ec0ff */
[C---:B------:R-:W-:Y:S01]  /*1d00*/  IMAD.IADD R0, R165.reuse, 0x1, -R0 ;  /* 0x00000001a5007824 */ /* 0x040fe200078e0a00 */
[----:B------:R-:W-:Y:S01]  /*1d10*/  @UP0 ULDC.64 UR4, c[0x0][0x240] ;  /* 0x0000900000040ab9 */ /* 0x000fe20000000a00 */
[----:B------:R-:W-:Y:S01]  /*1d20*/  IMAD.SHL.U32 R9, R22, 0x40, RZ ;  /* 0x0000004016097824 */ /* 0x000fe200078e00ff */
[----:B------:R-:W-:Y:S01]  /*1d30*/  @UP0 UIMAD.WIDE.U32 UR26, UR15, UR4, URZ ;  /* 0x000000040f1a02a5 */ /* 0x000fe2000f8e003f */
[----:B------:R-:W-:Y:S01]  /*1d40*/  IMAD.IADD R2, R165, 0x1, -R2 ;  /* 0x00000001a5027824 */ /* 0x000fe200078e0a02 */
[----:B------:R-:W-:Y:S01]  /*1d50*/  SHF.R.S32.HI R7, RZ, 0x1f, R0 ;  /* 0x0000001fff077819 */ /* 0x000fe20000011400 */
[----:B------:R-:W-:Y:S01]  /*1d60*/  @!UP0 USHF.R.S32.HI UR17, URZ, 0x1f, UR23 ;  /* 0x0000001f3f118899 */ /* 0x000fe20008011417 */
[----:B------:R-:W-:Y:S01]  /*1d70*/  LOP3.LUT R9, R9, 0x1c0, RZ, 0xc0, !PT ;  /* 0x000001c009097812 */ /* 0x000fe200078ec0ff */
[----:B------:R-:W-:Y:S01]  /*1d80*/  IMAD.SHL.U32 R240, R2, 0x8, RZ ;  /* 0x0000000802f07824 */ /* 0x000fe200078e00ff */
[----:B------:R-:W-:Y:S01]  /*1d90*/  @UP0 UIMAD UR13, UR15, UR5, UR27 ;  /* 0x000000050f0d02a4 */ /* 0x000fe2000f8e021b */
[----:B------:R-:W-:-:S02]  /*1da0*/  LEA.HI R14, R7, R0, RZ, 0x3 ;  /* 0x00000000070e7211 */ /* 0x000fc400078f18ff */
[----:B------:R-:W-:Y:S01]  /*1db0*/  @!UP0 ULDC.64 UR4, c[0x0][0x228] ;  /* 0x00008a0000048ab9 */ /* 0x000fe20000000a00 */
[--C-:B------:R-:W-:Y:S01]  /*1dc0*/  LOP3.LUT R7, R9, 0x38, R240.reuse, 0xf8, !PT ;  /* 0x0000003809077812 */ /* 0x100fe200078ef8f0 */
[----:B------:R-:W-:Y:S01]  /*1dd0*/  @!UP0 UIMAD UR17, UR17, UR4, URZ ;  /* 0x00000004111182a4 */ /* 0x000fe2000f8e023f */
[----:B------:R-:W-:Y:S01]  /*1de0*/  SHF.R.U32.HI R238, RZ, 0x3, R9 ;  /* 0x00000003ffee7819 */ /* 0x000fe20000011609 */
[----:B------:R-:W-:Y:S01]  /*1df0*/  @!UP0 UIMAD.WIDE.U32 UR28, UR23, UR4, URZ ;  /* 0x00000004171c82a5 */ /* 0x000fe2000f8e003f */
[----:B------:R-:W2:Y:S01]  /*1e00*/  S2UR UR4, SR_CgaCtaId ;  /* 0x00000000000479c3 */ /* 0x000ea20000008800 */
[----:B------:R-:W-:Y:S01]  /*1e10*/  @!UP0 UIMAD UR17, UR23, UR5, UR17 ;  /* 0x00000005171182a4 */ /* 0x000fe2000f8e0211 */
[----:B------:R-:W-:Y:S01]  /*1e20*/  LOP3.LUT R238, R7, R238, RZ, 0x3c, !PT ;  /* 0x000000ee07ee7212 */ /* 0x000fe200078e3cff */
[----:B------:R-:W-:Y:S01]  /*1e30*/  USHF.R.S32.HI UR5, URZ, 0x1f, UR24 ;  /* 0x0000001f3f057899 */ /* 0x000fe20008011418 */
[----:B------:R-:W-:Y:S01]  /*1e40*/  LEA.HI R7, R4, R165, RZ, 0x6 ;  /* 0x000000a504077211 */ /* 0x000fe200078f30ff */
[----:B------:R-:W-:Y:S01]  /*1e50*/  @!UP0 UIADD3 UR13, UR29, UR17, URZ ;  /* 0x000000111d0d8290 */ /* 0x000fe2000fffe03f */
[----:B------:R-:W-:Y:S01]  /*1e60*/  SHF.R.S32.HI R15, RZ, 0x1f, R240 ;  /* 0x0000001fff0f7819 */ /* 0x000fe200000114f0 */
[----:B------:R-:W-:Y:S01]  /*1e70*/  @!UP0 UMOV UR26, UR28 ;  /* 0x0000001c001a8c82 */ /* 0x000fe20008000000 */
[C---:B------:R-:W-:Y:S01]  /*1e80*/  IADD3 R8, P1, R240.reuse, UR16, RZ ;  /* 0x00000010f0087c10 */ /* 0x040fe2000ff3e0ff */
[----:B------:R-:W-:Y:S01]  /*1e90*/  IMAD.SHL.U32 R7, R7, 0x8, RZ ;  /* 0x0000000807077824 */ /* 0x000fe200078e00ff */
[----:B------:R-:W-:Y:S01]  /*1ea0*/  IADD3 R6, P0, R240, UR26, RZ ;  /* 0x0000001af0067c10 */ /* 0x000fe2000ff1e0ff */
[----:B------:R-:W-:Y:S01]  /*1eb0*/  UIMAD UR22, UR5, UR10, URZ ;  /* 0x0000000a051672a4 */ /* 0x000fe2000f8e023f */
[C---:B------:R-:W-:Y:S01]  /*1ec0*/  IADD3.X R9, R15.reuse, UR12, RZ, P1, !PT ;  /* 0x0000000c0f097c10 */ /* 0x040fe20008ffe4ff */
[----:B------:R-:W-:Y:S01]  /*1ed0*/  UIADD3 UR12, -UR25, UR14, URZ ;  /* 0x0000000e190c7290 */ /* 0x000fe2000fffe13f */
[----:B------:R-:W-:Y:S01]  /*1ee0*/  LOP3.LUT R238, R238, 0xfffffe00, R7, 0xf8, !PT ;  /* 0xfffffe00eeee7812 */ /* 0x000fe200078ef807 */
[----:B------:R-:W-:Y:S01]  /*1ef0*/  USHF.L.U32 UR17, UR18, 0x6, URZ ;  /* 0x0000000612117899 */ /* 0x000fe2000800063f */
[----:B------:R-:W-:Y:S01]  /*1f00*/  LOP3.LUT R17, R14, 0xfffffff8, RZ, 0xc0, !PT ;  /* 0xfffffff80e117812 */ /* 0x000fe200078ec0ff */
[----:B------:R-:W-:Y:S01]  /*1f10*/  UIMAD UR11, UR24, UR11, UR22 ;  /* 0x0000000b180b72a4 */ /* 0x000fe2000f8e0216 */
[----:B------:R-:W-:Y:S01]  /*1f20*/  IADD3.X R7, R15, UR13, RZ, P0, !PT ;  /* 0x0000000d0f077c10 */ /* 0x000fe200087fe4ff */
[----:B------:R-:W-:Y:S01]  /*1f30*/  UIADD3 UR16, UR17, -0x40, URZ ;  /* 0xffffffc011107890 */ /* 0x000fe2000fffe03f */
[----:B------:R-:W-:Y:S01]  /*1f40*/  ISETP.GE.AND P0, PT, R22, UR12, PT ;  /* 0x0000000c16007c0c */ /* 0x000fe2000bf06270 */
[----:B------:R-:W-:Y:S01]  /*1f50*/  IMAD.IADD R17, R0, 0x1, -R17 ;  /* 0x0000000100117824 */ /* 0x000fe200078e0a11 */
[----:B------:R-:W-:Y:S01]  /*1f60*/  IADD3 R3, P3, R22, R3, RZ ;  /* 0x0000000316037210 */ /* 0x000fe20007f7e0ff */
[----:B------:R-:W-:Y:S01]  /*1f70*/  IMAD R0, R18, UR9, R5 ;  /* 0x0000000912007c24 */ /* 0x000fe2000f8e0205 */
[----:B------:R-:W-:Y:S01]  /*1f80*/  IADD3 R34, P5, R240, R34, RZ ;  /* 0x00000022f0227210 */ /* 0x000fe20007fbe0ff */
[----:B------:R-:W-:Y:S01]  /*1f90*/  IMAD.WIDE.U32 R18, R18, UR8, R8 ;  /* 0x0000000812127c25 */ /* 0x000fe2000f8e0008 */
[----:B------:R-:W-:Y:S01]  /*1fa0*/  UMOV UR8, 0x400 ;  /* 0x0000040000087882 */ /* 0x000fe20000000000 */
[----:B------:R-:W-:Y:S01]  /*1fb0*/  SHF.R.S32.HI R23, RZ, 0x1f, R22 ;  /* 0x0000001fff177819 */ /* 0x000fe20000011416 */
[----:B--2---:R-:W-:Y:S01]  /*1fc0*/  ULEA UR4, UR4, UR8, 0x18 ;  /* 0x0000000804047291 */ /* 0x004fe2000f8ec03f */
[----:B------:R-:W-:Y:S01]  /*1fd0*/  IMAD.WIDE.U32 R24, R24, UR24, R6 ;  /* 0x0000001818187c25 */ /* 0x000fe2000f8e0006 */
[----:B------:R-:W-:Y:S01]  /*1fe0*/  R2P PR, R17, 0x6 ;  /* 0x0000000611007804 */ /* 0x000fe20000000000 */
[----:B------:R-:W-:-:S02]  /*1ff0*/  UIADD3 UR22, -UR16, UR19, URZ ;  /* 0x0000001310167290 */ /* 0x000fc4000fffe13f */
[----:B------:R-:W-:Y:S01]  /*2000*/  IMAD.MOV.U32 R7, RZ, RZ, 0x10 ;  /* 0x00000010ff077424 */ /* 0x000fe200078e00ff */
[----:B------:R-:W-:Y:S01]  /*2010*/  LEA R238, R238, UR4, 0x1 ;  /* 0x00000004eeee7c11 */ /* 0x000fe2000f8e08ff */
[----:B------:R-:W-:Y:S02]  /*2020*/  IMAD.MOV.U32 R5, RZ, RZ, 0x20 ;  /* 0x00000020ff057424 */ /* 0x000fe400078e00ff */
[----:B------:R-:W-:Y:S01]  /*2030*/  VIADD R27, R25, UR11 ;  /* 0x0000000b191b7c36 */ /* 0x000fe20008000000 */
[----:B------:R-:W-:Y:S01]  /*2040*/  SEL R7, R7, 0xfffffff0, !P1 ;  /* 0xfffffff007077807 */ /* 0x000fe20004800000 */
[----:B-1----:R-:W-:Y:S01]  /*2050*/  IMAD.WIDE R28, R29, 0x40, R22 ;  /* 0x000000401d1c7825 */ /* 0x002fe200078e0216 */
[----:B------:R-:W-:-:S03]  /*2060*/  SEL R5, R5, 0xffffffe0, !P2 ;  /* 0xffffffe005057807 */ /* 0x000fc60005000000 */
[----:B------:R-:W-:Y:S02]  /*2070*/  VIADD R6, R22, 0x10 ;  /* 0x0000001016067836 */ /* 0x000fe40000000000 */
        /* <DEDUP_REMOVED lines=48> */
.L_x_4064:
[----:B------:R-:W-:Y:S05]  /*2380*/  BSYNC B0 ;  /* 0x0000000000007941 */ /* 0x000fea0003800000 */
.L_x_4063:
[C---:B------:R-:W-:Y:S01]  /*2390*/  ISETP.GE.AND P0, PT, R6.reuse, UR12, PT ;  /* 0x0000000c06007c0c */ /* 0x040fe2000bf06270 */
[----:B------:R-:W-:Y:S01]  /*23a0*/  IMAD.X R35, R15, 0x1, R20, P5 ;  /* 0x000000010f237824 */ /* 0x000fe200028e0614 */
[C---:B------:R-:W-:Y:S01]  /*23b0*/  ISETP.GE.AND P1, PT, R6.reuse, UR22, PT ;  /* 0x0000001606007c0c */ /* 0x040fe2000bf26270 */
[C---:B-12---:R-:W-:Y:S01]  /*23c0*/  IMAD R9, R23.reuse, UR6, RZ ;  /* 0x0000000617097c24 */ /* 0x046fe2000f8e02ff */
[----:B------:R-:W-:Y:S01]  /*23d0*/  ISETP.GE.AND P4, PT, R6, UR22, PT ;  /* 0x0000001606007c0c */ /* 0x000fe2000bf86270 */
[----:B------:R-:W-:Y:S01]  /*23e0*/  IMAD.X R6, R23, 0x1, R31, P3 ;  /* 0x0000000117067824 */ /* 0x000fe200018e061f */
[----:B------:R-:W-:Y:S01]  /*23f0*/  ULDC.64 UR8, c[0x0][0x250] ;  /* 0x0000940000087ab9 */ /* 0x000fe20000000a00 */
        /* <DEDUP_REMOVED lines=9> */
[----:B------:R-:W-:Y:S01]  /*2490*/  IMAD.MOV.U32 R167, RZ, RZ, R34 ;  /* 0x000000ffffa77224 */ /* 0x000fe200078e0022 */
[----:B------:R-:W-:Y:S01]  /*24a0*/  ISETP.GE.AND P5, PT, R15, UR12, PT ;  /* 0x0000000c0f007c0c */ /* 0x000fe2000bfa6270 */
[----:B------:R-:W-:Y:S01]  /*24b0*/  IMAD R6, R3, UR9, R6 ;  /* 0x0000000903067c24 */ /* 0x000fe2000f8e0206 */
[----:B------:R-:W-:Y:S02]  /*24c0*/  IADD3 R166, R35, R166, RZ ;  /* 0x000000a623a67210 */ /* 0x000fe40007ffe0ff */
[----:B------:R-:W-:Y:S01]  /*24d0*/  SHF.R.S32.HI R16, RZ, 0x4, R21 ;  /* 0x00000004ff107819 */ /* 0x000fe20000011415 */
        /* <DEDUP_REMOVED lines=48> */
.L_x_4066:
[----:B------:R-:W-:Y:S05]  /*27e0*/  BSYNC B0 ;  /* 0x0000000000007941 */ /* 0x000fea0003800000 */
.L_x_4065:
        /* <DEDUP_REMOVED lines=49> */
.L_x_4068:
[----:B------:R-:W-:Y:S05]  /*2b00*/  BSYNC B0 ;  /* 0x0000000000007941 */ /* 0x000fea0003800000 */
.L_x_4067:
        /* <DEDUP_REMOVED lines=49> */
.L_x_4070:
[----:B------:R-:W-:Y:S05]  /*2e20*/  BSYNC B0 ;  /* 0x0000000000007941 */ /* 0x000fea0003800000 */
.L_x_4069:
        /* <DEDUP_REMOVED lines=40> */
.L_x_4072:
[----:B------:R-:W-:Y:S05]  /*30b0*/  BSYNC B0 ;  /* 0x0000000000007941 */ /* 0x000fea0003800000 */
.L_x_4071:
[C---:B------:R-:W-:Y:S01]  /*30c0*/  ISETP.GE.AND P3, PT, R20.reuse, UR22, PT ;  /* 0x0000001614007c0c */ /* 0x040fe2000bf66270 */
[----:B------:R-:W-:Y:S01]  /*30d0*/  USHF.L.U64.HI UR26, UR6, 0x4, UR7 ;  /* 0x00000004061a7899 */ /* 0x000fe20008010207 */
[----:B------:R-:W-:Y:S01]  /*30e0*/  ISETP.GE.AND P6, PT, R20, UR22, PT ;  /* 0x0000001614007c0c */ /* 0x000fe2000bfc6270 */
[----:B------:R-:W-:Y:S01]  /*30f0*/  IMAD.SHL.U32 R20, R2, 0x40, RZ ;  /* 0x0000004002147824 */ /* 0x000fe200078e00ff */
[----:B------:R-:W-:Y:S01]  /*3100*/  LEA.HI R23, R21, R16, RZ, 0x1 ;  /* 0x0000001015177211 */ /* 0x000fe200078f08ff */
[----:B------:R-:W-:Y:S01]  /*3110*/  IMAD.SHL.U32 R21, R22, 0x8, RZ ;  /* 0x0000000816157824 */ /* 0x000fe200078e00ff */
[----:B------:R-:W-:Y:S01]  /*3120*/  USHF.L.U32 UR27, UR6, 0x4, URZ ;  /* 0x00000004061b7899 */ /* 0x000fe2000800063f */
[----:B------:R-:W-:Y:S01]  /*3130*/  BSSY B0, `(.L_x_4073) ;  /* 0x0000030000007945 */ /* 0x000fe20003800000 */
[----:B------:R-:W-:Y:S02]  /*3140*/  LOP3.LUT R20, R20, 0x1c0, RZ, 0xc0, !PT ;  /* 0x000001c014147812 */ /* 0x000fe400078ec0ff */
[----:B------:R-:W-:-:S02]  /*3150*/  ISETP.GE.AND P0, PT, R22, UR22, PT ;  /* 0x0000001616007c0c */ /* 0x000fc4000bf06270 */
[----:B------:R-:W-:Y:S02]  /*3160*/  LOP3.LUT R21, R20, 0x8, R21, 0xf8, !PT ;  /* 0x0000000814157812 */ /* 0x000fe400078ef815 */
[----:B------:R-:W-:Y:S02]  /*3170*/  ISETP.GE.AND P5, PT, R15, UR22, PT ;  /* 0x000000160f007c0c */ /* 0x000fe4000bfa6270 */
[----:B------:R-:W-:Y:S02]  /*3180*/  LOP3.LUT R23, R23, 0xfffffffe, RZ, 0xc0, !PT ;  /* 0xfffffffe17177812 */ /* 0x000fe400078ec0ff */
[----:B------:R-:W-:Y:S01]  /*3190*/  SHF.R.U32.HI R20, RZ, 0x3, R20 ;  /* 0x00000003ff147819 */ /* 0x000fe20000011614 */
[----:B------:R-:W-:Y:S08]  /*31a0*/  @P1 BRA `(.L_x_4074) ;  /* 0x0000000000a01947 */ /* 0x000ff00003800000 */
[----:B------:R-:W-:Y:S01]  /*31b0*/  ULDC UR10, c[0x0][0x2d0] ;  /* 0x0000b400000a7ab9 */ /* 0x000fe20000000800 */
[----:B--23--:R-:W-:Y:S02]  /*31c0*/  IADD3 R11, P1, R167, UR27, RZ ;  /* 0x0000001ba70b7c10 */ /* 0x00cfe4000ff3e0ff */
[----:B------:R-:W-:Y:S02]  /*31d0*/  ISETP.GE.AND P2, PT, R240, UR10, PT ;  /* 0x0000000af0007c0c */ /* 0x000fe4000bf46270 */
[----:B------:R-:W-:-:S11]  /*31e0*/  IADD3.X R10, R166, UR26, RZ, P1, !PT ;  /* 0x0000001aa60a7c10 */ /* 0x000fd60008ffe4ff */
[----:B-1--4-:R-:W1:Y:S01]  /*31f0*/  @!P2 LDC.64 R8, c[0x0][0x218] ;  /* 0x00008600ff08ab82 */ /* 0x012e620000000a00 */
        /* <DEDUP_REMOVED lines=35> */
.L_x_4074:
[----:B------:R-:W-:Y:S05]  /*3430*/  BSYNC B0 ;  /* 0x0000000000007941 */ /* 0x000fea0003800000 */
.L_x_4073:
[----:B------:R-:W-:Y:S04]  /*3440*/  BSSY B0, `(.L_x_4075) ;  /* 0x000002c000007945 */ /* 0x000fe80003800000 */
[----:B------:R-:W-:Y:S05]  /*3450*/  @P3 BRA `(.L_x_4076) ;  /* 0x0000000000a83947 */ /* 0x000fea0003800000 */
[----:B------:R-:W-:Y:S01]  /*3460*/  ULDC UR10, c[0x0][0x2d0] ;  /* 0x0000b400000a7ab9 */ /* 0x000fe20000000800 */
[----:B--23--:R-:W-:Y:S01]  /*3470*/  IMAD.U32 R12, RZ, RZ, UR6 ;  /* 0x00000006ff0c7e24 */ /* 0x00cfe2000f8e00ff */
[----:B------:R-:W-:Y:S01]  /*3480*/  ISETP.GE.AND P1, PT, R240, UR10, PT ;  /* 0x0000000af0007c0c */ /* 0x000fe2000bf26270 */
[----:B------:R-:W-:Y:S01]  /*3490*/  IMAD.U32 R11, RZ, RZ, UR7 ;  /* 0x00000007ff0b7e24 */ /* 0x000fe2000f8e00ff */
[----:B------:R-:W-:Y:S02]  /*34a0*/  ISETP.GE.AND P3, PT, R237, UR10, PT ;  /* 0x0000000aed007c0c */ /* 0x000fe4000bf66270 */
[----:B------:R-:W-:-:S04]  /*34b0*/  LEA R13, P2, R12, R167, 0x5 ;  /* 0x000000a70c0d7211 */ /* 0x000fc800078428ff */
[----:B------:R-:W-:-:S05]  /*34c0*/  LEA.HI.X R12, R12, R166, R11, 0x5, P2 ;  /* 0x000000a60c0c7211 */ /* 0x000fca00010f2c0b */
        /* <DEDUP_REMOVED lines=35> */
.L_x_4076:
[----:B------:R-:W-:Y:S05]  /*3700*/  BSYNC B0 ;  /* 0x0000000000007941 */ /* 0x000fea0003800000 */
.L_x_4075:
[----:B------:R-:W-:Y:S04]  /*3710*/  BSSY B0, `(.L_x_4077) ;  /* 0x000002d000007945 */ /* 0x000fe80003800000 */
[----:B------:R-:W-:Y:S05]  /*3720*/  @P5 BRA `(.L_x_4078) ;  /* 0x0000000000ac5947 */ /* 0x000fea0003800000 */
[----:B------:R-:W-:Y:S01]  /*3730*/  ULDC UR10, c[0x0][0x2d0] ;  /* 0x0000b400000a7ab9 */ /* 0x000fe20000000800 */
[----:B--2---:R-:W-:Y:S01]  /*3740*/  IMAD.U32 R24, RZ, RZ, UR6 ;  /* 0x00000006ff187e24 */ /* 0x004fe2000f8e00ff */
[----:B------:R-:W-:Y:S01]  /*3750*/  ISETP.GE.AND P1, PT, R240, UR10, PT ;  /* 0x0000000af0007c0c */ /* 0x000fe2000bf26270 */
[----:B---3--:R-:W-:Y:S01]  /*3760*/  IMAD.MOV.U32 R10, RZ, RZ, R167 ;  /* 0x000000ffff0a7224 */ /* 0x008fe200078e00a7 */
[----:B------:R-:W-:Y:S01]  /*3770*/  UIMAD UR11, UR7, 0x30, URZ ;  /* 0x00000030070b78a4 */ /* 0x000fe2000f8e023f */
[----:B------:R-:W-:Y:S01]  /*3780*/  IMAD.MOV.U32 R11, RZ, RZ, R166 ;  /* 0x000000ffff0b7224 */ /* 0x000fe200078e00a6 */
[----:B------:R-:W-:Y:S02]  /*3790*/  ISETP.GE.AND P5, PT, R237, UR10, PT ;  /* 0x0000000aed007c0c */ /* 0x000fe4000bfa6270 */
[----:B------:R-:W-:Y:S01]  /*37a0*/  ISETP.GE.AND P3, PT, R236, UR10, PT ;  /* 0x0000000aec007c0c */ /* 0x000fe2000bf66270 */
[----:B------:R-:W-:-:S04]  /*37b0*/  IMAD.WIDE.U32 R24, R24, 0x30, R10 ;  /* 0x0000003018187825 */ /* 0x000fc800078e000a */
[----:B------:R-:W-:Y:S02]  /*37c0*/  VIADD R22, R25, UR11 ;  /* 0x0000000b19167c36 */ /* 0x000fe40008000000 */
[----:B-1--4-:R-:W1:Y:S01]  /*37d0*/  @!P1 LDC.64 R8, c[0x0][0x218] ;  /* 0x00008600ff089b82 */ /* 0x012e620000000a00 */
[----:B------:R2:W-:Y:S07]  /*37e0*/  @P1 STS.128 [R238+0x9800], RZ ;  /* 0x009800ffee001388 */ /* 0x0005ee0000000c00 */
[----:B------:R-:W3:Y:S08]  /*37f0*/  @!P5 LDC.64 R12, c[0x0][0x218] ;  /* 0x00008600ff0cdb82 */ /* 0x000ef00000000a00 */
[----:B------:R-:W4:Y:S01]  /*3800*/  @!P3 LDC.64 R10, c[0x0][0x218] ;  /* 0x00008600ff0abb82 */ /* 0x000f220000000a00 */
        /* <DEDUP_REMOVED lines=9> */
[C---:B------:R-:W-:Y:S02]  /*38a0*/  @!P5 LEA.HI.X R13, R24.reuse, R13, R22, 0x1, P1 ;  /* 0x0000000d180dd211 */ /* 0x040fe400008f0c16 */
[----:B----4-:R-:W-:-:S03]  /*38b0*/  @!P3 LEA R10, P1, R24, R10, 0x1 ;  /* 0x0000000a180ab211 */ /* 0x010fc600078208ff */
[----:B------:R-:W1:Y:S01]  /*38c0*/  @!P2 LDC.64 R8, c[0x0][0x218] ;  /* 0x00008600ff08ab82 */ /* 0x000e620000000a00 */
[C---:B------:R-:W-:Y:S01]  /*38d0*/  @!P3 LEA.HI.X R11, R24.reuse, R11, R22, 0x1, P1 ;  /* 0x0000000b180bb211 */ /* 0x040fe200008f0c16 */
        /* <DEDUP_REMOVED lines=16> */
.L_x_4078:
[----:B------:R-:W-:Y:S05]  /*39e0*/  BSYNC B0 ;  /* 0x0000000000007941 */ /* 0x000fea0003800000 */
.L_x_4077:
[----:B------:R-:W-:Y:S01]  /*39f0*/  USHF.R.S32.HI UR28, URZ, 0x1f, UR23 ;  /* 0x0000001f3f1c7899 */ /* 0x000fe20008011417 */
[----:B------:R-:W0:Y:S01]  /*3a00*/  LDGDEPBAR ;  /* 0x00000000000079af */ /* 0x000e220000000000 */
[----:B------:R-:W-:Y:S01]  /*3a10*/  ULDC.64 UR10, c[0x0][0x3d0] ;  /* 0x0000f400000a7ab9 */ /* 0x000fe20000000a00 */
[----:B------:R-:W-:Y:S01]  /*3a20*/  UMOV UR30, UR24 ;  /* 0x00000018001e7c82 */ /* 0x000fe20008000000 */
[----:B------:R-:W-:Y:S01]  /*3a30*/  UIMAD UR28, UR28, UR10, URZ ;  /* 0x0000000a1c1c72a4 */ /* 0x000fe2000f8e023f */
[----:B------:R-:W-:Y:S01]  /*3a40*/  IMAD.IADD R23, R16, 0x1, -R23 ;  /* 0x0000000110177824 */ /* 0x000fe200078e0a17 */
[----:B------:R-:W-:Y:S01]  /*3a50*/  UMOV UR31, UR5 ;  /* 0x00000005001f7c82 */ /* 0x000fe20008000000 */
[----:B-1234-:R-:W-:Y:S01]  /*3a60*/  IMAD.SHL.U32 R9, R17, 0x40, RZ ;  /* 0x0000004011097824 */ /* 0x01efe200078e00ff */
[----:B------:R-:W-:Y:S01]  /*3a70*/  UIMAD.WIDE.U32 UR30, UR23, UR10, UR30 ;  /* 0x0000000a171e72a5 */ /* 0x000fe2000f8e001e */
[----:B------:R-:W-:Y:S01]  /*3a80*/  IMAD.SHL.U32 R8, R23, 0x8, RZ ;  /* 0x0000000817087824 */ /* 0x000fe200078e00ff */
[----:B------:R-:W-:Y:S01]  /*3a90*/  UIMAD UR28, UR23, UR11, UR28 ;  /* 0x0000000b171c72a4 */ /* 0x000fe2000f8e021c */
[----:B------:R-:W-:Y:S01]  /*3aa0*/  IMAD.IADD R19, R19, 0x1, R0 ;  /* 0x0000000113137824 */ /* 0x000fe200078e0200 */
[----:B------:R-:W-:Y:S01]  /*3ab0*/  LOP3.LUT R9, R9, 0x1c0, RZ, 0xc0, !PT ;  /* 0x000001c009097812 */ /* 0x000fe200078ec0ff */
[----:B------:R-:W-:Y:S01]  /*3ac0*/  ULDC.64 UR10, c[0x0][0x3c8] ;  /* 0x0000f200000a7ab9 */ /* 0x000fe20000000a00 */
[----:B------:R-:W-:Y:S01]  /*3ad0*/  UIADD3 UR28, UR31, UR28, URZ ;  /* 0x0000001c1f1c7290 */ /* 0x000fe2000fffe03f */
[----:B------:R-:W-:Y:S01]  /*3ae0*/  IMAD.SHL.U32 R11, R14, 0x40, RZ ;  /* 0x000000400e0b7824 */ /* 0x000fe200078e00ff */
[----:B------:R-:W-:Y:S01]  /*3af0*/  ULEA UR10, UP0, UR30, UR10, 0x2 ;  /* 0x0000000a1e0a7291 */ /* 0x000fe2000f80103f */
[----:B------:R-:W-:Y:S01]  /*3b00*/  LOP3.LUT R8, R9, 0x8, R8, 0xf8, !PT ;  /* 0x0000000809087812 */ /* 0x000fe200078ef808 */
[----:B------:R-:W-:Y:S01]  /*3b10*/  ULDC UR5, c[0x0][0x2e8] ;  /* 0x0000ba0000057ab9 */ /* 0x000fe20000000800 */
[----:B------:R-:W-:Y:S01]  /*3b20*/  SHF.R.U32.HI R9, RZ, 0x3, R9 ;  /* 0x00000003ff097819 */ /* 0x000fe20000011609 */
[----:B------:R-:W-:Y:S01]  /*3b30*/  ULEA.HI.X UR11, UR30, UR11, UR28, 0x2, UP0 ;  /* 0x0000000b1e0b7291 */ /* 0x000fe200080f141c */
[----:B------:R-:W-:Y:S01]  /*3b40*/  LEA.HI R4, R4, R165, RZ, 0x5 ;  /* 0x000000a504047211 */ /* 0x000fe200078f28ff */
[----:B------:R-:W-:Y:S01]  /*3b50*/  IMAD.U32 R12, RZ, RZ, UR10 ;  /* 0x0000000aff0c7e24 */ /* 0x000fe2000f8e00ff */
[----:B------:R-:W-:Y:S01]  /*3b60*/  LOP3.LUT R0, R8, R9, RZ, 0x3c, !PT ;  /* 0x0000000908007212 */ /* 0x000fe200078e3cff */
[----:B------:R-:W-:Y:S01]  /*3b70*/  IMAD.WIDE.U32 R8, R3, UR8, R18 ;  /* 0x0000000803087c25 */ /* 0x000fe2000f8e0012 */
[----:B------:R-:W-:-:S04]  /*3b80*/  DEPBAR.LE SB0, 0x0 ;  /* 0x000080000000791a */ /* 0x000fc80000000000 */
[----:B------:R-:W-:Y:S01]  /*3b90*/  IMAD.U32 R13, RZ, RZ, UR11 ;  /* 0x0000000bff0d7e24 */ /* 0x000fe2000f8e00ff */
[----:B------:R-:W-:Y:S01]  /*3ba0*/  LOP3.LUT R20, R21, R20, RZ, 0x3c, !PT ;  /* 0x0000001415147212 */ /* 0x000fe200078e3cff */
[----:B------:R-:W-:Y:S01]  /*3bb0*/  ULDC.64 UR10, c[0x0][0x220] ;  /* 0x00008800000a7ab9 */ /* 0x000fe20000000a00 */
[----:B------:R-:W-:Y:S02]  /*3bc0*/  LOP3.LUT R0, R0, 0xfffffe00, R11, 0xf8, !PT ;  /* 0xfffffe0000007812 */ /* 0x000fe400078ef80b */
[----:B------:R1:W5:Y:S01]  /*3bd0*/  LDG.E R3, desc[UR20][R12.64] ;  /* 0x000000140c037981 */ /* 0x000362000c1e1900 */
[----:B------:R-:W-:Y:S01]  /*3be0*/  SHF.R.S32.HI R81, RZ, 0x5, R4 ;  /* 0x00000005ff517819 */ /* 0x000fe20000011404 */
[----:B------:R-:W-:Y:S01]  /*3bf0*/  IMAD R233, R23, 0x200, R20 ;  /* 0x0000020017e97824 */ /* 0x000fe200078e0214 */
[----:B------:R-:W-:Y:S01]  /*3c00*/  BAR.SYNC.DEFER_BLOCKING 0x0 ;  /* 0x0000000000007b1d */ /* 0x000fe20000010000 */
[----:B------:R-:W-:Y:S01]  /*3c10*/  ISETP.GE.AND P5, PT, R15, UR22, PT ;  /* 0x000000160f007c0c */ /* 0x000fe2000bfa6270 */
[----:B------:R-:W-:Y:S01]  /*3c20*/  IMAD.IADD R15, R9, 0x1, R6 ;  /* 0x00000001090f7824 */ /* 0x000fe200078e0206 */
[----:B------:R-:W-:Y:S01]  /*3c30*/  LEA R248, P1, R8, UR10, 0x1 ;  /* 0x0000000a08f87c11 */ /* 0x000fe2000f8208ff */
[----:B------:R-:W-:Y:S01]  /*3c40*/  IMAD R234, R81, 0x400, R0 ;  /* 0x0000040051ea7824 */ /* 0x000fe200078e0200 */
[----:B------:R-:W-:Y:S01]  /*3c50*/  USHF.L.U32 UR23, UR8, 0x4, URZ ;  /* 0x0000000408177899 */ /* 0x000fe2000800063f */
[----:B------:R-:W2:Y:S01]  /*3c60*/  MUFU.RCP R6, UR5 ;  /* 0x0000000500067d08 */ /* 0x000ea20008001000 */
[----:B------:R-:W-:Y:S01]  /*3c70*/  BSSY B0, `(.L_x_4079) ;  /* 0x0000028000007945 */ /* 0x000fe20003800000 */
[----:B------:R1:W-:Y:S04]  /*3c80*/  @P0 STS.128 [R238+0x10000], RZ ;  /* 0x010000ffee000388 */ /* 0x0003e80000000c00 */
[----:B------:R1:W-:Y:S04]  /*3c90*/  @P0 STS.128 [R238+0x12000], RZ ;  /* 0x012000ffee000388 */ /* 0x0003e80000000c00 */
[----:B------:R1:W-:Y:S04]  /*3ca0*/  @P0 STS.128 [R238+0x14000], RZ ;  /* 0x014000ffee000388 */ /* 0x0003e80000000c00 */
[----:B------:R1:W-:Y:S01]  /*3cb0*/  @P0 STS.128 [R238+0x16000], RZ ;  /* 0x016000ffee000388 */ /* 0x0003e20000000c00 */
[----:B------:R-:W-:-:S02]  /*3cc0*/  LEA R233, R233, UR4, 0x1 ;  /* 0x00000004e9e97c11 */ /* 0x000fc4000f8e08ff */
[----:B------:R-:W-:Y:S02]  /*3cd0*/  LEA.HI.X R250, R8, UR11, R15, 0x1, P1 ;  /* 0x0000000b08fa7c11 */ /* 0x000fe400088f0c0f */
[----:B------:R-:W-:Y:S01]  /*3ce0*/  LEA R234, R234, UR4, 0x1 ;  /* 0x00000004eaea7c11 */ /* 0x000fe2000f8e08ff */
[----:B--2---:R-:W-:Y:S06]  /*3cf0*/  @P0 BRA `(.L_x_4080) ;  /* 0x00000000007c0947 */ /* 0x004fec0003800000 */
[----:B------:R-:W-:Y:S02]  /*3d00*/  ULDC UR5, c[0x0][0x2d0] ;  /* 0x0000b40000057ab9 */ /* 0x000fe40000000800 */
[----:B------:R-:W-:Y:S02]  /*3d10*/  ISETP.GE.AND P3, PT, R240, UR5, PT ;  /* 0x00000005f0007c0c */ /* 0x000fe4000bf66270 */
[----:B------:R-:W-:Y:S02]  /*3d20*/  ISETP.GE.AND P2, PT, R237, UR5, PT ;  /* 0x00000005ed007c0c */ /* 0x000fe4000bf46270 */
[----:B------:R-:W-:Y:S02]  /*3d30*/  ISETP.GE.AND P1, PT, R236, UR5, PT ;  /* 0x00000005ec007c0c */ /* 0x000fe4000bf26270 */
[----:B------:R-:W-:-:S07]  /*3d40*/  ISETP.GE.AND P0, PT, R235, UR5, PT ;  /* 0x00000005eb007c0c */ /* 0x000fce000bf06270 */
[----:B------:R-:W-:Y:S01]  /*3d50*/  @!P3 IMAD.MOV.U32 R249, RZ, RZ, R250 ;  /* 0x000000fffff9b224 */ /* 0x000fe200078e00fa */
[----:B------:R2:W-:Y:S01]  /*3d60*/  @P3 STS.128 [R238+0x10000], RZ ;  /* 0x010000ffee003388 */ /* 0x0005e20000000c00 */
[----:B------:R-:W-:Y:S02]  /*3d70*/  @!P2 IMAD.MOV.U32 R10, RZ, RZ, R248 ;  /* 0x000000ffff0aa224 */ /* 0x000fe400078e00f8 */
[--C-:B------:R-:W-:Y:S01]  /*3d80*/  @!P2 IMAD.MOV.U32 R11, RZ, RZ, R250.reuse ;  /* 0x000000ffff0ba224 */ /* 0x100fe200078e00fa */
        /* <DEDUP_REMOVED lines=22> */
.L_x_4080:
[----:B------:R-:W-:Y:S05]  /*3ef0*/  BSYNC B0 ;  /* 0x0000000000007941 */ /* 0x000fea0003800000 */
.L_x_4079:
        /* <DEDUP_REMOVED lines=9> */
[----:B--2---:R-:W-:Y:S01]  /*3f90*/  IMAD.U32 R10, RZ, RZ, UR23 ;  /* 0x00000017ff0a7e24 */ /* 0x004fe2000f8e00ff */
[----:B------:R-:W-:Y:S01]  /*3fa0*/  ISETP.GE.AND P3, PT, R237, UR5, PT ;  /* 0x00000005ed007c0c */ /* 0x000fe2000bf66270 */
[----:B------:R-:W-:Y:S01]  /*3fb0*/  IMAD.U32 R11, RZ, RZ, UR13 ;  /* 0x0000000dff0b7e24 */ /* 0x000fe2000f8e00ff */
[----:B------:R-:W-:Y:S02]  /*3fc0*/  ISETP.GE.AND P2, PT, R236, UR5, PT ;  /* 0x00000005ec007c0c */ /* 0x000fe4000bf46270 */
[----:B------:R-:W-:-:S07]  /*3fd0*/  IADD3 R12, P0, R8, UR23, RZ ;  /* 0x00000017080c7c10 */ /* 0x000fce000ff1e0ff */
[----:B------:R-:W-:Y:S01]  /*3fe0*/  @!P4 LEA R16, P1, R13, R248, 0x1 ;  /* 0x000000f80d10c211 */ /* 0x000fe200078208ff */
        /* <DEDUP_REMOVED lines=30> */
.L_x_4082:
[----:B------:R-:W-:Y:S05]  /*41d0*/  BSYNC B0 ;  /* 0x0000000000007941 */ /* 0x000fea0003800000 */
.L_x_4081:
        /* <DEDUP_REMOVED lines=12> */
[----:B-1----:R-:W-:Y:S01]  /*42a0*/  IMAD.U32 R13, RZ, RZ, UR28 ;  /* 0x0000001cff0d7e24 */ /* 0x002fe2000f8e00ff */
[----:B--2---:R-:W-:Y:S01]  /*42b0*/  IADD3 R10, P0, R8, UR28, RZ ;  /* 0x0000001c080a7c10 */ /* 0x004fe2000ff1e0ff */
[----:B------:R-:W-:-:S06]  /*42c0*/  IMAD.U32 R11, RZ, RZ, UR24 ;  /* 0x00000018ff0b7e24 */ /* 0x000fcc000f8e00ff */
[C---:B------:R-:W-:Y:S01]  /*42d0*/  @!P4 LEA R12, P1, R13.reuse, R248, 0x1 ;  /* 0x000000f80d0cc211 */ /* 0x040fe200078208ff */
[----:B------:R1:W-:Y:S01]  /*42e0*/  @P4 STS.128 [R238+0x11000], RZ ;  /* 0x011000ffee004388 */ /* 0x0003e20000000c00 */
[C---:B------:R-:W-:Y:S02]  /*42f0*/  @!P3 LEA R18, P6, R10.reuse, UR10, 0x1 ;  /* 0x0000000a0a12bc11 */ /* 0x040fe4000f8c08ff */
[----:B------:R-:W-:Y:S02]  /*4300*/  @!P4 LEA.HI.X R13, R13, R250, R11, 0x1, P1 ;  /* 0x000000fa0d0dc211 */ /* 0x000fe400008f0c0b */
[----:B------:R-:W-:Y:S02]  /*4310*/  IADD3.X R11, R15, UR24, RZ, P0, !PT ;  /* 0x000000180f0b7c10 */ /* 0x000fe400087fe4ff */
[----:B------:R-:W-:Y:S01]  /*4320*/  ISETP.GE.AND P0, PT, R235, UR5, PT ;  /* 0x00000005eb007c0c */ /* 0x000fe2000bf06270 */
[----:B------:R-:W-:Y:S01]  /*4330*/  @!PT LDS RZ, [RZ] ;  /* 0x00000000fffff984 */ /* 0x000fe20000000800 */
[----:B------:R-:W-:Y:S01]  /*4340*/  @!PT LDS RZ, [RZ] ;  /* 0x00000000fffff984 */ /* 0x000fe20000000800 */
[----:B------:R-:W-:Y:S01]  /*4350*/  @!PT LDS RZ, [RZ] ;  /* 0x00000000fffff984 */ /* 0x000fe20000000800 */
[----:B------:R1:W-:Y:S01]  /*4360*/  @!P4 LDGSTS.E.BYPASS.LTC128B.128 [R238+0x11000], desc[UR20][R12.64] ;  /* 0x110000000ceecfae */ /* 0x0003e2000b901d54 */
[----:B------:R-:W-:-:S02]  /*4370*/  @!P2 LEA R16, P1, R10, UR10, 0x1 ;  /* 0x0000000a0a10ac11 */ /* 0x000fc4000f8208ff */
[C-C-:B------:R-:W-:Y:S01]  /*4380*/  @!P3 LEA.HI.X R19, R10.reuse, UR11, R11.reuse, 0x1, P6 ;  /* 0x0000000b0a13bc11 */ /* 0x140fe2000b0f0c0b */
        /* <DEDUP_REMOVED lines=19> */
.L_x_4084:
[----:B------:R-:W-:Y:S05]  /*44c0*/  BSYNC B0 ;  /* 0x0000000000007941 */ /* 0x000fea0003800000 */
.L_x_4083:
        /* <DEDUP_REMOVED lines=17> */
[----:B--23--:R-:W-:Y:S01]  /*45e0*/  @!P4 IMAD.MOV.U32 R249, RZ, RZ, R250 ;  /* 0x000000fffff9c224 */ /* 0x00cfe200078e00fa */
[C---:B-1----:R-:W-:Y:S01]  /*45f0*/  @!P3 LEA R12, P5, R14.reuse, UR10, 0x1 ;  /* 0x0000000a0e0cbc11 */ /* 0x042fe2000f8a08ff */
[----:B------:R1:W-:Y:S01]  /*4600*/  @P4 STS.128 [R238+0x11800], RZ ;  /* 0x011800ffee004388 */ /* 0x0003e20000000c00 */
[----:B------:R-:W-:Y:S01]  /*4610*/  @!P2 LEA R10, P1, R14, UR10, 0x1 ;  /* 0x0000000a0e0aac11 */ /* 0x000fe2000f8208ff */
[----:B------:R-:W-:Y:S01]  /*4620*/  @!UP0 UIMAD UR24, UR9, 0x60, URZ ;  /* 0x00000060091888a4 */ /* 0x000fe2000f8e023f */
[----:B------:R-:W-:-:S04]  /*4630*/  @!P4 IMAD.WIDE.U32 R16, R8, 0x60, R248 ;  /* 0x000000600810c825 */ /* 0x000fc800078e00f8 */
[----:B------:R-:W-:Y:S02]  /*4640*/  VIADD R8, R15, UR22 ;  /* 0x000000160f087c36 */ /* 0x000fe40008000000 */
[----:B------:R-:W-:-:S03]  /*4650*/  @!P4 VIADD R17, R17, UR24 ;  /* 0x000000181111cc36 */ /* 0x000fc60008000000 */
[C-C-:B------:R-:W-:Y:S02]  /*4660*/  @!P3 LEA.HI.X R13, R14.reuse, UR11, R8.reuse, 0x1, P5 ;  /* 0x0000000b0e0dbc11 */ /* 0x140fe4000a8f0c08 */
        /* <DEDUP_REMOVED lines=23> */
.L_x_4086:
[----:B------:R-:W-:Y:S05]  /*47e0*/  BSYNC B0 ;  /* 0x0000000000007941 */ /* 0x000fea0003800000 */
.L_x_4085:
[----:B------:R-:W-:Y:S01]  /*47f0*/  LDSM.16.M88.4 R52, [R234] ;  /* 0x00000000ea34783b */ /* 0x000fe20000000200 */
[----:B------:R-:W-:Y:S01]  /*4800*/  R2P PR, R2, 0x6 ;  /* 0x0000000602007804 */ /* 0x000fe20000000000 */
[C---:B------:R-:W-:Y:S01]  /*4810*/  VIADD R2, R233.reuse, 0x8000 ;  /* 0x00008000e9027836 */ /* 0x040fe20000000000 */
[----:B------:R-:W-:Y:S01]  /*4820*/  LOP3.LUT R4, R4, 0xffffffe0, RZ, 0xc0, !PT ;  /* 0xffffffe004047812 */ /* 0x000fe200078ec0ff */
[----:B------:R-:W3:Y:S01]  /*4830*/  LDSM.16.M88.4 R32, [R233+0x8000] ;  /* 0x00800000e920783b */ /* 0x000ee20000000200 */
[----:B------:R-:W-:Y:S02]  /*4840*/  VIADD R231, R233, 0x8020 ;  /* 0x00008020e9e77836 */ /* 0x000fe40000000000 */
[----:B-----5:R-:W-:Y:S01]  /*4850*/  FMUL.FTZ R6, R3, R6 ;  /* 0x0000000603067220 */ /* 0x020fe20000410000 */
[--C-:B------:R-:W-:Y:S01]  /*4860*/  IMAD R232, R7, 0x2, R234.reuse ;  /* 0x0000000207e87824 */ /* 0x100fe200078e02ea */
[----:B------:R-:W4:Y:S01]  /*4870*/  LDSM.16.M88.4 R24, [R233+0x8800] ;  /* 0x00880000e918783b */ /* 0x000f220000000200 */
[C---:B------:R-:W-:Y:S01]  /*4880*/  IMAD R230, R5.reuse, 0x2, R234 ;  /* 0x0000000205e67824 */ /* 0x040fe200078e02ea */
[----:B------:R-:W-:Y:S01]  /*4890*/  UISETP.GE.AND UP0, UPT, UR18, 0x2, UPT ;  /* 0x000000021200788c */ /* 0x000fe2000bf06270 */
[----:B------:R-:W-:Y:S01]  /*48a0*/  IMAD R229, R5, 0x2, R232 ;  /* 0x0000000205e57824 */ /* 0x000fe200078e02e8 */
[----:B-1----:R-:W1:Y:S01]  /*48b0*/  LDSM.16.M88.4 R16, [R233+0x9000] ;  /* 0x00900000e910783b */ /* 0x002e620000000200 */
[----:B------:R-:W-:Y:S01]  /*48c0*/  IMAD.IADD R4, R165, 0x1, -R4 ;  /* 0x00000001a5047824 */ /* 0x000fe200078e0a04 */
[----:B------:R-:W-:Y:S01]  /*48d0*/  R2UR UR5, R6 ;  /* 0x00000000060572ca */ /* 0x000fe200000e0000 */
[----:B------:R-:W-:Y:S01]  /*48e0*/  @P1 VIADD R231, R2, 0xffffffe0 ;  /* 0xffffffe002e71836 */ /* 0x000fe20000000000 */
[----:B------:R-:W1:Y:S01]  /*48f0*/  LDSM.16.M88.4 R48, [R233+0x9800] ;  /* 0x00980000e930783b */ /* 0x000e620000000200 */
[----:B------:R-:W-:-:S02]  /*4900*/  IMAD.MOV.U32 R2, RZ, RZ, 0x40 ;  /* 0x00000040ff027424 */ /* 0x000fc400078e00ff */
[C---:B------:R-:W-:Y:S01]  /*4910*/  VIADD R223, R231.reuse, 0x800 ;  /* 0x00000800e7df7836 */ /* 0x040fe20000000000 */
[----:B------:R-:W-:Y:S01]  /*4920*/  LDSM.16.M88.4 R56, [R232] ;  /* 0x00000000e838783b */ /* 0x000fe20000000200 */
[C---:B------:R-:W-:Y:S01]  /*4930*/  VIADD R222, R231.reuse, 0x1000 ;  /* 0x00001000e7de7836 */ /* 0x040fe20000000000 */
[----:B------:R-:W-:Y:S01]  /*4940*/  SEL R2, R2, 0xffffffc0, !P2 ;  /* 0xffffffc002027807 */ /* 0x000fe20005000000 */
[C---:B------:R-:W-:Y:S01]  /*4950*/  VIADD R221, R231.reuse, 0x1800 ;  /* 0x00001800e7dd7836 */ /* 0x040fe20000000000 */
[----:B------:R-:W1:Y:S01]  /*4960*/  LDSM.16.M88.4 R40, [R231] ;  /* 0x00000000e728783b */ /* 0x000e620000000200 */
[----:B------:R-:W-:Y:S02]  /*4970*/  VIADD R219, R231, 0x2000 ;  /* 0x00002000e7db7836 */ /* 0x000fe40000000000 */
[----:B------:R-:W-:Y:S01]  /*4980*/  IMAD.IADD R227, R233, 0x1, R2 ;  /* 0x00000001e9e37824 */ /* 0x000fe200078e0202 */
[----:B------:R-:W1:Y:S01]  /*4990*/  LDSM.16.M88.4 R44, [R231+0x800] ;  /* 0x00080000e72c783b */ /* 0x000e620000000200 */
[----:B------:R-:W-:-:S02]  /*49a0*/  IMAD.IADD R220, R2, 0x1, R231 ;  /* 0x0000000102dc7824 */ /* 0x000fc400078e02e7 */
[C---:B------:R-:W-:Y:S01]  /*49b0*/  VIADD R218, R231.reuse, 0x2800 ;  /* 0x00002800e7da7836 */ /* 0x040fe20000000000 */
[----:B--2---:R-:W2:Y:S01]  /*49c0*/  LDSM.16.M88.4 R8, [R231+0x1000] ;  /* 0x00100000e708783b */ /* 0x004ea20000000200 */
[C---:B------:R-:W-:Y:S02]  /*49d0*/  VIADD R217, R231.reuse, 0x3000 ;  /* 0x00003000e7d97836 */ /* 0x040fe40000000000 */
[C---:B------:R-:W-:Y:S01]  /*49e0*/  VIADD R216, R231.reuse, 0x3800 ;  /* 0x00003800e7d87836 */ /* 0x040fe20000000000 */
[----:B------:R-:W2:Y:S01]  /*49f0*/  LDSM.16.M88.4 R72, [R231+0x1800] ;  /* 0x00180000e748783b */ /* 0x000ea20000000200 */
[C---:B------:R-:W-:Y:S02]  /*4a00*/  VIADD R215, R231.reuse, 0x4000 ;  /* 0x00004000e7d77836 */ /* 0x040fe40000000000 */
[C---:B------:R-:W-:Y:S01]  /*4a10*/  VIADD R214, R231.reuse, 0x4800 ;  /* 0x00004800e7d67836 */ /* 0x040fe20000000000 */
[----:B------:R-:W-:Y:S01]  /*4a20*/  LDSM.16.M88.4 R60, [R230] ;  /* 0x00000000e63c783b */ /* 0x000fe20000000200 */
[----:B------:R-:W-:-:S02]  /*4a30*/  VIADD R213, R231, 0x5000 ;  /* 0x00005000e7d57836 */ /* 0x000fc40000000000 */
[C---:B------:R-:W-:Y:S01]  /*4a40*/  VIADD R212, R231.reuse, 0x5800 ;  /* 0x00005800e7d47836 */ /* 0x040fe20000000000 */
[C---:B---3--:R-:W-:Y:S01]  /*4a50*/  HMMA.16816.F32 R36, R52.reuse, R32, RZ ;  /* 0x000000203424723c */ /* 0x048fe200000018ff */
[----:B------:R-:W3:Y:S01]  /*4a60*/  LDSM.16.M88.4 R12, [R227+0x8000] ;  /* 0x00800000e30c783b */ /* 0x000ee20000000200 */
[C---:B------:R-:W-:Y:S02]  /*4a70*/  VIADD R211, R231.reuse, 0x6000 ;  /* 0x00006000e7d37836 */ /* 0x040fe40000000000 */
[C---:B------:R-:W-:Y:S01]  /*4a80*/  VIADD R210, R231.reuse, 0x6800 ;  /* 0x00006800e7d27836 */ /* 0x040fe20000000000 */
[----:B------:R-:W-:Y:S01]  /*4a90*/  LDSM.16.M88.4 R68, [R227+0x9800] ;  /* 0x00980000e344783b */ /* 0x000fe20000000200 */
[----:B------:R-:W-:Y:S01]  /*4aa0*/  HMMA.16816.F32 R32, R52, R34, RZ ;  /* 0x000000223420723c */ /* 0x000fe200000018ff */
[C---:B------:R-:W-:Y:S02]  /*4ab0*/  VIADD R209, R231.reuse, 0x7000 ;  /* 0x00007000e7d17836 */ /* 0x040fe40000000000 */
[----:B------:R-:W-:Y:S01]  /*4ac0*/  LDSM.16.M88.4 R76, [R233+0xd800] ;  /* 0x00d80000e94c783b */ /* 0x000fe20000000200 */
[----:B------:R-:W-:-:S02]  /*4ad0*/  VIADD R208, R231, 0x7800 ;  /* 0x00007800e7d07836 */ /* 0x000fc40000000000 */
[C---:B----4-:R-:W-:Y:S01]  /*4ae0*/  HMMA.16816.F32 R28, R52.reuse, R24, RZ ;  /* 0x00000018341c723c */ /* 0x050fe200000018ff */
[----:B------:R-:W0:Y:S05]  /*4af0*/  LDGDEPBAR ;  /* 0x00000000000079af */ /* 0x000e2a0000000000 */
[C---:B-1----:R-:W-:Y:S06]  /*4b00*/  HMMA.16816.F32 R20, R52.reuse, R16, RZ ;  /* 0x000000103414723c */ /* 0x042fec00000018ff */
[C---:B------:R-:W-:Y:S06]  /*4b10*/  HMMA.16816.F32 R24, R52.reuse, R26, RZ ;  /* 0x0000001a3418723c */ /* 0x040fec00000018ff */
[C---:B------:R-:W-:Y:S06]  /*4b20*/  HMMA.16816.F32 R16, R52.reuse, R18, RZ ;  /* 0x000000123410723c */ /* 0x040fec00000018ff */
[C---:B------:R-:W-:Y:S06]  /*4b30*/  HMMA.16816.F32 R64, R52.reuse, R48, RZ ;  /* 0x000000303440723c */ /* 0x040fec00000018ff */
[----:B------:R-:W-:Y:S01]  /*4b40*/  HMMA.16816.F32 R52, R52, R50, RZ ;  /* 0x000000323434723c */ /* 0x000fe200000018ff */
[----:B------:R-:W1:Y:S05]  /*4b50*/  LDSM.16.M88.4 R48, [R227+0x8800] ;  /* 0x00880000e330783b */ /* 0x000e6a0000000200 */
[C---:B------:R-:W-:Y:S06]  /*4b60*/  HMMA.16816.F32 R36, R56.reuse, R40, R36 ;  /* 0x000000283824723c */ /* 0x040fec0000001824 */
[C---:B------:R-:W-:Y:S01]  /*4b70*/  HMMA.16816.F32 R32, R56.reuse, R42, R32 ;  /* 0x0000002a3820723c */ /* 0x040fe20000001820 */
[----:B------:R-:W4:Y:S05]  /*4b80*/  LDSM.16.M88.4 R40, [R227+0x9000] ;  /* 0x00900000e328783b */ /* 0x000f2a0000000200 */
[C---:B------:R-:W-:Y:S06]  /*4b90*/  HMMA.16816.F32 R28, R56.reuse, R44, R28 ;  /* 0x0000002c381c723c */ /* 0x040fec000000181c */
[C---:B------:R-:W-:Y:S01]  /*4ba0*/  HMMA.16816.F32 R24, R56.reuse, R46, R24 ;  /* 0x0000002e3818723c */ /* 0x040fe20000001818 */
[----:B------:R-:W-:Y:S05]  /*4bb0*/  LDSM.16.M88.4 R44, [R229] ;  /* 0x00000000e52c783b */ /* 0x000fea0000000200 */
[C---:B--2---:R-:W-:Y:S06]  /*4bc0*/  HMMA.16816.F32 R20, R56.reuse, R8, R20 ;  /* 0x000000083814723c */ /* 0x044fec0000001814 */
[C---:B------:R-:W-:Y:S01]  /*4bd0*/  HMMA.16816.F32 R16, R56.reuse, R10, R16 ;  /* 0x0000000a3810723c */ /* 0x040fe20000001810 */
[----:B------:R-:W2:Y:S05]  /*4be0*/  LDSM.16.M88.4 R8, [R220] ;  /* 0x00000000dc08783b */ /* 0x000eaa0000000200 */
[C---:B------:R-:W-:Y:S06]  /*4bf0*/  HMMA.16816.F32 R64, R56.reuse, R72, R64 ;  /* 0x000000483840723c */ /* 0x040fec0000001840 */
[----:B------:R-:W-:Y:S01]  /*4c00*/  HMMA.16816.F32 R52, R56, R74, R52 ;  /* 0x0000004a3834723c */ /* 0x000fe20000001834 */
[----:B------:R-:W2:Y:S04]  /*4c10*/  LDSM.16.M88.4 R56, [R220+0x800] ;  /* 0x00080000dc38783b */ /* 0x000ea80000000200 */
[----:B------:R-:W-:Y:S01]  /*4c20*/  LDSM.16.M88.4 R72, [R220+0x1800] ;  /* 0x00180000dc48783b */ /* 0x000fe20000000200 */
[C---:B---3--:R-:W-:Y:S06]  /*4c30*/  HMMA.16816.F32 R36, R60.reuse, R12, R36 ;  /* 0x0000000c3c24723c */ /* 0x048fec0000001824 */
[C---:B------:R-:W-:Y:S01]  /*4c40*/  HMMA.16816.F32 R32, R60.reuse, R14, R32 ;  /* 0x0000000e3c20723c */ /* 0x040fe20000001820 */
[----:B------:R-:W3:Y:S05]  /*4c50*/  LDSM.16.M88.4 R12, [R220+0x1000] ;  /* 0x00100000dc0c783b */ /* 0x000eea0000000200 */
[C---:B-1----:R-:W-:Y:S06]  /*4c60*/  HMMA.16816.F32 R28, R60.reuse, R48, R28 ;  /* 0x000000303c1c723c */ /* 0x042fec000000181c */
        /* <DEDUP_REMOVED lines=20> */
[----:B------:R-:W3:Y:S04]  /*4db0*/  LDSM.16.M88.4 R44, [R231+0x2800] ;  /* 0x00280000e72c783b */ /* 0x000ee80000000200 */
        /* <DEDUP_REMOVED lines=12> */
[----:B------:R-:W4:Y:S04]  /*4e80*/  LDSM.16.M88.4 R48, [R227+0xa800] ;  /* 0x00a80000e330783b */ /* 0x000f280000000200 */
[----:B------:R-:W4:Y:S01]  /*4e90*/  LDSM.16.M88.4 R68, [R227+0xb000] ;  /* 0x00b00000e344783b */ /* 0x000f220000000200 */
        /* <DEDUP_REMOVED lines=12> */
[----:B------:R-:W-:Y:S01]  /*4f60*/  LDSM.16.M88.4 R72, [R234+0x4000] ;  /* 0x00400000ea48783b */ /* 0x000fe20000000200 */
[C---:B--2---:R-:W-:Y:S06]  /*4f70*/  HMMA.16816.F32 R36, R8.reuse, R52, R36 ;  /* 0x000000340824723c */ /* 0x044fec0000001824 */
[C---:B------:R-:W-:Y:S01]  /*4f80*/  HMMA.16816.F32 R32, R8.reuse, R54, R32 ;  /* 0x000000360820723c */ /* 0x040fe20000001820 */
[----:B------:R-:W2:Y:S05]  /*4f90*/  LDSM.16.M88.4 R52, [R220+0x3000] ;  /* 0x00300000dc34783b */ /* 0x000eaa0000000200 */
[C---:B----4-:R-:W-:Y:S06]  /*4fa0*/  HMMA.16816.F32 R28, R8.reuse, R48, R28 ;  /* 0x00000030081c723c */ /* 0x050fec000000181c */
[C---:B------:R-:W-:Y:S01]  /*4fb0*/  HMMA.16816.F32 R24, R8.reuse, R50, R24 ;  /* 0x000000320818723c */ /* 0x040fe20000001818 */
[----:B------:R-:W4:Y:S05]  /*4fc0*/  LDSM.16.M88.4 R48, [R220+0x3800] ;  /* 0x00380000dc30783b */ /* 0x000f2a0000000200 */
[C---:B------:R-:W-:Y:S06]  /*4fd0*/  HMMA.16816.F32 R20, R8.reuse, R68, R20 ;  /* 0x000000440814723c */ /* 0x040fec0000001814 */
[C---:B------:R-:W-:Y:S01]  /*4fe0*/  HMMA.16816.F32 R16, R8.reuse, R70, R16 ;  /* 0x000000460810723c */ /* 0x040fe20000001810 */
[----:B------:R-:W-:Y:S05]  /*4ff0*/  LDSM.16.M88.4 R68, [R231+0x5800] ;  /* 0x00580000e744783b */ /* 0x000fea0000000200 */
[C---:B---3--:R-:W-:Y:S06]  /*5000*/  HMMA.16816.F32 R64, R8.reuse, R56, R64 ;  /* 0x000000380840723c */ /* 0x048fec0000001840 */
[----:B------:R-:W-:Y:S01]  /*5010*/  HMMA.16816.F32 R60, R8, R58, R60 ;  /* 0x0000003a083c723c */ /* 0x000fe2000000183c */
[----:B------:R-:W3:Y:S04]  /*5020*/  LDSM.16.M88.4 R8, [R233+0xc000] ;  /* 0x00c00000e908783b */ /* 0x000ee80000000200 */
        /* <DEDUP_REMOVED lines=32> */
[----:B------:R-:W-:Y:S05]  /*5230*/  LDSM.16.M88.4 R44, [R220+0x4000] ;  /* 0x00400000dc2c783b */ /* 0x000fea0000000200 */
[C---:B---3--:R-:W-:Y:S06]  /*5240*/  HMMA.16816.F32 R20, R56.reuse, R8, R20 ;  /* 0x000000083814723c */ /* 0x048fec0000001814 */
[C---:B------:R-:W-:Y:S01]  /*5250*/  HMMA.16816.F32 R16, R56.reuse, R10, R16 ;  /* 0x0000000a3810723c */ /* 0x040fe20000001810 */
[----:B------:R-:W3:Y:S05]  /*5260*/  LDSM.16.M88.4 R8, [R229+0x4000] ;  /* 0x00400000e508783b */ /* 0x000eea0000000200 */
[C---:B------:R-:W-:Y:S06]  /*5270*/  HMMA.16816.F32 R64, R56.reuse, R68, R64 ;  /* 0x000000443840723c */ /* 0x040fec0000001840 */
        /* <DEDUP_REMOVED lines=11> */
[----:B------:R-:W2:Y:S05]  /*5330*/  LDSM.16.M88.4 R52, [R233+0xe800] ;  /* 0x00e80000e934783b */ /* 0x000eaa0000000200 */
[C---:B------:R-:W-:Y:S06]  /*5340*/  HMMA.16816.F32 R64, R48.reuse, R76, R64 ;  /* 0x0000004c3040723c */ /* 0x040fec0000001840 */
[----:B------:R-:W-:Y:S01]  /*5350*/  HMMA.16816.F32 R60, R48, R78, R60 ;  /* 0x0000004e303c723c */ /* 0x000fe2000000183c */
[----:B------:R-:W-:Y:S04]  /*5360*/  LDSM.16.M88.4 R48, [R233+0xf000] ;  /* 0x00f00000e930783b */ /* 0x000fe80000000200 */
[----:B------:R-:W-:Y:S01]  /*5370*/  LDSM.16.M88.4 R76, [R231+0x7000] ;  /* 0x00700000e74c783b */ /* 0x000fe20000000200 */
        /* <DEDUP_REMOVED lines=21> */
[----:B------:R-:W-:Y:S05]  /*54d0*/  LDSM.16.M88.4 R44, [R227+0xf000] ;  /* 0x00f00000e32c783b */ /* 0x000fea0000000200 */
[----:B-1----:R-:W-:Y:S06]  /*54e0*/  HMMA.16816.F32 R36, R72, R12, R36 ;  /* 0x0000000c4824723c */ /* 0x002fec0000001824 */
[C---:B------:R-:W-:Y:S06]  /*54f0*/  HMMA.16816.F32 R20, R40.reuse, R48, R20 ;  /* 0x000000302814723c */ /* 0x040fec0000001814 */
[----:B------:R-:W-:Y:S01]  /*5500*/  HMMA.16816.F32 R16, R40, R50, R16 ;  /* 0x000000322810723c */ /* 0x000fe20000001810 */
[----:B------:R-:W1:Y:S04]  /*5510*/  LDSM.16.M88.4 R48, [R227+0xe800] ;  /* 0x00e80000e330783b */ /* 0x000e680000000200 */
[----:B------:R-:W3:Y:S01]  /*5520*/  LDSM.16.M88.4 R40, [R227+0xf800] ;  /* 0x00f80000e328783b */ /* 0x000ee20000000200 */
[C---:B------:R-:W-:Y:S03]  /*5530*/  HMMA.16816.F32 R32, R72.reuse, R14, R32 ;  /* 0x0000000e4820723c */ /* 0x040fe60000001820 */
[----:B------:R-:W-:Y:S03]  /*5540*/  LDSM.16.M88.4 R12, [R220+0x6000] ;  /* 0x00600000dc0c783b */ /* 0x000fe60000000200 */
[C---:B------:R-:W-:Y:S06]  /*5550*/  HMMA.16816.F32 R28, R72.reuse, R8, R28 ;  /* 0x00000008481c723c */ /* 0x040fec000000181c */
[C---:B------:R-:W-:Y:S01]  /*5560*/  HMMA.16816.F32 R24, R72.reuse, R10, R24 ;  /* 0x0000000a4818723c */ /* 0x040fe20000001818 */
[----:B------:R-:W4:Y:S05]  /*5570*/  LDSM.16.M88.4 R8, [R229+0x6000] ;  /* 0x00600000e508783b */ /* 0x000f2a0000000200 */
[C---:B------:R-:W-:Y:S06]  /*5580*/  HMMA.16816.F32 R64, R72.reuse, R68, R64 ;  /* 0x000000444840723c */ /* 0x040fec0000001840 */
[----:B------:R-:W-:Y:S01]  /*5590*/  HMMA.16816.F32 R68, R72, R70, R60 ;  /* 0x000000464844723c */ /* 0x000fe2000000183c */
[----:B------:R-:W4:Y:S05]  /*55a0*/  LDSM.16.M88.4 R60, [R220+0x6800] ;  /* 0x00680000dc3c783b */ /* 0x000f2a0000000200 */
[----:B--2---:R-:W-:Y:S06]  /*55b0*/  HMMA.16816.F32 R36, R56, R52, R36 ;  /* 0x000000343824723c */ /* 0x004fec0000001824 */
[C---:B------:R-:W-:Y:S06]  /*55c0*/  HMMA.16816.F32 R20, R72.reuse, R76, R20 ;  /* 0x0000004c4814723c */ /* 0x040fec0000001814 */
[----:B------:R-:W-:Y:S06]  /*55d0*/  HMMA.16816.F32 R16, R72, R78, R16 ;  /* 0x0000004e4810723c */ /* 0x000fec0000001810 */
[C---:B-1----:R-:W-:Y:S06]  /*55e0*/  HMMA.16816.F32 R28, R56.reuse, R48, R28 ;  /* 0x00000030381c723c */ /* 0x042fec000000181c */
[C---:B------:R-:W-:Y:S01]  /*55f0*/  HMMA.16816.F32 R24, R56.reuse, R50, R24 ;  /* 0x000000323818723c */ /* 0x040fe20000001818 */
[----:B------:R-:W1:Y:S05]  /*5600*/  LDSM.16.M88.4 R48, [R220+0x7000] ;  /* 0x00700000dc30783b */ /* 0x000e6a0000000200 */
[C---:B------:R-:W-:Y:S06]  /*5610*/  HMMA.16816.F32 R32, R56.reuse, R54, R32 ;  /* 0x000000363820723c */ /* 0x040fec0000001820 */
[C---:B---3--:R-:W-:Y:S06]  /*5620*/  HMMA.16816.F32 R64, R56.reuse, R40, R64 ;  /* 0x000000283840723c */ /* 0x048fec0000001840 */
[----:B------:R-:W-:Y:S06]  /*5630*/  HMMA.16816.F32 R68, R56, R42, R68 ;  /* 0x0000002a3844723c */ /* 0x000fec0000001844 */
[----:B----4-:R-:W-:Y:S01]  /*5640*/  HMMA.16816.F32 R40, R8, R12, R36 ;  /* 0x0000000c0828723c */ /* 0x010fe20000001824 */
[----:B------:R-:W2:Y:S01]  /*5650*/  LDSM.16.M88.4 R36, [R220+0x7800] ;  /* 0x00780000dc24783b */ /* 0x000ea20000000200 */
[----:B------:R-:W-:-:S04]  /*5660*/  DEPBAR.LE SB0, 0x0 ;  /* 0x000080000000791a */ /* 0x000fc80000000000 */
[----:B------:R-:W-:Y:S01]  /*5670*/  HMMA.16816.F32 R20, R56, R44, R20 ;  /* 0x0000002c3814723c */ /* 0x000fe20000001814 */
[----:B------:R-:W-:-:S04]  /*5680*/  SHF.R.S32.HI R13, RZ, 0x1f, R4 ;  /* 0x0000001fff0d7819 */ /* 0x000fc80000011404 */
[----:B------:R-:W-:Y:S01]  /*5690*/  LEA.HI R4, R13, R4, RZ, 0x2 ;  /* 0x000000040d047211 */ /* 0x000fe200078f10ff */
[----:B------:R-:W-:Y:S01]  /*56a0*/  IMAD.SHL.U32 R13, R165, 0x2, RZ ;  /* 0x00000002a50d7824 */ /* 0x000fe200078e00ff */
[----:B------:R-:W-:Y:S02]  /*56b0*/  HMMA.16816.F32 R16, R56, R46, R16 ;  /* 0x0000002e3810723c */ /* 0x000fe40000001810 */
[----:B------:R-:W-:Y:S01]  /*56c0*/  SHF.R.S32.HI R2, RZ, 0x2, R4 ;  /* 0x00000002ff027819 */ /* 0x000fe20000011404 */
[----:B------:R-:W-:Y:S01]  /*56d0*/  IMAD.U32 R4, RZ, RZ, UR18 ;  /* 0x00000012ff047e24 */ /* 0x000fe2000f8e00ff */
[----:B------:R-:W-:Y:S02]  /*56e0*/  LOP3.LUT R13, R13, 0x6, RZ, 0xc0, !PT ;  /* 0x000000060d0d7812 */ /* 0x000fe400078ec0ff */
[----:B------:R-:W-:Y:S01]  /*56f0*/  HMMA.16816.F32 R32, R8, R14, R32 ;  /* 0x0000000e0820723c */ /* 0x000fe20000001820 */
[----:B------:R-:W-:Y:S02]  /*5700*/  IMAD R2, R81, 0x10, R2 ;  /* 0x0000001051027824 */ /* 0x000fe400078e0202 */
[----:B------:R-:W-:-:S02]  /*5710*/  IMAD R4, R4, 0x40, R13 ;  /* 0x0000004004047824 */ /* 0x000fc400078e020d */
[----:B------:R-:W-:Y:S01]  /*5720*/  IMAD.U32 R13, RZ, RZ, UR19 ;  /* 0x00000013ff0d7e24 */ /* 0x000fe2000f8e00ff */
[C---:B------:R-:W-:Y:S01]  /*5730*/  HMMA.16816.F32 R28, R8.reuse, R60, R28 ;  /* 0x0000003c081c723c */ /* 0x040fe2000000181c */
[----:B------:R-:W-:Y:S02]  /*5740*/  VIADD R2, R2, UR25 ;  /* 0x0000001902027c36 */ /* 0x000fe40008000000 */
[C---:B------:R-:W-:Y:S02]  /*5750*/  VIADD R15, R4.reuse, 0xffffffc0 ;  /* 0xffffffc0040f7836 */ /* 0x040fe40000000000 */
[C---:B------:R-:W-:Y:S01]  /*5760*/  VIADD R3, R4.reuse, 0xffffffc8 ;  /* 0xffffffc804037836 */ /* 0x040fe20000000000 */
[----:B------:R-:W-:Y:S01]  /*5770*/  IADD3 R44, R13, -UR14, R2 ;  /* 0x8000000e0d2c7c10 */ /* 0x000fe2000fffe002 */
[C---:B------:R-:W-:Y:S01]  /*5780*/  VIADD R13, R4.reuse, 0xffffffc1 ;  /* 0xffffffc1040d7836 */ /* 0x040fe20000000000 */
[C---:B-1----:R-:W-:Y:S01]  /*5790*/  HMMA.16816.F32 R20, R8.reuse, R48, R20 ;  /* 0x000000300814723c */ /* 0x042fe20000001814 */
[----:B------:R-:W-:Y:S01]  /*57a0*/  VIADD R47, R4, 0xffffffd0 ;  /* 0xffffffd0042f7836 */ /* 0x000fe20000000000 */
[----:B------:R-:W-:Y:S01]  /*57b0*/  ISETP.GE.AND P2, PT, R15, UR19, PT ;  /* 0x000000130f007c0c */ /* 0x000fe2000bf46270 */
[C---:B------:R-:W-:Y:S01]  /*57c0*/  IMAD.IADD R14, R44.reuse, 0x1, -R15 ;  /* 0x000000012c0e7824 */ /* 0x040fe200078e0a0f */
[----:B------:R-:W-:Y:S01]  /*57d0*/  ISETP.GE.AND P1, PT, R13, UR19, PT ;  /* 0x000000130d007c0c */ /* 0x000fe2000bf26270 */
[C---:B------:R-:W-:Y:S01]  /*57e0*/  IMAD.IADD R12, R44.reuse, 0x1, -R13 ;  /* 0x000000012c0c7824 */ /* 0x040fe200078e0a0d */
[----:B------:R-:W-:Y:S01]  /*57f0*/  HMMA.16816.F32 R48, R8, R50, R16 ;  /* 0x000000320830723c */ /* 0x000fe20000001810 */
[----:B------:R-:W-:Y:S01]  /*5800*/  IMAD.IADD R45, R44, 0x1, -R3 ;  /* 0x000000012c2d7824 */ /* 0x000fe200078e0a03 */
[----:B------:R-:W-:Y:S01]  /*5810*/  IABS R14, R14 ;  /* 0x0000000e000e7213 */ /* 0x000fe20000000000 */
[----:B------:R-:W-:Y:S01]  /*5820*/  VIADD R53, R4, 0xffffffc9 ;  /* 0xffffffc904357836 */ /* 0x000fe20000000000 */
[----:B------:R-:W-:-:S02]  /*5830*/  IABS R12, R12 ;  /* 0x0000000c000c7213 */ /* 0x000fc40000000000 */
[C---:B------:R-:W-:Y:S01]  /*5840*/  HMMA.16816.F32 R24, R8.reuse, R62, R24 ;  /* 0x0000003e0818723c */ /* 0x040fe20000001818 */
[----:B------:R-:W-:Y:S02]  /*5850*/  I2FP.F32.S32 R19, R14 ;  /* 0x0000000e00137245 */ /* 0x000fe40000201400 */
[----:B------:R-:W-:Y:S01]  /*5860*/  I2FP.F32.S32 R14, R12 ;  /* 0x0000000c000e7245 */ /* 0x000fe20000201400 */
[----:B------:R-:W-:Y:S01]  /*5870*/  IMAD.IADD R12, R44, 0x1, -R53 ;  /* 0x000000012c0c7824 */ /* 0x000fe200078e0a35 */
[----:B------:R-:W-:Y:S01]  /*5880*/  IABS R6, R45 ;  /* 0x0000002d00067213 */ /* 0x000fe20000000000 */
[----:B------:R-:W-:Y:S01]  /*5890*/  VIADD R45, R4, 0xffffffd1 ;  /* 0xffffffd1042d7836 */ /* 0x000fe20000000000 */
[----:B--2---:R-:W-:Y:S01]  /*58a0*/  HMMA.16816.F32 R64, R8, R36, R64 ;  /* 0x000000240840723c */ /* 0x004fe20000001840 */
[----:B------:R-:W-:Y:S01]  /*58b0*/  FFMA.FTZ R14, R14, -UR5, R41 ;  /* 0x800000050e0e7c23 */ /* 0x000fe20008010029 */
[----:B------:R-:W-:Y:S01]  /*58c0*/  VIADD R41, R4, 0xffffffd8 ;  /* 0xffffffd804297836 */ /* 0x000fe20000000000 */
[----:B------:R-:W-:Y:S01]  /*58d0*/  I2FP.F32.S32 R17, R6 ;  /* 0x0000000600117245 */ /* 0x000fe20000201400 */
[----:B------:R-:W-:-:S02]  /*58e0*/  IMAD.IADD R18, R44, 0x1, -R45 ;  /* 0x000000012c127824 */ /* 0x000fc400078e0a2d */
[----:B------:R-:W-:Y:S01]  /*58f0*/  FFMA.FTZ R40, R19, -UR5, R40 ;  /* 0x8000000513287c23 */ /* 0x000fe20008010028 */
[----:B------:R-:W-:Y:S01]  /*5900*/  IMAD.IADD R55, R44, 0x1, -R41 ;  /* 0x000000012c377824 */ /* 0x000fe200078e0a29 */
[----:B------:R-:W-:Y:S01]  /*5910*/  ISETP.GE.AND P6, PT, R53, UR19, PT ;  /* 0x0000001335007c0c */ /* 0x000fe2000bfc6270 */
[----:B------:R-:W-:Y:S01]  /*5920*/  VIADD R37, R4, 0xffffffd9 ;  /* 0xffffffd904257836 */ /* 0x000fe20000000000 */
[----:B------:R-:W-:Y:S01]  /*5930*/  IABS R18, R18 ;  /* 0x0000001200127213 */ /* 0x000fe20000000000 */
[----:B------:R-:W-:Y:S01]  /*5940*/  FFMA.FTZ R6, R17, -UR5, R32 ;  /* 0x8000000511067c23 */ /* 0x000fe20008010020 */
[----:B------:R-:W-:Y:S01]  /*5950*/  IABS R55, R55 ;  /* 0x0000003700377213 */ /* 0x000fe20000000000 */
[C---:B------:R-:W-:Y:S01]  /*5960*/  IMAD.IADD R16, R44.reuse, 0x1, -R37 ;  /* 0x000000012c107824 */ /* 0x040fe200078e0a25 */
[----:B------:R-:W-:Y:S01]  /*5970*/  I2FP.F32.S32 R18, R18 ;  /* 0x0000001200127245 */ /* 0x000fe20000201400 */
[C---:B------:R-:W-:Y:S01]  /*5980*/  VIADD R32, R44.reuse, 0x8 ;  /* 0x000000082c207836 */ /* 0x040fe20000000000 */
[----:B------:R-:W-:Y:S01]  /*5990*/  I2FP.F32.S32 R55, R55 ;  /* 0x0000003700377245 */ /* 0x000fe20000201400 */
[----:B------:R-:W-:Y:S01]  /*59a0*/  IMAD.IADD R19, R44, 0x1, -R47 ;  /* 0x000000012c137824 */ /* 0x000fe200078e0a2f */
[----:B------:R-:W-:Y:S01]  /*59b0*/  IABS R16, R16 ;  /* 0x0000001000107213 */ /* 0x000fe20000000000 */
[----:B------:R-:W-:Y:S01]  /*59c0*/  FFMA.FTZ R17, R18, -UR5, R29 ;  /* 0x8000000512117c23 */ /* 0x000fe2000801001d */
[----:B------:R-:W-:-:S02]  /*59d0*/  VIADD R29, R4, 0xffffffe0 ;  /* 0xffffffe0041d7836 */ /* 0x000fc40000000000 */
[----:B------:R-:W-:Y:S01]  /*59e0*/  FFMA.FTZ R18, R55, -UR5, R24 ;  /* 0x8000000537127c23 */ /* 0x000fe20008010018 */
[----:B------:R-:W-:Y:S01]  /*59f0*/  IMAD.IADD R15, R32, 0x1, -R15 ;  /* 0x00000001200f7824 */ /* 0x000fe200078e0a0f */
[----:B------:R-:W-:Y:S01]  /*5a00*/  IABS R19, R19 ;  /* 0x0000001300137213 */ /* 0x000fe20000000000 */
[----:B------:R-:W-:Y:S01]  /*5a10*/  IMAD.IADD R24, R44, 0x1, -R29 ;  /* 0x000000012c187824 */ /* 0x000fe200078e0a1d */
[----:B------:R-:W-:Y:S01]  /*5a20*/  ISETP.GE.AND P0, PT, R3, UR19, PT ;  /* 0x0000001303007c0c */ /* 0x000fe2000bf06270 */
[C---:B------:R-:W-:Y:S01]  /*5a30*/  IMAD.IADD R13, R32.reuse, 0x1, -R13 ;  /* 0x00000001200d7824 */ /* 0x040fe200078e0a0d */
[----:B------:R-:W-:Y:S01]  /*5a40*/  I2FP.F32.S32 R16, R16 ;  /* 0x0000001000107245 */ /* 0x000fe20000201400 */
[C---:B------:R-:W-:Y:S01]  /*5a50*/  IMAD.IADD R53, R32.reuse, 0x1, -R53 ;  /* 0x0000000120357824 */ /* 0x040fe200078e0a35 */
[----:B------:R-:W-:Y:S01]  /*5a60*/  IABS R15, R15 ;  /* 0x0000000f000f7213 */ /* 0x000fe20000000000 */
[----:B------:R-:W-:Y:S01]  /*5a70*/  IMAD.IADD R3, R32, 0x1, -R3 ;  /* 0x0000000120037824 */ /* 0x000fe200078e0a03 */
[----:B------:R-:W-:Y:S01]  /*5a80*/  I2FP.F32.S32 R19, R19 ;  /* 0x0000001300137245 */ /* 0x000fe20000201400 */
[----:B------:R-:W-:Y:S01]  /*5a90*/  FFMA.FTZ R16, R16, -UR5, R25 ;  /* 0x8000000510107c23 */ /* 0x000fe20008010019 */
[----:B------:R-:W-:Y:S01]  /*5aa0*/  IABS R24, R24 ;  /* 0x0000001800187213 */ /* 0x000fe20000000000 */
[----:B------:R-:W-:Y:S01]  /*5ab0*/  IMAD.IADD R36, R32, 0x1, -R37 ;  /* 0x0000000120247824 */ /* 0x000fe200078e0a25 */
[----:B------:R-:W-:Y:S01]  /*5ac0*/  IABS R13, R13 ;  /* 0x0000000d000d7213 */ /* 0x000fe20000000000 */
[----:B------:R-:W-:Y:S01]  /*5ad0*/  FFMA.FTZ R19, R19, -UR5, R28 ;  /* 0x8000000513137c23 */ /* 0x000fe2000801001c */
[----:B------:R-:W-:Y:S01]  /*5ae0*/  IABS R53, R53 ;  /* 0x0000003500357213 */ /* 0x000fe20000000000 */
[----:B------:R-:W-:Y:S01]  /*5af0*/  VIADD R55, R4, 0xffffffe9 ;  /* 0xffffffe904377836 */ /* 0x000fe20000000000 */
[----:B------:R-:W-:Y:S01]  /*5b00*/  I2FP.F32.S32 R15, R15 ;  /* 0x0000000f000f7245 */ /* 0x000fe20000201400 */
[----:B------:R-:W-:Y:S01]  /*5b10*/  HMMA.16816.F32 R68, R8, R38, R68 ;  /* 0x000000260844723c */ /* 0x000fe20000001844 */
[----:B------:R-:W-:-:S02]  /*5b20*/  IABS R3, R3 ;  /* 0x0000000300037213 */ /* 0x000fc40000000000 */
[----:B------:R-:W-:Y:S01]  /*5b30*/  I2FP.F32.S32 R25, R24 ;  /* 0x0000001800197245 */ /* 0x000fe20000201400 */
[----:B------:R-:W-:Y:S01]  /*5b40*/  FFMA.FTZ R15, R15, -UR5, R42 ;  /* 0x800000050f0f7c23 */ /* 0x000fe2000801002a */
[----:B------:R-:W-:Y:S01]  /*5b50*/  I2FP.F32.S32 R24, R13 ;  /* 0x0000000d00187245 */ /* 0x000fe20000201400 */
[----:B------:R-:W-:Y:S01]  /*5b60*/  IMAD.IADD R13, R32, 0x1, -R41 ;  /* 0x00000001200d7824 */ /* 0x000fe200078e0a29 */
[----:B------:R-:W-:Y:S01]  /*5b70*/  I2FP.F32.S32 R28, R53 ;  /* 0x00000035001c7245 */ /* 0x000fe20000201400 */
[----:B------:R-:W-:Y:S01]  /*5b80*/  FFMA.FTZ R20, R25, -UR5, R20 ;  /* 0x8000000519147c23 */ /* 0x000fe20008010014 */
[----:B------:R-:W-:Y:S01]  /*5b90*/  I2FP.F32.S32 R3, R3 ;  /* 0x0000000300037245 */ /* 0x000fe20000201400 */
[----:B------:R-:W-:Y:S01]  /*5ba0*/  FFMA.FTZ R24, R24, -UR5, R43 ;  /* 0x8000000518187c23 */ /* 0x000fe2000801002b */
[----:B------:R-:W-:Y:S01]  /*5bb0*/  FSEL R25, R14, -INF , !P1 ;  /* 0xff8000000e197808 */ /* 0x000fe20004800000 */
[----:B------:R-:W-:Y:S01]  /*5bc0*/  FFMA.FTZ R35, R28, -UR5, R35 ;  /* 0x800000051c237c23 */ /* 0x000fe20008010023 */
[----:B------:R-:W-:Y:S01]  /*5bd0*/  FSEL R28, R15, -INF , !P2 ;  /* 0xff8000000f1c7808 */ /* 0x000fe20005000000 */
[----:B------:R-:W-:Y:S01]  /*5be0*/  FFMA.FTZ R34, R3, -UR5, R34 ;  /* 0x8000000503227c23 */ /* 0x000fe20008010022 */
[----:B------:R-:W-:Y:S01]  /*5bf0*/  FSEL R3, R40, -INF , !P2 ;  /* 0xff80000028037808 */ /* 0x000fe20005000000 */
[----:B------:R-:W-:Y:S01]  /*5c00*/  IMAD.IADD R15, R32, 0x1, -R47 ;  /* 0x00000001200f7824 */ /* 0x000fe200078e0a2f */
[----:B------:R-:W-:Y:S01]  /*5c10*/  FSEL R24, R24, -INF , !P1 ;  /* 0xff80000018187808 */ /* 0x000fe20004800000 */
[C---:B------:R-:W-:Y:S01]  /*5c20*/  IMAD.IADD R40, R32.reuse, 0x1, -R45 ;  /* 0x0000000120287824 */ /* 0x040fe200078e0a2d */
[----:B------:R-:W-:Y:S01]  /*5c30*/  ISETP.GE.AND P1, PT, R29, UR19, PT ;  /* 0x000000131d007c0c */ /* 0x000fe2000bf26270 */
[----:B------:R-:W-:Y:S01]  /*5c40*/  IMAD.IADD R29, R32, 0x1, -R29 ;  /* 0x00000001201d7824 */ /* 0x000fe200078e0a1d */
[----:B------:R-:W-:Y:S01]  /*5c50*/  IABS R15, R15 ;  /* 0x0000000f000f7213 */ /* 0x000fe20000000000 */
[C---:B------:R-:W-:Y:S01]  /*5c60*/  VIADD R53, R4.reuse, 0xfffffff0 ;  /* 0xfffffff004357836 */ /* 0x040fe20000000000 */
[----:B------:R-:W-:Y:S01]  /*5c70*/  IABS R12, R12 ;  /* 0x0000000c000c7213 */ /* 0x000fe20000000000 */
[----:B------:R-:W-:Y:S01]  /*5c80*/  VIADD R43, R4, 0xfffffff9 ;  /* 0xfffffff9042b7836 */ /* 0x000fe20000000000 */
[----:B------:R-:W-:-:S02]  /*5c90*/  IABS R40, R40 ;  /* 0x0000002800287213 */ /* 0x000fc40000000000 */
[----:B------:R-:W-:Y:S02]  /*5ca0*/  IABS R29, R29 ;  /* 0x0000001d001d7213 */ /* 0x000fe40000000000 */
[----:B------:R-:W-:Y:S02]  /*5cb0*/  I2FP.F32.S32 R15, R15 ;  /* 0x0000000f000f7245 */ /* 0x000fe40000201400 */
[----:B------:R-:W-:Y:S02]  /*5cc0*/  I2FP.F32.S32 R12, R12 ;  /* 0x0000000c000c7245 */ /* 0x000fe40000201400 */
[----:B------:R-:W-:Y:S01]  /*5cd0*/  I2FP.F32.S32 R40, R40 ;  /* 0x0000002800287245 */ /* 0x000fe20000201400 */
[----:B------:R-:W-:Y:S01]  /*5ce0*/  FFMA.FTZ R14, R15, -UR5, R30 ;  /* 0x800000050f0e7c23 */ /* 0x000fe2000801001e */
[----:B------:R-:W-:Y:S01]  /*5cf0*/  I2FP.F32.S32 R29, R29 ;  /* 0x0000001d001d7245 */ /* 0x000fe20000201400 */
[----:B------:R-:W-:Y:S01]  /*5d00*/  FFMA.FTZ R12, R12, -UR5, R33 ;  /* 0x800000050c0c7c23 */ /* 0x000fe20008010021 */
[----:B------:R-:W-:Y:S01]  /*5d10*/  ISETP.GE.AND P2, PT, R37, UR19, PT ;  /* 0x0000001325007c0c */ /* 0x000fe2000bf46270 */
[----:B------:R-:W-:Y:S01]  /*5d20*/  FFMA.FTZ R15, R40, -UR5, R31 ;  /* 0x80000005280f7c23 */ /* 0x000fe2000801001f */
[----:B------:R-:W-:Y:S01]  /*5d30*/  IABS R13, R13 ;  /* 0x0000000d000d7213 */ /* 0x000fe20000000000 */
[C---:B------:R-:W-:Y:S01]  /*5d40*/  VIADD R33, R4.reuse, 0xffffffe1 ;  /* 0xffffffe104217836 */ /* 0x040fe20000000000 */
[----:B------:R-:W-:Y:S01]  /*5d50*/  IABS R36, R36 ;  /* 0x0000002400247213 */ /* 0x000fe20000000000 */
[----:B------:R-:W-:-:S02]  /*5d60*/  VIADD R31, R4, 0xffffffe8 ;  /* 0xffffffe8041f7836 */ /* 0x000fc40000000000 */
[----:B------:R-:W-:Y:S01]  /*5d70*/  FFMA.FTZ R22, R29, -UR5, R22 ;  /* 0x800000051d167c23 */ /* 0x000fe20008010016 */
[C---:B------:R-:W-:Y:S01]  /*5d80*/  IMAD.IADD R37, R44.reuse, 0x1, -R55 ;  /* 0x000000012c257824 */ /* 0x040fe200078e0a37 */
[----:B------:R-:W-:Y:S01]  /*5d90*/  I2FP.F32.S32 R13, R13 ;  /* 0x0000000d000d7245 */ /* 0x000fe20000201400 */
[----:B------:R-:W-:Y:S01]  /*5da0*/  IMAD.IADD R40, R44, 0x1, -R31 ;  /* 0x000000012c287824 */ /* 0x000fe200078e0a1f */
[----:B------:R-:W-:Y:S01]  /*5db0*/  FSEL R29, R6, -INF , !P0 ;  /* 0xff800000061d7808 */ /* 0x000fe20004000000 */
[----:B------:R-:W-:Y:S01]  /*5dc0*/  IMAD.IADD R30, R32, 0x1, -R55 ;  /* 0x00000001201e7824 */ /* 0x000fe200078e0a37 */
[----:B------:R-:W-:Y:S01]  /*5dd0*/  ISETP.GE.AND P3, PT, R41, UR19, PT ;  /* 0x0000001329007c0c */ /* 0x000fe2000bf66270 */
[----:B------:R-:W-:Y:S01]  /*5de0*/  IMAD.IADD R41, R44, 0x1, -R33 ;  /* 0x000000012c297824 */ /* 0x000fe200078e0a21 */
[----:B------:R-:W-:Y:S01]  /*5df0*/  I2FP.F32.S32 R36, R36 ;  /* 0x0000002400247245 */ /* 0x000fe20000201400 */
[----:B------:R-:W-:Y:S01]  /*5e00*/  FFMA.FTZ R13, R13, -UR5, R26 ;  /* 0x800000050d0d7c23 */ /* 0x000fe2000801001a */
[----:B------:R-:W-:-:S02]  /*5e10*/  FSEL R6, R34, -INF , !P0 ;  /* 0xff80000022067808 */ /* 0x000fc40004000000 */
[----:B------:R-:W-:Y:S01]  /*5e20*/  ISETP.GE.AND P0, PT, R33, UR19, PT ;  /* 0x0000001321007c0c */ /* 0x000fe2000bf06270 */
[----:B------:R-:W-:Y:S01]  /*5e30*/  IMAD.IADD R33, R32, 0x1, -R33 ;  /* 0x0000000120217824 */ /* 0x000fe200078e0a21 */
[----:B------:R-:W-:Y:S01]  /*5e40*/  IABS R37, R37 ;  /* 0x0000002500257213 */ /* 0x000fe20000000000 */
[----:B------:R-:W-:Y:S01]  /*5e50*/  FFMA.FTZ R26, R36, -UR5, R27 ;  /* 0x80000005241a7c23 */ /* 0x000fe2000801001b */
[----:B------:R-:W-:Y:S01]  /*5e60*/  IABS R40, R40 ;  /* 0x0000002800287213 */ /* 0x000fe20000000000 */
[----:B------:R-:W-:Y:S01]  /*5e70*/  IMAD.IADD R36, R44, 0x1, -R53 ;  /* 0x000000012c247824 */ /* 0x000fe200078e0a35 */
[----:B------:R-:W-:Y:S02]  /*5e80*/  I2FP.F32.S32 R10, R37 ;  /* 0x00000025000a7245 */ /* 0x000fe40000201400 */
[----:B------:R-:W-:Y:S01]  /*5e90*/  ISETP.GE.AND P5, PT, R47, UR19, PT ;  /* 0x000000132f007c0c */ /* 0x000fe2000bfa6270 */
[C---:B------:R-:W-:Y:S01]  /*5ea0*/  VIADD R47, R4.reuse, 0xfffffff1 ;  /* 0xfffffff1042f7836 */ /* 0x040fe20000000000 */
[----:B------:R-:W-:Y:S01]  /*5eb0*/  ISETP.GE.AND P4, PT, R45, UR19, PT ;  /* 0x000000132d007c0c */ /* 0x000fe2000bf86270 */
[----:B------:R-:W-:Y:S01]  /*5ec0*/  VIADD R45, R4, 0xfffffff8 ;  /* 0xfffffff8042d7836 */ /* 0x000fe20000000000 */
[----:B------:R-:W-:Y:S01]  /*5ed0*/  IABS R41, R41 ;  /* 0x0000002900297213 */ /* 0x000fe20000000000 */
[----:B------:R-:W-:Y:S01]  /*5ee0*/  FFMA.FTZ R49, R10, -UR5, R49 ;  /* 0x800000050a317c23 */ /* 0x000fe20008010031 */
[----:B------:R-:W-:Y:S01]  /*5ef0*/  IABS R33, R33 ;  /* 0x0000002100217213 */ /* 0x000fe20000000000 */
[----:B------:R-:W-:Y:S01]  /*5f00*/  IMAD.IADD R34, R44, 0x1, -R45 ;  /* 0x000000012c227824 */ /* 0x000fe200078e0a2d */
[----:B------:R-:W-:-:S02]  /*5f10*/  I2FP.F32.S32 R9, R40 ;  /* 0x0000002800097245 */ /* 0x000fc40000201400 */
[----:B------:R-:W-:Y:S02]  /*5f20*/  FSEL R27, R12, -INF , !P6 ;  /* 0xff8000000c1b7808 */ /* 0x000fe40007000000 */
[----:B------:R-:W-:Y:S01]  /*5f30*/  FSEL R4, R35, -INF , !P6 ;  /* 0xff80000023047808 */ /* 0x000fe20007000000 */
[----:B------:R-:W-:Y:S01]  /*5f40*/  IMAD.IADD R35, R44, 0x1, -R47 ;  /* 0x000000012c237824 */ /* 0x000fe200078e0a2f */
[----:B------:R-:W-:Y:S01]  /*5f50*/  ISETP.GE.AND P6, PT, R31, UR19, PT ;  /* 0x000000131f007c0c */ /* 0x000fe2000bfc6270 */
[----:B------:R-:W-:Y:S01]  /*5f60*/  IMAD.IADD R31, R32, 0x1, -R31 ;  /* 0x00000001201f7824 */ /* 0x000fe200078e0a1f */
[----:B------:R-:W-:Y:S01]  /*5f70*/  IABS R36, R36 ;  /* 0x0000002400247213 */ /* 0x000fe20000000000 */
[----:B------:R-:W-:Y:S01]  /*5f80*/  FFMA.FTZ R48, R9, -UR5, R48 ;  /* 0x8000000509307c23 */ /* 0x000fe20008010030 */
[----:B------:R-:W-:Y:S01]  /*5f90*/  I2FP.F32.S32 R8, R41 ;  /* 0x0000002900087245 */ /* 0x000fe20000201400 */
[----:B------:R-:W-:Y:S01]  /*5fa0*/  IMAD.IADD R44, R44, 0x1, -R43 ;  /* 0x000000012c2c7824 */ /* 0x000fe200078e0a2b */
[----:B------:R-:W-:-:S02]  /*5fb0*/  I2FP.F32.S32 R10, R33 ;  /* 0x00000021000a7245 */ /* 0x000fc40000201400 */
[----:B------:R-:W-:Y:S01]  /*5fc0*/  FSEL R12, R15, -INF , !P4 ;  /* 0xff8000000f0c7808 */ /* 0x000fe20006000000 */
[----:B------:R-:W-:Y:S01]  /*5fd0*/  FFMA.FTZ R21, R8, -UR5, R21 ;  /* 0x8000000508157c23 */ /* 0x000fe20008010015 */
[----:B------:R-:W-:Y:S01]  /*5fe0*/  FSEL R15, R18, -INF , !P3 ;  /* 0xff800000120f7808 */ /* 0x000fe20005800000 */
[----:B------:R-:W-:Y:S01]  /*5ff0*/  FFMA.FTZ R23, R10, -UR5, R23 ;  /* 0x800000050a177c23 */ /* 0x000fe20008010017 */
[----:B------:R-:W-:Y:S02]  /*6000*/  FSEL R18, R13, -INF , !P3 ;  /* 0xff8000000d127808 */ /* 0x000fe40005800000 */
[----:B------:R-:W-:Y:S02]  /*6010*/  FSEL R13, R16, -INF , !P2 ;  /* 0xff800000100d7808 */ /* 0x000fe40005000000 */
[----:B------:R-:W-:Y:S02]  /*6020*/  I2FP.F32.S32 R9, R36 ;  /* 0x0000002400097245 */ /* 0x000fe40000201400 */
[----:B------:R-:W-:Y:S01]  /*6030*/  FSEL R16, R26, -INF , !P2 ;  /* 0xff8000001a107808 */ /* 0x000fe20005000000 */
[----:B------:R-:W-:Y:S01]  /*6040*/  IMAD.IADD R26, R32, 0x1, -R53 ;  /* 0x00000001201a7824 */ /* 0x000fe200078e0a35 */
[----:B------:R-:W-:Y:S01]  /*6050*/  FSEL R193, R20, -INF , !P1 ;  /* 0xff80000014c17808 */ /* 0x000fe20004800000 */
[----:B------:R-:W-:Y:S01]  /*6060*/  IMAD.IADD R20, R32, 0x1, -R45 ;  /* 0x0000000120147824 */ /* 0x000fe200078e0a2d */
[----:B------:R-:W-:Y:S01]  /*6070*/  FSEL R186, R22, -INF , !P1 ;  /* 0xff80000016ba7808 */ /* 0x000fe20004800000 */
[C---:B------:R-:W-:Y:S01]  /*6080*/  IMAD.IADD R22, R32.reuse, 0x1, -R47 ;  /* 0x0000000120167824 */ /* 0x040fe200078e0a2f */
[----:B------:R-:W-:Y:S01]  /*6090*/  IABS R35, R35 ;  /* 0x0000002300237213 */ /* 0x000fe20000000000 */
[----:B------:R-:W-:Y:S01]  /*60a0*/  IMAD.IADD R32, R32, 0x1, -R43 ;  /* 0x0000000120207824 */ /* 0x000fe200078e0a2b */
[----:B------:R-:W-:Y:S01]  /*60b0*/  IABS R34, R34 ;  /* 0x0000002200227213 */ /* 0x000fe20000000000 */
[----:B------:R-:W-:Y:S01]  /*60c0*/  FFMA.FTZ R64, R9, -UR5, R64 ;  /* 0x8000000509407c23 */ /* 0x000fe20008010040 */
[----:B------:R-:W-:-:S02]  /*60d0*/  IABS R31, R31 ;  /* 0x0000001f001f7213 */ /* 0x000fc40000000000 */
[----:B------:R-:W-:Y:S02]  /*60e0*/  I2FP.F32.S32 R8, R35 ;  /* 0x0000002300087245 */ /* 0x000fe40000201400 */
[----:B------:R-:W-:Y:S02]  /*60f0*/  I2FP.F32.S32 R9, R34 ;  /* 0x0000002200097245 */ /* 0x000fe40000201400 */
[----:B------:R-:W-:Y:S01]  /*6100*/  I2FP.F32.S32 R11, R31 ;  /* 0x0000001f000b7245 */ /* 0x000fe20000201400 */
[----:B------:R-:W-:Y:S01]  /*6110*/  FFMA.FTZ R65, R8, -UR5, R65 ;  /* 0x8000000508417c23 */ /* 0x000fe20008010041 */
[----:B------:R-:W-:Y:S01]  /*6120*/  FSEL R185, R21, -INF , !P0 ;  /* 0xff80000015b97808 */ /* 0x000fe20004000000 */
[----:B------:R-:W-:Y:S01]  /*6130*/  FFMA.FTZ R68, R9, -UR5, R68 ;  /* 0x8000000509447c23 */ /* 0x000fe20008010044 */
[----:B------:R-:W-:Y:S01]  /*6140*/  FSEL R202, R23, -INF , !P0 ;  /* 0xff80000017ca7808 */ /* 0x000fe20004000000 */
[----:B------:R-:W-:Y:S01]  /*6150*/  FFMA.FTZ R50, R11, -UR5, R50 ;  /* 0x800000050b327c23 */ /* 0x000fe20008010032 */
[----:B------:R-:W-:-:S02]  /*6160*/  PLOP3.LUT P0, PT, PT, PT, UP0, 0x80, 0x0 ;  /* 0x000000000000781c */ /* 0x000fc40003f0f008 */
[----:B------:R-:W-:Y:S02]  /*6170*/  IABS R44, R44 ;  /* 0x0000002c002c7213 */ /* 0x000fe40000000000 */
[----:B------:R-:W-:Y:S02]  /*6180*/  IABS R30, R30 ;  /* 0x0000001e001e7213 */ /* 0x000fe40000000000 */
[----:B------:R-:W-:Y:S02]  /*6190*/  IABS R26, R26 ;  /* 0x0000001a001a7213 */ /* 0x000fe40000000000 */
[----:B------:R-:W-:Y:S02]  /*61a0*/  IABS R22, R22 ;  /* 0x0000001600167213 */ /* 0x000fe40000000000 */
[----:B------:R-:W-:Y:S02]  /*61b0*/  IABS R20, R20 ;  /* 0x0000001400147213 */ /* 0x000fe40000000000 */
[----:B------:R-:W-:-:S02]  /*61c0*/  IABS R32, R32 ;  /* 0x0000002000207213 */ /* 0x000fc40000000000 */
[----:B------:R-:W-:Y:S02]  /*61d0*/  I2FP.F32.S32 R44, R44 ;  /* 0x0000002c002c7245 */ /* 0x000fe40000201400 */
[----:B------:R-:W-:Y:S02]  /*61e0*/  I2FP.F32.S32 R8, R30 ;  /* 0x0000001e00087245 */ /* 0x000fe40000201400 */
[----:B------:R-:W-:Y:S01]  /*61f0*/  I2FP.F32.S32 R11, R26 ;  /* 0x0000001a000b7245 */ /* 0x000fe20000201400 */
[----:B------:R-:W-:Y:S01]  /*6200*/  FFMA.FTZ R69, R44, -UR5, R69 ;  /* 0x800000052c457c23 */ /* 0x000fe20008010045 */
[----:B------:R-:W-:Y:S01]  /*6210*/  I2FP.F32.S32 R22, R22 ;  /* 0x0000001600167245 */ /* 0x000fe20000201400 */
[----:B------:R-:W-:Y:S01]  /*6220*/  FFMA.FTZ R51, R8, -UR5, R51 ;  /* 0x8000000508337c23 */ /* 0x000fe20008010033 */
        /* <DEDUP_REMOVED lines=9> */
[----:B------:R-:W-:Y:S01]  /*62c0*/  BAR.SYNC.DEFER_BLOCKING 0x0 ;  /* 0x0000000000007b1d */ /* 0x000fe20000010000 */
[----:B------:R-:W-:-:S02]  /*62d0*/  ISETP.GE.AND P5, PT, R55, UR19, PT ;  /* 0x0000001337007c0c */ /* 0x000fc4000bfa6270 */
[----:B------:R-:W-:Y:S02]  /*62e0*/  ISETP.GE.AND P4, PT, R53, UR19, PT ;  /* 0x0000001335007c0c */ /* 0x000fe4000bf86270 */
[----:B------:R-:W-:Y:S02]  /*62f0*/  ISETP.GE.AND P3, PT, R47, UR19, PT ;  /* 0x000000132f007c0c */ /* 0x000fe4000bf66270 */
[----:B------:R-:W-:Y:S02]  /*6300*/  ISETP.GE.AND P2, PT, R45, UR19, PT ;  /* 0x000000132d007c0c */ /* 0x000fe4000bf46270 */
[----:B------:R-:W-:Y:S02]  /*6310*/  ISETP.GE.AND P1, PT, R43, UR19, PT ;  /* 0x000000132b007c0c */ /* 0x000fe4000bf26270 */
        /* <DEDUP_REMOVED lines=12> */
[----:B------:R-:W-:Y:S06]  /*63e0*/  @!P0 BRA `(.L_x_4087) ;  /* 0x0000000c00d08947 */ /* 0x000fec0003800000 */
[----:B------:R-:W-:-:S13]  /*63f0*/  PLOP3.LUT P1, PT, PT, PT, UP1, 0x40, 0x0 ;  /* 0x000000000000781c */ /* 0x000fda0003f2e818 */
[----:B------:R-:W-:Y:S05]  /*6400*/  @P1 BRA `(.L_x_4088) ;  /* 0x0000000000f41947 */ /* 0x000fea0003800000 */
        /* <DEDUP_REMOVED lines=51> */
[----:B------:R-:W-:Y:S01]  /*6740*/  IMAD.WIDE.U32 R20, R11, UR6, RZ ;  /* 0x000000060b147c25 */ /* 0x000fe2000f8e00ff */
[----:B------:R-:W-:Y:S02]  /*6750*/  ULDC.64 UR6, c[0x0][0x230] ;  /* 0x00008c0000067ab9 */ /* 0x000fe40000000a00 */
        /* <DEDUP_REMOVED lines=8> */
.L_x_4088:
[----:B------:R-:W-:-:S04]  /*67e0*/  ULEA UR6, -UR6, URZ, 0x6 ;  /* 0x0000003f06067291 */ /* 0x000fc8000f8e313f */
[----:B------:R-:W-:Y:S02]  /*67f0*/  USHF.R.S32.HI UR7, URZ, 0x1f, UR6 ;  /* 0x0000001f3f077899 */ /* 0x000fe40008011406 */
[----:B------:R-:W-:-:S04]  /*6800*/  MOV R26, UR6 ;  /* 0x00000006001a7c02 */ /* 0x000fc80008000f00 */
[----:B------:R-:W-:-:S07]  /*6810*/  MOV R31, UR7 ;  /* 0x00000007001f7c02 */ /* 0x000fce0008000f00 */
.L_x_4089:
        /* <DEDUP_REMOVED lines=16> */
[C-C-:B------:R-:W-:Y:S01]  /*6920*/  @!P5 IMAD.X R33, R31.reuse, 0x1, R166.reuse, P1 ;  /* 0x000000011f21d824 */ /* 0x140fe200008e06a6 */
        /* <DEDUP_REMOVED lines=8> */
[C-C-:B------:R-:W-:Y:S01]  /*69b0*/  @!P4 IMAD.X R33, R31.reuse, 0x1, R166.reuse, P1 ;  /* 0x000000011f21c824 */ /* 0x140fe200008e06a6 */
[----:B------:R-:W-:Y:S01]  /*69c0*/  @!P3 IADD3 R32, P1, R26, R167, RZ ;  /* 0x000000a71a20b210 */ /* 0x000fe20007f3e0ff */
[----:B------:R-:W2:Y:S01]  /*69d0*/  @!P5 LDC.64 R10, c[0x0][0x218] ;  /* 0x00008600ff0adb82 */ /* 0x000ea20000000a00 */
[C---:B----4-:R-:W-:Y:S01]  /*69e0*/  @!P4 LEA R38, P2, R30.reuse, R8, 0x1 ;  /* 0x000000081e26c211 */ /* 0x050fe200078408ff */
[----:B------:R4:W-:Y:S03]  /*69f0*/  @P5 STS.128 [R238+0xa000], RZ ;  /* 0x00a000ffee005388 */ /* 0x0009e60000000c00 */
[----:B------:R-:W-:Y:S01]  /*6a00*/  @!P4 LEA.HI.X R39, R30, R9, R33, 0x1, P2 ;  /* 0x000000091e27c211 */ /* 0x000fe200010f0c21 */
[C---:B------:R-:W-:Y:S01]  /*6a10*/  @!P3 IMAD.X R33, R31.reuse, 0x1, R166, P1 ;  /* 0x000000011f21b824 */ /* 0x040fe200008e06a6 */
        /* <DEDUP_REMOVED lines=10> */
[CC--:B------:R-:W-:Y:S01]  /*6ac0*/  @!P6 IADD3 R33, P1, R30.reuse, R167.reuse, RZ ;  /* 0x000000a71e21e210 */ /* 0x0c0fe20007f3e0ff */
[----:B------:R-:W4:Y:S02]  /*6ad0*/  @!P3 LDC.64 R22, c[0x0][0x218] ;  /* 0x00008600ff16bb82 */ /* 0x000f240000000a00 */
[----:B------:R-:W-:Y:S01]  /*6ae0*/  @!PT LDS RZ, [RZ] ;  /* 0x00000000fffff984 */ /* 0x000fe20000000800 */
[----:B------:R-:W-:Y:S01]  /*6af0*/  @!PT LDS RZ, [RZ] ;  /* 0x00000000fffff984 */ /* 0x000fe20000000800 */
[----:B------:R-:W-:Y:S01]  /*6b00*/  @!PT LDS RZ, [RZ] ;  /* 0x00000000fffff984 */ /* 0x000fe20000000800 */
[----:B------:R5:W-:Y:S01]  /*6b10*/  @!P4 LDGSTS.E.BYPASS.LTC128B.128 [R238+0xc000], desc[UR20][R38.64+0x100] ;  /* 0x0c00010026eecfae */ /* 0x000be2000b901d54 */
[----:B-1----:R-:W-:Y:S01]  /*6b20*/  @!P6 LEA R44, P2, R33, R20, 0x1 ;  /* 0x00000014212ce211 */ /* 0x002fe200078408ff */
[----:B------:R-:W-:Y:S01]  /*6b30*/  @!P6 IMAD.X R32, R35, 0x1, R166, P1 ;  /* 0x000000012320e824 */ /* 0x000fe200008e06a6 */
        /* <DEDUP_REMOVED lines=12> */
[----:B---3--:R-:W-:Y:S01]  /*6c00*/  @!P4 LEA R32, P2, R10, R8, 0x1 ;  /* 0x000000080a20c211 */ /* 0x008fe200078408ff */
[C-C-:B------:R-:W-:Y:S01]  /*6c10*/  @!P4 IMAD.X R11, R35.reuse, 0x1, R166.reuse, P1 ;  /* 0x00000001230bc824 */ /* 0x140fe200008e06a6 */
[----:B------:R-:W3:Y:S01]  /*6c20*/  @!P6 LDC.64 R20, c[0x0][0x218] ;  /* 0x00008600ff14eb82 */ /* 0x000ee20000000a00 */
[----:B------:R-:W-:Y:S01]  /*6c30*/  @!P3 IADD3 R34, P1, R30, R167, RZ ;  /* 0x000000a71e22b210 */ /* 0x000fe20007f3e0ff */
[----:B------:R-:W-:Y:S01]  /*6c40*/  @!PT LDS RZ, [RZ] ;  /* 0x00000000fffff984 */ /* 0x000fe20000000800 */
[----:B------:R-:W-:Y:S01]  /*6c50*/  @!PT LDS RZ, [RZ] ;  /* 0x00000000fffff984 */ /* 0x000fe20000000800 */
[----:B------:R-:W-:Y:S01]  /*6c60*/  @!PT LDS RZ, [RZ] ;  /* 0x00000000fffff984 */ /* 0x000fe20000000800 */
[----:B------:R-:W-:Y:S02]  /*6c70*/  @!P6 LDGSTS.E.BYPASS.LTC128B.128 [R238+0x8800], desc[UR20][R44.64] ;  /* 0x088000002ceeefae */ /* 0x000fe4000b901d54 */
[----:B------:R-:W-:Y:S02]  /*6c80*/  @!P4 LEA.HI.X R33, R10, R9, R11, 0x1, P2 ;  /* 0x000000090a21c211 */ /* 0x000fe400010f0c0b */
[----:B------:R-:W-:Y:S01]  /*6c90*/  @!P3 IMAD.X R46, R35, 0x1, R166, P1 ;  /* 0x00000001232eb824 */ /* 0x000fe200008e06a6 */
[----:B----4-:R-:W-:Y:S01]  /*6ca0*/  @!P3 LEA R48, P1, R34, R22, 0x1 ;  /* 0x000000162230b211 */ /* 0x010fe200078208ff */
[----:B------:R-:W5:Y:S01]  /*6cb0*/  @!P5 LDC.64 R10, c[0x0][0x218] ;  /* 0x00008600ff0adb82 */ /* 0x000f620000000a00 */
[----:B------:R-:W-:Y:S01]  /*6cc0*/  IADD3 R30, P2, R30, UR27, RZ ;  /* 0x0000001b1e1e7c10 */ /* 0x000fe2000ff5e0ff */
[----:B------:R1:W-:Y:S01]  /*6cd0*/  @P5 STS.128 [R238+0xa800], RZ ;  /* 0x00a800ffee005388 */ /* 0x0003e20000000c00 */
[----:B------:R-:W-:-:S02]  /*6ce0*/  @!P3 LEA.HI.X R49, R34, R23, R46, 0x1, P1 ;  /* 0x000000172231b211 */ /* 0x000fc400008f0c2e */
[----:B------:R-:W-:Y:S01]  /*6cf0*/  IADD3.X R35, R35, UR26, RZ, P2, !PT ;  /* 0x0000001a23237c10 */ /* 0x000fe200097fe4ff */
[----:B------:R-:W-:Y:S01]  /*6d00*/  @!PT LDS RZ, [RZ] ;  /* 0x00000000fffff984 */ /* 0x000fe20000000800 */
[----:B------:R-:W-:Y:S01]  /*6d10*/  @!PT LDS RZ, [RZ] ;  /* 0x00000000fffff984 */ /* 0x000fe20000000800 */
[----:B------:R-:W-:Y:S01]  /*6d20*/  @!PT LDS RZ, [RZ] ;  /* 0x00000000fffff984 */ /* 0x000fe20000000800 */
[----:B------:R-:W-:Y:S01]  /*6d30*/  @!P5 LDGSTS.E.BYPASS.LTC128B.128 [R238+0xa800], desc[UR20][R42.64+0x80] ;  /* 0x0a8000802aeedfae */ /* 0x000fe2000b901d54 */
[CC--:B------:R-:W-:Y:S01]  /*6d40*/  @!P6 IADD3 R34, P1, R30.reuse, R167.reuse, RZ ;  /* 0x000000a71e22e210 */ /* 0x0c0fe20007f3e0ff */
[----:B------:R-:W4:Y:S01]  /*6d50*/  @!P4 LDC.64 R8, c[0x0][0x218] ;  /* 0x00008600ff08cb82 */ /* 0x000f220000000a00 */
[----:B------:R-:W-:Y:S01]  /*6d60*/  @!P5 IADD3 R46, P2, R30, R167, RZ ;  /* 0x000000a71e2ed210 */ /* 0x000fe20007f5e0ff */
[----:B------:R1:W-:Y:S02]  /*6d70*/  @P4 STS.128 [R238+0xc800], RZ ;  /* 0x00c800ffee004388 */ /* 0x0003e40000000c00 */
[C-C-:B------:R-:W-:Y:S02]  /*6d80*/  @!P6 IMAD.X R47, R35.reuse, 0x1, R166.reuse, P1 ;  /* 0x00000001232fe824 */ /* 0x140fe400008e06a6 */
[----:B------:R-:W-:Y:S01]  /*6d90*/  @!PT LDS RZ, [RZ] ;  /* 0x00000000fffff984 */ /* 0x000fe20000000800 */
[----:B------:R-:W-:Y:S01]  /*6da0*/  @!PT LDS RZ, [RZ] ;  /* 0x00000000fffff984 */ /* 0x000fe20000000800 */
[----:B------:R-:W-:Y:S01]  /*6db0*/  @!PT LDS RZ, [RZ] ;  /* 0x00000000fffff984 */ /* 0x000fe20000000800 */
[----:B------:R1:W-:Y:S02]  /*6dc0*/  @!P4 LDGSTS.E.BYPASS.LTC128B.128 [R238+0xc800], desc[UR20][R32.64+0x100] ;  /* 0x0c80010020eecfae */ /* 0x0003e4000b901d54 */
[----:B------:R-:W1:Y:S01]  /*6dd0*/  @!P3 LDC.64 R22, c[0x0][0x218] ;  /* 0x00008600ff16bb82 */ /* 0x000e620000000a00 */
[C---:B---3--:R-:W-:Y:S01]  /*6de0*/  @!P6 LEA R50, P1, R34.reuse, R20, 0x1 ;  /* 0x000000142232e211 */ /* 0x048fe200078208ff */
[----:B------:R-:W-:Y:S01]  /*6df0*/  @!P5 IMAD.X R20, R35, 0x1, R166, P2 ;  /* 0x000000012314d824 */ /* 0x000fe200010e06a6 */
[----:B------:R3:W-:Y:S02]  /*6e00*/  @P3 STS.128 [R238+0xe800], RZ ;  /* 0x00e800ffee003388 */ /* 0x0007e40000000c00 */
[----:B------:R-:W-:-:S02]  /*6e10*/  @!P6 LEA.HI.X R51, R34, R21, R47, 0x1, P1 ;  /* 0x000000152233e211 */ /* 0x000fc400008f0c2f */
[----:B------:R-:W-:Y:S01]  /*6e20*/  @!P4 IADD3 R34, P1, R30, R167, RZ ;  /* 0x000000a71e22c210 */ /* 0x000fe20007f3e0ff */
[----:B------:R-:W-:Y:S01]  /*6e30*/  @!PT LDS RZ, [RZ] ;  /* 0x00000000fffff984 */ /* 0x000fe20000000800 */
[----:B------:R-:W-:Y:S01]  /*6e40*/  @!PT LDS RZ, [RZ] ;  /* 0x00000000fffff984 */ /* 0x000fe20000000800 */
[----:B------:R-:W-:Y:S01]  /*6e50*/  @!PT LDS RZ, [RZ] ;  /* 0x00000000fffff984 */ /* 0x000fe20000000800 */
[----:B------:R3:W-:Y:S01]  /*6e60*/  @!P3 LDGSTS.E.BYPASS.LTC128B.128 [R238+0xe800], desc[UR20][R48.64+0x180] ;  /* 0x0e80018030eebfae */ /* 0x0007e2000b901d54 */
[----:B-----5:R-:W-:-:S03]  /*6e70*/  @!P5 LEA R40, P2, R46, R10, 0x1 ;  /* 0x0000000a2e28d211 */ /* 0x020fc600078408ff */
[C---:B------:R-:W-:Y:S01]  /*6e80*/  @!P4 IMAD.X R38, R35.reuse, 0x1, R166, P1 ;  /* 0x000000012326c824 */ /* 0x040fe200008e06a6 */
[----:B------:R-:W-:Y:S01]  /*6e90*/  @!P5 LEA.HI.X R41, R46, R11, R20, 0x1, P2 ;  /* 0x0000000b2e29d211 */ /* 0x000fe200010f0c14 */
[----:B------:R3:W-:Y:S01]  /*6ea0*/  @P6 STS.128 [R238+0x9000], RZ ;  /* 0x009000ffee006388 */ /* 0x0007e20000000c00 */
[----:B------:R-:W5:Y:S01]  /*6eb0*/  @!P6 LDC.64 R20, c[0x0][0x218] ;  /* 0x00008600ff14eb82 */ /* 0x000f620000000a00 */
[----:B----4-:R-:W-:Y:S02]  /*6ec0*/  @!P4 LEA R46, P2, R34, R8, 0x1 ;  /* 0x00000008222ec211 */ /* 0x010fe400078408ff */
[----:B--2---:R-:W-:Y:S01]  /*6ed0*/  @!P3 IADD3 R36, P1, R30, R167, RZ ;  /* 0x000000a71e24b210 */ /* 0x004fe20007f3e0ff */
[----:B------:R-:W-:Y:S01]  /*6ee0*/  @!PT LDS RZ, [RZ] ;  /* 0x00000000fffff984 */ /* 0x000fe20000000800 */
[----:B------:R-:W-:Y:S01]  /*6ef0*/  @!PT LDS RZ, [RZ] ;  /* 0x00000000fffff984 */ /* 0x000fe20000000800 */
[----:B------:R-:W-:Y:S01]  /*6f00*/  @!PT LDS RZ, [RZ] ;  /* 0x00000000fffff984 */ /* 0x000fe20000000800 */
[----:B------:R3:W-:Y:S01]  /*6f10*/  @!P6 LDGSTS.E.BYPASS.LTC128B.128 [R238+0x9000], desc[UR20][R50.64] ;  /* 0x0900000032eeefae */ /* 0x0007e2000b901d54 */
[----:B------:R-:W-:Y:S02]  /*6f20*/  @!P4 LEA.HI.X R47, R34, R9, R38, 0x1, P2 ;  /* 0x00000009222fc211 */ /* 0x000fe400010f0c26 */
[----:B------:R-:W-:Y:S01]  /*6f30*/  IADD3 R34, P2, R30, UR27, RZ ;  /* 0x0000001b1e227c10 */ /* 0x000fe2000ff5e0ff */
[----:B------:R-:W2:Y:S01]  /*6f40*/  @!P5 LDC.64 R10, c[0x0][0x218] ;  /* 0x00008600ff0adb82 */ /* 0x000ea20000000a00 */
[C---:B------:R-:W-:Y:S01]  /*6f50*/  @!P3 IMAD.X R30, R35.reuse, 0x1, R166, P1 ;  /* 0x00000001231eb824 */ /* 0x040fe200008e06a6 */
[----:B-1----:R-:W-:Y:S01]  /*6f60*/  @!P3 LEA R38, P1, R36, R22, 0x1 ;  /* 0x000000162426b211 */ /* 0x002fe200078208ff */
[----:B------:R3:W-:Y:S01]  /*6f70*/  @P5 STS.128 [R238+0xb000], RZ ;  /* 0x00b000ffee005388 */ /* 0x0007e20000000c00 */
[----:B------:R-:W-:-:S02]  /*6f80*/  IADD3.X R35, R35, UR26, RZ, P2, !PT ;  /* 0x0000001a23237c10 */ /* 0x000fc400097fe4ff */
[----:B------:R-:W-:Y:S01]  /*6f90*/  @!P3 LEA.HI.X R39, R36, R23, R30, 0x1, P1 ;  /* 0x000000172427b211 */ /* 0x000fe200008f0c1e */
[----:B------:R-:W-:Y:S01]  /*6fa0*/  @!PT LDS RZ, [RZ] ;  /* 0x00000000fffff984 */ /* 0x000fe20000000800 */
[----:B------:R-:W-:Y:S01]  /*6fb0*/  @!PT LDS RZ, [RZ] ;  /* 0x00000000fffff984 */ /* 0x000fe20000000800 */
[----:B------:R-:W-:Y:S01]  /*6fc0*/  @!PT LDS RZ, [RZ] ;  /* 0x00000000fffff984 */ /* 0x000fe20000000800 */
[----:B------:R3:W-:Y:S01]  /*6fd0*/  @!P5 LDGSTS.E.BYPASS.LTC128B.128 [R238+0xb000], desc[UR20][R40.64+0x80] ;  /* 0x0b00008028eedfae */ /* 0x0007e2000b901d54 */
[----:B------:R-:W1:Y:S01]  /*6fe0*/  @!P4 LDC.64 R8, c[0x0][0x218] ;  /* 0x00008600ff08cb82 */ /* 0x000e620000000a00 */
[CC--:B------:R-:W-:Y:S02]  /*6ff0*/  @!P6 IADD3 R22, P1, R34.reuse, R167.reuse, RZ ;  /* 0x000000a72216e210 */ /* 0x0c0fe40007f3e0ff */
[----:B------:R-:W-:Y:S01]  /*7000*/  @!P5 IADD3 R23, P2, R34, R167, RZ ;  /* 0x000000a72217d210 */ /* 0x000fe20007f5e0ff */
[----:B------:R3:W-:Y:S02]  /*7010*/  @P4 STS.128 [R238+0xd000], RZ ;  /* 0x00d000ffee004388 */ /* 0x0007e40000000c00 */
[C---:B------:R-:W-:Y:S01]  /*7020*/  @!P6 IMAD.X R30, R35.reuse, 0x1, R166, P1 ;  /* 0x00000001231ee824 */ /* 0x040fe200008e06a6 */
[C---:B-----5:R-:W-:Y:S01]  /*7030*/  @!P6 LEA R36, P1, R22.reuse, R20, 0x1 ;  /* 0x000000141624e211 */ /* 0x060fe200078208ff */
[----:B------:R-:W-:Y:S01]  /*7040*/  @!PT LDS RZ, [RZ] ;  /* 0x00000000fffff984 */ /* 0x000fe20000000800 */
[----:B------:R-:W-:Y:S01]  /*7050*/  @!PT LDS RZ, [RZ] ;  /* 0x00000000fffff984 */ /* 0x000fe20000000800 */
[----:B------:R-:W-:Y:S01]  /*7060*/  @!PT LDS RZ, [RZ] ;  /* 0x00000000fffff984 */ /* 0x000fe20000000800 */
[----:B------:R3:W-:Y:S03]  /*7070*/  @!P4 LDGSTS.E.BYPASS.LTC128B.128 [R238+0xd000], desc[UR20][R46.64+0x100] ;  /* 0x0d0001002eeecfae */ /* 0x0007e6000b901d54 */
[----:B------:R-:W-:Y:S01]  /*7080*/  @!P6 LEA.HI.X R37, R22, R21, R30, 0x1, P1 ;  /* 0x000000151625e211 */ /* 0x000fe200008f0c1e */
[----:B------:R-:W-:Y:S01]  /*7090*/  @!P5 IMAD.X R22, R35, 0x1, R166, P2 ;  /* 0x000000012316d824 */ /* 0x000fe200010e06a6 */
[----:B------:R-:W-:Y:S01]  /*70a0*/  @!P4 IADD3 R20, P1, R34, R167, RZ ;  /* 0x000000a72214c210 */ /* 0x000fe20007f3e0ff */
[----:B------:R3:W-:Y:S01]  /*70b0*/  @P3 STS.128 [R238+0xf000], RZ ;  /* 0x00f000ffee003388 */ /* 0x0007e20000000c00 */
[----:B--2---:R-:W-:-:S03]  /*70c0*/  @!P5 LEA R32, P2, R23, R10, 0x1 ;  /* 0x0000000a1720d211 */ /* 0x004fc600078408ff */
[----:B------:R-:W-:Y:S01]  /*70d0*/  @!P4 IMAD.X R10, R35, 0x1, R166, P1 ;  /* 0x00000001230ac824 */ /* 0x000fe200008e06a6 */
[----:B------:R-:W-:Y:S01]  /*70e0*/  @!P5 LEA.HI.X R33, R23, R11, R22, 0x1, P2 ;  /* 0x0000000b1721d211 */ /* 0x000fe200010f0c16 */
[----:B------:R-:W-:Y:S01]  /*70f0*/  @!PT LDS RZ, [RZ] ;  /* 0x00000000fffff984 */ /* 0x000fe20000000800 */
[----:B------:R-:W-:Y:S01]  /*7100*/  @!PT LDS RZ, [RZ] ;  /* 0x00000000fffff984 */ /* 0x000fe20000000800 */
[----:B------:R-:W-:Y:S01]  /*7110*/  @!PT LDS RZ, [RZ] ;  /* 0x00000000fffff984 */ /* 0x000fe20000000800 */
[----:B------:R3:W-:Y:S01]  /*7120*/  @!P3 LDGSTS.E.BYPASS.LTC128B.128 [R238+0xf000], desc[UR20][R38.64+0x180] ;  /* 0x0f00018026eebfae */ /* 0x0007e2000b901d54 */
[----:B-1----:R-:W-:-:S03]  /*7130*/  @!P4 LEA R8, P1, R20, R8, 0x1 ;  /* 0x000000081408c211 */ /* 0x002fc600078208ff */
        /* <DEDUP_REMOVED lines=21> */
[----:B---3--:R-:W-:-:S04]  /*7290*/  LEA R8, P1, R34, UR6, 0x1 ;  /* 0x0000000622087c11 */ /* 0x008fc8000f8208ff */
[----:B------:R-:W-:-:S05]  /*72a0*/  LEA.HI.X R9, R34, UR7, R35, 0x1, P1 ;  /* 0x0000000722097c11 */ /* 0x000fca00088f0c23 */
[----:B------:R-:W-:Y:S01]  /*72b0*/  @!PT LDS RZ, [RZ] ;  /* 0x00000000fffff984 */ /* 0x000fe20000000800 */
[----:B------:R-:W-:Y:S01]  /*72c0*/  @!PT LDS RZ, [RZ] ;  /* 0x00000000fffff984 */ /* 0x000fe20000000800 */
[----:B------:R-:W-:Y:S01]  /*72d0*/  @!PT LDS RZ, [RZ] ;  /* 0x00000000fffff984 */ /* 0x000fe20000000800 */
[----:B------:R1:W-:Y:S04]  /*72e0*/  LDGSTS.E.BYPASS.LTC128B.128 [R238+0xf800], desc[UR20][R8.64+0x180] ;  /* 0x0f80018008ee7fae */ /* 0x0003e8000b901d54 */
.L_x_4091:
[----:B------:R-:W-:Y:S05]  /*72f0*/  BSYNC B0 ;  /* 0x0000000000007941 */ /* 0x000fea0003800000 */
.L_x_4090:
[----:B------:R-:W0:Y:S01]  /*7300*/  LDGDEPBAR ;  /* 0x00000000000079af */ /* 0x000e220000000000 */
[----:B------:R-:W-:-:S04]  /*7310*/  IADD3 R167, P1, R26, R167, RZ ;  /* 0x000000a71aa77210 */ /* 0x000fc80007f3e0ff */
[----:B------:R-:W-:-:S09]  /*7320*/  IADD3.X R166, R31, R166, RZ, P1, !PT ;  /* 0x000000a61fa67210 */ /* 0x000fd20000ffe4ff */
.L_x_4087:
[----:B------:R-:W-:Y:S01]  /*7330*/  FMNMX.FTZ R20, R3, R25, !PT ;  /* 0x0000001903147209 */ /* 0x000fe20007810000 */
[----:B------:R-:W-:Y:S01]  /*7340*/  ULDC UR6, c[0x0][0x2ec] ;  /* 0x0000bb0000067ab9 */ /* 0x000fe20000000800 */
[----:B-1-3--:R-:W-:Y:S02]  /*7350*/  FMNMX.FTZ R9, R28, R24, !PT ;  /* 0x000000181c097209 */ /* 0x00afe40007810000 */
        /* <DEDUP_REMOVED lines=49> */
[C---:B------:R-:W-:Y:S01]  /*7670*/  FSETP.NEU.FTZ.AND P1, PT, R164.reuse, -INF , PT ;  /* 0xff800000a400780b */ /* 0x040fe20003f3d000 */
[----:B------:R-:W-:Y:S02]  /*7680*/  FMUL.FTZ R198, R164, UR6 ;  /* 0x00000006a4c67c20 */ /* 0x000fe40008410000 */
[----:B------:R-:W1:Y:S03]  /*7690*/  LDSM.16.MT88.4 R112, [R225+0x14000] ;  /* 0x01400000e170783b */ /* 0x000e660000004200 */
[----:B------:R-:W-:Y:S01]  /*76a0*/  FSEL R198, R198, RZ, P1 ;  /* 0x000000ffc6c67208 */ /* 0x000fe20000800000 */
[----:B------:R-:W1:Y:S04]  /*76b0*/  LDSM.16.MT88.4 R120, [R224+0x14000] ;  /* 0x01400000e078783b */ /* 0x000e680000004200 */
[--C-:B------:R-:W-:Y:S01]  /*76c0*/  FFMA.FTZ R181, R3, UR6, -R198.reuse ;  /* 0x0000000603b57c23 */ /* 0x100fe200080108c6 */
[----:B--2---:R-:W-:Y:S01]  /*76d0*/  FMNMX.FTZ R3, R9, R8, !PT ;  /* 0x0000000809037209 */ /* 0x004fe20007810000 */
[--C-:B------:R-:W-:Y:S01]  /*76e0*/  FFMA.FTZ R178, R25, UR6, -R198.reuse ;  /* 0x0000000619b27c23 */ /* 0x100fe200080108c6 */
[--C-:B------:R-:W-:Y:S01]  /*76f0*/  FFMA.FTZ R177, R29, UR6, -R198.reuse ;  /* 0x000000061db17c23 */ /* 0x100fe200080108c6 */
[--C-:B------:R-:W-:Y:S01]  /*7700*/  FFMA.FTZ R174, R27, UR6, -R198.reuse ;  /* 0x000000061bae7c23 */ /* 0x100fe200080108c6 */
[C---:B------:R-:W-:Y:S01]  /*7710*/  FSETP.NEU.FTZ.AND P1, PT, R3.reuse, -INF , PT ;  /* 0xff8000000300780b */ /* 0x040fe20003f3d000 */
[----:B------:R-:W-:Y:S01]  /*7720*/  FMUL.FTZ R191, R3, UR6 ;  /* 0x0000000603bf7c20 */ /* 0x000fe20008410000 */
[----:B------:R-:W2:Y:S01]  /*7730*/  LDSM.16.MT88.4 R128, [R228+0x16000] ;  /* 0x01600000e480783b */ /* 0x000ea20000004200 */
[----:B------:R-:W-:Y:S01]  /*7740*/  MUFU.EX2 R181, R181 ;  /* 0x000000b500b57308 */ /* 0x000fe20000000800 */
[--C-:B------:R-:W-:Y:S01]  /*7750*/  FFMA.FTZ R171, R15, UR6, -R198.reuse ;  /* 0x000000060fab7c23 */ /* 0x100fe200080108c6 */
[--C-:B------:R-:W-:Y:S01]  /*7760*/  FFMA.FTZ R168, R13, UR6, -R198.reuse ;  /* 0x000000060da87c23 */ /* 0x100fe200080108c6 */
[----:B------:R-:W-:Y:S01]  /*7770*/  FSEL R191, R191, RZ, P1 ;  /* 0x000000ffbfbf7208 */ /* 0x000fe20000800000 */
[----:B------:R-:W2:Y:S01]  /*7780*/  LDSM.16.MT88.4 R136, [R226+0x16000] ;  /* 0x01600000e288783b */ /* 0x000ea20000004200 */
[--C-:B------:R-:W-:Y:S01]  /*7790*/  FFMA.FTZ R175, R19, UR6, -R198.reuse ;  /* 0x0000000613af7c23 */ /* 0x100fe200080108c6 */
[--C-:B------:R-:W-:Y:S01]  /*77a0*/  FFMA.FTZ R172, R17, UR6, -R198.reuse ;  /* 0x0000000611ac7c23 */ /* 0x100fe200080108c6 */
        /* <DEDUP_REMOVED lines=13> */
[----:B------:R-:W2:Y:S01]  /*7880*/  LDSM.16.MT88.4 R12, [R226+0x10800] ;  /* 0x01080000e20c783b */ /* 0x000ea20000004200 */
[----:B------:R-:W-:Y:S01]  /*7890*/  MUFU.EX2 R177, R177 ;  /* 0x000000b100b17308 */ /* 0x000fe20000000800 */
[--C-:B------:R-:W-:Y:S01]  /*78a0*/  FFMA.FTZ R185, R185, UR6, -R198.reuse ;  /* 0x00000006b9b97c23 */ /* 0x100fe200080108c6 */
[--C-:B------:R-:W-:Y:S01]  /*78b0*/  FFMA.FTZ R187, R187, UR6, -R198.reuse ;  /* 0x00000006bbbb7c23 */ /* 0x100fe200080108c6 */
[----:B------:R-:W2:Y:S01]  /*78c0*/  LDSM.16.MT88.4 R8, [R224+0x10800] ;  /* 0x01080000e008783b */ /* 0x000ea20000004200 */
[--C-:B------:R-:W-:Y:S01]  /*78d0*/  FFMA.FTZ R186, R186, UR6, -R191.reuse ;  /* 0x00000006baba7c23 */ /* 0x100fe200080108bf */
[--C-:B------:R-:W-:Y:S01]  /*78e0*/  FFMA.FTZ R189, R202, UR6, -R191.reuse ;  /* 0x00000006cabd7c23 */ /* 0x100fe200080108bf */
[--C-:B------:R-:W-:Y:S01]  /*78f0*/  FFMA.FTZ R188, R188, UR6, -R191.reuse ;  /* 0x00000006bcbc7c23 */ /* 0x100fe200080108bf */
[----:B------:R-:W2:Y:S01]  /*7900*/  LDSM.16.MT88.4 R24, [R228+0x10800] ;  /* 0x01080000e418783b */ /* 0x000ea20000004200 */
[----:B------:R-:W4:Y:S01]  /*7910*/  MUFU.EX2 R174, R174 ;  /* 0x000000ae00ae7308 */ /* 0x000f220000000800 */
[----:B---3--:R-:W-:Y:S01]  /*7920*/  F2FP.F16.F32.PACK_AB R144, R178, R181 ;  /* 0x000000b5b290723e */ /* 0x008fe200000000ff */
[--C-:B------:R-:W-:Y:S01]  /*7930*/  FFMA.FTZ R193, R200, UR6, -R191.reuse ;  /* 0x00000006c8c17c23 */ /* 0x100fe200080108bf */
[----:B------:R-:W3:Y:S01]  /*7940*/  LDSM.16.MT88.4 R20, [R225+0x10800] ;  /* 0x01080000e114783b */ /* 0x000ee20000004200 */
[--C-:B------:R-:W-:Y:S01]  /*7950*/  FFMA.FTZ R200, R201, UR6, -R198.reuse ;  /* 0x00000006c9c87c23 */ /* 0x100fe200080108c6 */
[--C-:B------:R-:W-:Y:S01]  /*7960*/  FFMA.FTZ R199, R199, UR6, -R198.reuse ;  /* 0x00000006c7c77c23 */ /* 0x100fe200080108c6 */
[--C-:B------:R-:W-:Y:S01]  /*7970*/  FFMA.FTZ R197, R197, UR6, -R198.reuse ;  /* 0x00000006c5c57c23 */ /* 0x100fe200080108c6 */
[----:B------:R-:W-:Y:S01]  /*7980*/  LDSM.16.MT88.4 R16, [R228+0x12800] ;  /* 0x01280000e410783b */ /* 0x000fe20000004200 */
[----:B------:R-:W-:Y:S01]  /*7990*/  MUFU.EX2 R180, R180 ;  /* 0x000000b400b47308 */ /* 0x000fe20000000800 */
[----:B------:R-:W-:Y:S01]  /*79a0*/  FFMA.FTZ R198, R195, UR6, -R198 ;  /* 0x00000006c3c67c23 */ /* 0x000fe200080108c6 */
[--C-:B------:R-:W-:Y:S01]  /*79b0*/  FFMA.FTZ R195, R196, UR6, -R191.reuse ;  /* 0x00000006c4c37c23 */ /* 0x100fe200080108bf */
[----:B------:R-:W-:Y:S01]  /*79c0*/  LDSM.16.MT88.4 R28, [R224+0x12800] ;  /* 0x01280000e01c783b */ /* 0x000fe20000004200 */
[--C-:B------:R-:W-:Y:S01]  /*79d0*/  FFMA.FTZ R194, R194, UR6, -R191.reuse ;  /* 0x00000006c2c27c23 */ /* 0x100fe200080108bf */
[--C-:B------:R-:W-:Y:S01]  /*79e0*/  FFMA.FTZ R192, R192, UR6, -R191.reuse ;  /* 0x00000006c0c07c23 */ /* 0x100fe200080108bf */
[----:B------:R-:W-:Y:S01]  /*79f0*/  FFMA.FTZ R249, R190, UR6, -R191 ;  /* 0x00000006bef97c23 */ /* 0x000fe200080108bf */
[----:B------:R-:W-:Y:S01]  /*7a00*/  LDSM.16.MT88.4 R32, [R226+0x12800] ;  /* 0x01280000e220783b */ /* 0x000fe20000004200 */
[----:B------:R-:W5:Y:S01]  /*7a10*/  MUFU.EX2 R183, R183 ;  /* 0x000000b700b77308 */ /* 0x000f620000000800 */
[----:B----4-:R-:W-:Y:S01]  /*7a20*/  F2FP.F16.F32.PACK_AB R146, R174, R177 ;  /* 0x000000b1ae92723e */ /* 0x010fe200000000ff */
[----:B------:R-:W-:Y:S01]  /*7a30*/  FADD.FTZ R178, R181, R178 ;  /* 0x000000b2b5b27221 */ /* 0x000fe20000010000 */
[----:B------:R-:W-:-:S02]  /*7a40*/  ULDC.64 UR6, c[0x0][0x218] ;  /* 0x0000860000067ab9 */ /* 0x000fc40000000a00 */
[----:B------:R-:W-:Y:S01]  /*7a50*/  LEA R246, P1, R167, UR6, 0x1 ;  /* 0x00000006a7f67c11 */ /* 0x000fe2000f8208ff */
[----:B------:R-:W-:Y:S02]  /*7a60*/  FADD.FTZ R177, R177, R178 ;  /* 0x000000b2b1b17221 */ /* 0x000fe40000010000 */
[----:B------:R-:W-:Y:S01]  /*7a70*/  MUFU.EX2 R179, R179 ;  /* 0x000000b300b37308 */ /* 0x000fe20000000800 */
[----:B------:R-:W-:Y:S01]  /*7a80*/  LEA.HI.X R247, R167, UR7, R166, 0x1, P1 ;  /* 0x00000007a7f77c11 */ /* 0x000fe200088f0ca6 */
[----:B------:R-:W-:-:S06]  /*7a90*/  FADD.FTZ R174, R174, R177 ;  /* 0x000000b1aeae7221 */ /* 0x000fcc0000010000 */
[----:B------:R-:W4:Y:S01]  /*7aa0*/  MUFU.EX2 R176, R176 ;  /* 0x000000b000b07308 */ /* 0x000f220000000800 */
[----:B-----5:R-:W-:Y:S01]  /*7ab0*/  F2FP.F16.F32.PACK_AB R145, R183, R180 ;  /* 0x000000b4b791723e */ /* 0x020fe200000000ff */
[----:B------:R-:W-:-:S06]  /*7ac0*/  FADD.FTZ R180, R180, R183 ;  /* 0x000000b7b4b47221 */ /* 0x000fcc0000010000 */
[----:B------:R-:W-:Y:S08]  /*7ad0*/  MUFU.EX2 R175, R175 ;  /* 0x000000af00af7308 */ /* 0x000ff00000000800 */
[----:B------:R-:W5:Y:S01]  /*7ae0*/  MUFU.EX2 R172, R172 ;  /* 0x000000ac00ac7308 */ /* 0x000f620000000800 */
[----:B----4-:R-:W-:Y:S01]  /*7af0*/  F2FP.F16.F32.PACK_AB R147, R176, R179 ;  /* 0x000000b3b093723e */ /* 0x010fe200000000ff */
        /* <DEDUP_REMOVED lines=21> */
[----:B------:R-:W-:Y:S01]  /*7c50*/  MUFU.EX2 R184, R184 ;  /* 0x000000b800b87308 */ /* 0x000fe20000000800 */
[C---:B-1----:R-:W-:Y:S06]  /*7c60*/  HMMA.16816.F32 R100, R144.reuse, R104, RZ ;  /* 0x000000689064723c */ /* 0x042fec00000018ff */
[C---:B------:R-:W-:Y:S01]  /*7c70*/  HMMA.16816.F32 R108, R144.reuse, R112, RZ ;  /* 0x00000070906c723c */ /* 0x040fe200000018ff */
[----:B------:R-:W-:Y:S05]  /*7c80*/  MUFU.EX2 R187, R187 ;  /* 0x000000bb00bb7308 */ /* 0x000fea0000000800 */
[C---:B------:R-:W-:Y:S03]  /*7c90*/  HMMA.16816.F32 R116, R144.reuse, R120, RZ ;  /* 0x000000789074723c */ /* 0x040fe600000018ff */
[----:B------:R-:W-:Y:S03]  /*7ca0*/  MUFU.EX2 R186, R186 ;  /* 0x000000ba00ba7308 */ /* 0x000fe60000000800 */
[C---:B--2---:R-:W-:Y:S05]  /*7cb0*/  HMMA.16816.F32 R124, R144.reuse, R128, RZ ;  /* 0x00000080907c723c */ /* 0x044fea00000018ff */
[----:B------:R-:W1:Y:S01]  /*7cc0*/  MUFU.EX2 R189, R189 ;  /* 0x000000bd00bd7308 */ /* 0x000e620000000800 */
        /* <DEDUP_REMOVED lines=25> */
[C---:B------:R-:W-:Y:S06]  /*7e60*/  HMMA.16816.F32 R148, R144.reuse, R4, RZ ;  /* 0x000000049094723c */ /* 0x040fec00000018ff */
[----:B------:R-:W-:Y:S01]  /*7e70*/  HMMA.16816.F32 R144, R144, R6, RZ ;  /* 0x000000069090723c */ /* 0x000fe200000018ff */
[----:B-----5:R-:W-:Y:S01]  /*7e80*/  F2FP.F16.F32.PACK_AB R4, R172, R175 ;  /* 0x000000afac04723e */ /* 0x020fe200000000ff */
[----:B------:R-:W-:Y:S01]  /*7e90*/  FADD.FTZ R175, R175, R174 ;  /* 0x000000aeafaf7221 */ /* 0x000fe20000010000 */
[----:B----4-:R-:W-:Y:S01]  /*7ea0*/  F2FP.F16.F32.PACK_AB R5, R170, R173 ;  /* 0x000000adaa05723e */ /* 0x010fe200000000ff */
        /* <DEDUP_REMOVED lines=18> */
[C---:B------:R-:W-:Y:S06]  /*7fd0*/  HMMA.16816.F32 R44, R4.reuse, R20, R44 ;  /* 0x00000014042c723c */ /* 0x040fec000000182c */
[C---:B------:R-:W-:Y:S01]  /*7fe0*/  HMMA.16816.F32 R48, R4.reuse, R22, R48 ;  /* 0x000000160430723c */ /* 0x040fe20000001830 */
[----:B------:R-:W-:Y:S05]  /*7ff0*/  LDSM.16.MT88.4 R20, [R225+0x14800] ;  /* 0x01480000e114783b */ /* 0x000fea0000004200 */
        /* <DEDUP_REMOVED lines=8> */
[----:B------:R-:W1:Y:S05]  /*8080*/  LDSM.16.MT88.4 R16, [R224+0x14800] ;  /* 0x01480000e010783b */ /* 0x000e6a0000004200 */
[C---:B------:R-:W-:Y:S06]  /*8090*/  HMMA.16816.F32 R84, R4.reuse, R28, R84 ;  /* 0x0000001c0454723c */ /* 0x040fec0000001854 */
[C---:B------:R-:W-:Y:S01]  /*80a0*/  HMMA.16816.F32 R88, R4.reuse, R30, R88 ;  /* 0x0000001e0458723c */ /* 0x040fe20000001858 */
[----:B------:R-:W-:Y:S05]  /*80b0*/  LDSM.16.MT88.4 R28, [R224+0x16800] ;  /* 0x01680000e01c783b */ /* 0x000fea0000004200 */
[C---:B-----5:R-:W-:Y:S06]  /*80c0*/  HMMA.16816.F32 R92, R4.reuse, R24, R92 ;  /* 0x00000018045c723c */ /* 0x060fec000000185c */
        /* <DEDUP_REMOVED lines=25> */
[----:B------:R-:W-:Y:S01]  /*8260*/  F2FP.F16.F32.PACK_AB R5, R189, R186 ;  /* 0x000000babd05723e */ /* 0x000fe200000000ff */
[----:B------:R-:W-:Y:S01]  /*8270*/  FADD.FTZ R186, R186, R169 ;  /* 0x000000a9baba7221 */ /* 0x000fe20000010000 */
[----:B------:R-:W-:Y:S01]  /*8280*/  F2FP.F16.F32.PACK_AB R6, R187, R184 ;  /* 0x000000b8bb06723e */ /* 0x000fe200000000ff */
[----:B------:R-:W-:Y:S01]  /*8290*/  FADD.FTZ R185, R185, R182 ;  /* 0x000000b6b9b97221 */ /* 0x000fe20000010000 */
[----:B--2---:R-:W-:Y:S01]  /*82a0*/  F2FP.F16.F32.PACK_AB R7, R193, R188 ;  /* 0x000000bcc107723e */ /* 0x004fe200000000ff */
[----:B------:R-:W-:-:S02]  /*82b0*/  FADD.FTZ R189, R189, R186 ;  /* 0x000000babdbd7221 */ /* 0x000fc40000010000 */
[----:B------:R-:W-:Y:S02]  /*82c0*/  FADD.FTZ R184, R184, R185 ;  /* 0x000000b9b8b87221 */ /* 0x000fe40000010000 */
[----:B------:R-:W-:Y:S02]  /*82d0*/  FADD.FTZ R188, R188, R189 ;  /* 0x000000bdbcbc7221 */ /* 0x000fe40000010000 */
[----:B---3--:R-:W-:Y:S01]  /*82e0*/  HMMA.16816.F32 R36, R4, R12, R36 ;  /* 0x0000000c0424723c */ /* 0x008fe20000001824 */
[----:B------:R-:W-:Y:S01]  /*82f0*/  FADD.FTZ R187, R187, R184 ;  /* 0x000000b8bbbb7221 */ /* 0x000fe20000010000 */
[----:B------:R-:W-:-:S04]  /*8300*/  FADD.FTZ R188, R193, R188 ;  /* 0x000000bcc1bc7221 */ /* 0x000fc80000010000 */
[C---:B------:R-:W-:Y:S01]  /*8310*/  HMMA.16816.F32 R40, R4.reuse, R14, R40 ;  /* 0x0000000e0428723c */ /* 0x040fe20000001828 */
[----:B------:R-:W2:Y:S05]  /*8320*/  LDSM.16.MT88.4 R12, [R225+0x13000] ;  /* 0x01300000e10c783b */ /* 0x000eaa0000004200 */
[C---:B----4-:R-:W-:Y:S06]  /*8330*/  HMMA.16816.F32 R52, R4.reuse, R8, R52 ;  /* 0x000000080434723c */ /* 0x050fec0000001834 */
        /* <DEDUP_REMOVED lines=38> */
[C---:B----4-:R-:W-:Y:S06]  /*85a0*/  HMMA.16816.F32 R140, R4.reuse, R20, R140 ;  /* 0x00000014048c723c */ /* 0x050fec000000188c */
[C---:B------:R-:W-:Y:S01]  /*85b0*/  HMMA.16816.F32 R152, R4.reuse, R22, R152 ;  /* 0x000000160498723c */ /* 0x040fe20000001898 */
[----:B------:R-:W4:Y:S05]  /*85c0*/  LDSM.16.MT88.4 R20, [R226+0x13800] ;  /* 0x01380000e214783b */ /* 0x000f2a0000004200 */
[C---:B-1----:R-:W-:Y:S06]  /*85d0*/  HMMA.16816.F32 R148, R4.reuse, R16, R148 ;  /* 0x000000100494723c */ /* 0x042fec0000001894 */
[----:B------:R-:W-:Y:S01]  /*85e0*/  HMMA.16816.F32 R144, R4, R18, R144 ;  /* 0x000000120490723c */ /* 0x000fe20000001890 */
[----:B------:R-:W1:Y:S06]  /*85f0*/  LDSM.16.MT88.4 R16, [R225+0x13800] ;  /* 0x01380000e110783b */ /* 0x000e6c0000004200 */
        /* <DEDUP_REMOVED lines=41> */
[C---:B------:R-:W-:Y:S06]  /*8890*/  HMMA.16816.F32 R100, R4.reuse, R28, R100 ;  /* 0x0000001c0464723c */ /* 0x040fec0000001864 */
[C---:B------:R-:W-:Y:S06]  /*88a0*/  HMMA.16816.F32 R104, R4.reuse, R30, R104 ;  /* 0x0000001e0468723c */ /* 0x040fec0000001868 */
[C---:B-----5:R-:W-:Y:S06]  /*88b0*/  HMMA.16816.F32 R116, R4.reuse, R24, R116 ;  /* 0x000000180474723c */ /* 0x060fec0000001874 */
        /* <DEDUP_REMOVED lines=11> */
[----:B------:R-:W-:Y:S01]  /*8970*/  LOP3.LUT R165, R165, 0x3, RZ, 0xc0, !PT ;  /* 0x00000003a5a57812 */ /* 0x000fe200078ec0ff */
[----:B------:R-:W-:Y:S01]  /*8980*/  ULEA UR6, -UR8, URZ, 0x6 ;  /* 0x0000003f08067291 */ /* 0x000fe2000f8e313f */
[----:B------:R-:W-:Y:S01]  /*8990*/  IMAD.U32 R245, RZ, RZ, UR19 ;  /* 0x00000013fff57e24 */ /* 0x000fe2000f8e00ff */
[----:B------:R-:W-:Y:S01]  /*89a0*/  MOV R0, R3 ;  /* 0x0000000300007202 */ /* 0x000fe20000000f00 */
[----:B------:R-:W-:Y:S01]  /*89b0*/  UIADD3 UR22, UR18, -0x2, URZ ;  /* 0xfffffffe12167890 */ /* 0x000fe2000fffe03f */
[----:B------:R-:W-:Y:S01]  /*89c0*/  IMAD R2, R165, -0x2, R2 ;  /* 0xfffffffea5027824 */ /* 0x000fe200078e0202 */
[----:B------:R-:W-:Y:S01]  /*89d0*/  USHF.R.S32.HI UR7, URZ, 0x1f, UR6 ;  /* 0x0000001f3f077899 */ /* 0x000fe20008011406 */
[----:B------:R-:W-:Y:S01]  /*89e0*/  IMAD.MOV.U32 R165, RZ, RZ, R164 ;  /* 0x000000ffffa57224 */ /* 0x000fe200078e00a4 */
[----:B------:R-:W-:Y:S01]  /*89f0*/  MOV R244, UR6 ;  /* 0x0000000600f47c02 */ /* 0x000fe20008000f00 */
[----:B------:R-:W-:Y:S01]  /*8a00*/  ULDC UR17, c[0x0][0x2d0] ;  /* 0x0000b40000117ab9 */ /* 0x000fe20000000800 */
[----:B------:R-:W-:Y:S01]  /*8a10*/  IADD3 R245, R245, -UR14, R2 ;  /* 0x8000000ef5f57c10 */ /* 0x000fe2000fffe002 */
[----:B------:R-:W-:Y:S01]  /*8a20*/  ULDC UR4, c[0x0][0x2ec] ;  /* 0x0000bb0000047ab9 */ /* 0x000fe20000000800 */
[----:B------:R-:W-:Y:S01]  /*8a30*/  IMAD.U32 R239, RZ, RZ, UR7 ;  /* 0x00000007ffef7e24 */ /* 0x000fe2000f8e00ff */
[----:B------:R-:W-:Y:S01]  /*8a40*/  ULDC UR16, c[0x0][0x248] ;  /* 0x0000920000107ab9 */ /* 0x000fe20000000800 */
[----:B------:R-:W-:Y:S01]  /*8a50*/  ULDC.64 UR8, c[0x0][0x248] ;  /* 0x0000920000087ab9 */ /* 0x000fe20000000a00 */
[----:B------:R-:W-:Y:S01]  /*8a60*/  ULDC.64 UR10, c[0x0][0x250] ;  /* 0x00009400000a7ab9 */ /* 0x000fe20000000a00 */
[----:B------:R-:W-:-:S05]  /*8a70*/  ULDC.64 UR6, c[0x0][0x250] ;  /* 0x0000940000067ab9 */ /* 0x000fca0000000a00 */
.L_x_4096:
[----:B------:R-:W-:Y:S01]  /*8a80*/  PLOP3.LUT P0, PT, PT, PT, UP1, 0x40, 0x0 ;  /* 0x000000000000781c */ /* 0x000fe20003f0e818 */
[----:B------:R-:W-:Y:S04]  /*8a90*/  DEPBAR.LE SB0, 0x0 ;  /* 0x000080000000791a */ /* 0x000fe80000000000 */
[----:B------:R-:W-:Y:S01]  /*8aa0*/  BAR.SYNC.DEFER_BLOCKING 0x0 ;  /* 0x0000000000007b1d */ /* 0x000fe20000010000 */
[----:B------:R-:W-:Y:S01]  /*8ab0*/  ISETP.GE.AND P6, PT, R240, UR17, PT ;  /* 0x00000011f0007c0c */ /* 0x000fe2000bfc6270 */
[----:B------:R-:W-:Y:S01]  /*8ac0*/  IMAD.MOV.U32 R167, RZ, RZ, R244 ;  /* 0x000000ffffa77224 */ /* 0x000fe200078e00f4 */
[----:B------:R-:W-:Y:S01]  /*8ad0*/  ISETP.GE.AND P5, PT, R237, UR17, PT ;  /* 0x00000011ed007c0c */ /* 0x000fe2000bfa6270 */
[----:B------:R-:W-:Y:S01]  /*8ae0*/  IMAD.MOV.U32 R3, RZ, RZ, R239 ;  /* 0x000000ffff037224 */ /* 0x000fe200078e00ef */
[----:B------:R-:W-:Y:S02]  /*8af0*/  ISETP.GE.AND P4, PT, R236, UR17, PT ;  /* 0x00000011ec007c0c */ /* 0x000fe4000bf86270 */
[----:B------:R-:W-:Y:S01]  /*8b00*/  ISETP.GE.AND P3, PT, R235, UR17, PT ;  /* 0x00000011eb007c0c */ /* 0x000fe2000bf66270 */
[----:B------:R-:W-:Y:S01]  /*8b10*/  UMOV UR19, UR6 ;  /* 0x0000000600137c82 */ /* 0x000fe20008000000 */
[----:B------:R-:W-:Y:S01]  /*8b20*/  UMOV UR18, UR7 ;  /* 0x0000000700127c82 */ /* 0x000fe20008000000 */
[----:B------:R-:W-:Y:S10]  /*8b30*/  @P0 BRA `(.L_x_4093) ;  /* 0x0000000400040947 */ /* 0x000ff40003800000 */
        /* <DEDUP_REMOVED lines=65> */
.L_x_4093:
[C---:B------:R-:W-:Y:S01]  /*8f50*/  IADD3 R252, P1, R167.reuse, UR23, RZ ;  /* 0x00000017a7fc7c10 */ /* 0x040fe2000ff3e0ff */
[----:B------:R-:W-:Y:S01]  /*8f60*/  @P6 STS.128 [R238+0x10000], RZ ;  /* 0x010000ffee006388 */ /* 0x000fe20000000c00 */
[----:B------:R-:W-:Y:S01]  /*8f70*/  LEA R2, P0, R167, R248, 0x1 ;  /* 0x000000f8a7027211 */ /* 0x000fe200078008ff */
[----:B------:R-:W-:Y:S01]  /*8f80*/  UISETP.GE.AND UP0, UPT, UR22, 0x1, UPT ;  /* 0x000000011600788c */ /* 0x000fe2000bf06270 */
[----:B------:R-:W-:Y:S02]  /*8f90*/  IADD3.X R166, R3, UR13, RZ, P1, !PT ;  /* 0x0000000d03a67c10 */ /* 0x000fe40008ffe4ff */
[----:B------:R-:W-:Y:S02]  /*8fa0*/  LEA.HI.X R3, R167, R250, R3, 0x1, P0 ;  /* 0x000000faa7037211 */ /* 0x000fe400000f0c03 */
[CC--:B------:R-:W-:Y:S02]  /*8fb0*/  @!P6 LEA R30, P1, R252.reuse, R248.reuse, 0x1 ;  /* 0x000000f8fc1ee211 */ /* 0x0c0fe400078208ff */
[C---:B------:R-:W-:Y:S01]  /*8fc0*/  @!P5 LEA R22, P0, R252.reuse, R248, 0x1 ;  /* 0x000000f8fc16d211 */ /* 0x040fe200078008ff */
[----:B------:R-:W-:Y:S01]  /*8fd0*/  @!PT LDS RZ, [RZ] ;  /* 0x00000000fffff984 */ /* 0x000fe20000000800 */
[----:B------:R-:W-:Y:S01]  /*8fe0*/  @!PT LDS RZ, [RZ] ;  /* 0x00000000fffff984 */ /* 0x000fe20000000800 */
[----:B------:R-:W-:Y:S01]  /*8ff0*/  @!PT LDS RZ, [RZ] ;  /* 0x00000000fffff984 */ /* 0x000fe20000000800 */
[----:B------:R-:W-:Y:S01]  /*9000*/  @!P6 LDGSTS.E.BYPASS.LTC128B.128 [R238+0x10000], desc[UR20][R2.64] ;  /* 0x1000000002eeefae */ /* 0x000fe2000b901d54 */
[CCC-:B------:R-:W-:Y:S02]  /*9010*/  @!P6 LEA.HI.X R31, R252.reuse, R250.reuse, R166.reuse, 0x1, P1 ;  /* 0x000000fafc1fe211 */ /* 0x1c0fe400008f0ca6 */
[C---:B------:R-:W-:Y:S01]  /*9020*/  IADD3 R164, P2, R252.reuse, UR23, RZ ;  /* 0x00000017fca47c10 */ /* 0x040fe2000ff5e0ff */
[----:B------:R-:W-:Y:S01]  /*9030*/  @P5 STS.128 [R238+0x12000], RZ ;  /* 0x012000ffee005388 */ /* 0x000fe20000000c00 */
[--C-:B------:R-:W-:Y:S02]  /*9040*/  @!P5 LEA.HI.X R23, R252, R250, R166.reuse, 0x1, P0 ;  /* 0x000000fafc17d211 */ /* 0x100fe400000f0ca6 */
[----:B------:R-:W-:Y:S01]  /*9050*/  IADD3.X R167, R166, UR13, RZ, P2, !PT ;  /* 0x0000000da6a77c10 */ /* 0x000fe200097fe4ff */
        /* <DEDUP_REMOVED lines=17> */
[C-C-:B------:R-:W-:Y:S01]  /*9170*/  @!P5 LEA.HI.X R203, R164.reuse, R250, R167.reuse, 0x1, P2 ;  /* 0x000000faa4cbd211 */ /* 0x140fe200010f0ca7 */
        /* <DEDUP_REMOVED lines=8> */
[C---:B------:R-:W-:Y:S01]  /*9200*/  @!P3 LEA.HI.X R35, R164.reuse, R250, R167, 0x1, P0 ;  /* 0x000000faa423b211 */ /* 0x040fe200000f0ca7 */
[----:B------:R-:W-:Y:S01]  /*9210*/  @!PT LDS RZ, [RZ] ;  /* 0x00000000fffff984 */ /* 0x000fe20000000800 */
[----:B------:R-:W-:Y:S01]  /*9220*/  @!PT LDS RZ, [RZ] ;  /* 0x00000000fffff984 */ /* 0x000fe20000000800 */
[----:B------:R-:W-:Y:S01]  /*9230*/  @!PT LDS RZ, [RZ] ;  /* 0x00000000fffff984 */ /* 0x000fe20000000800 */
[----:B------:R-:W-:Y:S01]  /*9240*/  @!P6 LDGSTS.E.BYPASS.LTC128B.128 [R238+0x10800], desc[UR20][R30.64] ;  /* 0x108000001eeeefae */ /* 0x000fe2000b901d54 */
[----:B------:R-:W-:Y:S03]  /*9250*/  IADD3 R166, P2, R164, UR23, RZ ;  /* 0x00000017a4a67c10 */ /* 0x000fe6000ff5e0ff */
[----:B------:R-:W-:Y:S01]  /*9260*/  @P5 STS.128 [R238+0x12800], RZ ;  /* 0x012800ffee005388 */ /* 0x000fe20000000c00 */
[CC--:B------:R-:W-:Y:S02]  /*9270*/  @!P6 LEA R12, P0, R166.reuse, R248.reuse, 0x1 ;  /* 0x000000f8a60ce211 */ /* 0x0c0fe400078008ff */
[----:B------:R-:W-:Y:S01]  /*9280*/  IADD3.X R167, R167, UR13, RZ, P2, !PT ;  /* 0x0000000da7a77c10 */ /* 0x000fe200097fe4ff */
[----:B------:R-:W-:Y:S01]  /*9290*/  @!PT LDS RZ, [RZ] ;  /* 0x00000000fffff984 */ /* 0x000fe20000000800 */
[----:B------:R-:W-:Y:S01]  /*92a0*/  @!PT LDS RZ, [RZ] ;  /* 0x00000000fffff984 */ /* 0x000fe20000000800 */
[----:B------:R-:W-:Y:S01]  /*92b0*/  @!PT LDS RZ, [RZ] ;  /* 0x00000000fffff984 */ /* 0x000fe20000000800 */
[----:B------:R-:W-:Y:S01]  /*92c0*/  @!P5 LDGSTS.E.BYPASS.LTC128B.128 [R238+0x12800], desc[UR20][R22.64+0x80] ;  /* 0x1280008016eedfae */ /* 0x000fe2000b901d54 */
[C---:B------:R-:W-:Y:S02]  /*92d0*/  @!P5 LEA R194, P2, R166.reuse, R248, 0x1 ;  /* 0x000000f8a6c2d211 */ /* 0x040fe400078408ff */
[CCC-:B------:R-:W-:Y:S01]  /*92e0*/  @!P6 LEA.HI.X R13, R166.reuse, R250.reuse, R167.reuse, 0x1, P0 ;  /* 0x000000faa60de211 */ /* 0x1c0fe200000f0ca7 */
[----:B------:R-:W-:Y:S01]  /*92f0*/  @P4 STS.128 [R238+0x14800], RZ ;  /* 0x014800ffee004388 */ /* 0x000fe20000000c00 */
[C-C-:B------:R-:W-:Y:S02]  /*9300*/  @!P5 LEA.HI.X R195, R166.reuse, R250, R167.reuse, 0x1, P2 ;  /* 0x000000faa6c3d211 */ /* 0x140fe400010f0ca7 */
[CC--:B------:R-:W-:Y:S01]  /*9310*/  @!P4 LEA R206, P1, R166.reuse, R248.reuse, 0x1 ;  /* 0x000000f8a6cec211 */ /* 0x0c0fe200078208ff */
[----:B------:R-:W-:Y:S01]  /*9320*/  @!PT LDS RZ, [RZ] ;  /* 0x00000000fffff984 */ /* 0x000fe20000000800 */
[----:B------:R-:W-:Y:S01]  /*9330*/  @!PT LDS RZ, [RZ] ;  /* 0x00000000fffff984 */ /* 0x000fe20000000800 */
[----:B------:R-:W-:Y:S01]  /*9340*/  @!PT LDS RZ, [RZ] ;  /* 0x00000000fffff984 */ /* 0x000fe20000000800 */
[----:B------:R-:W-:Y:S01]  /*9350*/  @!P4 LDGSTS.E.BYPASS.LTC128B.128 [R238+0x14800], desc[UR20][R18.64+0x100] ;  /* 0x1480010012eecfae */ /* 0x000fe2000b901d54 */
[C---:B------:R-:W-:Y:S01]  /*9360*/  @!P3 LEA R16, P0, R166.reuse, R248, 0x1 ;  /* 0x000000f8a610b211 */ /* 0x040fe200078008ff */
[----:B------:R-:W-:Y:S01]  /*9370*/  IMAD.MOV.U32 R248, RZ, RZ, R2 ;  /* 0x000000fffff87224 */ /* 0x000fe200078e0002 */
[CCC-:B------:R-:W-:Y:S01]  /*9380*/  @!P4 LEA.HI.X R207, R166.reuse, R250.reuse, R167.reuse, 0x1, P1 ;  /* 0x000000faa6cfc211 */ /* 0x1c0fe200008f0ca7 */
[----:B------:R-:W-:Y:S01]  /*9390*/  @P3 STS.128 [R238+0x16800], RZ ;  /* 0x016800ffee003388 */ /* 0x000fe20000000c00 */
[----:B------:R-:W-:Y:S01]  /*93a0*/  @!P3 LEA.HI.X R17, R166, R250, R167, 0x1, P0 ;  /* 0x000000faa611b211 */ /* 0x000fe200000f0ca7 */
[----:B------:R-:W-:Y:S01]  /*93b0*/  IMAD.MOV.U32 R250, RZ, RZ, R3 ;  /* 0x000000fffffa7224 */ /* 0x000fe200078e0003 */
[----:B------:R-:W-:Y:S01]  /*93c0*/  PLOP3.LUT P0, PT, PT, PT, UP0, 0x80, 0x0 ;  /* 0x000000000000781c */ /* 0x000fe20003f0f008 */
        /* <DEDUP_REMOVED lines=47> */
[----:B------:R-:W3:Y:S04]  /*96c0*/  LDSM.16.M88.4 R180, [R233+0x9000] ;  /* 0x00900000e9b4783b */ /* 0x000ee80000000200 */
[----:B------:R-:W3:Y:S04]  /*96d0*/  LDSM.16.M88.4 R184, [R233+0x9800] ;  /* 0x00980000e9b8783b */ /* 0x000ee80000000200 */
[----:B------:R-:W0:Y:S04]  /*96e0*/  LDGDEPBAR ;  /* 0x00000000000079af */ /* 0x000e280000000000 */
[----:B------:R-:W-:Y:S04]  /*96f0*/  LDSM.16.M88.4 R188, [R232] ;  /* 0x00000000e8bc783b */ /* 0x000fe80000000200 */
[----:B-1----:R-:W1:Y:S04]  /*9700*/  LDSM.16.M88.4 R192, [R231] ;  /* 0x00000000e7c0783b */ /* 0x002e680000000200 */
[----:B------:R-:W1:Y:S04]  /*9710*/  LDSM.16.M88.4 R196, [R223] ;  /* 0x00000000dfc4783b */ /* 0x000e680000000200 */
[----:B------:R-:W1:Y:S04]  /*9720*/  LDSM.16.M88.4 R200, [R222] ;  /* 0x00000000dec8783b */ /* 0x000e680000000200 */
[----:B--2---:R-:W2:Y:S01]  /*9730*/  LDSM.16.M88.4 R204, [R221] ;  /* 0x00000000ddcc783b */ /* 0x004ea20000000200 */
[C---:B----4-:R-:W-:Y:S06]  /*9740*/  HMMA.16816.F32 R4, R168.reuse, R172, RZ ;  /* 0x000000aca804723c */ /* 0x050fec00000018ff */
[C---:B------:R-:W-:Y:S01]  /*9750*/  HMMA.16816.F32 R8, R168.reuse, R174, RZ ;  /* 0x000000aea808723c */ /* 0x040fe200000018ff */
[----:B------:R-:W-:Y:S05]  /*9760*/  LDSM.16.M88.4 R172, [R230] ;  /* 0x00000000e6ac783b */ /* 0x000fea0000000200 */
[C---:B-----5:R-:W-:Y:S06]  /*9770*/  HMMA.16816.F32 R12, R168.reuse, R176, RZ ;  /* 0x000000b0a80c723c */ /* 0x060fec00000018ff */
[C---:B---3--:R-:W-:Y:S01]  /*9780*/  HMMA.16816.F32 R16, R168.reuse, R178, RZ ;  /* 0x000000b2a810723c */ /* 0x048fe200000018ff */
[----:B------:R-:W3:Y:S05]  /*9790*/  LDSM.16.M88.4 R176, [R227+0x8000] ;  /* 0x00800000e3b0783b */ /* 0x000eea0000000200 */
[C---:B------:R-:W-:Y:S06]  /*97a0*/  HMMA.16816.F32 R20, R168.reuse, R180, RZ ;  /* 0x000000b4a814723c */ /* 0x040fec00000018ff */
        /* <DEDUP_REMOVED lines=15> */
[C---:B--2---:R-:W-:Y:S06]  /*98a0*/  HMMA.16816.F32 R28, R188.reuse, R204, R28 ;  /* 0x000000ccbc1c723c */ /* 0x044fec000000181c */
        /* <DEDUP_REMOVED lines=180> */
[----:B------:R-:W-:Y:S01]  /*a3f0*/  ULEA UR25, -UR16, URZ, 0x6 ;  /* 0x0000003f10197291 */ /* 0x000fe2000f8e313f */
[----:B------:R-:W-:Y:S01]  /*a400*/  PLOP3.LUT P0, PT, PT, PT, UP1, 0x40, 0x0 ;  /* 0x000000000000781c */ /* 0x000fe20003f0e818 */
[----:B------:R-:W-:Y:S04]  /*a410*/  ULDC.64 UR10, c[0x0][0x248] ;  /* 0x00009200000a7ab9 */ /* 0x000fe80000000a00 */
[----:B------:R-:W-:Y:S01]  /*a420*/  IMAD.U32 R166, RZ, RZ, UR25 ;  /* 0x00000019ffa67e24 */ /* 0x000fe2000f8e00ff */
[----:B------:R-:W-:Y:S06]  /*a430*/  USHF.R.S32.HI UR24, URZ, 0x1f, UR25 ;  /* 0x0000001f3f187899 */ /* 0x000fec0008011419 */
[----:B------:R-:W-:Y:S01]  /*a440*/  MOV R2, UR24 ;  /* 0x0000001800027c02 */ /* 0x000fe20008000f00 */
[----:B------:R-:W-:Y:S06]  /*a450*/  @P0 BRA `(.L_x_4095) ;  /* 0x0000000400000947 */ /* 0x000fec0003800000 */
        /* <DEDUP_REMOVED lines=56> */
[----:B------:R-:W-:Y:S04]  /*a7e0*/  IMAD.WIDE.U32 R166, R166, UR8, RZ ;  /* 0x00000008a6a67c25 */ /* 0x000fe8000f8e00ff */
[----:B------:R-:W-:Y:S01]  /*a7f0*/  IMAD.IADD R167, R167, 0x1, R164 ;  /* 0x00000001a7a77824 */ /* 0x000fe200078e02a4 */
[----:B--2---:R-:W-:Y:S04]  /*a800*/  IADD3 R169, -R169, R168, RZ ;  /* 0x000000a8a9a97210 */ /* 0x004fe80007ffe1ff */
[----:B------:R-:W-:Y:S01]  /*a810*/  SHF.R.S32.HI R171, RZ, 0x1f, R169 ;  /* 0x0000001fffab7819 */ /* 0x000fe200000114a9 */
[-C--:B-1----:R-:W-:Y:S04]  /*a820*/  IMAD.WIDE.U32 R166, R169, R2.reuse, R166 ;  /* 0x00000002a9a67225 */ /* 0x082fe800078e00a6 */
[----:B------:R-:W-:Y:S04]  /*a830*/  IMAD R164, R171, R2, RZ ;  /* 0x00000002aba47224 */ /* 0x000fe800078e02ff */
[----:B------:R-:W-:Y:S05]  /*a840*/  IMAD R164, R169, R3, R164 ;  /* 0x00000003a9a47224 */ /* 0x000fea00078e02a4 */
[----:B------:R-:W-:Y:S07]  /*a850*/  IADD3 R2, R167, R164, RZ ;  /* 0x000000a4a7027210 */ /* 0x000fee0007ffe0ff */
.L_x_4095:
        /* <DEDUP_REMOVED lines=15> */
[CC--:B------:R-:W-:Y:S02]  /*a950*/  @!P6 LEA.HI.X R175, R167.reuse, R247.reuse, R164, 0x1, P1 ;  /* 0x000000f7a7afe211 */ /* 0x0c0fe400008f0ca4 */
[CC--:B------:R-:W-:Y:S01]  /*a960*/  @!P3 LEA R166, P1, R167.reuse, R246.reuse, 0x1 ;  /* 0x000000f6a7a6b211 */ /* 0x0c0fe200078208ff */
[----:B------:R-:W-:Y:S01]  /*a970*/  @!PT LDS RZ, [RZ] ;  /* 0x00000000fffff984 */ /* 0x000fe20000000800 */
[----:B------:R-:W-:Y:S01]  /*a980*/  @!PT LDS RZ, [RZ] ;  /* 0x00000000fffff984 */ /* 0x000fe20000000800 */
[----:B------:R-:W-:Y:S01]  /*a990*/  @!PT LDS RZ, [RZ] ;  /* 0x00000000fffff984 */ /* 0x000fe20000000800 */
[----:B------:R1:W-:Y:S01]  /*a9a0*/  @!P5 LDGSTS.E.BYPASS.LTC128B.128 [R238+0xa000], desc[UR20][R176.64+0x80] ;  /* 0x0a000080b0eedfae */ /* 0x0003e2000b901d54 */
[----:B------:R-:W-:Y:S03]  /*a9b0*/  IADD3 R3, P2, R167, UR27, RZ ;  /* 0x0000001ba7037c10 */ /* 0x000fe6000ff5e0ff */
        /* <DEDUP_REMOVED lines=8> */
[-C--:B------:R-:W-:Y:S01]  /*aa40*/  @!P6 LEA.HI.X R173, R3, R247.reuse, R2, 0x1, P0 ;  /* 0x000000f703ade211 */ /* 0x080fe200000f0c02 */
        /* <DEDUP_REMOVED lines=16> */
[CC--:B------:R-:W-:Y:S02]  /*ab50*/  @!P3 LEA R178, P0, R3.reuse, R246.reuse, 0x1 ;  /* 0x000000f603b2b211 */ /* 0x0c0fe400078008ff */
[C---:B------:R-:W-:Y:S01]  /*ab60*/  IADD3 R164, P2, R3.reuse, UR27, RZ ;  /* 0x0000001b03a47c10 */ /* 0x040fe2000ff5e0ff */
[----:B------:R1:W-:Y:S01]  /*ab70*/  @P5 STS.128 [R238+0xa800], RZ ;  /* 0x00a800ffee005388 */ /* 0x0003e20000000c00 */
[-C--:B------:R-:W-:Y:S02]  /*ab80*/  @!P3 LEA.HI.X R179, R3, R247.reuse, R2, 0x1, P0 ;  /* 0x000000f703b3b211 */ /* 0x080fe400000f0c02 */
[CC--:B------:R-:W-:Y:S01]  /*ab90*/  @!P6 LEA R188, P0, R164.reuse, R246.reuse, 0x1 ;  /* 0x000000f6a4bce211 */ /* 0x0c0fe200078008ff */
[----:B------:R-:W-:Y:S01]  /*aba0*/  @!PT LDS RZ, [RZ] ;  /* 0x00000000fffff984 */ /* 0x000fe20000000800 */
[----:B------:R-:W-:Y:S01]  /*abb0*/  @!PT LDS RZ, [RZ] ;  /* 0x00000000fffff984 */ /* 0x000fe20000000800 */
[----:B------:R-:W-:Y:S01]  /*abc0*/  @!PT LDS RZ, [RZ] ;  /* 0x00000000fffff984 */ /* 0x000fe20000000800 */
[----:B------:R1:W-:Y:S01]  /*abd0*/  @!P5 LDGSTS.E.BYPASS.LTC128B.128 [R238+0xa800], desc[UR20][R170.64+0x80] ;  /* 0x0a800080aaeedfae */ /* 0x0003e2000b901d54 */
[-C--:B------:R-:W-:Y:S02]  /*abe0*/  @!P4 LEA R184, P1, R164, R246.reuse, 0x1 ;  /* 0x000000f6a4b8c211 */ /* 0x080fe400078208ff */
[----:B------:R-:W-:Y:S01]  /*abf0*/  IADD3.X R2, R2, UR26, RZ, P2, !PT ;  /* 0x0000001a02027c10 */ /* 0x000fe200097fe4ff */
        /* <DEDUP_REMOVED lines=8> */
[CC--:B------:R-:W-:Y:S01]  /*ac80*/  @!P4 LEA.HI.X R185, R164.reuse, R247.reuse, R2, 0x1, P1 ;  /* 0x000000f7a4b9c211 */ /* 0x0c0fe200008f0c02 */
[----:B------:R1:W-:Y:S01]  /*ac90*/  @P3 STS.128 [R238+0xe800], RZ ;  /* 0x00e800ffee003388 */ /* 0x0003e20000000c00 */
[C---:B------:R-:W-:Y:S01]  /*aca0*/  @!P3 LEA R190, P0, R164.reuse, R246, 0x1 ;  /* 0x000000f6a4beb211 */ /* 0x040fe200078008ff */
[----:B------:R-:W-:Y:S02]  /*acb0*/  IMAD.MOV.U32 R246, RZ, RZ, R176 ;  /* 0x000000fffff67224 */ /* 0x000fe400078e00b0 */
[----:B------:R-:W-:Y:S01]  /*acc0*/  @!PT LDS RZ, [RZ] ;  /* 0x00000000fffff984 */ /* 0x000fe20000000800 */
[----:B------:R-:W-:Y:S01]  /*acd0*/  @!PT LDS RZ, [RZ] ;  /* 0x00000000fffff984 */ /* 0x000fe20000000800 */
[----:B------:R-:W-:Y:S01]  /*ace0*/  @!PT LDS RZ, [RZ] ;  /* 0x00000000fffff984 */ /* 0x000fe20000000800 */
[----:B------:R1:W-:Y:S01]  /*acf0*/  @!P3 LDGSTS.E.BYPASS.LTC128B.128 [R238+0xe800], desc[UR20][R166.64+0x180] ;  /* 0x0e800180a6eebfae */ /* 0x0003e2000b901d54 */
[----:B------:R-:W-:Y:S01]  /*ad00*/  @!P3 LEA.HI.X R191, R164, R247, R2, 0x1, P0 ;  /* 0x000000f7a4bfb211 */ /* 0x000fe200000f0c02 */
[----:B------:R-:W-:Y:S02]  /*ad10*/  IMAD.MOV.U32 R247, RZ, RZ, R177 ;  /* 0x000000fffff77224 */ /* 0x000fe400078e00b1 */
        /* <DEDUP_REMOVED lines=41> */
.L_x_4094:
[----:B-1----:R-:W-:Y:S01]  /*afb0*/  MOV R180, UR22 ;  /* 0x0000001600b47c02 */ /* 0x002fe20008000f00 */
[----:B------:R-:W-:Y:S01]  /*afc0*/  LDSM.16.MT88.4 R184, [R226+0x12800] ;  /* 0x01280000e2b8783b */ /* 0x000fe20000004200 */
[----:B------:R-:W-:Y:S01]  /*afd0*/  UMOV UR10, UR19 ;  /* 0x00000013000a7c82 */ /* 0x000fe20008000000 */
[----:B------:R-:W-:Y:S02]  /*afe0*/  UMOV UR11, UR18 ;  /* 0x00000012000b7c82 */ /* 0x000fe40008000000 */
[----:B------:R-:W-:Y:S04]  /*aff0*/  IMAD R180, R180, -0x40, R245 ;  /* 0xffffffc0b4b47824 */ /* 0x000fe800078e02f5 */
[----:B------:R-:W-:Y:S01]  /*b000*/  LDSM.16.MT88.4 R188, [R225+0x12800] ;  /* 0x01280000e1bc783b */ /* 0x000fe20000004200 */
[C---:B------:R-:W-:Y:S02]  /*b010*/  IADD3 R178, R180.reuse, 0x7, RZ ;  /* 0x00000007b4b27810 */ /* 0x040fe40007ffe0ff */
[C---:B------:R-:W-:Y:S02]  /*b020*/  IADD3 R179, R180.reuse, 0x8, RZ ;  /* 0x00000008b4b37810 */ /* 0x040fe40007ffe0ff */
[----:B------:R-:W-:Y:S02]  /*b030*/  IADD3 R176, R180, -0x1, RZ ;  /* 0xffffffffb4b07810 */ /* 0x000fe40007ffe0ff */
[----:B------:R-:W-:Y:S02]  /*b040*/  ISETP.GE.AND P0, PT, R178, RZ, PT ;  /* 0x000000ffb200720c */ /* 0x000fe40003f06270 */
[----:B------:R-:W-:Y:S02]  /*b050*/  ISETP.GE.AND P1, PT, R179, RZ, PT ;  /* 0x000000ffb300720c */ /* 0x000fe40003f26270 */
[C---:B------:R-:W-:Y:S02]  /*b060*/  IADD3 R175, R180.reuse, -0x9, RZ ;  /* 0xfffffff7b4af7810 */ /* 0x040fe40007ffe0ff */
[C---:B------:R-:W-:Y:S02]  /*b070*/  IADD3 R177, R180.reuse, -0x8, RZ ;  /* 0xfffffff8b4b17810 */ /* 0x040fe40007ffe0ff */
[----:B------:R-:W-:Y:S02]  /*b080*/  IADD3 R174, R180, -0x10, RZ ;  /* 0xfffffff0b4ae7810 */ /* 0x000fe40007ffe0ff */
[----:B------:R-:W-:Y:S02]  /*b090*/  ISETP.GE.AND P6, PT, R176, RZ, PT ;  /* 0x000000ffb000720c */ /* 0x000fe40003fc6270 */
[----:B------:R-:W-:Y:S02]  /*b0a0*/  IADD3 R173, R180, -0x11, RZ ;  /* 0xffffffefb4ad7810 */ /* 0x000fe40007ffe0ff */
[----:B------:R-:W-:Y:S02]  /*b0b0*/  ISETP.GE.AND P4, PT, R175, RZ, PT ;  /* 0x000000ffaf00720c */ /* 0x000fe40003f86270 */
[----:B------:R-:W-:Y:S02]  /*b0c0*/  ISETP.GE.AND P5, PT, R177, RZ, PT ;  /* 0x000000ffb100720c */ /* 0x000fe40003fa6270 */
[----:B------:R-:W-:Y:S02]  /*b0d0*/  ISETP.GE.AND P3, PT, R174, RZ, PT ;  /* 0x000000ffae00720c */ /* 0x000fe40003f66270 */
[----:B------:R-:W-:Y:S02]  /*b0e0*/  ISETP.GE.AND P2, PT, R173, RZ, PT ;  /* 0x000000ffad00720c */ /* 0x000fe40003f46270 */
[C---:B------:R-:W-:Y:S02]  /*b0f0*/  IADD3 R172, R180.reuse, -0x18, RZ ;  /* 0xffffffe8b4ac7810 */ /* 0x040fe40007ffe0ff */
[----:B------:R-:W-:Y:S02]  /*b100*/  IABS R181, R180 ;  /* 0x000000b400b57213 */ /* 0x000fe40000000000 */
[C---:B------:R-:W-:Y:S02]  /*b110*/  IADD3 R171, R180.reuse, -0x19, RZ ;  /* 0xffffffe7b4ab7810 */ /* 0x040fe40007ffe0ff */
[C---:B------:R-:W-:Y:S02]  /*b120*/  @!P0 IADD3 R178, -R180.reuse, -0x7, RZ ;  /* 0xfffffff9b4b28810 */ /* 0x040fe40007ffe1ff */
[----:B------:R-:W-:Y:S02]  /*b130*/  @!P1 IADD3 R179, -R180, -0x8, RZ ;  /* 0xfffffff8b4b39810 */ /* 0x000fe40007ffe1ff */
[----:B------:R-:W-:Y:S02]  /*b140*/  ISETP.GE.AND P1, PT, R172, RZ, PT ;  /* 0x000000ffac00720c */ /* 0x000fe40003f26270 */
[C---:B------:R-:W-:Y:S02]  /*b150*/  @!P6 IADD3 R176, -R180.reuse, 0x1, RZ ;  /* 0x00000001b4b0e810 */ /* 0x040fe40007ffe1ff */
[----:B------:R-:W-:Y:S02]  /*b160*/  I2FP.F32.S32 R181, R181 ;  /* 0x000000b500b57245 */ /* 0x000fe40000201400 */
[----:B------:R-:W-:Y:S02]  /*b170*/  ISETP.GE.AND P0, PT, R171, RZ, PT ;  /* 0x000000ffab00720c */ /* 0x000fe40003f06270 */
[----:B------:R-:W-:Y:S01]  /*b180*/  I2FP.F32.S32 R178, R178 ;  /* 0x000000b200b27245 */ /* 0x000fe20000201400 */
[C---:B------:R-:W-:Y:S01]  /*b190*/  FFMA.FTZ R4, R181.reuse, -UR5, R4 ;  /* 0x80000005b5047c23 */ /* 0x040fe20008010004 */
[C---:B------:R-:W-:Y:S01]  /*b1a0*/  @!P4 IADD3 R175, -R180.reuse, 0x9, RZ ;  /* 0x00000009b4afc810 */ /* 0x040fe20007ffe1ff */
[----:B------:R-:W-:Y:S01]  /*b1b0*/  FFMA.FTZ R10, R181, -UR5, R10 ;  /* 0x80000005b50a7c23 */ /* 0x000fe2000801000a */
[----:B------:R-:W-:Y:S01]  /*b1c0*/  IADD3 R170, R180, -0x20, RZ ;  /* 0xffffffe0b4aa7810 */ /* 0x000fe20007ffe0ff */
[----:B------:R-:W-:Y:S01]  /*b1d0*/  FFMA.FTZ R7, R178, -UR5, R7 ;  /* 0x80000005b2077c23 */ /* 0x000fe20008010007 */
[C---:B------:R-:W-:Y:S02]  /*b1e0*/  @!P5 IADD3 R177, -R180.reuse, 0x8, RZ ;  /* 0x00000008b4b1d810 */ /* 0x040fe40007ffe1ff */
[C---:B------:R-:W-:Y:S02]  /*b1f0*/  @!P3 IADD3 R174, -R180.reuse, 0x10, RZ ;  /* 0x00000010b4aeb810 */ /* 0x040fe40007ffe1ff */
[----:B------:R-:W-:Y:S02]  /*b200*/  I2FP.F32.S32 R176, R176 ;  /* 0x000000b000b07245 */ /* 0x000fe40000201400 */
[----:B------:R-:W-:Y:S02]  /*b210*/  @!P2 IADD3 R173, -R180, 0x11, RZ ;  /* 0x00000011b4ada810 */ /* 0x000fe40007ffe1ff */
[----:B------:R-:W-:Y:S01]  /*b220*/  I2FP.F32.S32 R179, R179 ;  /* 0x000000b300b37245 */ /* 0x000fe20000201400 */
[C---:B------:R-:W-:Y:S01]  /*b230*/  FFMA.FTZ R5, R176.reuse, -UR5, R5 ;  /* 0x80000005b0057c23 */ /* 0x040fe20008010005 */
[----:B------:R-:W-:Y:S01]  /*b240*/  I2FP.F32.S32 R178, R175 ;  /* 0x000000af00b27245 */ /* 0x000fe20000201400 */
[----:B------:R-:W-:Y:S01]  /*b250*/  FFMA.FTZ R11, R176, -UR5, R11 ;  /* 0x80000005b00b7c23 */ /* 0x000fe2000801000b */
[----:B------:R-:W-:Y:S01]  /*b260*/  IADD3 R169, R180, -0x21, RZ ;  /* 0xffffffdfb4a97810 */ /* 0x000fe20007ffe0ff */
[----:B------:R-:W-:Y:S01]  /*b270*/  FFMA.FTZ R6, R179, -UR5, R6 ;  /* 0x80000005b3067c23 */ /* 0x000fe20008010006 */
[----:B------:R-:W-:Y:S01]  /*b280*/  I2FP.F32.S32 R177, R177 ;  /* 0x000000b100b17245 */ /* 0x000fe20000201400 */
[----:B------:R-:W-:Y:S01]  /*b290*/  FFMA.FTZ R9, R178, -UR5, R9 ;  /* 0x80000005b2097c23 */ /* 0x000fe20008010009 */
[----:B------:R-:W-:Y:S01]  /*b2a0*/  ISETP.GE.AND P6, PT, R170, RZ, PT ;  /* 0x000000ffaa00720c */ /* 0x000fe20003fc6270 */
[----:B------:R-:W-:Y:S01]  /*b2b0*/  FFMA.FTZ R15, R178, -UR5, R15 ;  /* 0x80000005b20f7c23 */ /* 0x000fe2000801000f */
[----:B------:R-:W-:Y:S01]  /*b2c0*/  I2FP.F32.S32 R175, R174 ;  /* 0x000000ae00af7245 */ /* 0x000fe20000201400 */
[C---:B------:R-:W-:Y:S01]  /*b2d0*/  FFMA.FTZ R8, R177.reuse, -UR5, R8 ;  /* 0x80000005b1087c23 */ /* 0x040fe20008010008 */
[----:B------:R-:W-:Y:S01]  /*b2e0*/  I2FP.F32.S32 R174, R173 ;  /* 0x000000ad00ae7245 */ /* 0x000fe20000201400 */
[----:B------:R-:W-:Y:S01]  /*b2f0*/  FFMA.FTZ R14, R177, -UR5, R14 ;  /* 0x80000005b10e7c23 */ /* 0x000fe2000801000e */
[----:B------:R-:W-:Y:S01]  /*b300*/  FMNMX.FTZ R176, R4, R165, !PT ;  /* 0x000000a504b07209 */ /* 0x000fe20007810000 */
[C---:B------:R-:W-:Y:S01]  /*b310*/  FFMA.FTZ R12, R175.reuse, -UR5, R12 ;  /* 0x80000005af0c7c23 */ /* 0x040fe2000801000c */
[----:B------:R-:W-:Y:S01]  /*b320*/  @!P1 IADD3 R172, -R180, 0x18, RZ ;  /* 0x00000018b4ac9810 */ /* 0x000fe20007ffe1ff */
[----:B------:R-:W-:Y:S01]  /*b330*/  FFMA.FTZ R18, R175, -UR5, R18 ;  /* 0x80000005af127c23 */ /* 0x000fe20008010012 */
[----:B------:R-:W-:Y:S01]  /*b340*/  ISETP.GE.AND P5, PT, R169, RZ, PT ;  /* 0x000000ffa900720c */ /* 0x000fe20003fa6270 */
[----:B------:R-:W-:Y:S01]  /*b350*/  FFMA.FTZ R13, R174, -UR5, R13 ;  /* 0x80000005ae0d7c23 */ /* 0x000fe2000801000d */
[----:B------:R-:W-:Y:S01]  /*b360*/  @!P0 IADD3 R171, -R180, 0x19, RZ ;  /* 0x00000019b4ab8810 */ /* 0x000fe20007ffe1ff */
[----:B------:R-:W-:Y:S01]  /*b370*/  FFMA.FTZ R19, R174, -UR5, R19 ;  /* 0x80000005ae137c23 */ /* 0x000fe20008010013 */
[----:B------:R-:W-:Y:S02]  /*b380*/  FMNMX.FTZ R175, R5, R176, !PT ;  /* 0x000000b005af7209 */ /* 0x000fe40007810000 */
[----:B------:R-:W-:Y:S02]  /*b390*/  FMNMX.FTZ R174, R6, R0, !PT ;  /* 0x0000000006ae7209 */ /* 0x000fe40007810000 */
[----:B------:R-:W-:Y:S02]  /*b3a0*/  I2FP.F32.S32 R173, R172 ;  /* 0x000000ac00ad7245 */ /* 0x000fe40000201400 */
[----:B------:R-:W-:Y:S02]  /*b3b0*/  FMNMX.FTZ R176, R8, R175, !PT ;  /* 0x000000af08b07209 */ /* 0x000fe40007810000 */
[----:B------:R-:W-:Y:S01]  /*b3c0*/  I2FP.F32.S32 R172, R171 ;  /* 0x000000ab00ac7245 */ /* 0x000fe20000201400 */
[C---:B------:R-:W-:Y:S01]  /*b3d0*/  FFMA.FTZ R16, R173.reuse, -UR5, R16 ;  /* 0x80000005ad107c23 */ /* 0x040fe20008010010 */
[----:B------:R-:W-:Y:S01]  /*b3e0*/  IADD3 R168, R180, -0x28, RZ ;  /* 0xffffffd8b4a87810 */ /* 0x000fe20007ffe0ff */
[----:B------:R-:W-:Y:S01]  /*b3f0*/  FFMA.FTZ R22, R173, -UR5, R22 ;  /* 0x80000005ad167c23 */ /* 0x000fe20008010016 */
[----:B------:R-:W-:Y:S01]  /*b400*/  FMNMX.FTZ R171, R7, R174, !PT ;  /* 0x000000ae07ab7209 */ /* 0x000fe20007810000 */
[----:B------:R-:W-:Y:S01]  /*b410*/  FFMA.FTZ R17, R172, -UR5, R17 ;  /* 0x80000005ac117c23 */ /* 0x000fe20008010011 */
[----:B------:R-:W-:Y:S01]  /*b420*/  @!P6 IADD3 R170, -R180, 0x20, RZ ;  /* 0x00000020b4aae810 */ /* 0x000fe20007ffe1ff */
[----:B------:R-:W-:Y:S01]  /*b430*/  FFMA.FTZ R23, R172, -UR5, R23 ;  /* 0x80000005ac177c23 */ /* 0x000fe20008010017 */
[----:B------:R-:W-:Y:S02]  /*b440*/  FMNMX.FTZ R173, R9, R176, !PT ;  /* 0x000000b009ad7209 */ /* 0x000fe40007810000 */
[----:B------:R-:W-:Y:S01]  /*b450*/  ISETP.GE.AND P4, PT, R168, RZ, PT ;  /* 0x000000ffa800720c */ /* 0x000fe20003f86270 */
[----:B------:R-:W-:Y:S01]  /*b460*/  LDSM.16.MT88.4 R176, [R225+0x10000] ;  /* 0x01000000e1b0783b */ /* 0x000fe20000004200 */
[----:B------:R-:W-:Y:S02]  /*b470*/  FMNMX.FTZ R174, R10, R171, !PT ;  /* 0x000000ab0aae7209 */ /* 0x000fe40007810000 */
[C---:B------:R-:W-:Y:S02]  /*b480*/  IADD3 R167, R180.reuse, -0x29, RZ ;  /* 0xffffffd7b4a77810 */ /* 0x040fe40007ffe0ff */
[C---:B------:R-:W-:Y:S02]  /*b490*/  IADD3 R166, R180.reuse, -0x30, RZ ;  /* 0xffffffd0b4a67810 */ /* 0x040fe40007ffe0ff */
[----:B------:R-:W-:Y:S02]  /*b4a0*/  @!P5 IADD3 R169, -R180, 0x21, RZ ;  /* 0x00000021b4a9d810 */ /* 0x000fe40007ffe1ff */
[----:B------:R-:W-:Y:S02]  /*b4b0*/  I2FP.F32.S32 R171, R170 ;  /* 0x000000aa00ab7245 */ /* 0x000fe40000201400 */
[----:B------:R-:W-:Y:S02]  /*b4c0*/  FMNMX.FTZ R170, R12, R173, !PT ;  /* 0x000000ad0caa7209 */ /* 0x000fe40007810000 */
[----:B------:R-:W-:Y:S01]  /*b4d0*/  FMNMX.FTZ R173, R11, R174, !PT ;  /* 0x000000ae0bad7209 */ /* 0x000fe20007810000 */
[----:B------:R-:W-:Y:S01]  /*b4e0*/  FFMA.FTZ R26, R171, -UR5, R26 ;  /* 0x80000005ab1a7c23 */ /* 0x000fe2000801001a */
[----:B------:R-:W-:Y:S01]  /*b4f0*/  ISETP.GE.AND P3, PT, R167, RZ, PT ;  /* 0x000000ffa700720c */ /* 0x000fe20003f66270 */
[----:B------:R-:W-:Y:S01]  /*b500*/  FFMA.FTZ R20, R171, -UR5, R20 ;  /* 0x80000005ab147c23 */ /* 0x000fe20008010014 */
[----:B------:R-:W-:Y:S02]  /*b510*/  ISETP.GE.AND P2, PT, R166, RZ, PT ;  /* 0x000000ffa600720c */ /* 0x000fe40003f46270 */
[----:B------:R-:W-:Y:S02]  /*b520*/  I2FP.F32.S32 R172, R169 ;  /* 0x000000a900ac7245 */ /* 0x000fe40000201400 */
[----:B------:R-:W-:Y:S02]  /*b530*/  FMNMX.FTZ R169, R13, R170, !PT ;  /* 0x000000aa0da97209 */ /* 0x000fe40007810000 */
[----:B------:R-:W-:Y:S01]  /*b540*/  FMNMX.FTZ R170, R14, R173, !PT ;  /* 0x000000ad0eaa7209 */ /* 0x000fe20007810000 */
[----:B------:R-:W-:Y:S01]  /*b550*/  FFMA.FTZ R27, R172, -UR5, R27 ;  /* 0x80000005ac1b7c23 */ /* 0x000fe2000801001b */
[----:B------:R-:W-:Y:S01]  /*b560*/  IADD3 R164, R180, -0x38, RZ ;  /* 0xffffffc8b4a47810 */ /* 0x000fe20007ffe0ff */
[----:B------:R-:W-:Y:S01]  /*b570*/  FFMA.FTZ R21, R172, -UR5, R21 ;  /* 0x80000005ac157c23 */ /* 0x000fe20008010015 */
[----:B------:R-:W-:Y:S02]  /*b580*/  FMNMX.FTZ R174, R16, R169, !PT ;  /* 0x000000a910ae7209 */ /* 0x000fe40007810000 */
[----:B------:R-:W-:Y:S02]  /*b590*/  FMNMX.FTZ R171, R15, R170, !PT ;  /* 0x000000aa0fab7209 */ /* 0x000fe40007810000 */
[C---:B------:R-:W-:Y:S02]  /*b5a0*/  IADD3 R2, R180.reuse, -0x31, RZ ;  /* 0xffffffcfb4027810 */ /* 0x040fe40007ffe0ff */
[C---:B------:R-:W-:Y:S02]  /*b5b0*/  @!P4 IADD3 R168, -R180.reuse, 0x28, RZ ;  /* 0x00000028b4a8c810 */ /* 0x040fe40007ffe1ff */
[----:B------:R-:W-:Y:S02]  /*b5c0*/  IADD3 R3, R180, -0x39, RZ ;  /* 0xffffffc7b4037810 */ /* 0x000fe40007ffe0ff */
[----:B------:R-:W-:Y:S02]  /*b5d0*/  ISETP.GE.AND P0, PT, R164, RZ, PT ;  /* 0x000000ffa400720c */ /* 0x000fe40003f06270 */
[----:B------:R-:W-:Y:S02]  /*b5e0*/  FMNMX.FTZ R173, R17, R174, !PT ;  /* 0x000000ae11ad7209 */ /* 0x000fe40007810000 */
[----:B------:R-:W-:Y:S02]  /*b5f0*/  FMNMX.FTZ R170, R18, R171, !PT ;  /* 0x000000ab12aa7209 */ /* 0x000fe40007810000 */
[----:B------:R-:W-:Y:S02]  /*b600*/  ISETP.GE.AND P1, PT, R2, RZ, PT ;  /* 0x000000ff0200720c */ /* 0x000fe40003f26270 */
[----:B------:R-:W-:Y:S02]  /*b610*/  I2FP.F32.S32 R169, R168 ;  /* 0x000000a800a97245 */ /* 0x000fe40000201400 */
[C---:B------:R-:W-:Y:S02]  /*b620*/  @!P3 IADD3 R167, -R180.reuse, 0x29, RZ ;  /* 0x00000029b4a7b810 */ /* 0x040fe40007ffe1ff */
[----:B------:R-:W-:Y:S01]  /*b630*/  ISETP.GE.AND P6, PT, R3, RZ, PT ;  /* 0x000000ff0300720c */ /* 0x000fe20003fc6270 */
[C---:B------:R-:W-:Y:S01]  /*b640*/  FFMA.FTZ R24, R169.reuse, -UR5, R24 ;  /* 0x80000005a9187c23 */ /* 0x040fe20008010018 */
[----:B------:R-:W-:Y:S01]  /*b650*/  @!P2 IADD3 R166, -R180, 0x30, RZ ;  /* 0x00000030b4a6a810 */ /* 0x000fe20007ffe1ff */
[----:B------:R-:W-:Y:S01]  /*b660*/  FFMA.FTZ R30, R169, -UR5, R30 ;  /* 0x80000005a91e7c23 */ /* 0x000fe2000801001e */
[----:B------:R-:W-:Y:S02]  /*b670*/  FMNMX.FTZ R172, R20, R173, !PT ;  /* 0x000000ad14ac7209 */ /* 0x000fe40007810000 */
[----:B------:R-:W-:Y:S02]  /*b680*/  FMNMX.FTZ R171, R19, R170, !PT ;  /* 0x000000aa13ab7209 */ /* 0x000fe40007810000 */
[----:B------:R-:W-:Y:S02]  /*b690*/  I2FP.F32.S32 R168, R167 ;  /* 0x000000a700a87245 */ /* 0x000fe40000201400 */
[----:B------:R-:W-:Y:S02]  /*b6a0*/  FMNMX.FTZ R169, R21, R172, !PT ;  /* 0x000000ac15a97209 */ /* 0x000fe40007810000 */
[----:B------:R-:W-:Y:S01]  /*b6b0*/  I2FP.F32.S32 R167, R166 ;  /* 0x000000a600a77245 */ /* 0x000fe20000201400 */
[----:B------:R-:W-:Y:S01]  /*b6c0*/  FFMA.FTZ R25, R168, -UR5, R25 ;  /* 0x80000005a8197c23 */ /* 0x000fe20008010019 */
[----:B------:R-:W-:Y:S01]  /*b6d0*/  FMNMX.FTZ R166, R22, R171, !PT ;  /* 0x000000ab16a67209 */ /* 0x000fe20007810000 */
[----:B------:R-:W-:Y:S01]  /*b6e0*/  FFMA.FTZ R31, R168, -UR5, R31 ;  /* 0x80000005a81f7c23 */ /* 0x000fe2000801001f */
[----:B------:R-:W-:Y:S01]  /*b6f0*/  @!P0 IADD3 R164, -R180, 0x38, RZ ;  /* 0x00000038b4a48810 */ /* 0x000fe20007ffe1ff */
[C---:B------:R-:W-:Y:S01]  /*b700*/  FFMA.FTZ R28, R167.reuse, -UR5, R28 ;  /* 0x80000005a71c7c23 */ /* 0x040fe2000801001c */
[----:B------:R-:W-:Y:S01]  /*b710*/  FMNMX.FTZ R170, R24, R169, !PT ;  /* 0x000000a918aa7209 */ /* 0x000fe20007810000 */
[----:B------:R-:W-:Y:S01]  /*b720*/  FFMA.FTZ R34, R167, -UR5, R34 ;  /* 0x80000005a7227c23 */ /* 0x000fe20008010022 */
[----:B------:R-:W-:Y:S02]  /*b730*/  FMNMX.FTZ R169, R23, R166, !PT ;  /* 0x000000a617a97209 */ /* 0x000fe40007810000 */
[C---:B------:R-:W-:Y:S02]  /*b740*/  @!P1 IADD3 R2, -R180.reuse, 0x31, RZ ;  /* 0x00000031b4029810 */ /* 0x040fe40007ffe1ff */
[----:B------:R-:W-:Y:S02]  /*b750*/  @!P6 IADD3 R3, -R180, 0x39, RZ ;  /* 0x00000039b403e810 */ /* 0x000fe40007ffe1ff */
[----:B------:R-:W-:Y:S01]  /*b760*/  I2FP.F32.S32 R173, R164 ;  /* 0x000000a400ad7245 */ /* 0x000fe20000201400 */
[----:B------:R-:W-:Y:S01]  /*b770*/  LDSM.16.MT88.4 R180, [R228+0x12800] ;  /* 0x01280000e4b4783b */ /* 0x000fe20000004200 */
[----:B------:R-:W-:Y:S02]  /*b780*/  FMNMX.FTZ R164, R26, R169, !PT ;  /* 0x000000a91aa47209 */ /* 0x000fe40007810000 */
[----:B------:R-:W-:Y:S01]  /*b790*/  FMNMX.FTZ R171, R25, R170, !PT ;  /* 0x000000aa19ab7209 */ /* 0x000fe20007810000 */
[----:B------:R-:W-:Y:S01]  /*b7a0*/  FFMA.FTZ R32, R173, -UR5, R32 ;  /* 0x80000005ad207c23 */ /* 0x000fe20008010020 */
[----:B------:R-:W-:Y:S02]  /*b7b0*/  I2FP.F32.S32 R2, R2 ;  /* 0x0000000200027245 */ /* 0x000fe40000201400 */
[----:B------:R-:W-:Y:S01]  /*b7c0*/  I2FP.F32.S32 R170, R3 ;  /* 0x0000000300aa7245 */ /* 0x000fe20000201400 */
[----:B------:R-:W-:Y:S01]  /*b7d0*/  LDSM.16.MT88.4 R172, [R226+0x10000] ;  /* 0x01000000e2ac783b */ /* 0x000fe20000004200 */
[----:B------:R-:W-:Y:S01]  /*b7e0*/  FMNMX.FTZ R3, R27, R164, !PT ;  /* 0x000000a41b037209 */ /* 0x000fe20007810000 */
[----:B------:R-:W-:Y:S01]  /*b7f0*/  FFMA.FTZ R29, R2, -UR5, R29 ;  /* 0x80000005021d7c23 */ /* 0x000fe2000801001d */
[----:B------:R-:W-:Y:S01]  /*b800*/  FMNMX.FTZ R166, R28, R171, !PT ;  /* 0x000000ab1ca67209 */ /* 0x000fe20007810000 */
[----:B------:R-:W-:Y:S01]  /*b810*/  FFMA.FTZ R33, R170, -UR5, R33 ;  /* 0x80000005aa217c23 */ /* 0x000fe20008010021 */
[----:B------:R-:W-:Y:S01]  /*b820*/  FMNMX.FTZ R164, R30, R3, !PT ;  /* 0x000000031ea47209 */ /* 0x000fe20007810000 */
[----:B------:R-:W-:Y:S01]  /*b830*/  FFMA.FTZ R35, R2, -UR5, R35 ;  /* 0x8000000502237c23 */ /* 0x000fe20008010023 */
[----:B------:R-:W-:Y:S02]  /*b840*/  FMNMX.FTZ R169, R29, R166, !PT ;  /* 0x000000a61da97209 */ /* 0x000fe40007810000 */
[----:B------:R-:W-:Y:S02]  /*b850*/  FMNMX.FTZ R3, R31, R164, !PT ;  /* 0x000000a41f037209 */ /* 0x000fe40007810000 */
[----:B------:R-:W-:Y:S02]  /*b860*/  FMNMX.FTZ R166, R32, R169, !PT ;  /* 0x000000a920a67209 */ /* 0x000fe40007810000 */
[----:B------:R-:W-:Y:S02]  /*b870*/  FMNMX.FTZ R2, R34, R3, !PT ;  /* 0x0000000322027209 */ /* 0x000fe40007810000 */
[----:B------:R-:W-:Y:S02]  /*b880*/  FMNMX.FTZ R168, R33, R166, !PT ;  /* 0x000000a621a87209 */ /* 0x000fe40007810000 */
[----:B------:R-:W-:Y:S03]  /*b890*/  FMNMX.FTZ R167, R35, R2, !PT ;  /* 0x0000000223a77209 */ /* 0x000fe60007810000 */
[----:B------:R-:W-:Y:S08]  /*b8a0*/  SHFL.BFLY PT, R3, R168, 0x2, 0x1f ;  /* 0x0c401f00a8037f89 */ /* 0x000ff000000e0000 */
[----:B------:R-:W1:Y:S02]  /*b8b0*/  SHFL.BFLY PT, R2, R167, 0x2, 0x1f ;  /* 0x0c401f00a7027f89 */ /* 0x000e6400000e0000 */
[----:B-1----:R-:W-:Y:S02]  /*b8c0*/  FMNMX.FTZ R166, R167, R2, !PT ;  /* 0x00000002a7a67209 */ /* 0x002fe40007810000 */
[----:B------:R-:W-:Y:S04]  /*b8d0*/  FMNMX.FTZ R169, R168, R3, !PT ;  /* 0x00000003a8a97209 */ /* 0x000fe80007810000 */
[----:B------:R-:W1:Y:S08]  /*b8e0*/  SHFL.BFLY PT, R3, R166, 0x1, 0x1f ;  /* 0x0c201f00a6037f89 */ /* 0x000e7000000e0000 */
[----:B------:R-:W2:Y:S01]  /*b8f0*/  SHFL.BFLY PT, R164, R169, 0x1, 0x1f ;  /* 0x0c201f00a9a47f89 */ /* 0x000ea200000e0000 */
[----:B-1----:R-:W-:Y:S02]  /*b900*/  FMNMX.FTZ R3, R166, R3, !PT ;  /* 0x00000003a6037209 */ /* 0x002fe40007810000 */
[----:B--2---:R-:W-:Y:S03]  /*b910*/  FMNMX.FTZ R164, R169, R164, !PT ;  /* 0x000000a4a9a47209 */ /* 0x004fe60007810000 */
[C---:B------:R-:W-:Y:S02]  /*b920*/  FADD.FTZ R0, -R3.reuse, R0 ;  /* 0x0000000003007221 */ /* 0x040fe40000010100 */
[----:B------:R-:W1:Y:S01]  /*b930*/  LDSM.16.MT88.4 R168, [R228+0x10000] ;  /* 0x01000000e4a8783b */ /* 0x000e620000004200 */
[C---:B------:R-:W-:Y:S01]  /*b940*/  FMUL.FTZ R196, R3.reuse, UR4 ;  /* 0x0000000403c47c20 */ /* 0x040fe20008410000 */
[C---:B------:R-:W-:Y:S01]  /*b950*/  FSETP.NEU.FTZ.AND P0, PT, R164.reuse, -INF , PT ;  /* 0xff800000a400780b */ /* 0x040fe20003f1d000 */
[----:B------:R-:W-:Y:S01]  /*b960*/  FADD.FTZ R2, -R164, R165 ;  /* 0x000000a5a4027221 */ /* 0x000fe20000010100 */
[----:B------:R-:W-:Y:S01]  /*b970*/  FMUL.FTZ R167, R0, UR4 ;  /* 0x0000000400a77c20 */ /* 0x000fe20008410000 */
[----:B------:R-:W-:Y:S02]  /*b980*/  FMUL.FTZ R198, R164, UR4 ;  /* 0x00000004a4c67c20 */ /* 0x000fe40008410000 */
[----:B------:R-:W-:Y:S01]  /*b990*/  FMUL.FTZ R165, R2, UR4 ;  /* 0x0000000402a57c20 */ /* 0x000fe20008410000 */
[----:B------:R2:W3:Y:S02]  /*b9a0*/  MUFU.EX2 R0, R167 ;  /* 0x000000a700007308 */ /* 0x0004e40000000800 */
[----:B------:R-:W-:Y:S02]  /*b9b0*/  FSEL R198, R198, RZ, P0 ;  /* 0x000000ffc6c67208 */ /* 0x000fe40000000000 */
[----:B------:R-:W-:Y:S03]  /*b9c0*/  FSETP.NEU.FTZ.AND P0, PT, R3, -INF , PT ;  /* 0xff8000000300780b */ /* 0x000fe60003f1d000 */
[--C-:B------:R-:W-:Y:S03]  /*b9d0*/  FFMA.FTZ R197, R4, UR4, -R198.reuse ;  /* 0x0000000404c57c23 */ /* 0x100fe600080108c6 */
[----:B------:R4:W5:Y:S01]  /*b9e0*/  MUFU.EX2 R2, R165 ;  /* 0x000000a500027308 */ /* 0x0009620000000800 */
[----:B------:R-:W-:Y:S01]  /*b9f0*/  FSEL R196, R196, RZ, P0 ;  /* 0x000000ffc4c47208 */ /* 0x000fe20000000000 */
[--C-:B------:R-:W-:Y:S01]  /*ba00*/  FFMA.FTZ R194, R5, UR4, -R198.reuse ;  /* 0x0000000405c27c23 */ /* 0x100fe200080108c6 */
[--C-:B------:R-:W-:Y:S01]  /*ba10*/  FFMA.FTZ R193, R8, UR4, -R198.reuse ;  /* 0x0000000408c17c23 */ /* 0x100fe200080108c6 */
[--C-:B------:R-:W-:Y:S01]  /*ba20*/  FFMA.FTZ R192, R9, UR4, -R198.reuse ;  /* 0x0000000409c07c23 */ /* 0x100fe200080108c6 */
[----:B------:R-:W-:Y:S01]  /*ba30*/  FFMA.FTZ R199, R12, UR4, -R198 ;  /* 0x000000040cc77c23 */ /* 0x000fe200080108c6 */
[--C-:B------:R-:W-:Y:S01]  /*ba40*/  FFMA.FTZ R195, R6, UR4, -R196.reuse ;  /* 0x0000000406c37c23 */ /* 0x100fe200080108c4 */
[--C-:B------:R-:W-:Y:S03]  /*ba50*/  FFMA.FTZ R166, R10, UR4, -R196.reuse ;  /* 0x000000040aa67c23 */ /* 0x100fe600080108c4 */
[----:B------:R-:W-:Y:S01]  /*ba60*/  MUFU.EX2 R197, R197 ;  /* 0x000000c500c57308 */ /* 0x000fe20000000800 */
[--C-:B--2---:R-:W-:Y:S01]  /*ba70*/  FFMA.FTZ R167, R7, UR4, -R196.reuse ;  /* 0x0000000407a77c23 */ /* 0x104fe200080108c4 */
[C---:B---3--:R-:W-:Y:S01]  /*ba80*/  FMUL.FTZ R6, R0.reuse, R158 ;  /* 0x0000009e00067220 */ /* 0x048fe20000410000 */
[C---:B------:R-:W-:Y:S01]  /*ba90*/  FMUL.FTZ R7, R0.reuse, R159 ;  /* 0x0000009f00077220 */ /* 0x040fe20000410000 */
[C---:B------:R-:W-:Y:S01]  /*baa0*/  FMUL.FTZ R10, R0.reuse, R162 ;  /* 0x000000a2000a7220 */ /* 0x040fe20000410000 */
[C---:B------:R-:W-:Y:S01]  /*bab0*/  FMUL.FTZ R38, R0.reuse, R38 ;  /* 0x0000002600267220 */ /* 0x040fe20000410000 */
[C---:B------:R-:W-:Y:S01]  /*bac0*/  FMUL.FTZ R39, R0.reuse, R39 ;  /* 0x0000002700277220 */ /* 0x040fe20000410000 */
[----:B------:R-:W-:Y:S03]  /*bad0*/  FMUL.FTZ R42, R0, R42 ;  /* 0x0000002a002a7220 */ /* 0x000fe60000410000 */
[----:B------:R-:W2:Y:S01]  /*bae0*/  MUFU.EX2 R194, R194 ;  /* 0x000000c200c27308 */ /* 0x000ea20000000800 */
[----:B----4-:R-:W-:Y:S01]  /*baf0*/  FFMA.FTZ R165, R11, UR4, -R196 ;  /* 0x000000040ba57c23 */ /* 0x010fe200080108c4 */
[C---:B-----5:R-:W-:Y:S01]  /*bb00*/  FMUL.FTZ R4, R2.reuse, R156 ;  /* 0x0000009c02047220 */ /* 0x060fe20000410000 */
[C---:B------:R-:W-:Y:S01]  /*bb10*/  FMUL.FTZ R5, R2.reuse, R157 ;  /* 0x0000009d02057220 */ /* 0x040fe20000410000 */
[C---:B------:R-:W-:Y:S01]  /*bb20*/  FMUL.FTZ R8, R2.reuse, R160 ;  /* 0x000000a002087220 */ /* 0x040fe20000410000 */
[----:B------:R-:W-:Y:S01]  /*bb30*/  FMUL.FTZ R9, R2, R161 ;  /* 0x000000a102097220 */ /* 0x000fe20000410000 */
[----:B------:R-:W-:Y:S01]  /*bb40*/  FMUL.FTZ R11, R0, R163 ;  /* 0x000000a3000b7220 */ /* 0x000fe20000410000 */
[C---:B------:R-:W-:Y:S03]  /*bb50*/  FMUL.FTZ R36, R2.reuse, R36 ;  /* 0x0000002402247220 */ /* 0x040fe60000410000 */
[----:B------:R-:W-:Y:S01]  /*bb60*/  MUFU.EX2 R193, R193 ;  /* 0x000000c100c17308 */ /* 0x000fe20000000800 */
[----:B------:R-:W3:Y:S01]  /*bb70*/  LDSM.16.MT88.4 R160, [R224+0x10000] ;  /* 0x01000000e0a0783b */ /* 0x000ee20000004200 */
[C---:B------:R-:W-:Y:S01]  /*bb80*/  FMUL.FTZ R37, R2.reuse, R37 ;  /* 0x0000002502257220 */ /* 0x040fe20000410000 */
[C---:B------:R-:W-:Y:S01]  /*bb90*/  FMUL.FTZ R40, R2.reuse, R40 ;  /* 0x0000002802287220 */ /* 0x040fe20000410000 */
[----:B------:R-:W-:Y:S01]  /*bba0*/  FMUL.FTZ R41, R2, R41 ;  /* 0x0000002902297220 */ /* 0x000fe20000410000 */
        /* <DEDUP_REMOVED lines=20> */
[----:B----4-:R-:W-:Y:S01]  /*bcf0*/  F2FP.F16.F32.PACK_AB R158, R192, R193 ;  /* 0x000000c1c09e723e */ /* 0x010fe200000000ff */
        /* <DEDUP_REMOVED lines=11> */
[C---:B------:R-:W-:Y:S01]  /*bdb0*/  FMUL.FTZ R68, R2.reuse, R68 ;  /* 0x0000004402447220 */ /* 0x040fe20000410000 */
[----:B------:R-:W-:Y:S01]  /*bdc0*/  FMUL.FTZ R69, R2, R69 ;  /* 0x0000004502457220 */ /* 0x000fe20000410000 */
[C---:B------:R-:W-:Y:S03]  /*bdd0*/  FMUL.FTZ R70, R0.reuse, R70 ;  /* 0x0000004600467220 */ /* 0x040fe60000410000 */
        /* <DEDUP_REMOVED lines=40> */
[----:B------:R-:W-:Y:S04]  /*c060*/  LDSM.16.MT88.4 R176, [R224+0x10800] ;  /* 0x01080000e0b0783b */ /* 0x000fe80000004200 */
[----:B------:R-:W-:Y:S01]  /*c070*/  FMUL.FTZ R97, R2, R97 ;  /* 0x0000006102617220 */ /* 0x000fe20000410000 */
[C---:B---3--:R-:W-:Y:S05]  /*c080*/  HMMA.16816.F32 R52, R156.reuse, R160, R52 ;  /* 0x000000a09c34723c */ /* 0x048fea0000001834 */
        /* <DEDUP_REMOVED lines=68> */
[----:B------:R-:W-:Y:S03]  /*c4d0*/  FFMA.FTZ R200, R13, UR4, -R198 ;  /* 0x000000040dc87c23 */ /* 0x000fe600080108c6 */
[----:B------:R-:W-:Y:S01]  /*c4e0*/  FMUL.FTZ R13, R2, R153 ;  /* 0x00000099020d7220 */ /* 0x000fe20000410000 */
[--C-:B------:R-:W-:Y:S01]  /*c4f0*/  FFMA.FTZ R203, R14, UR4, -R196.reuse ;  /* 0x000000040ecb7c23 */ /* 0x100fe200080108c4 */
[----:B------:R-:W-:Y:S01]  /*c500*/  FMUL.FTZ R14, R0, R154 ;  /* 0x0000009a000e7220 */ /* 0x000fe20000410000 */
[C---:B------:R-:W-:Y:S01]  /*c510*/  FMUL.FTZ R140, R2.reuse, R140 ;  /* 0x0000008c028c7220 */ /* 0x040fe20000410000 */
[----:B------:R-:W-:Y:S01]  /*c520*/  FMUL.FTZ R141, R2, R141 ;  /* 0x0000008d028d7220 */ /* 0x000fe20000410000 */
[C---:B------:R-:W-:Y:S01]  /*c530*/  FMUL.FTZ R142, R0.reuse, R142 ;  /* 0x0000008e008e7220 */ /* 0x040fe20000410000 */
[C---:B---3--:R-:W-:Y:S01]  /*c540*/  HMMA.16816.F32 R124, R156.reuse, R160, R124 ;  /* 0x000000a09c7c723c */ /* 0x048fe2000000187c */
[----:B------:R-:W3:Y:S02]  /*c550*/  MUFU.EX2 R200, R200 ;  /* 0x000000c800c87308 */ /* 0x000ee40000000800 */
[C---:B------:R-:W-:Y:S01]  /*c560*/  FMUL.FTZ R143, R0.reuse, R143 ;  /* 0x0000008f008f7220 */ /* 0x040fe20000410000 */
[----:B------:R-:W-:Y:S01]  /*c570*/  FFMA.FTZ R204, R15, UR4, -R196 ;  /* 0x000000040fcc7c23 */ /* 0x000fe200080108c4 */
[----:B------:R-:W-:Y:S01]  /*c580*/  FMUL.FTZ R15, R0, R155 ;  /* 0x0000009b000f7220 */ /* 0x000fe20000410000 */
[C---:B------:R-:W-:Y:S01]  /*c590*/  HMMA.16816.F32 R128, R156.reuse, R162, R128 ;  /* 0x000000a29c80723c */ /* 0x040fe20000001880 */
[----:B------:R-:W4:Y:S04]  /*c5a0*/  LDSM.16.MT88.4 R160, [R224+0x16000] ;  /* 0x01600000e0a0783b */ /* 0x000f280000004200 */
[----:B------:R-:W-:Y:S01]  /*c5b0*/  MUFU.EX2 R203, R203 ;  /* 0x000000cb00cb7308 */ /* 0x000fe20000000800 */
[--C-:B------:R-:W-:Y:S01]  /*c5c0*/  FFMA.FTZ R202, R16, UR4, -R198.reuse ;  /* 0x0000000410ca7c23 */ /* 0x100fe200080108c6 */
[C---:B-1----:R-:W-:Y:S02]  /*c5d0*/  HMMA.16816.F32 R132, R156.reuse, R168, R132 ;  /* 0x000000a89c84723c */ /* 0x042fe40000001884 */
[----:B------:R-:W-:Y:S02]  /*c5e0*/  LDSM.16.MT88.4 R152, [R226+0x10800] ;  /* 0x01080000e298783b */ /* 0x000fe40000004200 */
[----:B------:R-:W-:Y:S02]  /*c5f0*/  FFMA.FTZ R201, R17, UR4, -R198 ;  /* 0x0000000411c97c23 */ /* 0x000fe400080108c6 */
[C---:B------:R-:W-:Y:S02]  /*c600*/  HMMA.16816.F32 R136, R156.reuse, R170, R136 ;  /* 0x000000aa9c88723c */ /* 0x040fe40000001888 */
[----:B------:R-:W-:Y:S02]  /*c610*/  MUFU.EX2 R202, R202 ;  /* 0x000000ca00ca7308 */ /* 0x000fe40000000800 */
[----:B------:R-:W1:Y:S02]  /*c620*/  LDSM.16.MT88.4 R168, [R228+0x10800] ;  /* 0x01080000e4a8783b */ /* 0x000e640000004200 */
[C---:B--2---:R-:W-:Y:S06]  /*c630*/  HMMA.16816.F32 R140, R156.reuse, R172, R140 ;  /* 0x000000ac9c8c723c */ /* 0x044fec000000188c */
[----:B------:R-:W2:Y:S01]  /*c640*/  MUFU.EX2 R201, R201 ;  /* 0x000000c900c97308 */ /* 0x000ea20000000800 */
[--C-:B------:R-:W-:Y:S01]  /*c650*/  FFMA.FTZ R205, R18, UR4, -R196.reuse ;  /* 0x0000000412cd7c23 */ /* 0x100fe200080108c4 */
[C---:B------:R-:W-:Y:S01]  /*c660*/  HMMA.16816.F32 R12, R156.reuse, R174, R12 ;  /* 0x000000ae9c0c723c */ /* 0x040fe2000000180c */
[----:B------:R-:W5:Y:S02]  /*c670*/  LDSM.16.MT88.4 R172, [R225+0x10800] ;  /* 0x01080000e1ac783b */ /* 0x000f640000004200 */
[----:B------:R-:W-:Y:S05]  /*c680*/  FFMA.FTZ R206, R19, UR4, -R196 ;  /* 0x0000000413ce7c23 */ /* 0x000fea00080108c4 */
[----:B------:R-:W1:Y:S03]  /*c690*/  MUFU.EX2 R204, R204 ;  /* 0x000000cc00cc7308 */ /* 0x000e660000000800 */
        /* <DEDUP_REMOVED lines=9> */
[----:B---3--:R-:W-:Y:S01]  /*c730*/  F2FP.F16.F32.PACK_AB R148, R200, R199 ;  /* 0x000000c7c894723e */ /* 0x008fe200000000ff */
[C---:B----4-:R-:W-:Y:S05]  /*c740*/  HMMA.16816.F32 R16, R156.reuse, R160, R16 ;  /* 0x000000a09c10723c */ /* 0x050fea0000001810 */
[----:B------:R-:W3:Y:S01]  /*c750*/  MUFU.EX2 R206, R206 ;  /* 0x000000ce00ce7308 */ /* 0x000ee20000000800 */
[----:B--2---:R-:W-:Y:S01]  /*c760*/  F2FP.F16.F32.PACK_AB R150, R201, R202 ;  /* 0x000000cac996723e */ /* 0x004fe200000000ff */
[----:B------:R-:W-:Y:S01]  /*c770*/  FFMA.FTZ R197, R2, R251, R197 ;  /* 0x000000fb02c57223 */ /* 0x000fe200000100c5 */
[----:B------:R-:W-:Y:S01]  /*c780*/  HMMA.16816.F32 R144, R156, R162, R144 ;  /* 0x000000a29c90723c */ /* 0x000fe20000001890 */
[----:B------:R-:W2:Y:S02]  /*c790*/  LDSM.16.MT88.4 R156, [R224+0x12800] ;  /* 0x01280000e09c783b */ /* 0x000ea40000004200 */
[----:B-1----:R-:W-:Y:S01]  /*c7a0*/  F2FP.F16.F32.PACK_AB R149, R204, R203 ;  /* 0x000000cbcc95723e */ /* 0x002fe200000000ff */
[----:B------:R-:W-:Y:S01]  /*c7b0*/  FFMA.FTZ R195, R0, R249, R195 ;  /* 0x000000f900c37223 */ /* 0x000fe200000100c3 */
[----:B------:R-:W-:Y:S01]  /*c7c0*/  MOV R0, R3 ;  /* 0x0000000300007202 */ /* 0x000fe20000000f00 */
[----:B------:R-:W-:Y:S03]  /*c7d0*/  FADD.FTZ R194, R194, R197 ;  /* 0x000000c5c2c27221 */ /* 0x000fe60000010000 */
[----:B------:R-:W1:Y:S02]  /*c7e0*/  LDSM.16.MT88.4 R160, [R228+0x14800] ;  /* 0x01480000e4a0783b */ /* 0x000e640000004200 */
[----:B------:R-:W-:Y:S01]  /*c7f0*/  FADD.FTZ R195, R167, R195 ;  /* 0x000000c3a7c37221 */ /* 0x000fe20000010000 */
[----:B------:R-:W-:Y:S01]  /*c800*/  FADD.FTZ R193, R193, R194 ;  /* 0x000000c2c1c17221 */ /* 0x000fe20000010000 */
[----:B---3--:R-:W-:Y:S02]  /*c810*/  F2FP.F16.F32.PACK_AB R151, R206, R205 ;  /* 0x000000cdce97723e */ /* 0x008fe400000000ff */
[----:B------:R-:W-:Y:S01]  /*c820*/  FADD.FTZ R166, R166, R195 ;  /* 0x000000c3a6a67221 */ /* 0x000fe20000010000 */
[----:B------:R-:W-:Y:S03]  /*c830*/  FADD.FTZ R192, R192, R193 ;  /* 0x000000c1c0c07221 */ /* 0x000fe60000010000 */
[----:B------:R-:W-:Y:S01]  /*c840*/  FADD.FTZ R166, R165, R166 ;  /* 0x000000a6a5a67221 */ /* 0x000fe20000010000 */
[----:B------:R-:W-:Y:S01]  /*c850*/  MOV R165, R164 ;  /* 0x000000a400a57202 */ /* 0x000fe20000000f00 */
        /* <DEDUP_REMOVED lines=30> */
[----:B------:R-:W-:Y:S01]  /*ca40*/  FFMA.FTZ R187, R25, UR4, -R198 ;  /* 0x0000000419bb7c23 */ /* 0x000fe200080108c6 */
[C---:B--2---:R-:W-:Y:S05]  /*ca50*/  HMMA.16816.F32 R84, R148.reuse, R156, R84 ;  /* 0x0000009c9454723c */ /* 0x044fea0000001854 */
[----:B------:R-:W-:Y:S01]  /*ca60*/  MUFU.EX2 R186, R186 ;  /* 0x000000ba00ba7308 */ /* 0x000fe20000000800 */
[--C-:B------:R-:W-:Y:S01]  /*ca70*/  FFMA.FTZ R190, R26, UR4, -R196.reuse ;  /* 0x000000041abe7c23 */ /* 0x100fe200080108c4 */
[C---:B------:R-:W-:Y:S01]  /*ca80*/  HMMA.16816.F32 R88, R148.reuse, R158, R88 ;  /* 0x0000009e9458723c */ /* 0x040fe20000001858 */
[----:B------:R-:W2:Y:S03]  /*ca90*/  LDSM.16.MT88.4 R156, [R226+0x16800] ;  /* 0x01680000e29c783b */ /* 0x000ea60000004200 */
[----:B------:R-:W-:Y:S02]  /*caa0*/  FFMA.FTZ R191, R27, UR4, -R196 ;  /* 0x000000041bbf7c23 */ /* 0x000fe400080108c4 */
[C---:B-1----:R-:W-:Y:S02]  /*cab0*/  HMMA.16816.F32 R92, R148.reuse, R160, R92 ;  /* 0x000000a0945c723c */ /* 0x042fe4000000185c */
[----:B------:R-:W1:Y:S01]  /*cac0*/  MUFU.EX2 R187, R187 ;  /* 0x000000bb00bb7308 */ /* 0x000e620000000800 */
[----:B------:R-:W-:Y:S02]  /*cad0*/  LDSM.16.MT88.4 R24, [R224+0x11000] ;  /* 0x01100000e018783b */ /* 0x000fe40000004200 */
[----:B------:R-:W-:Y:S01]  /*cae0*/  FFMA.FTZ R185, R21, UR4, -R198 ;  /* 0x0000000415b97c23 */ /* 0x000fe200080108c6 */
[C---:B------:R-:W-:Y:S06]  /*caf0*/  HMMA.16816.F32 R96, R148.reuse, R162, R96 ;  /* 0x000000a29460723c */ /* 0x040fec0000001860 */
[----:B------:R-:W-:Y:S01]  /*cb00*/  MUFU.EX2 R190, R190 ;  /* 0x000000be00be7308 */ /* 0x000fe20000000800 */
[----:B------:R-:W-:Y:S01]  /*cb10*/  LDSM.16.MT88.4 R160, [R224+0x16800] ;  /* 0x01680000e0a0783b */ /* 0x000fe20000004200 */
[C---:B---3--:R-:W-:Y:S03]  /*cb20*/  HMMA.16816.F32 R100, R148.reuse, R168, R100 ;  /* 0x000000a89464723c */ /* 0x048fe60000001864 */
[--C-:B------:R-:W-:Y:S03]  /*cb30*/  FFMA.FTZ R188, R22, UR4, -R196.reuse ;  /* 0x0000000416bc7c23 */ /* 0x100fe600080108c4 */
[C---:B------:R-:W-:Y:S01]  /*cb40*/  HMMA.16816.F32 R104, R148.reuse, R170, R104 ;  /* 0x000000aa9468723c */ /* 0x040fe20000001868 */
[----:B------:R-:W-:Y:S01]  /*cb50*/  LDSM.16.MT88.4 R168, [R228+0x11000] ;  /* 0x01100000e4a8783b */ /* 0x000fe20000004200 */
[----:B------:R-:W3:Y:S03]  /*cb60*/  MUFU.EX2 R185, R185 ;  /* 0x000000b900b97308 */ /* 0x000ee60000000800 */
[----:B-1----:R-:W-:Y:S01]  /*cb70*/  F2FP.F16.F32.PACK_AB R22, R187, R186 ;  /* 0x000000babb16723e */ /* 0x002fe200000000ff */
[C---:B----4-:R-:W-:Y:S06]  /*cb80*/  HMMA.16816.F32 R108, R148.reuse, R152, R108 ;  /* 0x00000098946c723c */ /* 0x050fec000000186c */
[----:B------:R-:W-:Y:S01]  /*cb90*/  MUFU.EX2 R188, R188 ;  /* 0x000000bc00bc7308 */ /* 0x000fe20000000800 */
[----:B------:R-:W-:Y:S01]  /*cba0*/  FFMA.FTZ R189, R23, UR4, -R196 ;  /* 0x0000000417bd7c23 */ /* 0x000fe200080108c4 */
[C---:B------:R-:W-:Y:S01]  /*cbb0*/  HMMA.16816.F32 R112, R148.reuse, R154, R112 ;  /* 0x0000009a9470723c */ /* 0x040fe20000001870 */
[----:B------:R-:W1:Y:S05]  /*cbc0*/  LDSM.16.MT88.4 R152, [R225+0x16800] ;  /* 0x01680000e198783b */ /* 0x000e6a0000004200 */
[C---:B-----5:R-:W-:Y:S02]  /*cbd0*/  HMMA.16816.F32 R116, R148.reuse, R172, R116 ;  /* 0x000000ac9474723c */ /* 0x060fe40000001874 */
[----:B------:R-:W4:Y:S03]  /*cbe0*/  MUFU.EX2 R189, R189 ;  /* 0x000000bd00bd7308 */ /* 0x000f260000000800 */
[C---:B---3--:R-:W-:Y:S01]  /*cbf0*/  F2FP.F16.F32.PACK_AB R20, R185.reuse, R184 ;  /* 0x000000b8b914723e */ /* 0x048fe200000000ff */
[C---:B------:R-:W-:Y:S01]  /*cc00*/  HMMA.16816.F32 R120, R148.reuse, R174, R120 ;  /* 0x000000ae9478723c */ /* 0x040fe20000001878 */
[----:B------:R-:W-:Y:S05]  /*cc10*/  LDSM.16.MT88.4 R172, [R225+0x11000] ;  /* 0x01100000e1ac783b */ /* 0x000fea0000004200 */
[----:B------:R-:W3:Y:S01]  /*cc20*/  MUFU.EX2 R191, R191 ;  /* 0x000000bf00bf7308 */ /* 0x000ee20000000800 */
[----:B------:R-:W-:Y:S01]  /*cc30*/  FADD.FTZ R184, R184, R201 ;  /* 0x000000c9b8b87221 */ /* 0x000fe20000010000 */
[C---:B------:R-:W-:Y:S03]  /*cc40*/  HMMA.16816.F32 R124, R148.reuse, R176, R124 ;  /* 0x000000b0947c723c */ /* 0x040fe6000000187c */
[----:B------:R-:W-:Y:S03]  /*cc50*/  FADD.FTZ R185, R185, R184 ;  /* 0x000000b8b9b97221 */ /* 0x000fe60000010000 */
[C---:B------:R-:W-:Y:S01]  /*cc60*/  HMMA.16816.F32 R128, R148.reuse, R178, R128 ;  /* 0x000000b29480723c */ /* 0x040fe20000001880 */
[----:B------:R-:W-:Y:S04]  /*cc70*/  LDSM.16.MT88.4 R176, [R224+0x13000] ;  /* 0x01300000e0b0783b */ /* 0x000fe80000004200 */
[----:B----4-:R-:W-:Y:S01]  /*cc80*/  F2FP.F16.F32.PACK_AB R21, R189, R188 ;  /* 0x000000bcbd15723e */ /* 0x010fe200000000ff */
[C---:B--2---:R-:W-:Y:S05]  /*cc90*/  HMMA.16816.F32 R132, R148.reuse, R156, R132 ;  /* 0x0000009c9484723c */ /* 0x044fea0000001884 */
[----:B---3--:R-:W-:Y:S01]  /*cca0*/  F2FP.F16.F32.PACK_AB R23, R191, R190 ;  /* 0x000000bebf17723e */ /* 0x008fe200000000ff */
[C---:B------:R-:W-:Y:S01]  /*ccb0*/  HMMA.16816.F32 R136, R148.reuse, R158, R136 ;  /* 0x0000009e9488723c */ /* 0x040fe20000001888 */
[----:B------:R-:W2:Y:S04]  /*ccc0*/  LDSM.16.MT88.4 R156, [R226+0x11000] ;  /* 0x01100000e29c783b */ /* 0x000ea80000004200 */
        /* <DEDUP_REMOVED lines=16> */
[C---:B--2---:R-:W-:Y:S06]  /*cdd0*/  HMMA.16816.F32 R36, R20.reuse, R156, R36 ;  /* 0x0000009c1424723c */ /* 0x044fec0000001824 */
        /* <DEDUP_REMOVED lines=8> */
[----:B------:R-:W2:Y:S01]  /*ce60*/  LDSM.16.MT88.4 R24, [R225+0x15000] ;  /* 0x01500000e118783b */ /* 0x000ea20000004200 */
[----:B------:R-:W-:Y:S03]  /*ce70*/  MUFU.EX2 R172, R172 ;  /* 0x000000ac00ac7308 */ /* 0x000fe60000000800 */
[--C-:B------:R-:W-:Y:S01]  /*ce80*/  FFMA.FTZ R174, R32, UR4, -R198.reuse ;  /* 0x0000000420ae7c23 */ /* 0x100fe200080108c6 */
[C---:B-1----:R-:W-:Y:S06]  /*ce90*/  HMMA.16816.F32 R60, R20.reuse, R152, R60 ;  /* 0x00000098143c723c */ /* 0x042fec000000183c */
[----:B------:R-:W1:Y:S01]  /*cea0*/  MUFU.EX2 R173, R173 ;  /* 0x000000ad00ad7308 */ /* 0x000e620000000800 */
[----:B------:R-:W-:Y:S01]  /*ceb0*/  FFMA.FTZ R198, R33, UR4, -R198 ;  /* 0x0000000421c67c23 */ /* 0x000fe200080108c6 */
[C---:B------:R-:W-:Y:S01]  /*cec0*/  HMMA.16816.F32 R64, R20.reuse, R154, R64 ;  /* 0x0000009a1440723c */ /* 0x040fe20000001840 */
[----:B------:R-:W1:Y:S05]  /*ced0*/  LDSM.16.MT88.4 R152, [R224+0x15000] ;  /* 0x01500000e098783b */ /* 0x000e6a0000004200 */
[C---:B---3--:R-:W-:Y:S02]  /*cee0*/  HMMA.16816.F32 R68, R20.reuse, R148, R68 ;  /* 0x000000941444723c */ /* 0x048fe40000001844 */
[----:B------:R-:W-:Y:S04]  /*cef0*/  MUFU.EX2 R174, R174 ;  /* 0x000000ae00ae7308 */ /* 0x000fe80000000800 */
[C---:B------:R-:W-:Y:S01]  /*cf00*/  HMMA.16816.F32 R72, R20.reuse, R150, R72 ;  /* 0x000000961448723c */ /* 0x040fe20000001848 */
[----:B------:R-:W3:Y:S05]  /*cf10*/  LDSM.16.MT88.4 R148, [R228+0x17000] ;  /* 0x01700000e494783b */ /* 0x000eea0000004200 */
[----:B------:R-:W3:Y:S01]  /*cf20*/  MUFU.EX2 R175, R198 ;  /* 0x000000c600af7308 */ /* 0x000ee20000000800 */
[C---:B----4-:R-:W-:Y:S06]  /*cf30*/  HMMA.16816.F32 R76, R20.reuse, R160, R76 ;  /* 0x000000a0144c723c */ /* 0x050fec000000184c */
        /* <DEDUP_REMOVED lines=8> */
[----:B------:R-:W-:Y:S01]  /*cfc0*/  LDSM.16.MT88.4 R28, [R228+0x11800] ;  /* 0x01180000e41c783b */ /* 0x000fe20000004200 */
[----:B------:R-:W-:Y:S03]  /*cfd0*/  MUFU.EX2 R176, R176 ;  /* 0x000000b000b07308 */ /* 0x000fe60000000800 */
[--C-:B------:R-:W-:Y:S01]  /*cfe0*/  FFMA.FTZ R178, R34, UR4, -R196.reuse ;  /* 0x0000000422b27c23 */ /* 0x100fe200080108c4 */
[C---:B-----5:R-:W-:Y:S06]  /*cff0*/  HMMA.16816.F32 R100, R20.reuse, R168, R100 ;  /* 0x000000a81464723c */ /* 0x060fec0000001864 */
[----:B------:R-:W4:Y:S01]  /*d000*/  MUFU.EX2 R177, R177 ;  /* 0x000000b100b17308 */ /* 0x000f220000000800 */
[----:B------:R-:W-:Y:S01]  /*d010*/  FFMA.FTZ R196, R35, UR4, -R196 ;  /* 0x0000000423c47c23 */ /* 0x000fe200080108c4 */
[C---:B------:R-:W-:Y:S01]  /*d020*/  HMMA.16816.F32 R104, R20.reuse, R170, R104 ;  /* 0x000000aa1468723c */ /* 0x040fe20000001868 */
[----:B------:R-:W-:Y:S05]  /*d030*/  LDSM.16.MT88.4 R32, [R225+0x11800] ;  /* 0x01180000e120783b */ /* 0x000fea0000004200 */
[C---:B--2---:R-:W-:Y:S02]  /*d040*/  HMMA.16816.F32 R108, R20.reuse, R24, R108 ;  /* 0x00000018146c723c */ /* 0x044fe4000000186c */
[----:B------:R-:W-:Y:S01]  /*d050*/  MUFU.EX2 R178, R178 ;  /* 0x000000b200b27308 */ /* 0x000fe20000000800 */
[----:B------:R-:W-:Y:S03]  /*d060*/  LDSM.16.MT88.4 R168, [R228+0x13800] ;  /* 0x01380000e4a8783b */ /* 0x000fe60000004200 */
[C---:B------:R-:W-:Y:S06]  /*d070*/  HMMA.16816.F32 R112, R20.reuse, R26, R112 ;  /* 0x0000001a1470723c */ /* 0x040fec0000001870 */
[----:B------:R-:W2:Y:S01]  /*d080*/  MUFU.EX2 R179, R196 ;  /* 0x000000c400b37308 */ /* 0x000ea20000000800 */
[----:B------:R-:W5:Y:S01]  /*d090*/  LDSM.16.MT88.4 R24, [R225+0x17000] ;  /* 0x01700000e118783b */ /* 0x000f620000004200 */
[C---:B-1----:R-:W-:Y:S06]  /*d0a0*/  HMMA.16816.F32 R116, R20.reuse, R152, R116 ;  /* 0x000000981474723c */ /* 0x042fec0000001874 */
[C---:B------:R-:W-:Y:S01]  /*d0b0*/  HMMA.16816.F32 R120, R20.reuse, R154, R120 ;  /* 0x0000009a1478723c */ /* 0x040fe20000001878 */
[----:B------:R-:W-:Y:S05]  /*d0c0*/  LDSM.16.MT88.4 R152, [R224+0x11800] ;  /* 0x01180000e098783b */ /* 0x000fea0000004200 */
[C---:B---3--:R-:W-:Y:S06]  /*d0d0*/  HMMA.16816.F32 R124, R20.reuse, R148, R124 ;  /* 0x00000094147c723c */ /* 0x048fec000000187c */
[C---:B------:R-:W-:Y:S01]  /*d0e0*/  HMMA.16816.F32 R128, R20.reuse, R150, R128 ;  /* 0x000000961480723c */ /* 0x040fe20000001880 */
[----:B------:R-:W1:Y:S05]  /*d0f0*/  LDSM.16.MT88.4 R148, [R226+0x11800] ;  /* 0x01180000e294783b */ /* 0x000e6a0000004200 */
[C---:B------:R-:W-:Y:S06]  /*d100*/  HMMA.16816.F32 R132, R20.reuse, R156, R132 ;  /* 0x0000009c1484723c */ /* 0x040fec0000001884 */
[C---:B------:R-:W-:Y:S06]  /*d110*/  HMMA.16816.F32 R136, R20.reuse, R158, R136 ;  /* 0x0000009e1488723c */ /* 0x040fec0000001888 */
[C---:B-----5:R-:W-:Y:S06]  /*d120*/  HMMA.16816.F32 R140, R20.reuse, R24, R140 ;  /* 0x00000018148c723c */ /* 0x060fec000000188c */
[C---:B------:R-:W-:Y:S05]  /*d130*/  HMMA.16816.F32 R12, R20.reuse, R26, R12 ;  /* 0x0000001a140c723c */ /* 0x040fea000000180c */
[----:B------:R-:W-:Y:S01]  /*d140*/  F2FP.F16.F32.PACK_AB R24, R173, R172 ;  /* 0x000000acad18723e */ /* 0x000fe200000000ff */
[C---:B------:R-:W-:Y:S05]  /*d150*/  HMMA.16816.F32 R16, R20.reuse, R160, R16 ;  /* 0x000000a01410723c */ /* 0x040fea0000001810 */
[----:B------:R-:W-:Y:S01]  /*d160*/  F2FP.F16.F32.PACK_AB R26, R175, R174 ;  /* 0x000000aeaf1a723e */ /* 0x000fe200000000ff */
[----:B------:R-:W-:Y:S01]  /*d170*/  HMMA.16816.F32 R144, R20, R162, R144 ;  /* 0x000000a21490723c */ /* 0x000fe20000001890 */
[----:B------:R-:W-:Y:S04]  /*d180*/  LDSM.16.MT88.4 R20, [R224+0x13800] ;  /* 0x01380000e014783b */ /* 0x000fe80000004200 */
[----:B----4-:R-:W-:Y:S01]  /*d190*/  F2FP.F16.F32.PACK_AB R25, R177, R176 ;  /* 0x000000b0b119723e */ /* 0x010fe200000000ff */
[----:B------:R-:W-:Y:S01]  /*d1a0*/  FADD.FTZ R172, R172, R187 ;  /* 0x000000bbacac7221 */ /* 0x000fe20000010000 */
[----:B--2---:R-:W-:Y:S01]  /*d1b0*/  F2FP.F16.F32.PACK_AB R27, R179, R178 ;  /* 0x000000b2b31b723e */ /* 0x004fe200000000ff */
[----:B------:R-:W-:Y:S03]  /*d1c0*/  FADD.FTZ R176, R176, R191 ;  /* 0x000000bfb0b07221 */ /* 0x000fe60000010000 */
[----:B------:R-:W-:Y:S01]  /*d1d0*/  FADD.FTZ R173, R173, R172 ;  /* 0x000000acadad7221 */ /* 0x000fe20000010000 */
[----:B------:R-:W-:Y:S02]  /*d1e0*/  FADD.FTZ R177, R177, R176 ;  /* 0x000000b0b1b17221 */ /* 0x000fe40000010000 */
[C---:B------:R-:W-:Y:S01]  /*d1f0*/  HMMA.16816.F32 R156, R24.reuse, R28, R4 ;  /* 0x0000001c189c723c */ /* 0x040fe20000001804 */
[----:B------:R-:W2:Y:S04]  /*d200*/  LDSM.16.MT88.4 R4, [R226+0x13800] ;  /* 0x01380000e204783b */ /* 0x000ea80000004200 */
[----:B------:R-:W-:Y:S01]  /*d210*/  FADD.FTZ R174, R174, R173 ;  /* 0x000000adaeae7221 */ /* 0x000fe20000010000 */
[C---:B------:R-:W-:Y:S03]  /*d220*/  HMMA.16816.F32 R160, R24.reuse, R30, R8 ;  /* 0x0000001e18a0723c */ /* 0x040fe60000001808 */
[----:B------:R-:W3:Y:S02]  /*d230*/  LDSM.16.MT88.4 R8, [R225+0x13800] ;  /* 0x01380000e108783b */ /* 0x000ee40000004200 */
[----:B------:R-:W-:Y:S01]  /*d240*/  FADD.FTZ R178, R178, R177 ;  /* 0x000000b1b2b27221 */ /* 0x000fe20000010000 */
[C---:B-1----:R-:W-:Y:S05]  /*d250*/  HMMA.16816.F32 R36, R24.reuse, R148, R36 ;  /* 0x000000941824723c */ /* 0x042fea0000001824 */
[----:B------:R-:W1:Y:S01]  /*d260*/  LDSM.16.MT88.4 R28, [R228+0x15800] ;  /* 0x01580000e41c783b */ /* 0x000e620000004200 */
[C---:B------:R-:W-:Y:S05]  /*d270*/  HMMA.16816.F32 R40, R24.reuse, R150, R40 ;  /* 0x000000961828723c */ /* 0x040fea0000001828 */
[----:B------:R-:W-:Y:S01]  /*d280*/  FADD.FTZ R251, R175, R174 ;  /* 0x000000aeaffb7221 */ /* 0x000fe20000010000 */
[C---:B------:R-:W-:Y:S01]  /*d290*/  HMMA.16816.F32 R44, R24.reuse, R32, R44 ;  /* 0x00000020182c723c */ /* 0x040fe2000000182c */
[----:B------:R-:W-:Y:S04]  /*d2a0*/  LDSM.16.MT88.4 R148, [R225+0x15800] ;  /* 0x01580000e194783b */ /* 0x000fe80000004200 */
[----:B------:R-:W-:Y:S01]  /*d2b0*/  FADD.FTZ R249, R179, R178 ;  /* 0x000000b2b3f97221 */ /* 0x000fe20000010000 */
[C---:B------:R-:W-:Y:S03]  /*d2c0*/  HMMA.16816.F32 R48, R24.reuse, R34, R48 ;  /* 0x000000221830723c */ /* 0x040fe60000001830 */
[----:B------:R-:W4:Y:S03]  /*d2d0*/  LDSM.16.MT88.4 R32, [R226+0x15800] ;  /* 0x01580000e220783b */ /* 0x000f260000004200 */
[C---:B------:R-:W-:Y:S06]  /*d2e0*/  HMMA.16816.F32 R52, R24.reuse, R152, R52 ;  /* 0x000000981834723c */ /* 0x040fec0000001834 */
[C---:B------:R-:W-:Y:S01]  /*d2f0*/  HMMA.16816.F32 R56, R24.reuse, R154, R56 ;  /* 0x0000009a1838723c */ /* 0x040fe20000001838 */
[----:B------:R-:W-:Y:S05]  /*d300*/  LDSM.16.MT88.4 R152, [R225+0x17800] ;  /* 0x01780000e198783b */ /* 0x000fea0000004200 */
[C---:B------:R-:W-:Y:S06]  /*d310*/  HMMA.16816.F32 R60, R24.reuse, R168, R60 ;  /* 0x000000a8183c723c */ /* 0x040fec000000183c */
[C---:B------:R-:W-:Y:S06]  /*d320*/  HMMA.16816.F32 R64, R24.reuse, R170, R64 ;  /* 0x000000aa1840723c */ /* 0x040fec0000001840 */
        /* <DEDUP_REMOVED lines=9> */
[C---:B-1----:R-:W-:Y:S06]  /*d3c0*/  HMMA.16816.F32 R92, R24.reuse, R28, R92 ;  /* 0x0000001c185c723c */ /* 0x042fec000000185c */
[C---:B------:R-:W-:Y:S01]  /*d3d0*/  HMMA.16816.F32 R96, R24.reuse, R30, R96 ;  /* 0x0000001e1860723c */ /* 0x040fe20000001860 */
[----:B------:R-:W1:Y:S05]  /*d3e0*/  LDSM.16.MT88.4 R28, [R224+0x17800] ;  /* 0x01780000e01c783b */ /* 0x000e6a0000004200 */
[C---:B----4-:R-:W-:Y:S06]  /*d3f0*/  HMMA.16816.F32 R100, R24.reuse, R32, R100 ;  /* 0x000000201864723c */ /* 0x050fec0000001864 */
[C---:B------:R-:W-:Y:S06]  /*d400*/  HMMA.16816.F32 R104, R24.reuse, R34, R104 ;  /* 0x000000221868723c */ /* 0x040fec0000001868 */
[C---:B------:R-:W-:Y:S06]  /*d410*/  HMMA.16816.F32 R108, R24.reuse, R148, R108 ;  /* 0x00000094186c723c */ /* 0x040fec000000186c */
[C---:B------:R-:W-:Y:S06]  /*d420*/  HMMA.16816.F32 R112, R24.reuse, R150, R112 ;  /* 0x000000961870723c */ /* 0x040fec0000001870 */
[C---:B--2---:R-:W-:Y:S06]  /*d430*/  HMMA.16816.F32 R116, R24.reuse, R4, R116 ;  /* 0x000000041874723c */ /* 0x044fec0000001874 */
[C---:B------:R-:W-:Y:S06]  /*d440*/  HMMA.16816.F32 R120, R24.reuse, R6, R120 ;  /* 0x000000061878723c */ /* 0x040fec0000001878 */
[C---:B---3--:R-:W-:Y:S06]  /*d450*/  HMMA.16816.F32 R124, R24.reuse, R8, R124 ;  /* 0x00000008187c723c */ /* 0x048fec000000187c */
[C---:B------:R-:W-:Y:S06]  /*d460*/  HMMA.16816.F32 R128, R24.reuse, R10, R128 ;  /* 0x0000000a1880723c */ /* 0x040fec0000001880 */
[C---:B-----5:R-:W-:Y:S06]  /*d470*/  HMMA.16816.F32 R132, R24.reuse, R20, R132 ;  /* 0x000000141884723c */ /* 0x060fec0000001884 */
[C---:B------:R-:W-:Y:S06]  /*d480*/  HMMA.16816.F32 R136, R24.reuse, R22, R136 ;  /* 0x000000161888723c */ /* 0x040fec0000001888 */
[C---:B------:R-:W-:Y:S06]  /*d490*/  HMMA.16816.F32 R140, R24.reuse, R152, R140 ;  /* 0x00000098188c723c */ /* 0x040fec000000188c */
[C---:B------:R-:W-:Y:S06]  /*d4a0*/  HMMA.16816.F32 R152, R24.reuse, R154, R12 ;  /* 0x0000009a1898723c */ /* 0x040fec000000180c */
[C---:B-1----:R-:W-:Y:S06]  /*d4b0*/  HMMA.16816.F32 R148, R24.reuse, R28, R16 ;  /* 0x0000001c1894723c */ /* 0x042fec0000001810 */
[----:B------:R-:W-:Y:S01]  /*d4c0*/  HMMA.16816.F32 R144, R24, R30, R144 ;  /* 0x0000001e1890723c */ /* 0x000fe20000001890 */
[----:B------:R-:W-:Y:S11]  /*d4d0*/  @!UPT UIADD3 URZ, URZ, URZ, URZ ;  /* 0x0000003f3f3ff290 */ /* 0x000ff6000fffe03f */
[----:B------:R-:W-:Y:S01]  /*d4e0*/  @!UPT UIADD3 URZ, URZ, URZ, URZ ;  /* 0x0000003f3f3ff290 */ /* 0x000fe2000fffe03f */
[----:B------:R-:W-:Y:S11]  /*d4f0*/  @P0 BRA `(.L_x_4096) ;  /* 0xffffffb400600947 */ /* 0x000ff6000383ffff */
.L_x_4092:
        /* <DEDUP_REMOVED lines=15> */
[----:B------:R-:W1:Y:S01]  /*d5f0*/  @P4 MUFU.RCP R4, R2 ;  /* 0x0000000200044308 */ /* 0x000e620000001000 */
[----:B------:R-:W2:Y:S07]  /*d600*/  @P4 LDC R25, c[0x0][0x2e8] ;  /* 0x0000ba00ff194b82 */ /* 0x000eae0000000800 */
[----:B------:R-:W3:Y:S08]  /*d610*/  @P3 MUFU.RCP R5, R0 ;  /* 0x0000000000053308 */ /* 0x000ef00000001000 */
[----:B------:R-:W4:Y:S01]  /*d620*/  @P4 MUFU.LG2 R2, R2 ;  /* 0x0000000200024308 */ /* 0x000f220000000c00 */
        /* <DEDUP_REMOVED lines=173> */
[----:B------:R-:W3:Y:S01]  /*e100*/  @P3 LDC R8, c[0x0][0x2e8] ;  /* 0x0000ba00ff083b82 */ /* 0x000ee20000000800 */
        /* <DEDUP_REMOVED lines=89> */
[----:B------:R-:W-:Y:S02]  /*e6a0*/  ISETP.NE.AND P0, PT, RZ, UR4, PT ;  /* 0x00000004ff007c0c */ /* 0x000fe4000bf05270 */
[----:B------:R-:W-:Y:S01]  /*e6b0*/  MOV R10, 0x7f800000 ;  /* 0x7f800000000a7802 */ /* 0x000fe20000000f00 */
        /* <DEDUP_REMOVED lines=17> */
[----:B------:R2:W-:Y:S04]  /*e7d0*/  STS [R13+0x6000], R132 ;  /* 0x006000840d007388 */ /* 0x0005e80000000800 */
[----:B------:R3:W-:Y:S04]  /*e7e0*/  STS [R13+0x6400], R134 ;  /* 0x006400860d007388 */ /* 0x0007e80000000800 */
[----:B------:R3:W-:Y:S04]  /*e7f0*/  STS [R15+0x6000], R136 ;  /* 0x006000880f007388 */ /* 0x0007e80000000800 */
[----:B------:R3:W-:Y:S01]  /*e800*/  STS [R15+0x6400], R138 ;  /* 0x0064008a0f007388 */ /* 0x0007e20000000800 */
[----:B-----5:R-:W-:-:S03]  /*e810*/  MOV R9, 0x7f800000 ;  /* 0x7f80000000097802 */ /* 0x020fc60000000f00 */
[----:B------:R3:W-:Y:S04]  /*e820*/  STS [R17+0x6000], R140 ;  /* 0x0060008c11007388 */ /* 0x0007e80000000800 */
[----:B------:R3:W-:Y:S01]  /*e830*/  STS [R17+0x6400], R142 ;  /* 0x0064008e11007388 */ /* 0x0007e20000000800 */
[----:B----4-:R-:W-:Y:S01]  /*e840*/  @P4 FMUL.FTZ R11, R2, 0.69314718246459960938 ;  /* 0x3f317218020b4820 */ /* 0x010fe20000410000 */
[----:B-1----:R-:W-:Y:S02]  /*e850*/  @P3 FMUL.FTZ R2, R0, 0.69314718246459960938 ;  /* 0x3f31721800023820 */ /* 0x002fe40000410000 */
[----:B------:R1:W-:Y:S01]  /*e860*/  STS [R19+0x6000], R152 ;  /* 0x0060009813007388 */ /* 0x0003e20000000800 */
[----:B--2---:R-:W-:Y:S01]  /*e870*/  @P4 FFMA.FTZ R9, R164, R25, R11 ;  /* 0x00000019a4094223 */ /* 0x004fe2000001000b */
[----:B---3--:R-:W-:-:S02]  /*e880*/  @P3 FFMA.FTZ R10, R3, R8, R2 ;  /* 0x00000008030a3223 */ /* 0x008fc40000010002 */
[----:B------:R1:W-:Y:S04]  /*e890*/  STS [R19+0x6400], R154 ;  /* 0x0064009a13007388 */ /* 0x0003e80000000800 */
[----:B------:R1:W-:Y:S04]  /*e8a0*/  STS [R21+0x6000], R148 ;  /* 0x0060009415007388 */ /* 0x0003e80000000800 */
[----:B------:R1:W-:Y:S04]  /*e8b0*/  STS [R21+0x6400], R150 ;  /* 0x0064009615007388 */ /* 0x0003e80000000800 */
[----:B------:R1:W-:Y:S04]  /*e8c0*/  STS [R23+0x6000], R144 ;  /* 0x0060009017007388 */ /* 0x0003e80000000800 */
[----:B------:R1:W-:Y:S01]  /*e8d0*/  STS [R23+0x6400], R146 ;  /* 0x0064009217007388 */ /* 0x0003e20000000800 */
[----:B------:R-:W-:Y:S05]  /*e8e0*/  @!P0 BRA `(.L_x_4097) ;  /* 0x0000000000248947 */ /* 0x000fea0003800000 */
[----:B------:R-:W2:Y:S01]  /*e8f0*/  S2UR UR11, SR_CTAID.Y ;  /* 0x00000000000b79c3 */ /* 0x000ea20000002600 */
[----:B------:R-:W-:Y:S01]  /*e900*/  ULDC UR4, c[0x0][0x2c4] ;  /* 0x0000b10000047ab9 */ /* 0x000fe20000000800 */
[----:B------:R-:W-:Y:S01]  /*e910*/  UISETP.NE.AND UP0, UPT, UR15, -0x1, UPT ;  /* 0xffffffff0f00788c */ /* 0x000fe2000bf05270 */
[----:B------:R-:W-:-:S05]  /*e920*/  ULDC UR9, c[0x0][0x2e4] ;  /* 0x0000b90000097ab9 */ /* 0x000fca0000000800 */
[----:B------:R-:W3:Y:S01]  /*e930*/  S2UR UR8, SR_CTAID.Z ;  /* 0x00000000000879c3 */ /* 0x000ee20000002700 */
[----:B--2---:R-:W-:-:S04]  /*e940*/  UIMAD UR4, UR11, UR4, URZ ;  /* 0x000000040b0472a4 */ /* 0x004fc8000f8e023f */
[----:B------:R-:W-:-:S04]  /*e950*/  USEL UR4, UR4, UR15, !UP0 ;  /* 0x0000000f04047287 */ /* 0x000fc8000c000000 */
[----:B---3--:R-:W-:Y:S01]  /*e960*/  UIMAD UR9, UR8, UR9, UR4 ;  /* 0x00000009080972a4 */ /* 0x008fe2000f8e0204 */
[----:B------:R-:W-:Y:S11]  /*e970*/  BRA `(.L_x_4098) ;  /* 0x0000000000187947 */ /* 0x000ff60003800000 */
.L_x_4097:
[----:B------:R-:W-:Y:S01]  /*e980*/  S2UR UR8, SR_CTAID.Z ;  /* 0x00000000000879c3 */ /* 0x000fe20000002700 */
[----:B------:R-:W-:Y:S01]  /*e990*/  ULDC UR4, c[0x0][0x270] ;  /* 0x00009c0000047ab9 */ /* 0x000fe20000000800 */
[----:B------:R-:W-:-:S06]  /*e9a0*/  ULDC UR9, c[0x0][0x2c4] ;  /* 0x0000b10000097ab9 */ /* 0x000fcc0000000800 */
[----:B------:R-:W2:Y:S02]  /*e9b0*/  S2UR UR11, SR_CTAID.Y ;  /* 0x00000000000b79c3 */ /* 0x000ea40000002600 */
[----:B--2---:R-:W-:-:S04]  /*e9c0*/  UIMAD UR4, UR11, UR4, UR8 ;  /* 0x000000040b0472a4 */ /* 0x004fc8000f8e0208 */
[----:B------:R-:W-:-:S12]  /*e9d0*/  UIMAD UR9, UR4, UR9, URZ ;  /* 0x00000009040972a4 */ /* 0x000fd8000f8e023f */
.L_x_4098:
[----:B------:R-:W2:Y:S01]  /*e9e0*/  S2R R3, SR_TID.X ;  /* 0x0000000000037919 */ /* 0x000ea20000002100 */
[----:B------:R-:W-:Y:S01]  /*e9f0*/  LOP3.LUT R5, R5, 0xffffffe0, RZ, 0xc0, !PT ;  /* 0xffffffe005057812 */ /* 0x000fe200078ec0ff */
[----:B------:R-:W-:Y:S01]  /*ea00*/  USHF.R.S32.HI UR10, URZ, 0x1f, UR11 ;  /* 0x0000001f3f0a7899 */ /* 0x000fe2000801140b */
[----:B------:R-:W-:Y:S01]  /*ea10*/  SHF.R.S32.HI R11, RZ, 0x1f, R6 ;  /* 0x0000001fff0b7819 */ /* 0x000fe20000011406 */
[----:B------:R-:W-:Y:S01]  /*ea20*/  UISETP.NE.AND UP0, UPT, UR15, -0x1, UPT ;  /* 0xffffffff0f00788c */ /* 0x000fe2000bf05270 */
[----:B------:R-:W-:Y:S01]  /*ea30*/  BAR.SYNC.DEFER_BLOCKING 0x0 ;  /* 0x0000000000007b1d */ /* 0x000fe20000010000 */
[----:B------:R-:W-:Y:S01]  /*ea40*/  IMAD.IADD R5, R4, 0x1, -R5 ;  /* 0x0000000104057824 */ /* 0x000fe200078e0a05 */
[----:B------:R-:W-:-:S04]  /*ea50*/  LEA.HI R11, R11, R6, RZ, 0x2 ;  /* 0x000000060b0b7211 */ /* 0x000fc800078f10ff */
[----:B------:R-:W-:Y:S01]  /*ea60*/  LOP3.LUT P0, RZ, R5, 0x3, RZ, 0xc0, !PT ;  /* 0x0000000305ff7812 */ /* 0x000fe2000780c0ff */
[----:B------:R-:W-:Y:S01]  /*ea70*/  ULDC.64 UR4, c[0x0][0x290] ;  /* 0x0000a40000047ab9 */ /* 0x000fe20000000a00 */
[----:B------:R-:W-:Y:S01]  /*ea80*/  ULDC.64 UR6, c[0x0][0x298] ;  /* 0x0000a60000067ab9 */ /* 0x000fe20000000a00 */
[----:B------:R-:W-:Y:S01]  /*ea90*/  UIMAD UR10, UR10, UR4, URZ ;  /* 0x000000040a0a72a4 */ /* 0x000fe2000f8e023f */
[----:B------:R-:W-:Y:S01]  /*eaa0*/  LOP3.LUT R11, R11, 0xffffffc, RZ, 0xc0, !PT ;  /* 0x0ffffffc0b0b7812 */ /* 0x000fe200078ec0ff */
[----:B------:R-:W-:Y:S01]  /*eab0*/  UIMAD.WIDE.U32 UR16, UR15, UR6, URZ ;  /* 0x000000060f1072a5 */ /* 0x000fe2000f8e003f */
[----:B------:R-:W-:Y:S01]  /*eac0*/  BSSY B0, `(.L_x_4099) ;  /* 0x000001d000007945 */ /* 0x000fe20003800000 */
[----:B------:R-:W-:Y:S02]  /*ead0*/  UIMAD.WIDE.U32 UR18, UR11, UR4, URZ ;  /* 0x000000040b1272a5 */ /* 0x000fe4000f8e003f */
[----:B------:R-:W-:Y:S01]  /*eae0*/  UIMAD UR5, UR11, UR5, UR10 ;  /* 0x000000050b0572a4 */ /* 0x000fe2000f8e020a */
[----:B------:R-:W-:Y:S01]  /*eaf0*/  IMAD.IADD R6, R6, 0x1, -R11 ;  /* 0x0000000106067824 */ /* 0x000fe200078e0a0b */
[----:B------:R-:W-:-:S02]  /*eb00*/  UIMAD UR15, UR15, UR7, UR17 ;  /* 0x000000070f0f72a4 */ /* 0x000fc4000f8e0211 */
[----:B------:R-:W-:Y:S02]  /*eb10*/  USEL UR16, UR18, UR16, !UP0 ;  /* 0x0000001012107287 */ /* 0x000fe4000c000000 */
[----:B------:R-:W-:Y:S01]  /*eb20*/  @!UP0 UIADD3 UR15, UR19, UR5, URZ ;  /* 0x00000005130f8290 */ /* 0x000fe2000fffe03f */
[----:B--2---:R-:W-:-:S04]  /*eb30*/  SHF.R.S32.HI R0, RZ, 0x1f, R3 ;  /* 0x0000001fff007819 */ /* 0x004fc80000011403 */
        /* <DEDUP_REMOVED lines=8> */
[----:B------:R-:W2:Y:S01]  /*ebc0*/  S2UR UR4, SR_CTAID.X ;  /* 0x00000000000479c3 */ /* 0x000ea20000002500 */
[C---:B------:R-:W-:Y:S01]  /*ebd0*/  VIADD R5, R6.reuse, 0x8 ;  /* 0x0000000806057836 */ /* 0x040fe20000000000 */
[----:B------:R-:W-:-:S04]  /*ebe0*/  ISETP.GE.AND P2, PT, R6, UR12, PT ;  /* 0x0000000c06007c0c */ /* 0x000fc8000bf46270 */
[----:B------:R-:W-:Y:S01]  /*ebf0*/  ISETP.GE.AND P1, PT, R5, UR12, PT ;  /* 0x0000000c05007c0c */ /* 0x000fe2000bf26270 */
[----:B--2---:R-:W-:-:S04]  /*ec00*/  ULEA UR4, UR4, UR9, 0x6 ;  /* 0x0000000904047291 */ /* 0x004fc8000f8e303f */
        /* <DEDUP_REMOVED lines=8> */
.L_x_4100:
[----:B------:R-:W-:Y:S05]  /*ec90*/  BSYNC B0 ;  /* 0x0000000000007941 */ /* 0x000fea0003800000 */
.L_x_4099:
[----:B------:R-:W3:Y:S01]  /*eca0*/  S2UR UR9, SR_CTAID.X ;  /* 0x00000000000979c3 */ /* 0x000ee20000002500 */
[----:B------:R-:W-:Y:S01]  /*ecb0*/  LEA.HI R2, R7, R4, RZ, 0x3 ;  /* 0x0000000407027211 */ /* 0x000fe200078f18ff */
[----:B------:R-:W-:Y:S01]  /*ecc0*/  IMAD.U32 R7, RZ, RZ, UR6 ;  /* 0x00000006ff077e24 */ /* 0x000fe2000f8e00ff */
[----:B------:R-:W-:Y:S01]  /*ecd0*/  SHF.R.S32.HI R241, RZ, 0x1f, R240 ;  /* 0x0000001ffff17819 */ /* 0x000fe200000114f0 */
[----:B------:R-:W-:Y:S01]  /*ece0*/  USHF.R.S32.HI UR5, URZ, 0x1f, UR8 ;  /* 0x0000001f3f057899 */ /* 0x000fe20008011408 */
[----:B------:R-:W-:Y:S01]  /*ecf0*/  SHF.R.S32.HI R2, RZ, 0x3, R2 ;  /* 0x00000003ff027819 */ /* 0x000fe20000011402 */
[----:B-1----:R1:W4:Y:S01]  /*ed00*/  LDS.128 R16, [R238+0x1800] ;  /* 0x00180000ee107984 */ /* 0x0023220000000c00 */
[----:B------:R-:W-:Y:S01]  /*ed10*/  LEA.HI R0, R0, R3, RZ, 0x3 ;  /* 0x0000000300007211 */ /* 0x000fe200078f18ff */
[----:B------:R-:W5:Y:S01]  /*ed20*/  LDC.64 R26, c[0x0][0x2a0] ;  /* 0x0000a800ff1a7b82 */ /* 0x000f620000000a00 */
[----:B------:R-:W-:Y:S01]  /*ed30*/  BSSY B0, `(.L_x_4101) ;  /* 0x000002d000007945 */ /* 0x000fe20003800000 */
[C---:B------:R-:W-:Y:S01]  /*ed40*/  VIADD R4, R2.reuse, 0x10 ;  /* 0x0000001002047836 */ /* 0x040fe20000000000 */
[----:B------:R1:W1:Y:S01]  /*ed50*/  LDS.128 R20, [R238] ;  /* 0x00000000ee147984 */ /* 0x0002620000000c00 */
[----:B------:R-:W-:Y:S01]  /*ed60*/  VIADD R5, R2, 0x20 ;  /* 0x0000002002057836 */ /* 0x000fe20000000000 */
[----:B------:R-:W-:-:S02]  /*ed70*/  SHF.R.S32.HI R0, RZ, 0x3, R0 ;  /* 0x00000003ff007819 */ /* 0x000fc40000011400 */
[----:B------:R-:W-:Y:S01]  /*ed80*/  ISETP.GE.AND P2, PT, R4, UR12, PT ;  /* 0x0000000c04007c0c */ /* 0x000fe2000bf46270 */
[----:B------:R-:W-:Y:S01]  /*ed90*/  VIADD R4, R2, 0x30 ;  /* 0x0000003002047836 */ /* 0x000fe20000000000 */
[----:B------:R-:W-:Y:S01]  /*eda0*/  ISETP.GE.AND P1, PT, R5, UR12, PT ;  /* 0x0000000c05007c0c */ /* 0x000fe2000bf26270 */
[----:B--2---:R2:W1:Y:S01]  /*edb0*/  LDS.128 R12, [R238+0x2000] ;  /* 0x00200000ee0c7984 */ /* 0x0044620000000c00 */
[----:B------:R-:W-:-:S03]  /*edc0*/  SHF.R.S32.HI R0, RZ, 0x1f, R0 ;  /* 0x0000001fff007819 */ /* 0x000fc60000011400 */
[----:B------:R2:W1:Y:S01]  /*edd0*/  LDS.128 R8, [R238+0x4000] ;  /* 0x00400000ee087984 */ /* 0x0004620000000c00 */
[----:B---3--:R-:W-:-:S04]  /*ede0*/  USHF.L.U32 UR9, UR9, 0x6, URZ ;  /* 0x0000000609097899 */ /* 0x008fc8000800063f */
[----:B------:R-:W-:Y:S02]  /*edf0*/  USHF.R.S32.HI UR4, URZ, 0x1f, UR9 ;  /* 0x0000001f3f047899 */ /* 0x000fe40008011409 */
[----:B------:R-:W-:Y:S02]  /*ee00*/  IMAD.WIDE.U32 R6, R7, UR9, R240 ;  /* 0x0000000907067c25 */ /* 0x000fe4000f8e00f0 */
[----:B------:R-:W-:Y:S01]  /*ee10*/  UIMAD UR4, UR4, UR6, URZ ;  /* 0x00000006040472a4 */ /* 0x000fe2000f8e023f */
[----:B------:R-:W-:-:S03]  /*ee20*/  IADD3 R24, P0, R6, UR16, RZ ;  /* 0x0000001006187c10 */ /* 0x000fc6000ff1e0ff */
[----:B------:R-:W-:Y:S01]  /*ee30*/  UIMAD UR4, UR9, UR7, UR4 ;  /* 0x00000007090472a4 */ /* 0x000fe2000f8e0204 */
[----:B-----5:R-:W-:Y:S01]  /*ee40*/  IMAD R6, R26, UR5, RZ ;  /* 0x000000051a067c24 */ /* 0x020fe2000f8e02ff */
[----:B------:R-:W-:-:S03]  /*ee50*/  UIADD3 UR9, -UR9, UR14, URZ ;  /* 0x0000000e09097290 */ /* 0x000fc6000fffe13f */
[----:B------:R-:W-:Y:S02]  /*ee60*/  IMAD R27, R27, UR8, R6 ;  /* 0x000000081b1b7c24 */ /* 0x000fe4000f8e0206 */
[----:B------:R-:W-:Y:S01]  /*ee70*/  IMAD.U32 R3, RZ, RZ, UR4 ;  /* 0x00000004ff037e24 */ /* 0x000fe2000f8e00ff */
[----:B------:R-:W-:-:S04]  /*ee80*/  ISETP.GE.AND P3, PT, R2, UR9, PT ;  /* 0x0000000902007c0c */ /* 0x000fc8000bf66270 */
[----:B------:R-:W-:Y:S02]  /*ee90*/  IADD3.X R25, R7, UR15, R3, P0, !PT ;  /* 0x0000000f07197c10 */ /* 0x000fe400087fe403 */
[----:B------:R-:W-:Y:S02]  /*eea0*/  ISETP.GE.AND P0, PT, R4, UR12, PT ;  /* 0x0000000c04007c0c */ /* 0x000fe4000bf06270 */
[----:B------:R2:W3:Y:S01]  /*eeb0*/  LDS.128 R4, [R238+0x6000] ;  /* 0x00600000ee047984 */ /* 0x0004e20000000c00 */
[----:B------:R-:W-:-:S04]  /*eec0*/  IMAD.WIDE.U32 R24, R26, UR8, R24 ;  /* 0x000000081a187c25 */ /* 0x000fc8000f8e0018 */
[----:B------:R-:W-:Y:S01]  /*eed0*/  IMAD.IADD R27, R27, 0x1, R25 ;  /* 0x000000011b1b7824 */ /* 0x000fe200078e0219 */
[----:B-1--4-:R-:W-:Y:S06]  /*eee0*/  @P3 BRA `(.L_x_4102) ;  /* 0x0000000000443947 */ /* 0x012fec0003800000 */
[----:B------:R-:W-:Y:S01]  /*eef0*/  IMAD R3, R0, UR6, RZ ;  /* 0x0000000600037c24 */ /* 0x000fe2000f8e02ff */
[----:B------:R-:W-:Y:S01]  /*ef00*/  ULDC.64 UR4, c[0x0][0x280] ;  /* 0x0000a00000047ab9 */ /* 0x000fe20000000a00 */
[----:B------:R-:W-:Y:S01]  /*ef10*/  IMAD.MOV.U32 R26, RZ, RZ, R24 ;  /* 0x000000ffff1a7224 */ /* 0x000fe200078e0018 */
[----:B------:R-:W-:Y:S01]  /*ef20*/  ULDC UR8, c[0x0][0x2d0] ;  /* 0x0000b40000087ab9 */ /* 0x000fe20000000800 */
[----:B------:R-:W-:Y:S01]  /*ef30*/  IMAD R3, R2, UR7, R3 ;  /* 0x0000000702037c24 */ /* 0x000fe2000f8e0203 */
[----:B------:R-:W-:Y:S01]  /*ef40*/  ISETP.GE.AND P6, PT, R240, UR8, PT ;  /* 0x00000008f0007c0c */ /* 0x000fe2000bfc6270 */
[----:B------:R-:W-:Y:S01]  /*ef50*/  IMAD.WIDE.U32 R28, R2, UR6, R26 ;  /* 0x00000006021c7c25 */ /* 0x000fe2000f8e001a */
        /* <DEDUP_REMOVED lines=9> */
[----:B---3--:R1:W-:Y:S02]  /*eff0*/  @!P3 STG.E.128 desc[UR20][R30.64+0x180], R4 ;  /* 0x000180041e00b986 */ /* 0x0083e4000c101d14 */
.L_x_4102:
[----:B------:R-:W-:Y:S05]  /*f000*/  BSYNC B0 ;  /* 0x0000000000007941 */ /* 0x000fea0003800000 */
.L_x_4101:
[----:B-1----:R1:W4:Y:S01]  /*f010*/  LDS.128 R20, [R238+0x800] ;  /* 0x00080000ee147984 */ /* 0x0023220000000c00 */
[----:B------:R-:W-:Y:S03]  /*f020*/  BSSY B0, `(.L_x_4103) ;  /* 0x0000019000007945 */ /* 0x000fe60003800000 */
[----:B------:R1:W1:Y:S04]  /*f030*/  LDS.128 R12, [R238+0x2800] ;  /* 0x00280000ee0c7984 */ /* 0x0002680000000c00 */
[----:B------:R1:W1:Y:S04]  /*f040*/  LDS.128 R8, [R238+0x4800] ;  /* 0x00480000ee087984 */ /* 0x0002680000000c00 */
[----:B---3--:R3:W1:Y:S01]  /*f050*/  LDS.128 R4, [R238+0x6800] ;  /* 0x00680000ee047984 */ /* 0x0086620000000c00 */
        /* <DEDUP_REMOVED lines=17> */
[----:B----4-:R4:W-:Y:S04]  /*f170*/  @!P5 STG.E.128 desc[UR20][R28.64], R20 ;  /* 0x000000141c00d986 */ /* 0x0109e8000c101d14 */
[----:B-1----:R4:W-:Y:S04]  /*f180*/  @!P4 STG.E.128 desc[UR20][R28.64+0x80], R12 ;  /* 0x0000800c1c00c986 */ /* 0x0029e8000c101d14 */
[----:B------:R4:W-:Y:S04]  /*f190*/  @!P3 STG.E.128 desc[UR20][R28.64+0x100], R8 ;  /* 0x000100081c00b986 */ /* 0x0009e8000c101d14 */
[----:B------:R4:W-:Y:S02]  /*f1a0*/  @!P2 STG.E.128 desc[UR20][R28.64+0x180], R4 ;  /* 0x000180041c00a986 */ /* 0x0009e4000c101d14 */
.L_x_4104:
[----:B------:R-:W-:Y:S05]  /*f1b0*/  BSYNC B0 ;  /* 0x0000000000007941 */ /* 0x000fea0003800000 */
.L_x_4103:
[----:B----4-:R4:W2:Y:S01]  /*f1c0*/  LDS.128 R20, [R238+0x1000] ;  /* 0x00100000ee147984 */ /* 0x0108a20000000c00 */
        /* <DEDUP_REMOVED lines=21> */
[----:B--2---:R2:W-:Y:S04]  /*f320*/  @!P4 STG.E.128 desc[UR20][R28.64], R20 ;  /* 0x000000141c00c986 */ /* 0x0045e8000c101d14 */
[----:B-1----:R2:W-:Y:S04]  /*f330*/  @!P3 STG.E.128 desc[UR20][R28.64+0x80], R12 ;  /* 0x0000800c1c00b986 */ /* 0x0025e8000c101d14 */
[----:B------:R2:W-:Y:S04]  /*f340*/  @!P2 STG.E.128 desc[UR20][R28.64+0x100], R8 ;  /* 0x000100081c00a986 */ /* 0x0005e8000c101d14 */
[----:B------:R2:W-:Y:S02]  /*f350*/  @!P1 STG.E.128 desc[UR20][R28.64+0x180], R4 ;  /* 0x000180041c009986 */ /* 0x0005e4000c101d14 */
.L_x_4106:
[----:B------:R-:W-:Y:S05]  /*f360*/  BSYNC B0 ;  /* 0x0000000000007941 */ /* 0x000fea0003800000 */
.L_x_4105:
[----:B-12---:R1:W2:Y:S04]  /*f370*/  LDS.128 R8, [R238+0x3800] ;  /* 0x00380000ee087984 */ /* 0x0062a80000000c00 */
[----:B------:R1:W1:Y:S04]  /*f380*/  LDS.128 R4, [R238+0x5800] ;  /* 0x00580000ee047984 */ /* 0x0002680000000c00 */
[----:B------:R1:W1:Y:S01]  /*f390*/  LDS.128 R12, [R238+0x7800] ;  /* 0x00780000ee0c7984 */ /* 0x0002620000000c00 */
[----:B------:R-:W-:Y:S05]  /*f3a0*/  @P0 EXIT ;  /* 0x000000000000094d */ /* 0x000fea0003800000 */
[----:B------:R-:W-:Y:S01]  /*f3b0*/  IADD3 R2, P0, R2, 0x30, RZ ;  /* 0x0000003002027810 */ /* 0x000fe20007f1e0ff */
[----:B------:R-:W-:Y:S01]  /*f3c0*/  IMAD.MOV.U32 R20, RZ, RZ, R24 ;  /* 0x000000ffff147224 */ /* 0x000fe200078e0018 */
[----:B------:R-:W-:Y:S01]  /*f3d0*/  ULDC.64 UR4, c[0x0][0x280] ;  /* 0x0000a00000047ab9 */ /* 0x000fe20000000a00 */
[----:B------:R-:W-:Y:S01]  /*f3e0*/  IMAD.MOV.U32 R21, RZ, RZ, R27 ;  /* 0x000000ffff157224 */ /* 0x000fe200078e001b */
[----:B------:R-:W-:Y:S01]  /*f3f0*/  ULDC UR8, c[0x0][0x2d0] ;  /* 0x0000b40000087ab9 */ /* 0x000fe20000000800 */
[----:B------:R-:W-:Y:S01]  /*f400*/  IMAD.X R3, RZ, RZ, R0, P0 ;  /* 0x000000ffff037224 */ /* 0x000fe200000e0600 */
[----:B------:R-:W-:Y:S01]  /*f410*/  ISETP.GE.AND P3, PT, R240, UR8, PT ;  /* 0x00000008f0007c0c */ /* 0x000fe2000bf66270 */
[----:B------:R-:W-:Y:S01]  /*f420*/  IMAD.WIDE.U32 R20, R2, UR6, R20 ;  /* 0x0000000602147c25 */ /* 0x000fe2000f8e0014 */
[----:B------:R-:W-:Y:S02]  /*f430*/  ISETP.GE.AND P2, PT, R237, UR8, PT ;  /* 0x00000008ed007c0c */ /* 0x000fe4000bf46270 */
[----:B------:R-:W-:Y:S01]  /*f440*/  ISETP.GE.AND P1, PT, R236, UR8, PT ;  /* 0x00000008ec007c0c */ /* 0x000fe2000bf26270 */
[----:B------:R-:W-:-:S04]  /*f450*/  IMAD R3, R3, UR6, RZ ;  /* 0x0000000603037c24 */ /* 0x000fc8000f8e02ff */
[----:B------:R-:W-:Y:S01]  /*f460*/  IMAD R3, R2, UR7, R3 ;  /* 0x0000000702037c24 */ /* 0x000fe2000f8e0203 */
[----:B------:R-:W-:-:S03]  /*f470*/  LEA R2, P0, R20, UR4, 0x1 ;  /* 0x0000000414027c11 */ /* 0x000fc6000f8008ff */
        /* <DEDUP_REMOVED lines=9> */
.L_x_4107:
        /* <DEDUP_REMOVED lines=15> */
.L_x_8902:


//--------------------- .text._ZN5flash24flash_fwd_splitkv_kernelI23Flash_fwd_kernel_traitsILi256ELi64ELi64ELi4ELb0ELb0EN7cutlass6half_tE19Flash_kernel_traitsILi256ELi64ELi64ELi4ES3_EELb0ELb0ELb1ELb0ELb0ELb1ELb0ELb0EEEvNS_16Flash_fwd_paramsE --------------------------
	.section	.text._ZN5flash24flash_fwd_splitkv_kernelI23Flash_fwd_kernel_traitsILi256ELi64ELi64ELi4ELb0ELb0EN7cutlass6half_tE19Flash_kernel_traitsILi256ELi64ELi64ELi4ES3_EELb0ELb0ELb1ELb0ELb0ELb1ELb0ELb0EEEvNS_16Flash_fwd_paramsE,"ax",@progbits
	.align	128
        .global         _ZN5flash24flash_fwd_splitkv_kernelI23Flash_fwd_kernel_traitsILi256ELi64ELi64ELi4ELb0ELb0EN7cutlass6half_tE19Flash_kernel_traitsILi256ELi64ELi64ELi4ES3_EELb0ELb0ELb1ELb0ELb0ELb1ELb0ELb0EEEvNS_16Flash_fwd_paramsE
        .type           _ZN5flash24flash_fwd_splitkv_kernelI23Flash_fwd_kernel_traitsILi256ELi64ELi64ELi4ELb0ELb0EN7cutlass6half_tE19Flash_kernel_traitsILi256ELi64ELi64ELi4ES3_EELb0ELb0ELb1ELb0ELb0ELb1ELb0ELb0EEEvNS_16Flash_fwd_paramsE,@function
        .size           _ZN5flash24flash_fwd_splitkv_kernelI23Flash_fwd_kernel_traitsILi256ELi64ELi64ELi4ELb0ELb0EN7cutlass6half_tE19Flash_kernel_traitsILi256ELi64ELi64ELi4ES3_EELb0ELb0ELb1ELb0ELb0ELb1ELb0ELb0EEEvNS_16Flash_fwd_paramsE,(.L_x_8903 - _ZN5flash24flash_fwd_splitkv_kernelI23Flash_fwd_kernel_traitsILi256ELi64ELi64ELi4ELb0ELb0EN7cutlass6half_tE19Flash_kernel_traitsILi256ELi64ELi64ELi4ES3_EELb0ELb0ELb1ELb0ELb0ELb1ELb0ELb0EEEvNS_16Flash_fwd_paramsE)
        .other          _ZN5flash24flash_fwd_splitkv_kernelI23Flash_fwd_kernel_traitsILi256ELi64ELi64ELi4ELb0ELb0EN7cutlass6half_tE19Flash_kernel_traitsILi256ELi64ELi64ELi4ES3_EELb0ELb0ELb1ELb0ELb0ELb1ELb0ELb0EEEvNS_16Flash_fwd_paramsE,@"STO_CUDA_ENTRY STV_DEFAULT"
_ZN5flash24flash_fwd_splitkv_kernelI23Flash_fwd_kernel_traitsILi256ELi64ELi64ELi4ELb0ELb0EN7cutlass6half_tE19Flash_kernel_traitsILi256ELi64ELi64ELi4ES3_EELb0ELb0ELb1ELb0ELb0ELb1ELb0ELb0EEEvNS_16Flash_fwd_paramsE:
.text._ZN5flash24flash_fwd_splitkv_kernelI23Flash_fwd_kernel_traitsILi256ELi64ELi64ELi4ELb0ELb0EN7cutlass6half_tE19Flash_kernel_traitsILi256ELi64ELi64ELi4ES3_EELb0ELb0ELb1ELb0ELb0ELb1ELb0ELb0EEEvNS_16Flash_fwd_paramsE:
        /* <DEDUP_REMOVED lines=18> */
[----:B-1----:R-:W-:-:S06]  /*0120*/  UIMAD.WIDE UR8, UR24, 0x4, UR8 ;  /* 0x00000004180878a5 */ /* 0x002fcc000f8e0208 */
        /* <DEDUP_REMOVED lines=17> */
[----:B------:R-:W1:Y:S01]  /*0240*/  S2R R165, SR_TID.X ;  /* 0x0000000000a57919 */ /* 0x000e620000002100 */
        /* <DEDUP_REMOVED lines=18> */
.L_x_4108:
[----:B------:R-:W-:Y:S01]  /*0370*/  ULDC UR6, c[0x0][0x2c8] ;  /* 0x0000b20000067ab9 */ /* 0x000fe20000000800 */
.L_x_4109:
        /* <DEDUP_REMOVED lines=100> */
.L_x_4112:
[----:B------:R-:W-:Y:S05]  /*09c0*/  BSYNC B0 ;  /* 0x0000000000007941 */ /* 0x000fea0003800000 */
.L_x_4111:
        /* <DEDUP_REMOVED lines=24> */
.L_x_4114:
[----:B------:R-:W-:Y:S05]  /*0b50*/  BSYNC B0 ;  /* 0x0000000000007941 */ /* 0x000fea0003800000 */
.L_x_4113:
        /* <DEDUP_REMOVED lines=23> */
.L_x_4116:
[----:B------:R-:W-:Y:S05]  /*0cd0*/  BSYNC B0 ;  /* 0x0000000000007941 */ /* 0x000fea0003800000 */
.L_x_4115:
        /* <DEDUP_REMOVED lines=22> */
.L_x_4118:
[----:B------:R-:W-:Y:S05]  /*0e40*/  BSYNC B0 ;  /* 0x0000000000007941 */ /* 0x000fea0003800000 */
.L_x_4117:
        /* <DEDUP_REMOVED lines=19> */
.L_x_4110:
        /* <DEDUP_REMOVED lines=30> */
.L_x_4119:
[----:B------:R-:W-:Y:S02]  /*1160*/  PLOP3.LUT P0, PT, PT, PT, UP1, 0x40, 0x0 ;  /* 0x000000000000781c */ /* 0x000fe40003f0e818 */
[----:B------:R-:W-:-:S04]  /*1170*/  LOP3.LUT R243, R243, R242, RZ, 0x3c, !PT ;  /* 0x000000f2f3f37212 */ /* 0x000fc800078e3cff */
[----:B------:R-:W-:-:S04]  /*1180*/  LOP3.LUT R242, R243, R242, RZ, 0x3c, !PT ;  /* 0x000000f2f3f27212 */ /* 0x000fc800078e3cff */
[----:B------:R-:W-:-:S03]  /*1190*/  LOP3.LUT R243, R243, R242, RZ, 0x3c, !PT ;  /* 0x000000f2f3f37212 */ /* 0x000fc600078e3cff */
[----:B------:R-:W-:Y:S05]  /*11a0*/  @P0 BRA `(.L_x_4120) ;  /* 0x00000004005c0947 */ /* 0x000fea0003800000 */
[----:B------:R-:W1:Y:S01]  /*11b0*/  LDC R13, c[0x0][0x380] ;  /* 0x0000e000ff0d7b82 */ /* 0x000e620000000800 */
[----:B------:R-:W-:Y:S01]  /*11c0*/  ULEA UR7, UR18, 0xffffffc0, 0x6 ;  /* 0xffffffc012077891 */ /* 0x000fe2000f8e303f */
[----:B------:R-:W-:-:S05]  /*11d0*/  ULDC.64 UR4, c[0x0][0x230] ;  /* 0x00008c0000047ab9 */ /* 0x000fca0000000a00 */
        /* <DEDUP_REMOVED lines=18> */
[C---:B------:R-:W-:Y:S02]  /*1300*/  ISETP.NE.AND P1, PT, R13.reuse, RZ, PT ;  /* 0x000000ff0d00720c */ /* 0x040fe40003f25270 */
[----:B------:R-:W-:Y:S02]  /*1310*/  ISETP.GE.U32.AND P2, PT, R0, R3, PT ;  /* 0x000000030000720c */ /* 0x000fe40003f46070 */
[----:B------:R-:W-:-:S04]  /*1320*/  LOP3.LUT R0, R13, UR7, RZ, 0x3c, !PT ;  /* 0x000000070d007c12 */ /* 0x000fc8000f8e3cff */
[----:B------:R-:W-:Y:S02]  /*1330*/  ISETP.GE.AND P0, PT, R0, RZ, PT ;  /* 0x000000ff0000720c */ /* 0x000fe40003f06270 */
[----:B------:R-:W1:Y:S05]  /*1340*/  LDC R0, c[0x0][0x278] ;  /* 0x00009e00ff007b82 */ /* 0x000e6a0000000800 */
[----:B------:R-:W-:-:S06]  /*1350*/  @P2 IADD3 R6, R6, 0x1, RZ ;  /* 0x0000000106062810 */ /* 0x000fcc0007ffe0ff */
[----:B------:R-:W-:Y:S01]  /*1360*/  @!P0 IMAD.MOV R6, RZ, RZ, -R6 ;  /* 0x000000ffff068224 */ /* 0x000fe200078e0a06 */
[----:B------:R-:W-:-:S05]  /*1370*/  @!P1 LOP3.LUT R6, RZ, R13, RZ, 0x33, !PT ;  /* 0x0000000dff069212 */ /* 0x000fca00078e33ff */
[----:B------:R-:W-:-:S06]  /*1380*/  IMAD.WIDE R2, R6, 0x4, R242 ;  /* 0x0000000406027825 */ /* 0x000fcc00078e02f2 */
[----:B------:R2:W3:Y:S01]  /*1390*/  LDG.E R3, desc[UR20][R2.64] ;  /* 0x0000001402037981 */ /* 0x0004e2000c1e1900 */
[----:B-1----:R-:W-:Y:S02]  /*13a0*/  IABS R5, R0 ;  /* 0x0000000000057213 */ /* 0x002fe40000000000 */
[----:B------:R-:W-:Y:S02]  /*13b0*/  IADD3 R6, -R6, RZ, RZ ;  /* 0x000000ff06067210 */ /* 0x000fe40007ffe1ff */
[----:B------:R-:W1:Y:S03]  /*13c0*/  I2F.RP R8, R5 ;  /* 0x0000000500087306 */ /* 0x000e660000209400 */
[----:B------:R-:W-:-:S05]  /*13d0*/  IMAD R13, R13, R6, UR7 ;  /* 0x000000070d0d7e24 */ /* 0x000fca000f8e0206 */
[----:B------:R-:W-:Y:S01]  /*13e0*/  SHF.R.S32.HI R21, RZ, 0x1f, R13 ;  /* 0x0000001fff157819 */ /* 0x000fe2000001140d */
[----:B-1----:R-:W1:Y:S01]  /*13f0*/  MUFU.RCP R8, R8 ;  /* 0x0000000800087308 */ /* 0x002e620000001000 */
[----:B--2---:R-:W2:Y:S01]  /*1400*/  S2R R2, SR_CTAID.Z ;  /* 0x0000000000027919 */ /* 0x004ea20000002700 */
[----:B-1----:R-:W-:-:S06]  /*1410*/  IADD3 R8, R8, 0xffffffe, RZ ;  /* 0x0ffffffe08087810 */ /* 0x002fcc0007ffe0ff */
[----:B------:R-:W1:Y:S02]  /*1420*/  F2I.FTZ.U32.TRUNC.NTZ R9, R8 ;  /* 0x0000000800097305 */ /* 0x000e64000021f000 */
[----:B-1----:R-:W-:Y:S01]  /*1430*/  IMAD.MOV R4, RZ, RZ, -R9 ;  /* 0x000000ffff047224 */ /* 0x002fe200078e0a09 */
[----:B------:R-:W-:Y:S02]  /*1440*/  MOV R8, RZ ;  /* 0x000000ff00087202 */ /* 0x000fe40000000f00 */
[----:B--2---:R-:W-:Y:S01]  /*1450*/  IABS R2, R2 ;  /* 0x0000000200027213 */ /* 0x004fe20000000000 */
        /* <DEDUP_REMOVED lines=12> */
[----:B---3--:R-:W-:Y:S02]  /*1520*/  R2UR UR11, R3 ;  /* 0x00000000030b72ca */ /* 0x008fe400000e0000 */
[----:B------:R-:W-:-:S04]  /*1530*/  LOP3.LUT R3, R0, UR26, RZ, 0x3c, !PT ;  /* 0x0000001a00037c12 */ /* 0x000fc8000f8e3cff */
[----:B------:R-:W-:-:S07]  /*1540*/  ISETP.GE.AND P0, PT, R3, RZ, PT ;  /* 0x000000ff0300720c */ /* 0x000fce0003f06270 */
        /* <DEDUP_REMOVED lines=21> */
[----:B------:R-:W-:Y:S02]  /*16a0*/  IMAD.IADD R5, R5, 0x1, R0 ;  /* 0x0000000105057824 */ /* 0x000fe400078e0200 */
[----:B------:R-:W-:Y:S01]  /*16b0*/  IMAD R0, R12, UR8, RZ ;  /* 0x000000080c007c24 */ /* 0x000fe2000f8e02ff */
[----:B------:R-:W-:Y:S01]  /*16c0*/  UIADD3 UR12, UR17, UR5, URZ ;  /* 0x00000005110c7290 */ /* 0x000fe2000fffe03f */
[----:B------:R-:W-:-:S04]  /*16d0*/  IMAD.WIDE.U32 R4, R2, UR8, R4 ;  /* 0x0000000802047c25 */ /* 0x000fc8000f8e0004 */
[----:B------:R-:W-:Y:S02]  /*16e0*/  IMAD R0, R2, UR9, R0 ;  /* 0x0000000902007c24 */ /* 0x000fe4000f8e0200 */
[----:B------:R-:W-:-:S03]  /*16f0*/  IMAD.MOV.U32 R32, RZ, RZ, R4 ;  /* 0x000000ffff207224 */ /* 0x000fc600078e0004 */
[----:B------:R-:W-:Y:S01]  /*1700*/  IADD3 R30, R5, R0, RZ ;  /* 0x00000000051e7210 */ /* 0x000fe20007ffe0ff */
[----:B------:R-:W-:Y:S06]  /*1710*/  BRA `(.L_x_4121) ;  /* 0x0000000400547947 */ /* 0x000fec0003800000 */
.L_x_4120:
        /* <DEDUP_REMOVED lines=48> */
.L_x_4122:
        /* <DEDUP_REMOVED lines=11> */
[----:B------:R-:W-:Y:S01]  /*1ad0*/  MOV R21, UR13 ;  /* 0x0000000d00157c02 */ /* 0x000fe20008000f00 */
[----:B------:R-:W-:Y:S01]  /*1ae0*/  IMAD.U32 R4, RZ, RZ, UR16 ;  /* 0x00000010ff047e24 */ /* 0x000fe2000f8e00ff */
[----:B------:R-:W-:Y:S01]  /*1af0*/  MOV R5, UR17 ;  /* 0x0000001100057c02 */ /* 0x000fe20008000f00 */
[----:B-1----:R-:W-:-:S02]  /*1b00*/  IMAD R0, R12, R2, RZ ;  /* 0x000000020c007224 */ /* 0x002fc400078e02ff */
[----:B------:R-:W-:Y:S01]  /*1b10*/  IMAD.U32 R5, RZ, RZ, UR4 ;  /* 0x00000004ff057e24 */ /* 0x000fe2000f8e00ff */
[----:B------:R-:W-:Y:S01]  /*1b20*/  @UP0 ULDC.64 UR4, c[0x0][0x250] ;  /* 0x0000940000040ab9 */ /* 0x000fe20000000a00 */
[C---:B------:R-:W-:Y:S01]  /*1b30*/  IMAD R0, R18.reuse, R3, R0 ;  /* 0x0000000312007224 */ /* 0x040fe200078e0200 */
[----:B------:R-:W-:Y:S01]  /*1b40*/  @UP0 UIMAD.WIDE.U32 UR16, UR10, UR4, URZ ;  /* 0x000000040a1002a5 */ /* 0x000fe2000f8e003f */
[----:B------:R-:W-:-:S03]  /*1b50*/  IMAD.WIDE.U32 R4, R18, R2, R4 ;  /* 0x0000000212047225 */ /* 0x000fc600078e0004 */
[----:B------:R-:W-:Y:S01]  /*1b60*/  @UP0 UIMAD UR12, UR10, UR5, UR17 ;  /* 0x000000050a0c02a4 */ /* 0x000fe2000f8e0211 */
[----:B------:R-:W-:Y:S01]  /*1b70*/  IMAD.IADD R30, R5, 0x1, R0 ;  /* 0x00000001051e7824 */ /* 0x000fe200078e0200 */
[----:B------:R-:W-:Y:S01]  /*1b80*/  MOV R32, R4 ;  /* 0x0000000400207202 */ /* 0x000fe20000000f00 */
        /* <DEDUP_REMOVED lines=14> */
.L_x_4121:
[----:B------:R-:W-:Y:S01]  /*1c70*/  UISETP.NE.AND UP0, UPT, UR15, -0x1, UPT ;  /* 0xffffffff0f00788c */ /* 0x000fe2000bf05270 */
[----:B------:R-:W-:Y:S01]  /*1c80*/  SHF.R.S32.HI R11, RZ, 0x1f, R165 ;  /* 0x0000001fff0b7819 */ /* 0x000fe200000114a5 */
[----:B------:R-:W1:Y:S01]  /*1c90*/  S2R R28, SR_CTAID.X ;  /* 0x00000000001c7919 */ /* 0x000e620000002500 */
[----:B------:R-:W-:Y:S01]  /*1ca0*/  ULDC.64 UR8, c[0x0][0x268] ;  /* 0x00009a0000087ab9 */ /* 0x000fe20000000a00 */
[----:B------:R-:W-:Y:S01]  /*1cb0*/  ULDC.64 UR10, c[0x0][0x258] ;  /* 0x00009600000a7ab9 */ /* 0x000fe20000000a00 */
[CC--:B------:R-:W-:Y:S01]  /*1cc0*/  LEA.HI R3, R11.reuse, R165.reuse, RZ, 0x3 ;  /* 0x000000a50b037211 */ /* 0x0c0fe200078f18ff */
[----:B------:R-:W-:Y:S01]  /*1cd0*/  IMAD R12, R12, UR8, RZ ;  /* 0x000000080c0c7c24 */ /* 0x000fe2000f8e02ff */
[----:B------:R-:W-:Y:S01]  /*1ce0*/  LEA.HI R20, R11, R165, RZ, 0x4 ;  /* 0x000000a50b147211 */ /* 0x000fe200078f20ff */
[----:B------:R-:W-:Y:S01]  /*1cf0*/  IMAD.U32 R24, RZ, RZ, UR10 ;  /* 0x0000000aff187e24 */ /* 0x000fe2000f8e00ff */
[----:B------:R-:W-:Y:S01]  /*1d00*/  SHF.R.S32.HI R22, RZ, 0x3, R3 ;  /* 0x00000003ff167819 */ /* 0x000fe20000011403 */
[----:B------:R-:W-:Y:S01]  /*1d10*/  IMAD R12, R18, UR9, R12 ;  /* 0x00000009120c7c24 */ /* 0x000fe2000f8e020c */
[----:B------:R-:W-:Y:S01]  /*1d20*/  @UP0 ULDC.64 UR4, c[0x0][0x240] ;  /* 0x0000900000040ab9 */ /* 0x000fe20000000a00 */
[----:B------:R-:W-:Y:S01]  /*1d30*/  LOP3.LUT R0, R20, 0xfffffff0, RZ, 0xc0, !PT ;  /* 0xfffffff014007812 */ /* 0x000fe200078ec0ff */
[----:B------:R-:W-:Y:S01]  /*1d40*/  @UP0 UIMAD.WIDE.U32 UR28, UR15, UR4, URZ ;  /* 0x000000040f1c02a5 */ /* 0x000fe2000f8e003f */
[----:B------:R-:W-:Y:S01]  /*1d50*/  LOP3.LUT R3, R3, 0xfffffff8, RZ, 0xc0, !PT ;  /* 0xfffffff803037812 */ /* 0x000fe200078ec0ff */
[----:B------:R-:W-:Y:S01]  /*1d60*/  @!UP0 USHF.R.S32.HI UR17, URZ, 0x1f, UR24 ;  /* 0x0000001f3f118899 */ /* 0x000fe20008011418 */
[C---:B------:R-:W-:Y:S01]  /*1d70*/  IMAD.SHL.U32 R238, R22.reuse, 0x40, RZ ;  /* 0x0000004016ee7824 */ /* 0x040fe200078e00ff */
[----:B------:R-:W-:Y:S01]  /*1d80*/  @UP0 UIMAD UR13, UR15, UR5, UR29 ;  /* 0x000000050f0d02a4 */ /* 0x000fe2000f8e021d */
[C---:B------:R-:W-:Y:S01]  /*1d90*/  IMAD.IADD R0, R165.reuse, 0x1, -R0 ;  /* 0x00000001a5007824 */ /* 0x040fe200078e0a00 */
[----:B------:R-:W-:Y:S01]  /*1da0*/  IADD3 R13, P3, R22, R13, RZ ;  /* 0x0000000d160d7210 */ /* 0x000fe20007f7e0ff */
[----:B------:R-:W-:Y:S01]  /*1db0*/  IMAD.IADD R3, R165, 0x1, -R3 ;  /* 0x00000001a5037824 */ /* 0x000fe200078e0a03 */
[----:B------:R-:W-:Y:S01]  /*1dc0*/  @!UP0 ULDC.64 UR4, c[0x0][0x228] ;  /* 0x00008a0000048ab9 */ /* 0x000fe20000000a00 */
[----:B------:R-:W-:Y:S01]  /*1dd0*/  LOP3.LUT R238, R238, 0x1c0, RZ, 0xc0, !PT ;  /* 0x000001c0eeee7812 */ /* 0x000fe200078ec0ff */
[----:B------:R-:W-:Y:S01]  /*1de0*/  @!UP0 UIMAD UR17, UR17, UR4, URZ ;  /* 0x00000004111182a4 */ /* 0x000fe2000f8e023f */
[----:B------:R-:W-:Y:S01]  /*1df0*/  IMAD.SHL.U32 R240, R3, 0x8, RZ ;  /* 0x0000000803f07824 */ /* 0x000fe200078e00ff */
[----:B------:R-:W-:Y:S01]  /*1e00*/  @!UP0 UIMAD.WIDE.U32 UR30, UR24, UR4, URZ ;  /* 0x00000004181e82a5 */ /* 0x000fe2000f8e003f */
[----:B------:R-:W-:Y:S01]  /*1e10*/  SHF.R.S32.HI R14, RZ, 0x1f, R0 ;  /* 0x0000001fff0e7819 */ /* 0x000fe20000011400 */
[----:B------:R-:W2:Y:S01]  /*1e20*/  S2UR UR4, SR_CgaCtaId ;  /* 0x00000000000479c3 */ /* 0x000ea20000008800 */
[----:B------:R-:W-:Y:S01]  /*1e30*/  @!UP0 UIMAD UR17, UR24, UR5, UR17 ;  /* 0x00000005181182a4 */ /* 0x000fe2000f8e0211 */
[--C-:B------:R-:W-:Y:S01]  /*1e40*/  SHF.R.S32.HI R15, RZ, 0x1f, R240.reuse ;  /* 0x0000001fff0f7819 */ /* 0x100fe200000114f0 */
[----:B------:R-:W-:Y:S01]  /*1e50*/  USHF.R.S32.HI UR5, URZ, 0x1f, UR26 ;  /* 0x0000001f3f057899 */ /* 0x000fe2000801141a */
[----:B------:R-:W-:Y:S01]  /*1e60*/  LEA.HI R14, R14, R0, RZ, 0x3 ;  /* 0x000000000e0e7211 */ /* 0x000fe200078f18ff */
[----:B------:R-:W-:Y:S01]  /*1e70*/  @!UP0 UMOV UR28, UR30 ;  /* 0x0000001e001c8c82 */ /* 0x000fe20008000000 */
[----:B------:R-:W-:Y:S01]  /*1e80*/  IADD3 R6, P1, R240, UR16, RZ ;  /* 0x00000010f0067c10 */ /* 0x000fe2000ff3e0ff */
[----:B------:R-:W-:Y:S01]  /*1e90*/  @!UP0 UIADD3 UR13, UR31, UR17, URZ ;  /* 0x000000111f0d8290 */ /* 0x000fe2000fffe03f */
[----:B------:R-:W-:Y:S01]  /*1ea0*/  LOP3.LUT R17, R14, 0xfffffff8, RZ, 0xc0, !PT ;  /* 0xfffffff80e117812 */ /* 0x000fe200078ec0ff */
[----:B------:R-:W-:Y:S01]  /*1eb0*/  UIMAD UR23, UR5, UR10, URZ ;  /* 0x0000000a051772a4 */ /* 0x000fe2000f8e023f */
[----:B------:R-:W-:Y:S01]  /*1ec0*/  IADD3.X R7, R15, UR12, RZ, P1, !PT ;  /* 0x0000000c0f077c10 */ /* 0x000fe20008ffe4ff */
[----:B------:R-:W-:Y:S01]  /*1ed0*/  UIADD3 UR12, -UR19, UR14, URZ ;  /* 0x0000000e130c7290 */ /* 0x000fe2000fffe13f */
[----:B------:R-:W-:Y:S01]  /*1ee0*/  IADD3 R4, P0, R240, UR28, RZ ;  /* 0x0000001cf0047c10 */ /* 0x000fe2000ff1e0ff */
[----:B------:R-:W-:Y:S01]  /*1ef0*/  IMAD.IADD R17, R0, 0x1, -R17 ;  /* 0x0000000100117824 */ /* 0x000fe200078e0a11 */
[----:B------:R-:W-:Y:S01]  /*1f00*/  LEA.HI R0, R11, R165, RZ, 0x6 ;  /* 0x000000a50b007211 */ /* 0x000fe200078f30ff */
[----:B------:R-:W-:Y:S01]  /*1f10*/  USHF.L.U32 UR17, UR18, 0x6, URZ ;  /* 0x0000000612117899 */ /* 0x000fe2000800063f */
[----:B------:R-:W-:Y:S01]  /*1f20*/  IADD3.X R5, R15, UR13, RZ, P0, !PT ;  /* 0x0000000d0f057c10 */ /* 0x000fe200087fe4ff */
[----:B------:R-:W-:Y:S01]  /*1f30*/  UIMAD UR11, UR26, UR11, UR23 ;  /* 0x0000000b1a0b72a4 */ /* 0x000fe2000f8e0217 */
[----:B------:R-:W-:Y:S01]  /*1f40*/  LOP3.LUT R2, R238, 0x38, R240, 0xf8, !PT ;  /* 0x00000038ee027812 */ /* 0x000fe200078ef8f0 */
[----:B------:R-:W-:Y:S01]  /*1f50*/  IMAD.SHL.U32 R0, R0, 0x8, RZ ;  /* 0x0000000800007824 */ /* 0x000fe200078e00ff */
[----:B------:R-:W-:Y:S01]  /*1f60*/  ISETP.GE.AND P0, PT, R22, UR12, PT ;  /* 0x0000000c16007c0c */ /* 0x000fe2000bf06270 */
[----:B------:R-:W-:Y:S01]  /*1f70*/  IMAD.WIDE.U32 R18, R18, UR8, R6 ;  /* 0x0000000812127c25 */ /* 0x000fe2000f8e0006 */
[----:B------:R-:W-:Y:S01]  /*1f80*/  SHF.R.U32.HI R238, RZ, 0x3, R238 ;  /* 0x00000003ffee7819 */ /* 0x000fe200000116ee */
[----:B------:R-:W-:Y:S01]  /*1f90*/  UMOV UR8, 0x400 ;  /* 0x0000040000087882 */ /* 0x000fe20000000000 */
[----:B------:R-:W-:Y:S01]  /*1fa0*/  IADD3 R32, P5, R240, R32, RZ ;  /* 0x00000020f0207210 */ /* 0x000fe20007fbe0ff */
[----:B------:R-:W-:Y:S01]  /*1fb0*/  IMAD.WIDE.U32 R24, R24, UR26, R4 ;  /* 0x0000001a18187c25 */ /* 0x000fe2000f8e0004 */
[----:B------:R-:W-:Y:S01]  /*1fc0*/  LOP3.LUT R238, R2, R238, RZ, 0x3c, !PT ;  /* 0x000000ee02ee7212 */ /* 0x000fe200078e3cff */
[----:B------:R-:W-:Y:S01]  /*1fd0*/  UIADD3 UR16, UR17, -0x40, URZ ;  /* 0xffffffc011107890 */ /* 0x000fe2000fffe03f */
[----:B------:R-:W-:Y:S01]  /*1fe0*/  SHF.R.S32.HI R23, RZ, 0x1f, R22 ;  /* 0x0000001fff177819 */ /* 0x000fe20000011416 */
[----:B--2---:R-:W-:Y:S01]  /*1ff0*/  ULEA UR4, UR4, UR8, 0x18 ;  /* 0x0000000804047291 */ /* 0x004fe2000f8ec03f */
[----:B------:R-:W-:Y:S01]  /*2000*/  LOP3.LUT R238, R238, 0xfffffe00, R0, 0xf8, !PT ;  /* 0xfffffe00eeee7812 */ /* 0x000fe200078ef800 */
[----:B------:R-:W-:Y:S01]  /*2010*/  IMAD.MOV.U32 R2, RZ, RZ, 0x10 ;  /* 0x00000010ff027424 */ /* 0x000fe200078e00ff */
[----:B------:R-:W-:Y:S01]  /*2020*/  R2P PR, R17, 0x6 ;  /* 0x0000000611007804 */ /* 0x000fe20000000000 */
[----:B------:R-:W-:Y:S01]  /*2030*/  IMAD.MOV.U32 R0, RZ, RZ, 0x20 ;  /* 0x00000020ff007424 */ /* 0x000fe200078e00ff */
[----:B------:R-:W-:Y:S01]  /*2040*/  UIADD3 UR23, -UR16, UR22, URZ ;  /* 0x0000001610177290 */ /* 0x000fe2000fffe13f */
[----:B------:R-:W-:Y:S01]  /*2050*/  VIADD R27, R25, UR11 ;  /* 0x0000000b191b7c36 */ /* 0x000fe20008000000 */
[----:B------:R-:W-:Y:S01]  /*2060*/  BSSY B0, `(.L_x_4123) ;  /* 0x0000036000007945 */ /* 0x000fe20003800000 */
[----:B-1----:R-:W-:Y:S01]  /*2070*/  IMAD.WIDE R28, R28, 0x40, R22 ;  /* 0x000000401c1c7825 */ /* 0x002fe200078e0216 */
[----:B------:R-:W-:-:S02]  /*2080*/  LEA R238, R238, UR4, 0x1 ;  /* 0x00000004eeee7c11 */ /* 0x000fc4000f8e08ff */
[----:B------:R-:W-:Y:S01]  /*2090*/  SEL R2, R2, 0xfffffff0, !P1 ;  /* 0xfffffff002027807 */ /* 0x000fe20004800000 */
[----:B------:R-:W-:Y:S01]  /*20a0*/  VIADD R10, R22, 0x10 ;  /* 0x00000010160a7836 */ /* 0x000fe20000000000 */
        /* <DEDUP_REMOVED lines=49> */
.L_x_4124:
[----:B------:R-:W-:Y:S05]  /*23c0*/  BSYNC B0 ;  /* 0x0000000000007941 */ /* 0x000fea0003800000 */
.L_x_4123:
[C---:B------:R-:W-:Y:S01]  /*23d0*/  ISETP.GE.AND P0, PT, R10.reuse, UR12, PT ;  /* 0x0000000c0a007c0c */ /* 0x040fe2000bf06270 */
[----:B------:R-:W-:Y:S01]  /*23e0*/  IMAD.X R33, R15, 0x1, R30, P5 ;  /* 0x000000010f217824 */ /* 0x000fe200028e061e */
[C---:B------:R-:W-:Y:S01]  /*23f0*/  ISETP.GE.AND P1, PT, R10.reuse, UR23, PT ;  /* 0x000000170a007c0c */ /* 0x040fe2000bf26270 */
[C---:B------:R-:W-:Y:S01]  /*2400*/  IMAD R166, R23.reuse, UR6, RZ ;  /* 0x0000000617a67c24 */ /* 0x040fe2000f8e02ff */
        /* <DEDUP_REMOVED lines=65> */
.L_x_4126:
[----:B------:R-:W-:Y:S05]  /*2820*/  BSYNC B0 ;  /* 0x0000000000007941 */ /* 0x000fea0003800000 */
.L_x_4125:
        /* <DEDUP_REMOVED lines=49> */
.L_x_4128:
[----:B------:R-:W-:Y:S05]  /*2b40*/  BSYNC B0 ;  /* 0x0000000000007941 */ /* 0x000fea0003800000 */
.L_x_4127:
        /* <DEDUP_REMOVED lines=49> */
.L_x_4130:
[----:B------:R-:W-:Y:S05]  /*2e60*/  BSYNC B0 ;  /* 0x0000000000007941 */ /* 0x000fea0003800000 */
.L_x_4129:
        /* <DEDUP_REMOVED lines=40> */
.L_x_4132:
[----:B------:R-:W-:Y:S05]  /*30f0*/  BSYNC B0 ;  /* 0x0000000000007941 */ /* 0x000fea0003800000 */
.L_x_4131:
[----:B-1234-:R-:W-:Y:S01]  /*3100*/  LEA.HI R4, R20, R16, RZ, 0x1 ;  /* 0x0000001014047211 */ /* 0x01efe200078f08ff */
[----:B------:R-:W-:Y:S01]  /*3110*/  IMAD.SHL.U32 R20, R3, 0x40, RZ ;  /* 0x0000004003147824 */ /* 0x000fe200078e00ff */
[C---:B------:R-:W-:Y:S01]  /*3120*/  ISETP.GE.AND P3, PT, R21.reuse, UR23, PT ;  /* 0x0000001715007c0c */ /* 0x040fe2000bf66270 */
[----:B------:R-:W-:Y:S01]  /*3130*/  USHF.L.U64.HI UR25, UR6, 0x4, UR7 ;  /* 0x0000000406197899 */ /* 0x000fe20008010207 */
[----:B------:R-:W-:Y:S01]  /*3140*/  ISETP.GE.AND P6, PT, R21, UR23, PT ;  /* 0x0000001715007c0c */ /* 0x000fe2000bfc6270 */
[----:B------:R-:W-:Y:S01]  /*3150*/  IMAD.SHL.U32 R21, R22, 0x8, RZ ;  /* 0x0000000816157824 */ /* 0x000fe200078e00ff */
[----:B------:R-:W-:Y:S01]  /*3160*/  LOP3.LUT R20, R20, 0x1c0, RZ, 0xc0, !PT ;  /* 0x000001c014147812 */ /* 0x000fe200078ec0ff */
[----:B------:R-:W-:Y:S01]  /*3170*/  USHF.L.U32 UR27, UR6, 0x4, URZ ;  /* 0x00000004061b7899 */ /* 0x000fe2000800063f */
[----:B------:R-:W-:Y:S01]  /*3180*/  BSSY B0, `(.L_x_4133) ;  /* 0x000002f000007945 */ /* 0x000fe20003800000 */
[----:B------:R-:W-:Y:S02]  /*3190*/  ISETP.GE.AND P0, PT, R22, UR23, PT ;  /* 0x0000001716007c0c */ /* 0x000fe4000bf06270 */
[----:B------:R-:W-:-:S02]  /*31a0*/  LOP3.LUT R21, R20, 0x8, R21, 0xf8, !PT ;  /* 0x0000000814157812 */ /* 0x000fc400078ef815 */
[----:B------:R-:W-:Y:S02]  /*31b0*/  ISETP.GE.AND P5, PT, R15, UR23, PT ;  /* 0x000000170f007c0c */ /* 0x000fe4000bfa6270 */
[----:B------:R-:W-:Y:S02]  /*31c0*/  LOP3.LUT R22, R4, 0xfffffffe, RZ, 0xc0, !PT ;  /* 0xfffffffe04167812 */ /* 0x000fe400078ec0ff */
[----:B------:R-:W-:Y:S01]  /*31d0*/  SHF.R.U32.HI R20, RZ, 0x3, R20 ;  /* 0x00000003ff147819 */ /* 0x000fe20000011614 */
[----:B------:R-:W-:Y:S08]  /*31e0*/  @P1 BRA `(.L_x_4134) ;  /* 0x0000000000a01947 */ /* 0x000ff00003800000 */
[----:B------:R-:W-:Y:S01]  /*31f0*/  ULDC UR10, c[0x0][0x2d0] ;  /* 0x0000b400000a7ab9 */ /* 0x000fe20000000800 */
[----:B------:R-:W-:Y:S02]  /*3200*/  IADD3 R7, P1, R168, UR27, RZ ;  /* 0x0000001ba8077c10 */ /* 0x000fe4000ff3e0ff */
[----:B------:R-:W-:Y:S02]  /*3210*/  ISETP.GE.AND P2, PT, R240, UR10, PT ;  /* 0x0000000af0007c0c */ /* 0x000fe4000bf46270 */
[----:B------:R-:W-:-:S11]  /*3220*/  IADD3.X R6, R166, UR25, RZ, P1, !PT ;  /* 0x00000019a6067c10 */ /* 0x000fd60008ffe4ff */
        /* <DEDUP_REMOVED lines=36> */
.L_x_4134:
[----:B------:R-:W-:Y:S05]  /*3470*/  BSYNC B0 ;  /* 0x0000000000007941 */ /* 0x000fea0003800000 */
.L_x_4133:
[----:B------:R-:W-:Y:S04]  /*3480*/  BSSY B0, `(.L_x_4135) ;  /* 0x000002c000007945 */ /* 0x000fe80003800000 */
[----:B------:R-:W-:Y:S05]  /*3490*/  @P3 BRA `(.L_x_4136) ;  /* 0x0000000000a83947 */ /* 0x000fea0003800000 */
[----:B------:R-:W-:Y:S01]  /*34a0*/  ULDC UR10, c[0x0][0x2d0] ;  /* 0x0000b400000a7ab9 */ /* 0x000fe20000000800 */
[----:B------:R-:W-:Y:S01]  /*34b0*/  IMAD.U32 R6, RZ, RZ, UR6 ;  /* 0x00000006ff067e24 */ /* 0x000fe2000f8e00ff */
[----:B------:R-:W-:Y:S01]  /*34c0*/  ISETP.GE.AND P1, PT, R240, UR10, PT ;  /* 0x0000000af0007c0c */ /* 0x000fe2000bf26270 */
[----:B--2---:R-:W-:Y:S01]  /*34d0*/  IMAD.U32 R8, RZ, RZ, UR7 ;  /* 0x00000007ff087e24 */ /* 0x004fe2000f8e00ff */
[----:B------:R-:W-:Y:S02]  /*34e0*/  ISETP.GE.AND P3, PT, R237, UR10, PT ;  /* 0x0000000aed007c0c */ /* 0x000fe4000bf66270 */
[----:B------:R-:W-:-:S04]  /*34f0*/  LEA R9, P2, R6, R168, 0x5 ;  /* 0x000000a806097211 */ /* 0x000fc800078428ff */
[----:B------:R-:W-:-:S05]  /*3500*/  LEA.HI.X R8, R6, R166, R8, 0x5, P2 ;  /* 0x000000a606087211 */ /* 0x000fca00010f2c08 */
[----:B-1----:R-:W1:Y:S01]  /*3510*/  @!P1 LDC.64 R4, c[0x0][0x218] ;  /* 0x00008600ff049b82 */ /* 0x002e620000000a00 */
[----:B------:R3:W-:Y:S07]  /*3520*/  @P1 STS.128 [R238+0x9000], RZ ;  /* 0x009000ffee001388 */ /* 0x0007ee0000000c00 */
        /* <DEDUP_REMOVED lines=33> */
.L_x_4136:
[----:B------:R-:W-:Y:S05]  /*3740*/  BSYNC B0 ;  /* 0x0000000000007941 */ /* 0x000fea0003800000 */
.L_x_4135:
[----:B------:R-:W-:Y:S04]  /*3750*/  BSSY B0, `(.L_x_4137) ;  /* 0x000002d000007945 */ /* 0x000fe80003800000 */
[----:B------:R-:W-:Y:S05]  /*3760*/  @P5 BRA `(.L_x_4138) ;  /* 0x0000000000ac5947 */ /* 0x000fea0003800000 */
[----:B------:R-:W-:Y:S01]  /*3770*/  ULDC UR10, c[0x0][0x2d0] ;  /* 0x0000b400000a7ab9 */ /* 0x000fe20000000800 */
[----:B---3--:R-:W-:Y:S01]  /*3780*/  IMAD.U32 R24, RZ, RZ, UR6 ;  /* 0x00000006ff187e24 */ /* 0x008fe2000f8e00ff */
[----:B------:R-:W-:Y:S01]  /*3790*/  ISETP.GE.AND P1, PT, R240, UR10, PT ;  /* 0x0000000af0007c0c */ /* 0x000fe2000bf26270 */
[----:B------:R-:W-:Y:S01]  /*37a0*/  IMAD.MOV.U32 R6, RZ, RZ, R168 ;  /* 0x000000ffff067224 */ /* 0x000fe200078e00a8 */
[----:B------:R-:W-:Y:S01]  /*37b0*/  UIMAD UR11, UR7, 0x30, URZ ;  /* 0x00000030070b78a4 */ /* 0x000fe2000f8e023f */
[----:B------:R-:W-:Y:S01]  /*37c0*/  IMAD.MOV.U32 R7, RZ, RZ, R166 ;  /* 0x000000ffff077224 */ /* 0x000fe200078e00a6 */
[----:B------:R-:W-:Y:S02]  /*37d0*/  ISETP.GE.AND P5, PT, R237, UR10, PT ;  /* 0x0000000aed007c0c */ /* 0x000fe4000bfa6270 */
[----:B------:R-:W-:Y:S01]  /*37e0*/  ISETP.GE.AND P3, PT, R236, UR10, PT ;  /* 0x0000000aec007c0c */ /* 0x000fe2000bf66270 */
[----:B------:R-:W-:-:S04]  /*37f0*/  IMAD.WIDE.U32 R24, R24, 0x30, R6 ;  /* 0x0000003018187825 */ /* 0x000fc800078e0006 */
[----:B------:R-:W-:Y:S02]  /*3800*/  VIADD R23, R25, UR11 ;  /* 0x0000000b19177c36 */ /* 0x000fe40008000000 */
[----:B-12-4-:R-:W1:Y:S01]  /*3810*/  @!P1 LDC.64 R4, c[0x0][0x218] ;  /* 0x00008600ff049b82 */ /* 0x016e620000000a00 */
        /* <DEDUP_REMOVED lines=32> */
.L_x_4138:
[----:B------:R-:W-:Y:S05]  /*3a20*/  BSYNC B0 ;  /* 0x0000000000007941 */ /* 0x000fea0003800000 */
.L_x_4137:
        /* <DEDUP_REMOVED lines=11> */
[----:B------:R-:W-:Y:S01]  /*3ae0*/  IMAD.SHL.U32 R14, R14, 0x40, RZ ;  /* 0x000000400e0e7824 */ /* 0x000fe200078e00ff */
[----:B------:R-:W-:Y:S01]  /*3af0*/  LOP3.LUT R5, R5, 0x1c0, RZ, 0xc0, !PT ;  /* 0x000001c005057812 */ /* 0x000fe200078ec0ff */
[----:B------:R-:W-:Y:S01]  /*3b00*/  ULDC.64 UR10, c[0x0][0x3c8] ;  /* 0x0000f200000a7ab9 */ /* 0x000fe20000000a00 */
[----:B------:R-:W-:Y:S01]  /*3b10*/  UIADD3 UR28, UR31, UR28, URZ ;  /* 0x0000001c1f1c7290 */ /* 0x000fe2000fffe03f */
[----:B------:R-:W-:Y:S01]  /*3b20*/  LEA.HI R7, R11, R165, RZ, 0x5 ;  /* 0x000000a50b077211 */ /* 0x000fe200078f28ff */
[----:B------:R-:W-:Y:S01]  /*3b30*/  ULEA UR10, UP0, UR30, UR10, 0x2 ;  /* 0x0000000a1e0a7291 */ /* 0x000fe2000f80103f */
[----:B------:R-:W-:Y:S01]  /*3b40*/  LOP3.LUT R4, R5, 0x8, R4, 0xf8, !PT ;  /* 0x0000000805047812 */ /* 0x000fe200078ef804 */
[----:B------:R-:W-:Y:S01]  /*3b50*/  IMAD.IADD R9, R19, 0x1, R12 ;  /* 0x0000000113097824 */ /* 0x000fe200078e020c */
[----:B------:R-:W-:Y:S01]  /*3b60*/  SHF.R.U32.HI R5, RZ, 0x3, R5 ;  /* 0x00000003ff057819 */ /* 0x000fe20000011605 */
[----:B------:R-:W-:Y:S01]  /*3b70*/  ULEA.HI.X UR11, UR30, UR11, UR28, 0x2, UP0 ;  /* 0x0000000b1e0b7291 */ /* 0x000fe200080f141c */
[----:B------:R-:W-:Y:S01]  /*3b80*/  IMAD.MOV.U32 R8, RZ, RZ, R18 ;  /* 0x000000ffff087224 */ /* 0x000fe200078e0012 */
[----:B------:R-:W-:Y:S01]  /*3b90*/  LOP3.LUT R20, R21, R20, RZ, 0x3c, !PT ;  /* 0x0000001415147212 */ /* 0x000fe200078e3cff */
[----:B------:R-:W-:Y:S01]  /*3ba0*/  IMAD.U32 R16, RZ, RZ, UR10 ;  /* 0x0000000aff107e24 */ /* 0x000fe2000f8e00ff */
[----:B------:R-:W-:Y:S01]  /*3bb0*/  LOP3.LUT R4, R4, R5, RZ, 0x3c, !PT ;  /* 0x0000000504047212 */ /* 0x000fe200078e3cff */
[----:B------:R-:W-:-:S04]  /*3bc0*/  DEPBAR.LE SB0, 0x0 ;  /* 0x000080000000791a */ /* 0x000fc80000000000 */
[----:B------:R-:W-:Y:S01]  /*3bd0*/  IMAD.U32 R17, RZ, RZ, UR11 ;  /* 0x0000000bff117e24 */ /* 0x000fe2000f8e00ff */
[----:B------:R-:W-:Y:S01]  /*3be0*/  LOP3.LUT R4, R4, 0xfffffe00, R14, 0xf8, !PT ;  /* 0xfffffe0004047812 */ /* 0x000fe200078ef80e */
[----:B------:R-:W-:Y:S01]  /*3bf0*/  IMAD.WIDE.U32 R8, R13, UR8, R8 ;  /* 0x000000080d087c25 */ /* 0x000fe2000f8e0008 */
[----:B------:R-:W-:Y:S01]  /*3c00*/  SHF.R.S32.HI R6, RZ, 0x5, R7 ;  /* 0x00000005ff067819 */ /* 0x000fe20000011407 */
[----:B------:R-:W-:Y:S01]  /*3c10*/  ULDC.64 UR10, c[0x0][0x220] ;  /* 0x00008800000a7ab9 */ /* 0x000fe20000000a00 */
[----:B------:R1:W5:Y:S01]  /*3c20*/  LDG.E R5, desc[UR20][R16.64] ;  /* 0x0000001410057981 */ /* 0x000362000c1e1900 */
[----:B------:R-:W-:Y:S01]  /*3c30*/  BAR.SYNC.DEFER_BLOCKING 0x0 ;  /* 0x0000000000007b1d */ /* 0x000fe20000010000 */
[----:B------:R-:W-:Y:S01]  /*3c40*/  ISETP.GE.AND P5, PT, R15, UR23, PT ;  /* 0x000000170f007c0c */ /* 0x000fe2000bfa6270 */
[----:B------:R-:W-:Y:S01]  /*3c50*/  IMAD R233, R22, 0x200, R20 ;  /* 0x0000020016e97824 */ /* 0x000fe200078e0214 */
[----:B------:R-:W-:Y:S01]  /*3c60*/  LEA R167, P1, R8, UR10, 0x1 ;  /* 0x0000000a08a77c11 */ /* 0x000fe2000f8208ff */
[----:B------:R-:W-:-:S02]  /*3c70*/  IMAD.IADD R15, R9, 0x1, R10 ;  /* 0x00000001090f7824 */ /* 0x000fc400078e020a */
[----:B------:R-:W-:Y:S01]  /*3c80*/  IMAD R234, R6, 0x400, R4 ;  /* 0x0000040006ea7824 */ /* 0x000fe200078e0204 */
[----:B------:R-:W-:Y:S01]  /*3c90*/  ULDC UR5, c[0x0][0x2e8] ;  /* 0x0000ba0000057ab9 */ /* 0x000fe20000000800 */
[----:B------:R1:W-:Y:S04]  /*3ca0*/  @P0 STS.128 [R238+0x10000], RZ ;  /* 0x010000ffee000388 */ /* 0x0003e80000000c00 */
[----:B------:R1:W-:Y:S04]  /*3cb0*/  @P0 STS.128 [R238+0x12000], RZ ;  /* 0x012000ffee000388 */ /* 0x0003e80000000c00 */
[----:B------:R1:W-:Y:S04]  /*3cc0*/  @P0 STS.128 [R238+0x14000], RZ ;  /* 0x014000ffee000388 */ /* 0x0003e80000000c00 */
[----:B------:R1:W-:Y:S01]  /*3cd0*/  @P0 STS.128 [R238+0x16000], RZ ;  /* 0x016000ffee000388 */ /* 0x0003e20000000c00 */
[----:B------:R-:W-:Y:S01]  /*3ce0*/  USHF.L.U32 UR24, UR8, 0x4, URZ ;  /* 0x0000000408187899 */ /* 0x000fe2000800063f */
[----:B------:R-:W2:Y:S01]  /*3cf0*/  MUFU.RCP R84, UR5 ;  /* 0x0000000500547d08 */ /* 0x000ea20008001000 */
[----:B------:R-:W-:Y:S01]  /*3d00*/  BSSY B0, `(.L_x_4139) ;  /* 0x0000027000007945 */ /* 0x000fe20003800000 */
[----:B------:R-:W-:-:S02]  /*3d10*/  LEA R233, R233, UR4, 0x1 ;  /* 0x00000004e9e97c11 */ /* 0x000fc4000f8e08ff */
[----:B------:R-:W-:Y:S02]  /*3d20*/  LEA.HI.X R180, R8, UR11, R15, 0x1, P1 ;  /* 0x0000000b08b47c11 */ /* 0x000fe400088f0c0f */
[----:B------:R-:W-:Y:S01]  /*3d30*/  LEA R234, R234, UR4, 0x1 ;  /* 0x00000004eaea7c11 */ /* 0x000fe2000f8e08ff */
[----:B------:R-:W-:Y:S06]  /*3d40*/  @P0 BRA `(.L_x_4140) ;  /* 0x0000000000880947 */ /* 0x000fec0003800000 */
        /* <DEDUP_REMOVED lines=20> */
[----:B----4-:R-:W-:Y:S01]  /*3e90*/  @!P1 IMAD.MOV.U32 R10, RZ, RZ, R167 ;  /* 0x000000ffff0a9224 */ /* 0x010fe200078e00a7 */
[----:B------:R-:W-:-:S05]  /*3ea0*/  @!P1 MOV R11, R180 ;  /* 0x000000b4000b9202 */ /* 0x000fca0000000f00 */
[----:B------:R-:W-:Y:S01]  /*3eb0*/  @!PT LDS RZ, [RZ] ;  /* 0x00000000fffff984 */ /* 0x000fe20000000800 */
[----:B------:R-:W-:Y:S01]  /*3ec0*/  @!PT LDS RZ, [RZ] ;  /* 0x00000000fffff984 */ /* 0x000fe20000000800 */
[----:B------:R-:W-:Y:S01]  /*3ed0*/  @!PT LDS RZ, [RZ] ;  /* 0x00000000fffff984 */ /* 0x000fe20000000800 */
[----:B------:R3:W-:Y:S04]  /*3ee0*/  @!P1 LDGSTS.E.BYPASS.LTC128B.128 [R238+0x14000], desc[UR20][R10.64+0x100] ;  /* 0x140001000aee9fae */ /* 0x0007e8000b901d54 */
[----:B------:R3:W-:Y:S01]  /*3ef0*/  @P0 STS.128 [R238+0x16000], RZ ;  /* 0x016000ffee000388 */ /* 0x0007e20000000c00 */
[----:B------:R-:W-:Y:S05]  /*3f00*/  @P0 BRA `(.L_x_4140) ;  /* 0x0000000000180947 */ /* 0x000fea0003800000 */
[----:B---3--:R-:W-:Y:S02]  /*3f10*/  MOV R10, R167 ;  /* 0x000000a7000a7202 */ /* 0x008fe40000000f00 */
[----:B------:R-:W-:-:S05]  /*3f20*/  MOV R11, R180 ;  /* 0x000000b4000b7202 */ /* 0x000fca0000000f00 */
[----:B------:R-:W-:Y:S01]  /*3f30*/  @!PT LDS RZ, [RZ] ;  /* 0x00000000fffff984 */ /* 0x000fe20000000800 */
[----:B------:R-:W-:Y:S01]  /*3f40*/  @!PT LDS RZ, [RZ] ;  /* 0x00000000fffff984 */ /* 0x000fe20000000800 */
[----:B------:R-:W-:Y:S01]  /*3f50*/  @!PT LDS RZ, [RZ] ;  /* 0x00000000fffff984 */ /* 0x000fe20000000800 */
[----:B------:R4:W-:Y:S02]  /*3f60*/  LDGSTS.E.BYPASS.LTC128B.128 [R238+0x16000], desc[UR20][R10.64+0x180] ;  /* 0x160001800aee7fae */ /* 0x0009e4000b901d54 */
.L_x_4140:
[----:B------:R-:W-:Y:S05]  /*3f70*/  BSYNC B0 ;  /* 0x0000000000007941 */ /* 0x000fea0003800000 */
.L_x_4139:
[----:B------:R1:W-:Y:S01]  /*3f80*/  @P4 STS.128 [R238+0x10800], RZ ;  /* 0x010800ffee004388 */ /* 0x0003e20000000c00 */
[----:B------:R-:W-:Y:S03]  /*3f90*/  BSSY B0, `(.L_x_4141) ;  /* 0x000002c000007945 */ /* 0x000fe60003800000 */
[----:B------:R1:W-:Y:S04]  /*3fa0*/  @P4 STS.128 [R238+0x12800], RZ ;  /* 0x012800ffee004388 */ /* 0x0003e80000000c00 */
[----:B------:R1:W-:Y:S04]  /*3fb0*/  @P4 STS.128 [R238+0x14800], RZ ;  /* 0x014800ffee004388 */ /* 0x0003e80000000c00 */
[----:B------:R1:W-:Y:S01]  /*3fc0*/  @P4 STS.128 [R238+0x16800], RZ ;  /* 0x016800ffee004388 */ /* 0x0003e20000000c00 */
[----:B------:R-:W-:Y:S05]  /*3fd0*/  @P4 BRA `(.L_x_4142) ;  /* 0x00000000009c4947 */ /* 0x000fea0003800000 */
[----:B------:R-:W-:Y:S01]  /*3fe0*/  ULDC UR5, c[0x0][0x2d0] ;  /* 0x0000b40000057ab9 */ /* 0x000fe20000000800 */
[----:B---3--:R-:W-:Y:S01]  /*3ff0*/  IMAD.U32 R12, RZ, RZ, UR24 ;  /* 0x00000018ff0c7e24 */ /* 0x008fe2000f8e00ff */
[----:B------:R-:W-:Y:S01]  /*4000*/  ISETP.GE.AND P4, PT, R240, UR5, PT ;  /* 0x00000005f0007c0c */ /* 0x000fe2000bf86270 */
[----:B----4-:R-:W-:Y:S01]  /*4010*/  IMAD.U32 R11, RZ, RZ, UR24 ;  /* 0x00000018ff0b7e24 */ /* 0x010fe2000f8e00ff */
[----:B------:R-:W-:Y:S01]  /*4020*/  ISETP.GE.AND P3, PT, R237, UR5, PT ;  /* 0x00000005ed007c0c */ /* 0x000fe2000bf66270 */
[----:B------:R-:W-:Y:S01]  /*4030*/  IMAD.U32 R10, RZ, RZ, UR13 ;  /* 0x0000000dff0a7e24 */ /* 0x000fe2000f8e00ff */
[----:B------:R-:W-:-:S09]  /*4040*/  ISETP.GE.AND P2, PT, R236, UR5, PT ;  /* 0x00000005ec007c0c */ /* 0x000fd2000bf46270 */
[----:B-1----:R-:W-:Y:S01]  /*4050*/  @!P4 LEA R16, P1, R12, R167, 0x1 ;  /* 0x000000a70c10c211 */ /* 0x002fe200078208ff */
[----:B------:R1:W-:Y:S01]  /*4060*/  @P4 STS.128 [R238+0x10800], RZ ;  /* 0x010800ffee004388 */ /* 0x0003e20000000c00 */
[----:B------:R-:W-:Y:S02]  /*4070*/  IADD3 R12, P0, R8, UR24, RZ ;  /* 0x00000018080c7c10 */ /* 0x000fe4000ff1e0ff */
        /* <DEDUP_REMOVED lines=29> */
.L_x_4142:
[----:B------:R-:W-:Y:S05]  /*4250*/  BSYNC B0 ;  /* 0x0000000000007941 */ /* 0x000fea0003800000 */
.L_x_4141:
        /* <DEDUP_REMOVED lines=12> */
[----:B---34-:R-:W-:Y:S01]  /*4320*/  IMAD.U32 R11, RZ, RZ, UR28 ;  /* 0x0000001cff0b7e24 */ /* 0x018fe2000f8e00ff */
[----:B------:R-:W-:Y:S01]  /*4330*/  IADD3 R12, P0, R8, UR28, RZ ;  /* 0x0000001c080c7c10 */ /* 0x000fe2000ff1e0ff */
[----:B------:R-:W-:-:S06]  /*4340*/  IMAD.U32 R10, RZ, RZ, UR26 ;  /* 0x0000001aff0a7e24 */ /* 0x000fcc000f8e00ff */
[C---:B-1----:R-:W-:Y:S01]  /*4350*/  @!P4 LEA R16, P1, R11.reuse, R167, 0x1 ;  /* 0x000000a70b10c211 */ /* 0x042fe200078208ff */
        /* <DEDUP_REMOVED lines=30> */
.L_x_4144:
[----:B------:R-:W-:Y:S05]  /*4540*/  BSYNC B0 ;  /* 0x0000000000007941 */ /* 0x000fea0003800000 */
.L_x_4143:
        /* <DEDUP_REMOVED lines=11> */
[----:B------:R-:W-:Y:S01]  /*4600*/  IMAD.U32 R8, RZ, RZ, UR8 ;  /* 0x00000008ff087e24 */ /* 0x000fe2000f8e00ff */
[----:B------:R-:W-:Y:S01]  /*4610*/  ISETP.GE.AND P2, PT, R236, UR5, PT ;  /* 0x00000005ec007c0c */ /* 0x000fe2000bf46270 */
[----:B------:R-:W-:Y:S01]  /*4620*/  UIMAD UR23, UR9, 0x30, URZ ;  /* 0x00000030091778a4 */ /* 0x000fe2000f8e023f */
[----:B------:R-:W-:Y:S01]  /*4630*/  IMAD.WIDE.U32 R14, R9, 0x30, R14 ;  /* 0x00000030090e7825 */ /* 0x000fe200078e000e */
[----:B------:R-:W-:-:S06]  /*4640*/  ISETP.GE.AND P0, PT, R235, UR5, PT ;  /* 0x00000005eb007c0c */ /* 0x000fcc000bf06270 */
[----:B------:R-:W-:Y:S01]  /*4650*/  VOTEU.ALL UP0, P4 ;  /* 0x00000000003f7886 */ /* 0x000fe20002000000 */
[----:B---34-:R-:W-:Y:S01]  /*4660*/  @!P4 MOV R10, R167 ;  /* 0x000000a7000ac202 */ /* 0x018fe20000000f00 */
[----:B------:R-:W-:Y:S01]  /*4670*/  @!P4 IMAD.MOV.U32 R11, RZ, RZ, R180 ;  /* 0x000000ffff0bc224 */ /* 0x000fe200078e00b4 */
[----:B------:R-:W-:Y:S01]  /*4680*/  @!P3 LEA R12, P5, R14, UR10, 0x1 ;  /* 0x0000000a0e0cbc11 */ /* 0x000fe2000f8a08ff */
[----:B------:R3:W-:Y:S01]  /*4690*/  @P4 STS.128 [R238+0x11800], RZ ;  /* 0x011800ffee004388 */ /* 0x0007e20000000c00 */
[----:B------:R-:W-:Y:S01]  /*46a0*/  @!UP0 UIMAD UR26, UR9, 0x60, URZ ;  /* 0x00000060091a88a4 */ /* 0x000fe2000f8e023f */
[----:B-1----:R-:W-:Y:S01]  /*46b0*/  @!P4 IMAD.WIDE.U32 R16, R8, 0x60, R10 ;  /* 0x000000600810c825 */ /* 0x002fe200078e000a */
[----:B------:R-:W-:-:S03]  /*46c0*/  @!P2 LEA R10, P1, R14, UR10, 0x1 ;  /* 0x0000000a0e0aac11 */ /* 0x000fc6000f8208ff */
[----:B------:R-:W-:Y:S01]  /*46d0*/  VIADD R8, R15, UR23 ;  /* 0x000000170f087c36 */ /* 0x000fe20008000000 */
[----:B------:R-:W-:-:S04]  /*46e0*/  @!P4 IADD3 R17, R17, UR26, RZ ;  /* 0x0000001a1111cc10 */ /* 0x000fc8000fffe0ff */
[C-C-:B------:R-:W-:Y:S01]  /*46f0*/  @!P3 LEA.HI.X R13, R14.reuse, UR11, R8.reuse, 0x1, P5 ;  /* 0x0000000b0e0dbc11 */ /* 0x140fe2000a8f0c08 */
        /* <DEDUP_REMOVED lines=17> */
[----:B---3--:R-:W-:-:S04]  /*4810*/  LEA R10, P0, R14, UR10, 0x1 ;  /* 0x0000000a0e0a7c11 */ /* 0x008fc8000f8008ff */
[----:B------:R-:W-:-:S05]  /*4820*/  LEA.HI.X R11, R14, UR11, R8, 0x1, P0 ;  /* 0x0000000b0e0b7c11 */ /* 0x000fca00080f0c08 */
[----:B------:R-:W-:Y:S01]  /*4830*/  @!PT LDS RZ, [RZ] ;  /* 0x00000000fffff984 */ /* 0x000fe20000000800 */
[----:B------:R-:W-:Y:S01]  /*4840*/  @!PT LDS RZ, [RZ] ;  /* 0x00000000fffff984 */ /* 0x000fe20000000800 */
[----:B------:R-:W-:Y:S01]  /*4850*/  @!PT LDS RZ, [RZ] ;  /* 0x00000000fffff984 */ /* 0x000fe20000000800 */
[----:B------:R1:W-:Y:S04]  /*4860*/  LDGSTS.E.BYPASS.LTC128B.128 [R238+0x17800], desc[UR20][R10.64+0x180] ;  /* 0x178001800aee7fae */ /* 0x0003e8000b901d54 */
.L_x_4146:
[----:B------:R-:W-:Y:S05]  /*4870*/  BSYNC B0 ;  /* 0x0000000000007941 */ /* 0x000fea0003800000 */
.L_x_4145:
[----:B------:R-:W-:Y:S01]  /*4880*/  LDSM.16.M88.4 R44, [R234] ;  /* 0x00000000ea2c783b */ /* 0x000fe20000000200 */
[----:B------:R-:W-:Y:S01]  /*4890*/  R2P PR, R3, 0x6 ;  /* 0x0000000603007804 */ /* 0x000fe20000000000 */
[C---:B------:R-:W-:Y:S01]  /*48a0*/  VIADD R3, R233.reuse, 0x8000 ;  /* 0x00008000e9037836 */ /* 0x040fe20000000000 */
[----:B------:R-:W-:Y:S01]  /*48b0*/  LEA R230, R0, R234, 0x1 ;  /* 0x000000ea00e67211 */ /* 0x000fe200078e08ff */
[----:B------:R-:W4:Y:S01]  /*48c0*/  LDSM.16.M88.4 R36, [R233+0x8000] ;  /* 0x00800000e924783b */ /* 0x000f220000000200 */
[----:B------:R-:W-:Y:S01]  /*48d0*/  VIADD R231, R233, 0x8020 ;  /* 0x00008020e9e77836 */ /* 0x000fe20000000000 */
[----:B------:R-:W-:Y:S01]  /*48e0*/  LOP3.LUT R7, R7, 0xffffffe0, RZ, 0xc0, !PT ;  /* 0xffffffe007077812 */ /* 0x000fe200078ec0ff */
[----:B------:R-:W-:Y:S01]  /*48f0*/  IMAD R232, R2, 0x2, R234 ;  /* 0x0000000202e87824 */ /* 0x000fe200078e02ea */
[----:B------:R-:W4:Y:S01]  /*4900*/  LDSM.16.M88.4 R28, [R233+0x8800] ;  /* 0x00880000e91c783b */ /* 0x000f220000000200 */
[----:B--2--5:R-:W-:Y:S01]  /*4910*/  FMUL.FTZ R84, R5, R84 ;  /* 0x0000005405547220 */ /* 0x024fe20000410000 */
[----:B------:R-:W-:Y:S01]  /*4920*/  MOV R5, UR18 ;  /* 0x0000001200057c02 */ /* 0x000fe20008000f00 */
[----:B------:R-:W-:Y:S01]  /*4930*/  IMAD R229, R0, 0x2, R232 ;  /* 0x0000000200e57824 */ /* 0x000fe200078e02e8 */
[----:B-1----:R-:W1:Y:S01]  /*4940*/  LDSM.16.M88.4 R20, [R233+0x9000] ;  /* 0x00900000e914783b */ /* 0x002e620000000200 */
[----:B------:R-:W-:Y:S01]  /*4950*/  IMAD.IADD R7, R165, 0x1, -R7 ;  /* 0x00000001a5077824 */ /* 0x000fe200078e0a07 */
[----:B------:R-:W-:Y:S01]  /*4960*/  ULDC UR9, c[0x0][0x39c] ;  /* 0x0000e70000097ab9 */ /* 0x000fe20000000800 */
[----:B------:R-:W-:Y:S01]  /*4970*/  @P1 VIADD R231, R3, 0xffffffe0 ;  /* 0xffffffe003e71836 */ /* 0x000fe20000000000 */
[----:B------:R-:W2:Y:S01]  /*4980*/  LDSM.16.M88.4 R52, [R233+0x9800] ;  /* 0x00980000e934783b */ /* 0x000ea20000000200 */
[----:B------:R-:W-:Y:S01]  /*4990*/  IMAD.MOV.U32 R3, RZ, RZ, 0x40 ;  /* 0x00000040ff037424 */ /* 0x000fe200078e00ff */
[----:B------:R-:W-:Y:S01]  /*49a0*/  R2UR UR5, R84 ;  /* 0x00000000540572ca */ /* 0x000fe200000e0000 */
[----:B------:R-:W-:Y:S01]  /*49b0*/  UISETP.GE.AND UP0, UPT, UR18, 0x2, UPT ;  /* 0x000000021200788c */ /* 0x000fe2000bf06270 */
[----:B---3--:R-:W-:Y:S01]  /*49c0*/  LDSM.16.M88.4 R16, [R232] ;  /* 0x00000000e810783b */ /* 0x008fe20000000200 */
[----:B------:R-:W-:Y:S01]  /*49d0*/  VIADD R223, R231, 0x800 ;  /* 0x00000800e7df7836 */ /* 0x000fe20000000000 */
        /* <DEDUP_REMOVED lines=8> */
[----:B------:R-:W-:Y:S01]  /*4a60*/  IADD3 R211, R231, 0x6000, RZ ;  /* 0x00006000e7d37810 */ /* 0x000fe20007ffe0ff */
[----:B------:R-:W-:Y:S01]  /*4a70*/  IMAD.IADD R220, R3, 0x1, R231 ;  /* 0x0000000103dc7824 */ /* 0x000fe200078e02e7 */
[----:B----4-:R-:W4:Y:S01]  /*4a80*/  LDSM.16.M88.4 R8, [R231+0x1000] ;  /* 0x00100000e708783b */ /* 0x010f220000000200 */
[----:B------:R-:W-:Y:S01]  /*4a90*/  SHF.R.S32.HI R3, RZ, 0x1f, R7 ;  /* 0x0000001fff037819 */ /* 0x000fe20000011407 */
[----:B------:R-:W-:-:S02]  /*4aa0*/  VIADD R218, R231, 0x2800 ;  /* 0x00002800e7da7836 */ /* 0x000fc40000000000 */
[----:B------:R-:W4:Y:S01]  /*4ab0*/  LDSM.16.M88.4 R72, [R231+0x1800] ;  /* 0x00180000e748783b */ /* 0x000f220000000200 */
[----:B------:R-:W-:Y:S01]  /*4ac0*/  LEA.HI R7, R3, R7, RZ, 0x2 ;  /* 0x0000000703077211 */ /* 0x000fe200078f10ff */
[----:B------:R-:W-:Y:S02]  /*4ad0*/  IMAD.SHL.U32 R3, R165, 0x2, RZ ;  /* 0x00000002a5037824 */ /* 0x000fe400078e00ff */
[----:B------:R-:W-:Y:S01]  /*4ae0*/  LDSM.16.M88.4 R64, [R230] ;  /* 0x00000000e640783b */ /* 0x000fe20000000200 */
[----:B------:R-:W-:Y:S01]  /*4af0*/  SHF.R.S32.HI R7, RZ, 0x2, R7 ;  /* 0x00000002ff077819 */ /* 0x000fe20000011407 */
[----:B------:R-:W-:Y:S01]  /*4b00*/  VIADD R217, R231, 0x3000 ;  /* 0x00003000e7d97836 */ /* 0x000fe20000000000 */
[----:B------:R-:W-:Y:S01]  /*4b10*/  LOP3.LUT R3, R3, 0x6, RZ, 0xc0, !PT ;  /* 0x0000000603037812 */ /* 0x000fe200078ec0ff */
[----:B------:R-:W-:Y:S01]  /*4b20*/  HMMA.16816.F32 R40, R44, R36, RZ ;  /* 0x000000242c28723c */ /* 0x000fe200000018ff */
[----:B------:R-:W4:Y:S01]  /*4b30*/  LDSM.16.M88.4 R56, [R227+0x8000] ;  /* 0x00800000e338783b */ /* 0x000f220000000200 */
[----:B------:R-:W-:-:S02]  /*4b40*/  IMAD R169, R6, 0x10, R7 ;  /* 0x0000001006a97824 */ /* 0x000fc400078e0207 */
[----:B------:R-:W-:Y:S01]  /*4b50*/  IMAD R5, R5, 0x40, R3 ;  /* 0x0000004005057824 */ /* 0x000fe200078e0203 */
[----:B------:R-:W-:Y:S01]  /*4b60*/  LDSM.16.M88.4 R76, [R227+0x9800] ;  /* 0x00980000e34c783b */ /* 0x000fe20000000200 */
[C---:B------:R-:W-:Y:S01]  /*4b70*/  HMMA.16816.F32 R36, R44.reuse, R38, RZ ;  /* 0x000000262c24723c */ /* 0x040fe200000018ff */
[----:B------:R-:W-:Y:S02]  /*4b80*/  VIADD R169, R169, UR19 ;  /* 0x00000013a9a97c36 */ /* 0x000fe40008000000 */
[----:B------:R-:W-:Y:S01]  /*4b90*/  LDSM.16.M88.4 R60, [R220] ;  /* 0x00000000dc3c783b */ /* 0x000fe20000000200 */
[C---:B------:R-:W-:Y:S02]  /*4ba0*/  VIADD R215, R231.reuse, 0x4000 ;  /* 0x00004000e7d77836 */ /* 0x040fe40000000000 */
[----:B------:R-:W-:Y:S01]  /*4bb0*/  HMMA.16816.F32 R32, R44, R28, RZ ;  /* 0x0000001c2c20723c */ /* 0x000fe200000018ff */
[----:B------:R-:W-:Y:S01]  /*4bc0*/  LDSM.16.M88.4 R80, [R231+0x5800] ;  /* 0x00580000e750783b */ /* 0x000fe20000000200 */
[----:B------:R-:W-:-:S02]  /*4bd0*/  VIADD R214, R231, 0x4800 ;  /* 0x00004800e7d67836 */ /* 0x000fc40000000000 */
[C---:B------:R-:W-:Y:S01]  /*4be0*/  VIADD R213, R231.reuse, 0x5000 ;  /* 0x00005000e7d57836 */ /* 0x040fe20000000000 */
[----:B------:R-:W0:Y:S01]  /*4bf0*/  LDGDEPBAR ;  /* 0x00000000000079af */ /* 0x000e220000000000 */
[C---:B-1----:R-:W-:Y:S01]  /*4c00*/  HMMA.16816.F32 R24, R44.reuse, R20, RZ ;  /* 0x000000142c18723c */ /* 0x042fe200000018ff */
[C---:B------:R-:W-:Y:S02]  /*4c10*/  VIADD R212, R231.reuse, 0x5800 ;  /* 0x00005800e7d47836 */ /* 0x040fe40000000000 */
[C---:B------:R-:W-:Y:S02]  /*4c20*/  VIADD R210, R231.reuse, 0x6800 ;  /* 0x00006800e7d27836 */ /* 0x040fe40000000000 */
[C---:B------:R-:W-:Y:S01]  /*4c30*/  VIADD R209, R231.reuse, 0x7000 ;  /* 0x00007000e7d17836 */ /* 0x040fe20000000000 */
[----:B------:R-:W-:Y:S01]  /*4c40*/  HMMA.16816.F32 R28, R44, R30, RZ ;  /* 0x0000001e2c1c723c */ /* 0x000fe200000018ff */
[----:B------:R-:W-:-:S05]  /*4c50*/  VIADD R208, R231, 0x7800 ;  /* 0x00007800e7d07836 */ /* 0x000fca0000000000 */
[C---:B------:R-:W-:Y:S06]  /*4c60*/  HMMA.16816.F32 R20, R44.reuse, R22, RZ ;  /* 0x000000162c14723c */ /* 0x040fec00000018ff */
[C---:B--2---:R-:W-:Y:S06]  /*4c70*/  HMMA.16816.F32 R68, R44.reuse, R52, RZ ;  /* 0x000000342c44723c */ /* 0x044fec00000018ff */
[----:B------:R-:W-:Y:S01]  /*4c80*/  HMMA.16816.F32 R44, R44, R54, RZ ;  /* 0x000000362c2c723c */ /* 0x000fe200000018ff */
[----:B------:R-:W1:Y:S05]  /*4c90*/  LDSM.16.M88.4 R52, [R227+0x8800] ;  /* 0x00880000e334783b */ /* 0x000e6a0000000200 */
[C---:B---3--:R-:W-:Y:S06]  /*4ca0*/  HMMA.16816.F32 R40, R16.reuse, R12, R40 ;  /* 0x0000000c1028723c */ /* 0x048fec0000001828 */
[C---:B------:R-:W-:Y:S01]  /*4cb0*/  HMMA.16816.F32 R36, R16.reuse, R14, R36 ;  /* 0x0000000e1024723c */ /* 0x040fe20000001824 */
[----:B------:R-:W2:Y:S05]  /*4cc0*/  LDSM.16.M88.4 R12, [R227+0x9000] ;  /* 0x00900000e30c783b */ /* 0x000eaa0000000200 */
[C---:B------:R-:W-:Y:S06]  /*4cd0*/  HMMA.16816.F32 R32, R16.reuse, R48, R32 ;  /* 0x000000301020723c */ /* 0x040fec0000001820 */
[C---:B------:R-:W-:Y:S01]  /*4ce0*/  HMMA.16816.F32 R28, R16.reuse, R50, R28 ;  /* 0x00000032101c723c */ /* 0x040fe2000000181c */
[----:B------:R-:W-:Y:S05]  /*4cf0*/  LDSM.16.M88.4 R48, [R220+0x800] ;  /* 0x00080000dc30783b */ /* 0x000fea0000000200 */
[C---:B----4-:R-:W-:Y:S06]  /*4d00*/  HMMA.16816.F32 R24, R16.reuse, R8, R24 ;  /* 0x000000081018723c */ /* 0x050fec0000001818 */
        /* <DEDUP_REMOVED lines=56> */
[----:B------:R-:W-:Y:S04]  /*5090*/  LDSM.16.M88.4 R72, [R220+0x3800] ;  /* 0x00380000dc48783b */ /* 0x000fe80000000200 */
[----:B------:R-:W-:Y:S01]  /*50a0*/  LDSM.16.M88.4 R60, [R233+0xc000] ;  /* 0x00c00000e93c783b */ /* 0x000fe20000000200 */
[C---:B-1----:R-:W-:Y:S06]  /*50b0*/  HMMA.16816.F32 R40, R52.reuse, R12, R40 ;  /* 0x0000000c3428723c */ /* 0x042fec0000001828 */
[C---:B------:R-:W-:Y:S01]  /*50c0*/  HMMA.16816.F32 R36, R52.reuse, R14, R36 ;  /* 0x0000000e3424723c */ /* 0x040fe20000001824 */
[----:B------:R-:W1:Y:S05]  /*50d0*/  LDSM.16.M88.4 R12, [R220+0x3000] ;  /* 0x00300000dc0c783b */ /* 0x000e6a0000000200 */
[C---:B--2---:R-:W-:Y:S06]  /*50e0*/  HMMA.16816.F32 R28, R52.reuse, R46, R28 ;  /* 0x0000002e341c723c */ /* 0x044fec000000181c */
[C---:B------:R-:W-:Y:S06]  /*50f0*/  HMMA.16816.F32 R24, R52.reuse, R56, R24 ;  /* 0x000000383418723c */ /* 0x040fec0000001818 */
[C---:B------:R-:W-:Y:S01]  /*5100*/  HMMA.16816.F32 R32, R52.reuse, R44, R32 ;  /* 0x0000002c3420723c */ /* 0x040fe20000001820 */
[----:B------:R-:W-:Y:S05]  /*5110*/  LDSM.16.M88.4 R44, [R234+0x4000] ;  /* 0x00400000ea2c783b */ /* 0x000fea0000000200 */
        /* <DEDUP_REMOVED lines=9> */
[C---:B----4-:R-:W-:Y:S06]  /*51b0*/  HMMA.16816.F32 R28, R8.reuse, R18, R28 ;  /* 0x00000012081c723c */ /* 0x050fec000000181c */
[C---:B-1----:R-:W-:Y:S06]  /*51c0*/  HMMA.16816.F32 R24, R8.reuse, R12, R24 ;  /* 0x0000000c0818723c */ /* 0x042fec0000001818 */
[C---:B------:R-:W-:Y:S01]  /*51d0*/  HMMA.16816.F32 R32, R8.reuse, R16, R32 ;  /* 0x000000100820723c */ /* 0x040fe20000001820 */
[----:B------:R-:W-:Y:S05]  /*51e0*/  LDSM.16.M88.4 R16, [R231+0x4000] ;  /* 0x00400000e710783b */ /* 0x000fea0000000200 */
[C---:B------:R-:W-:Y:S01]  /*51f0*/  HMMA.16816.F32 R20, R8.reuse, R14, R20 ;  /* 0x0000000e0814723c */ /* 0x040fe20000001814 */
[----:B------:R-:W1:Y:S05]  /*5200*/  LDSM.16.M88.4 R12, [R231+0x4800] ;  /* 0x00480000e70c783b */ /* 0x000e6a0000000200 */
[C---:B------:R-:W-:Y:S06]  /*5210*/  HMMA.16816.F32 R68, R8.reuse, R72, R68 ;  /* 0x000000480844723c */ /* 0x040fec0000001844 */
[----:B------:R-:W-:Y:S01]  /*5220*/  HMMA.16816.F32 R64, R8, R74, R64 ;  /* 0x0000004a0840723c */ /* 0x000fe20000001840 */
[----:B------:R-:W4:Y:S04]  /*5230*/  LDSM.16.M88.4 R8, [R231+0x5000] ;  /* 0x00500000e708783b */ /* 0x000f280000000200 */
[----:B------:R-:W-:Y:S01]  /*5240*/  LDSM.16.M88.4 R72, [R229+0x4000] ;  /* 0x00400000e548783b */ /* 0x000fe20000000200 */
[C---:B--2---:R-:W-:Y:S06]  /*5250*/  HMMA.16816.F32 R28, R44.reuse, R58, R28 ;  /* 0x0000003a2c1c723c */ /* 0x044fec000000181c */
[C---:B------:R-:W-:Y:S06]  /*5260*/  HMMA.16816.F32 R36, R44.reuse, R62, R36 ;  /* 0x0000003e2c24723c */ /* 0x040fec0000001824 */
[C---:B------:R-:W-:Y:S01]  /*5270*/  HMMA.16816.F32 R40, R44.reuse, R60, R40 ;  /* 0x0000003c2c28723c */ /* 0x040fe20000001828 */
[----:B------:R-:W-:Y:S05]  /*5280*/  LDSM.16.M88.4 R60, [R227+0xc000] ;  /* 0x00c00000e33c783b */ /* 0x000fea0000000200 */
[C---:B---3--:R-:W-:Y:S06]  /*5290*/  HMMA.16816.F32 R24, R44.reuse, R48, R24 ;  /* 0x000000302c18723c */ /* 0x048fec0000001818 */
[C---:B------:R-:W-:Y:S01]  /*52a0*/  HMMA.16816.F32 R32, R44.reuse, R56, R32 ;  /* 0x000000382c20723c */ /* 0x040fe20000001820 */
[----:B------:R-:W-:Y:S05]  /*52b0*/  LDSM.16.M88.4 R56, [R227+0xc800] ;  /* 0x00c80000e338783b */ /* 0x000fea0000000200 */
[C---:B------:R-:W-:Y:S01]  /*52c0*/  HMMA.16816.F32 R20, R44.reuse, R50, R20 ;  /* 0x000000322c14723c */ /* 0x040fe20000001814 */
[----:B------:R-:W2:Y:S05]  /*52d0*/  LDSM.16.M88.4 R48, [R230+0x4000] ;  /* 0x00400000e630783b */ /* 0x000eaa0000000200 */
[C---:B------:R-:W-:Y:S06]  /*52e0*/  HMMA.16816.F32 R68, R44.reuse, R52, R68 ;  /* 0x000000342c44723c */ /* 0x040fec0000001844 */
[----:B------:R-:W-:Y:S01]  /*52f0*/  HMMA.16816.F32 R64, R44, R54, R64 ;  /* 0x000000362c40723c */ /* 0x000fe20000001840 */
[----:B------:R-:W3:Y:S04]  /*5300*/  LDSM.16.M88.4 R44, [R227+0xd000] ;  /* 0x00d00000e32c783b */ /* 0x000ee80000000200 */
[----:B------:R-:W3:Y:S01]  /*5310*/  LDSM.16.M88.4 R52, [R227+0xd800] ;  /* 0x00d80000e334783b */ /* 0x000ee20000000200 */
[C---:B-1----:R-:W-:Y:S06]  /*5320*/  HMMA.16816.F32 R28, R76.reuse, R14, R28 ;  /* 0x0000000e4c1c723c */ /* 0x042fec000000181c */
[C---:B------:R-:W-:Y:S06]  /*5330*/  HMMA.16816.F32 R36, R76.reuse, R18, R36 ;  /* 0x000000124c24723c */ /* 0x040fec0000001824 */
[C---:B------:R-:W-:Y:S01]  /*5340*/  HMMA.16816.F32 R40, R76.reuse, R16, R40 ;  /* 0x000000104c28723c */ /* 0x040fe20000001828 */
[----:B------:R-:W-:Y:S05]  /*5350*/  LDSM.16.M88.4 R16, [R220+0x4000] ;  /* 0x00400000dc10783b */ /* 0x000fea0000000200 */
[C---:B----4-:R-:W-:Y:S06]  /*5360*/  HMMA.16816.F32 R24, R76.reuse, R8, R24 ;  /* 0x000000084c18723c */ /* 0x050fec0000001818 */
[C---:B------:R-:W-:Y:S01]  /*5370*/  HMMA.16816.F32 R32, R76.reuse, R12, R32 ;  /* 0x0000000c4c20723c */ /* 0x040fe20000001820 */
[----:B------:R-:W1:Y:S05]  /*5380*/  LDSM.16.M88.4 R12, [R220+0x4800] ;  /* 0x00480000dc0c783b */ /* 0x000e6a0000000200 */
[C---:B------:R-:W-:Y:S01]  /*5390*/  HMMA.16816.F32 R20, R76.reuse, R10, R20 ;  /* 0x0000000a4c14723c */ /* 0x040fe20000001814 */
[----:B------:R-:W4:Y:S05]  /*53a0*/  LDSM.16.M88.4 R8, [R220+0x5000] ;  /* 0x00500000dc08783b */ /* 0x000f2a0000000200 */
        /* <DEDUP_REMOVED lines=28> */
[----:B------:R-:W4:Y:S05]  /*5570*/  LDSM.16.M88.4 R72, [R231+0x7800] ;  /* 0x00780000e748783b */ /* 0x000f2a0000000200 */
[C---:B--2---:R-:W-:Y:S06]  /*5580*/  HMMA.16816.F32 R28, R44.reuse, R58, R28 ;  /* 0x0000003a2c1c723c */ /* 0x044fec000000181c */
[C---:B------:R-:W-:Y:S06]  /*5590*/  HMMA.16816.F32 R36, R44.reuse, R62, R36 ;  /* 0x0000003e2c24723c */ /* 0x040fec0000001824 */
[C---:B------:R-:W-:Y:S01]  /*55a0*/  HMMA.16816.F32 R40, R44.reuse, R60, R40 ;  /* 0x0000003c2c28723c */ /* 0x040fe20000001828 */
[----:B------:R-:W-:Y:S05]  /*55b0*/  LDSM.16.M88.4 R60, [R230+0x6000] ;  /* 0x00600000e63c783b */ /* 0x000fea0000000200 */
[C---:B---3--:R-:W-:Y:S06]  /*55c0*/  HMMA.16816.F32 R24, R44.reuse, R52, R24 ;  /* 0x000000342c18723c */ /* 0x048fec0000001818 */
[C---:B------:R-:W-:Y:S01]  /*55d0*/  HMMA.16816.F32 R20, R44.reuse, R54, R20 ;  /* 0x000000362c14723c */ /* 0x040fe20000001814 */
[----:B------:R-:W2:Y:S05]  /*55e0*/  LDSM.16.M88.4 R52, [R227+0xe800] ;  /* 0x00e80000e334783b */ /* 0x000eaa0000000200 */
[C---:B------:R-:W-:Y:S01]  /*55f0*/  HMMA.16816.F32 R32, R44.reuse, R56, R32 ;  /* 0x000000382c20723c */ /* 0x040fe20000001820 */
[----:B------:R-:W3:Y:S05]  /*5600*/  LDSM.16.M88.4 R56, [R227+0xe000] ;  /* 0x00e00000e338783b */ /* 0x000eea0000000200 */
[C---:B------:R-:W-:Y:S06]  /*5610*/  HMMA.16816.F32 R68, R44.reuse, R48, R68 ;  /* 0x000000302c44723c */ /* 0x040fec0000001844 */
[----:B------:R-:W-:Y:S01]  /*5620*/  HMMA.16816.F32 R64, R44, R50, R64 ;  /* 0x000000322c40723c */ /* 0x000fe20000001840 */
[----:B------:R-:W3:Y:S04]  /*5630*/  LDSM.16.M88.4 R48, [R227+0xf000] ;  /* 0x00f00000e330783b */ /* 0x000ee80000000200 */
[----:B------:R-:W-:Y:S01]  /*5640*/  LDSM.16.M88.4 R44, [R227+0xf800] ;  /* 0x00f80000e32c783b */ /* 0x000fe20000000200 */
        /* <DEDUP_REMOVED lines=13> */
[C---:B---3--:R-:W-:Y:S06]  /*5720*/  HMMA.16816.F32 R36, R60.reuse, R58, R36 ;  /* 0x0000003a3c24723c */ /* 0x048fec0000001824 */
[C---:B------:R-:W-:Y:S06]  /*5730*/  HMMA.16816.F32 R40, R60.reuse, R56, R40 ;  /* 0x000000383c28723c */ /* 0x040fec0000001828 */
[C---:B------:R-:W-:Y:S06]  /*5740*/  HMMA.16816.F32 R24, R60.reuse, R48, R24 ;  /* 0x000000303c18723c */ /* 0x040fec0000001818 */
[----:B------:R-:W-:Y:S01]  /*5750*/  HMMA.16816.F32 R32, R60, R52, R32 ;  /* 0x000000343c20723c */ /* 0x000fe20000001820 */
[----:B------:R-:W2:Y:S01]  /*5760*/  LDSM.16.M88.4 R52, [R220+0x7800] ;  /* 0x00780000dc34783b */ /* 0x000ea20000000200 */
[----:B------:R-:W-:-:S04]  /*5770*/  DEPBAR.LE SB0, 0x0 ;  /* 0x000080000000791a */ /* 0x000fc80000000000 */
[C---:B-1----:R-:W-:Y:S06]  /*5780*/  HMMA.16816.F32 R28, R16.reuse, R10, R28 ;  /* 0x0000000a101c723c */ /* 0x042fec000000181c */
[----:B----4-:R-:W-:Y:S01]  /*5790*/  HMMA.16816.F32 R36, R16, R14, R36 ;  /* 0x0000000e1024723c */ /* 0x010fe20000001824 */
[----:B------:R-:W-:-:S05]  /*57a0*/  VIADD R10, R5, 0xffffffc9 ;  /* 0xffffffc9050a7836 */ /* 0x000fca0000000000 */
[----:B------:R-:W-:Y:S01]  /*57b0*/  HMMA.16816.F32 R40, R16, R12, R40 ;  /* 0x0000000c1028723c */ /* 0x000fe20000001828 */
[----:B------:R-:W-:Y:S01]  /*57c0*/  VIADD R15, R5, 0xffffffd9 ;  /* 0xffffffd9050f7836 */ /* 0x000fe20000000000 */
[----:B------:R-:W-:-:S04]  /*57d0*/  ISETP.GE.AND P6, PT, R10, UR22, PT ;  /* 0x000000160a007c0c */ /* 0x000fc8000bfc6270 */
[----:B------:R-:W-:Y:S06]  /*57e0*/  HMMA.16816.F32 R24, R16, R64, R24 ;  /* 0x000000401018723c */ /* 0x000fec0000001818 */
[C---:B------:R-:W-:Y:S01]  /*57f0*/  HMMA.16816.F32 R20, R60.reuse, R50, R20 ;  /* 0x000000323c14723c */ /* 0x040fe20000001814 */
[----:B------:R-:W-:Y:S01]  /*5800*/  FMUL.FTZ R7, R28, UR9 ;  /* 0x000000091c077c20 */ /* 0x000fe20008410000 */
[----:B------:R-:W-:Y:S02]  /*5810*/  IMAD.U32 R28, RZ, RZ, UR22 ;  /* 0x00000016ff1c7e24 */ /* 0x000fe4000f8e00ff */
[----:B------:R-:W-:Y:S01]  /*5820*/  FMUL.FTZ R29, R29, UR9 ;  /* 0x000000091d1d7c20 */ /* 0x000fe20008410000 */
[----:B------:R-:W-:Y:S01]  /*5830*/  FMUL.FTZ R31, R31, UR9 ;  /* 0x000000091f1f7c20 */ /* 0x000fe20008410000 */
[----:B------:R-:W-:Y:S01]  /*5840*/  MUFU.TANH R12, R7 ;  /* 0x00000007000c7308 */ /* 0x000fe20000002400 */
[C---:B------:R-:W-:Y:S01]  /*5850*/  HMMA.16816.F32 R68, R60.reuse, R44, R68 ;  /* 0x0000002c3c44723c */ /* 0x040fe20000001844 */
[----:B------:R-:W-:Y:S01]  /*5860*/  FMUL.FTZ R37, R37, UR9 ;  /* 0x0000000925257c20 */ /* 0x000fe20008410000 */
[----:B------:R-:W-:Y:S01]  /*5870*/  IADD3 R28, R28, -UR14, R169 ;  /* 0x8000000e1c1c7c10 */ /* 0x000fe2000fffe0a9 */
[----:B------:R-:W-:Y:S01]  /*5880*/  FMUL.FTZ R38, R38, UR9 ;  /* 0x0000000926267c20 */ /* 0x000fe20008410000 */
[----:B------:R-:W-:Y:S01]  /*5890*/  FMUL.FTZ R36, R36, UR9 ;  /* 0x0000000924247c20 */ /* 0x000fe20008410000 */
[----:B------:R-:W-:Y:S01]  /*58a0*/  FMUL.FTZ R39, R39, UR9 ;  /* 0x0000000927277c20 */ /* 0x000fe20008410000 */
[----:B------:R-:W-:Y:S01]  /*58b0*/  HMMA.16816.F32 R72, R60, R46, R72 ;  /* 0x0000002e3c48723c */ /* 0x000fe20000001848 */
[----:B------:R-:W-:Y:S01]  /*58c0*/  FMUL.FTZ R6, R41, UR9 ;  /* 0x0000000929067c20 */ /* 0x000fe20008410000 */
[----:B------:R-:W-:Y:S01]  /*58d0*/  FMUL.FTZ R3, R40, UR9 ;  /* 0x0000000928037c20 */ /* 0x000fe20008410000 */
[----:B------:R-:W-:Y:S01]  /*58e0*/  MUFU.TANH R29, R29 ;  /* 0x0000001d001d7308 */ /* 0x000fe20000002400 */
[----:B------:R-:W-:Y:S01]  /*58f0*/  FMUL.FTZ R42, R42, UR9 ;  /* 0x000000092a2a7c20 */ /* 0x000fe20008410000 */
[----:B------:R-:W-:Y:S01]  /*5900*/  FMUL.FTZ R43, R43, UR9 ;  /* 0x000000092b2b7c20 */ /* 0x000fe20008410000 */
[----:B------:R-:W-:Y:S01]  /*5910*/  HMMA.16816.F32 R32, R16, R8, R32 ;  /* 0x000000081020723c */ /* 0x000fe20000001820 */
[----:B------:R-:W-:Y:S01]  /*5920*/  FMUL.FTZ R186, R25, UR9 ;  /* 0x0000000919ba7c20 */ /* 0x000fe20008410000 */
[----:B------:R-:W-:Y:S01]  /*5930*/  FMUL.FTZ R24, R24, UR9 ;  /* 0x0000000918187c20 */ /* 0x000fe20008410000 */
[----:B------:R-:W-:-:S02]  /*5940*/  FMUL.FTZ R30, R30, UR9 ;  /* 0x000000091e1e7c20 */ /* 0x000fc40008410000 */
[----:B------:R-:W1:Y:S01]  /*5950*/  MUFU.TANH R25, R37 ;  /* 0x0000002500197308 */ /* 0x000e620000002400 */
[----:B------:R-:W-:Y:S01]  /*5960*/  HMMA.16816.F32 R20, R16, R66, R20 ;  /* 0x000000421014723c */ /* 0x000fe20000001814 */
[----:B------:R-:W-:Y:S01]  /*5970*/  IADD3 R9, R28, -R10, RZ ;  /* 0x8000000a1c097210 */ /* 0x000fe20007ffe0ff */
[----:B------:R-:W-:-:S03]  /*5980*/  FMUL.FTZ R8, R26, UR9 ;  /* 0x000000091a087c20 */ /* 0x000fc60008410000 */
[----:B------:R-:W-:Y:S01]  /*5990*/  IABS R9, R9 ;  /* 0x0000000900097213 */ /* 0x000fe20000000000 */
[----:B--2---:R-:W-:Y:S01]  /*59a0*/  HMMA.16816.F32 R68, R16, R52, R68 ;  /* 0x000000341044723c */ /* 0x004fe20000001844 */
[----:B------:R-:W2:Y:S02]  /*59b0*/  MUFU.TANH R6, R6 ;  /* 0x0000000600067308 */ /* 0x000ea40000002400 */
[----:B------:R-:W-:-:S03]  /*59c0*/  I2FP.F32.S32 R9, R9 ;  /* 0x0000000900097245 */ /* 0x000fc60000201400 */
[----:B------:R-:W-:Y:S03]  /*59d0*/  HMMA.16816.F32 R72, R16, R54, R72 ;  /* 0x000000361048723c */ /* 0x000fe60000001848 */
[----:B------:R-:W3:Y:S01]  /*59e0*/  MUFU.TANH R3, R3 ;  /* 0x0000000300037308 */ /* 0x000ee20000002400 */
[----:B-1----:R-:W-:Y:S01]  /*59f0*/  FFMA.FTZ R25, R9, -UR5, R25 ;  /* 0x8000000509197c23 */ /* 0x002fe20008010019 */
[C---:B------:R-:W-:Y:S02]  /*5a00*/  VIADD R9, R5.reuse, 0xffffffd8 ;  /* 0xffffffd805097836 */ /* 0x040fe40000000000 */
[----:B------:R-:W-:Y:S01]  /*5a10*/  FMUL.FTZ R32, R32, UR9 ;  /* 0x0000000920207c20 */ /* 0x000fe20008410000 */
[----:B------:R-:W-:Y:S01]  /*5a20*/  IADD3 R17, R5, -0x3f, RZ ;  /* 0xffffffc105117810 */ /* 0x000fe20007ffe0ff */
[----:B------:R-:W-:Y:S01]  /*5a30*/  FMUL.FTZ R18, R27, UR9 ;  /* 0x000000091b127c20 */ /* 0x000fe20008410000 */
[----:B------:R-:W-:-:S02]  /*5a40*/  VIADD R19, R5, 0xffffffc0 ;  /* 0xffffffc005137836 */ /* 0x000fc40000000000 */
[----:B------:R-:W-:Y:S01]  /*5a50*/  FMUL.FTZ R34, R34, UR9 ;  /* 0x0000000922227c20 */ /* 0x000fe20008410000 */
[----:B------:R-:W1:Y:S01]  /*5a60*/  MUFU.TANH R11, R32 ;  /* 0x00000020000b7308 */ /* 0x000e620000002400 */
[----:B------:R-:W-:Y:S02]  /*5a70*/  IMAD.IADD R27, R28, 0x1, -R17 ;  /* 0x000000011c1b7824 */ /* 0x000fe400078e0a11 */
[----:B------:R-:W-:Y:S01]  /*5a80*/  FMUL.FTZ R187, R20, UR9 ;  /* 0x0000000914bb7c20 */ /* 0x000fe20008410000 */
[C---:B------:R-:W-:Y:S02]  /*5a90*/  IMAD.IADD R14, R28.reuse, 0x1, -R19 ;  /* 0x000000011c0e7824 */ /* 0x040fe400078e0a13 */
[----:B------:R-:W-:Y:S01]  /*5aa0*/  FMUL.FTZ R188, R21, UR9 ;  /* 0x0000000915bc7c20 */ /* 0x000fe20008410000 */
[C---:B------:R-:W-:Y:S01]  /*5ab0*/  VIADD R20, R5.reuse, 0xffffffd0 ;  /* 0xffffffd005147836 */ /* 0x040fe20000000000 */
[----:B------:R-:W-:Y:S01]  /*5ac0*/  IABS R27, R27 ;  /* 0x0000001b001b7213 */ /* 0x000fe20000000000 */
[----:B------:R-:W-:Y:S01]  /*5ad0*/  IMAD.IADD R21, R28, 0x1, -R15 ;  /* 0x000000011c157824 */ /* 0x000fe200078e0a0f */
[----:B------:R-:W-:Y:S01]  /*5ae0*/  IABS R14, R14 ;  /* 0x0000000e000e7213 */ /* 0x000fe20000000000 */
[----:B------:R-:W-:Y:S01]  /*5af0*/  FMUL.FTZ R191, R22, UR9 ;  /* 0x0000000916bf7c20 */ /* 0x000fe20008410000 */
[----:B------:R-:W-:Y:S01]  /*5b00*/  I2FP.F32.S32 R27, R27 ;  /* 0x0000001b001b7245 */ /* 0x000fe20000201400 */
[----:B------:R-:W4:Y:S01]  /*5b10*/  MUFU.TANH R24, R24 ;  /* 0x0000001800187308 */ /* 0x000f220000002400 */
[----:B------:R-:W-:Y:S01]  /*5b20*/  I2FP.F32.S32 R14, R14 ;  /* 0x0000000e000e7245 */ /* 0x000fe20000201400 */
[----:B------:R-:W-:Y:S01]  /*5b30*/  VIADD R16, R5, 0xffffffc8 ;  /* 0xffffffc805107836 */ /* 0x000fe20000000000 */
[C---:B------:R-:W-:Y:S01]  /*5b40*/  IADD3 R22, R28.reuse, -R20, RZ ;  /* 0x800000141c167210 */ /* 0x040fe20007ffe0ff */
[----:B--2---:R-:W-:Y:S01]  /*5b50*/  FFMA.FTZ R27, R27, -UR5, R6 ;  /* 0x800000051b1b7c23 */ /* 0x004fe20008010006 */
[----:B------:R-:W-:Y:S01]  /*5b60*/  IMAD.IADD R6, R28, 0x1, -R9 ;  /* 0x000000011c067824 */ /* 0x000fe200078e0a09 */
[----:B------:R-:W-:Y:S01]  /*5b70*/  IABS R21, R21 ;  /* 0x0000001500157213 */ /* 0x000fe20000000000 */
[----:B---3--:R-:W-:Y:S01]  /*5b80*/  FFMA.FTZ R3, R14, -UR5, R3 ;  /* 0x800000050e037c23 */ /* 0x008fe20008010003 */
[----:B------:R-:W-:Y:S01]  /*5b90*/  IABS R22, R22 ;  /* 0x0000001600167213 */ /* 0x000fe20000000000 */
[----:B------:R-:W-:Y:S01]  /*5ba0*/  VIADD R14, R5, 0xffffffe0 ;  /* 0xffffffe0050e7836 */ /* 0x000fe20000000000 */
[----:B------:R-:W-:Y:S01]  /*5bb0*/  IABS R6, R6 ;  /* 0x0000000600067213 */ /* 0x000fe20000000000 */
[----:B------:R-:W2:Y:S01]  /*5bc0*/  MUFU.TANH R42, R42 ;  /* 0x0000002a002a7308 */ /* 0x000ea20000002400 */
[----:B------:R-:W-:Y:S01]  /*5bd0*/  I2FP.F32.S32 R21, R21 ;  /* 0x0000001500157245 */ /* 0x000fe20000201400 */
[C---:B------:R-:W-:Y:S01]  /*5be0*/  IMAD.IADD R185, R28.reuse, 0x1, -R14 ;  /* 0x000000011cb97824 */ /* 0x040fe200078e0a0e */
[----:B------:R-:W-:Y:S01]  /*5bf0*/  I2FP.F32.S32 R6, R6 ;  /* 0x0000000600067245 */ /* 0x000fe20000201400 */
[----:B------:R-:W-:Y:S01]  /*5c00*/  IMAD.IADD R13, R28, 0x1, -R16 ;  /* 0x000000011c0d7824 */ /* 0x000fe200078e0a10 */
[----:B------:R-:W-:Y:S01]  /*5c10*/  I2FP.F32.S32 R22, R22 ;  /* 0x0000001600167245 */ /* 0x000fe20000201400 */
[----:B------:R-:W-:Y:S01]  /*5c20*/  FFMA.FTZ R29, R21, -UR5, R29 ;  /* 0x80000005151d7c23 */ /* 0x000fe2000801001d */
[C---:B------:R-:W-:Y:S01]  /*5c30*/  ISETP.GE.AND P2, PT, R19.reuse, UR22, PT ;  /* 0x0000001613007c0c */ /* 0x040fe2000bf46270 */
[----:B------:R-:W-:Y:S01]  /*5c40*/  FFMA.FTZ R6, R6, -UR5, R12 ;  /* 0x8000000506067c23 */ /* 0x000fe2000801000c */
[----:B------:R-:W-:Y:S01]  /*5c50*/  VIADD R12, R28, 0x8 ;  /* 0x000000081c0c7836 */ /* 0x000fe20000000000 */
[----:B------:R-:W3:Y:S01]  /*5c60*/  MUFU.TANH R43, R43 ;  /* 0x0000002b002b7308 */ /* 0x000ee20000002400 */
[----:B-1----:R-:W-:Y:S01]  /*5c70*/  FFMA.FTZ R11, R22, -UR5, R11 ;  /* 0x80000005160b7c23 */ /* 0x002fe2000801000b */
[----:B------:R-:W-:Y:S01]  /*5c80*/  IABS R185, R185 ;  /* 0x000000b900b97213 */ /* 0x000fe20000000000 */
[C---:B------:R-:W-:Y:S01]  /*5c90*/  IMAD.IADD R21, R12.reuse, 0x1, -R17 ;  /* 0x000000010c157824 */ /* 0x040fe200078e0a11 */
[----:B------:R-:W-:Y:S01]  /*5ca0*/  IADD3 R19, -R19, R12, RZ ;  /* 0x0000000c13137210 */ /* 0x000fe20007ffe1ff */
[----:B------:R-:W-:Y:S01]  /*5cb0*/  IMAD.IADD R10, R12, 0x1, -R10 ;  /* 0x000000010c0a7824 */ /* 0x000fe200078e0a0a */
[----:B------:R-:W-:Y:S01]  /*5cc0*/  ISETP.GE.AND P0, PT, R16, UR22, PT ;  /* 0x0000001610007c0c */ /* 0x000fe2000bf06270 */
[----:B------:R-:W-:Y:S01]  /*5cd0*/  IMAD.IADD R16, R12, 0x1, -R16 ;  /* 0x000000010c107824 */ /* 0x000fe200078e0a10 */
[----:B------:R-:W1:Y:S01]  /*5ce0*/  MUFU.TANH R22, R38 ;  /* 0x0000002600167308 */ /* 0x000e620000002400 */
[----:B------:R-:W-:Y:S01]  /*5cf0*/  IABS R19, R19 ;  /* 0x0000001300137213 */ /* 0x000fe20000000000 */
[----:B------:R-:W-:Y:S01]  /*5d00*/  FMUL.FTZ R194, R23, UR9 ;  /* 0x0000000917c27c20 */ /* 0x000fe20008410000 */
[----:B------:R-:W-:Y:S01]  /*5d10*/  IABS R21, R21 ;  /* 0x0000001500157213 */ /* 0x000fe20000000000 */
[----:B------:R-:W-:Y:S01]  /*5d20*/  FMUL.FTZ R33, R33, UR9 ;  /* 0x0000000921217c20 */ /* 0x000fe20008410000 */
[----:B------:R-:W-:Y:S01]  /*5d30*/  I2FP.F32.S32 R185, R185 ;  /* 0x000000b900b97245 */ /* 0x000fe20000201400 */
[----:B------:R-:W-:Y:S01]  /*5d40*/  FMUL.FTZ R69, R69, UR9 ;  /* 0x0000000945457c20 */ /* 0x000fe20008410000 */
[----:B------:R-:W-:Y:S01]  /*5d50*/  I2FP.F32.S32 R19, R19 ;  /* 0x0000001300137245 */ /* 0x000fe20000201400 */
[----:B------:R-:W1:Y:S01]  /*5d60*/  MUFU.TANH R26, R36 ;  /* 0x00000024001a7308 */ /* 0x000e620000002400 */
[----:B------:R-:W-:Y:S01]  /*5d70*/  IABS R23, R10 ;  /* 0x0000000a00177213 */ /* 0x000fe20000000000 */
[----:B----4-:R-:W-:Y:S01]  /*5d80*/  FFMA.FTZ R185, R185, -UR5, R24 ;  /* 0x80000005b9b97c23 */ /* 0x010fe20008010018 */
[----:B------:R-:W-:Y:S01]  /*5d90*/  I2FP.F32.S32 R21, R21 ;  /* 0x0000001500157245 */ /* 0x000fe20000201400 */
[----:B--2---:R-:W-:Y:S01]  /*5da0*/  FFMA.FTZ R24, R19, -UR5, R42 ;  /* 0x8000000513187c23 */ /* 0x004fe2000801002a */
[----:B------:R-:W-:Y:S01]  /*5db0*/  ISETP.GE.AND P1, PT, R17, UR22, PT ;  /* 0x0000001611007c0c */ /* 0x000fe2000bf26270 */
[----:B------:R-:W-:Y:S01]  /*5dc0*/  FMUL.FTZ R35, R35, UR9 ;  /* 0x0000000923237c20 */ /* 0x000fe20008410000 */
[----:B------:R-:W-:Y:S01]  /*5dd0*/  IABS R16, R16 ;  /* 0x0000001000107213 */ /* 0x000fe20000000000 */
[----:B------:R-:W2:Y:S01]  /*5de0*/  MUFU.TANH R17, R39 ;  /* 0x0000002700117308 */ /* 0x000ea20000002400 */
[----:B------:R-:W-:Y:S01]  /*5df0*/  I2FP.F32.S32 R19, R23 ;  /* 0x0000001700137245 */ /* 0x000fe20000201400 */
[----:B---3--:R-:W-:Y:S01]  /*5e00*/  FFMA.FTZ R23, R21, -UR5, R43 ;  /* 0x8000000515177c23 */ /* 0x008fe2000801002b */
[----:B------:R-:W-:Y:S01]  /*5e10*/  IABS R13, R13 ;  /* 0x0000000d000d7213 */ /* 0x000fe20000000000 */
[----:B------:R-:W-:Y:S01]  /*5e20*/  VIADD R21, R5, 0xffffffe9 ;  /* 0xffffffe905157836 */ /* 0x000fe20000000000 */
[----:B------:R-:W-:Y:S01]  /*5e30*/  I2FP.F32.S32 R16, R16 ;  /* 0x0000001000107245 */ /* 0x000fe20000201400 */
[----:B------:R-:W-:Y:S01]  /*5e40*/  FMUL.FTZ R71, R71, UR9 ;  /* 0x0000000947477c20 */ /* 0x000fe20008410000 */
[----:B------:R-:W-:Y:S01]  /*5e50*/  I2FP.F32.S32 R13, R13 ;  /* 0x0000000d000d7245 */ /* 0x000fe20000201400 */
[----:B------:R-:W-:Y:S01]  /*5e60*/  MUFU.TANH R10, R34 ;  /* 0x00000022000a7308 */ /* 0x000fe20000002400 */
[----:B------:R-:W-:Y:S01]  /*5e70*/  FSEL R27, R27, -INF , !P1 ;  /* 0xff8000001b1b7808 */ /* 0x000fe20004800000 */
[----:B-1----:R-:W-:Y:S01]  /*5e80*/  FFMA.FTZ R22, R16, -UR5, R22 ;  /* 0x8000000510167c23 */ /* 0x002fe20008010016 */
[----:B------:R-:W-:Y:S01]  /*5e90*/  FSEL R23, R23, -INF , !P1 ;  /* 0xff80000017177808 */ /* 0x000fe20004800000 */
[----:B------:R-:W-:Y:S01]  /*5ea0*/  FFMA.FTZ R26, R13, -UR5, R26 ;  /* 0x800000050d1a7c23 */ /* 0x000fe2000801001a */
[----:B------:R-:W-:Y:S01]  /*5eb0*/  ISETP.GE.AND P1, PT, R14, UR22, PT ;  /* 0x000000160e007c0c */ /* 0x000fe2000bf26270 */
[----:B------:R-:W-:Y:S01]  /*5ec0*/  IMAD.IADD R14, R12, 0x1, -R14 ;  /* 0x000000010c0e7824 */ /* 0x000fe200078e0a0e */
[----:B------:R-:W-:Y:S01]  /*5ed0*/  ISETP.GE.AND P3, PT, R9, UR22, PT ;  /* 0x0000001609007c0c */ /* 0x000fe2000bf66270 */
[----:B------:R-:W1:Y:S01]  /*5ee0*/  MUFU.TANH R16, R31 ;  /* 0x0000001f00107308 */ /* 0x000e620000002400 */
[----:B------:R-:W-:Y:S01]  /*5ef0*/  FSEL R3, R3, -INF , !P2 ;  /* 0xff80000003037808 */ /* 0x000fe20005000000 */
[----:B------:R-:W-:Y:S01]  /*5f00*/  VIADD R13, R5, 0xffffffd1 ;  /* 0xffffffd1050d7836 */ /* 0x000fe20000000000 */
[----:B------:R-:W-:Y:S01]  /*5f10*/  FSEL R24, R24, -INF , !P2 ;  /* 0xff80000018187808 */ /* 0x000fe20005000000 */
[----:B--2---:R-:W-:Y:S01]  /*5f20*/  FFMA.FTZ R17, R19, -UR5, R17 ;  /* 0x8000000513117c23 */ /* 0x004fe20008010011 */
[----:B------:R-:W-:Y:S01]  /*5f30*/  ISETP.GE.AND P2, PT, R15, UR22, PT ;  /* 0x000000160f007c0c */ /* 0x000fe2000bf46270 */
[----:B------:R-:W-:Y:S01]  /*5f40*/  IMAD.IADD R15, R12, 0x1, -R15 ;  /* 0x000000010c0f7824 */ /* 0x000fe200078e0a0f */
[----:B------:R-:W-:Y:S01]  /*5f50*/  IADD3 R9, -R9, R12, RZ ;  /* 0x0000000c09097210 */ /* 0x000fe20007ffe1ff */
[----:B------:R-:W-:Y:S01]  /*5f60*/  MUFU.TANH R30, R30 ;  /* 0x0000001e001e7308 */ /* 0x000fe20000002400 */
[----:B------:R-:W-:Y:S01]  /*5f70*/  ISETP.GE.AND P5, PT, R20, UR22, PT ;  /* 0x0000001614007c0c */ /* 0x000fe2000bfa6270 */
[----:B------:R-:W-:Y:S01]  /*5f80*/  IMAD.IADD R20, R12, 0x1, -R20 ;  /* 0x000000010c147824 */ /* 0x000fe200078e0a14 */
[----:B------:R-:W-:Y:S01]  /*5f90*/  IABS R9, R9 ;  /* 0x0000000900097213 */ /* 0x000fe20000000000 */
[--C-:B------:R-:W-:Y:S01]  /*5fa0*/  IMAD.IADD R7, R28, 0x1, -R13.reuse ;  /* 0x000000011c077824 */ /* 0x100fe200078e0a0d */
[----:B------:R-:W-:Y:S01]  /*5fb0*/  IABS R14, R14 ;  /* 0x0000000e000e7213 */ /* 0x000fe20000000000 */
[----:B------:R-:W-:Y:S01]  /*5fc0*/  IMAD.IADD R19, R12, 0x1, -R13 ;  /* 0x000000010c137824 */ /* 0x000fe200078e0a0d */
[----:B------:R-:W-:Y:S01]  /*5fd0*/  IABS R15, R15 ;  /* 0x0000000f000f7213 */ /* 0x000fe20000000000 */
[----:B------:R-:W2:Y:S01]  /*5fe0*/  MUFU.TANH R33, R33 ;  /* 0x0000002100217308 */ /* 0x000ea20000002400 */
[----:B------:R-:W-:Y:S01]  /*5ff0*/  ISETP.GE.AND P4, PT, R13, UR22, PT ;  /* 0x000000160d007c0c */ /* 0x000fe2000bf86270 */
[----:B------:R-:W-:Y:S01]  /*6000*/  IMAD.MOV.U32 R189, RZ, RZ, R14 ;  /* 0x000000ffffbd7224 */ /* 0x000fe200078e000e */
[----:B------:R-:W-:Y:S01]  /*6010*/  IABS R20, R20 ;  /* 0x0000001400147213 */ /* 0x000fe20000000000 */
[----:B------:R-:W-:Y:S01]  /*6020*/  IMAD.IADD R32, R28, 0x1, -R21 ;  /* 0x000000011c207824 */ /* 0x000fe200078e0a15 */
[----:B------:R-:W-:Y:S01]  /*6030*/  I2FP.F32.S32 R14, R15 ;  /* 0x0000000f000e7245 */ /* 0x000fe20000201400 */
[----:B------:R-:W-:Y:S01]  /*6040*/  FMUL.FTZ R72, R72, UR9 ;  /* 0x0000000948487c20 */ /* 0x000fe20008410000 */
[----:B------:R-:W-:Y:S01]  /*6050*/  I2FP.F32.S32 R20, R20 ;  /* 0x0000001400147245 */ /* 0x000fe20000201400 */
[----:B------:R3:W-:Y:S01]  /*6060*/  MUFU.TANH R13, R8 ;  /* 0x00000008000d7308 */ /* 0x0007e20000002400 */
[----:B------:R-:W-:Y:S01]  /*6070*/  IABS R7, R7 ;  /* 0x0000000700077213 */ /* 0x000fe20000000000 */
[----:B-1----:R-:W-:Y:S01]  /*6080*/  FFMA.FTZ R16, R14, -UR5, R16 ;  /* 0x800000050e107c23 */ /* 0x002fe20008010010 */
[----:B------:R-:W-:-:S02]  /*6090*/  VIADD R14, R5, 0xfffffff1 ;  /* 0xfffffff1050e7836 */ /* 0x000fc40000000000 */
[----:B------:R-:W-:Y:S01]  /*60a0*/  FFMA.FTZ R10, R20, -UR5, R10 ;  /* 0x80000005140a7c23 */ /* 0x000fe2000801000a */
[----:B------:R-:W-:Y:S01]  /*60b0*/  IABS R19, R19 ;  /* 0x0000001300137213 */ /* 0x000fe20000000000 */
[----:B------:R-:W-:Y:S01]  /*60c0*/  FMUL.FTZ R73, R73, UR9 ;  /* 0x0000000949497c20 */ /* 0x000fe20008410000 */
[----:B------:R-:W-:Y:S01]  /*60d0*/  IADD3 R20, R5, -0x1f, RZ ;  /* 0xffffffe105147810 */ /* 0x000fe20007ffe0ff */
[----:B------:R-:W-:Y:S01]  /*60e0*/  MUFU.TANH R201, R69 ;  /* 0x0000004500c97308 */ /* 0x000fe20000002400 */
[----:B------:R-:W-:Y:S01]  /*60f0*/  I2FP.F32.S32 R7, R7 ;  /* 0x0000000700077245 */ /* 0x000fe20000201400 */
[----:B------:R-:W-:Y:S01]  /*6100*/  FMUL.FTZ R74, R74, UR9 ;  /* 0x000000094a4a7c20 */ /* 0x000fe20008410000 */
[----:B------:R-:W-:Y:S01]  /*6110*/  FSEL R26, R26, -INF , !P0 ;  /* 0xff8000001a1a7808 */ /* 0x000fe20004000000 */
[--C-:B------:R-:W-:Y:S01]  /*6120*/  IMAD.IADD R34, R28, 0x1, -R20.reuse ;  /* 0x000000011c227824 */ /* 0x100fe200078e0a14 */
[----:B------:R-:W-:Y:S01]  /*6130*/  FSEL R22, R22, -INF , !P0 ;  /* 0xff80000016167808 */ /* 0x000fe20004000000 */
[----:B--2---:R-:W-:Y:S01]  /*6140*/  FFMA.FTZ R7, R7, -UR5, R33 ;  /* 0x8000000507077c23 */ /* 0x004fe20008010021 */
[----:B------:R-:W-:Y:S01]  /*6150*/  ISETP.GE.AND P0, PT, R20, UR22, PT ;  /* 0x0000001614007c0c */ /* 0x000fe2000bf06270 */
[----:B------:R-:W1:Y:S01]  /*6160*/  MUFU.TANH R35, R35 ;  /* 0x0000002300237308 */ /* 0x000e620000002400 */
[----:B---3--:R-:W-:Y:S01]  /*6170*/  IMAD.MOV.U32 R8, RZ, RZ, R9 ;  /* 0x000000ffff087224 */ /* 0x008fe200078e0009 */
[----:B------:R-:W-:Y:S01]  /*6180*/  I2FP.F32.S32 R9, R19 ;  /* 0x0000001300097245 */ /* 0x000fe20000201400 */
[----:B------:R-:W-:Y:S01]  /*6190*/  VIADD R19, R5, 0xffffffe8 ;  /* 0xffffffe805137836 */ /* 0x000fe20000000000 */
[----:B------:R-:W-:Y:S01]  /*61a0*/  FSEL R25, R25, -INF , !P6 ;  /* 0xff80000019197808 */ /* 0x000fe20007000000 */
[----:B------:R-:W-:Y:S01]  /*61b0*/  IMAD.IADD R20, R12, 0x1, -R20 ;  /* 0x000000010c147824 */ /* 0x000fe200078e0a14 */
[----:B------:R-:W-:Y:S01]  /*61c0*/  I2FP.F32.S32 R8, R8 ;  /* 0x0000000800087245 */ /* 0x000fe20000201400 */
[----:B------:R-:W-:Y:S01]  /*61d0*/  IMAD.IADD R33, R28, 0x1, -R19 ;  /* 0x000000011c217824 */ /* 0x000fe200078e0a13 */
[----:B------:R-:W-:Y:S01]  /*61e0*/  FSEL R17, R17, -INF , !P6 ;  /* 0xff80000011117808 */ /* 0x000fe20007000000 */
[----:B------:R-:W2:Y:S01]  /*61f0*/  MUFU.TANH R186, R186 ;  /* 0x000000ba00ba7308 */ /* 0x000ea20000002400 */
[----:B------:R-:W-:Y:S01]  /*6200*/  FSEL R11, R11, -INF , !P5 ;  /* 0xff8000000b0b7808 */ /* 0x000fe20006800000 */
[----:B------:R-:W-:Y:S01]  /*6210*/  FFMA.FTZ R8, R8, -UR5, R30 ;  /* 0x8000000508087c23 */ /* 0x000fe2000801001e */
[----:B------:R-:W-:Y:S01]  /*6220*/  IMAD.IADD R30, R28, 0x1, -R14 ;  /* 0x000000011c1e7824 */ /* 0x000fe200078e0a0e */
[----:B------:R-:W-:Y:S01]  /*6230*/  FSEL R10, R10, -INF , !P5 ;  /* 0xff8000000a0a7808 */ /* 0x000fe20006800000 */
[----:B------:R-:W-:Y:S01]  /*6240*/  FMUL.FTZ R75, R75, UR9 ;  /* 0x000000094b4b7c20 */ /* 0x000fe20008410000 */
[----:B------:R-:W-:Y:S01]  /*6250*/  ISETP.GE.AND P6, PT, R19, UR22, PT ;  /* 0x0000001613007c0c */ /* 0x000fe2000bfc6270 */
[----:B------:R-:W-:Y:S01]  /*6260*/  FMUL.FTZ R68, R68, UR9 ;  /* 0x0000000944447c20 */ /* 0x000fe20008410000 */
[----:B------:R-:W-:Y:S01]  /*6270*/  IABS R30, R30 ;  /* 0x0000001e001e7213 */ /* 0x000fe20000000000 */
[----:B------:R-:W3:Y:S01]  /*6280*/  MUFU.TANH R18, R18 ;  /* 0x0000001200127308 */ /* 0x000ee20000002400 */
[----:B------:R-:W-:Y:S01]  /*6290*/  ISETP.GE.AND P5, PT, R21, UR22, PT ;  /* 0x0000001615007c0c */ /* 0x000fe2000bfa6270 */
[----:B------:R-:W-:Y:S01]  /*62a0*/  IMAD.IADD R21, R12, 0x1, -R21 ;  /* 0x000000010c157824 */ /* 0x000fe200078e0a15 */
[----:B------:R-:W-:Y:S01]  /*62b0*/  IADD3 R19, -R19, R12, RZ ;  /* 0x0000000c13137210 */ /* 0x000fe20007ffe1ff */
[----:B-1----:R-:W-:Y:S01]  /*62c0*/  FFMA.FTZ R9, R9, -UR5, R35 ;  /* 0x8000000509097c23 */ /* 0x002fe20008010023 */
[----:B------:R-:W-:Y:S01]  /*62d0*/  I2FP.F32.S32 R30, R30 ;  /* 0x0000001e001e7245 */ /* 0x000fe20000201400 */
[----:B------:R-:W-:Y:S01]  /*62e0*/  FMUL.FTZ R70, R70, UR9 ;  /* 0x0000000946467c20 */ /* 0x000fe20008410000 */
[----:B------:R-:W-:Y:S01]  /*62f0*/  IABS R20, R20 ;  /* 0x0000001400147213 */ /* 0x000fe20000000000 */
[----:B------:R-:W-:Y:S01]  /*6300*/  VIADD R15, R5, 0xfffffff0 ;  /* 0xfffffff0050f7836 */ /* 0x000fe20000000000 */
[----:B------:R-:W-:Y:S01]  /*6310*/  IABS R19, R19 ;  /* 0x0000001300137213 */ /* 0x000fe20000000000 */
[----:B------:R-:W-:Y:S01]  /*6320*/  FFMA.FTZ R201, R30, -UR5, R201 ;  /* 0x800000051ec97c23 */ /* 0x000fe200080100c9 */
[----:B------:R-:W-:Y:S01]  /*6330*/  IABS R21, R21 ;  /* 0x0000001500157213 */ /* 0x000fe20000000000 */
[----:B------:R-:W-:Y:S01]  /*6340*/  IMAD.MOV.U32 R30, RZ, RZ, R20 ;  /* 0x000000ffff1e7224 */ /* 0x000fe200078e0014 */
[----:B------:R-:W-:Y:S01]  /*6350*/  I2FP.F32.S32 R189, R189 ;  /* 0x000000bd00bd7245 */ /* 0x000fe20000201400 */
[----:B------:R-:W-:Y:S01]  /*6360*/  IMAD.MOV.U32 R20, RZ, RZ, R19 ;  /* 0x000000ffff147224 */ /* 0x000fe200078e0013 */
[----:B------:R-:W-:Y:S01]  /*6370*/  IABS R34, R34 ;  /* 0x0000002200227213 */ /* 0x000fe20000000000 */
[----:B------:R-:W-:Y:S01]  /*6380*/  IMAD.MOV.U32 R19, RZ, RZ, R21 ;  /* 0x000000ffff137224 */ /* 0x000fe200078e0015 */
[----:B------:R-:W-:Y:S01]  /*6390*/  I2FP.F32.S32 R21, R30 ;  /* 0x0000001e00157245 */ /* 0x000fe20000201400 */
[----:B------:R-:W-:Y:S01]  /*63a0*/  FFMA.FTZ R189, R189, -UR5, R13 ;  /* 0x80000005bdbd7c23 */ /* 0x000fe2000801000d */
[----:B------:R-:W-:Y:S01]  /*63b0*/  I2FP.F32.S32 R34, R34 ;  /* 0x0000002200227245 */ /* 0x000fe20000201400 */
[C---:B------:R-:W-:Y:S01]  /*63c0*/  VIADD R35, R5.reuse, 0xfffffff9 ;  /* 0xfffffff905237836 */ /* 0x040fe20000000000 */
[----:B------:R-:W-:Y:S01]  /*63d0*/  IADD3 R13, R5, -0x8, RZ ;  /* 0xfffffff8050d7810 */ /* 0x000fe20007ffe0ff */
[----:B------:R-:W1:Y:S01]  /*63e0*/  MUFU.TANH R187, R187 ;  /* 0x000000bb00bb7308 */ /* 0x000e620000002400 */
[----:B------:R-:W-:Y:S01]  /*63f0*/  FSEL R7, R7, -INF , !P4 ;  /* 0xff80000007077808 */ /* 0x000fe20006000000 */
[----:B--2---:R-:W-:Y:S01]  /*6400*/  FFMA.FTZ R186, R34, -UR5, R186 ;  /* 0x8000000522ba7c23 */ /* 0x004fe200080100ba */
[----:B------:R-:W-:Y:S01]  /*6410*/  FSEL R9, R9, -INF , !P4 ;  /* 0xff80000009097808 */ /* 0x000fe20006000000 */
[----:B---3--:R-:W-:Y:S01]  /*6420*/  FFMA.FTZ R18, R21, -UR5, R18 ;  /* 0x8000000515127c23 */ /* 0x008fe20008010012 */
[----:B------:R-:W-:-:S02]  /*6430*/  FSEL R6, R6, -INF , !P3 ;  /* 0xff80000006067808 */ /* 0x000fc40005800000 */
[----:B------:R-:W-:Y:S01]  /*6440*/  FSEL R8, R8, -INF , !P3 ;  /* 0xff80000008087808 */ /* 0x000fe20005800000 */
[----:B------:R-:W2:Y:S01]  /*6450*/  MUFU.TANH R188, R188 ;  /* 0x000000bc00bc7308 */ /* 0x000ea20000002400 */
[----:B------:R-:W-:Y:S01]  /*6460*/  FSEL R5, R29, -INF , !P2 ;  /* 0xff8000001d057808 */ /* 0x000fe20005000000 */
[----:B------:R-:W-:Y:S01]  /*6470*/  IMAD.IADD R29, R28, 0x1, -R13 ;  /* 0x000000011c1d7824 */ /* 0x000fe200078e0a0d */
[----:B------:R-:W-:Y:S02]  /*6480*/  FSEL R16, R16, -INF , !P2 ;  /* 0xff80000010107808 */ /* 0x000fe40005000000 */
[----:B------:R-:W-:Y:S02]  /*6490*/  ISETP.GE.AND P4, PT, R15, UR22, PT ;  /* 0x000000160f007c0c */ /* 0x000fe4000bf86270 */
[----:B------:R-:W-:Y:S01]  /*64a0*/  ISETP.GE.AND P3, PT, R14, UR22, PT ;  /* 0x000000160e007c0c */ /* 0x000fe2000bf66270 */
[----:B------:R-:W-:Y:S01]  /*64b0*/  MUFU.TANH R191, R191 ;  /* 0x000000bf00bf7308 */ /* 0x000fe20000002400 */
[----:B------:R-:W-:Y:S01]  /*64c0*/  ISETP.GE.AND P2, PT, R13, UR22, PT ;  /* 0x000000160d007c0c */ /* 0x000fe2000bf46270 */
[----:B------:R-:W-:Y:S01]  /*64d0*/  IMAD.IADD R14, R12, 0x1, -R14 ;  /* 0x000000010c0e7824 */ /* 0x000fe200078e0a0e */
[C---:B------:R-:W-:Y:S01]  /*64e0*/  IADD3 R31, R28.reuse, -R15, RZ ;  /* 0x8000000f1c1f7210 */ /* 0x040fe20007ffe0ff */
[----:B------:R-:W-:Y:S01]  /*64f0*/  IMAD.IADD R28, R28, 0x1, -R35 ;  /* 0x000000011c1c7824 */ /* 0x000fe200078e0a23 */
[----:B------:R-:W-:Y:S01]  /*6500*/  FSEL R186, R186, -INF , !P0 ;  /* 0xff800000baba7808 */ /* 0x000fe20004000000 */
[----:B------:R-:W-:Y:S01]  /*6510*/  IMAD.IADD R15, R12, 0x1, -R15 ;  /* 0x000000010c0f7824 */ /* 0x000fe200078e0a0f */
[----:B------:R-:W-:Y:S01]  /*6520*/  FSEL R190, R18, -INF , !P0 ;  /* 0xff80000012be7808 */ /* 0x000fe20004000000 */
[----:B------:R-:W-:Y:S01]  /*6530*/  MUFU.TANH R194, R194 ;  /* 0x000000c200c27308 */ /* 0x000fe20000002400 */
[----:B------:R-:W-:Y:S01]  /*6540*/  IMAD.IADD R13, R12, 0x1, -R13 ;  /* 0x000000010c0d7824 */ /* 0x000fe200078e0a0d */
[----:B------:R-:W-:-:S02]  /*6550*/  IADD3 R12, -R35, R12, RZ ;  /* 0x0000000c230c7210 */ /* 0x000fc40007ffe1ff */
[----:B------:R-:W-:Y:S02]  /*6560*/  PLOP3.LUT P0, PT, PT, PT, UP0, 0x80, 0x0 ;  /* 0x000000000000781c */ /* 0x000fe40003f0f008 */
[----:B------:R-:W-:Y:S02]  /*6570*/  IABS R33, R33 ;  /* 0x0000002100217213 */ /* 0x000fe40000000000 */
[----:B------:R-:W3:Y:S01]  /*6580*/  MUFU.TANH R202, R68 ;  /* 0x0000004400ca7308 */ /* 0x000ee20000002400 */
[----:B------:R-:W-:Y:S02]  /*6590*/  IABS R32, R32 ;  /* 0x0000002000207213 */ /* 0x000fe40000000000 */
[----:B------:R-:W-:Y:S02]  /*65a0*/  IABS R31, R31 ;  /* 0x0000001f001f7213 */ /* 0x000fe40000000000 */
[----:B------:R-:W-:Y:S02]  /*65b0*/  IABS R29, R29 ;  /* 0x0000001d001d7213 */ /* 0x000fe40000000000 */
[----:B------:R-:W-:Y:S01]  /*65c0*/  IABS R28, R28 ;  /* 0x0000001c001c7213 */ /* 0x000fe20000000000 */
[----:B------:R-:W-:Y:S01]  /*65d0*/  MUFU.TANH R197, R70 ;  /* 0x0000004600c57308 */ /* 0x000fe20000002400 */
[----:B------:R-:W-:-:S02]  /*65e0*/  IABS R15, R15 ;  /* 0x0000000f000f7213 */ /* 0x000fc40000000000 */
[----:B------:R-:W-:Y:S02]  /*65f0*/  IABS R14, R14 ;  /* 0x0000000e000e7213 */ /* 0x000fe40000000000 */
[----:B------:R-:W-:Y:S02]  /*6600*/  IABS R13, R13 ;  /* 0x0000000d000d7213 */ /* 0x000fe40000000000 */
[----:B------:R-:W-:Y:S01]  /*6610*/  IABS R12, R12 ;  /* 0x0000000c000c7213 */ /* 0x000fe20000000000 */
[----:B------:R-:W4:Y:S01]  /*6620*/  MUFU.TANH R72, R72 ;  /* 0x0000004800487308 */ /* 0x000f220000002400 */
[----:B------:R-:W-:Y:S02]  /*6630*/  I2FP.F32.S32 R33, R33 ;  /* 0x0000002100217245 */ /* 0x000fe40000201400 */
[----:B------:R-:W-:Y:S02]  /*6640*/  I2FP.F32.S32 R32, R32 ;  /* 0x0000002000207245 */ /* 0x000fe40000201400 */
[----:B------:R-:W-:Y:S01]  /*6650*/  I2FP.F32.S32 R31, R31 ;  /* 0x0000001f001f7245 */ /* 0x000fe20000201400 */
[----:B-1----:R-:W-:Y:S01]  /*6660*/  FFMA.FTZ R187, R33, -UR5, R187 ;  /* 0x8000000521bb7c23 */ /* 0x002fe200080100bb */
[----:B------:R-:W-:Y:S01]  /*6670*/  I2FP.F32.S32 R29, R29 ;  /* 0x0000001d001d7245 */ /* 0x000fe20000201400 */
[----:B------:R-:W1:Y:S01]  /*6680*/  MUFU.TANH R73, R73 ;  /* 0x0000004900497308 */ /* 0x000e620000002400 */
[----:B------:R-:W-:Y:S01]  /*6690*/  I2FP.F32.S32 R28, R28 ;  /* 0x0000001c001c7245 */ /* 0x000fe20000201400 */
[----:B--2---:R-:W-:Y:S01]  /*66a0*/  FFMA.FTZ R188, R32, -UR5, R188 ;  /* 0x8000000520bc7c23 */ /* 0x004fe200080100bc */
[----:B------:R-:W-:Y:S01]  /*66b0*/  I2FP.F32.S32 R20, R20 ;  /* 0x0000001400147245 */ /* 0x000fe20000201400 */
[----:B---3--:R-:W-:Y:S01]  /*66c0*/  FFMA.FTZ R202, R31, -UR5, R202 ;  /* 0x800000051fca7c23 */ /* 0x008fe200080100ca */
[----:B------:R-:W-:-:S02]  /*66d0*/  I2FP.F32.S32 R19, R19 ;  /* 0x0000001300137245 */ /* 0x000fc40000201400 */
[----:B------:R-:W-:Y:S01]  /*66e0*/  I2FP.F32.S32 R15, R15 ;  /* 0x0000000f000f7245 */ /* 0x000fe20000201400 */
[----:B------:R-:W2:Y:S01]  /*66f0*/  MUFU.TANH R71, R71 ;  /* 0x0000004700477308 */ /* 0x000ea20000002400 */
[----:B------:R-:W-:Y:S01]  /*6700*/  I2FP.F32.S32 R14, R14 ;  /* 0x0000000e000e7245 */ /* 0x000fe20000201400 */
[----:B----4-:R-:W-:Y:S01]  /*6710*/  FFMA.FTZ R200, R29, -UR5, R72 ;  /* 0x800000051dc87c23 */ /* 0x010fe20008010048 */
[----:B------:R-:W-:Y:S01]  /*6720*/  I2FP.F32.S32 R13, R13 ;  /* 0x0000000d000d7245 */ /* 0x000fe20000201400 */
[----:B------:R-:W-:Y:S01]  /*6730*/  FFMA.FTZ R191, R20, -UR5, R191 ;  /* 0x8000000514bf7c23 */ /* 0x000fe200080100bf */
[----:B------:R-:W-:Y:S01]  /*6740*/  I2FP.F32.S32 R12, R12 ;  /* 0x0000000c000c7245 */ /* 0x000fe20000201400 */
[----:B------:R-:W-:Y:S01]  /*6750*/  FFMA.FTZ R194, R19, -UR5, R194 ;  /* 0x8000000513c27c23 */ /* 0x000fe200080100c2 */
[----:B------:R-:W-:Y:S01]  /*6760*/  FSEL R185, R185, -INF , !P1 ;  /* 0xff800000b9b97808 */ /* 0x000fe20004800000 */
[----:B------:R-:W3:Y:S01]  /*6770*/  MUFU.TANH R74, R74 ;  /* 0x0000004a004a7308 */ /* 0x000ee20000002400 */
[----:B------:R-:W-:Y:S01]  /*6780*/  FSEL R189, R189, -INF , !P1 ;  /* 0xff800000bdbd7808 */ /* 0x000fe20004800000 */
[----:B-1----:R-:W-:Y:S01]  /*6790*/  FFMA.FTZ R198, R28, -UR5, R73 ;  /* 0x800000051cc67c23 */ /* 0x002fe20008010049 */
[----:B------:R-:W-:Y:S01]  /*67a0*/  FFMA.FTZ R197, R15, -UR5, R197 ;  /* 0x800000050fc57c23 */ /* 0x000fe200080100c5 */
[----:B------:R-:W-:-:S02]  /*67b0*/  ISETP.GE.AND P1, PT, R35, UR22, PT ;  /* 0x0000001623007c0c */ /* 0x000fc4000bf26270 */
[----:B------:R-:W-:Y:S02]  /*67c0*/  FSEL R187, R187, -INF , !P6 ;  /* 0xff800000bbbb7808 */ /* 0x000fe40007000000 */
[----:B------:R-:W1:Y:S01]  /*67d0*/  MUFU.TANH R75, R75 ;  /* 0x0000004b004b7308 */ /* 0x000e620000002400 */
[----:B--2---:R-:W-:Y:S01]  /*67e0*/  FFMA.FTZ R196, R14, -UR5, R71 ;  /* 0x800000050ec47c23 */ /* 0x004fe20008010047 */
[----:B------:R-:W-:Y:S02]  /*67f0*/  FSEL R191, R191, -INF , !P6 ;  /* 0xff800000bfbf7808 */ /* 0x000fe40007000000 */
[----:B------:R-:W-:Y:S02]  /*6800*/  FSEL R188, R188, -INF , !P5 ;  /* 0xff800000bcbc7808 */ /* 0x000fe40006800000 */
[----:B------:R-:W-:Y:S02]  /*6810*/  FSEL R194, R194, -INF , !P5 ;  /* 0xff800000c2c27808 */ /* 0x000fe40006800000 */
[----:B------:R-:W-:Y:S01]  /*6820*/  FSEL R202, R202, -INF , !P4 ;  /* 0xff800000caca7808 */ /* 0x000fe20006000000 */
[----:B---3--:R-:W-:Y:S01]  /*6830*/  FFMA.FTZ R195, R13, -UR5, R74 ;  /* 0x800000050dc37c23 */ /* 0x008fe2000801004a */
[----:B------:R-:W-:-:S02]  /*6840*/  FSEL R197, R197, -INF , !P4 ;  /* 0xff800000c5c57808 */ /* 0x000fc40006000000 */
[----:B------:R-:W-:Y:S02]  /*6850*/  FSEL R201, R201, -INF , !P3 ;  /* 0xff800000c9c97808 */ /* 0x000fe40005800000 */
[----:B------:R-:W-:Y:S02]  /*6860*/  FSEL R196, R196, -INF , !P3 ;  /* 0xff800000c4c47808 */ /* 0x000fe40005800000 */
[----:B------:R-:W-:Y:S01]  /*6870*/  FSEL R200, R200, -INF , !P2 ;  /* 0xff800000c8c87808 */ /* 0x000fe20005000000 */
[----:B-1----:R-:W-:Y:S01]  /*6880*/  FFMA.FTZ R192, R12, -UR5, R75 ;  /* 0x800000050cc07c23 */ /* 0x002fe2000801004b */
[----:B------:R-:W-:Y:S02]  /*6890*/  FSEL R195, R195, -INF , !P2 ;  /* 0xff800000c3c37808 */ /* 0x000fe40005000000 */
[----:B------:R-:W-:Y:S02]  /*68a0*/  FSEL R198, R198, -INF , !P1 ;  /* 0xff800000c6c67808 */ /* 0x000fe40004800000 */
[----:B------:R-:W-:Y:S01]  /*68b0*/  FSEL R192, R192, -INF , !P1 ;  /* 0xff800000c0c07808 */ /* 0x000fe20004800000 */
[----:B------:R-:W-:Y:S06]  /*68c0*/  BAR.SYNC.DEFER_BLOCKING 0x0 ;  /* 0x0000000000007b1d */ /* 0x000fec0000010000 */
[----:B------:R-:W-:Y:S05]  /*68d0*/  @!P0 BRA `(.L_x_4147) ;  /* 0x0000000c00d48947 */ /* 0x000fea0003800000 */
[----:B------:R-:W-:-:S13]  /*68e0*/  PLOP3.LUT P1, PT, PT, PT, UP1, 0x40, 0x0 ;  /* 0x000000000000781c */ /* 0x000fda0003f2e818 */
[----:B------:R-:W-:Y:S05]  /*68f0*/  @P1 BRA `(.L_x_4148) ;  /* 0x0000000000f81947 */ /* 0x000fea0003800000 */
[----:B------:R-:W1:Y:S01]  /*6900*/  LDC R13, c[0x0][0x380] ;  /* 0x0000e000ff0d7b82 */ /* 0x000e620000000800 */
[----:B------:R-:W-:Y:S01]  /*6910*/  UIADD3 UR17, UR17, -0x80, URZ ;  /* 0xffffff8011117890 */ /* 0x000fe2000fffe03f */
[----:B------:R-:W-:-:S05]  /*6920*/  IMAD.U32 R19, RZ, RZ, UR16 ;  /* 0x00000010ff137e24 */ /* 0x000fca000f8e00ff */
[----:B------:R-:W-:Y:S02]  /*6930*/  IABS R19, R19 ;  /* 0x0000001300137213 */ /* 0x000fe40000000000 */
[----:B------:R-:W-:-:S04]  /*6940*/  MOV R15, UR17 ;  /* 0x00000011000f7c02 */ /* 0x000fc80008000f00 */
        /* <DEDUP_REMOVED lines=15> */
[----:B------:R-:W-:-:S03]  /*6a40*/  IMAD R14, R12, R14, R15 ;  /* 0x0000000e0c0e7224 */ /* 0x000fc600078e020f */
[C---:B------:R-:W-:Y:S02]  /*6a50*/  ISETP.GT.U32.AND P4, PT, R12.reuse, R18, PT ;  /* 0x000000120c00720c */ /* 0x040fe40003f84070 */
[----:B------:R-:W-:-:S11]  /*6a60*/  ISETP.GT.U32.AND P2, PT, R12, R14, PT ;  /* 0x0000000e0c00720c */ /* 0x000fd60003f44070 */
[-C--:B------:R-:W-:Y:S02]  /*6a70*/  @!P4 IADD3 R18, R18, -R12.reuse, RZ ;  /* 0x8000000c1212c210 */ /* 0x080fe40007ffe0ff */
[----:B------:R-:W-:Y:S01]  /*6a80*/  @!P2 IMAD.IADD R14, R14, 0x1, -R12 ;  /* 0x000000010e0ea824 */ /* 0x000fe200078e0a0c */
[----:B------:R-:W-:Y:S01]  /*6a90*/  @!P4 IADD3 R21, R21, 0x1, RZ ;  /* 0x000000011515c810 */ /* 0x000fe20007ffe0ff */
[----:B------:R-:W-:Y:S01]  /*6aa0*/  @!P2 VIADD R20, R20, 0x1 ;  /* 0x000000011414a836 */ /* 0x000fe20000000000 */
[-C--:B------:R-:W-:Y:S02]  /*6ab0*/  ISETP.GE.U32.AND P6, PT, R18, R12.reuse, PT ;  /* 0x0000000c1200720c */ /* 0x080fe40003fc6070 */
[----:B------:R-:W-:Y:S02]  /*6ac0*/  ISETP.GE.U32.AND P5, PT, R14, R12, PT ;  /* 0x0000000c0e00720c */ /* 0x000fe40003fa6070 */
[C---:B------:R-:W-:Y:S02]  /*6ad0*/  LOP3.LUT R14, R13.reuse, UR16, RZ, 0x3c, !PT ;  /* 0x000000100d0e7c12 */ /* 0x040fe4000f8e3cff */
[----:B------:R-:W-:-:S02]  /*6ae0*/  LOP3.LUT R12, R13, UR17, RZ, 0x3c, !PT ;  /* 0x000000110d0c7c12 */ /* 0x000fc4000f8e3cff */
[----:B------:R-:W-:Y:S02]  /*6af0*/  ISETP.GE.AND P3, PT, R14, RZ, PT ;  /* 0x000000ff0e00720c */ /* 0x000fe40003f66270 */
[----:B------:R-:W-:Y:S02]  /*6b00*/  ISETP.GE.AND P1, PT, R12, RZ, PT ;  /* 0x000000ff0c00720c */ /* 0x000fe40003f26270 */
[----:B------:R-:W-:Y:S02]  /*6b10*/  ISETP.NE.AND P2, PT, R13, RZ, PT ;  /* 0x000000ff0d00720c */ /* 0x000fe40003f45270 */
[----:B------:R-:W-:Y:S01]  /*6b20*/  @P6 IADD3 R21, R21, 0x1, RZ ;  /* 0x0000000115156810 */ /* 0x000fe20007ffe0ff */
[----:B------:R-:W-:Y:S01]  /*6b30*/  @P5 VIADD R20, R20, 0x1 ;  /* 0x0000000114145836 */ /* 0x000fe20000000000 */
[----:B------:R-:W-:Y:S02]  /*6b40*/  LOP3.LUT R14, RZ, R13, RZ, 0x33, !PT ;  /* 0x0000000dff0e7212 */ /* 0x000fe400078e33ff */
[----:B------:R-:W-:-:S05]  /*6b50*/  MOV R12, R21 ;  /* 0x00000015000c7202 */ /* 0x000fca0000000f00 */
[----:B------:R-:W-:Y:S01]  /*6b60*/  @!P3 IMAD.MOV R12, RZ, RZ, -R12 ;  /* 0x000000ffff0cb224 */ /* 0x000fe200078e0a0c */
[----:B------:R-:W-:-:S04]  /*6b70*/  @!P1 IADD3 R20, -R20, RZ, RZ ;  /* 0x000000ff14149210 */ /* 0x000fc80007ffe1ff */
[C---:B------:R-:W-:Y:S02]  /*6b80*/  SEL R12, R14.reuse, R12, !P2 ;  /* 0x0000000c0e0c7207 */ /* 0x040fe40005000000 */
[----:B------:R-:W-:-:S03]  /*6b90*/  SEL R14, R14, R20, !P2 ;  /* 0x000000140e0e7207 */ /* 0x000fc60005000000 */
[----:B------:R-:W-:-:S04]  /*6ba0*/  IMAD.WIDE R18, R12, 0x4, R242 ;  /* 0x000000040c127825 */ /* 0x000fc800078e02f2 */
[----:B------:R-:W-:Y:S02]  /*6bb0*/  IMAD.WIDE R20, R14, 0x4, R242 ;  /* 0x000000040e147825 */ /* 0x000fe400078e02f2 */
        /* <DEDUP_REMOVED lines=18> */
.L_x_4148:
[----:B------:R-:W-:-:S04]  /*6ce0*/  ULEA UR6, -UR6, URZ, 0x6 ;  /* 0x0000003f06067291 */ /* 0x000fc8000f8e313f */
[----:B------:R-:W-:Y:S02]  /*6cf0*/  USHF.R.S32.HI UR7, URZ, 0x1f, UR6 ;  /* 0x0000001f3f077899 */ /* 0x000fe40008011406 */
[----:B------:R-:W-:-:S04]  /*6d00*/  MOV R29, UR6 ;  /* 0x00000006001d7c02 */ /* 0x000fc80008000f00 */
[----:B------:R-:W-:-:S07]  /*6d10*/  MOV R28, UR7 ;  /* 0x00000007001c7c02 */ /* 0x000fce0008000f00 */
.L_x_4149:
        /* <DEDUP_REMOVED lines=16> */
[----:B------:R-:W-:Y:S01]  /*6e20*/  @!P5 IMAD.X R32, R28, 0x1, R166, P1 ;  /* 0x000000011c20d824 */ /* 0x000fe200008e06a6 */
[C---:B------:R-:W-:Y:S01]  /*6e30*/  @!P4 IADD3 R31, P1, R29.reuse, R168, RZ ;  /* 0x000000a81d1fc210 */ /* 0x040fe20007f3e0ff */
[----:B------:R-:W1:Y:S01]  /*6e40*/  @!P6 LDC.64 R18, c[0x0][0x218] ;  /* 0x00008600ff12eb82 */ /* 0x000e620000000a00 */
[C---:B---3--:R-:W-:Y:S01]  /*6e50*/  @!P5 LEA R38, P2, R30.reuse, R14, 0x1 ;  /* 0x0000000e1e26d211 */ /* 0x048fe200078408ff */
[----:B------:R-:W-:Y:S01]  /*6e60*/  @!PT LDS RZ, [RZ] ;  /* 0x00000000fffff984 */ /* 0x000fe20000000800 */
[----:B------:R-:W-:Y:S01]  /*6e70*/  @!PT LDS RZ, [RZ] ;  /* 0x00000000fffff984 */ /* 0x000fe20000000800 */
[----:B------:R-:W-:Y:S01]  /*6e80*/  @!PT LDS RZ, [RZ] ;  /* 0x00000000fffff984 */ /* 0x000fe20000000800 */
[----:B------:R3:W-:Y:S03]  /*6e90*/  @!P6 LDGSTS.E.BYPASS.LTC128B.128 [R238+0x8000], desc[UR20][R40.64] ;  /* 0x0800000028eeefae */ /* 0x0007e6000b901d54 */
[----:B------:R-:W-:Y:S01]  /*6ea0*/  @!P5 LEA.HI.X R39, R30, R15, R32, 0x1, P2 ;  /* 0x0000000f1e27d211 */ /* 0x000fe200010f0c20 */
[C---:B------:R-:W-:Y:S01]  /*6eb0*/  @!P4 IMAD.X R32, R28.reuse, 0x1, R166, P1 ;  /* 0x000000011c20c824 */ /* 0x040fe200008e06a6 */
        /* <DEDUP_REMOVED lines=37> */
[C-C-:B------:R-:W-:Y:S01]  /*7110*/  @!P4 IMAD.X R15, R33.reuse, 0x1, R166.reuse, P1 ;  /* 0x00000001210fc824 */ /* 0x140fe200008e06a6 */
        /* <DEDUP_REMOVED lines=109> */
.L_x_4151:
[----:B------:R-:W-:Y:S05]  /*77f0*/  BSYNC B0 ;  /* 0x0000000000007941 */ /* 0x000fea0003800000 */
.L_x_4150:
[----:B------:R-:W0:Y:S01]  /*7800*/  LDGDEPBAR ;  /* 0x00000000000079af */ /* 0x000e220000000000 */
[----:B------:R-:W-:-:S04]  /*7810*/  IADD3 R168, P1, R29, R168, RZ ;  /* 0x000000a81da87210 */ /* 0x000fc80007f3e0ff */
[----:B------:R-:W-:-:S09]  /*7820*/  IADD3.X R166, R28, R166, RZ, P1, !PT ;  /* 0x000000a61ca67210 */ /* 0x000fd20000ffe4ff */
.L_x_4147:
[----:B------:R-:W-:Y:S01]  /*7830*/  FMNMX.FTZ R15, R3, R27, !PT ;  /* 0x0000001b030f7209 */ /* 0x000fe20007810000 */
[----:B------:R-:W-:Y:S01]  /*7840*/  ULDC UR6, c[0x0][0x2ec] ;  /* 0x0000bb0000067ab9 */ /* 0x000fe20000000800 */
[----:B-12---:R-:W-:Y:S02]  /*7850*/  FMNMX.FTZ R12, R24, R23, !PT ;  /* 0x00000017180c7209 */ /* 0x006fe40007810000 */
        /* <DEDUP_REMOVED lines=62> */
[--C-:B------:R-:W-:Y:S01]  /*7c40*/  FFMA.FTZ R173, R7, UR6, -R199.reuse ;  /* 0x0000000607ad7c23 */ /* 0x100fe200080108c7 */
[--C-:B------:R-:W-:Y:S01]  /*7c50*/  FFMA.FTZ R172, R6, UR6, -R199.reuse ;  /* 0x0000000606ac7c23 */ /* 0x100fe200080108c7 */
[--C-:B------:R-:W-:Y:S01]  /*7c60*/  FFMA.FTZ R2, R5, UR6, -R199.reuse ;  /* 0x0000000605027c23 */ /* 0x100fe200080108c7 */
[----:B------:R-:W-:Y:S01]  /*7c70*/  FSEL R193, R193, RZ, P1 ;  /* 0x000000ffc1c17208 */ /* 0x000fe20000800000 */
[----:B------:R-:W2:Y:S01]  /*7c80*/  LDSM.16.MT88.4 R112, [R226+0x16000] ;  /* 0x01600000e270783b */ /* 0x000ea20000004200 */
[----:B------:R-:W-:Y:S01]  /*7c90*/  MUFU.EX2 R182, R182 ;  /* 0x000000b600b67308 */ /* 0x000fe20000000800 */
[--C-:B------:R-:W-:Y:S01]  /*7ca0*/  FFMA.FTZ R175, R11, UR6, -R199.reuse ;  /* 0x000000060baf7c23 */ /* 0x100fe200080108c7 */
[----:B------:R-:W-:Y:S01]  /*7cb0*/  FFMA.FTZ R185, R185, UR6, -R199 ;  /* 0x00000006b9b97c23 */ /* 0x000fe200080108c7 */
        /* <DEDUP_REMOVED lines=10> */
[----:B------:R-:W-:Y:S01]  /*7d60*/  FFMA.FTZ R0, R16, UR6, -R193 ;  /* 0x0000000610007c23 */ /* 0x000fe200080108c1 */
[--C-:B------:R-:W-:Y:S01]  /*7d70*/  FFMA.FTZ R186, R186, UR6, -R199.reuse ;  /* 0x00000006baba7c23 */ /* 0x100fe200080108c7 */
[----:B------:R-:W2:Y:S01]  /*7d80*/  LDSM.16.MT88.4 R12, [R226+0x10800] ;  /* 0x01080000e20c783b */ /* 0x000ea20000004200 */
[----:B------:R-:W-:Y:S01]  /*7d90*/  MUFU.EX2 R178, R178 ;  /* 0x000000b200b27308 */ /* 0x000fe20000000800 */
[--C-:B------:R-:W-:Y:S01]  /*7da0*/  FFMA.FTZ R187, R187, UR6, -R199.reuse ;  /* 0x00000006bbbb7c23 */ /* 0x100fe200080108c7 */
[----:B------:R-:W-:Y:S01]  /*7db0*/  FFMA.FTZ R188, R188, UR6, -R199 ;  /* 0x00000006bcbc7c23 */ /* 0x000fe200080108c7 */
[----:B------:R-:W2:Y:S01]  /*7dc0*/  LDSM.16.MT88.4 R8, [R224+0x10800] ;  /* 0x01080000e008783b */ /* 0x000ea20000004200 */
[--C-:B------:R-:W-:Y:S01]  /*7dd0*/  FFMA.FTZ R189, R189, UR6, -R193.reuse ;  /* 0x00000006bdbd7c23 */ /* 0x100fe200080108c1 */
[--C-:B------:R-:W-:Y:S01]  /*7de0*/  FFMA.FTZ R190, R190, UR6, -R193.reuse ;  /* 0x00000006bebe7c23 */ /* 0x100fe200080108c1 */
[--C-:B------:R-:W-:Y:S01]  /*7df0*/  FFMA.FTZ R191, R191, UR6, -R193.reuse ;  /* 0x00000006bfbf7c23 */ /* 0x100fe200080108c1 */
[----:B------:R-:W2:Y:S01]  /*7e00*/  LDSM.16.MT88.4 R24, [R228+0x10800] ;  /* 0x01080000e418783b */ /* 0x000ea20000004200 */
[----:B------:R-:W4:Y:S01]  /*7e10*/  MUFU.EX2 R176, R176 ;  /* 0x000000b000b07308 */ /* 0x000f220000000800 */
[----:B---3--:R-:W-:Y:S01]  /*7e20*/  F2FP.F16.F32.PACK_AB R128, R181, R182 ;  /* 0x000000b6b580723e */ /* 0x008fe200000000ff */
[----:B------:R-:W-:Y:S01]  /*7e30*/  FFMA.FTZ R194, R194, UR6, -R193 ;  /* 0x00000006c2c27c23 */ /* 0x000fe200080108c1 */
        /* <DEDUP_REMOVED lines=19> */
[----:B------:R-:W4:Y:S01]  /*7f70*/  MUFU.EX2 R179, R179 ;  /* 0x000000b300b37308 */ /* 0x000f220000000800 */
[----:B------:R-:W-:Y:S01]  /*7f80*/  LEA.HI.X R166, R168, UR7, R166, 0x1, P1 ;  /* 0x00000007a8a67c11 */ /* 0x000fe200088f0ca6 */
[----:B------:R-:W-:-:S06]  /*7f90*/  FADD.FTZ R181, R176, R181 ;  /* 0x000000b5b0b57221 */ /* 0x000fcc0000010000 */
[----:B------:R-:W1:Y:S01]  /*7fa0*/  MUFU.EX2 R177, R177 ;  /* 0x000000b100b17308 */ /* 0x000e620000000800 */
[----:B-----5:R-:W-:Y:S01]  /*7fb0*/  F2FP.F16.F32.PACK_AB R129, R184, R183 ;  /* 0x000000b7b881723e */ /* 0x020fe200000000ff */
[----:B------:R-:W-:-:S06]  /*7fc0*/  FADD.FTZ R183, R183, R184 ;  /* 0x000000b8b7b77221 */ /* 0x000fcc0000010000 */
[----:B------:R-:W5:Y:S01]  /*7fd0*/  MUFU.EX2 R175, R175 ;  /* 0x000000af00af7308 */ /* 0x000f620000000800 */
[----:B----4-:R-:W-:-:S07]  /*7fe0*/  FADD.FTZ R183, R179, R183 ;  /* 0x000000b7b3b77221 */ /* 0x010fce0000010000 */
[----:B------:R-:W4:Y:S01]  /*7ff0*/  MUFU.EX2 R173, R173 ;  /* 0x000000ad00ad7308 */ /* 0x000f220000000800 */
[C---:B-1----:R-:W-:Y:S01]  /*8000*/  F2FP.F16.F32.PACK_AB R131, R177.reuse, R179 ;  /* 0x000000b3b183723e */ /* 0x042fe200000000ff */
[----:B------:R-:W-:-:S06]  /*8010*/  FADD.FTZ R183, R177, R183 ;  /* 0x000000b7b1b77221 */ /* 0x000fcc0000010000 */
[----:B------:R-:W-:Y:S01]  /*8020*/  HMMA.16816.F32 R148, R128, R152, RZ ;  /* 0x000000988094723c */ /* 0x000fe200000018ff */
[----:B------:R-:W-:Y:S01]  /*8030*/  MUFU.EX2 R172, R172 ;  /* 0x000000ac00ac7308 */ /* 0x000fe20000000800 */
[----:B-----5:R-:W-:-:S04]  /*8040*/  FADD.FTZ R181, R175, R181 ;  /* 0x000000b5afb57221 */ /* 0x020fc80000010000 */
        /* <DEDUP_REMOVED lines=26> */
[C---:B--2---:R-:W-:Y:S05]  /*81f0*/  HMMA.16816.F32 R100, R128.reuse, R104, RZ ;  /* 0x000000688064723c */ /* 0x044fea00000018ff */
[----:B------:R-:W2:Y:S01]  /*8200*/  MUFU.EX2 R190, R190 ;  /* 0x000000be00be7308 */ /* 0x000ea20000000800 */
        /* <DEDUP_REMOVED lines=25> */
[C---:B------:R-:W-:Y:S06]  /*83a0*/  HMMA.16816.F32 R124, R128.reuse, R4, RZ ;  /* 0x00000004807c723c */ /* 0x040fec00000018ff */
        /* <DEDUP_REMOVED lines=12> */
[C---:B------:R-:W-:Y:S06]  /*8470*/  HMMA.16816.F32 R132, R4.reuse, R8, R132 ;  /* 0x000000080484723c */ /* 0x040fec0000001884 */
[C---:B------:R-:W-:Y:S01]  /*8480*/  HMMA.16816.F32 R136, R4.reuse, R10, R136 ;  /* 0x0000000a0488723c */ /* 0x040fe20000001888 */
[----:B------:R-:W4:Y:S05]  /*8490*/  LDSM.16.MT88.4 R8, [R226+0x14800] ;  /* 0x01480000e208783b */ /* 0x000f2a0000004200 */
[C---:B------:R-:W-:Y:S06]  /*84a0*/  HMMA.16816.F32 R156, R4.reuse, R24, R156 ;  /* 0x00000018049c723c */ /* 0x040fec000000189c */
[C---:B------:R-:W-:Y:S01]  /*84b0*/  HMMA.16816.F32 R160, R4.reuse, R26, R160 ;  /* 0x0000001a04a0723c */ /* 0x040fe200000018a0 */
[----:B------:R-:W2:Y:S05]  /*84c0*/  LDSM.16.MT88.4 R24, [R228+0x14800] ;  /* 0x01480000e418783b */ /* 0x000eaa0000004200 */
        /* <DEDUP_REMOVED lines=27> */
[C---:B------:R-:W-:Y:S06]  /*8680*/  HMMA.16816.F32 R84, R4.reuse, R20, R84 ;  /* 0x000000140454723c */ /* 0x040fec0000001854 */
[C---:B------:R-:W-:Y:S01]  /*8690*/  HMMA.16816.F32 R88, R4.reuse, R22, R88 ;  /* 0x000000160458723c */ /* 0x040fe20000001858 */
[----:B------:R-:W3:Y:S05]  /*86a0*/  LDSM.16.MT88.4 R20, [R228+0x11000] ;  /* 0x01100000e414783b */ /* 0x000eea0000004200 */
[C---:B----4-:R-:W-:Y:S06]  /*86b0*/  HMMA.16816.F32 R92, R4.reuse, R16, R92 ;  /* 0x00000010045c723c */ /* 0x050fec000000185c */
[C---:B------:R-:W-:Y:S01]  /*86c0*/  HMMA.16816.F32 R96, R4.reuse, R18, R96 ;  /* 0x000000120460723c */ /* 0x040fe20000001860 */
[----:B------:R-:W4:Y:S05]  /*86d0*/  LDSM.16.MT88.4 R16, [R225+0x11000] ;  /* 0x01100000e110783b */ /* 0x000f2a0000004200 */
[C---:B--2---:R-:W-:Y:S06]  /*86e0*/  HMMA.16816.F32 R116, R4.reuse, R24, R116 ;  /* 0x000000180474723c */ /* 0x044fec0000001874 */
        /* <DEDUP_REMOVED lines=11> */
[----:B-----5:R-:W-:Y:S01]  /*87a0*/  F2FP.F16.F32.PACK_AB R7, R194, R191 ;  /* 0x000000bfc207723e */ /* 0x020fe200000000ff */
        /* <DEDUP_REMOVED lines=53> */
[C---:B---3--:R-:W-:Y:S06]  /*8b00*/  HMMA.16816.F32 R116, R4.reuse, R20, R116 ;  /* 0x000000140474723c */ /* 0x048fec0000001874 */
[C---:B------:R-:W-:Y:S01]  /*8b10*/  HMMA.16816.F32 R120, R4.reuse, R22, R120 ;  /* 0x000000160478723c */ /* 0x040fe20000001878 */
[----:B------:R-:W3:Y:S05]  /*8b20*/  LDSM.16.MT88.4 R20, [R226+0x13800] ;  /* 0x01380000e214783b */ /* 0x000eea0000004200 */
[C---:B----4-:R-:W-:Y:S06]  /*8b30*/  HMMA.16816.F32 R124, R4.reuse, R16, R124 ;  /* 0x00000010047c723c */ /* 0x050fec000000187c */
[----:B------:R-:W-:Y:S01]  /*8b40*/  HMMA.16816.F32 R128, R4, R18, R128 ;  /* 0x000000120480723c */ /* 0x000fe20000001880 */
[----:B------:R-:W4:Y:S06]  /*8b50*/  LDSM.16.MT88.4 R16, [R225+0x13800] ;  /* 0x01380000e110783b */ /* 0x000f2c0000004200 */
[----:B------:R-:W-:-:S02]  /*8b60*/  F2FP.F16.F32.PACK_AB R4, R201, R202 ;  /* 0x000000cac904723e */ /* 0x000fc400000000ff */
[----:B------:R-:W-:Y:S02]  /*8b70*/  F2FP.F16.F32.PACK_AB R5, R196, R197 ;  /* 0x000000c5c405723e */ /* 0x000fe400000000ff */
[C---:B------:R-:W-:Y:S01]  /*8b80*/  F2FP.F16.F32.PACK_AB R6, R249.reuse, R200 ;  /* 0x000000c8f906723e */ /* 0x040fe200000000ff */
[----:B------:R-:W-:Y:S01]  /*8b90*/  FADD.FTZ R249, R249, R187 ;  /* 0x000000bbf9f97221 */ /* 0x000fe20000010000 */
        /* <DEDUP_REMOVED lines=33> */
[C---:B-----5:R-:W-:Y:S06]  /*8db0*/  HMMA.16816.F32 R92, R4.reuse, R24, R92 ;  /* 0x00000018045c723c */ /* 0x060fec000000185c */
[C---:B------:R-:W-:Y:S06]  /*8dc0*/  HMMA.16816.F32 R96, R4.reuse, R26, R96 ;  /* 0x0000001a0460723c */ /* 0x040fec0000001860 */
[C---:B---3--:R-:W-:Y:S06]  /*8dd0*/  HMMA.16816.F32 R100, R4.reuse, R20, R100 ;  /* 0x000000140464723c */ /* 0x048fec0000001864 */
[C---:B------:R-:W-:Y:S06]  /*8de0*/  HMMA.16816.F32 R104, R4.reuse, R22, R104 ;  /* 0x000000160468723c */ /* 0x040fec0000001868 */
[C---:B----4-:R-:W-:Y:S06]  /*8df0*/  HMMA.16816.F32 R108, R4.reuse, R16, R108 ;  /* 0x00000010046c723c */ /* 0x050fec000000186c */
[C---:B------:R-:W-:Y:S06]  /*8e00*/  HMMA.16816.F32 R112, R4.reuse, R18, R112 ;  /* 0x000000120470723c */ /* 0x040fec0000001870 */
[C---:B-1----:R-:W-:Y:S06]  /*8e10*/  HMMA.16816.F32 R116, R4.reuse, R12, R116 ;  /* 0x0000000c0474723c */ /* 0x042fec0000001874 */
[C---:B------:R-:W-:Y:S06]  /*8e20*/  HMMA.16816.F32 R120, R4.reuse, R14, R120 ;  /* 0x0000000e0478723c */ /* 0x040fec0000001878 */
[C---:B--2---:R-:W-:Y:S06]  /*8e30*/  HMMA.16816.F32 R124, R4.reuse, R8, R124 ;  /* 0x00000008047c723c */ /* 0x044fec000000187c */
[----:B------:R-:W-:Y:S01]  /*8e40*/  HMMA.16816.F32 R128, R4, R10, R128 ;  /* 0x0000000a0480723c */ /* 0x000fe20000001880 */
[----:B------:R-:W-:-:S08]  /*8e50*/  NOP ;  /* 0x0000000000007918 */ /* 0x000fd00000000000 */
[----:B------:R-:W-:-:S15]  /*8e60*/  @!P0 BRA `(.L_x_4152) ;  /* 0x0000004c00e48947 */ /* 0x000fde0003800000 */
[----:B------:R-:W-:Y:S01]  /*8e70*/  LOP3.LUT R165, R165, 0x3, RZ, 0xc0, !PT ;  /* 0x00000003a5a57812 */ /* 0x000fe200078ec0ff */
[----:B------:R-:W-:Y:S01]  /*8e80*/  ULEA UR6, -UR8, URZ, 0x6 ;  /* 0x0000003f08067291 */ /* 0x000fe2000f8e313f */
[----:B------:R-:W-:Y:S01]  /*8e90*/  IMAD.U32 R245, RZ, RZ, UR22 ;  /* 0x00000016fff57e24 */ /* 0x000fe2000f8e00ff */
[----:B------:R-:W-:Y:S01]  /*8ea0*/  MOV R2, R3 ;  /* 0x0000000300027202 */ /* 0x000fe20000000f00 */
[----:B------:R-:W-:Y:S01]  /*8eb0*/  IMAD.MOV.U32 R246, RZ, RZ, R166 ;  /* 0x000000fffff67224 */ /* 0x000fe200078e00a6 */
[----:B------:R-:W-:Y:S01]  /*8ec0*/  USHF.R.S32.HI UR7, URZ, 0x1f, UR6 ;  /* 0x0000001f3f077899 */ /* 0x000fe20008011406 */
[----:B------:R-:W-:Y:S01]  /*8ed0*/  IMAD R169, R165, -0x2, R169 ;  /* 0xfffffffea5a97824 */ /* 0x000fe200078e02a9 */
[----:B------:R-:W-:Y:S01]  /*8ee0*/  UIADD3 UR23, UR18, -0x2, URZ ;  /* 0xfffffffe12177890 */ /* 0x000fe2000fffe03f */
[----:B------:R-:W-:Y:S01]  /*8ef0*/  IMAD.MOV.U32 R0, RZ, RZ, R164 ;  /* 0x000000ffff007224 */ /* 0x000fe200078e00a4 */
[----:B------:R-:W-:Y:S01]  /*8f00*/  MOV R244, UR6 ;  /* 0x0000000600f47c02 */ /* 0x000fe20008000f00 */
[----:B------:R-:W-:Y:S01]  /*8f10*/  ULDC UR18, c[0x0][0x2d0] ;  /* 0x0000b40000127ab9 */ /* 0x000fe20000000800 */
[----:B------:R-:W-:Y:S01]  /*8f20*/  IADD3 R245, R245, -UR14, R169 ;  /* 0x8000000ef5f57c10 */ /* 0x000fe2000fffe0a9 */
[----:B------:R-:W-:Y:S01]  /*8f30*/  ULDC UR17, c[0x0][0x39c] ;  /* 0x0000e70000117ab9 */ /* 0x000fe20000000800 */
[----:B------:R-:W-:Y:S01]  /*8f40*/  MOV R239, UR7 ;  /* 0x0000000700ef7c02 */ /* 0x000fe20008000f00 */
[----:B------:R-:W-:Y:S01]  /*8f50*/  ULDC UR4, c[0x0][0x2ec] ;  /* 0x0000bb0000047ab9 */ /* 0x000fe20000000800 */
[----:B------:R-:W-:Y:S01]  /*8f60*/  ULDC UR16, c[0x0][0x248] ;  /* 0x0000920000107ab9 */ /* 0x000fe20000000800 */
[----:B------:R-:W-:Y:S01]  /*8f70*/  ULDC.64 UR8, c[0x0][0x248] ;  /* 0x0000920000087ab9 */ /* 0x000fe20000000a00 */
[----:B------:R-:W-:Y:S01]  /*8f80*/  ULDC.64 UR10, c[0x0][0x250] ;  /* 0x00009400000a7ab9 */ /* 0x000fe20000000a00 */
[----:B------:R-:W-:-:S05]  /*8f90*/  ULDC.64 UR6, c[0x0][0x250] ;  /* 0x0000940000067ab9 */ /* 0x000fca0000000a00 */
.L_x_4156:
        /* <DEDUP_REMOVED lines=42> */
[-C--:B------:R-:W-:Y:S04]  /*9240*/  @!P1 IADD3 R8, R8, -R4.reuse, RZ ;  /* 0x8000000408089210 */ /* 0x080fe80007ffe0ff */
[----:B------:R-:W-:Y:S02]  /*9250*/  ISETP.GE.U32.AND P0, PT, R8, R4, PT ;  /* 0x000000040800720c */ /* 0x000fe40003f06070 */
[----:B------:R-:W-:Y:S01]  /*9260*/  LOP3.LUT R4, R7, UR19, RZ, 0x3c, !PT ;  /* 0x0000001307047c12 */ /* 0x000fe2000f8e3cff */
[----:B------:R-:W-:Y:S03]  /*9270*/  UMOV UR19, UR11 ;  /* 0x0000000b00137c82 */ /* 0x000fe60008000000 */
[----:B------:R-:W-:Y:S02]  /*9280*/  ISETP.GE.AND P1, PT, R4, RZ, PT ;  /* 0x000000ff0400720c */ /* 0x000fe40003f26270 */
[----:B------:R-:W-:Y:S02]  /*9290*/  @P2 IADD3 R9, R9, 0x1, RZ ;  /* 0x0000000109092810 */ /* 0x000fe40007ffe0ff */
[----:B------:R-:W-:Y:S02]  /*92a0*/  ISETP.GE.AND P2, PT, R5, RZ, PT ;  /* 0x000000ff0500720c */ /* 0x000fe40003f46270 */
[----:B------:R-:W-:Y:S01]  /*92b0*/  LOP3.LUT R5, RZ, R7, RZ, 0x33, !PT ;  /* 0x00000007ff057212 */ /* 0x000fe200078e33ff */
[----:B------:R-:W-:Y:S01]  /*92c0*/  @P0 VIADD R3, R3, 0x1 ;  /* 0x0000000103030836 */ /* 0x000fe20000000000 */
[----:B------:R-:W-:Y:S05]  /*92d0*/  ISETP.NE.AND P0, PT, R7, RZ, PT ;  /* 0x000000ff0700720c */ /* 0x000fea0003f05270 */
[----:B------:R-:W-:Y:S04]  /*92e0*/  @!P1 IMAD.MOV R9, RZ, RZ, -R9 ;  /* 0x000000ffff099224 */ /* 0x000fe800078e0a09 */
[----:B------:R-:W-:Y:S02]  /*92f0*/  @!P2 IADD3 R3, -R3, RZ, RZ ;  /* 0x000000ff0303a210 */ /* 0x000fe40007ffe1ff */
[C---:B------:R-:W-:Y:S02]  /*9300*/  SEL R4, R5.reuse, R9, !P0 ;  /* 0x0000000905047207 */ /* 0x040fe40004000000 */
[----:B------:R-:W-:Y:S02]  /*9310*/  SEL R3, R5, R3, !P0 ;  /* 0x0000000305037207 */ /* 0x000fe40004000000 */
[CC--:B------:R-:W-:Y:S02]  /*9320*/  LEA R8, P1, R4.reuse, R242.reuse, 0x2 ;  /* 0x000000f204087211 */ /* 0x0c0fe400078210ff */
[C---:B------:R-:W-:Y:S02]  /*9330*/  LEA R10, P0, R3.reuse, R242, 0x2 ;  /* 0x000000f2030a7211 */ /* 0x040fe400078010ff */
[-C--:B------:R-:W-:Y:S02]  /*9340*/  LEA.HI.X.SX32 R9, R4, R243.reuse, 0x2, P1 ;  /* 0x000000f304097211 */ /* 0x080fe400008f16ff */
[C---:B------:R-:W-:Y:S01]  /*9350*/  LEA.HI.X.SX32 R11, R3.reuse, R243, 0x2, P0 ;  /* 0x000000f3030b7211 */ /* 0x040fe200000f16ff */
[----:B------:R-:W-:Y:S02]  /*9360*/  IMAD.IADD R3, R3, 0x1, -R4 ;  /* 0x0000000103037824 */ /* 0x000fe400078e0a04 */
[----:B------:R-:W2:Y:S01]  /*9370*/  LDG.E R8, desc[UR20][R8.64] ;  /* 0x0000001408087981 */ /* 0x000ea2000c1e1900 */
[----:B------:R-:W1:Y:S01]  /*9380*/  LDC.64 R4, c[0x0][0x238] ;  /* 0x00008e00ff047b82 */ /* 0x000e620000000a00 */
[----:B------:R-:W-:Y:S04]  /*9390*/  IMAD R7, R3, R7, -0x40 ;  /* 0xffffffc003077424 */ /* 0x000fe800078e0207 */
[C---:B------:R-:W-:Y:S01]  /*93a0*/  IMAD R3, R7.reuse, UR11, RZ ;  /* 0x0000000b07037c24 */ /* 0x040fe2000f8e02ff */
[----:B------:R-:W-:Y:S05]  /*93b0*/  SHF.R.S32.HI R6, RZ, 0x1f, R7 ;  /* 0x0000001fff067819 */ /* 0x000fea0000011407 */
[----:B------:R-:W-:Y:S01]  /*93c0*/  IMAD R3, R6, UR10, R3 ;  /* 0x0000000a06037c24 */ /* 0x000fe2000f8e0203 */
[----:B------:R3:W2:Y:S02]  /*93d0*/  LDG.E R9, desc[UR20][R10.64] ;  /* 0x000000140a097981 */ /* 0x0006a4000c1e1900 */
[----:B---3--:R-:W-:Y:S05]  /*93e0*/  IMAD.WIDE.U32 R10, R7, UR10, RZ ;  /* 0x0000000a070a7c25 */ /* 0x008fea000f8e00ff */
[----:B------:R-:W-:Y:S01]  /*93f0*/  IADD3 R11, R11, R3, RZ ;  /* 0x000000030b0b7210 */ /* 0x000fe20007ffe0ff */
[----:B--2---:R-:W-:Y:S04]  /*9400*/  IMAD.IADD R8, R8, 0x1, -R9 ;  /* 0x0000000108087824 */ /* 0x004fe800078e0a09 */
[-C--:B-1----:R-:W-:Y:S01]  /*9410*/  IMAD.WIDE.U32 R10, R8, R4.reuse, R10 ;  /* 0x00000004080a7225 */ /* 0x082fe200078e000a */
[----:B------:R-:W-:Y:S03]  /*9420*/  SHF.R.S32.HI R6, RZ, 0x1f, R8 ;  /* 0x0000001fff067819 */ /* 0x000fe60000011408 */
[----:B------:R-:W-:Y:S02]  /*9430*/  IMAD.MOV.U32 R7, RZ, RZ, R10 ;  /* 0x000000ffff077224 */ /* 0x000fe400078e000a */
[----:B------:R-:W-:Y:S04]  /*9440*/  IMAD R6, R6, R4, RZ ;  /* 0x0000000406067224 */ /* 0x000fe800078e02ff */
[----:B------:R-:W-:Y:S05]  /*9450*/  IMAD R6, R8, R5, R6 ;  /* 0x0000000508067224 */ /* 0x000fea00078e0206 */
[----:B------:R-:W-:Y:S07]  /*9460*/  IADD3 R3, R11, R6, RZ ;  /* 0x000000060b037210 */ /* 0x000fee0007ffe0ff */
.L_x_4153:
[CC--:B------:R-:W-:Y:S01]  /*9470*/  LEA R250, P0, R7.reuse, R167.reuse, 0x1 ;  /* 0x000000a707fa7211 */ /* 0x0c0fe200078008ff */
[----:B------:R-:W-:Y:S01]  /*9480*/  @P6 STS.128 [R238+0x10000], RZ ;  /* 0x010000ffee006388 */ /* 0x000fe20000000c00 */
[C---:B------:R-:W-:Y:S01]  /*9490*/  IADD3 R6, P1, R7.reuse, UR24, RZ ;  /* 0x0000001807067c10 */ /* 0x040fe2000ff3e0ff */
[----:B------:R-:W-:Y:S01]  /*94a0*/  UISETP.GE.AND UP0, UPT, UR23, 0x1, UPT ;  /* 0x000000011700788c */ /* 0x000fe2000bf06270 */
        /* <DEDUP_REMOVED lines=306> */
[C---:B------:R-:W-:Y:S05]  /*a7d0*/  HMMA.16816.F32 R24, R192.reuse, R182, R24 ;  /* 0x000000b6c018723c */ /* 0x040fea0000001818 */
[----:B------:R-:W-:Y:S01]  /*a7e0*/  MOV R180, R251 ;  /* 0x000000fb00b47202 */ /* 0x000fe20000000f00 */
        /* <DEDUP_REMOVED lines=15> */
[----:B------:R-:W-:Y:S04]  /*a8e0*/  IMAD.MOV.U32 R167, RZ, RZ, R250 ;  /* 0x000000ffffa77224 */ /* 0x000fe800078e00fa */
        /* <DEDUP_REMOVED lines=8> */
[----:B------:R-:W-:Y:S01]  /*a970*/  FMUL.FTZ R18, R18, UR17 ;  /* 0x0000001112127c20 */ /* 0x000fe20008410000 */
[----:B------:R-:W-:Y:S08]  /*a980*/  FMUL.FTZ R19, R19, UR17 ;  /* 0x0000001113137c20 */ /* 0x000ff00008410000 */
        /* <DEDUP_REMOVED lines=11> */
[C---:B---3--:R-:W-:Y:S08]  /*aa40*/  HMMA.16816.F32 R20, R188.reuse, R4, R20 ;  /* 0x00000004bc14723c */ /* 0x048ff00000001814 */
[----:B------:R3:W1:Y:S01]  /*aa50*/  MUFU.TANH R171, R14 ;  /* 0x0000000e00ab7308 */ /* 0x0006620000002400 */
[C---:B------:R-:W-:Y:S09]  /*aa60*/  HMMA.16816.F32 R24, R188.reuse, R6, R24 ;  /* 0x00000006bc18723c */ /* 0x040ff20000001818 */
[----:B------:R3:W1:Y:S10]  /*aa70*/  MUFU.TANH R170, R15 ;  /* 0x0000000f00aa7308 */ /* 0x0006740000002400 */
[----:B------:R3:W1:Y:S01]  /*aa80*/  MUFU.TANH R173, R16 ;  /* 0x0000001000ad7308 */ /* 0x0006620000002400 */
[----:B--2---:R-:W-:Y:S01]  /*aa90*/  FMUL.FTZ R12, R20, UR17 ;  /* 0x00000011140c7c20 */ /* 0x004fe20008410000 */
[----:B------:R-:W-:Y:S01]  /*aaa0*/  FMUL.FTZ R21, R21, UR17 ;  /* 0x0000001115157c20 */ /* 0x000fe20008410000 */
[----:B------:R-:W-:Y:S01]  /*aab0*/  FMUL.FTZ R22, R22, UR17 ;  /* 0x0000001116167c20 */ /* 0x000fe20008410000 */
[----:B------:R-:W-:Y:S06]  /*aac0*/  FMUL.FTZ R23, R23, UR17 ;  /* 0x0000001117177c20 */ /* 0x000fec0008410000 */
[----:B------:R3:W2:Y:S01]  /*aad0*/  MUFU.TANH R172, R17 ;  /* 0x0000001100ac7308 */ /* 0x0006a20000002400 */
[C---:B-----5:R-:W-:Y:S03]  /*aae0*/  HMMA.16816.F32 R28, R188.reuse, R8, R28 ;  /* 0x00000008bc1c723c */ /* 0x060fe6000000181c */
[----:B------:R-:W-:Y:S01]  /*aaf0*/  FMUL.FTZ R24, R24, UR17 ;  /* 0x0000001118187c20 */ /* 0x000fe20008410000 */
[----:B------:R-:W-:Y:S01]  /*ab00*/  FMUL.FTZ R25, R25, UR17 ;  /* 0x0000001119197c20 */ /* 0x000fe20008410000 */
[----:B------:R-:W-:Y:S01]  /*ab10*/  FMUL.FTZ R26, R26, UR17 ;  /* 0x000000111a1a7c20 */ /* 0x000fe20008410000 */
[----:B------:R-:W-:Y:S03]  /*ab20*/  HMMA.16816.F32 R32, R188, R10, R32 ;  /* 0x0000000abc20723c */ /* 0x000fe60000001820 */
[----:B------:R3:W1:Y:S02]  /*ab30*/  MUFU.TANH R169, R18 ;  /* 0x0000001200a97308 */ /* 0x0006640000002400 */
[----:B------:R-:W-:Y:S08]  /*ab40*/  FMUL.FTZ R27, R27, UR17 ;  /* 0x000000111b1b7c20 */ /* 0x000ff00008410000 */
[----:B------:R3:W1:Y:S10]  /*ab50*/  MUFU.TANH R168, R19 ;  /* 0x0000001300a87308 */ /* 0x0006740000002400 */
        /* <DEDUP_REMOVED lines=25> */
[----:B------:R-:W-:Y:S01]  /*acf0*/  ULEA UR28, -UR16, URZ, 0x6 ;  /* 0x0000003f101c7291 */ /* 0x000fe2000f8e313f */
[----:B------:R-:W-:Y:S01]  /*ad00*/  PLOP3.LUT P0, PT, PT, PT, UP1, 0x40, 0x0 ;  /* 0x000000000000781c */ /* 0x000fe20003f0e818 */
[----:B------:R-:W-:Y:S04]  /*ad10*/  ULDC.64 UR10, c[0x0][0x248] ;  /* 0x00009200000a7ab9 */ /* 0x000fe80000000a00 */
[----:B------:R-:W-:Y:S01]  /*ad20*/  IMAD.U32 R8, RZ, RZ, UR28 ;  /* 0x0000001cff087e24 */ /* 0x000fe2000f8e00ff */
[----:B------:R-:W-:Y:S06]  /*ad30*/  USHF.R.S32.HI UR26, URZ, 0x1f, UR28 ;  /* 0x0000001f3f1a7899 */ /* 0x000fec000801141c */
[----:B------:R-:W-:Y:S01]  /*ad40*/  MOV R4, UR26 ;  /* 0x0000001a00047c02 */ /* 0x000fe20008000f00 */
[----:B------:R-:W-:Y:S06]  /*ad50*/  @P0 BRA `(.L_x_4155) ;  /* 0x0000000400000947 */ /* 0x000fec0003800000 */
        /* <DEDUP_REMOVED lines=44> */
[-C--:B---3--:R-:W-:Y:S02]  /*b020*/  LEA R14, P1, R6, R242.reuse, 0x2 ;  /* 0x000000f2060e7211 */ /* 0x088fe400078210ff */
[----:B------:R-:W-:Y:S02]  /*b030*/  LEA R10, P0, R4, R242, 0x2 ;  /* 0x000000f2040a7211 */ /* 0x000fe400078010ff */
[-C--:B------:R-:W-:Y:S01]  /*b040*/  LEA.HI.X.SX32 R15, R6, R243.reuse, 0x2, P1 ;  /* 0x000000f3060f7211 */ /* 0x080fe200008f16ff */
[C---:B------:R-:W-:Y:S01]  /*b050*/  IMAD.IADD R6, R4.reuse, 0x1, -R6 ;  /* 0x0000000104067824 */ /* 0x040fe200078e0a06 */
[----:B------:R-:W-:Y:S02]  /*b060*/  LEA.HI.X.SX32 R11, R4, R243, 0x2, P0 ;  /* 0x000000f3040b7211 */ /* 0x000fe400000f16ff */
[----:B------:R-:W2:Y:S01]  /*b070*/  LDC.64 R4, c[0x0][0x230] ;  /* 0x00008c00ff047b82 */ /* 0x000ea20000000a00 */
[----:B------:R-:W-:Y:S01]  /*b080*/  IMAD R8, R6, R8, -0x40 ;  /* 0xffffffc006087424 */ /* 0x000fe200078e0208 */
[----:B------:R-:W3:Y:S03]  /*b090*/  LDG.E R9, desc[UR20][R14.64] ;  /* 0x000000140e097981 */ /* 0x000ee6000c1e1900 */
[----:B------:R-:W-:Y:S01]  /*b0a0*/  IMAD R6, R8, UR9, RZ ;  /* 0x0000000908067c24 */ /* 0x000fe2000f8e02ff */
[----:B------:R-:W3:Y:S01]  /*b0b0*/  LDG.E R10, desc[UR20][R10.64] ;  /* 0x000000140a0a7981 */ /* 0x000ee2000c1e1900 */
[----:B------:R-:W-:Y:S05]  /*b0c0*/  SHF.R.S32.HI R7, RZ, 0x1f, R8 ;  /* 0x0000001fff077819 */ /* 0x000fea0000011408 */
[----:B------:R-:W-:Y:S01]  /*b0d0*/  IMAD R6, R7, UR8, R6 ;  /* 0x0000000807067c24 */ /* 0x000fe2000f8e0206 */
[----:B---3--:R-:W-:Y:S01]  /*b0e0*/  IADD3 R10, -R10, R9, RZ ;  /* 0x000000090a0a7210 */ /* 0x008fe20007ffe1ff */
[----:B------:R-:W-:Y:S03]  /*b0f0*/  IMAD.WIDE.U32 R8, R8, UR8, RZ ;  /* 0x0000000808087c25 */ /* 0x000fe6000f8e00ff */
[----:B------:R-:W-:Y:S01]  /*b100*/  SHF.R.S32.HI R7, RZ, 0x1f, R10 ;  /* 0x0000001fff077819 */ /* 0x000fe2000001140a */
[----:B------:R-:W-:Y:S04]  /*b110*/  IMAD.IADD R9, R9, 0x1, R6 ;  /* 0x0000000109097824 */ /* 0x000fe800078e0206 */
[-C--:B--2---:R-:W-:Y:S02]  /*b120*/  IMAD R7, R7, R4.reuse, RZ ;  /* 0x0000000407077224 */ /* 0x084fe400078e02ff */
[C---:B------:R-:W-:Y:S04]  /*b130*/  IMAD.WIDE.U32 R8, R10.reuse, R4, R8 ;  /* 0x000000040a087225 */ /* 0x040fe800078e0008 */
[----:B------:R-:W-:Y:S05]  /*b140*/  IMAD R7, R10, R5, R7 ;  /* 0x000000050a077224 */ /* 0x000fea00078e0207 */
[----:B------:R-:W-:Y:S07]  /*b150*/  IADD3 R4, R9, R7, RZ ;  /* 0x0000000709047210 */ /* 0x000fee0007ffe0ff */
.L_x_4155:
[----:B------:R2:W-:Y:S01]  /*b160*/  @P6 STS.128 [R238+0x8000], RZ ;  /* 0x008000ffee006388 */ /* 0x0005e20000000c00 */
[CC--:B------:R-:W-:Y:S01]  /*b170*/  LEA R20, P0, R8.reuse, R247.reuse, 0x1 ;  /* 0x000000f708147211 */ /* 0x0c0fe200078008ff */
[----:B------:R-:W-:Y:S01]  /*b180*/  UMOV UR8, UR10 ;  /* 0x0000000a00087c82 */ /* 0x000fe20008000000 */
[C---:B------:R-:W-:Y:S01]  /*b190*/  IADD3 R7, P1, R8.reuse, UR27, RZ ;  /* 0x0000001b08077c10 */ /* 0x040fe2000ff3e0ff */
[----:B------:R-:W-:Y:S01]  /*b1a0*/  UMOV UR9, UR11 ;  /* 0x0000000b00097c82 */ /* 0x000fe20008000000 */
[-C--:B---3--:R-:W-:Y:S02]  /*b1b0*/  LEA.HI.X R21, R8, R246.reuse, R4, 0x1, P0 ;  /* 0x000000f608157211 */ /* 0x088fe400000f0c04 */
        /* <DEDUP_REMOVED lines=111> */
.L_x_4154:
[----:B--2---:R-:W-:Y:S01]  /*b8b0*/  MOV R8, UR23 ;  /* 0x0000001700087c02 */ /* 0x004fe20008000f00 */
[----:B---3--:R-:W-:Y:S01]  /*b8c0*/  LDSM.16.MT88.4 R28, [R225+0x10000] ;  /* 0x01000000e11c783b */ /* 0x008fe20000004200 */
[----:B------:R-:W-:Y:S01]  /*b8d0*/  UMOV UR10, UR22 ;  /* 0x00000016000a7c82 */ /* 0x000fe20008000000 */
[----:B------:R-:W-:Y:S02]  /*b8e0*/  UMOV UR11, UR19 ;  /* 0x00000013000b7c82 */ /* 0x000fe40008000000 */
[----:B------:R-:W-:Y:S05]  /*b8f0*/  IMAD R8, R8, -0x40, R245 ;  /* 0xffffffc008087824 */ /* 0x000fea00078e02f5 */
[C---:B------:R-:W-:Y:S02]  /*b900*/  IADD3 R23, R8.reuse, -0x1, RZ ;  /* 0xffffffff08177810 */ /* 0x040fe40007ffe0ff */
[C---:B------:R-:W-:Y:S02]  /*b910*/  IADD3 R22, R8.reuse, 0x8, RZ ;  /* 0x0000000808167810 */ /* 0x040fe40007ffe0ff */
[----:B------:R-:W-:Y:S02]  /*b920*/  IADD3 R7, R8, 0x7, RZ ;  /* 0x0000000708077810 */ /* 0x000fe40007ffe0ff */
[----:B------:R-:W-:Y:S02]  /*b930*/  ISETP.GE.AND P6, PT, R23, RZ, PT ;  /* 0x000000ff1700720c */ /* 0x000fe40003fc6270 */
[----:B------:R-:W-:Y:S02]  /*b940*/  ISETP.GE.AND P1, PT, R22, RZ, PT ;  /* 0x000000ff1600720c */ /* 0x000fe40003f26270 */
[----:B------:R-:W-:Y:S02]  /*b950*/  ISETP.GE.AND P0, PT, R7, RZ, PT ;  /* 0x000000ff0700720c */ /* 0x000fe40003f06270 */
[C---:B------:R-:W-:Y:S02]  /*b960*/  IADD3 R21, R8.reuse, -0x8, RZ ;  /* 0xfffffff808157810 */ /* 0x040fe40007ffe0ff */
[C---:B------:R-:W-:Y:S02]  /*b970*/  IADD3 R6, R8.reuse, -0x9, RZ ;  /* 0xfffffff708067810 */ /* 0x040fe40007ffe0ff */
[C---:B------:R-:W-:Y:S02]  /*b980*/  IADD3 R20, R8.reuse, -0x10, RZ ;  /* 0xfffffff008147810 */ /* 0x040fe40007ffe0ff */
[C---:B------:R-:W-:Y:S02]  /*b990*/  IADD3 R19, R8.reuse, -0x11, RZ ;  /* 0xffffffef08137810 */ /* 0x040fe40007ffe0ff */
[C---:B------:R-:W-:Y:S02]  /*b9a0*/  IADD3 R18, R8.reuse, -0x18, RZ ;  /* 0xffffffe808127810 */ /* 0x040fe40007ffe0ff */
[C---:B------:R-:W-:Y:S02]  /*b9b0*/  IADD3 R17, R8.reuse, -0x19, RZ ;  /* 0xffffffe708117810 */ /* 0x040fe40007ffe0ff */
[C---:B------:R-:W-:Y:S02]  /*b9c0*/  IADD3 R16, R8.reuse, -0x20, RZ ;  /* 0xffffffe008107810 */ /* 0x040fe40007ffe0ff */
[C---:B------:R-:W-:Y:S02]  /*b9d0*/  @!P6 IADD3 R23, -R8.reuse, 0x1, RZ ;  /* 0x000000010817e810 */ /* 0x040fe40007ffe1ff */
[C---:B------:R-:W-:Y:S02]  /*b9e0*/  @!P1 IADD3 R22, -R8.reuse, -0x8, RZ ;  /* 0xfffffff808169810 */ /* 0x040fe40007ffe1ff */
[----:B------:R-:W-:Y:S02]  /*b9f0*/  @!P0 IADD3 R7, -R8, -0x7, RZ ;  /* 0xfffffff908078810 */ /* 0x000fe40007ffe1ff */
[----:B------:R-:W-:Y:S02]  /*ba00*/  ISETP.GE.AND P5, PT, R21, RZ, PT ;  /* 0x000000ff1500720c */ /* 0x000fe40003fa6270 */
[----:B------:R-:W-:Y:S02]  /*ba10*/  ISETP.GE.AND P4, PT, R6, RZ, PT ;  /* 0x000000ff0600720c */ /* 0x000fe40003f86270 */
[----:B------:R-:W-:Y:S02]  /*ba20*/  ISETP.GE.AND P3, PT, R20, RZ, PT ;  /* 0x000000ff1400720c */ /* 0x000fe40003f66270 */
[----:B------:R-:W-:Y:S02]  /*ba30*/  ISETP.GE.AND P2, PT, R19, RZ, PT ;  /* 0x000000ff1300720c */ /* 0x000fe40003f46270 */
[----:B------:R-:W-:Y:S02]  /*ba40*/  ISETP.GE.AND P1, PT, R18, RZ, PT ;  /* 0x000000ff1200720c */ /* 0x000fe40003f26270 */
[----:B------:R-:W-:Y:S02]  /*ba50*/  ISETP.GE.AND P0, PT, R17, RZ, PT ;  /* 0x000000ff1100720c */ /* 0x000fe40003f06270 */
[----:B------:R-:W-:Y:S02]  /*ba60*/  ISETP.GE.AND P6, PT, R16, RZ, PT ;  /* 0x000000ff1000720c */ /* 0x000fe40003fc6270 */
[C---:B------:R-:W-:Y:S02]  /*ba70*/  IADD3 R15, R8.reuse, -0x21, RZ ;  /* 0xffffffdf080f7810 */ /* 0x040fe40007ffe0ff */
[C---:B------:R-:W-:Y:S02]  /*ba80*/  IADD3 R14, R8.reuse, -0x28, RZ ;  /* 0xffffffd8080e7810 */ /* 0x040fe40007ffe0ff */
[C---:B-1----:R-:W-:Y:S02]  /*ba90*/  IADD3 R13, R8.reuse, -0x29, RZ ;  /* 0xffffffd7080d7810 */ /* 0x042fe40007ffe0ff */
[C---:B------:R-:W-:Y:S02]  /*baa0*/  IADD3 R11, R8.reuse, -0x30, RZ ;  /* 0xffffffd0080b7810 */ /* 0x040fe40007ffe0ff */
[C---:B------:R-:W-:Y:S02]  /*bab0*/  IADD3 R4, R8.reuse, -0x31, RZ ;  /* 0xffffffcf08047810 */ /* 0x040fe40007ffe0ff */
[C---:B------:R-:W-:Y:S02]  /*bac0*/  IADD3 R10, R8.reuse, -0x38, RZ ;  /* 0xffffffc8080a7810 */ /* 0x040fe40007ffe0ff */
[C---:B------:R-:W-:Y:S02]  /*bad0*/  IADD3 R9, R8.reuse, -0x39, RZ ;  /* 0xffffffc708097810 */ /* 0x040fe40007ffe0ff */
[C---:B------:R-:W-:Y:S02]  /*bae0*/  @!P5 IADD3 R21, -R8.reuse, 0x8, RZ ;  /* 0x000000080815d810 */ /* 0x040fe40007ffe1ff */
[C---:B------:R-:W-:Y:S02]  /*baf0*/  @!P4 IADD3 R6, -R8.reuse, 0x9, RZ ;  /* 0x000000090806c810 */ /* 0x040fe40007ffe1ff */
[C---:B------:R-:W-:Y:S02]  /*bb00*/  @!P3 IADD3 R20, -R8.reuse, 0x10, RZ ;  /* 0x000000100814b810 */ /* 0x040fe40007ffe1ff */
[C---:B------:R-:W-:Y:S02]  /*bb10*/  @!P2 IADD3 R19, -R8.reuse, 0x11, RZ ;  /* 0x000000110813a810 */ /* 0x040fe40007ffe1ff */
[C---:B------:R-:W-:Y:S02]  /*bb20*/  @!P1 IADD3 R18, -R8.reuse, 0x18, RZ ;  /* 0x0000001808129810 */ /* 0x040fe40007ffe1ff */
[C---:B------:R-:W-:Y:S02]  /*bb30*/  @!P0 IADD3 R17, -R8.reuse, 0x19, RZ ;  /* 0x0000001908118810 */ /* 0x040fe40007ffe1ff */
[----:B------:R-:W-:Y:S02]  /*bb40*/  @!P6 IADD3 R16, -R8, 0x20, RZ ;  /* 0x000000200810e810 */ /* 0x000fe40007ffe1ff */
[----:B------:R-:W-:Y:S02]  /*bb50*/  ISETP.GE.AND P5, PT, R15, RZ, PT ;  /* 0x000000ff0f00720c */ /* 0x000fe40003fa6270 */
[----:B------:R-:W-:Y:S02]  /*bb60*/  ISETP.GE.AND P4, PT, R14, RZ, PT ;  /* 0x000000ff0e00720c */ /* 0x000fe40003f86270 */
[----:B------:R-:W-:Y:S02]  /*bb70*/  ISETP.GE.AND P3, PT, R13, RZ, PT ;  /* 0x000000ff0d00720c */ /* 0x000fe40003f66270 */
[----:B------:R-:W-:Y:S02]  /*bb80*/  ISETP.GE.AND P2, PT, R11, RZ, PT ;  /* 0x000000ff0b00720c */ /* 0x000fe40003f46270 */
[----:B------:R-:W-:Y:S02]  /*bb90*/  ISETP.GE.AND P1, PT, R4, RZ, PT ;  /* 0x000000ff0400720c */ /* 0x000fe40003f26270 */
[----:B------:R-:W-:Y:S02]  /*bba0*/  ISETP.GE.AND P0, PT, R10, RZ, PT ;  /* 0x000000ff0a00720c */ /* 0x000fe40003f06270 */
[----:B------:R-:W-:Y:S02]  /*bbb0*/  ISETP.GE.AND P6, PT, R9, RZ, PT ;  /* 0x000000ff0900720c */ /* 0x000fe40003fc6270 */
[----:B------:R-:W-:Y:S02]  /*bbc0*/  IABS R5, R8 ;  /* 0x0000000800057213 */ /* 0x000fe40000000000 */
[----:B------:R-:W-:Y:S02]  /*bbd0*/  I2FP.F32.S32 R22, R22 ;  /* 0x0000001600167245 */ /* 0x000fe40000201400 */
[----:B------:R-:W-:Y:S02]  /*bbe0*/  I2FP.F32.S32 R5, R5 ;  /* 0x0000000500057245 */ /* 0x000fe40000201400 */
[----:B------:R-:W-:Y:S01]  /*bbf0*/  @!P5 IADD3 R15, -R8, 0x21, RZ ;  /* 0x00000021080fd810 */ /* 0x000fe20007ffe1ff */
[----:B------:R-:W-:Y:S01]  /*bc00*/  FFMA.FTZ R181, R22, -UR5, R181 ;  /* 0x8000000516b57c23 */ /* 0x000fe200080100b5 */
[C---:B------:R-:W-:Y:S02]  /*bc10*/  @!P4 IADD3 R14, -R8.reuse, 0x28, RZ ;  /* 0x00000028080ec810 */ /* 0x040fe40007ffe1ff */
[C---:B------:R-:W-:Y:S02]  /*bc20*/  @!P3 IADD3 R13, -R8.reuse, 0x29, RZ ;  /* 0x00000029080db810 */ /* 0x040fe40007ffe1ff */
[C---:B------:R-:W-:Y:S02]  /*bc30*/  @!P2 IADD3 R11, -R8.reuse, 0x30, RZ ;  /* 0x00000030080ba810 */ /* 0x040fe40007ffe1ff */
[C---:B------:R-:W-:Y:S02]  /*bc40*/  @!P1 IADD3 R4, -R8.reuse, 0x31, RZ ;  /* 0x0000003108049810 */ /* 0x040fe40007ffe1ff */
[C---:B------:R-:W-:Y:S02]  /*bc50*/  @!P0 IADD3 R10, -R8.reuse, 0x38, RZ ;  /* 0x00000038080a8810 */ /* 0x040fe40007ffe1ff */
[----:B------:R-:W-:Y:S01]  /*bc60*/  @!P6 IADD3 R9, -R8, 0x39, RZ ;  /* 0x000000390809e810 */ /* 0x000fe20007ffe1ff */
[C---:B------:R-:W-:Y:S01]  /*bc70*/  FFMA.FTZ R8, R5.reuse, -UR5, R3 ;  /* 0x8000000505087c23 */ /* 0x040fe20008010003 */
[----:B------:R-:W-:Y:S01]  /*bc80*/  I2FP.F32.S32 R3, R23 ;  /* 0x0000001700037245 */ /* 0x000fe20000201400 */
[----:B------:R-:W-:Y:S01]  /*bc90*/  FFMA.FTZ R5, R5, -UR5, R184 ;  /* 0x8000000505057c23 */ /* 0x000fe200080100b8 */
[----:B------:R-:W-:Y:S02]  /*bca0*/  I2FP.F32.S32 R22, R21 ;  /* 0x0000001500167245 */ /* 0x000fe40000201400 */
[----:B------:R-:W-:Y:S01]  /*bcb0*/  I2FP.F32.S32 R21, R6 ;  /* 0x0000000600157245 */ /* 0x000fe20000201400 */
[C---:B------:R-:W-:Y:S01]  /*bcc0*/  FFMA.FTZ R176, R3.reuse, -UR5, R176 ;  /* 0x8000000503b07c23 */ /* 0x040fe200080100b0 */
[----:B------:R-:W-:Y:S01]  /*bcd0*/  FFMA.FTZ R6, R3, -UR5, R185 ;  /* 0x8000000503067c23 */ /* 0x000fe200080100b9 */
[----:B------:R-:W-:Y:S01]  /*bce0*/  FMNMX.FTZ R3, R8, R0, !PT ;  /* 0x0000000008037209 */ /* 0x000fe20007810000 */
[----:B------:R-:W-:Y:S01]  /*bcf0*/  FFMA.FTZ R183, R22, -UR5, R183 ;  /* 0x8000000516b77c23 */ /* 0x000fe200080100b7 */
[----:B------:R-:W-:Y:S01]  /*bd00*/  I2FP.F32.S32 R19, R19 ;  /* 0x0000001300137245 */ /* 0x000fe20000201400 */
[----:B------:R-:W-:Y:S01]  /*bd10*/  FFMA.FTZ R182, R21, -UR5, R182 ;  /* 0x8000000515b67c23 */ /* 0x000fe200080100b6 */
[----:B------:R-:W-:Y:S01]  /*bd20*/  FMNMX.FTZ R3, R176, R3, !PT ;  /* 0x00000003b0037209 */ /* 0x000fe20007810000 */
[----:B------:R-:W-:Y:S01]  /*bd30*/  FFMA.FTZ R171, R22, -UR5, R171 ;  /* 0x8000000516ab7c23 */ /* 0x000fe200080100ab */
[----:B------:R-:W-:Y:S01]  /*bd40*/  I2FP.F32.S32 R7, R7 ;  /* 0x0000000700077245 */ /* 0x000fe20000201400 */
[C---:B------:R-:W-:Y:S01]  /*bd50*/  FFMA.FTZ R174, R19.reuse, -UR5, R174 ;  /* 0x8000000513ae7c23 */ /* 0x040fe200080100ae */
[----:B------:R-:W-:Y:S01]  /*bd60*/  I2FP.F32.S32 R20, R20 ;  /* 0x0000001400147245 */ /* 0x000fe20000201400 */
[----:B------:R-:W-:Y:S01]  /*bd70*/  FFMA.FTZ R168, R19, -UR5, R168 ;  /* 0x8000000513a87c23 */ /* 0x000fe200080100a8 */
[----:B------:R-:W-:Y:S01]  /*bd80*/  FMNMX.FTZ R3, R183, R3, !PT ;  /* 0x00000003b7037209 */ /* 0x000fe20007810000 */
[----:B------:R-:W-:Y:S01]  /*bd90*/  FFMA.FTZ R7, R7, -UR5, R164 ;  /* 0x8000000507077c23 */ /* 0x000fe200080100a4 */
[----:B------:R-:W-:Y:S01]  /*bda0*/  FMNMX.FTZ R19, R181, R2, !PT ;  /* 0x00000002b5137209 */ /* 0x000fe20007810000 */
[----:B------:R-:W-:Y:S01]  /*bdb0*/  FFMA.FTZ R175, R20, -UR5, R175 ;  /* 0x8000000514af7c23 */ /* 0x000fe200080100af */
[----:B------:R-:W-:Y:S01]  /*bdc0*/  FMNMX.FTZ R3, R182, R3, !PT ;  /* 0x00000003b6037209 */ /* 0x000fe20007810000 */
[----:B------:R-:W-:Y:S01]  /*bdd0*/  FFMA.FTZ R170, R21, -UR5, R170 ;  /* 0x8000000515aa7c23 */ /* 0x000fe200080100aa */
[----:B------:R-:W-:Y:S01]  /*bde0*/  I2FP.F32.S32 R18, R18 ;  /* 0x0000001200127245 */ /* 0x000fe20000201400 */
[----:B------:R-:W-:Y:S01]  /*bdf0*/  FFMA.FTZ R169, R20, -UR5, R169 ;  /* 0x8000000514a97c23 */ /* 0x000fe200080100a9 */
[----:B------:R-:W-:Y:S01]  /*be00*/  FMNMX.FTZ R19, R7, R19, !PT ;  /* 0x0000001307137209 */ /* 0x000fe20007810000 */
[----:B------:R-:W-:Y:S01]  /*be10*/  LDSM.16.MT88.4 R20, [R226+0x10000] ;  /* 0x01000000e214783b */ /* 0x000fe20000004200 */
[----:B------:R-:W-:Y:S01]  /*be20*/  FMNMX.FTZ R3, R175, R3, !PT ;  /* 0x00000003af037209 */ /* 0x000fe20007810000 */
[C---:B------:R-:W-:Y:S01]  /*be30*/  FFMA.FTZ R173, R18.reuse, -UR5, R173 ;  /* 0x8000000512ad7c23 */ /* 0x040fe200080100ad */
[----:B------:R-:W-:Y:S01]  /*be40*/  I2FP.F32.S32 R17, R17 ;  /* 0x0000001100117245 */ /* 0x000fe20000201400 */
[----:B------:R-:W-:Y:S01]  /*be50*/  FFMA.FTZ R204, R18, -UR5, R204 ;  /* 0x8000000512cc7c23 */ /* 0x000fe200080100cc */
[----:B------:R-:W-:Y:S02]  /*be60*/  FMNMX.FTZ R19, R5, R19, !PT ;  /* 0x0000001305137209 */ /* 0x000fe40007810000 */
        /* <DEDUP_REMOVED lines=37> */
[----:B------:R-:W-:Y:S01]  /*c0c0*/  FFMA.FTZ R190, R10, -UR5, R190 ;  /* 0x800000050abe7c23 */ /* 0x000fe200080100be */
[----:B------:R-:W-:Y:S02]  /*c0d0*/  I2FP.F32.S32 R9, R9 ;  /* 0x0000000900097245 */ /* 0x000fe40000201400 */
[----:B------:R-:W-:Y:S02]  /*c0e0*/  FMNMX.FTZ R19, R202, R19, !PT ;  /* 0x00000013ca137209 */ /* 0x000fe40007810000 */
[----:B------:R-:W-:Y:S01]  /*c0f0*/  FMNMX.FTZ R3, R191, R3, !PT ;  /* 0x00000003bf037209 */ /* 0x000fe20007810000 */
[----:B------:R-:W-:Y:S01]  /*c100*/  FFMA.FTZ R179, R9, -UR5, R179 ;  /* 0x8000000509b37c23 */ /* 0x000fe200080100b3 */
[----:B------:R-:W-:Y:S02]  /*c110*/  FMNMX.FTZ R19, R201, R19, !PT ;  /* 0x00000013c9137209 */ /* 0x000fe40007810000 */
[----:B------:R-:W-:Y:S02]  /*c120*/  FMNMX.FTZ R9, R190, R3, !PT ;  /* 0x00000003be097209 */ /* 0x000fe40007810000 */
[----:B------:R-:W-:Y:S02]  /*c130*/  FMNMX.FTZ R19, R178, R19, !PT ;  /* 0x00000013b2137209 */ /* 0x000fe40007810000 */
[----:B------:R-:W-:Y:S02]  /*c140*/  FMNMX.FTZ R9, R179, R9, !PT ;  /* 0x00000009b3097209 */ /* 0x000fe40007810000 */
[----:B------:R-:W-:Y:S03]  /*c150*/  FMNMX.FTZ R3, R177, R19, !PT ;  /* 0x00000013b1037209 */ /* 0x000fe60007810000 */
[----:B------:R-:W-:Y:S01]  /*c160*/  SHFL.BFLY PT, R10, R9, 0x2, 0x1f ;  /* 0x0c401f00090a7f89 */ /* 0x000fe200000e0000 */
[----:B------:R-:W-:Y:S04]  /*c170*/  FMNMX.FTZ R3, R166, R3, !PT ;  /* 0x00000003a6037209 */ /* 0x000fe80007810000 */
[----:B------:R-:W-:Y:S05]  /*c180*/  FMNMX.FTZ R3, R165, R3, !PT ;  /* 0x00000003a5037209 */ /* 0x000fea0007810000 */
[----:B------:R-:W1:Y:S02]  /*c190*/  SHFL.BFLY PT, R4, R3, 0x2, 0x1f ;  /* 0x0c401f0003047f89 */ /* 0x000e6400000e0000 */
[----:B-1----:R-:W-:Y:S02]  /*c1a0*/  FMNMX.FTZ R4, R3, R4, !PT ;  /* 0x0000000403047209 */ /* 0x002fe40007810000 */
[----:B------:R-:W-:Y:S04]  /*c1b0*/  FMNMX.FTZ R9, R9, R10, !PT ;  /* 0x0000000a09097209 */ /* 0x000fe80007810000 */
[----:B------:R-:W1:Y:S08]  /*c1c0*/  SHFL.BFLY PT, R3, R4, 0x1, 0x1f ;  /* 0x0c201f0004037f89 */ /* 0x000e7000000e0000 */
[----:B------:R-:W2:Y:S01]  /*c1d0*/  SHFL.BFLY PT, R164, R9, 0x1, 0x1f ;  /* 0x0c201f0009a47f89 */ /* 0x000ea200000e0000 */
[----:B-1----:R-:W-:Y:S02]  /*c1e0*/  FMNMX.FTZ R3, R4, R3, !PT ;  /* 0x0000000304037209 */ /* 0x002fe40007810000 */
[----:B--2---:R-:W-:Y:S04]  /*c1f0*/  FMNMX.FTZ R164, R9, R164, !PT ;  /* 0x000000a409a47209 */ /* 0x004fe80007810000 */
[C---:B------:R-:W-:Y:S01]  /*c200*/  FSETP.NEU.FTZ.AND P0, PT, R164.reuse, -INF , PT ;  /* 0xff800000a400780b */ /* 0x040fe20003f1d000 */
[C---:B------:R-:W-:Y:S01]  /*c210*/  FMUL.FTZ R189, R164.reuse, UR4 ;  /* 0x00000004a4bd7c20 */ /* 0x040fe20008410000 */
[----:B------:R-:W-:Y:S04]  /*c220*/  FADD.FTZ R0, -R164, R0 ;  /* 0x00000000a4007221 */ /* 0x000fe80000010100 */
[----:B------:R-:W-:Y:S01]  /*c230*/  FSEL R189, R189, RZ, P0 ;  /* 0x000000ffbdbd7208 */ /* 0x000fe20000000000 */
[----:B------:R-:W-:Y:S01]  /*c240*/  FMUL.FTZ R4, R0, UR4 ;  /* 0x0000000400047c20 */ /* 0x000fe20008410000 */
[C---:B------:R-:W-:Y:S01]  /*c250*/  FSETP.NEU.FTZ.AND P0, PT, R3.reuse, -INF , PT ;  /* 0xff8000000300780b */ /* 0x040fe20003f1d000 */
[C---:B------:R-:W-:Y:S02]  /*c260*/  FADD.FTZ R0, -R3.reuse, R2 ;  /* 0x0000000203007221 */ /* 0x040fe40000010100 */
[--C-:B------:R-:W-:Y:S01]  /*c270*/  FFMA.FTZ R187, R176, UR4, -R189.reuse ;  /* 0x00000004b0bb7c23 */ /* 0x100fe200080108bd */
[----:B------:R-:W-:Y:S01]  /*c280*/  FMUL.FTZ R176, R3, UR4 ;  /* 0x0000000403b07c20 */ /* 0x000fe20008410000 */
[--C-:B------:R-:W-:Y:S01]  /*c290*/  FFMA.FTZ R185, R183, UR4, -R189.reuse ;  /* 0x00000004b7b97c23 */ /* 0x100fe200080108bd */
[--C-:B------:R-:W-:Y:S01]  /*c2a0*/  FFMA.FTZ R184, R182, UR4, -R189.reuse ;  /* 0x00000004b6b87c23 */ /* 0x100fe200080108bd */
[----:B------:R-:W-:Y:S01]  /*c2b0*/  FMUL.FTZ R0, R0, UR4 ;  /* 0x0000000400007c20 */ /* 0x000fe20008410000 */
[--C-:B------:R-:W-:Y:S01]  /*c2c0*/  FFMA.FTZ R188, R8, UR4, -R189.reuse ;  /* 0x0000000408bc7c23 */ /* 0x100fe200080108bd */
[----:B------:R-:W-:Y:S01]  /*c2d0*/  FSEL R176, R176, RZ, P0 ;  /* 0x000000ffb0b07208 */ /* 0x000fe20000000000 */
[----:B------:R-:W1:Y:S01]  /*c2e0*/  MUFU.EX2 R2, R4 ;  /* 0x0000000400027308 */ /* 0x000e620000000800 */
        /* <DEDUP_REMOVED lines=8> */
[--C-:B------:R-:W-:Y:S01]  /*c370*/  FFMA.FTZ R195, R172, UR4, -R189.reuse ;  /* 0x00000004acc37c23 */ /* 0x100fe200080108bd */
[--C-:B------:R-:W-:Y:S01]  /*c380*/  FFMA.FTZ R197, R171, UR4, -R176.reuse ;  /* 0x00000004abc57c23 */ /* 0x100fe200080108b0 */
[----:B------:R-:W-:Y:S01]  /*c390*/  LDSM.16.MT88.4 R172, [R225+0x12800] ;  /* 0x01280000e1ac783b */ /* 0x000fe20000004200 */
[--C-:B------:R-:W-:Y:S01]  /*c3a0*/  FFMA.FTZ R198, R170, UR4, -R176.reuse ;  /* 0x00000004aac67c23 */ /* 0x100fe200080108b0 */
[--C-:B------:R-:W-:Y:S01]  /*c3b0*/  FFMA.FTZ R199, R169, UR4, -R176.reuse ;  /* 0x00000004a9c77c23 */ /* 0x100fe200080108b0 */
[--C-:B------:R-:W-:Y:S01]  /*c3c0*/  FFMA.FTZ R200, R168, UR4, -R176.reuse ;  /* 0x00000004a8c87c23 */ /* 0x100fe200080108b0 */
[--C-:B------:R-:W-:Y:S03]  /*c3d0*/  FFMA.FTZ R251, R178, UR4, -R176.reuse ;  /* 0x00000004b2fb7c23 */ /* 0x100fe600080108b0 */
[----:B------:R-:W-:Y:S01]  /*c3e0*/  MUFU.EX2 R188, R188 ;  /* 0x000000bc00bc7308 */ /* 0x000fe20000000800 */
[C---:B-1----:R-:W-:Y:S01]  /*c3f0*/  FMUL.FTZ R4, R2.reuse, R156 ;  /* 0x0000009c02047220 */ /* 0x042fe20000410000 */
        /* <DEDUP_REMOVED lines=12> */
[----:B------:R-:W-:Y:S01]  /*c4c0*/  FMUL.FTZ R19, R0, R155 ;  /* 0x0000009b00137220 */ /* 0x000fe20000410000 */
[----:B------:R-:W2:Y:S03]  /*c4d0*/  LDSM.16.MT88.4 R160, [R224+0x10000] ;  /* 0x01000000e0a0783b */ /* 0x000ea60000004200 */
        /* <DEDUP_REMOVED lines=19> */
[----:B------:R-:W-:Y:S01]  /*c610*/  LDSM.16.MT88.4 R136, [R224+0x12000] ;  /* 0x01200000e088783b */ /* 0x000fe20000004200 */
[--C-:B------:R-:W-:Y:S01]  /*c620*/  FFMA.FTZ R252, R177, UR4, -R176.reuse ;  /* 0x00000004b1fc7c23 */ /* 0x100fe200080108b0 */
[C---:B------:R-:W-:Y:S01]  /*c630*/  FMUL.FTZ R44, R2.reuse, R44 ;  /* 0x0000002c022c7220 */ /* 0x040fe20000410000 */
[----:B------:R-:W-:Y:S01]  /*c640*/  FMUL.FTZ R45, R2, R45 ;  /* 0x0000002d022d7220 */ /* 0x000fe20000410000 */
[----:B------:R-:W-:Y:S03]  /*c650*/  FMUL.FTZ R46, R0, R46 ;  /* 0x0000002e002e7220 */ /* 0x000fe60000410000 */
[----:B------:R-:W1:Y:S01]  /*c660*/  MUFU.EX2 R183, R183 ;  /* 0x000000b700b77308 */ /* 0x000e620000000800 */
[----:B---3--:R-:W-:Y:S01]  /*c670*/  F2FP.F16.F32.PACK_AB R158, R184, R185 ;  /* 0x000000b9b89e723e */ /* 0x008fe200000000ff */
[----:B------:R-:W-:Y:S01]  /*c680*/  FMUL.FTZ R47, R0, R47 ;  /* 0x0000002f002f7220 */ /* 0x000fe20000410000 */
[----:B------:R-:W-:Y:S01]  /*c690*/  LDSM.16.MT88.4 R144, [R228+0x10800] ;  /* 0x01080000e490783b */ /* 0x000fe20000004200 */
        /* <DEDUP_REMOVED lines=8> */
[C---:B------:R-:W-:Y:S01]  /*c720*/  FMUL.FTZ R54, R0.reuse, R54 ;  /* 0x0000003600367220 */ /* 0x040fe20000410000 */
[----:B------:R-:W-:Y:S01]  /*c730*/  FMUL.FTZ R55, R0, R55 ;  /* 0x0000003700377220 */ /* 0x000fe20000410000 */
[C---:B------:R-:W-:Y:S01]  /*c740*/  FMUL.FTZ R56, R2.reuse, R56 ;  /* 0x0000003802387220 */ /* 0x040fe20000410000 */
[----:B------:R-:W-:Y:S03]  /*c750*/  FMUL.FTZ R57, R2, R57 ;  /* 0x0000003902397220 */ /* 0x000fe60000410000 */
[----:B------:R-:W3:Y:S01]  /*c760*/  MUFU.EX2 R181, R181 ;  /* 0x000000b500b57308 */ /* 0x000ee20000000800 */
[----:B-1----:R-:W-:Y:S01]  /*c770*/  F2FP.F16.F32.PACK_AB R157, R183, R186 ;  /* 0x000000bab79d723e */ /* 0x002fe200000000ff */
[C---:B------:R-:W-:Y:S01]  /*c780*/  FMUL.FTZ R58, R0.reuse, R58 ;  /* 0x0000003a003a7220 */ /* 0x040fe20000410000 */
[----:B------:R-:W-:Y:S01]  /*c790*/  LDSM.16.MT88.4 R168, [R226+0x12800] ;  /* 0x01280000e2a8783b */ /* 0x000fe20000004200 */
        /* <DEDUP_REMOVED lines=40> */
[C---:B------:R-:W-:Y:S01]  /*ca20*/  FMUL.FTZ R85, R2.reuse, R85 ;  /* 0x0000005502557220 */ /* 0x040fe20000410000 */
[C---:B------:R-:W-:Y:S05]  /*ca30*/  HMMA.16816.F32 R16, R156.reuse, R22, R16 ;  /* 0x000000169c10723c */ /* 0x040fea0000001810 */
[----:B------:R-:W4:Y:S01]  /*ca40*/  MUFU.EX2 R195, R195 ;  /* 0x000000c300c37308 */ /* 0x000f220000000800 */
        /* <DEDUP_REMOVED lines=15> */
[----:B------:R-:W4:Y:S01]  /*cb40*/  MUFU.EX2 R198, R198 ;  /* 0x000000c600c67308 */ /* 0x000f220000000800 */
[C---:B------:R-:W-:Y:S01]  /*cb50*/  FMUL.FTZ R28, R2.reuse, R132 ;  /* 0x00000084021c7220 */ /* 0x040fe20000410000 */
[----:B------:R-:W-:Y:S01]  /*cb60*/  FMUL.FTZ R29, R2, R133 ;  /* 0x00000085021d7220 */ /* 0x000fe20000410000 */
[C---:B------:R-:W-:Y:S03]  /*cb70*/  FMUL.FTZ R30, R0.reuse, R134 ;  /* 0x00000086001e7220 */ /* 0x040fe60000410000 */
[----:B------:R-:W-:Y:S02]  /*cb80*/  FMUL.FTZ R31, R0, R135 ;  /* 0x00000087001f7220 */ /* 0x000fe40000410000 */
[----:B------:R-:W1:Y:S01]  /*cb90*/  LDSM.16.MT88.4 R132, [R225+0x12000] ;  /* 0x01200000e184783b */ /* 0x000e620000004200 */
[----:B------:R-:W-:Y:S01]  /*cba0*/  FMUL.FTZ R93, R2, R93 ;  /* 0x0000005d025d7220 */ /* 0x000fe20000410000 */
[C---:B------:R-:W-:Y:S01]  /*cbb0*/  FMUL.FTZ R94, R0.reuse, R94 ;  /* 0x0000005e005e7220 */ /* 0x040fe20000410000 */
[----:B------:R-:W-:Y:S01]  /*cbc0*/  FMUL.FTZ R95, R0, R95 ;  /* 0x0000005f005f7220 */ /* 0x000fe20000410000 */
[C---:B------:R-:W-:Y:S01]  /*cbd0*/  FMUL.FTZ R96, R2.reuse, R96 ;  /* 0x0000006002607220 */ /* 0x040fe20000410000 */
[C---:B--2---:R-:W-:Y:S01]  /*cbe0*/  HMMA.16816.F32 R28, R156.reuse, R160, R28 ;  /* 0x000000a09c1c723c */ /* 0x044fe2000000181c */
[----:B------:R-:W-:Y:S02]  /*cbf0*/  MUFU.EX2 R199, R199 ;  /* 0x000000c700c77308 */ /* 0x000fe40000000800 */
[----:B------:R-:W-:Y:S01]  /*cc00*/  FMUL.FTZ R97, R2, R97 ;  /* 0x0000006102617220 */ /* 0x000fe20000410000 */
[C---:B------:R-:W-:Y:S01]  /*cc10*/  FMUL.FTZ R98, R0.reuse, R98 ;  /* 0x0000006200627220 */ /* 0x040fe20000410000 */
[----:B------:R-:W-:Y:S01]  /*cc20*/  FMUL.FTZ R99, R0, R99 ;  /* 0x0000006300637220 */ /* 0x000fe20000410000 */
[C---:B------:R-:W-:Y:S01]  /*cc30*/  HMMA.16816.F32 R32, R156.reuse, R162, R32 ;  /* 0x000000a29c20723c */ /* 0x040fe20000001820 */
[----:B------:R-:W-:Y:S04]  /*cc40*/  LDSM.16.MT88.4 R160, [R228+0x12800] ;  /* 0x01280000e4a0783b */ /* 0x000fe80000004200 */
[----:B------:R-:W2:Y:S01]  /*cc50*/  MUFU.EX2 R200, R200 ;  /* 0x000000c800c87308 */ /* 0x000ea20000000800 */
[C---:B------:R-:W-:Y:S01]  /*cc60*/  FMUL.FTZ R100, R2.reuse, R100 ;  /* 0x0000006402647220 */ /* 0x040fe20000410000 */
[C---:B---3--:R-:W-:Y:S04]  /*cc70*/  HMMA.16816.F32 R36, R156.reuse, R148, R36 ;  /* 0x000000949c24723c */ /* 0x048fe80000001824 */
[----:B------:R-:W-:Y:S02]  /*cc80*/  FMUL.FTZ R101, R2, R101 ;  /* 0x0000006502657220 */ /* 0x000fe40000410000 */
[C---:B------:R-:W-:Y:S01]  /*cc90*/  HMMA.16816.F32 R40, R156.reuse, R150, R40 ;  /* 0x000000969c28723c */ /* 0x040fe20000001828 */
[----:B------:R-:W-:Y:S01]  /*cca0*/  LDSM.16.MT88.4 R148, [R226+0x10800] ;  /* 0x01080000e294783b */ /* 0x000fe20000004200 */
[----:B------:R-:W-:Y:S03]  /*ccb0*/  MUFU.EX2 R251, R251 ;  /* 0x000000fb00fb7308 */ /* 0x000fe60000000800 */
[C---:B------:R-:W-:Y:S01]  /*ccc0*/  FMUL.FTZ R102, R0.reuse, R102 ;  /* 0x0000006600667220 */ /* 0x040fe20000410000 */
[C---:B-----5:R-:W-:Y:S06]  /*ccd0*/  HMMA.16816.F32 R44, R156.reuse, R140, R44 ;  /* 0x0000008c9c2c723c */ /* 0x060fec000000182c */
[----:B------:R-:W-:Y:S01]  /*cce0*/  MUFU.EX2 R252, R252 ;  /* 0x000000fc00fc7308 */ /* 0x000fe20000000800 */
[----:B------:R-:W-:Y:S01]  /*ccf0*/  FMUL.FTZ R103, R0, R103 ;  /* 0x0000006700677220 */ /* 0x000fe20000410000 */
[C---:B------:R-:W-:Y:S01]  /*cd00*/  HMMA.16816.F32 R48, R156.reuse, R142, R48 ;  /* 0x0000008e9c30723c */ /* 0x040fe20000001830 */
[----:B------:R-:W3:Y:S02]  /*cd10*/  LDSM.16.MT88.4 R140, [R228+0x14000] ;  /* 0x01400000e48c783b */ /* 0x000ee40000004200 */
[C---:B------:R-:W-:Y:S03]  /*cd20*/  FMUL.FTZ R104, R2.reuse, R104 ;  /* 0x0000006802687220 */ /* 0x040fe60000410000 */
        /* <DEDUP_REMOVED lines=8> */
[----:B------:R-:W5:Y:S04]  /*cdb0*/  LDSM.16.MT88.4 R136, [R225+0x14000] ;  /* 0x01400000e188783b */ /* 0x000f680000004200 */
        /* <DEDUP_REMOVED lines=22> */
[C---:B-----5:R-:W-:Y:S05]  /*cf20*/  HMMA.16816.F32 R84, R156.reuse, R136, R84 ;  /* 0x000000889c54723c */ /* 0x060fea0000001854 */
        /* <DEDUP_REMOVED lines=13> */
[C---:B---3--:R-:W-:Y:S03]  /*d000*/  HMMA.16816.F32 R92, R156.reuse, R140, R92 ;  /* 0x0000008c9c5c723c */ /* 0x048fe6000000185c */
[--C-:B------:R-:W-:Y:S01]  /*d010*/  FFMA.FTZ R205, R205, UR4, -R189.reuse ;  /* 0x00000004cdcd7c23 */ /* 0x100fe200080108bd */
[--C-:B------:R-:W-:Y:S01]  /*d020*/  FFMA.FTZ R204, R204, UR4, -R176.reuse ;  /* 0x00000004cccc7c23 */ /* 0x100fe200080108b0 */
[--C-:B------:R-:W-:Y:S01]  /*d030*/  FFMA.FTZ R203, R203, UR4, -R176.reuse ;  /* 0x00000004cbcb7c23 */ /* 0x100fe200080108b0 */
[C---:B------:R-:W-:Y:S01]  /*d040*/  HMMA.16816.F32 R96, R156.reuse, R142, R96 ;  /* 0x0000008e9c60723c */ /* 0x040fe20000001860 */
[----:B------:R-:W3:Y:S01]  /*d050*/  LDSM.16.MT88.4 R140, [R225+0x16000] ;  /* 0x01600000e18c783b */ /* 0x000ee20000004200 */
[----:B------:R-:W3:Y:S03]  /*d060*/  MUFU.EX2 R250, R250 ;  /* 0x000000fa00fa7308 */ /* 0x000ee60000000800 */
[--C-:B------:R-:W-:Y:S01]  /*d070*/  FFMA.FTZ R202, R202, UR4, -R176.reuse ;  /* 0x00000004caca7c23 */ /* 0x100fe200080108b0 */
[C---:B-1----:R-:W-:Y:S06]  /*d080*/  HMMA.16816.F32 R100, R156.reuse, R132, R100 ;  /* 0x000000849c64723c */ /* 0x042fec0000001864 */
[----:B------:R-:W-:Y:S01]  /*d090*/  MUFU.EX2 R207, R207 ;  /* 0x000000cf00cf7308 */ /* 0x000fe20000000800 */
[--C-:B------:R-:W-:Y:S01]  /*d0a0*/  FFMA.FTZ R201, R201, UR4, -R176.reuse ;  /* 0x00000004c9c97c23 */ /* 0x100fe200080108b0 */
[C---:B------:R-:W-:Y:S01]  /*d0b0*/  HMMA.16816.F32 R104, R156.reuse, R134, R104 ;  /* 0x000000869c68723c */ /* 0x040fe20000001868 */
[----:B------:R-:W1:Y:S02]  /*d0c0*/  LDSM.16.MT88.4 R132, [R224+0x16000] ;  /* 0x01600000e084783b */ /* 0x000e640000004200 */
[--C-:B------:R-:W-:Y:S03]  /*d0d0*/  FFMA.FTZ R192, R192, UR4, -R189.reuse ;  /* 0x00000004c0c07c23 */ /* 0x100fe600080108bd */
[C---:B-----5:R-:W-:Y:S02]  /*d0e0*/  HMMA.16816.F32 R108, R156.reuse, R136, R108 ;  /* 0x000000889c6c723c */ /* 0x060fe4000000186c */
[----:B------:R-:W-:Y:S03]  /*d0f0*/  MUFU.EX2 R206, R206 ;  /* 0x000000ce00ce7308 */ /* 0x000fe60000000800 */
[--C-:B------:R-:W-:Y:S01]  /*d100*/  FFMA.FTZ R191, R191, UR4, -R189.reuse ;  /* 0x00000004bfbf7c23 */ /* 0x100fe200080108bd */
[C---:B------:R-:W-:Y:S06]  /*d110*/  HMMA.16816.F32 R112, R156.reuse, R138, R112 ;  /* 0x0000008a9c70723c */ /* 0x040fec0000001870 */
[----:B------:R-:W-:Y:S01]  /*d120*/  MUFU.EX2 R205, R205 ;  /* 0x000000cd00cd7308 */ /* 0x000fe20000000800 */
[----:B------:R-:W-:Y:S01]  /*d130*/  F2FP.F16.F32.PACK_AB R136, R194, R193 ;  /* 0x000000c1c288723e */ /* 0x000fe200000000ff */
[--C-:B------:R-:W-:Y:S03]  /*d140*/  FFMA.FTZ R190, R190, UR4, -R189.reuse ;  /* 0x00000004bebe7c23 */ /* 0x100fe600080108bd */
[----:B----4-:R-:W-:Y:S01]  /*d150*/  F2FP.F16.F32.PACK_AB R138, R195, R196 ;  /* 0x000000c4c38a723e */ /* 0x010fe200000000ff */
[----:B------:R-:W-:Y:S01]  /*d160*/  FFMA.FTZ R189, R179, UR4, -R189 ;  /* 0x00000004b3bd7c23 */ /* 0x000fe200080108bd */
[----:B------:R-:W-:Y:S01]  /*d170*/  F2FP.F16.F32.PACK_AB R137, R198, R197 ;  /* 0x000000c5c689723e */ /* 0x000fe200000000ff */
[--C-:B------:R-:W-:Y:S01]  /*d180*/  FFMA.FTZ R166, R166, UR4, -R176.reuse ;  /* 0x00000004a6a67c23 */ /* 0x100fe200080108b0 */
[----:B--2---:R-:W-:Y:S01]  /*d190*/  F2FP.F16.F32.PACK_AB R139, R200, R199 ;  /* 0x000000c7c88b723e */ /* 0x004fe200000000ff */
[----:B------:R-:W-:Y:S01]  /*d1a0*/  FFMA.FTZ R176, R165, UR4, -R176 ;  /* 0x00000004a5b07c23 */ /* 0x000fe200080108b0 */
[----:B------:R-:W2:Y:S01]  /*d1b0*/  MUFU.EX2 R204, R204 ;  /* 0x000000cc00cc7308 */ /* 0x000ea20000000800 */
[----:B------:R-:W-:Y:S01]  /*d1c0*/  FFMA.FTZ R188, R2, R249, R188 ;  /* 0x000000f902bc7223 */ /* 0x000fe200000100bc */
[C---:B---3--:R-:W-:Y:S03]  /*d1d0*/  HMMA.16816.F32 R116, R156.reuse, R140, R116 ;  /* 0x0000008c9c74723c */ /* 0x048fe60000001874 */
[----:B------:R-:W-:Y:S01]  /*d1e0*/  MOV R2, R3 ;  /* 0x0000000300027202 */ /* 0x000fe20000000f00 */
[----:B------:R-:W-:Y:S01]  /*d1f0*/  FFMA.FTZ R186, R0, R248, R186 ;  /* 0x000000f800ba7223 */ /* 0x000fe200000100ba */
[----:B------:R-:W-:Y:S01]  /*d200*/  FADD.FTZ R188, R187, R188 ;  /* 0x000000bcbbbc7221 */ /* 0x000fe20000010000 */
[C---:B------:R-:W-:Y:S01]  /*d210*/  HMMA.16816.F32 R120, R156.reuse, R142, R120 ;  /* 0x0000008e9c78723c */ /* 0x040fe20000001878 */
[----:B------:R-:W3:Y:S01]  /*d220*/  LDSM.16.MT88.4 R140, [R225+0x10800] ;  /* 0x01080000e18c783b */ /* 0x000ee20000004200 */
[----:B------:R4:W-:Y:S03]  /*d230*/  MUFU.EX2 R165, R176 ;  /* 0x000000b000a57308 */ /* 0x0009e60000000800 */
[----:B------:R-:W-:Y:S01]  /*d240*/  FADD.FTZ R186, R183, R186 ;  /* 0x000000bab7ba7221 */ /* 0x000fe20000010000 */
[C---:B-1----:R-:W-:Y:S06]  /*d250*/  HMMA.16816.F32 R124, R156.reuse, R132, R124 ;  /* 0x000000849c7c723c */ /* 0x042fec000000187c */
[----:B------:R-:W1:Y:S01]  /*d260*/  MUFU.EX2 R203, R203 ;  /* 0x000000cb00cb7308 */ /* 0x000e620000000800 */
[----:B------:R-:W-:Y:S01]  /*d270*/  FADD.FTZ R188, R185, R188 ;  /* 0x000000bcb9bc7221 */ /* 0x000fe20000010000 */
[----:B------:R-:W-:Y:S01]  /*d280*/  HMMA.16816.F32 R128, R156, R134, R128 ;  /* 0x000000869c80723c */ /* 0x000fe20000001880 */
[----:B------:R-:W5:Y:S02]  /*d290*/  LDSM.16.MT88.4 R132, [R224+0x12800] ;  /* 0x01280000e084783b */ /* 0x000f640000004200 */
[----:B------:R-:W-:Y:S03]  /*d2a0*/  FADD.FTZ R186, R182, R186 ;  /* 0x000000bab6ba7221 */ /* 0x000fe60000010000 */
[C---:B------:R-:W-:Y:S02]  /*d2b0*/  HMMA.16816.F32 R4, R136.reuse, R144, R4 ;  /* 0x000000908804723c */ /* 0x040fe40000001804 */
[----:B------:R-:W1:Y:S01]  /*d2c0*/  MUFU.EX2 R202, R202 ;  /* 0x000000ca00ca7308 */ /* 0x000e620000000800 */
[----:B------:R-:W1:Y:S02]  /*d2d0*/  LDSM.16.MT88.4 R156, [R228+0x14800] ;  /* 0x01480000e49c783b */ /* 0x000e640000004200 */
[----:B------:R-:W-:Y:S01]  /*d2e0*/  FADD.FTZ R188, R184, R188 ;  /* 0x000000bcb8bc7221 */ /* 0x000fe20000010000 */
[C---:B------:R-:W-:Y:S06]  /*d2f0*/  HMMA.16816.F32 R8, R136.reuse, R146, R8 ;  /* 0x000000928808723c */ /* 0x040fec0000001808 */
[----:B------:R-:W1:Y:S01]  /*d300*/  MUFU.EX2 R201, R201 ;  /* 0x000000c900c97308 */ /* 0x000e620000000800 */
[----:B------:R-:W1:Y:S01]  /*d310*/  LDSM.16.MT88.4 R144, [R226+0x14800] ;  /* 0x01480000e290783b */ /* 0x000e620000004200 */
[C---:B------:R-:W-:Y:S08]  /*d320*/  HMMA.16816.F32 R12, R136.reuse, R148, R12 ;  /* 0x00000094880c723c */ /* 0x040ff0000000180c */
[----:B------:R-:W1:Y:S01]  /*d330*/  MUFU.EX2 R192, R192 ;  /* 0x000000c000c07308 */ /* 0x000e620000000800 */
[C---:B------:R-:W-:Y:S01]  /*d340*/  HMMA.16816.F32 R16, R136.reuse, R150, R16 ;  /* 0x000000968810723c */ /* 0x040fe20000001810 */
[----:B------:R-:W1:Y:S02]  /*d350*/  LDSM.16.MT88.4 R148, [R225+0x14800] ;  /* 0x01480000e194783b */ /* 0x000e640000004200 */
[----:B------:R-:W-:Y:S03]  /*d360*/  FADD.FTZ R186, R181, R186 ;  /* 0x000000bab5ba7221 */ /* 0x000fe60000010000 */
[C---:B---3--:R-:W-:Y:S03]  /*d370*/  HMMA.16816.F32 R20, R136.reuse, R140, R20 ;  /* 0x0000008c8814723c */ /* 0x048fe60000001814 */
[----:B------:R-:W3:Y:S01]  /*d380*/  MUFU.EX2 R191, R191 ;  /* 0x000000bf00bf7308 */ /* 0x000ee20000000800 */
[----:B----4-:R-:W-:Y:S01]  /*d390*/  LDSM.16.MT88.4 R176, [R228+0x13800] ;  /* 0x01380000e4b0783b */ /* 0x010fe20000004200 */
[----:B------:R-:W-:Y:S01]  /*d3a0*/  FADD.FTZ R188, R193, R188 ;  /* 0x000000bcc1bc7221 */ /* 0x000fe20000010000 */
[C---:B------:R-:W-:Y:S07]  /*d3b0*/  HMMA.16816.F32 R24, R136.reuse, R142, R24 ;  /* 0x0000008e8818723c */ /* 0x040fee0000001818 */
[----:B------:R-:W4:Y:S01]  /*d3c0*/  MUFU.EX2 R190, R190 ;  /* 0x000000be00be7308 */ /* 0x000f220000000800 */
[----:B------:R-:W3:Y:S01]  /*d3d0*/  LDSM.16.MT88.4 R140, [R224+0x14800] ;  /* 0x01480000e08c783b */ /* 0x000ee20000004200 */
[C---:B------:R-:W-:Y:S08]  /*d3e0*/  HMMA.16816.F32 R28, R136.reuse, R152, R28 ;  /* 0x00000098881c723c */ /* 0x040ff0000000181c */
[----:B------:R-:W-:Y:S01]  /*d3f0*/  MUFU.EX2 R189, R189 ;  /* 0x000000bd00bd7308 */ /* 0x000fe20000000800 */
[C---:B------:R-:W-:Y:S01]  /*d400*/  HMMA.16816.F32 R32, R136.reuse, R154, R32 ;  /* 0x0000009a8820723c */ /* 0x040fe20000001820 */
[----:B------:R-:W4:Y:S02]  /*d410*/  LDSM.16.MT88.4 R152, [R228+0x16800] ;  /* 0x01680000e498783b */ /* 0x000f240000004200 */
[----:B------:R-:W-:Y:S03]  /*d420*/  FADD.FTZ R186, R197, R186 ;  /* 0x000000bac5ba7221 */ /* 0x000fe60000010000 */
[C---:B------:R-:W-:Y:S03]  /*d430*/  HMMA.16816.F32 R36, R136.reuse, R160, R36 ;  /* 0x000000a08824723c */ /* 0x040fe60000001824 */
[----:B------:R-:W4:Y:S02]  /*d440*/  MUFU.EX2 R166, R166 ;  /* 0x000000a600a67308 */ /* 0x000f240000000800 */
        /* <DEDUP_REMOVED lines=18> */
[----:B--2---:R-:W-:Y:S01]  /*d570*/  FADD.FTZ R186, R204, R186 ;  /* 0x000000baccba7221 */ /* 0x004fe20000010000 */
[C---:B-1----:R-:W-:Y:S05]  /*d580*/  HMMA.16816.F32 R68, R136.reuse, R156, R68 ;  /* 0x0000009c8844723c */ /* 0x042fea0000001844 */
[----:B------:R-:W-:Y:S01]  /*d590*/  FADD.FTZ R188, R207, R188 ;  /* 0x000000bccfbc7221 */ /* 0x000fe20000010000 */
        /* <DEDUP_REMOVED lines=16> */
[----:B------:R-:W2:Y:S04]  /*d6a0*/  LDSM.16.MT88.4 R140, [R224+0x16800] ;  /* 0x01680000e08c783b */ /* 0x000ea80000004200 */
[----:B------:R-:W-:Y:S01]  /*d6b0*/  FADD.FTZ R186, R251, R186 ;  /* 0x000000bafbba7221 */ /* 0x000fe20000010000 */
[C---:B----4-:R-:W-:Y:S05]  /*d6c0*/  HMMA.16816.F32 R100, R136.reuse, R152, R100 ;  /* 0x000000988864723c */ /* 0x050fea0000001864 */
[----:B------:R-:W-:Y:S01]  /*d6d0*/  FADD.FTZ R188, R191, R188 ;  /* 0x000000bcbfbc7221 */ /* 0x000fe20000010000 */
[C---:B------:R-:W-:Y:S01]  /*d6e0*/  HMMA.16816.F32 R104, R136.reuse, R154, R104 ;  /* 0x0000009a8868723c */ /* 0x040fe20000001868 */
[----:B------:R-:W3:Y:S04]  /*d6f0*/  LDSM.16.MT88.4 R152, [R226+0x11000] ;  /* 0x01100000e298783b */ /* 0x000ee80000004200 */
[----:B------:R-:W-:Y:S01]  /*d700*/  FADD.FTZ R186, R252, R186 ;  /* 0x000000bafcba7221 */ /* 0x000fe20000010000 */
[C---:B-----5:R-:W-:Y:S05]  /*d710*/  HMMA.16816.F32 R108, R136.reuse, R132, R108 ;  /* 0x00000084886c723c */ /* 0x060fea000000186c */
[----:B------:R-:W-:Y:S01]  /*d720*/  FADD.FTZ R188, R190, R188 ;  /* 0x000000bcbebc7221 */ /* 0x000fe20000010000 */
        /* <DEDUP_REMOVED lines=11> */
[----:B------:R-:W-:Y:S01]  /*d7e0*/  MOV R0, R164 ;  /* 0x000000a400007202 */ /* 0x000fe20000000f00 */
[C---:B------:R-:W-:Y:S03]  /*d7f0*/  HMMA.16816.F32 R4, R132.reuse, R148, R4 ;  /* 0x000000948404723c */ /* 0x040fe60000001804 */
[----:B------:R-:W4:Y:S02]  /*d800*/  LDSM.16.MT88.4 R140, [R225+0x13000] ;  /* 0x01300000e18c783b */ /* 0x000f240000004200 */
[----:B------:R-:W-:Y:S01]  /*d810*/  FADD.FTZ R186, R166, R186 ;  /* 0x000000baa6ba7221 */ /* 0x000fe20000010000 */
[C---:B------:R-:W-:Y:S05]  /*d820*/  HMMA.16816.F32 R8, R132.reuse, R150, R8 ;  /* 0x000000968408723c */ /* 0x040fea0000001808 */
[----:B------:R-:W5:Y:S01]  /*d830*/  LDSM.16.MT88.4 R148, [R226+0x15000] ;  /* 0x01500000e294783b */ /* 0x000f620000004200 */
[C---:B---3--:R-:W-:Y:S05]  /*d840*/  HMMA.16816.F32 R12, R132.reuse, R152, R12 ;  /* 0x00000098840c723c */ /* 0x048fea000000180c */
[----:B------:R-:W-:Y:S01]  /*d850*/  FADD.FTZ R249, R189, R188 ;  /* 0x000000bcbdf97221 */ /* 0x000fe20000010000 */
[C---:B------:R-:W-:Y:S01]  /*d860*/  HMMA.16816.F32 R16, R132.reuse, R154, R16 ;  /* 0x0000009a8410723c */ /* 0x040fe20000001810 */
[----:B------:R-:W3:Y:S04]  /*d870*/  LDSM.16.MT88.4 R152, [R225+0x15000] ;  /* 0x01500000e198783b */ /* 0x000ee80000004200 */
[----:B------:R-:W-:Y:S01]  /*d880*/  FADD.FTZ R248, R165, R186 ;  /* 0x000000baa5f87221 */ /* 0x000fe20000010000 */
[C---:B------:R-:W-:Y:S06]  /*d890*/  HMMA.16816.F32 R20, R132.reuse, R156, R20 ;  /* 0x0000009c8414723c */ /* 0x040fec0000001814 */
[C---:B------:R-:W-:Y:S06]  /*d8a0*/  HMMA.16816.F32 R24, R132.reuse, R158, R24 ;  /* 0x0000009e8418723c */ /* 0x040fec0000001818 */
        /* <DEDUP_REMOVED lines=23> */
[----:B------:R-:W5:Y:S05]  /*da20*/  LDSM.16.MT88.4 R148, [R225+0x17000] ;  /* 0x01700000e194783b */ /* 0x000f6a0000004200 */
        /* <DEDUP_REMOVED lines=10> */
[C---:B------:R-:W-:Y:S06]  /*dad0*/  HMMA.16816.F32 R112, R132.reuse, R142, R112 ;  /* 0x0000008e8470723c */ /* 0x040fec0000001870 */
[C---:B-----5:R-:W-:Y:S06]  /*dae0*/  HMMA.16816.F32 R116, R132.reuse, R148, R116 ;  /* 0x000000948474723c */ /* 0x060fec0000001874 */
[C---:B------:R-:W-:Y:S06]  /*daf0*/  HMMA.16816.F32 R120, R132.reuse, R150, R120 ;  /* 0x000000968478723c */ /* 0x040fec0000001878 */
[C---:B---3--:R-:W-:Y:S06]  /*db00*/  HMMA.16816.F32 R124, R132.reuse, R152, R124 ;  /* 0x00000098847c723c */ /* 0x048fec000000187c */
[----:B------:R-:W-:Y:S06]  /*db10*/  HMMA.16816.F32 R128, R132, R154, R128 ;  /* 0x0000009a8480723c */ /* 0x000fec0000001880 */
[C---:B------:R-:W-:Y:S01]  /*db20*/  HMMA.16816.F32 R156, R168.reuse, R160, R4 ;  /* 0x000000a0a89c723c */ /* 0x040fe20000001804 */
[----:B------:R-:W2:Y:S05]  /*db30*/  LDSM.16.MT88.4 R4, [R226+0x13800] ;  /* 0x01380000e204783b */ /* 0x000eaa0000004200 */
[C---:B------:R-:W-:Y:S03]  /*db40*/  HMMA.16816.F32 R160, R168.reuse, R162, R8 ;  /* 0x000000a2a8a0723c */ /* 0x040fe60000001808 */
[----:B------:R-:W3:Y:S03]  /*db50*/  LDSM.16.MT88.4 R8, [R225+0x13800] ;  /* 0x01380000e108783b */ /* 0x000ee60000004200 */
[C---:B-1----:R-:W-:Y:S05]  /*db60*/  HMMA.16816.F32 R148, R168.reuse, R136, R12 ;  /* 0x00000088a894723c */ /* 0x042fea000000180c */
[----:B------:R-:W1:Y:S01]  /*db70*/  LDSM.16.MT88.4 R12, [R224+0x13800] ;  /* 0x01380000e00c783b */ /* 0x000e620000004200 */
[C---:B------:R-:W-:Y:S06]  /*db80*/  HMMA.16816.F32 R152, R168.reuse, R138, R16 ;  /* 0x0000008aa898723c */ /* 0x040fec0000001810 */
[C---:B------:R-:W-:Y:S01]  /*db90*/  HMMA.16816.F32 R140, R168.reuse, R144, R20 ;  /* 0x00000090a88c723c */ /* 0x040fe20000001814 */
[----:B------:R-:W4:Y:S05]  /*dba0*/  LDSM.16.MT88.4 R16, [R228+0x15800] ;  /* 0x01580000e410783b */ /* 0x000f2a0000004200 */
        /* <DEDUP_REMOVED lines=22> */
[C---:B------:R-:W-:Y:S06]  /*dd10*/  HMMA.16816.F32 R84, R168.reuse, R24, R84 ;  /* 0x00000018a854723c */ /* 0x040fec0000001854 */
[C---:B------:R-:W-:Y:S06]  /*dd20*/  HMMA.16816.F32 R88, R168.reuse, R26, R88 ;  /* 0x0000001aa858723c */ /* 0x040fec0000001858 */
[C---:B--2---:R-:W-:Y:S06]  /*dd30*/  HMMA.16816.F32 R92, R168.reuse, R4, R92 ;  /* 0x00000004a85c723c */ /* 0x044fec000000185c */
[C---:B------:R-:W-:Y:S06]  /*dd40*/  HMMA.16816.F32 R96, R168.reuse, R6, R96 ;  /* 0x00000006a860723c */ /* 0x040fec0000001860 */
[C---:B---3--:R-:W-:Y:S06]  /*dd50*/  HMMA.16816.F32 R100, R168.reuse, R8, R100 ;  /* 0x00000008a864723c */ /* 0x048fec0000001864 */
[C---:B------:R-:W-:Y:S06]  /*dd60*/  HMMA.16816.F32 R104, R168.reuse, R10, R104 ;  /* 0x0000000aa868723c */ /* 0x040fec0000001868 */
[C---:B-1----:R-:W-:Y:S06]  /*dd70*/  HMMA.16816.F32 R108, R168.reuse, R12, R108 ;  /* 0x0000000ca86c723c */ /* 0x042fec000000186c */
[C---:B------:R-:W-:Y:S06]  /*dd80*/  HMMA.16816.F32 R112, R168.reuse, R14, R112 ;  /* 0x0000000ea870723c */ /* 0x040fec0000001870 */
[C---:B----4-:R-:W-:Y:S06]  /*dd90*/  HMMA.16816.F32 R116, R168.reuse, R16, R116 ;  /* 0x00000010a874723c */ /* 0x050fec0000001874 */
[C---:B------:R-:W-:Y:S06]  /*dda0*/  HMMA.16816.F32 R120, R168.reuse, R18, R120 ;  /* 0x00000012a878723c */ /* 0x040fec0000001878 */
[C---:B-----5:R-:W-:Y:S06]  /*ddb0*/  HMMA.16816.F32 R124, R168.reuse, R20, R124 ;  /* 0x00000014a87c723c */ /* 0x060fec000000187c */
[----:B------:R-:W-:Y:S01]  /*ddc0*/  HMMA.16816.F32 R128, R168, R22, R128 ;  /* 0x00000016a880723c */ /* 0x000fe20000001880 */
[----:B------:R-:W-:Y:S11]  /*ddd0*/  @!UPT UIADD3 URZ, URZ, URZ, URZ ;  /* 0x0000003f3f3ff290 */ /* 0x000ff6000fffe03f */
[----:B------:R-:W-:Y:S01]  /*dde0*/  @!UPT UIADD3 URZ, URZ, URZ, URZ ;  /* 0x0000003f3f3ff290 */ /* 0x000fe2000fffe03f */
[----:B------:R-:W-:Y:S11]  /*ddf0*/  @P0 BRA `(.L_x_4156) ;  /* 0xffffffb000680947 */ /* 0x000ff6000383ffff */
.L_x_4152:
[----:B------:R-:W1:Y:S01]  /*de00*/  SHFL.BFLY PT, R2, R249, 0x2, 0x1f ;  /* 0x0c401f00f9027f89 */ /* 0x000e6200000e0000 */
[----:B------:R-:W2:Y:S01]  /*de10*/  S2UR UR4, SR_CgaCtaId ;  /* 0x00000000000479c3 */ /* 0x000ea20000008800 */
[----:B------:R-:W-:Y:S01]  /*de20*/  MOV R4, 0x3f800000 ;  /* 0x3f80000000047802 */ /* 0x000fe20000000f00 */
[----:B------:R-:W-:Y:S01]  /*de30*/  UMOV UR5, 0x400 ;  /* 0x0000040000057882 */ /* 0x000fe20000000000 */
[----:B------:R-:W3:Y:S01]  /*de40*/  SHFL.BFLY PT, R0, R248, 0x2, 0x1f ;  /* 0x0c401f00f8007f89 */ /* 0x000ee200000e0000 */
[----:B------:R-:W-:Y:S01]  /*de50*/  MOV R5, 0x3f800000 ;  /* 0x3f80000000057802 */ /* 0x000fe20000000f00 */
[----:B------:R-:W4:Y:S01]  /*de60*/  S2R R6, SR_TID.X ;  /* 0x0000000000067919 */ /* 0x000f220000002100 */
[----:B-1----:R-:W-:Y:S01]  /*de70*/  FADD.FTZ R249, R2, R249 ;  /* 0x000000f902f97221 */ /* 0x002fe20000010000 */
[----:B--2---:R-:W-:Y:S01]  /*de80*/  ULEA UR4, UR4, UR5, 0x18 ;  /* 0x0000000504047291 */ /* 0x004fe2000f8ec03f */
[----:B---3--:R-:W-:-:S03]  /*de90*/  FADD.FTZ R248, R0, R248 ;  /* 0x000000f800f87221 */ /* 0x008fc60000010000 */
[----:B------:R-:W1:Y:S04]  /*dea0*/  SHFL.BFLY PT, R2, R249, 0x1, 0x1f ;  /* 0x0c201f00f9027f89 */ /* 0x000e6800000e0000 */
[----:B------:R-:W2:Y:S01]  /*deb0*/  SHFL.BFLY PT, R0, R248, 0x1, 0x1f ;  /* 0x0c201f00f8007f89 */ /* 0x000ea200000e0000 */
        /* <DEDUP_REMOVED lines=232> */
[----:B------:R-:W1:Y:S01]  /*ed40*/  @P3 MUFU.LG2 R0, R0 ;  /* 0x0000000000003308 */ /* 0x000e620000000c00 */
[----:B------:R-:W-:Y:S01]  /*ed50*/  F2FP.F16.F32.PACK_AB R96, R97, R96 ;  /* 0x000000606160723e */ /* 0x000fe200000000ff */
[----:B------:R-:W-:Y:S01]  /*ed60*/  STS [R12+0x4400], R74 ;  /* 0x0044004a0c007388 */ /* 0x000fe20000000800 */
[----:B------:R-:W-:Y:S01]  /*ed70*/  F2FP.F16.F32.PACK_AB R98, R99, R98 ;  /* 0x000000626362723e */ /* 0x000fe200000000ff */
[----:B------:R-:W-:Y:S01]  /*ed80*/  ULDC.U8 UR4, c[0x0][0x3d8] ;  /* 0x0000f60000047ab9 */ /* 0x000fe20000000000 */
[----:B------:R-:W-:Y:S01]  /*ed90*/  F2FP.F16.F32.PACK_AB R100, R101, R100 ;  /* 0x000000646564723e */ /* 0x000fe200000000ff */
[----:B------:R-:W-:Y:S01]  /*eda0*/  STS [R14+0x4000], R76 ;  /* 0x0040004c0e007388 */ /* 0x000fe20000000800 */
[----:B------:R-:W-:Y:S01]  /*edb0*/  F2FP.F16.F32.PACK_AB R102, R103, R102 ;  /* 0x000000666766723e */ /* 0x000fe200000000ff */
[C---:B------:R-:W-:Y:S01]  /*edc0*/  FMUL.FTZ R116, R4.reuse, R116 ;  /* 0x0000007404747220 */ /* 0x040fe20000410000 */
[----:B------:R-:W-:Y:S01]  /*edd0*/  F2FP.F16.F32.PACK_AB R104, R105, R104 ;  /* 0x000000686968723e */ /* 0x000fe200000000ff */
[----:B------:R-:W-:Y:S01]  /*ede0*/  STS [R14+0x4400], R78 ;  /* 0x0044004e0e007388 */ /* 0x000fe20000000800 */
[----:B------:R-:W-:Y:S01]  /*edf0*/  F2FP.F16.F32.PACK_AB R106, R107, R106 ;  /* 0x0000006a6b6a723e */ /* 0x000fe200000000ff */
[C---:B------:R-:W-:Y:S01]  /*ee00*/  FMUL.FTZ R117, R4.reuse, R117 ;  /* 0x0000007504757220 */ /* 0x040fe20000410000 */
[----:B------:R-:W-:Y:S01]  /*ee10*/  F2FP.F16.F32.PACK_AB R108, R109, R108 ;  /* 0x0000006c6d6c723e */ /* 0x000fe200000000ff */
[----:B------:R-:W-:Y:S01]  /*ee20*/  STS [R9+0x4000], R80 ;  /* 0x0040005009007388 */ /* 0x000fe20000000800 */
[----:B------:R-:W-:Y:S01]  /*ee30*/  F2FP.F16.F32.PACK_AB R110, R111, R110 ;  /* 0x0000006e6f6e723e */ /* 0x000fe200000000ff */
[----:B------:R-:W-:Y:S01]  /*ee40*/  FMUL.FTZ R119, R5, R119 ;  /* 0x0000007705777220 */ /* 0x000fe20000410000 */
[----:B------:R-:W-:Y:S01]  /*ee50*/  F2FP.F16.F32.PACK_AB R112, R113, R112 ;  /* 0x000000707170723e */ /* 0x000fe200000000ff */
[----:B------:R-:W-:Y:S01]  /*ee60*/  STS [R9+0x4400], R82 ;  /* 0x0044005209007388 */ /* 0x000fe20000000800 */
[----:B------:R-:W-:Y:S01]  /*ee70*/  F2FP.F16.F32.PACK_AB R114, R115, R114 ;  /* 0x000000727372723e */ /* 0x000fe200000000ff */
[C---:B------:R-:W-:Y:S01]  /*ee80*/  FMUL.FTZ R118, R5.reuse, R118 ;  /* 0x0000007605767220 */ /* 0x040fe20000410000 */
[----:B------:R-:W-:Y:S01]  /*ee90*/  ISETP.NE.AND P0, PT, RZ, UR4, PT ;  /* 0x00000004ff007c0c */ /* 0x000fe2000bf05270 */
[----:B------:R-:W-:Y:S01]  /*eea0*/  STS [R15+0x4000], R84 ;  /* 0x004000540f007388 */ /* 0x000fe20000000800 */
[C---:B------:R-:W-:Y:S01]  /*eeb0*/  FMUL.FTZ R120, R4.reuse, R120 ;  /* 0x0000007804787220 */ /* 0x040fe20000410000 */
[C---:B------:R-:W-:Y:S01]  /*eec0*/  FMUL.FTZ R121, R4.reuse, R121 ;  /* 0x0000007904797220 */ /* 0x040fe20000410000 */
[C---:B------:R-:W-:Y:S01]  /*eed0*/  FMUL.FTZ R123, R5.reuse, R123 ;  /* 0x0000007b057b7220 */ /* 0x040fe20000410000 */
        /* <DEDUP_REMOVED lines=10> */
[----:B------:R-:W-:Y:S01]  /*ef80*/  FMUL.FTZ R4, R4, R129 ;  /* 0x0000008104047220 */ /* 0x000fe20000410000 */
[----:B------:R-:W-:Y:S01]  /*ef90*/  FMUL.FTZ R5, R5, R130 ;  /* 0x0000008205057220 */ /* 0x000fe20000410000 */
[----:B------:R-:W-:Y:S01]  /*efa0*/  STS [R17+0x4000], R92 ;  /* 0x0040005c11007388 */ /* 0x000fe20000000800 */
[----:B------:R-:W-:Y:S01]  /*efb0*/  F2FP.F16.F32.PACK_AB R116, R117, R116 ;  /* 0x000000747574723e */ /* 0x000fe200000000ff */
[----:B---3--:R-:W-:Y:S01]  /*efc0*/  @P4 FMUL.FTZ R2, R2, 0.69314718246459960938 ;  /* 0x3f31721802024820 */ /* 0x008fe20000410000 */
[----:B------:R-:W-:Y:S01]  /*efd0*/  F2FP.F16.F32.PACK_AB R118, R119, R118 ;  /* 0x000000767776723e */ /* 0x000fe200000000ff */
[----:B------:R-:W-:Y:S01]  /*efe0*/  STS [R17+0x4400], R94 ;  /* 0x0044005e11007388 */ /* 0x000fe20000000800 */
[----:B------:R-:W-:Y:S01]  /*eff0*/  F2FP.F16.F32.PACK_AB R120, R121, R120 ;  /* 0x000000787978723e */ /* 0x000fe200000000ff */
[----:B-1----:R-:W-:Y:S01]  /*f000*/  @P3 FMUL.FTZ R0, R0, 0.69314718246459960938 ;  /* 0x3f31721800003820 */ /* 0x002fe20000410000 */
[----:B------:R-:W-:Y:S01]  /*f010*/  F2FP.F16.F32.PACK_AB R122, R123, R122 ;  /* 0x0000007a7b7a723e */ /* 0x000fe200000000ff */
[----:B------:R-:W-:Y:S01]  /*f020*/  STS [R13+0x4000], R96 ;  /* 0x004000600d007388 */ /* 0x000fe20000000800 */
[----:B------:R-:W-:-:S02]  /*f030*/  F2FP.F16.F32.PACK_AB R124, R125, R124 ;  /* 0x0000007c7d7c723e */ /* 0x000fc400000000ff */
[----:B------:R-:W-:Y:S01]  /*f040*/  F2FP.F16.F32.PACK_AB R126, R127, R126 ;  /* 0x0000007e7f7e723e */ /* 0x000fe200000000ff */
[----:B------:R-:W-:Y:S01]  /*f050*/  STS [R13+0x4400], R98 ;  /* 0x004400620d007388 */ /* 0x000fe20000000800 */
[----:B------:R-:W-:Y:S02]  /*f060*/  F2FP.F16.F32.PACK_AB R4, R4, R128 ;  /* 0x000000800404723e */ /* 0x000fe400000000ff */
[----:B------:R-:W-:Y:S01]  /*f070*/  F2FP.F16.F32.PACK_AB R5, R131, R5 ;  /* 0x000000058305723e */ /* 0x000fe200000000ff */
        /* <DEDUP_REMOVED lines=8> */
[----:B-1----:R-:W1:Y:S03]  /*f100*/  @P3 LDC R8, c[0x0][0x2e8] ;  /* 0x0000ba00ff083b82 */ /* 0x002e660000000800 */
[----:B------:R-:W-:Y:S04]  /*f110*/  STS [R15+0x6000], R116 ;  /* 0x006000740f007388 */ /* 0x000fe80000000800 */
[----:B------:R-:W-:Y:S04]  /*f120*/  STS [R15+0x6400], R118 ;  /* 0x006400760f007388 */ /* 0x000fe80000000800 */
[----:B------:R-:W-:Y:S04]  /*f130*/  STS [R16+0x6000], R120 ;  /* 0x0060007810007388 */ /* 0x000fe80000000800 */
[----:B------:R-:W-:Y:S04]  /*f140*/  STS [R16+0x6400], R122 ;  /* 0x0064007a10007388 */ /* 0x000fe80000000800 */
[----:B------:R-:W-:Y:S04]  /*f150*/  STS [R17+0x6000], R124 ;  /* 0x0060007c11007388 */ /* 0x000fe80000000800 */
[----:B------:R-:W-:Y:S01]  /*f160*/  STS [R17+0x6400], R126 ;  /* 0x0064007e11007388 */ /* 0x000fe20000000800 */
[----:B--2---:R-:W2:Y:S03]  /*f170*/  @P4 LDC R9, c[0x0][0x2e8] ;  /* 0x0000ba00ff094b82 */ /* 0x004ea60000000800 */
[----:B------:R3:W-:Y:S04]  /*f180*/  STS [R13+0x6000], R4 ;  /* 0x006000040d007388 */ /* 0x0007e80000000800 */
[----:B------:R4:W-:Y:S01]  /*f190*/  STS [R13+0x6400], R5 ;  /* 0x006400050d007388 */ /* 0x0009e20000000800 */
[----:B---3--:R-:W-:Y:S01]  /*f1a0*/  MOV R4, 0x7f800000 ;  /* 0x7f80000000047802 */ /* 0x008fe20000000f00 */
[----:B--2---:R-:W-:Y:S01]  /*f1b0*/  @P4 FFMA.FTZ R4, R164, R9, R2 ;  /* 0x00000009a4044223 */ /* 0x004fe20000010002 */
[----:B----4-:R-:W-:Y:S01]  /*f1c0*/  MOV R5, 0x7f800000 ;  /* 0x7f80000000057802 */ /* 0x010fe20000000f00 */
[----:B-1----:R-:W-:Y:S01]  /*f1d0*/  @P3 FFMA.FTZ R5, R3, R8, R0 ;  /* 0x0000000803053223 */ /* 0x002fe20000010000 */
[----:B------:R-:W-:Y:S06]  /*f1e0*/  @!P0 BRA `(.L_x_4157) ;  /* 0x0000000000248947 */ /* 0x000fec0003800000 */
[----:B------:R-:W1:Y:S01]  /*f1f0*/  S2UR UR11, SR_CTAID.Y ;  /* 0x00000000000b79c3 */ /* 0x000e620000002600 */
[----:B------:R-:W-:Y:S01]  /*f200*/  ULDC UR4, c[0x0][0x2c4] ;  /* 0x0000b10000047ab9 */ /* 0x000fe20000000800 */
[----:B------:R-:W-:Y:S01]  /*f210*/  UISETP.NE.AND UP0, UPT, UR15, -0x1, UPT ;  /* 0xffffffff0f00788c */ /* 0x000fe2000bf05270 */
[----:B------:R-:W-:-:S05]  /*f220*/  ULDC UR9, c[0x0][0x2e4] ;  /* 0x0000b90000097ab9 */ /* 0x000fca0000000800 */
[----:B------:R-:W2:Y:S01]  /*f230*/  S2UR UR8, SR_CTAID.Z ;  /* 0x00000000000879c3 */ /* 0x000ea20000002700 */
[----:B-1----:R-:W-:-:S04]  /*f240*/  UIMAD UR4, UR11, UR4, URZ ;  /* 0x000000040b0472a4 */ /* 0x002fc8000f8e023f */
[----:B------:R-:W-:-:S04]  /*f250*/  USEL UR4, UR4, UR15, !UP0 ;  /* 0x0000000f04047287 */ /* 0x000fc8000c000000 */
[----:B--2---:R-:W-:Y:S01]  /*f260*/  UIMAD UR9, UR8, UR9, UR4 ;  /* 0x00000009080972a4 */ /* 0x004fe2000f8e0204 */
[----:B------:R-:W-:Y:S11]  /*f270*/  BRA `(.L_x_4158) ;  /* 0x0000000000187947 */ /* 0x000ff60003800000 */
.L_x_4157:
[----:B------:R-:W-:Y:S01]  /*f280*/  S2UR UR8, SR_CTAID.Z ;  /* 0x00000000000879c3 */ /* 0x000fe20000002700 */
[----:B------:R-:W-:Y:S01]  /*f290*/  ULDC UR4, c[0x0][0x270] ;  /* 0x00009c0000047ab9 */ /* 0x000fe20000000800 */
[----:B------:R-:W-:-:S06]  /*f2a0*/  ULDC UR9, c[0x0][0x2c4] ;  /* 0x0000b10000097ab9 */ /* 0x000fcc0000000800 */
[----:B------:R-:W1:Y:S02]  /*f2b0*/  S2UR UR11, SR_CTAID.Y ;  /* 0x00000000000b79c3 */ /* 0x000e640000002600 */
[----:B-1----:R-:W-:-:S04]  /*f2c0*/  UIMAD UR4, UR11, UR4, UR8 ;  /* 0x000000040b0472a4 */ /* 0x002fc8000f8e0208 */
[----:B------:R-:W-:-:S12]  /*f2d0*/  UIMAD UR9, UR4, UR9, URZ ;  /* 0x00000009040972a4 */ /* 0x000fd8000f8e023f */
.L_x_4158:
[----:B------:R-:W1:Y:S01]  /*f2e0*/  S2R R3, SR_TID.X ;  /* 0x0000000000037919 */ /* 0x000e620000002100 */
        /* <DEDUP_REMOVED lines=42> */
.L_x_4160:
[----:B------:R-:W-:Y:S05]  /*f590*/  BSYNC B0 ;  /* 0x0000000000007941 */ /* 0x000fea0003800000 */
.L_x_4159:
[----:B------:R-:W2:Y:S01]  /*f5a0*/  S2UR UR9, SR_CTAID.X ;  /* 0x00000000000979c3 */ /* 0x000ea20000002500 */
[----:B------:R-:W-:Y:S01]  /*f5b0*/  LEA.HI R2, R7, R6, RZ, 0x3 ;  /* 0x0000000607027211 */ /* 0x000fe200078f18ff */
[----:B------:R-:W-:Y:S01]  /*f5c0*/  IMAD.U32 R6, RZ, RZ, UR6 ;  /* 0x00000006ff067e24 */ /* 0x000fe2000f8e00ff */
[----:B------:R-:W-:Y:S01]  /*f5d0*/  SHF.R.S32.HI R241, RZ, 0x1f, R240 ;  /* 0x0000001ffff17819 */ /* 0x000fe200000114f0 */
[----:B------:R-:W-:Y:S01]  /*f5e0*/  USHF.R.S32.HI UR5, URZ, 0x1f, UR8 ;  /* 0x0000001f3f057899 */ /* 0x000fe20008011408 */
[----:B------:R-:W-:Y:S01]  /*f5f0*/  SHF.R.S32.HI R2, RZ, 0x3, R2 ;  /* 0x00000003ff027819 */ /* 0x000fe20000011402 */
[----:B------:R3:W4:Y:S01]  /*f600*/  LDS.128 R16, [R238+0x1800] ;  /* 0x00180000ee107984 */ /* 0x0007220000000c00 */
[----:B------:R-:W-:Y:S01]  /*f610*/  LEA.HI R0, R0, R3, RZ, 0x3 ;  /* 0x0000000300007211 */ /* 0x000fe200078f18ff */
[----:B------:R-:W5:Y:S01]  /*f620*/  LDC.64 R24, c[0x0][0x2a0] ;  /* 0x0000a800ff187b82 */ /* 0x000f620000000a00 */
[----:B------:R-:W-:Y:S01]  /*f630*/  BSSY B0, `(.L_x_4161) ;  /* 0x000002d000007945 */ /* 0x000fe20003800000 */
[C---:B-1----:R-:W-:Y:S01]  /*f640*/  VIADD R4, R2.reuse, 0x10 ;  /* 0x0000001002047836 */ /* 0x042fe20000000000 */
[----:B------:R3:W1:Y:S01]  /*f650*/  LDS.128 R20, [R238] ;  /* 0x00000000ee147984 */ /* 0x0006620000000c00 */
[----:B------:R-:W-:Y:S01]  /*f660*/  VIADD R5, R2, 0x20 ;  /* 0x0000002002057836 */ /* 0x000fe20000000000 */
[----:B------:R-:W-:-:S02]  /*f670*/  SHF.R.S32.HI R0, RZ, 0x3, R0 ;  /* 0x00000003ff007819 */ /* 0x000fc40000011400 */
[----:B------:R-:W-:Y:S01]  /*f680*/  ISETP.GE.AND P2, PT, R4, UR12, PT ;  /* 0x0000000c04007c0c */ /* 0x000fe2000bf46270 */
[----:B------:R-:W-:Y:S01]  /*f690*/  VIADD R4, R2, 0x30 ;  /* 0x0000003002047836 */ /* 0x000fe20000000000 */
[----:B------:R-:W-:Y:S01]  /*f6a0*/  ISETP.GE.AND P1, PT, R5, UR12, PT ;  /* 0x0000000c05007c0c */ /* 0x000fe2000bf26270 */
[----:B------:R3:W1:Y:S01]  /*f6b0*/  LDS.128 R12, [R238+0x2000] ;  /* 0x00200000ee0c7984 */ /* 0x0006620000000c00 */
[----:B------:R-:W-:-:S03]  /*f6c0*/  SHF.R.S32.HI R0, RZ, 0x1f, R0 ;  /* 0x0000001fff007819 */ /* 0x000fc60000011400 */
[----:B------:R3:W1:Y:S01]  /*f6d0*/  LDS.128 R8, [R238+0x4000] ;  /* 0x00400000ee087984 */ /* 0x0006620000000c00 */
[----:B--2---:R-:W-:-:S04]  /*f6e0*/  USHF.L.U32 UR9, UR9, 0x6, URZ ;  /* 0x0000000609097899 */ /* 0x004fc8000800063f */
[----:B------:R-:W-:Y:S02]  /*f6f0*/  USHF.R.S32.HI UR4, URZ, 0x1f, UR9 ;  /* 0x0000001f3f047899 */ /* 0x000fe40008011409 */
[----:B------:R-:W-:Y:S02]  /*f700*/  IMAD.WIDE.U32 R6, R6, UR9, R240 ;  /* 0x0000000906067c25 */ /* 0x000fe4000f8e00f0 */
[----:B------:R-:W-:Y:S02]  /*f710*/  UIMAD UR4, UR4, UR6, URZ ;  /* 0x00000006040472a4 */ /* 0x000fe4000f8e023f */
[----:B-----5:R-:W-:Y:S01]  /*f720*/  IMAD R26, R24, UR5, RZ ;  /* 0x00000005181a7c24 */ /* 0x020fe2000f8e02ff */
[----:B------:R-:W-:Y:S01]  /*f730*/  IADD3 R6, P0, R6, UR16, RZ ;  /* 0x0000001006067c10 */ /* 0x000fe2000ff1e0ff */
[----:B------:R-:W-:Y:S02]  /*f740*/  UIMAD UR4, UR9, UR7, UR4 ;  /* 0x00000007090472a4 */ /* 0x000fe4000f8e0204 */
[----:B------:R-:W-:Y:S01]  /*f750*/  IMAD R26, R25, UR8, R26 ;  /* 0x00000008191a7c24 */ /* 0x000fe2000f8e021a */
[----:B------:R-:W-:-:S03]  /*f760*/  UIADD3 UR9, -UR9, UR14, URZ ;  /* 0x0000000e09097290 */ /* 0x000fc6000fffe13f */
[----:B------:R-:W-:-:S03]  /*f770*/  IMAD.U32 R3, RZ, RZ, UR4 ;  /* 0x00000004ff037e24 */ /* 0x000fc6000f8e00ff */
[----:B------:R-:W-:Y:S02]  /*f780*/  ISETP.GE.AND P3, PT, R2, UR9, PT ;  /* 0x0000000902007c0c */ /* 0x000fe4000bf66270 */
[----:B------:R-:W-:Y:S02]  /*f790*/  IADD3.X R7, R7, UR15, R3, P0, !PT ;  /* 0x0000000f07077c10 */ /* 0x000fe400087fe403 */
[----:B------:R-:W-:Y:S01]  /*f7a0*/  ISETP.GE.AND P0, PT, R4, UR12, PT ;  /* 0x0000000c04007c0c */ /* 0x000fe2000bf06270 */
[----:B------:R-:W-:-:S03]  /*f7b0*/  IMAD.WIDE.U32 R24, R24, UR8, R6 ;  /* 0x0000000818187c25 */ /* 0x000fc6000f8e0006 */
[----:B------:R3:W2:Y:S01]  /*f7c0*/  LDS.128 R4, [R238+0x6000] ;  /* 0x00600000ee047984 */ /* 0x0006a20000000c00 */
[----:B------:R-:W-:-:S04]  /*f7d0*/  IMAD.IADD R27, R26, 0x1, R25 ;  /* 0x000000011a1b7824 */ /* 0x000fc800078e0219 */
[----:B-1--4-:R-:W-:Y:S05]  /*f7e0*/  @P3 BRA `(.L_x_4162) ;  /* 0x0000000000443947 */ /* 0x012fea0003800000 */
        /* <DEDUP_REMOVED lines=16> */
[----:B--2---:R1:W-:Y:S02]  /*f8f0*/  @!P3 STG.E.128 desc[UR20][R30.64+0x180], R4 ;  /* 0x000180041e00b986 */ /* 0x0043e4000c101d14 */
.L_x_4162:
[----:B------:R-:W-:Y:S05]  /*f900*/  BSYNC B0 ;  /* 0x0000000000007941 */ /* 0x000fea0003800000 */
.L_x_4161:
[----:B-1----:R1:W4:Y:S01]  /*f910*/  LDS.128 R20, [R238+0x800] ;  /* 0x00080000ee147984 */ /* 0x0023220000000c00 */
[----:B------:R-:W-:Y:S03]  /*f920*/  BSSY B0, `(.L_x_4163) ;  /* 0x0000019000007945 */ /* 0x000fe60003800000 */
[----:B------:R1:W1:Y:S04]  /*f930*/  LDS.128 R12, [R238+0x2800] ;  /* 0x00280000ee0c7984 */ /* 0x0002680000000c00 */
[----:B------:R1:W1:Y:S04]  /*f940*/  LDS.128 R8, [R238+0x4800] ;  /* 0x00480000ee087984 */ /* 0x0002680000000c00 */
[----:B--2---:R2:W1:Y:S01]  /*f950*/  LDS.128 R4, [R238+0x6800] ;  /* 0x00680000ee047984 */ /* 0x0044620000000c00 */
        /* <DEDUP_REMOVED lines=21> */
.L_x_4164:
[----:B------:R-:W-:Y:S05]  /*fab0*/  BSYNC B0 ;  /* 0x0000000000007941 */ /* 0x000fea0003800000 */
.L_x_4163:
        /* <DEDUP_REMOVED lines=26> */
.L_x_4166:
[----:B------:R-:W-:Y:S05]  /*fc60*/  BSYNC B0 ;  /* 0x0000000000007941 */ /* 0x000fea0003800000 */
.L_x_4165:
        /* <DEDUP_REMOVED lines=26> */
.L_x_4167:
        /* <DEDUP_REMOVED lines=15> */
.L_x_8903:


//--------------------- .text._ZN5flash24flash_fwd_splitkv_kernelI23Flash_fwd_kernel_traitsILi256ELi64ELi64ELi4ELb0ELb0EN7cutlass6half_tE19Flash_kernel_traitsILi256ELi64ELi64ELi4ES3_EELb0ELb0ELb0ELb0ELb1ELb0ELb0ELb1EEEvNS_16Flash_fwd_paramsE --------------------------
	.section	.text._ZN5flash24flash_fwd_splitkv_kernelI23Flash_fwd_kernel_traitsILi256ELi64ELi64ELi4ELb0ELb0EN7cutlass6half_tE19Flash_kernel_traitsILi256ELi64ELi64ELi4ES3_EELb0ELb0ELb0ELb0ELb1ELb0ELb0ELb1EEEvNS_16Flash_fwd_paramsE,"ax",@progbits
	.align	128
        .global         _ZN5flash24flash_fwd_splitkv_kernelI23Flash_fwd_kernel_traitsILi256ELi64ELi64ELi4ELb0ELb0EN7cutlass6half_tE19Flash_kernel_traitsILi256ELi64ELi64ELi4ES3_EELb0ELb0ELb0ELb0ELb1ELb0ELb0ELb1EEEvNS_16Flash_fwd_paramsE
        .type           _ZN5flash24flash_fwd_splitkv_kernelI23Flash_fwd_kernel_traitsILi256ELi64ELi64ELi4ELb0ELb0EN7cutlass6half_tE19Flash_kernel_traitsILi256ELi64ELi64ELi4ES3_EELb0ELb0ELb0ELb0ELb1ELb0ELb0ELb1EEEvNS_16Flash_fwd_paramsE,@function
        .size           _ZN5flash24flash_fwd_splitkv_kernelI23Flash_fwd_kernel_traitsILi256ELi64ELi64ELi4ELb0ELb0EN7cutlass6half_tE19Flash_kernel_traitsILi256ELi64ELi64ELi4ES3_EELb0ELb0ELb0ELb0ELb1ELb0ELb0ELb1EEEvNS_16Flash_fwd_paramsE,(.L_x_8904 - _ZN5flash24flash_fwd_splitkv_kernelI23Flash_fwd_kernel_traitsILi256ELi64ELi64ELi4ELb0ELb0EN7cutlass6half_tE19Flash_kernel_traitsILi256ELi64ELi64ELi4ES3_EELb0ELb0ELb0ELb0ELb1ELb0ELb0ELb1EEEvNS_16Flash_fwd_paramsE)
        .other          _ZN5flash24flash_fwd_splitkv_kernelI23Flash_fwd_kernel_traitsILi256ELi64ELi64ELi4ELb0ELb0EN7cutlass6half_tE19Flash_kernel_traitsILi256ELi64ELi64ELi4ES3_EELb0ELb0ELb0ELb0ELb1ELb0ELb0ELb1EEEvNS_16Flash_fwd_paramsE,@"STO_CUDA_ENTRY STV_DEFAULT"
_ZN5flash24flash_fwd_splitkv_kernelI23Flash_fwd_kernel_traitsILi256ELi64ELi64ELi4ELb0ELb0EN7cutlass6half_tE19Flash_kernel_traitsILi256ELi64ELi64ELi4ES3_EELb0ELb0ELb0ELb0ELb1ELb0ELb0ELb1EEEvNS_16Flash_fwd_paramsE:
.text._ZN5flash24flash_fwd_splitkv_kernelI23Flash_fwd_kernel_traitsILi256ELi64ELi64ELi4ELb0ELb0EN7cutlass6half_tE19Flash_kernel_traitsILi256ELi64ELi64ELi4ES3_EELb0ELb0ELb0ELb0ELb1ELb0ELb0ELb1EEEvNS_16Flash_fwd_paramsE:
[----:B------:R-:W-:Y:S01]  /*0000*/  LDC R1, c[0x0][0x28] ;  /* 0x00000a00ff017b82 */ /* 0x000fe20000000800 */
[----:B------:R-:W1:Y:S07]  /*0010*/  S2R R21, SR_CTAID.Y ;  /* 0x0000000000157919 */ /* 0x000e6e0000002600 */
[----:B------:R-:W1:Y:S01]  /*0020*/  LDC.64 R4, c[0x0][0x2f0] ;  /* 0x0000bc00ff047b82 */ /* 0x000e620000000a00 */
[----:B------:R-:W-:Y:S01]  /*0030*/  ULDC.64 UR4, c[0x0][0x2f0] ;  /* 0x0000bc0000047ab9 */ /* 0x000fe20000000a00 */
[----:B------:R-:W-:Y:S01]  /*0040*/  IMAD.MOV.U32 R239, RZ, RZ, -0x1 ;  /* 0xffffffffffef7424 */ /* 0x000fe200078e00ff */
[----:B------:R-:W-:Y:S01]  /*0050*/  ISETP.NE.U32.AND P0, PT, RZ, UR4, PT ;  /* 0x00000004ff007c0c */ /* 0x000fe2000bf05070 */
[----:B------:R-:W-:Y:S01]  /*0060*/  ULDC.64 UR6, c[0x0][0x208] ;  /* 0x0000820000067ab9 */ /* 0x000fe20000000a00 */
[----:B------:R-:W-:-:S02]  /*0070*/  ULDC.64 UR8, c[0x0][0x300] ;  /* 0x0000c00000087ab9 */ /* 0x000fc40000000a00 */
[----:B------:R-:W-:Y:S01]  /*0080*/  ISETP.NE.AND.EX P0, PT, RZ, UR5, PT, P0 ;  /* 0x00000005ff007c0c */ /* 0x000fe2000bf05300 */
[----:B------:R-:W2:Y:S08]  /*0090*/  LDC.U8 R0, c[0x0][0x3c2] ;  /* 0x0000f080ff007b82 */ /* 0x000eb00000000000 */
[----:B------:R-:W3:Y:S08]  /*00a0*/  LDC.64 R2, c[0x0][0x2f8] ;  /* 0x0000be00ff027b82 */ /* 0x000ef00000000a00 */
[----:B------:R-:W4:Y:S01]  /*00b0*/  LDC.64 R10, c[0x0][0x2f8] ;  /* 0x0000be00ff0a7b82 */ /* 0x000f220000000a00 */
[----:B-1----:R-:W-:-:S07]  /*00c0*/  IMAD.WIDE R4, R21, 0x4, R4 ;  /* 0x0000000415047825 */ /* 0x002fce00078e0204 */
[----:B------:R-:W1:Y:S01]  /*00d0*/  LDC.64 R142, c[0x0][0x300] ;  /* 0x0000c000ff8e7b82 */ /* 0x000e620000000a00 */
[----:B------:R-:W4:Y:S04]  /*00e0*/  @P0 LDG.E R239, desc[UR6][R4.64] ;  /* 0x0000000604ef0981 */ /* 0x000f28000c1e1900 */
[----:B------:R-:W4:Y:S01]  /*00f0*/  @P0 LDG.E R238, desc[UR6][R4.64+0x4] ;  /* 0x0000040604ee0981 */ /* 0x000f22000c1e1900 */
[----:B--2---:R-:W-:Y:S01]  /*0100*/  ISETP.NE.AND P1, PT, R0, RZ, PT ;  /* 0x000000ff0000720c */ /* 0x004fe20003f25270 */
[----:B------:R-:W-:Y:S01]  /*0110*/  IMAD.MOV.U32 R19, RZ, RZ, -0x1 ;  /* 0xffffffffff137424 */ /* 0x000fe200078e00ff */
[----:B---3--:R-:W-:Y:S01]  /*0120*/  ISETP.EQ.U32.AND P2, PT, R2, RZ, PT ;  /* 0x000000ff0200720c */ /* 0x008fe20003f42070 */
[----:B------:R-:W-:Y:S01]  /*0130*/  IMAD.MOV.U32 R0, RZ, RZ, RZ ;  /* 0x000000ffff007224 */ /* 0x000fe200078e00ff */
[----:B------:R-:W-:-:S02]  /*0140*/  ISETP.NE.U32.AND P5, PT, RZ, UR8, PT ;  /* 0x00000008ff007c0c */ /* 0x000fc4000bfa5070 */
[----:B------:R-:W-:Y:S01]  /*0150*/  ISETP.EQ.OR.EX P2, PT, R3, RZ, !P1, P2 ;  /* 0x000000ff0300720c */ /* 0x000fe20004f42720 */
[----:B----4-:R-:W-:Y:S01]  /*0160*/  IMAD.WIDE R10, R21, 0x4, R10 ;  /* 0x00000004150a7825 */ /* 0x010fe200078e020a */
[----:B------:R-:W-:-:S03]  /*0170*/  ISETP.NE.AND.EX P5, PT, RZ, UR9, PT, P5 ;  /* 0x00000009ff007c0c */ /* 0x000fc6000bfa5350 */
[----:B-1----:R-:W-:-:S08]  /*0180*/  IMAD.WIDE R142, R21, 0x4, R142 ;  /* 0x00000004158e7825 */ /* 0x002fd000078e028e */
[----:B------:R1:W5:Y:S04]  /*0190*/  @!P2 LDG.E R19, desc[UR6][R10.64] ;  /* 0x000000060a13a981 */ /* 0x000368000c1e1900 */
[----:B------:R1:W5:Y:S01]  /*01a0*/  @P5 LDG.E R0, desc[UR6][R142.64] ;  /* 0x000000068e005981 */ /* 0x000362000c1e1900 */
[--C-:B------:R-:W-:Y:S01]  /*01b0*/  SHF.R.S32.HI R7, RZ, 0x1f, R21.reuse ;  /* 0x0000001fff077819 */ /* 0x100fe20000011415 */
[----:B------:R-:W-:Y:S01]  /*01c0*/  IMAD.MOV.U32 R9, RZ, RZ, R21 ;  /* 0x000000ffff097224 */ /* 0x000fe200078e0015 */
[----:B------:R-:W2:Y:S01]  /*01d0*/  S2R R17, SR_CTAID.X ;  /* 0x0000000000117919 */ /* 0x000ea20000002500 */
[----:B------:R-:W3:Y:S01]  /*01e0*/  S2R R136, SR_CTAID.Z ;  /* 0x0000000000887919 */ /* 0x000ee20000002700 */
[----:B------:R-:W4:Y:S01]  /*01f0*/  S2R R59, SR_TID.X ;  /* 0x00000000003b7919 */ /* 0x000f220000002100 */
[----:B------:R-:W-:-:S06]  /*0200*/  @P0 IMAD.IADD R238, R238, 0x1, -R239 ;  /* 0x00000001eeee0824 */ /* 0x000fcc00078e0aef */
[----:B------:R-:W1:Y:S01]  /*0210*/  @!P0 LDC R238, c[0x0][0x2c4] ;  /* 0x0000b100ffee8b82 */ /* 0x000e620000000800 */
[----:B------:R-:W-:-:S04]  /*0220*/  ISETP.NE.U32.AND P0, PT, R2, RZ, PT ;  /* 0x000000ff0200720c */ /* 0x000fc80003f05070 */
[----:B------:R-:W-:-:S13]  /*0230*/  ISETP.NE.AND.EX P0, PT, R3, RZ, PT, P0 ;  /* 0x000000ff0300720c */ /* 0x000fda0003f05300 */
[----:B--234-:R-:W-:Y:S05]  /*0240*/  @!P0 BRA `(.L_x_4168) ;  /* 0x0000000000108947 */ /* 0x01cfea0003800000 */
[----:B------:R-:W2:Y:S02]  /*0250*/  @P1 LDG.E R2, desc[UR6][R10.64+0x4] ;  /* 0x000004060a021981 */ /* 0x000ea4000c1e1900 */
[----:B--2--5:R-:W-:-:S06]  /*0260*/  @P1 IADD3 R5, R2, -R19, RZ ;  /* 0x8000001302051210 */ /* 0x024fcc0007ffe0ff */
[----:B------:R3:W5:Y:S01]  /*0270*/  @!P1 LDG.E R5, desc[UR6][R10.64] ;  /* 0x000000060a059981 */ /* 0x000762000c1e1900 */
[----:B------:R-:W-:Y:S05]  /*0280*/  BRA `(.L_x_4169) ;  /* 0x0000000000047947 */ /* 0x000fea0003800000 */
.L_x_4168:
[----:B------:R-:W2:Y:S02]  /*0290*/  LDC R5, c[0x0][0x2c8] ;  /* 0x0000b200ff057b82 */ /* 0x000ea40000000800 */
.L_x_4169:
[----:B------:R-:W4:Y:S02]  /*02a0*/  LDC.64 R2, c[0x0][0x308] ;  /* 0x0000c200ff027b82 */ /* 0x000f240000000a00 */
[----:B----4-:R-:W-:-:S04]  /*02b0*/  ISETP.NE.U32.AND P2, PT, R2, RZ, PT ;  /* 0x000000ff0200720c */ /* 0x010fc80003f45070 */
[----:B------:R-:W-:-:S13]  /*02c0*/  ISETP.NE.AND.EX P2, PT, R3, RZ, PT, P2 ;  /* 0x000000ff0300720c */ /* 0x000fda0003f45320 */
[----:B------:R-:W1:Y:S01]  /*02d0*/  @P2 LDC.64 R2, c[0x0][0x308] ;  /* 0x0000c200ff022b82 */ /* 0x000e620000000a00 */
[----:B------:R-:W-:-:S07]  /*02e0*/  IMAD.SHL.U32 R133, R17, 0x40, RZ ;  /* 0x0000004011857824 */ /* 0x000fce00078e00ff */
[----:B------:R-:W4:Y:S01]  /*02f0*/  @!P2 LDC R4, c[0x0][0x2cc] ;  /* 0x0000b300ff04ab82 */ /* 0x000f220000000800 */
[----:B-1-3--:R-:W-:-:S07]  /*0300*/  @P2 IMAD.WIDE R10, R21, 0x4, R2 ;  /* 0x00000004150a2825 */ /* 0x00afce00078e0202 */
[----:B------:R-:W1:Y:S01]  /*0310*/  @!P2 LDC.64 R2, c[0x0][0x318] ;  /* 0x0000c600ff02ab82 */ /* 0x000e620000000a00 */
[----:B------:R-:W3:Y:S01]  /*0320*/  @P2 LDG.E R11, desc[UR6][R10.64] ;  /* 0x000000060a0b2981 */ /* 0x000ee2000c1e1900 */
[----:B------:R-:W-:Y:S01]  /*0330*/  ISETP.GT.AND P1, PT, R238, R133, PT ;  /* 0x00000085ee00720c */ /* 0x000fe20003f24270 */
[----:B--2--5:R-:W-:Y:S01]  /*0340*/  IMAD.IADD R92, R5, 0x1, -R0 ;  /* 0x00000001055c7824 */ /* 0x024fe200078e0a00 */
[----:B-1----:R-:W-:-:S04]  /*0350*/  @!P2 ISETP.NE.U32.AND P0, PT, R2, RZ, PT ;  /* 0x000000ff0200a20c */ /* 0x002fc80003f05070 */
[----:B------:R-:W-:-:S04]  /*0360*/  @!P2 ISETP.NE.AND.EX P0, PT, R3, RZ, PT, P0 ;  /* 0x000000ff0300a20c */ /* 0x000fc80003f05300 */
[----:B----4-:R-:W-:Y:S01]  /*0370*/  @!P2 SEL R3, R4, RZ, P0 ;  /* 0x000000ff0403a207 */ /* 0x010fe20000000000 */
[----:B---3--:R-:W-:Y:S02]  /*0380*/  @P2 IMAD.IADD R60, R11, 0x1, -R0 ;  /* 0x000000010b3c2824 */ /* 0x008fe400078e0a00 */
[----:B------:R-:W-:Y:S06]  /*0390*/  @!P1 EXIT ;  /* 0x000000000000994d */ /* 0x000fec0003800000 */
[----:B------:R-:W-:Y:S01]  /*03a0*/  @!P2 IMAD.IADD R60, R92, 0x1, R3 ;  /* 0x000000015c3ca824 */ /* 0x000fe200078e0203 */
[----:B------:R-:W-:Y:S02]  /*03b0*/  ULDC UR5, c[0x0][0x2c8] ;  /* 0x0000b20000057ab9 */ /* 0x000fe40000000800 */
[----:B------:R-:W-:Y:S01]  /*03c0*/  UIADD3 UR5, UR5, 0x3f, URZ ;  /* 0x0000003f05057890 */ /* 0x000fe2000fffe03f */
[----:B------:R-:W-:-:S03]  /*03d0*/  VIADD R3, R60, 0x3f ;  /* 0x0000003f3c037836 */ /* 0x000fc60000000000 */
[----:B------:R-:W-:Y:S02]  /*03e0*/  USHF.R.S32.HI UR4, URZ, 0x1f, UR5 ;  /* 0x0000001f3f047899 */ /* 0x000fe40008011405 */
[----:B------:R-:W-:Y:S02]  /*03f0*/  SHF.R.S32.HI R2, RZ, 0x1f, R3 ;  /* 0x0000001fff027819 */ /* 0x000fe40000011403 */
[----:B------:R-:W-:Y:S02]  /*0400*/  ULEA.HI UR4, UR4, UR5, URZ, 0x6 ;  /* 0x0000000504047291 */ /* 0x000fe4000f8f303f */
[----:B------:R-:W-:Y:S02]  /*0410*/  LEA.HI R2, R2, R3, RZ, 0x6 ;  /* 0x0000000302027211 */ /* 0x000fe400078f30ff */
[----:B------:R-:W-:Y:S02]  /*0420*/  USHF.R.S32.HI UR4, URZ, 0x6, UR4 ;  /* 0x000000063f047899 */ /* 0x000fe40008011404 */
[----:B------:R-:W-:-:S04]  /*0430*/  SHF.R.S32.HI R165, RZ, 0x6, R2 ;  /* 0x00000006ffa57819 */ /* 0x000fc80000011402 */
[----:B------:R-:W-:-:S04]  /*0440*/  VIMNMX R165, R165, UR4, PT ;  /* 0x00000004a5a57c48 */ /* 0x000fc8000bfe0100 */
[----:B------:R-:W-:-:S13]  /*0450*/  ISETP.GT.AND P0, PT, R165, RZ, PT ;  /* 0x000000ffa500720c */ /* 0x000fda0003f04270 */
[----:B------:R-:W-:Y:S05]  /*0460*/  @P0 BRA `(.L_x_4170) ;  /* 0x0000000800080947 */ /* 0x000fea0003800000 */
[----:B------:R-:W-:Y:S01]  /*0470*/  ISETP.NE.AND P0, PT, R239, -0x1, PT ;  /* 0xffffffffef00780c */ /* 0x000fe20003f05270 */
[----:B------:R-:W1:Y:S01]  /*0480*/  LDC.64 R4, c[0x0][0x298] ;  /* 0x0000a600ff047b82 */ /* 0x000e620000000a00 */
[----:B------:R-:W-:Y:S01]  /*0490*/  SHF.R.S32.HI R6, RZ, 0x1f, R59 ;  /* 0x0000001fff067819 */ /* 0x000fe2000001143b */
[----:B------:R-:W-:Y:S01]  /*04a0*/  ULDC.64 UR4, c[0x0][0x2a0] ;  /* 0x0000a80000047ab9 */ /* 0x000fe20000000a00 */
[----:B------:R-:W-:Y:S01]  /*04b0*/  SHF.R.S32.HI R9, RZ, 0x1f, R133 ;  /* 0x0000001fff097819 */ /* 0x000fe20000011485 */
[----:B------:R-:W-:Y:S01]  /*04c0*/  ULDC UR8, c[0x0][0x270] ;  /* 0x00009c0000087ab9 */ /* 0x000fe20000000800 */
[----:B------:R-:W-:Y:S01]  /*04d0*/  LEA.HI R6, R6, R59, RZ, 0x3 ;  /* 0x0000003b06067211 */ /* 0x000fe200078f18ff */
[----:B------:R-:W-:Y:S01]  /*04e0*/  BSSY B0, `(.L_x_4171) ;  /* 0x0000033000007945 */ /* 0x000fe20003800000 */
[----:B------:R-:W-:Y:S02]  /*04f0*/  LOP3.LUT P6, RZ, R59, 0x7, RZ, 0xc0, !PT ;  /* 0x000000073bff7812 */ /* 0x000fe400078cc0ff */
[----:B------:R-:W-:-:S02]  /*0500*/  LOP3.LUT R0, R6, 0x1ffffff8, RZ, 0xc0, !PT ;  /* 0x1ffffff806007812 */ /* 0x000fc400078ec0ff */
[----:B------:R-:W-:Y:S01]  /*0510*/  SHF.R.S32.HI R6, RZ, 0x3, R6 ;  /* 0x00000003ff067819 */ /* 0x000fe20000011406 */
[----:B------:R-:W2:Y:S02]  /*0520*/  @!P0 LDC.64 R2, c[0x0][0x290] ;  /* 0x0000a400ff028b82 */ /* 0x000ea40000000a00 */
[----:B------:R-:W-:-:S04]  /*0530*/  IMAD.IADD R0, R59, 0x1, -R0 ;  /* 0x000000013b007824 */ /* 0x000fc800078e0a00 */
[----:B------:R-:W-:-:S05]  /*0540*/  IMAD.SHL.U32 R14, R0, 0x8, RZ ;  /* 0x00000008000e7824 */ /* 0x000fca00078e00ff */
[----:B------:R-:W-:Y:S01]  /*0550*/  SHF.R.S32.HI R15, RZ, 0x1f, R14 ;  /* 0x0000001fff0f7819 */ /* 0x000fe2000001140e */
[----:B-1----:R-:W-:-:S04]  /*0560*/  @P0 IMAD.WIDE.U32 R10, R239, R4, RZ ;  /* 0x00000004ef0a0225 */ /* 0x002fc800078e00ff */
[-C--:B------:R-:W-:Y:S02]  /*0570*/  IMAD R0, R9, R4.reuse, RZ ;  /* 0x0000000409007224 */ /* 0x080fe400078e02ff */
[----:B------:R-:W-:-:S04]  /*0580*/  IMAD.WIDE.U32 R14, R133, R4, R14 ;  /* 0x00000004850e7225 */ /* 0x000fc800078e000e */
[----:B------:R-:W-:Y:S02]  /*0590*/  @P0 IMAD R239, R239, R5, R11 ;  /* 0x00000005efef0224 */ /* 0x000fe400078e020b */
[-C--:B--2---:R-:W-:Y:S02]  /*05a0*/  @!P0 IMAD R8, R7, R2.reuse, RZ ;  /* 0x0000000207088224 */ /* 0x084fe400078e02ff */
[----:B------:R-:W-:-:S04]  /*05b0*/  @!P0 IMAD.WIDE.U32 R12, R21, R2, RZ ;  /* 0x00000002150c8225 */ /* 0x000fc800078e00ff */
[----:B------:R-:W-:Y:S01]  /*05c0*/  @!P0 IMAD R3, R21, R3, R8 ;  /* 0x0000000315038224 */ /* 0x000fe200078e0208 */
[----:B------:R-:W-:Y:S01]  /*05d0*/  IADD3 R8, R6, 0x10, RZ ;  /* 0x0000001006087810 */ /* 0x000fe20007ffe0ff */
[----:B------:R-:W-:Y:S02]  /*05e0*/  @!P0 IMAD.MOV.U32 R10, RZ, RZ, R12 ;  /* 0x000000ffff0a8224 */ /* 0x000fe400078e000c */
[----:B------:R-:W-:Y:S01]  /*05f0*/  IMAD R0, R133, R5, R0 ;  /* 0x0000000585007224 */ /* 0x000fe200078e0200 */
[----:B------:R-:W-:Y:S01]  /*0600*/  @!P0 IADD3 R239, R13, R3, RZ ;  /* 0x000000030def8210 */ /* 0x000fe20007ffe0ff */
[----:B------:R-:W-:Y:S01]  /*0610*/  IMAD.IADD R7, R238, 0x1, -R133 ;  /* 0x00000001ee077824 */ /* 0x000fe200078e0a85 */
[----:B------:R-:W-:Y:S01]  /*0620*/  IADD3 R10, P0, R10, R14, RZ ;  /* 0x0000000e0a0a7210 */ /* 0x000fe20007f1e0ff */
[C---:B------:R-:W-:Y:S01]  /*0630*/  VIADD R2, R6.reuse, 0x20 ;  /* 0x0000002006027836 */ /* 0x040fe20000000000 */
[----:B------:R-:W-:Y:S02]  /*0640*/  SHF.R.S32.HI R3, RZ, 0x1f, R136 ;  /* 0x0000001fff037819 */ /* 0x000fe40000011488 */
[----:B------:R-:W-:Y:S01]  /*0650*/  IADD3.X R11, R239, R15, R0, P0, !PT ;  /* 0x0000000fef0b7210 */ /* 0x000fe200007fe400 */
[----:B------:R-:W-:Y:S01]  /*0660*/  IMAD R0, R21, UR8, R136 ;  /* 0x0000000815007c24 */ /* 0x000fe2000f8e0288 */
[-C--:B------:R-:W-:Y:S01]  /*0670*/  ISETP.GE.AND P0, PT, R6, R7.reuse, PT ;  /* 0x000000070600720c */ /* 0x080fe20003f06270 */
[----:B------:R-:W-:Y:S01]  /*0680*/  IMAD R3, R3, UR4, RZ ;  /* 0x0000000403037c24 */ /* 0x000fe2000f8e02ff */
[----:B------:R-:W-:-:S02]  /*0690*/  ISETP.GE.AND P2, PT, R8, R7, PT ;  /* 0x000000070800720c */ /* 0x000fc40003f46270 */
[-C--:B------:R-:W-:Y:S01]  /*06a0*/  ISETP.GE.OR P4, PT, R8, R7.reuse, P6 ;  /* 0x000000070800720c */ /* 0x080fe20003786670 */
[----:B------:R-:W-:Y:S01]  /*06b0*/  IMAD R3, R136, UR5, R3 ;  /* 0x0000000588037c24 */ /* 0x000fe2000f8e0203 */
[-C--:B------:R-:W-:Y:S01]  /*06c0*/  ISETP.GE.AND P1, PT, R2, R7.reuse, PT ;  /* 0x000000070200720c */ /* 0x080fe20003f26270 */
[----:B------:R-:W-:Y:S01]  /*06d0*/  IMAD.WIDE.U32 R136, R136, UR4, R10 ;  /* 0x0000000488887c25 */ /* 0x000fe2000f8e000a */
[----:B------:R-:W-:Y:S01]  /*06e0*/  ULDC UR4, c[0x0][0x2c4] ;  /* 0x0000b10000047ab9 */ /* 0x000fe20000000800 */
[-C--:B------:R-:W-:Y:S02]  /*06f0*/  ISETP.GE.OR P3, PT, R2, R7.reuse, P6 ;  /* 0x000000070200720c */ /* 0x080fe40003766670 */
[----:B------:R-:W-:Y:S01]  /*0700*/  IMAD R133, R0, UR4, R133 ;  /* 0x0000000400857c24 */ /* 0x000fe2000f8e0285 */
[----:B------:R-:W-:Y:S02]  /*0710*/  ISETP.GE.OR P5, PT, R6, R7, P6 ;  /* 0x000000070600720c */ /* 0x000fe400037a6670 */
[----:B------:R-:W-:-:S02]  /*0720*/  SHF.R.S32.HI R8, RZ, 0x1f, R6 ;  /* 0x0000001fff087819 */ /* 0x000fc40000011406 */
[----:B------:R-:W-:Y:S01]  /*0730*/  IADD3 R15, R137, R3, RZ ;  /* 0x00000003890f7210 */ /* 0x000fe20007ffe0ff */
[----:B------:R-:W-:Y:S08]  /*0740*/  @P0 BRA `(.L_x_4172) ;  /* 0x0000000000300947 */ /* 0x000ff00003800000 */
        /* <DEDUP_REMOVED lines=12> */
.L_x_4172:
[----:B------:R-:W-:Y:S05]  /*0810*/  BSYNC B0 ;  /* 0x0000000000007941 */ /* 0x000fea0003800000 */
.L_x_4171:
[----:B------:R-:W-:Y:S01]  /*0820*/  BSSY B0, `(.L_x_4173) ;  /* 0x0000013000007945 */ /* 0x000fe20003800000 */
[----:B------:R-:W-:Y:S02]  /*0830*/  IADD3 R2, P0, R133, R6, RZ ;  /* 0x0000000685027210 */ /* 0x000fe40007f1e0ff */
[----:B-1----:R-:W-:Y:S01]  /*0840*/  IADD3 R10, R6, 0x30, RZ ;  /* 0x00000030060a7810 */ /* 0x002fe20007ffe0ff */
[----:B------:R-:W-:Y:S05]  /*0850*/  @P2 BRA `(.L_x_4174) ;  /* 0x00000000003c2947 */ /* 0x000fea0003800000 */
[----:B------:R-:W-:Y:S01]  /*0860*/  IADD3 R3, P2, R6, 0x10, RZ ;  /* 0x0000001006037810 */ /* 0x000fe20007f5e0ff */
[----:B------:R-:W-:Y:S01]  /*0870*/  IMAD.MOV.U32 R12, RZ, RZ, R136 ;  /* 0x000000ffff0c7224 */ /* 0x000fe200078e0088 */
        /* <DEDUP_REMOVED lines=9> */
[----:B------:R1:W-:Y:S04]  /*0910*/  STG.E.128 desc[UR6][R16.64], RZ ;  /* 0x000000ff10007986 */ /* 0x0003e8000c101d06 */
[----:B------:R1:W-:Y:S04]  /*0920*/  STG.E.128 desc[UR6][R16.64+0x80], RZ ;  /* 0x000080ff10007986 */ /* 0x0003e8000c101d06 */
[----:B------:R1:W-:Y:S04]  /*0930*/  STG.E.128 desc[UR6][R16.64+0x100], RZ ;  /* 0x000100ff10007986 */ /* 0x0003e8000c101d06 */
[----:B------:R1:W-:Y:S02]  /*0940*/  STG.E.128 desc[UR6][R16.64+0x180], RZ ;  /* 0x000180ff10007986 */ /* 0x0003e4000c101d06 */
.L_x_4174:
[----:B------:R-:W-:Y:S05]  /*0950*/  BSYNC B0 ;  /* 0x0000000000007941 */ /* 0x000fea0003800000 */
.L_x_4173:
[----:B------:R-:W-:Y:S01]  /*0960*/  BSSY B0, `(.L_x_4175) ;  /* 0x0000012000007945 */ /* 0x000fe20003800000 */
[----:B------:R-:W-:-:S03]  /*0970*/  ISETP.GE.AND P2, PT, R10, R7, PT ;  /* 0x000000070a00720c */ /* 0x000fc60003f46270 */
[----:B------:R-:W-:Y:S10]  /*0980*/  @P1 BRA `(.L_x_4176) ;  /* 0x00000000003c1947 */ /* 0x000ff40003800000 */
[----:B------:R-:W-:Y:S01]  /*0990*/  IADD3 R3, P1, R6, 0x20, RZ ;  /* 0x0000002006037810 */ /* 0x000fe20007f3e0ff */
[----:B------:R-:W-:Y:S01]  /*09a0*/  IMAD.MOV.U32 R12, RZ, RZ, R136 ;  /* 0x000000ffff0c7224 */ /* 0x000fe200078e0088 */
[----:B------:R-:W-:Y:S01]  /*09b0*/  MOV R13, R15 ;  /* 0x0000000f000d7202 */ /* 0x000fe20000000f00 */
[----:B------:R-:W-:Y:S02]  /*09c0*/  ULDC.64 UR4, c[0x0][0x280] ;  /* 0x0000a00000047ab9 */ /* 0x000fe40000000a00 */
[----:B------:R-:W-:Y:S02]  /*09d0*/  IMAD.X R9, RZ, RZ, R8, P1 ;  /* 0x000000ffff097224 */ /* 0x000fe400008e0608 */
[----:B------:R-:W-:-:S04]  /*09e0*/  IMAD.WIDE.U32 R12, R3, R4, R12 ;  /* 0x00000004030c7225 */ /* 0x000fc800078e000c */
[----:B------:R-:W-:Y:S01]  /*09f0*/  IMAD R0, R9, R4, RZ ;  /* 0x0000000409007224 */ /* 0x000fe200078e02ff */
[----:B-1----:R-:W-:-:S03]  /*0a00*/  LEA R16, P1, R12, UR4, 0x1 ;  /* 0x000000040c107c11 */ /* 0x002fc6000f8208ff */
[----:B------:R-:W-:-:S05]  /*0a10*/  IMAD R0, R3, R5, R0 ;  /* 0x0000000503007224 */ /* 0x000fca00078e0200 */
[----:B------:R-:W-:-:S04]  /*0a20*/  IADD3 R3, R13, R0, RZ ;  /* 0x000000000d037210 */ /* 0x000fc80007ffe0ff */
[----:B------:R-:W-:-:S05]  /*0a30*/  LEA.HI.X R17, R12, UR5, R3, 0x1, P1 ;  /* 0x000000050c117c11 */ /* 0x000fca00088f0c03 */
[----:B------:R2:W-:Y:S04]  /*0a40*/  STG.E.128 desc[UR6][R16.64], RZ ;  /* 0x000000ff10007986 */ /* 0x0005e8000c101d06 */
[----:B------:R2:W-:Y:S04]  /*0a50*/  STG.E.128 desc[UR6][R16.64+0x80], RZ ;  /* 0x000080ff10007986 */ /* 0x0005e8000c101d06 */
[----:B------:R2:W-:Y:S04]  /*0a60*/  STG.E.128 desc[UR6][R16.64+0x100], RZ ;  /* 0x000100ff10007986 */ /* 0x0005e8000c101d06 */
[----:B------:R2:W-:Y:S02]  /*0a70*/  STG.E.128 desc[UR6][R16.64+0x180], RZ ;  /* 0x000180ff10007986 */ /* 0x0005e4000c101d06 */
.L_x_4176:
[----:B------:R-:W-:Y:S05]  /*0a80*/  BSYNC B0 ;  /* 0x0000000000007941 */ /* 0x000fea0003800000 */
.L_x_4175:
[----:B------:R-:W-:Y:S04]  /*0a90*/  BSSY B0, `(.L_x_4177) ;  /* 0x0000010000007945 */ /* 0x000fe80003800000 */
[----:B------:R-:W-:Y:S05]  /*0aa0*/  @P2 BRA `(.L_x_4178) ;  /* 0x0000000000382947 */ /* 0x000fea0003800000 */
[----:B------:R-:W-:Y:S01]  /*0ab0*/  IADD3 R3, P1, R6, 0x30, RZ ;  /* 0x0000003006037810 */ /* 0x000fe20007f3e0ff */
[----:B------:R-:W-:Y:S01]  /*0ac0*/  ULDC.64 UR4, c[0x0][0x280] ;  /* 0x0000a00000047ab9 */ /* 0x000fe20000000a00 */
[----:B------:R-:W-:Y:S02]  /*0ad0*/  MOV R14, R136 ;  /* 0x00000088000e7202 */ /* 0x000fe40000000f00 */
[----:B------:R-:W-:-:S03]  /*0ae0*/  IADD3.X R9, RZ, R8, RZ, P1, !PT ;  /* 0x00000008ff097210 */ /* 0x000fc60000ffe4ff */
        /* <DEDUP_REMOVED lines=10> */
.L_x_4178:
[----:B------:R-:W-:Y:S05]  /*0b90*/  BSYNC B0 ;  /* 0x0000000000007941 */ /* 0x000fea0003800000 */
.L_x_4177:
[----:B------:R-:W-:Y:S01]  /*0ba0*/  ISETP.GE.OR P6, PT, R10, R7, P6 ;  /* 0x000000070a00720c */ /* 0x000fe200037c6670 */
[----:B------:R-:W-:Y:S01]  /*0bb0*/  ULDC.64 UR4, c[0x0][0x2b0] ;  /* 0x0000ac0000047ab9 */ /* 0x000fe20000000a00 */
[----:B------:R-:W-:Y:S01]  /*0bc0*/  LEA.HI.X.SX32 R133, R133, R8, 0x1, P0 ;  /* 0x0000000885857211 */ /* 0x000fe200000f0eff */
[----:B------:R-:W-:Y:S01]  /*0bd0*/  @!P5 IMAD.MOV.U32 R9, RZ, RZ, 0x7f800000 ;  /* 0x7f800000ff09d424 */ /* 0x000fe200078e00ff */
[C---:B---3--:R-:W-:Y:S01]  /*0be0*/  LEA R4, P0, R2.reuse, UR4, 0x2 ;  /* 0x0000000402047c11 */ /* 0x048fe2000f8010ff */
[----:B------:R-:W-:Y:S02]  /*0bf0*/  @!P4 IMAD.MOV.U32 R7, RZ, RZ, 0x7f800000 ;  /* 0x7f800000ff07c424 */ /* 0x000fe400078e00ff */
[----:B------:R-:W-:Y:S01]  /*0c00*/  @!P3 IMAD.MOV.U32 R3, RZ, RZ, 0x7f800000 ;  /* 0x7f800000ff03b424 */ /* 0x000fe200078e00ff */
[----:B------:R-:W-:-:S05]  /*0c10*/  LEA.HI.X R5, R2, UR5, R133, 0x2, P0 ;  /* 0x0000000502057c11 */ /* 0x000fca00080f1485 */
[----:B------:R3:W-:Y:S04]  /*0c20*/  @!P5 STG.E desc[UR6][R4.64], R9 ;  /* 0x000000090400d986 */ /* 0x0007e8000c101906 */
[----:B------:R3:W-:Y:S04]  /*0c30*/  @!P4 STG.E desc[UR6][R4.64+0x40], R7 ;  /* 0x000040070400c986 */ /* 0x0007e8000c101906 */
[----:B------:R3:W-:Y:S01]  /*0c40*/  @!P3 STG.E desc[UR6][R4.64+0x80], R3 ;  /* 0x000080030400b986 */ /* 0x0007e2000c101906 */
[----:B------:R-:W-:Y:S05]  /*0c50*/  @P6 EXIT ;  /* 0x000000000000694d */ /* 0x000fea0003800000 */
[----:B---3--:R-:W-:-:S05]  /*0c60*/  MOV R3, 0x7f800000 ;  /* 0x7f80000000037802 */ /* 0x008fca0000000f00 */
[----:B------:R-:W-:Y:S01]  /*0c70*/  STG.E desc[UR6][R4.64+0xc0], R3 ;  /* 0x0000c00304007986 */ /* 0x000fe2000c101906 */
[----:B------:R-:W-:Y:S05]  /*0c80*/  EXIT ;  /* 0x000000000000794d */ /* 0x000fea0003800000 */
.L_x_4170:
[----:B------:R-:W1:Y:S01]  /*0c90*/  LDC.64 R2, c[0x0][0x368] ;  /* 0x0000da00ff027b82 */ /* 0x000e620000000a00 */
        /* <DEDUP_REMOVED lines=11> */
[----:B-1----:R-:W1:Y:S02]  /*0d50*/  LDC.64 R2, c[0x0][0x378] ;  /* 0x0000de00ff027b82 */ /* 0x002e640000000a00 */
        /* <DEDUP_REMOVED lines=9> */
.L_x_4179:
[----:B------:R-:W-:Y:S05]  /*0df0*/  @!P3 BRA `(.L_x_4180) ;  /* 0x000000040044b947 */ /* 0x000fea0003800000 */
[----:B------:R-:W1:Y:S01]  /*0e00*/  LDC R6, c[0x0][0x380] ;  /* 0x0000e000ff067b82 */ /* 0x000e620000000800 */
[----:B------:R-:W-:Y:S01]  /*0e10*/  LEA R15, R165, 0xffffffc0, 0x6 ;  /* 0xffffffc0a50f7811 */ /* 0x000fe200078e30ff */
[----:B------:R-:W-:-:S06]  /*0e20*/  ULDC.64 UR4, c[0x0][0x230] ;  /* 0x00008c0000047ab9 */ /* 0x000fcc0000000a00 */
[----:B------:R-:W2:Y:S08]  /*0e30*/  LDC R11, c[0x0][0x278] ;  /* 0x00009e00ff0b7b82 */ /* 0x000eb00000000800 */
[----:B------:R-:W3:Y:S01]  /*0e40*/  LDC.64 R146, c[0x0][0x248] ;  /* 0x00009200ff927b82 */ /* 0x000ee20000000a00 */
[----:B-1----:R-:W-:-:S04]  /*0e50*/  IABS R2, R6 ;  /* 0x0000000600027213 */ /* 0x002fc80000000000 */
[----:B------:R-:W1:Y:S08]  /*0e60*/  I2F.RP R8, R2 ;  /* 0x0000000200087306 */ /* 0x000e700000209400 */
[----:B-1----:R-:W1:Y:S02]  /*0e70*/  MUFU.RCP R4, R8 ;  /* 0x0000000800047308 */ /* 0x002e640000001000 */
[----:B-1----:R-:W-:-:S06]  /*0e80*/  IADD3 R4, R4, 0xffffffe, RZ ;  /* 0x0ffffffe04047810 */ /* 0x002fcc0007ffe0ff */
[----:B------:R-:W1:Y:S02]  /*0e90*/  F2I.FTZ.U32.TRUNC.NTZ R5, R4 ;  /* 0x0000000400057305 */ /* 0x000e64000021f000 */
[----:B-1----:R-:W-:Y:S01]  /*0ea0*/  IMAD.MOV R3, RZ, RZ, -R5 ;  /* 0x000000ffff037224 */ /* 0x002fe200078e0a05 */
[----:B------:R-:W-:-:S03]  /*0eb0*/  MOV R4, RZ ;  /* 0x000000ff00047202 */ /* 0x000fc60000000f00 */
[----:B------:R-:W-:Y:S01]  /*0ec0*/  IMAD R0, R3, R2, RZ ;  /* 0x0000000203007224 */ /* 0x000fe200078e02ff */
[----:B------:R-:W-:-:S03]  /*0ed0*/  IABS R3, R15 ;  /* 0x0000000f00037213 */ /* 0x000fc60000000000 */
[----:B------:R-:W-:-:S06]  /*0ee0*/  IMAD.HI.U32 R0, R5, R0, R4 ;  /* 0x0000000005007227 */ /* 0x000fcc00078e0004 */
        /* <DEDUP_REMOVED lines=13> */
[----:B-----5:R-:W-:-:S05]  /*0fc0*/  IMAD.WIDE R20, R13, 0x4, R240 ;  /* 0x000000040d147825 */ /* 0x020fca00078e02f0 */
[----:B------:R-:W4:Y:S01]  /*0fd0*/  LDG.E R0, desc[UR6][R20.64] ;  /* 0x0000000614007981 */ /* 0x000f22000c1e1900 */
[----:B--2---:R-:W-:-:S04]  /*0fe0*/  IABS R2, R11 ;  /* 0x0000000b00027213 */ /* 0x004fc80000000000 */
        /* <DEDUP_REMOVED lines=8> */
[----:B------:R-:W-:-:S04]  /*1070*/  IMAD.HI.U32 R19, R19, R4, R18 ;  /* 0x0000000413137227 */ /* 0x000fc800078e0012 */
[----:B------:R-:W-:-:S04]  /*1080*/  IMAD.MOV.U32 R4, RZ, RZ, R3 ;  /* 0x000000ffff047224 */ /* 0x000fc800078e0003 */
[----:B------:R-:W-:-:S05]  /*1090*/  IMAD.HI.U32 R8, R19, R4, RZ ;  /* 0x0000000413087227 */ /* 0x000fca00078e00ff */
[----:B------:R-:W-:-:S05]  /*10a0*/  IADD3 R3, -R8, RZ, RZ ;  /* 0x000000ff08037210 */ /* 0x000fca0007ffe1ff */
[----:B------:R-:W-:Y:S02]  /*10b0*/  IMAD R3, R2, R3, R4 ;  /* 0x0000000302037224 */ /* 0x000fe400078e0204 */
[----:B------:R-:W-:-:S03]  /*10c0*/  IMAD.MOV R4, RZ, RZ, -R13 ;  /* 0x000000ffff047224 */ /* 0x000fc600078e0a0d */
[----:B------:R-:W-:Y:S01]  /*10d0*/  ISETP.GT.U32.AND P1, PT, R2, R3, PT ;  /* 0x000000030200720c */ /* 0x000fe20003f24070 */
[----:B------:R-:W-:-:S12]  /*10e0*/  IMAD R15, R6, R4, R15 ;  /* 0x00000004060f7224 */ /* 0x000fd800078e020f */
[----:B------:R-:W-:Y:S01]  /*10f0*/  @!P1 IMAD.IADD R3, R3, 0x1, -R2 ;  /* 0x0000000103039824 */ /* 0x000fe200078e0a02 */
[----:B------:R-:W-:Y:S02]  /*1100*/  @!P1 IADD3 R8, R8, 0x1, RZ ;  /* 0x0000000108089810 */ /* 0x000fe40007ffe0ff */
[----:B------:R-:W-:Y:S02]  /*1110*/  ISETP.NE.AND P1, PT, R11, RZ, PT ;  /* 0x000000ff0b00720c */ /* 0x000fe40003f25270 */
[----:B------:R-:W-:Y:S02]  /*1120*/  ISETP.GE.U32.AND P2, PT, R3, R2, PT ;  /* 0x000000020300720c */ /* 0x000fe40003f46070 */
[----:B------:R-:W-:-:S04]  /*1130*/  LOP3.LUT R2, R136, R11, RZ, 0x3c, !PT ;  /* 0x0000000b88027212 */ /* 0x000fc800078e3cff */
[----:B------:R-:W-:Y:S02]  /*1140*/  ISETP.GE.AND P0, PT, R2, RZ, PT ;  /* 0x000000ff0200720c */ /* 0x000fe40003f06270 */
[----:B------:R-:W1:Y:S05]  /*1150*/  LDC.64 R2, c[0x0][0x238] ;  /* 0x00008e00ff027b82 */ /* 0x000e6a0000000a00 */
[----:B------:R-:W-:-:S06]  /*1160*/  @P2 IADD3 R8, R8, 0x1, RZ ;  /* 0x0000000108082810 */ /* 0x000fcc0007ffe0ff */
[----:B------:R-:W-:Y:S01]  /*1170*/  @!P0 IMAD.MOV R8, RZ, RZ, -R8 ;  /* 0x000000ffff088224 */ /* 0x000fe200078e0a08 */
[----:B------:R-:W-:-:S04]  /*1180*/  @!P1 LOP3.LUT R8, RZ, R11, RZ, 0x33, !PT ;  /* 0x0000000bff089212 */ /* 0x000fc800078e33ff */
[----:B------:R-:W-:Y:S02]  /*1190*/  SHF.R.S32.HI R117, RZ, 0x1f, R8 ;  /* 0x0000001fff757819 */ /* 0x000fe40000011408 */
[----:B----4-:R-:W-:Y:S01]  /*11a0*/  SHF.R.S32.HI R5, RZ, 0x1f, R0 ;  /* 0x0000001fff057819 */ /* 0x010fe20000011400 */
[----:B------:R-:W-:-:S04]  /*11b0*/  IMAD.WIDE.U32 R18, R0, UR4, RZ ;  /* 0x0000000400127c25 */ /* 0x000fc8000f8e00ff */
[C---:B------:R-:W-:Y:S02]  /*11c0*/  IMAD R13, R5.reuse, UR4, RZ ;  /* 0x00000004050d7c24 */ /* 0x040fe4000f8e02ff */
[----:B-1----:R-:W-:Y:S02]  /*11d0*/  IMAD R5, R5, R2, RZ ;  /* 0x0000000205057224 */ /* 0x002fe400078e02ff */
[C---:B------:R-:W-:Y:S01]  /*11e0*/  IMAD R4, R0.reuse, UR5, R13 ;  /* 0x0000000500047c24 */ /* 0x040fe2000f8e020d */
[----:B------:R-:W-:Y:S01]  /*11f0*/  SHF.R.S32.HI R13, RZ, 0x1f, R15 ;  /* 0x0000001fff0d7819 */ /* 0x000fe2000001140f */
[----:B------:R-:W-:Y:S01]  /*1200*/  ULDC.64 UR4, c[0x0][0x260] ;  /* 0x0000980000047ab9 */ /* 0x000fe20000000a00 */
[----:B------:R-:W-:Y:S02]  /*1210*/  IMAD R3, R0, R3, R5 ;  /* 0x0000000300037224 */ /* 0x000fe400078e0205 */
[----:B------:R-:W-:Y:S01]  /*1220*/  IADD3 R19, R19, R4, RZ ;  /* 0x0000000413137210 */ /* 0x000fe20007ffe0ff */
[----:B---3--:R-:W-:-:S02]  /*1230*/  IMAD R4, R13, R146, RZ ;  /* 0x000000920d047224 */ /* 0x008fc400078e02ff */
[----:B------:R-:W-:-:S04]  /*1240*/  IMAD.WIDE.U32 R10, R15, R146, R18 ;  /* 0x000000920f0a7225 */ /* 0x000fc800078e0012 */
[----:B------:R-:W-:Y:S01]  /*1250*/  IMAD R4, R15, R147, R4 ;  /* 0x000000930f047224 */ /* 0x000fe200078e0204 */
[----:B------:R-:W-:-:S03]  /*1260*/  MOV R18, R10 ;  /* 0x0000000a00127202 */ /* 0x000fc60000000f00 */
[----:B------:R-:W-:Y:S02]  /*1270*/  IMAD.IADD R19, R11, 0x1, R4 ;  /* 0x000000010b137824 */ /* 0x000fe400078e0204 */
[----:B------:R-:W-:Y:S02]  /*1280*/  IMAD R11, R117, UR4, RZ ;  /* 0x00000004750b7c24 */ /* 0x000fe4000f8e02ff */
[----:B------:R-:W-:-:S04]  /*1290*/  IMAD.WIDE.U32 R4, R0, R2, RZ ;  /* 0x0000000200047225 */ /* 0x000fc800078e00ff */
[C---:B------:R-:W-:Y:S01]  /*12a0*/  IMAD R11, R8.reuse, UR5, R11 ;  /* 0x00000005080b7c24 */ /* 0x040fe2000f8e020b */
[----:B------:R-:W-:Y:S01]  /*12b0*/  MOV R12, R4 ;  /* 0x00000004000c7202 */ /* 0x000fe20000000f00 */
[----:B------:R-:W-:-:S04]  /*12c0*/  IMAD.WIDE.U32 R20, R8, UR4, R18 ;  /* 0x0000000408147c25 */ /* 0x000fc8000f8e0012 */
[----:B------:R-:W-:Y:S01]  /*12d0*/  IMAD.IADD R19, R5, 0x1, R3 ;  /* 0x0000000105137824 */ /* 0x000fe200078e0203 */
[----:B------:R-:W-:Y:S02]  /*12e0*/  IADD3 R11, R21, R11, RZ ;  /* 0x0000000b150b7210 */ /* 0x000fe40007ffe0ff */
[----:B------:R-:W-:Y:S01]  /*12f0*/  MOV R6, R20 ;  /* 0x0000001400067202 */ /* 0x000fe20000000f00 */
[----:B------:R-:W-:Y:S06]  /*1300*/  BRA `(.L_x_4181) ;  /* 0x0000000400347947 */ /* 0x000fec0003800000 */
.L_x_4180:
[----:B------:R-:W1:Y:S01]  /*1310*/  LDC R23, c[0x0][0x278] ;  /* 0x00009e00ff177b82 */ /* 0x000e620000000800 */
[----:B------:R-:W-:Y:S02]  /*1320*/  ISETP.NE.AND P4, PT, R19, -0x1, PT ;  /* 0xffffffff1300780c */ /* 0x000fe40003f85270 */
[----:B------:R-:W-:-:S04]  /*1330*/  LEA R15, R165, 0xffffffc0, 0x6 ;  /* 0xffffffc0a50f7811 */ /* 0x000fc800078e30ff */
[----:B------:R-:W-:-:S07]  /*1340*/  SHF.R.S32.HI R13, RZ, 0x1f, R15 ;  /* 0x0000001fff0d7819 */ /* 0x000fce000001140f */
[----:B------:R-:W2:Y:S01]  /*1350*/  @P4 LDC.64 R146, c[0x0][0x248] ;  /* 0x00009200ff924b82 */ /* 0x000ea20000000a00 */
[----:B------:R-:W-:Y:S01]  /*1360*/  @P4 IMAD.IADD R24, R0, 0x1, R19 ;  /* 0x0000000100184824 */ /* 0x000fe200078e0213 */
[-C--:B-1----:R-:W-:Y:S02]  /*1370*/  IABS R3, R23.reuse ;  /* 0x0000001700037213 */ /* 0x082fe40000000000 */
[----:B------:R-:W-:Y:S02]  /*1380*/  LOP3.LUT R6, R136, R23, RZ, 0x3c, !PT ;  /* 0x0000001788067212 */ /* 0x000fe400078e3cff */
[----:B------:R-:W1:Y:S02]  /*1390*/  I2F.RP R5, R3 ;  /* 0x0000000300057306 */ /* 0x000e640000209400 */
[----:B------:R-:W-:-:S06]  /*13a0*/  ISETP.GE.AND P1, PT, R6, RZ, PT ;  /* 0x000000ff0600720c */ /* 0x000fcc0003f26270 */
[----:B-1----:R-:W1:Y:S02]  /*13b0*/  MUFU.RCP R10, R5 ;  /* 0x00000005000a7308 */ /* 0x002e640000001000 */
[----:B-1----:R-:W-:-:S06]  /*13c0*/  VIADD R10, R10, 0xffffffe ;  /* 0x0ffffffe0a0a7836 */ /* 0x002fcc0000000000 */
[----:B------:R-:W1:Y:S02]  /*13d0*/  F2I.FTZ.U32.TRUNC.NTZ R11, R10 ;  /* 0x0000000a000b7305 */ /* 0x000e64000021f000 */
[----:B-1----:R-:W-:Y:S01]  /*13e0*/  IMAD.MOV R2, RZ, RZ, -R11 ;  /* 0x000000ffff027224 */ /* 0x002fe200078e0a0b */
[----:B------:R-:W-:-:S03]  /*13f0*/  MOV R10, RZ ;  /* 0x000000ff000a7202 */ /* 0x000fc60000000f00 */
[----:B------:R-:W-:Y:S01]  /*1400*/  IMAD R4, R2, R3, RZ ;  /* 0x0000000302047224 */ /* 0x000fe200078e02ff */
[----:B------:R-:W-:-:S03]  /*1410*/  IABS R2, R136 ;  /* 0x0000008800027213 */ /* 0x000fc60000000000 */
[----:B------:R-:W-:-:S04]  /*1420*/  IMAD.HI.U32 R11, R11, R4, R10 ;  /* 0x000000040b0b7227 */ /* 0x000fc800078e000a */
[----:B------:R-:W-:-:S04]  /*1430*/  IMAD.MOV.U32 R4, RZ, RZ, R2 ;  /* 0x000000ffff047224 */ /* 0x000fc800078e0002 */
        /* <DEDUP_REMOVED lines=28> */
[----:B------:R-:W-:-:S07]  /*1600*/  IADD3 R11, R11, R6, RZ ;  /* 0x000000060b0b7210 */ /* 0x000fce0007ffe0ff */
.L_x_4182:
[----:B------:R-:W-:Y:S01]  /*1610*/  IMAD R6, R13, R146, RZ ;  /* 0x000000920d067224 */ /* 0x000fe200078e02ff */
[----:B------:R-:W-:Y:S01]  /*1620*/  @!P0 LOP3.LUT R8, RZ, R23, RZ, 0x33, !PT ;  /* 0x00000017ff088212 */ /* 0x000fe200078e33ff */
[----:B------:R-:W-:Y:S01]  /*1630*/  IMAD.WIDE.U32 R10, R146, R15, R10 ;  /* 0x0000000f920a7225 */ /* 0x000fe200078e000a */
[----:B------:R-:W-:Y:S02]  /*1640*/  @P4 IADD3 R19, R0, R19, RZ ;  /* 0x0000001300134210 */ /* 0x000fe40007ffe0ff */
[----:B------:R-:W-:Y:S01]  /*1650*/  SHF.R.S32.HI R117, RZ, 0x1f, R8 ;  /* 0x0000001fff757819 */ /* 0x000fe20000011408 */
[----:B------:R-:W-:Y:S02]  /*1660*/  IMAD R6, R147, R15, R6 ;  /* 0x0000000f93067224 */ /* 0x000fe400078e0206 */
[----:B-1----:R-:W-:-:S03]  /*1670*/  @P4 IMAD.WIDE.U32 R22, R19, R4, RZ ;  /* 0x0000000413164225 */ /* 0x002fc600078e00ff */
[----:B------:R-:W-:Y:S01]  /*1680*/  IADD3 R11, R11, R6, RZ ;  /* 0x000000060b0b7210 */ /* 0x000fe20007ffe0ff */
[----:B--2---:R-:W-:Y:S01]  /*1690*/  IMAD R6, R117, R2, RZ ;  /* 0x0000000275067224 */ /* 0x004fe200078e02ff */
[----:B------:R-:W-:Y:S01]  /*16a0*/  @P4 MOV R12, R22 ;  /* 0x00000016000c4202 */ /* 0x000fe20000000f00 */
[----:B------:R-:W-:Y:S02]  /*16b0*/  @P4 IMAD R19, R19, R5, R23 ;  /* 0x0000000513134224 */ /* 0x000fe400078e0217 */
[----:B------:R-:W-:-:S04]  /*16c0*/  IMAD.WIDE.U32 R10, R8, R2, R10 ;  /* 0x00000002080a7225 */ /* 0x000fc800078e000a */
[----:B------:R-:W-:Y:S01]  /*16d0*/  IMAD R3, R8, R3, R6 ;  /* 0x0000000308037224 */ /* 0x000fe200078e0206 */
[----:B------:R-:W-:-:S04]  /*16e0*/  MOV R6, R10 ;  /* 0x0000000a00067202 */ /* 0x000fc80000000f00 */
[----:B------:R-:W-:Y:S01]  /*16f0*/  IADD3 R11, R11, R3, RZ ;  /* 0x000000030b0b7210 */ /* 0x000fe20007ffe0ff */
[----:B------:R-:W-:Y:S06]  /*1700*/  @P4 BRA `(.L_x_4181) ;  /* 0x0000000000344947 */ /* 0x000fec0003800000 */
[----:B------:R-:W1:Y:S01]  /*1710*/  LDC.64 R4, c[0x0][0x250] ;  /* 0x00009400ff047b82 */ /* 0x000e620000000a00 */
[----:B------:R-:W-:-:S07]  /*1720*/  SHF.R.S32.HI R19, RZ, 0x1f, R0 ;  /* 0x0000001fff137819 */ /* 0x000fce0000011400 */
[----:B------:R-:W2:Y:S01]  /*1730*/  LDC.64 R2, c[0x0][0x238] ;  /* 0x00008e00ff027b82 */ /* 0x000ea20000000a00 */
[-C--:B-1----:R-:W-:Y:S01]  /*1740*/  IMAD R10, R19, R4.reuse, RZ ;  /* 0x00000004130a7224 */ /* 0x082fe200078e02ff */
[----:B-----5:R-:W-:Y:S01]  /*1750*/  SHF.R.S32.HI R19, RZ, 0x1f, R21 ;  /* 0x0000001fff137819 */ /* 0x020fe20000011415 */
[----:B------:R-:W-:-:S04]  /*1760*/  IMAD.WIDE.U32 R22, R0, R4, RZ ;  /* 0x0000000400167225 */ /* 0x000fc800078e00ff */
[----:B------:R-:W-:Y:S02]  /*1770*/  IMAD R5, R0, R5, R10 ;  /* 0x0000000500057224 */ /* 0x000fe400078e020a */
[----:B--2---:R-:W-:-:S03]  /*1780*/  IMAD R0, R19, R2, RZ ;  /* 0x0000000213007224 */ /* 0x004fc600078e02ff */
[----:B------:R-:W-:Y:S01]  /*1790*/  IADD3 R23, R23, R5, RZ ;  /* 0x0000000517177210 */ /* 0x000fe20007ffe0ff */
[C---:B------:R-:W-:Y:S02]  /*17a0*/  IMAD R0, R21.reuse, R3, R0 ;  /* 0x0000000315007224 */ /* 0x040fe400078e0200 */
[----:B------:R-:W-:-:S05]  /*17b0*/  IMAD.WIDE.U32 R2, R21, R2, R22 ;  /* 0x0000000215027225 */ /* 0x000fca00078e0016 */
[----:B------:R-:W-:Y:S02]  /*17c0*/  IADD3 R19, R3, R0, RZ ;  /* 0x0000000003137210 */ /* 0x000fe40007ffe0ff */
[----:B------:R-:W-:-:S07]  /*17d0*/  MOV R12, R2 ;  /* 0x00000002000c7202 */ /* 0x000fce0000000f00 */
.L_x_4181:
[----:B------:R1:W5:Y:S01]  /*17e0*/  @P5 LDG.E R0, desc[UR6][R142.64] ;  /* 0x000000068e005981 */ /* 0x000362000c1e1900 */
[----:B------:R-:W-:Y:S01]  /*17f0*/  SHF.R.S32.HI R10, RZ, 0x1f, R59 ;  /* 0x0000001fff0a7819 */ /* 0x000fe2000001143b */
[----:B------:R-:W2:Y:S01]  /*1800*/  LDC.64 R2, c[0x0][0x240] ;  /* 0x00009000ff027b82 */ /* 0x000ea20000000a00 */
[----:B------:R-:W-:Y:S01]  /*1810*/  ISETP.NE.AND P0, PT, R239, -0x1, PT ;  /* 0xffffffffef00780c */ /* 0x000fe20003f05270 */
[----:B------:R-:W-:Y:S01]  /*1820*/  ULDC.64 UR4, c[0x0][0x268] ;  /* 0x00009a0000047ab9 */ /* 0x000fe20000000a00 */
[CC--:B------:R-:W-:Y:S01]  /*1830*/  LEA.HI R4, R10.reuse, R59.reuse, RZ, 0x3 ;  /* 0x0000003b0a047211 */ /* 0x0c0fe200078f18ff */
[----:B------:R-:W-:Y:S01]  /*1840*/  ULDC.64 UR12, c[0x0][0x220] ;  /* 0x00008800000c7ab9 */ /* 0x000fe20000000a00 */
[-C--:B------:R-:W-:Y:S01]  /*1850*/  LEA.HI R63, R10, R59.reuse, RZ, 0x4 ;  /* 0x0000003b0a3f7211 */ /* 0x080fe200078f20ff */
[----:B------:R-:W-:Y:S01]  /*1860*/  ULDC.64 UR10, c[0x0][0x258] ;  /* 0x00009600000a7ab9 */ /* 0x000fe20000000a00 */
[----:B------:R-:W-:Y:S01]  /*1870*/  SHF.R.S32.HI R140, RZ, 0x3, R4 ;  /* 0x00000003ff8c7819 */ /* 0x000fe20000011404 */
[----:B------:R-:W3:Y:S01]  /*1880*/  LDC.64 R144, c[0x0][0x250] ;  /* 0x00009400ff907b82 */ /* 0x000ee20000000a00 */
[----:B------:R-:W-:Y:S01]  /*1890*/  LOP3.LUT R4, R4, 0xfffffff8, RZ, 0xc0, !PT ;  /* 0xfffffff804047812 */ /* 0x000fe200078ec0ff */
[----:B------:R-:W-:Y:S01]  /*18a0*/  IMAD.SHL.U32 R58, R146, 0x10, RZ ;  /* 0x00000010923a7824 */ /* 0x000fe200078e00ff */
[----:B------:R-:W-:Y:S01]  /*18b0*/  SHF.R.S32.HI R141, RZ, 0x1f, R140 ;  /* 0x0000001fff8d7819 */ /* 0x000fe2000001148c */
[----:B-----5:R-:W-:Y:S01]  /*18c0*/  IMAD.SHL.U32 R21, R140, 0x40, RZ ;  /* 0x000000408c157824 */ /* 0x020fe200078e00ff */
[----:B------:R-:W-:Y:S01]  /*18d0*/  LOP3.LUT R14, R63, 0xfffffff0, RZ, 0xc0, !PT ;  /* 0xfffffff03f0e7812 */ /* 0x000fe200078ec0ff */
[----:B------:R-:W-:Y:S01]  /*18e0*/  IMAD.IADD R61, R59, 0x1, -R4 ;  /* 0x000000013b3d7824 */ /* 0x000fe200078e0a04 */
[----:B------:R-:W-:Y:S01]  /*18f0*/  SHF.R.S32.HI R139, RZ, 0x1f, R136 ;  /* 0x0000001fff8b7819 */ /* 0x000fe20000011488 */
[----:B------:R-:W4:Y:S01]  /*1900*/  @!P0 LDC.64 R4, c[0x0][0x228] ;  /* 0x00008a00ff048b82 */ /* 0x000f220000000a00 */
[----:B------:R-:W-:Y:S01]  /*1910*/  LOP3.LUT R21, R21, 0x1c0, RZ, 0xc0, !PT ;  /* 0x000001c015157812 */ /* 0x000fe200078ec0ff */
[----:B------:R-:W-:Y:S01]  /*1920*/  IMAD.SHL.U32 R24, R61, 0x8, RZ ;  /* 0x000000083d187824 */ /* 0x000fe200078e00ff */
[----:B------:R-:W-:Y:S01]  /*1930*/  SHF.L.U64.HI R57, R146, 0x4, R147 ;  /* 0x0000000492397819 */ /* 0x000fe20000010293 */
[----:B------:R-:W-:Y:S01]  /*1940*/  IMAD.IADD R131, R59, 0x1, -R14 ;  /* 0x000000013b837824 */ /* 0x000fe200078e0a0e */
[----:B------:R-:W-:Y:S01]  /*1950*/  SHF.R.U32.HI R132, RZ, 0x3, R21 ;  /* 0x00000003ff847819 */ /* 0x000fe20000011615 */
[----:B------:R-:W-:Y:S01]  /*1960*/  IMAD R139, R139, UR10, RZ ;  /* 0x0000000a8b8b7c24 */ /* 0x000fe2000f8e02ff */
[----:B------:R-:W-:Y:S01]  /*1970*/  LOP3.LUT R23, R21, 0x38, R24, 0xf8, !PT ;  /* 0x0000003815177812 */ /* 0x000fe200078ef818 */
[----:B--2---:R-:W-:Y:S01]  /*1980*/  @P0 IMAD.WIDE.U32 R26, R239, R2, RZ ;  /* 0x00000002ef1a0225 */ /* 0x004fe200078e00ff */
[----:B------:R-:W-:Y:S01]  /*1990*/  LEA.HI R21, R10, R59, RZ, 0x6 ;  /* 0x0000003b0a157211 */ /* 0x000fe200078f30ff */
[----:B------:R-:W2:Y:S01]  /*19a0*/  LDC R130, c[0x0][0x2e0] ;  /* 0x0000b800ff827b82 */ /* 0x000ea20000000800 */
[----:B------:R-:W-:Y:S01]  /*19b0*/  LOP3.LUT R132, R23, R132, RZ, 0x3c, !PT ;  /* 0x0000008417847212 */ /* 0x000fe200078e3cff */
[----:B------:R-:W-:Y:S01]  /*19c0*/  IMAD.WIDE R22, R17, 0x40, R140 ;  /* 0x0000004011167825 */ /* 0x000fe200078e028c */
[----:B------:R-:W-:-:S02]  /*19d0*/  @P0 MOV R10, R26 ;  /* 0x0000001a000a0202 */ /* 0x000fc40000000f00 */
[----:B------:R-:W-:Y:S01]  /*19e0*/  IADD3 R18, P1, R24, R12, RZ ;  /* 0x0000000c18127210 */ /* 0x000fe20007f3e0ff */
[----:B------:R-:W-:Y:S01]  /*19f0*/  @P0 IMAD R17, R239, R3, R27 ;  /* 0x00000003ef110224 */ /* 0x000fe200078e021b */
[----:B------:R-:W-:Y:S01]  /*1a00*/  SHF.R.S32.HI R25, RZ, 0x1f, R24 ;  /* 0x0000001fff197819 */ /* 0x000fe20000011418 */
[----:B------:R-:W-:Y:S01]  /*1a10*/  IMAD.SHL.U32 R21, R21, 0x8, RZ ;  /* 0x0000000815157824 */ /* 0x000fe200078e00ff */
[----:B------:R-:W-:Y:S01]  /*1a20*/  SHF.R.S32.HI R62, RZ, 0x1f, R131 ;  /* 0x0000001fff3e7819 */ /* 0x000fe20000011483 */
[----:B------:R-:W-:Y:S01]  /*1a30*/  IMAD R139, R136, UR11, R139 ;  /* 0x0000000b888b7c24 */ /* 0x000fe2000f8e028b */
[----:B---3--:R-:W-:Y:S01]  /*1a40*/  SHF.L.U64.HI R126, R144, 0x4, R145 ;  /* 0x00000004907e7819 */ /* 0x008fe20000010291 */
[----:B------:R-:W-:Y:S01]  /*1a50*/  IMAD.X R19, R25, 0x1, R19, P1 ;  /* 0x0000000119137824 */ /* 0x000fe200008e0613 */
[----:B------:R-:W-:Y:S01]  /*1a60*/  LOP3.LUT R132, R132, 0xfffffe00, R21, 0xf8, !PT ;  /* 0xfffffe0084847812 */ /* 0x000fe200078ef815 */
[-C--:B----4-:R-:W-:Y:S01]  /*1a70*/  @!P0 IMAD R12, R7, R4.reuse, RZ ;  /* 0x00000004070c8224 */ /* 0x090fe200078e02ff */
[----:B------:R-:W-:Y:S01]  /*1a80*/  LEA.HI R62, R62, R131, RZ, 0x3 ;  /* 0x000000833e3e7211 */ /* 0x000fe200078f18ff */
[----:B------:R-:W-:Y:S01]  /*1a90*/  @!P0 IMAD.WIDE.U32 R26, R9, R4, RZ ;  /* 0x00000004091a8225 */ /* 0x000fe200078e00ff */
[----:B------:R-:W-:-:S02]  /*1aa0*/  SHF.L.U32 R128, R61, 0x2, RZ ;  /* 0x000000023d807819 */ /* 0x000fc400000006ff */
[----:B------:R-:W-:Y:S01]  /*1ab0*/  LOP3.LUT R4, R62, 0xfffffff8, RZ, 0xc0, !PT ;  /* 0xfffffff83e047812 */ /* 0x000fe200078ec0ff */
[----:B------:R-:W-:Y:S02]  /*1ac0*/  @!P0 IMAD R5, R9, R5, R12 ;  /* 0x0000000509058224 */ /* 0x000fe400078e020c */
[----:B------:R-:W-:Y:S01]  /*1ad0*/  @!P0 IMAD.MOV.U32 R10, RZ, RZ, R26 ;  /* 0x000000ffff0a8224 */ /* 0x000fe200078e001a */
[----:B------:R-:W-:Y:S01]  /*1ae0*/  IADD3 R131, R131, -R4, RZ ;  /* 0x8000000483837210 */ /* 0x000fe20007ffe0ff */
[----:B------:R-:W-:Y:S01]  /*1af0*/  IMAD R21, R117, UR4, RZ ;  /* 0x0000000475157c24 */ /* 0x000fe2000f8e02ff */
[----:B------:R-:W-:Y:S01]  /*1b00*/  @!P0 IADD3 R17, R27, R5, RZ ;  /* 0x000000051b118210 */ /* 0x000fe20007ffe0ff */
[----:B------:R-:W-:Y:S01]  /*1b10*/  IMAD R5, R23, R2, RZ ;  /* 0x0000000217057224 */ /* 0x000fe200078e02ff */
[----:B------:R-:W-:Y:S01]  /*1b20*/  IADD3 R16, P1, R24, R10, RZ ;  /* 0x0000000a18107210 */ /* 0x000fe20007f3e0ff */
[----:B------:R-:W-:Y:S01]  /*1b30*/  IMAD R21, R8, UR5, R21 ;  /* 0x0000000508157c24 */ /* 0x000fe2000f8e0215 */
[----:B------:R-:W-:Y:S01]  /*1b40*/  IADD3 R15, P0, R140, R15, RZ ;  /* 0x0000000f8c0f7210 */ /* 0x000fe20007f1e0ff */
[----:B------:R-:W-:Y:S01]  /*1b50*/  IMAD R5, R22, R3, R5 ;  /* 0x0000000316057224 */ /* 0x000fe200078e0205 */
[----:B--2---:R-:W-:Y:S01]  /*1b60*/  LEA.HI R130, R130, R130, RZ, 0x1 ;  /* 0x0000008282827211 */ /* 0x004fe200078f08ff */
[----:B------:R-:W-:-:S02]  /*1b70*/  IMAD.X R17, R25, 0x1, R17, P1 ;  /* 0x0000000119117824 */ /* 0x000fc400008e0611 */
[----:B------:R-:W-:Y:S01]  /*1b80*/  IMAD.X R13, R141, 0x1, R13, P0 ;  /* 0x000000018d0d7824 */ /* 0x000fe200000e060d */
[----:B------:R-:W-:Y:S01]  /*1b90*/  IADD3 R134, P0, R24, R6, RZ ;  /* 0x0000000618867210 */ /* 0x000fe20007f1e0ff */
[----:B------:R-:W-:Y:S01]  /*1ba0*/  IMAD.WIDE.U32 R2, R22, R2, R16 ;  /* 0x0000000216027225 */ /* 0x000fe200078e0010 */
[----:B------:R-:W-:-:S03]  /*1bb0*/  SHF.R.S32.HI R129, RZ, 0x1, R130 ;  /* 0x00000001ff817819 */ /* 0x000fc60000011482 */
[----:B------:R-:W-:Y:S01]  /*1bc0*/  IMAD.WIDE.U32 R18, R8, UR4, R18 ;  /* 0x0000000408127c25 */ /* 0x000fe2000f8e0012 */
[----:B------:R-:W-:-:S03]  /*1bd0*/  ULDC.64 UR4, c[0x0][0x218] ;  /* 0x0000860000047ab9 */ /* 0x000fc60000000a00 */
[----:B------:R-:W-:Y:S02]  /*1be0*/  IMAD.IADD R3, R3, 0x1, R5 ;  /* 0x0000000103037824 */ /* 0x000fe400078e0205 */
[----:B------:R-:W-:Y:S02]  /*1bf0*/  IMAD R5, R141, R146, RZ ;  /* 0x000000928d057224 */ /* 0x000fe400078e02ff */
[----:B------:R-:W-:Y:S02]  /*1c00*/  IMAD.IADD R19, R19, 0x1, R21 ;  /* 0x0000000113137824 */ /* 0x000fe400078e0215 */
[----:B------:R-:W-:Y:S02]  /*1c10*/  IMAD R4, R13, R144, RZ ;  /* 0x000000900d047224 */ /* 0x000fe400078e02ff */
[----:B------:R-:W-:Y:S02]  /*1c20*/  IMAD.X R135, R25, 0x1, R11, P0 ;  /* 0x0000000119877824 */ /* 0x000fe400000e060b */
[----:B------:R-:W-:Y:S01]  /*1c30*/  IMAD R11, R140, R147, R5 ;  /* 0x000000938c0b7224 */ /* 0x000fe200078e0205 */
[----:B------:R-:W-:Y:S01]  /*1c40*/  SHF.R.S32.HI R5, RZ, 0x1f, R92 ;  /* 0x0000001fff057819 */ /* 0x000fe2000001145c */
[----:B------:R-:W-:-:S02]  /*1c50*/  IMAD R4, R15, R145, R4 ;  /* 0x000000910f047224 */ /* 0x000fc400078e0204 */
[----:B------:R-:W-:Y:S01]  /*1c60*/  IMAD.WIDE.U32 R18, R15, R144, R18 ;  /* 0x000000900f127225 */ /* 0x000fe200078e0012 */
[----:B------:R-:W-:-:S03]  /*1c70*/  LEA.HI R90, R5, R92, RZ, 0x6 ;  /* 0x0000005c055a7211 */ /* 0x000fc600078f30ff */
[----:B------:R-:W-:Y:S01]  /*1c80*/  IMAD.IADD R4, R19, 0x1, R4 ;  /* 0x0000000113047824 */ /* 0x000fe200078e0204 */
[----:B------:R-:W-:Y:S01]  /*1c90*/  SHF.R.S32.HI R90, RZ, 0x6, R90 ;  /* 0x00000006ff5a7819 */ /* 0x000fe2000001145a */
[----:B------:R-:W-:Y:S01]  /*1ca0*/  IMAD.WIDE.U32 R134, R140, R146, R134 ;  /* 0x000000928c867225 */ /* 0x000fe200078e0086 */
[C---:B------:R-:W-:Y:S02]  /*1cb0*/  LEA R94, P0, R18.reuse, UR12, 0x1 ;  /* 0x0000000c125e7c11 */ /* 0x040fe4000f8008ff */
[----:B------:R-:W-:Y:S01]  /*1cc0*/  SHF.L.U64.HI R95, R18, 0x1, R4 ;  /* 0x00000001125f7819 */ /* 0x000fe20000010204 */
[----:B------:R-:W-:Y:S01]  /*1cd0*/  IMAD.WIDE.U32 R136, R136, UR10, R2 ;  /* 0x0000000a88887c25 */ /* 0x000fe2000f8e0002 */
[----:B------:R-:W-:Y:S02]  /*1ce0*/  VIMNMX R90, RZ, R90, !PT ;  /* 0x0000005aff5a7248 */ /* 0x000fe40007fe0100 */
[----:B------:R-:W-:Y:S01]  /*1cf0*/  IADD3.X R95, R95, UR13, RZ, P0, !PT ;  /* 0x0000000d5f5f7c10 */ /* 0x000fe200087fe4ff */
[----:B------:R-:W-:Y:S01]  /*1d00*/  IMAD.SHL.U32 R127, R144, 0x10, RZ ;  /* 0x00000010907f7824 */ /* 0x000fe200078e00ff */
[----:B------:R-:W-:Y:S01]  /*1d10*/  ISETP.GT.AND P0, PT, R165, R90, PT ;  /* 0x0000005aa500720c */ /* 0x000fe20003f04270 */
[----:B------:R-:W-:Y:S01]  /*1d20*/  IMAD.IADD R139, R137, 0x1, R139 ;  /* 0x00000001898b7824 */ /* 0x000fe200078e028b */
[----:B------:R-:W-:Y:S01]  /*1d30*/  IADD3 R56, R135, R11, RZ ;  /* 0x0000000b87387210 */ /* 0x000fe20007ffe0ff */
[----:B------:R-:W-:Y:S01]  /*1d40*/  IMAD.MOV.U32 R243, RZ, RZ, R95 ;  /* 0x000000fffff37224 */ /* 0x000fe200078e005f */
[----:B------:R-:W-:-:S02]  /*1d50*/  LEA R236, P1, R134, UR4, 0x1 ;  /* 0x0000000486ec7c11 */ /* 0x000fc4000f8208ff */
[----:B------:R-:W-:Y:S02]  /*1d60*/  SHF.L.U64.HI R235, R134, 0x1, R56 ;  /* 0x0000000186eb7819 */ /* 0x000fe40000010238 */
[----:B------:R-:W-:Y:S01]  /*1d70*/  MOV R242, R94 ;  /* 0x0000005e00f27202 */ /* 0x000fe20000000f00 */
[----:B------:R-:W-:Y:S01]  /*1d80*/  IMAD.MOV.U32 R148, RZ, RZ, R236 ;  /* 0x000000ffff947224 */ /* 0x000fe200078e00ec */
[----:B------:R-:W-:-:S05]  /*1d90*/  IADD3.X R235, R235, UR5, RZ, P1, !PT ;  /* 0x00000005ebeb7c10 */ /* 0x000fca0008ffe4ff */
[----:B------:R-:W-:Y:S02]  /*1da0*/  IMAD.MOV.U32 R149, RZ, RZ, R235 ;  /* 0x000000ffff957224 */ /* 0x000fe400078e00eb */
[----:B------:R-:W-:Y:S01]  /*1db0*/  @!P5 IMAD.MOV.U32 R0, RZ, RZ, RZ ;  /* 0x000000ffff00d224 */ /* 0x000fe200078e00ff */
[----:B-1----:R-:W-:Y:S06]  /*1dc0*/  @!P0 BRA `(.L_x_4183) ;  /* 0x000000ac00c48947 */ /* 0x002fec0003800000 */
[----:B------:R-:W1:Y:S01]  /*1dd0*/  LDC.64 R2, c[0x0][0x338] ;  /* 0x0000ce00ff027b82 */ /* 0x000e620000000a00 */
[----:B------:R-:W-:Y:S01]  /*1de0*/  ULDC.64 UR10, c[0x0][0x330] ;  /* 0x0000cc00000a7ab9 */ /* 0x000fe20000000a00 */
[----:B------:R-:W-:Y:S01]  /*1df0*/  ULDC.64 UR4, c[0x0][0x328] ;  /* 0x0000ca0000047ab9 */ /* 0x000fe20000000a00 */
[----:B------:R-:W-:Y:S01]  /*1e00*/  IMAD R4, R7, UR10, RZ ;  /* 0x0000000a07047c24 */ /* 0x000fe2000f8e02ff */
[----:B------:R-:W-:Y:S01]  /*1e10*/  LEA R5, R165, 0xffffffc0, 0x6 ;  /* 0xffffffc0a5057811 */ /* 0x000fe200078e30ff */
[----:B------:R-:W-:Y:S01]  /*1e20*/  IMAD R6, R7, UR4, RZ ;  /* 0x0000000407067c24 */ /* 0x000fe2000f8e02ff */
[----:B------:R-:W-:Y:S01]  /*1e30*/  SHF.R.S32.HI R10, RZ, 0x1f, R92 ;  /* 0x0000001fff0a7819 */ /* 0x000fe2000001145c */
[----:B------:R-:W-:Y:S01]  /*1e40*/  IMAD.WIDE.U32 R14, R9, UR10, R24 ;  /* 0x0000000a090e7c25 */ /* 0x000fe2000f8e0018 */
[----:B------:R-:W-:Y:S01]  /*1e50*/  SHF.R.S32.HI R7, RZ, 0x1f, R5 ;  /* 0x0000001fff077819 */ /* 0x000fe20000011405 */
[----:B------:R-:W-:Y:S01]  /*1e60*/  ULDC.64 UR12, c[0x0][0x350] ;  /* 0x0000d400000c7ab9 */ /* 0x000fe20000000a00 */
[----:B------:R-:W-:Y:S01]  /*1e70*/  IADD3 R0, R5, R0, RZ ;  /* 0x0000000005007210 */ /* 0x000fe20007ffe0ff */
[C---:B------:R-:W-:Y:S01]  /*1e80*/  IMAD R4, R9.reuse, UR11, R4 ;  /* 0x0000000b09047c24 */ /* 0x040fe2000f8e0204 */
[----:B------:R-:W-:Y:S01]  /*1e90*/  ULDC.64 UR10, c[0x0][0x348] ;  /* 0x0000d200000a7ab9 */ /* 0x000fe20000000a00 */
[----:B------:R-:W-:Y:S01]  /*1ea0*/  IMAD.WIDE.U32 R12, R9, UR4, R24 ;  /* 0x00000004090c7c25 */ /* 0x000fe2000f8e0018 */
[----:B------:R-:W2:Y:S01]  /*1eb0*/  LDC R93, c[0x0][0x340] ;  /* 0x0000d000ff5d7b82 */ /* 0x000ea20000000800 */
[----:B------:R-:W-:Y:S01]  /*1ec0*/  SHF.L.U32 R114, R145, 0x5, RZ ;  /* 0x0000000591727819 */ /* 0x000fe200000006ff */
[----:B------:R-:W-:Y:S01]  /*1ed0*/  ULDC.U8 UR20, c[0x0][0x3c3] ;  /* 0x0000f0c000147ab9 */ /* 0x000fe20000000000 */
[----:B------:R-:W-:Y:S01]  /*1ee0*/  IMAD R9, R9, UR5, R6 ;  /* 0x0000000509097c24 */ /* 0x000fe2000f8e0206 */
[----:B------:R-:W-:Y:S01]  /*1ef0*/  IADD3 R6, P1, P0, R5, R140, -R92 ;  /* 0x0000008c05067210 */ /* 0x000fe2000783e85c */
[----:B------:R-:W-:Y:S01]  /*1f00*/  ULDC.64 UR4, c[0x0][0x340] ;  /* 0x0000d00000047ab9 */ /* 0x000fe20000000a00 */
[----:B------:R-:W-:Y:S01]  /*1f10*/  IMAD.IADD R11, R15, 0x1, R4 ;  /* 0x000000010f0b7824 */ /* 0x000fe200078e0204 */
[----:B------:R-:W-:Y:S01]  /*1f20*/  USHF.L.U64.HI UR23, UR4, 0x5, UR5 ;  /* 0x0000000504177899 */ /* 0x000fe20008010205 */
[----:B------:R-:W-:Y:S01]  /*1f30*/  IMAD.IADD R13, R13, 0x1, R9 ;  /* 0x000000010d0d7824 */ /* 0x000fe200078e0209 */
[----:B------:R-:W-:Y:S01]  /*1f40*/  IADD3.X R9, R7, R141, ~R10, P1, P0 ;  /* 0x0000008d07097210 */ /* 0x000fe20000fe0c0a */
[----:B------:R-:W-:Y:S01]  /*1f50*/  IMAD.MOV.U32 R10, RZ, RZ, R14 ;  /* 0x000000ffff0a7224 */ /* 0x000fe200078e000e */
[----:B------:R-:W-:Y:S01]  /*1f60*/  USHF.L.U32 UR24, UR4, 0x5, URZ ;  /* 0x0000000504187899 */ /* 0x000fe2000800063f */
[-C--:B-1----:R-:W-:Y:S01]  /*1f70*/  IMAD.WIDE.U32 R12, R6, R2.reuse, R12 ;  /* 0x00000002060c7225 */ /* 0x082fe200078e000c */
[----:B------:R-:W-:Y:S01]  /*1f80*/  USHF.L.U64.HI UR21, UR4, 0x4, UR5 ;  /* 0x0000000404157899 */ /* 0x000fe20008010205 */
[----:B------:R-:W-:Y:S01]  /*1f90*/  SHF.L.U64.HI R96, R2, 0x4, R3 ;  /* 0x0000000402607819 */ /* 0x000fe20000010203 */
[----:B------:R-:W-:Y:S01]  /*1fa0*/  USHF.L.U32 UR22, UR4, 0x4, URZ ;  /* 0x0000000404167899 */ /* 0x000fe2000800063f */
[C---:B------:R-:W-:Y:S01]  /*1fb0*/  IMAD R7, R9.reuse, UR4, RZ ;  /* 0x0000000409077c24 */ /* 0x040fe2000f8e02ff */
[----:B------:R-:W-:Y:S01]  /*1fc0*/  UIMAD.WIDE.U32 UR26, UR4, 0x60, URZ ;  /* 0x00000060041a78a5 */ /* 0x000fe2000f8e003f */
[----:B------:R-:W-:Y:S01]  /*1fd0*/  IMAD R4, R9, R2, RZ ;  /* 0x0000000209047224 */ /* 0x000fe200078e02ff */
[----:B------:R-:W-:Y:S01]  /*1fe0*/  UIMAD UR25, UR5, 0x60, URZ ;  /* 0x00000060051978a4 */ /* 0x000fe2000f8e023f */
[----:B------:R-:W-:Y:S01]  /*1ff0*/  IMAD R7, R6, UR5, R7 ;  /* 0x0000000506077c24 */ /* 0x000fe2000f8e0207 */
[----:B------:R-:W-:Y:S01]  /*2000*/  SHF.L.U64.HI R98, R2, 0x5, R3 ;  /* 0x0000000502627819 */ /* 0x000fe20000010203 */
[----:B------:R-:W-:Y:S01]  /*2010*/  IMAD.WIDE.U32 R10, R6, UR4, R10 ;  /* 0x00000004060a7c25 */ /* 0x000fe2000f8e000a */
[----:B------:R-:W-:Y:S01]  /*2020*/  ULDC.64 UR4, c[0x0][0x358] ;  /* 0x0000d60000047ab9 */ /* 0x000fe20000000a00 */
[----:B------:R-:W-:Y:S01]  /*2030*/  SHF.L.U32 R99, R2, 0x5, RZ ;  /* 0x0000000502637819 */ /* 0x000fe200000006ff */
[----:B------:R-:W-:Y:S01]  /*2040*/  USHF.L.U64.HI UR21, UR22, 0x1, UR21 ;  /* 0x0000000116157899 */ /* 0x000fe20008010215 */
[----:B------:R-:W-:Y:S01]  /*2050*/  IMAD R4, R6, R3, R4 ;  /* 0x0000000306047224 */ /* 0x000fe200078e0204 */
[----:B------:R-:W-:Y:S01]  /*2060*/  IADD3 R65, R140, 0x20, RZ ;  /* 0x000000208c417810 */ /* 0x000fe20007ffe0ff */
[----:B------:R-:W-:Y:S01]  /*2070*/  IMAD.IADD R11, R11, 0x1, R7 ;  /* 0x000000010b0b7824 */ /* 0x000fe200078e0207 */
[----:B------:R-:W-:Y:S01]  /*2080*/  IADD3 R19, R24, 0x80, RZ ;  /* 0x0000008018137810 */ /* 0x000fe20007ffe0ff */
[----:B------:R-:W-:Y:S01]  /*2090*/  IMAD.IADD R7, R13, 0x1, R4 ;  /* 0x000000010d077824 */ /* 0x000fe200078e0204 */
[----:B------:R-:W-:Y:S01]  /*20a0*/  MOV R17, R165 ;  /* 0x000000a500117202 */ /* 0x000fe20000000f00 */
[----:B------:R-:W-:Y:S01]  /*20b0*/  IMAD R53, R140, R129, R128 ;  /* 0x000000818c357224 */ /* 0x000fe200078e0280 */
[----:B--2---:R-:W-:Y:S01]  /*20c0*/  LEA R93, -R93, RZ, 0x6 ;  /* 0x000000ff5d5d7211 */ /* 0x004fe200078e31ff */
[----:B------:R-:W-:Y:S01]  /*20d0*/  IMAD R4, R129, R0, RZ ;  /* 0x0000000081047224 */ /* 0x000fe200078e02ff */
[----:B------:R-:W-:Y:S01]  /*20e0*/  USHF.L.U64.HI UR23, UR24, 0x1, UR23 ;  /* 0x0000000118177899 */ /* 0x000fe20008010217 */
[C---:B------:R-:W-:Y:S01]  /*20f0*/  IMAD R115, R117.reuse, UR12, RZ ;  /* 0x0000000c75737c24 */ /* 0x040fe2000f8e02ff */
[----:B------:R-:W-:Y:S01]  /*2100*/  ULDC UR19, c[0x0][0x2e0] ;  /* 0x0000b80000137ab9 */ /* 0x000fe20000000800 */
[----:B------:R-:W-:Y:S01]  /*2110*/  IMAD R117, R117, UR10, RZ ;  /* 0x0000000a75757c24 */ /* 0x000fe2000f8e02ff */
[----:B------:R-:W-:Y:S01]  /*2120*/  SHF.R.S32.HI R125, RZ, 0x1f, R4 ;  /* 0x0000001fff7d7819 */ /* 0x000fe20000011404 */
[----:B------:R-:W-:Y:S01]  /*2130*/  IMAD.MOV.U32 R6, RZ, RZ, R12 ;  /* 0x000000ffff067224 */ /* 0x000fe200078e000c */
[----:B------:R-:W-:Y:S01]  /*2140*/  IADD3 R0, P0, R4, R53, RZ ;  /* 0x0000003504007210 */ /* 0x000fe20007f1e0ff */
[C---:B------:R-:W-:Y:S01]  /*2150*/  IMAD R115, R8.reuse, UR13, R115 ;  /* 0x0000000d08737c24 */ /* 0x040fe2000f8e0273 */
[----:B------:R-:W-:Y:S01]  /*2160*/  ULDC.64 UR16, c[0x0][0x250] ;  /* 0x0000940000107ab9 */ /* 0x000fe20000000a00 */
[----:B------:R-:W-:Y:S01]  /*2170*/  IMAD.WIDE.U32 R10, R8, UR12, R10 ;  /* 0x0000000c080a7c25 */ /* 0x000fe2000f8e000a */
[----:B------:R-:W-:Y:S01]  /*2180*/  ULDC.64 UR12, c[0x0][0x320] ;  /* 0x0000c800000c7ab9 */ /* 0x000fe20000000a00 */
[----:B------:R-:W-:-:S02]  /*2190*/  USHF.L.U32 UR22, UR22, 0x1, URZ ;  /* 0x0000000116167899 */ /* 0x000fc4000800063f */
[C---:B------:R-:W-:Y:S01]  /*21a0*/  IMAD R117, R8.reuse, UR11, R117 ;  /* 0x0000000b08757c24 */ /* 0x040fe2000f8e0275 */
[----:B------:R-:W-:Y:S01]  /*21b0*/  IADD3 R115, R11, R115, RZ ;  /* 0x000000730b737210 */ /* 0x000fe20007ffe0ff */
[----:B------:R-:W-:Y:S01]  /*21c0*/  IMAD.WIDE.U32 R8, R8, UR10, R6 ;  /* 0x0000000a08087c25 */ /* 0x000fe2000f8e0006 */
[----:B------:R-:W-:Y:S01]  /*21d0*/  ULDC.64 UR10, c[0x0][0x318] ;  /* 0x0000c600000a7ab9 */ /* 0x000fe20000000a00 */
[----:B------:R-:W-:Y:S01]  /*21e0*/  LEA R118, P1, R10, UR12, 0x1 ;  /* 0x0000000c0a767c11 */ /* 0x000fe2000f8208ff */
[----:B------:R-:W-:Y:S01]  /*21f0*/  USHF.L.U32 UR24, UR24, 0x1, URZ ;  /* 0x0000000118187899 */ /* 0x000fe2000800063f */
[----:B------:R-:W-:Y:S01]  /*2200*/  IMAD.IADD R6, R128, 0x1, R53 ;  /* 0x0000000180067824 */ /* 0x000fe200078e0235 */
[-C--:B------:R-:W-:Y:S01]  /*2210*/  LEA.HI.X.SX32 R53, R53, R125.reuse, 0x1, P0 ;  /* 0x0000007d35357211 */ /* 0x080fe200000f0eff */
[----:B------:R-:W-:Y:S01]  /*2220*/  IMAD.IADD R117, R9, 0x1, R117 ;  /* 0x0000000109757824 */ /* 0x000fe200078e0275 */
[----:B------:R-:W-:Y:S01]  /*2230*/  LEA R120, P0, R8, UR10, 0x1 ;  /* 0x0000000a08787c11 */ /* 0x000fe2000f8008ff */
[----:B------:R-:W-:Y:S01]  /*2240*/  IMAD.SHL.U32 R97, R2, 0x10, RZ ;  /* 0x0000001002617824 */ /* 0x000fe200078e00ff */
[C---:B------:R-:W-:Y:S01]  /*2250*/  SHF.L.U64.HI R53, R0.reuse, 0x1, R53 ;  /* 0x0000000100357819 */ /* 0x040fe20000010235 */
[----:B------:R-:W-:Y:S01]  /*2260*/  IMAD.SHL.U32 R0, R0, 0x2, RZ ;  /* 0x0000000200007824 */ /* 0x000fe200078e00ff */
[----:B------:R-:W-:Y:S01]  /*2270*/  IADD3 R4, P2, R4, R6, RZ ;  /* 0x0000000604047210 */ /* 0x000fe20007f5e0ff */
[----:B------:R-:W-:Y:S01]  /*2280*/  IMAD.SHL.U32 R91, R129, 0x10, RZ ;  /* 0x00000010815b7824 */ /* 0x000fe200078e00ff */
[----:B------:R-:W-:Y:S01]  /*2290*/  LEA.HI.X R117, R8, UR11, R117, 0x1, P0 ;  /* 0x0000000b08757c11 */ /* 0x000fe200080f0c75 */
[----:B------:R-:W-:Y:S01]  /*22a0*/  ULDC.64 UR10, c[0x0][0x360] ;  /* 0x0000d800000a7ab9 */ /* 0x000fe20000000a00 */
[----:B------:R-:W-:Y:S01]  /*22b0*/  LEA.HI.X R115, R10, UR13, R115, 0x1, P1 ;  /* 0x0000000d0a737c11 */ /* 0x000fe200088f0c73 */
[C---:B------:R-:W-:Y:S01]  /*22c0*/  VIADD R82, R91.reuse, 0x80 ;  /* 0x000000805b527836 */ /* 0x040fe20000000000 */
[----:B------:R-:W-:Y:S01]  /*22d0*/  LEA.HI.X.SX32 R125, R6, R125, 0x1, P2 ;  /* 0x0000007d067d7211 */ /* 0x000fe200010f0eff */
[C---:B------:R-:W-:Y:S01]  /*22e0*/  VIADD R78, R91.reuse, 0xc0 ;  /* 0x000000c05b4e7836 */ /* 0x040fe20000000000 */
[----:B------:R-:W-:Y:S01]  /*22f0*/  IADD3 R26, P1, R0, UR10, RZ ;  /* 0x0000000a001a7c10 */ /* 0x000fe2000ff3e0ff */
[----:B------:R-:W-:Y:S01]  /*2300*/  IMAD.WIDE.U32 R14, R144, 0x20, RZ ;  /* 0x00000020900e7825 */ /* 0x000fe200078e00ff */
[----:B------:R-:W-:Y:S01]  /*2310*/  IADD3 R52, P0, R0, UR4, RZ ;  /* 0x0000000400347c10 */ /* 0x000fe2000ff1e0ff */
[----:B------:R-:W-:Y:S01]  /*2320*/  UIADD3 UR25, UR27, UR25, URZ ;  /* 0x000000191b197290 */ /* 0x000fe2000fffe03f */
[C---:B------:R-:W-:Y:S01]  /*2330*/  SHF.L.U64.HI R125, R4.reuse, 0x1, R125 ;  /* 0x00000001047d7819 */ /* 0x040fe2000001027d */
[----:B------:R-:W-:Y:S01]  /*2340*/  IMAD.IADD R76, R91, 0x1, R82 ;  /* 0x000000015b4c7824 */ /* 0x000fe200078e0252 */
[----:B------:R-:W-:Y:S01]  /*2350*/  IADD3.X R27, R53, UR11, RZ, P1, !PT ;  /* 0x0000000b351b7c10 */ /* 0x000fe20008ffe4ff */
[----:B------:R-:W-:Y:S01]  /*2360*/  IMAD.IADD R114, R15, 0x1, R114 ;  /* 0x000000010f727824 */ /* 0x000fe200078e0272 */
[----:B------:R-:W-:Y:S01]  /*2370*/  SHF.L.U32 R4, R4, 0x1, RZ ;  /* 0x0000000104047819 */ /* 0x000fe200000006ff */
[----:B------:R-:W-:Y:S01]  /*2380*/  IMAD.SHL.U32 R5, R147, 0x20, RZ ;  /* 0x0000002093057824 */ /* 0x000fe200078e00ff */
[----:B------:R-:W-:Y:S01]  /*2390*/  IADD3.X R53, R53, UR5, RZ, P0, !PT ;  /* 0x0000000535357c10 */ /* 0x000fe200087fe4ff */
[----:B------:R-:W-:Y:S01]  /*23a0*/  IMAD R7, R145, 0x60, RZ ;  /* 0x0000006091077824 */ /* 0x000fe200078e02ff */
[-C--:B------:R-:W-:Y:S01]  /*23b0*/  IADD3 R106, P0, R97, R97.reuse, RZ ;  /* 0x00000061616a7210 */ /* 0x080fe20007f1e0ff */
[C---:B------:R-:W-:Y:S01]  /*23c0*/  IMAD.SHL.U32 R88, R129.reuse, 0x20, RZ ;  /* 0x0000002081587824 */ /* 0x040fe200078e00ff */
[----:B------:R-:W-:Y:S01]  /*23d0*/  IADD3 R122, P4, R4, UR10, RZ ;  /* 0x0000000a047a7c10 */ /* 0x000fe2000ff9e0ff */
[----:B------:R-:W-:Y:S01]  /*23e0*/  IMAD R84, R129, 0x30, RZ ;  /* 0x0000003081547824 */ /* 0x000fe200078e02ff */
[C---:B------:R-:W-:Y:S01]  /*23f0*/  IADD3 R86, R91.reuse, 0x40, RZ ;  /* 0x000000405b567810 */ /* 0x040fe20007ffe0ff */
[----:B------:R-:W-:Y:S01]  /*2400*/  IMAD.X R105, R96, 0x1, R96, P0 ;  /* 0x0000000160697824 */ /* 0x000fe200000e0660 */
[----:B------:R-:W-:Y:S01]  /*2410*/  IADD3 R102, P0, R106, 0x40, RZ ;  /* 0x000000406a667810 */ /* 0x000fe20007f1e0ff */
[C---:B------:R-:W-:Y:S01]  /*2420*/  IMAD.IADD R70, R91.reuse, 0x1, R76 ;  /* 0x000000015b467824 */ /* 0x040fe200078e024c */
[----:B------:R-:W-:Y:S01]  /*2430*/  IADD3 R124, P2, R4, UR4, RZ ;  /* 0x00000004047c7c10 */ /* 0x000fe2000ff5e0ff */
[----:B------:R-:W-:Y:S01]  /*2440*/  IMAD.IADD R80, R91, 0x1, R86 ;  /* 0x000000015b507824 */ /* 0x000fe200078e0256 */
[----:B------:R-:W-:Y:S01]  /*2450*/  IADD3.X R123, R125, UR11, RZ, P4, !PT ;  /* 0x0000000b7d7b7c10 */ /* 0x000fe2000a7fe4ff */
[--C-:B------:R-:W-:Y:S01]  /*2460*/  IMAD.X R101, RZ, RZ, R105.reuse, P0 ;  /* 0x000000ffff657224 */ /* 0x100fe200000e0669 */
[C---:B------:R-:W-:Y:S01]  /*2470*/  IADD3 R104, P5, R106.reuse, 0x80, RZ ;  /* 0x000000806a687810 */ /* 0x040fe20007fbe0ff */
[C---:B------:R-:W-:Y:S01]  /*2480*/  IMAD.IADD R74, R91.reuse, 0x1, R80 ;  /* 0x000000015b4a7824 */ /* 0x040fe200078e0250 */
[----:B------:R-:W-:Y:S01]  /*2490*/  IADD3 R106, P4, R106, 0xc0, RZ ;  /* 0x000000c06a6a7810 */ /* 0x000fe20007f9e0ff */
[----:B------:R-:W-:Y:S01]  /*24a0*/  IMAD.WIDE.U32 R146, R146, 0x20, RZ ;  /* 0x0000002092927825 */ /* 0x000fe200078e00ff */
[----:B------:R-:W-:Y:S01]  /*24b0*/  IADD3 R72, R91, R78, RZ ;  /* 0x0000004e5b487210 */ /* 0x000fe20007ffe0ff */
[----:B------:R-:W-:Y:S01]  /*24c0*/  ULDC UR4, c[0x0][0x2e0] ;  /* 0x0000b80000047ab9 */ /* 0x000fe20000000800 */
[----:B------:R-:W-:Y:S01]  /*24d0*/  IADD3.X R125, R125, UR5, RZ, P2, !PT ;  /* 0x000000057d7d7c10 */ /* 0x000fe200097fe4ff */
[----:B------:R-:W-:Y:S01]  /*24e0*/  IMAD.WIDE.U32 R144, R144, 0x60, RZ ;  /* 0x0000006090907825 */ /* 0x000fe200078e00ff */
[-C--:B------:R-:W-:Y:S01]  /*24f0*/  IADD3 R108, P2, R102, R97.reuse, RZ ;  /* 0x00000061666c7210 */ /* 0x080fe20007f5e0ff */
[----:B------:R-:W-:Y:S01]  /*2500*/  ULDC UR5, c[0x0][0x2e0] ;  /* 0x0000b80000057ab9 */ /* 0x000fe20000000800 */
[----:B------:R-:W-:Y:S01]  /*2510*/  IADD3 R112, P0, R106, R97, RZ ;  /* 0x000000616a707210 */ /* 0x000fe20007f1e0ff */
[----:B------:R-:W-:Y:S01]  /*2520*/  IMAD.SHL.U32 R113, R14, 0x2, RZ ;  /* 0x000000020e717824 */ /* 0x000fe200078e00ff */
[----:B------:R-:W-:Y:S01]  /*2530*/  IADD3.X R103, RZ, R105, RZ, P5, !PT ;  /* 0x00000069ff677210 */ /* 0x000fe20002ffe4ff */
[----:B------:R-:W-:Y:S01]  /*2540*/  IMAD.X R105, RZ, RZ, R105, P4 ;  /* 0x000000ffff697224 */ /* 0x000fe200020e0669 */
[----:B------:R-:W-:Y:S01]  /*2550*/  IADD3 R68, R91, R72, RZ ;  /* 0x000000485b447210 */ /* 0x000fe20007ffe0ff */
[----:B------:R-:W-:Y:S01]  /*2560*/  VIADD R66, R140, 0x10 ;  /* 0x000000108c427836 */ /* 0x000fe20000000000 */
[----:B------:R-:W-:Y:S01]  /*2570*/  IADD3 R110, P1, R104, R97, RZ ;  /* 0x00000061686e7210 */ /* 0x000fe20007f3e0ff */
[----:B------:R-:W-:Y:S01]  /*2580*/  VIADD R64, R140, 0x30 ;  /* 0x000000308c407836 */ /* 0x000fe20000000000 */
[----:B------:R-:W-:Y:S01]  /*2590*/  SHF.L.U64.HI R114, R14, 0x1, R114 ;  /* 0x000000010e727819 */ /* 0x000fe20000010272 */
[C---:B------:R-:W-:Y:S01]  /*25a0*/  VIADD R20, R24.reuse, 0x40 ;  /* 0x0000004018147836 */ /* 0x040fe20000000000 */
[----:B------:R-:W-:Y:S01]  /*25b0*/  SHF.R.S32.HI R89, RZ, 0x1f, R91 ;  /* 0x0000001fff597819 */ /* 0x000fe2000001145b */
[----:B------:R-:W-:Y:S01]  /*25c0*/  VIADD R18, R24, 0xc0 ;  /* 0x000000c018127836 */ /* 0x000fe20000000000 */
[----:B------:R-:W-:Y:S01]  /*25d0*/  SHF.R.S32.HI R87, RZ, 0x1f, R88 ;  /* 0x0000001fff577819 */ /* 0x000fe20000011458 */
[----:B------:R-:W-:Y:S01]  /*25e0*/  IMAD.IADD R100, R147, 0x1, R5 ;  /* 0x0000000193647824 */ /* 0x000fe200078e0205 */
[----:B------:R-:W-:Y:S01]  /*25f0*/  SHF.R.S32.HI R83, RZ, 0x1f, R84 ;  /* 0x0000001fff537819 */ /* 0x000fe20000011454 */
[----:B------:R-:W-:Y:S01]  /*2600*/  IMAD.IADD R116, R145, 0x1, R7 ;  /* 0x0000000191747824 */ /* 0x000fe200078e0207 */
[----:B------:R-:W-:Y:S01]  /*2610*/  SHF.R.S32.HI R85, RZ, 0x1f, R86 ;  /* 0x0000001fff557819 */ /* 0x000fe20000011456 */
[----:B------:R-:W-:Y:S01]  /*2620*/  IMAD.X R107, R101, 0x1, R96, P2 ;  /* 0x00000001656b7824 */ /* 0x000fe200010e0660 */
[----:B------:R-:W-:Y:S01]  /*2630*/  SHF.R.S32.HI R81, RZ, 0x1f, R82 ;  /* 0x0000001fff517819 */ /* 0x000fe20000011452 */
[----:B------:R-:W-:Y:S01]  /*2640*/  IMAD.X R111, R105, 0x1, R96, P0 ;  /* 0x00000001696f7824 */ /* 0x000fe200000e0660 */
[----:B------:R-:W-:Y:S01]  /*2650*/  SHF.R.S32.HI R77, RZ, 0x1f, R78 ;  /* 0x0000001fff4d7819 */ /* 0x000fe2000001144e */
[----:B------:R-:W-:Y:S01]  /*2660*/  ULDC.64 UR10, c[0x0][0x248] ;  /* 0x00009200000a7ab9 */ /* 0x000fe20000000a00 */
[----:B------:R-:W-:Y:S01]  /*2670*/  SHF.R.S32.HI R79, RZ, 0x1f, R80 ;  /* 0x0000001fff4f7819 */ /* 0x000fe20000011450 */
[----:B------:R-:W-:Y:S01]  /*2680*/  ULDC.64 UR12, c[0x0][0x230] ;  /* 0x00008c00000c7ab9 */ /* 0x000fe20000000a00 */
[----:B------:R-:W-:Y:S01]  /*2690*/  SHF.R.S32.HI R75, RZ, 0x1f, R76 ;  /* 0x0000001fff4b7819 */ /* 0x000fe2000001144c */
[----:B------:R-:W-:Y:S01]  /*26a0*/  ULDC.64 UR14, c[0x0][0x238] ;  /* 0x00008e00000e7ab9 */ /* 0x000fe20000000a00 */
[----:B------:R-:W-:-:S02]  /*26b0*/  SHF.R.S32.HI R71, RZ, 0x1f, R72 ;  /* 0x0000001fff477819 */ /* 0x000fc40000011448 */
[----:B------:R-:W-:Y:S02]  /*26c0*/  SHF.R.S32.HI R73, RZ, 0x1f, R74 ;  /* 0x0000001fff497819 */ /* 0x000fe4000001144a */
[----:B------:R-:W-:Y:S02]  /*26d0*/  SHF.R.S32.HI R69, RZ, 0x1f, R70 ;  /* 0x0000001fff457819 */ /* 0x000fe40000011446 */
[----:B------:R-:W-:Y:S02]  /*26e0*/  SHF.R.S32.HI R67, RZ, 0x1f, R68 ;  /* 0x0000001fff437819 */ /* 0x000fe40000011444 */
[----:B------:R-:W-:-:S07]  /*26f0*/  IADD3.X R109, R103, R96, RZ, P1, !PT ;  /* 0x00000060676d7210 */ /* 0x000fce0000ffe4ff */
.L_x_4237:
[----:B------:R-:W-:Y:S02]  /*2700*/  IMAD.SHL.U32 R22, R17, 0x40, RZ ;  /* 0x0000004011167824 */ /* 0x000fe400078e00ff */
[----:B------:R-:W-:Y:S02]  /*2710*/  IMAD.MOV.U32 R119, RZ, RZ, R115 ;  /* 0x000000ffff777224 */ /* 0x000fe400078e0073 */
[----:B------:R-:W-:Y:S04]  /*2720*/  VIADD R21, R22, 0xffffffc0 ;  /* 0xffffffc016157836 */ /* 0x000fe80000000000 */
[--C-:B------:R-:W-:Y:S02]  /*2730*/  IMAD.IADD R51, R60, 0x1, -R21.reuse ;  /* 0x000000013c337824 */ /* 0x100fe400078e0a15 */
[----:B------:R-:W-:Y:S03]  /*2740*/  IMAD.IADD R49, R92, 0x1, -R21 ;  /* 0x000000015c317824 */ /* 0x000fe600078e0a15 */
[-C--:B------:R-:W-:Y:S02]  /*2750*/  ISETP.GE.AND P0, PT, R140, R51.reuse, PT ;  /* 0x000000338c00720c */ /* 0x080fe40003f06270 */
[----:B------:R-:W-:Y:S02]  /*2760*/  ISETP.GE.AND P5, PT, R66, R51, PT ;  /* 0x000000334200720c */ /* 0x000fe40003fa6270 */
[-C--:B------:R-:W-:Y:S02]  /*2770*/  ISETP.GE.AND P0, PT, R140, R49.reuse, !P0 ;  /* 0x000000318c00720c */ /* 0x080fe40004706270 */
[----:B------:R-:W-:Y:S02]  /*2780*/  ISETP.GE.AND P5, PT, R66, R49, !P5 ;  /* 0x000000314200720c */ /* 0x000fe40006fa6270 */
[C---:B------:R-:W-:Y:S04]  /*2790*/  ISETP.GE.AND P2, PT, R65.reuse, R51, PT ;  /* 0x000000334100720c */ /* 0x040fe80003f46270 */
[----:B------:R-:W-:Y:S05]  /*27a0*/  ISETP.GE.AND P2, PT, R65, R49, !P2 ;  /* 0x000000314100720c */ /* 0x000fea0005746270 */
[----:B------:R-:W2:Y:S02]  /*27b0*/  @P0 LDG.E.128 R12, desc[UR6][R118.64] ;  /* 0x00000006760c0981 */ /* 0x000ea4000c1e1d00 */
[C---:B------:R-:W-:Y:S04]  /*27c0*/  @P5 IADD3 R2, P1, R118.reuse, UR22, RZ ;  /* 0x0000001676025c10 */ /* 0x040fe8000ff3e0ff */
[----:B------:R-:W-:Y:S02]  /*27d0*/  @P5 IADD3.X R3, R119, UR21, RZ, P1, !PT ;  /* 0x0000001577035c10 */ /* 0x000fe40008ffe4ff */
[CC--:B------:R-:W-:Y:S04]  /*27e0*/  @P5 LEA R36, P1, R127.reuse, R94.reuse, 0x1 ;  /* 0x0000005e7f245211 */ /* 0x0c0fe800078208ff */
[----:B------:R-:W-:Y:S02]  /*27f0*/  @P5 LEA.HI.X R37, R127, R95, R126, 0x1, P1 ;  /* 0x0000005f7f255211 */ /* 0x000fe400008f0c7e */
[----:B------:R-:W-:Y:S04]  /*2800*/  @P2 IADD3 R38, P1, R118, UR24, RZ ;  /* 0x0000001876262c10 */ /* 0x000fe8000ff3e0ff */
[----:B------:R-:W-:Y:S02]  /*2810*/  @P2 IADD3.X R39, R119, UR23, RZ, P1, !PT ;  /* 0x0000001777272c10 */ /* 0x000fe40008ffe4ff */
[----:B------:R-:W-:Y:S05]  /*2820*/  @P2 IADD3 R40, P1, R113, R94, RZ ;  /* 0x0000005e71282210 */ /* 0x000fea0007f3e0ff */
[--C-:B------:R-:W-:Y:S01]  /*2830*/  @P2 IMAD.X R41, R114, 0x1, R95.reuse, P1 ;  /* 0x0000000172292824 */ /* 0x100fe200008e065f */
[C---:B------:R-:W-:Y:S04]  /*2840*/  ISETP.GE.AND P1, PT, R64.reuse, R51, PT ;  /* 0x000000334000720c */ /* 0x040fe80003f26270 */
[----:B------:R-:W-:Y:S01]  /*2850*/  ISETP.GE.AND P1, PT, R64, R49, !P1 ;  /* 0x000000314000720c */ /* 0x000fe20004f26270 */
[----:B--2---:R1:W-:Y:S04]  /*2860*/  @P0 STG.E.128 desc[UR6][R94.64], R12 ;  /* 0x0000000c5e000986 */ /* 0x0043e8000c101d06 */
[----:B------:R-:W2:Y:S04]  /*2870*/  @P0 LDG.E.128 R8, desc[UR6][R118.64+0x80] ;  /* 0x0000800676080981 */ /* 0x000ea8000c1e1d00 */
[----:B--2---:R2:W-:Y:S04]  /*2880*/  @P0 STG.E.128 desc[UR6][R94.64+0x80], R8 ;  /* 0x000080085e000986 */ /* 0x0045e8000c101d06 */
[----:B------:R-:W3:Y:S04]  /*2890*/  @P0 LDG.E.128 R4, desc[UR6][R118.64+0x100] ;  /* 0x0001000676040981 */ /* 0x000ee8000c1e1d00 */
[----:B---3--:R3:W-:Y:S04]  /*28a0*/  @P0 STG.E.128 desc[UR6][R94.64+0x100], R4 ;  /* 0x000100045e000986 */ /* 0x0087e8000c101d06 */
[----:B------:R-:W4:Y:S04]  /*28b0*/  @P0 LDG.E.128 R32, desc[UR6][R118.64+0x180] ;  /* 0x0001800676200981 */ /* 0x000f28000c1e1d00 */
[----:B----4-:R-:W-:Y:S04]  /*28c0*/  @P0 STG.E.128 desc[UR6][R94.64+0x180], R32 ;  /* 0x000180205e000986 */ /* 0x010fe8000c101d06 */
[----:B-1----:R-:W4:Y:S04]  /*28d0*/  @P5 LDG.E.128 R12, desc[UR6][R2.64] ;  /* 0x00000006020c5981 */ /* 0x002f28000c1e1d00 */
[----:B----4-:R1:W-:Y:S04]  /*28e0*/  @P5 STG.E.128 desc[UR6][R36.64], R12 ;  /* 0x0000000c24005986 */ /* 0x0103e8000c101d06 */
[----:B--2---:R-:W2:Y:S04]  /*28f0*/  @P5 LDG.E.128 R8, desc[UR6][R2.64+0x80] ;  /* 0x0000800602085981 */ /* 0x004ea8000c1e1d00 */
[----:B--2---:R2:W-:Y:S04]  /*2900*/  @P5 STG.E.128 desc[UR6][R36.64+0x80], R8 ;  /* 0x0000800824005986 */ /* 0x0045e8000c101d06 */
[----:B---3--:R-:W3:Y:S04]  /*2910*/  @P5 LDG.E.128 R4, desc[UR6][R2.64+0x100] ;  /* 0x0001000602045981 */ /* 0x008ee8000c1e1d00 */
[----:B---3--:R3:W-:Y:S04]  /*2920*/  @P5 STG.E.128 desc[UR6][R36.64+0x100], R4 ;  /* 0x0001000424005986 */ /* 0x0087e8000c101d06 */
[----:B------:R4:W5:Y:S02]  /*2930*/  @P5 LDG.E.128 R28, desc[UR6][R2.64+0x180] ;  /* 0x00018006021c5981 */ /* 0x000964000c1e1d00 */
[----:B----4-:R-:W-:Y:S04]  /*2940*/  @P1 IADD3 R2, P4, R118, UR26, RZ ;  /* 0x0000001a76021c10 */ /* 0x010fe8000ff9e0ff */
[----:B------:R-:W-:Y:S01]  /*2950*/  @P1 IADD3.X R3, R119, UR25, RZ, P4, !PT ;  /* 0x0000001977031c10 */ /* 0x000fe2000a7fe4ff */
[----:B-----5:R4:W-:Y:S04]  /*2960*/  @P5 STG.E.128 desc[UR6][R36.64+0x180], R28 ;  /* 0x0001801c24005986 */ /* 0x0209e8000c101d06 */
[----:B-1----:R-:W5:Y:S04]  /*2970*/  @P2 LDG.E.128 R12, desc[UR6][R38.64] ;  /* 0x00000006260c2981 */ /* 0x002f68000c1e1d00 */
[----:B-----5:R1:W-:Y:S04]  /*2980*/  @P2 STG.E.128 desc[UR6][R40.64], R12 ;  /* 0x0000000c28002986 */ /* 0x0203e8000c101d06 */
[----:B--2---:R-:W2:Y:S04]  /*2990*/  @P2 LDG.E.128 R8, desc[UR6][R38.64+0x80] ;  /* 0x0000800626082981 */ /* 0x004ea8000c1e1d00 */
[----:B--2---:R2:W-:Y:S04]  /*29a0*/  @P2 STG.E.128 desc[UR6][R40.64+0x80], R8 ;  /* 0x0000800828002986 */ /* 0x0045e8000c101d06 */
[----:B---3--:R-:W3:Y:S04]  /*29b0*/  @P2 LDG.E.128 R4, desc[UR6][R38.64+0x100] ;  /* 0x0001000626042981 */ /* 0x008ee8000c1e1d00 */
[----:B---3--:R3:W-:Y:S04]  /*29c0*/  @P2 STG.E.128 desc[UR6][R40.64+0x100], R4 ;  /* 0x0001000428002986 */ /* 0x0087e8000c101d06 */
[----:B------:R-:W5:Y:S04]  /*29d0*/  @P2 LDG.E.128 R32, desc[UR6][R38.64+0x180] ;  /* 0x0001800626202981 */ /* 0x000f68000c1e1d00 */
[----:B-----5:R1:W-:Y:S01]  /*29e0*/  @P2 STG.E.128 desc[UR6][R40.64+0x180], R32 ;  /* 0x0001802028002986 */ /* 0x0203e2000c101d06 */
[----:B----4-:R-:W-:Y:S03]  /*29f0*/  @P1 IADD3 R36, P2, R94, R144, RZ ;  /* 0x000000905e241210 */ /* 0x010fe60007f5e0ff */
[----:B------:R-:W4:Y:S02]  /*2a00*/  @P1 LDG.E.128 R28, desc[UR6][R2.64] ;  /* 0x00000006021c1981 */ /* 0x000f24000c1e1d00 */
[----:B------:R-:W-:Y:S01]  /*2a10*/  @P1 IMAD.X R37, R116, 0x1, R95, P2 ;  /* 0x0000000174251824 */ /* 0x000fe200010e065f */
[----:B------:R-:W-:Y:S04]  /*2a20*/  ISETP.NE.AND P2, PT, RZ, UR4, PT ;  /* 0x00000004ff007c0c */ /* 0x000fe8000bf45270 */
[----:B----4-:R4:W-:Y:S04]  /*2a30*/  @P1 STG.E.128 desc[UR6][R36.64], R28 ;  /* 0x0000001c24001986 */ /* 0x0109e8000c101d06 */
[----:B-1----:R-:W5:Y:S04]  /*2a40*/  @P1 LDG.E.128 R12, desc[UR6][R2.64+0x80] ;  /* 0x00008006020c1981 */ /* 0x002f68000c1e1d00 */
[----:B-----5:R4:W-:Y:S04]  /*2a50*/  @P1 STG.E.128 desc[UR6][R36.64+0x80], R12 ;  /* 0x0000800c24001986 */ /* 0x0209e8000c101d06 */
[----:B--2---:R-:W2:Y:S04]  /*2a60*/  @P1 LDG.E.128 R8, desc[UR6][R2.64+0x100] ;  /* 0x0001000602081981 */ /* 0x004ea8000c1e1d00 */
[----:B--2---:R4:W-:Y:S04]  /*2a70*/  @P1 STG.E.128 desc[UR6][R36.64+0x100], R8 ;  /* 0x0001000824001986 */ /* 0x0049e8000c101d06 */
[----:B---3--:R-:W2:Y:S04]  /*2a80*/  @P1 LDG.E.128 R4, desc[UR6][R2.64+0x180] ;  /* 0x0001800602041981 */ /* 0x008ea8000c1e1d00 */
[----:B--2---:R4:W-:Y:S01]  /*2a90*/  @P1 STG.E.128 desc[UR6][R36.64+0x180], R4 ;  /* 0x0001800424001986 */ /* 0x0049e2000c101d06 */
[C---:B------:R-:W-:Y:S04]  /*2aa0*/  LEA R118, P1, R93.reuse, R118, 0x1 ;  /* 0x000000765d767211 */ /* 0x040fe800078208ff */
[----:B------:R-:W-:Y:S01]  /*2ab0*/  LEA.HI.X.SX32 R115, R93, R119, 0x1, P1 ;  /* 0x000000775d737211 */ /* 0x000fe200008f0eff */
[----:B------:R-:W-:Y:S08]  /*2ac0*/  @!P2 BRA `(.L_x_4184) ;  /* 0x000000980028a947 */ /* 0x000ff00003800000 */
[----:B------:R-:W-:Y:S11]  /*2ad0*/  ISETP.NE.AND P1, PT, RZ, UR20, PT ;  /* 0x00000014ff007c0c */ /* 0x000ff6000bf25270 */
[----:B------:R-:W-:Y:S02]  /*2ae0*/  @!UPT UIADD3 URZ, URZ, URZ, URZ ;  /* 0x0000003f3f3ff290 */ /* 0x000fe4000fffe03f */
[----:B------:R-:W-:Y:S05]  /*2af0*/  @!P1 BRA `(.L_x_4185) ;  /* 0x0000003400709947 */ /* 0x000fea0003800000 */
[----:B------:R-:W1:Y:S01]  /*2b00*/  LDC R48, c[0x0][0x2e0] ;  /* 0x0000b800ff307b82 */ /* 0x000e620000000800 */
[----:B------:R-:W-:Y:S01]  /*2b10*/  ISETP.GE.AND P4, PT, R65, R51, PT ;  /* 0x000000334100720c */ /* 0x000fe20003f86270 */
[----:B------:R-:W-:Y:S04]  /*2b20*/  BSSY B0, `(.L_x_4186) ;  /* 0x00000c7000007945 */ /* 0x000fe80003800000 */
[----:B------:R-:W-:Y:S08]  /*2b30*/  @!P0 BRA `(.L_x_4187) ;  /* 0x0000000c00148947 */ /* 0x000ff00003800000 */
[----:B------:R-:W-:Y:S02]  /*2b40*/  ISETP.GE.AND P0, PT, R24, UR4, PT ;  /* 0x0000000418007c0c */ /* 0x000fe4000bf06270 */
[----:B------:R-:W-:Y:S02]  /*2b50*/  MOV R121, R117 ;  /* 0x0000007500797202 */ /* 0x000fe40000000f00 */
[----:B------:R-:W-:Y:S03]  /*2b60*/  ISETP.GE.AND P1, PT, R20, UR4, PT ;  /* 0x0000000414007c0c */ /* 0x000fe6000bf26270 */
[----:B----4-:R-:W2:Y:S08]  /*2b70*/  LDG.E.128 R36, desc[UR6][R120.64] ;  /* 0x0000000678247981 */ /* 0x010eb0000c1e1d00 */
[----:B------:R-:W3:Y:S06]  /*2b80*/  @!P0 LDG.E.64 R28, desc[UR6][R26.64] ;  /* 0x000000061a1c8981 */ /* 0x000eec000c1e1b00 */
[----:B------:R-:W4:Y:S01]  /*2b90*/  @!P0 LDG.E.64 R44, desc[UR6][R52.64] ;  /* 0x00000006342c8981 */ /* 0x000f22000c1e1b00 */
[--C-:B---3--:R-:W-:Y:S01]  /*2ba0*/  @!P0 HADD2.F32 R32, -RZ, R28.reuse.H0_H0 ;  /* 0x2000001cff208230 */ /* 0x108fe20000004100 */
[----:B--2---:R-:W-:Y:S01]  /*2bb0*/  @!P0 MOV R23, R36 ;  /* 0x0000002400178202 */ /* 0x004fe20000000f00 */
[----:B------:R-:W-:Y:S01]  /*2bc0*/  @!P0 HADD2.F32 R30, -RZ, R28.H1_H1 ;  /* 0x3000001cff1e8230 */ /* 0x000fe20000004100 */
[----:B------:R-:W-:Y:S02]  /*2bd0*/  @!P0 MOV R33, R37 ;  /* 0x0000002500218202 */ /* 0x000fe40000000f00 */
[----:B------:R-:W-:Y:S01]  /*2be0*/  @!P0 MOV R28, R39 ;  /* 0x00000027001c8202 */ /* 0x000fe20000000f00 */
[--C-:B------:R-:W-:Y:S02]  /*2bf0*/  @!P0 HADD2.F32 R41, -RZ, R23.reuse.H1_H1 ;  /* 0x30000017ff298230 */ /* 0x100fe40000004100 */
[----:B------:R-:W-:Y:S02]  /*2c00*/  @!P0 HADD2.F32 R31, -RZ, R23.H0_H0 ;  /* 0x20000017ff1f8230 */ /* 0x000fe40000004100 */
[----:B----4-:R-:W-:Y:S02]  /*2c10*/  @!P0 HADD2.F32 R42, -RZ, R44.H0_H0 ;  /* 0x2000002cff2a8230 */ /* 0x010fe40000004100 */
[-C--:B------:R-:W-:Y:S01]  /*2c20*/  @!P0 FMUL.FTZ R55, R41, R32.reuse ;  /* 0x0000002029378220 */ /* 0x080fe20000410000 */
[--C-:B------:R-:W-:Y:S02]  /*2c30*/  @!P0 HADD2.F32 R43, -RZ, R45.reuse.H0_H0 ;  /* 0x2000002dff2b8230 */ /* 0x100fe40000004100 */
[C---:B------:R-:W-:Y:S01]  /*2c40*/  @!P0 FMUL.FTZ R0, R31.reuse, R32 ;  /* 0x000000201f008220 */ /* 0x040fe20000410000 */
[----:B------:R-:W-:Y:S01]  /*2c50*/  @!P0 HADD2.F32 R47, -RZ, R45.H1_H1 ;  /* 0x3000002dff2f8230 */ /* 0x000fe20000004100 */
[----:B------:R-:W-:Y:S01]  /*2c60*/  @!P0 MOV R32, R38 ;  /* 0x0000002600208202 */ /* 0x000fe20000000f00 */
[----:B------:R-:W-:Y:S02]  /*2c70*/  @!P0 HADD2.F32 R23, -RZ, R29.H0_H0 ;  /* 0x2000001dff178230 */ /* 0x000fe40000004100 */
[-C--:B------:R-:W-:Y:S01]  /*2c80*/  @!P0 FFMA.FTZ R55, R31, R42.reuse, -R55 ;  /* 0x0000002a1f378223 */ /* 0x080fe20000010837 */
[----:B------:R-:W-:Y:S02]  /*2c90*/  @!P0 HADD2.F32 R31, -RZ, R33.H0_H0 ;  /* 0x20000021ff1f8230 */ /* 0x000fe40000004100 */
[----:B------:R-:W-:Y:S01]  /*2ca0*/  @!P0 FFMA.FTZ R0, R41, R42, R0 ;  /* 0x0000002a29008223 */ /* 0x000fe20000010000 */
[--C-:B------:R-:W-:Y:S02]  /*2cb0*/  @!P0 HADD2.F32 R42, -RZ, R32.reuse.H1_H1 ;  /* 0x30000020ff2a8230 */ /* 0x100fe40000004100 */
[----:B------:R-:W-:Y:S02]  /*2cc0*/  @!P0 HADD2.F32 R32, -RZ, R32.H0_H0 ;  /* 0x20000020ff208230 */ /* 0x000fe40000004100 */
[-C--:B------:R-:W-:Y:S01]  /*2cd0*/  @!P0 FMUL.FTZ R2, R31, R30.reuse ;  /* 0x0000001e1f028220 */ /* 0x080fe20000410000 */
[--C-:B------:R-:W-:Y:S02]  /*2ce0*/  @!P0 HADD2.F32 R45, -RZ, R28.reuse.H1_H1 ;  /* 0x3000001cff2d8230 */ /* 0x100fe40000004100 */
[-C--:B------:R-:W-:Y:S01]  /*2cf0*/  @!P0 FMUL.FTZ R50, R42, R23.reuse ;  /* 0x000000172a328220 */ /* 0x080fe20000410000 */
[----:B------:R-:W-:Y:S02]  /*2d00*/  @!P0 HADD2.F32 R29, -RZ, R29.H1_H1 ;  /* 0x3000001dff1d8230 */ /* 0x000fe40000004100 */
[C---:B------:R-:W-:Y:S01]  /*2d10*/  @!P0 FMUL.FTZ R3, R32.reuse, R23 ;  /* 0x0000001720038220 */ /* 0x040fe20000410000 */
[----:B------:R-:W-:Y:S02]  /*2d20*/  @!P0 HADD2.F32 R41, -RZ, R33.H1_H1 ;  /* 0x30000021ff298230 */ /* 0x000fe40000004100 */
[----:B------:R-:W-:Y:S01]  /*2d30*/  @!P0 FFMA.FTZ R50, R32, R43, -R50 ;  /* 0x0000002b20328223 */ /* 0x000fe20000010832 */
[----:B------:R-:W-:Y:S02]  /*2d40*/  @!P0 HADD2.F32 R28, -RZ, R28.H0_H0 ;  /* 0x2000001cff1c8230 */ /* 0x000fe40000004100 */
[----:B------:R-:W-:Y:S01]  /*2d50*/  @!P0 FMUL.FTZ R151, R45, R29 ;  /* 0x0000001d2d978220 */ /* 0x000fe20000410000 */
[----:B------:R-:W-:Y:S02]  /*2d60*/  @!P0 HADD2.F32 R44, -RZ, R44.H1_H1 ;  /* 0x3000002cff2c8230 */ /* 0x000fe40000004100 */
[C---:B------:R-:W-:Y:S01]  /*2d70*/  @!P0 FMUL.FTZ R119, R41.reuse, R30 ;  /* 0x0000001e29778220 */ /* 0x040fe20000410000 */
[----:B------:R-:W-:Y:S01]  /*2d80*/  @!P0 F2FP.F16.F32.PACK_AB R55, R0, R55 ;  /* 0x000000370037823e */ /* 0x000fe200000000ff */
[C---:B------:R-:W-:Y:S01]  /*2d90*/  @!P0 FMUL.FTZ R4, R28.reuse, R29 ;  /* 0x0000001d1c048220 */ /* 0x040fe20000410000 */
[----:B------:R-:W-:Y:S01]  /*2da0*/  @!P0 FFMA.FTZ R151, R28, R47, -R151 ;  /* 0x0000002f1c978223 */ /* 0x000fe20000010897 */
[-C--:B------:R-:W-:Y:S01]  /*2db0*/  @!P0 FFMA.FTZ R2, R41, R44.reuse, R2 ;  /* 0x0000002c29028223 */ /* 0x080fe20000010002 */
[----:B------:R-:W-:Y:S01]  /*2dc0*/  @!P0 FFMA.FTZ R3, R42, R43, R3 ;  /* 0x0000002b2a038223 */ /* 0x000fe20000010003 */
[----:B------:R-:W-:Y:S01]  /*2dd0*/  @!P0 FFMA.FTZ R4, R45, R47, R4 ;  /* 0x0000002f2d048223 */ /* 0x000fe20000010004 */
[----:B------:R-:W-:Y:S01]  /*2de0*/  @!P0 FFMA.FTZ R119, R31, R44, -R119 ;  /* 0x0000002c1f778223 */ /* 0x000fe20000010877 */
[----:B------:R-:W-:Y:S02]  /*2df0*/  @!P0 MOV R36, R55 ;  /* 0x0000003700248202 */ /* 0x000fe40000000f00 */
[----:B------:R-:W-:Y:S02]  /*2e00*/  @!P0 F2FP.F16.F32.PACK_AB R50, R3, R50 ;  /* 0x000000320332823e */ /* 0x000fe400000000ff */
[----:B------:R-:W-:Y:S02]  /*2e10*/  @!P0 F2FP.F16.F32.PACK_AB R54, R2, R119 ;  /* 0x000000770236823e */ /* 0x000fe400000000ff */
[----:B------:R-:W-:Y:S02]  /*2e20*/  @!P0 F2FP.F16.F32.PACK_AB R151, R4, R151 ;  /* 0x000000970497823e */ /* 0x000fe400000000ff */
[----:B------:R-:W-:Y:S02]  /*2e30*/  @!P0 MOV R37, R54 ;  /* 0x0000003600258202 */ /* 0x000fe40000000f00 */
[----:B------:R-:W-:Y:S02]  /*2e40*/  @!P0 MOV R38, R50 ;  /* 0x0000003200268202 */ /* 0x000fe40000000f00 */
[----:B------:R-:W-:Y:S02]  /*2e50*/  @!P0 MOV R39, R151 ;  /* 0x0000009700278202 */ /* 0x000fe40000000f00 */
[----:B------:R-:W-:Y:S03]  /*2e60*/  ISETP.GE.AND P0, PT, R19, UR4, PT ;  /* 0x0000000413007c0c */ /* 0x000fe6000bf06270 */
[----:B------:R2:W-:Y:S08]  /*2e70*/  STG.E.128 desc[UR6][R148.64], R36 ;  /* 0x0000002494007986 */ /* 0x0005f0000c101d06 */
[----:B------:R-:W3:Y:S08]  /*2e80*/  LDG.E.128 R32, desc[UR6][R120.64+0x80] ;  /* 0x0000800678207981 */ /* 0x000ef0000c1e1d00 */
[----:B------:R-:W4:Y:S06]  /*2e90*/  @!P1 LDG.E.64 R28, desc[UR6][R26.64+0x40] ;  /* 0x000040061a1c9981 */ /* 0x000f2c000c1e1b00 */
[----:B------:R-:W5:Y:S01]  /*2ea0*/  @!P1 LDG.E.64 R46, desc[UR6][R52.64+0x40] ;  /* 0x00004006342e9981 */ /* 0x000f62000c1e1b00 */
[----:B---3--:R-:W-:Y:S02]  /*2eb0*/  @!P1 MOV R23, R32 ;  /* 0x0000002000179202 */ /* 0x008fe40000000f00 */
[----:B--2---:R-:W-:Y:S02]  /*2ec0*/  @!P1 MOV R37, R33 ;  /* 0x0000002100259202 */ /* 0x004fe40000000f00 */
[----:B------:R-:W-:Y:S01]  /*2ed0*/  @!P1 MOV R36, R34 ;  /* 0x0000002200249202 */ /* 0x000fe20000000f00 */
[--C-:B------:R-:W-:Y:S02]  /*2ee0*/  @!P1 HADD2.F32 R42, -RZ, R23.reuse.H1_H1 ;  /* 0x30000017ff2a9230 */ /* 0x100fe40000004100 */
[----:B------:R-:W-:Y:S02]  /*2ef0*/  @!P1 HADD2.F32 R31, -RZ, R23.H0_H0 ;  /* 0x20000017ff1f9230 */ /* 0x000fe40000004100 */
[--C-:B----4-:R-:W-:Y:S02]  /*2f00*/  @!P1 HADD2.F32 R40, -RZ, R28.reuse.H0_H0 ;  /* 0x2000001cff289230 */ /* 0x110fe40000004100 */
[----:B------:R-:W-:Y:S01]  /*2f10*/  @!P1 HADD2.F32 R30, -RZ, R28.H1_H1 ;  /* 0x3000001cff1e9230 */ /* 0x000fe20000004100 */
[----:B------:R-:W-:Y:S01]  /*2f20*/  @!P1 MOV R28, R35 ;  /* 0x00000023001c9202 */ /* 0x000fe20000000f00 */
[--C-:B------:R-:W-:Y:S02]  /*2f30*/  @!P1 HADD2.F32 R23, -RZ, R29.reuse.H0_H0 ;  /* 0x2000001dff179230 */ /* 0x100fe40000004100 */
[CC--:B------:R-:W-:Y:S01]  /*2f40*/  @!P1 FMUL.FTZ R50, R42.reuse, R40.reuse ;  /* 0x000000282a329220 */ /* 0x0c0fe20000410000 */
[----:B-----5:R-:W-:Y:S02]  /*2f50*/  @!P1 HADD2.F32 R44, -RZ, R46.H0_H0 ;  /* 0x2000002eff2c9230 */ /* 0x020fe40000004100 */
[C---:B------:R-:W-:Y:S01]  /*2f60*/  @!P1 FMUL.FTZ R5, R31.reuse, R40 ;  /* 0x000000281f059220 */ /* 0x040fe20000410000 */
[----:B------:R-:W-:Y:S02]  /*2f70*/  @!P1 HADD2.F32 R45, -RZ, R28.H1_H1 ;  /* 0x3000001cff2d9230 */ /* 0x000fe40000004100 */
[----:B------:R-:W-:Y:S02]  /*2f80*/  @!P1 HADD2.F32 R29, -RZ, R29.H1_H1 ;  /* 0x3000001dff1d9230 */ /* 0x000fe40000004100 */
[-C--:B------:R-:W-:Y:S01]  /*2f90*/  @!P1 FFMA.FTZ R50, R31, R44.reuse, -R50 ;  /* 0x0000002c1f329223 */ /* 0x080fe20000010832 */
[--C-:B------:R-:W-:Y:S02]  /*2fa0*/  @!P1 HADD2.F32 R31, -RZ, R37.reuse.H0_H0 ;  /* 0x20000025ff1f9230 */ /* 0x100fe40000004100 */
[----:B------:R-:W-:Y:S01]  /*2fb0*/  @!P1 FFMA.FTZ R5, R42, R44, R5 ;  /* 0x0000002c2a059223 */ /* 0x000fe20000010005 */
[--C-:B------:R-:W-:Y:S02]  /*2fc0*/  @!P1 HADD2.F32 R42, -RZ, R36.reuse.H1_H1 ;  /* 0x30000024ff2a9230 */ /* 0x100fe40000004100 */
[----:B------:R-:W-:Y:S01]  /*2fd0*/  @!P1 FMUL.FTZ R119, R45, R29 ;  /* 0x0000001d2d779220 */ /* 0x000fe20000410000 */
[----:B------:R-:W-:Y:S02]  /*2fe0*/  @!P1 HADD2.F32 R36, -RZ, R36.H0_H0 ;  /* 0x20000024ff249230 */ /* 0x000fe40000004100 */
[-C--:B------:R-:W-:Y:S01]  /*2ff0*/  @!P1 FMUL.FTZ R6, R31, R30.reuse ;  /* 0x0000001e1f069220 */ /* 0x080fe20000410000 */
[----:B------:R-:W-:Y:S02]  /*3000*/  @!P1 HADD2.F32 R41, -RZ, R37.H1_H1 ;  /* 0x30000025ff299230 */ /* 0x000fe40000004100 */
[-C--:B------:R-:W-:Y:S01]  /*3010*/  @!P1 FMUL.FTZ R54, R42, R23.reuse ;  /* 0x000000172a369220 */ /* 0x080fe20000410000 */
[----:B------:R-:W-:Y:S02]  /*3020*/  @!P1 HADD2.F32 R28, -RZ, R28.H0_H0 ;  /* 0x2000001cff1c9230 */ /* 0x000fe40000004100 */
[----:B------:R-:W-:Y:S01]  /*3030*/  @!P1 FMUL.FTZ R7, R36, R23 ;  /* 0x0000001724079220 */ /* 0x000fe20000410000 */
[----:B------:R-:W-:Y:S02]  /*3040*/  @!P1 HADD2.F32 R46, -RZ, R46.H1_H1 ;  /* 0x3000002eff2e9230 */ /* 0x000fe40000004100 */
[----:B------:R-:W-:Y:S01]  /*3050*/  @!P1 FMUL.FTZ R55, R41, R30 ;  /* 0x0000001e29379220 */ /* 0x000fe20000410000 */
[--C-:B------:R-:W-:Y:S01]  /*3060*/  @!P1 HADD2.F32 R43, -RZ, R47.reuse.H0_H0 ;  /* 0x2000002fff2b9230 */ /* 0x100fe20000004100 */
[----:B------:R-:W-:Y:S01]  /*3070*/  @!P1 F2FP.F16.F32.PACK_AB R50, R5, R50 ;  /* 0x000000320532923e */ /* 0x000fe200000000ff */
[----:B------:R-:W-:Y:S02]  /*3080*/  @!P1 HADD2.F32 R47, -RZ, R47.H1_H1 ;  /* 0x3000002fff2f9230 */ /* 0x000fe40000004100 */
[----:B------:R-:W-:Y:S01]  /*3090*/  @!P1 FMUL.FTZ R8, R28, R29 ;  /* 0x0000001d1c089220 */ /* 0x000fe20000410000 */
[-C--:B------:R-:W-:Y:S01]  /*30a0*/  @!P1 FFMA.FTZ R6, R41, R46.reuse, R6 ;  /* 0x0000002e29069223 */ /* 0x080fe20000010006 */
[-C--:B------:R-:W-:Y:S01]  /*30b0*/  @!P1 FFMA.FTZ R7, R42, R43.reuse, R7 ;  /* 0x0000002b2a079223 */ /* 0x080fe20000010007 */
[----:B------:R-:W-:Y:S01]  /*30c0*/  @!P1 FFMA.FTZ R55, R31, R46, -R55 ;  /* 0x0000002e1f379223 */ /* 0x000fe20000010837 */
[----:B------:R-:W-:Y:S01]  /*30d0*/  @!P1 FFMA.FTZ R54, R36, R43, -R54 ;  /* 0x0000002b24369223 */ /* 0x000fe20000010836 */
[-C--:B------:R-:W-:Y:S01]  /*30e0*/  @!P1 FFMA.FTZ R119, R28, R47.reuse, -R119 ;  /* 0x0000002f1c779223 */ /* 0x080fe20000010877 */
[----:B------:R-:W-:Y:S01]  /*30f0*/  @!P1 FFMA.FTZ R8, R45, R47, R8 ;  /* 0x0000002f2d089223 */ /* 0x000fe20000010008 */
        /* <DEDUP_REMOVED lines=32> */
[----:B------:R-:W-:Y:S01]  /*3300*/  @!P0 FMUL.FTZ R10, R31, R30 ;  /* 0x0000001e1f0a8220 */ /* 0x000fe20000410000 */
[----:B------:R-:W-:Y:S01]  /*3310*/  @!P0 HADD2.F32 R41, -RZ, R33.H1_H1 ;  /* 0x30000021ff298230 */ /* 0x000fe20000004100 */
[----:B------:R-:W-:Y:S01]  /*3320*/  @!P0 F2FP.F16.F32.PACK_AB R50, R9, R50 ;  /* 0x000000320932823e */ /* 0x000fe200000000ff */
[----:B------:R-:W-:Y:S02]  /*3330*/  @!P0 HADD2.F32 R28, -RZ, R28.H0_H0 ;  /* 0x2000001cff1c8230 */ /* 0x000fe40000004100 */
[----:B------:R-:W-:Y:S01]  /*3340*/  @!P0 FMUL.FTZ R11, R32, R23 ;  /* 0x00000017200b8220 */ /* 0x000fe20000410000 */
[----:B------:R-:W-:Y:S01]  /*3350*/  @!P0 HADD2.F32 R46, -RZ, R46.H1_H1 ;  /* 0x3000002eff2e8230 */ /* 0x000fe20000004100 */
[----:B------:R-:W-:Y:S01]  /*3360*/  @!P0 MOV R36, R50 ;  /* 0x0000003200248202 */ /* 0x000fe20000000f00 */
[--C-:B------:R-:W-:Y:S02]  /*3370*/  @!P0 HADD2.F32 R43, -RZ, R47.reuse.H0_H0 ;  /* 0x2000002fff2b8230 */ /* 0x100fe40000004100 */
[----:B------:R-:W-:Y:S01]  /*3380*/  @!P0 FMUL.FTZ R12, R28, R29 ;  /* 0x0000001d1c0c8220 */ /* 0x000fe20000410000 */
[----:B------:R-:W-:Y:S02]  /*3390*/  @!P0 HADD2.F32 R47, -RZ, R47.H1_H1 ;  /* 0x3000002fff2f8230 */ /* 0x000fe40000004100 */
[C---:B------:R-:W-:Y:S01]  /*33a0*/  @!P0 FMUL.FTZ R55, R41.reuse, R30 ;  /* 0x0000001e29378220 */ /* 0x040fe20000410000 */
[C---:B------:R-:W-:Y:S01]  /*33b0*/  @!P0 FMUL.FTZ R54, R42.reuse, R23 ;  /* 0x000000172a368220 */ /* 0x040fe20000410000 */
[-C--:B------:R-:W-:Y:S01]  /*33c0*/  @!P0 FFMA.FTZ R10, R41, R46.reuse, R10 ;  /* 0x0000002e290a8223 */ /* 0x080fe2000001000a */
[-C--:B------:R-:W-:Y:S01]  /*33d0*/  @!P0 FFMA.FTZ R11, R42, R43.reuse, R11 ;  /* 0x0000002b2a0b8223 */ /* 0x080fe2000001000b */
[----:B------:R-:W-:Y:S01]  /*33e0*/  @!P0 FFMA.FTZ R55, R31, R46, -R55 ;  /* 0x0000002e1f378223 */ /* 0x000fe20000010837 */
[----:B------:R-:W-:Y:S01]  /*33f0*/  @!P0 FFMA.FTZ R54, R32, R43, -R54 ;  /* 0x0000002b20368223 */ /* 0x000fe20000010836 */
[-C--:B------:R-:W-:Y:S01]  /*3400*/  @!P0 FFMA.FTZ R119, R28, R47.reuse, -R119 ;  /* 0x0000002f1c778223 */ /* 0x080fe20000010877 */
[----:B------:R-:W-:Y:S02]  /*3410*/  @!P0 FFMA.FTZ R12, R45, R47, R12 ;  /* 0x0000002f2d0c8223 */ /* 0x000fe4000001000c */
[----:B------:R-:W-:Y:S02]  /*3420*/  @!P0 F2FP.F16.F32.PACK_AB R55, R10, R55 ;  /* 0x000000370a37823e */ /* 0x000fe400000000ff */
[----:B------:R-:W-:Y:S02]  /*3430*/  @!P0 F2FP.F16.F32.PACK_AB R54, R11, R54 ;  /* 0x000000360b36823e */ /* 0x000fe400000000ff */
[----:B------:R-:W-:Y:S02]  /*3440*/  @!P0 F2FP.F16.F32.PACK_AB R119, R12, R119 ;  /* 0x000000770c77823e */ /* 0x000fe400000000ff */
[----:B------:R-:W-:Y:S02]  /*3450*/  @!P0 MOV R37, R55 ;  /* 0x0000003700258202 */ /* 0x000fe40000000f00 */
[----:B------:R-:W-:Y:S02]  /*3460*/  @!P0 MOV R38, R54 ;  /* 0x0000003600268202 */ /* 0x000fe40000000f00 */
[----:B------:R-:W-:Y:S05]  /*3470*/  @!P0 MOV R39, R119 ;  /* 0x0000007700278202 */ /* 0x000fea0000000f00 */
        /* <DEDUP_REMOVED lines=19> */
[----:B------:R-:W-:Y:S01]  /*35b0*/  @!P1 FFMA.FTZ R13, R42, R44, R13 ;  /* 0x0000002c2a0d9223 */ /* 0x000fe2000001000d */
[--C-:B------:R-:W-:Y:S02]  /*35c0*/  @!P1 HADD2.F32 R31, -RZ, R37.reuse.H0_H0 ;  /* 0x20000025ff1f9230 */ /* 0x100fe40000004100 */
[--C-:B------:R-:W-:Y:S02]  /*35d0*/  @!P1 HADD2.F32 R42, -RZ, R36.reuse.H1_H1 ;  /* 0x30000024ff2a9230 */ /* 0x100fe40000004100 */
[----:B------:R-:W-:Y:S01]  /*35e0*/  @!P1 FMUL.FTZ R119, R45, R29 ;  /* 0x0000001d2d779220 */ /* 0x000fe20000410000 */
[----:B------:R-:W-:Y:S01]  /*35f0*/  @!P1 F2FP.F16.F32.PACK_AB R50, R13, R50 ;  /* 0x000000320d32923e */ /* 0x000fe200000000ff */
[----:B------:R-:W-:Y:S02]  /*3600*/  @!P1 HADD2.F32 R36, -RZ, R36.H0_H0 ;  /* 0x20000024ff249230 */ /* 0x000fe40000004100 */
[----:B------:R-:W-:Y:S01]  /*3610*/  @!P1 FMUL.FTZ R14, R31, R30 ;  /* 0x0000001e1f0e9220 */ /* 0x000fe20000410000 */
[----:B------:R-:W-:Y:S01]  /*3620*/  @!P1 HADD2.F32 R41, -RZ, R37.H1_H1 ;  /* 0x30000025ff299230 */ /* 0x000fe20000004100 */
[----:B------:R-:W-:Y:S01]  /*3630*/  @!P1 MOV R32, R50 ;  /* 0x0000003200209202 */ /* 0x000fe20000000f00 */
[----:B------:R-:W-:Y:S02]  /*3640*/  @!P1 HADD2.F32 R28, -RZ, R28.H0_H0 ;  /* 0x2000001cff1c9230 */ /* 0x000fe40000004100 */
[-C--:B------:R-:W-:Y:S01]  /*3650*/  @!P1 FMUL.FTZ R15, R36, R23.reuse ;  /* 0x00000017240f9220 */ /* 0x080fe20000410000 */
[----:B------:R-:W-:Y:S02]  /*3660*/  @!P1 HADD2.F32 R46, -RZ, R46.H1_H1 ;  /* 0x3000002eff2e9230 */ /* 0x000fe40000004100 */
[C---:B------:R-:W-:Y:S01]  /*3670*/  @!P1 FMUL.FTZ R55, R41.reuse, R30 ;  /* 0x0000001e29379220 */ /* 0x040fe20000410000 */
[--C-:B------:R-:W-:Y:S02]  /*3680*/  @!P1 HADD2.F32 R43, -RZ, R47.reuse.H0_H0 ;  /* 0x2000002fff2b9230 */ /* 0x100fe40000004100 */
[----:B------:R-:W-:Y:S01]  /*3690*/  @!P1 FMUL.FTZ R54, R42, R23 ;  /* 0x000000172a369220 */ /* 0x000fe20000410000 */
[----:B------:R-:W-:Y:S02]  /*36a0*/  @!P1 HADD2.F32 R47, -RZ, R47.H1_H1 ;  /* 0x3000002fff2f9230 */ /* 0x000fe40000004100 */
[----:B------:R-:W-:Y:S01]  /*36b0*/  @!P1 FMUL.FTZ R16, R28, R29 ;  /* 0x0000001d1c109220 */ /* 0x000fe20000410000 */
        /* <DEDUP_REMOVED lines=12> */
[----:B------:R2:W-:Y:S02]  /*3780*/  STG.E.128 desc[UR6][R148.64+0x180], R32 ;  /* 0x0001802094007986 */ /* 0x0005e4000c101d06 */
.L_x_4187:
[----:B------:R-:W-:Y:S05]  /*3790*/  BSYNC B0 ;  /* 0x0000000000007941 */ /* 0x000fea0003800000 */
.L_x_4186:
[----:B------:R-:W-:Y:S01]  /*37a0*/  ISETP.GE.AND P2, PT, R64, R51, PT ;  /* 0x000000334000720c */ /* 0x000fe20003f46270 */
[----:B-1----:R-:W-:Y:S01]  /*37b0*/  IMAD.U32 R119, R48, -0x20, RZ ;  /* 0xffffffe030777824 */ /* 0x002fe200078e00ff */
[-C--:B------:R-:W-:Y:S01]  /*37c0*/  ISETP.GE.AND P4, PT, R65, R49.reuse, !P4 ;  /* 0x000000314100720c */ /* 0x080fe20006786270 */
[----:B------:R-:W-:Y:S01]  /*37d0*/  BSSY B0, `(.L_x_4188) ;  /* 0x00000d5000007945 */ /* 0x000fe20003800000 */
[----:B------:R-:W-:Y:S02]  /*37e0*/  ISETP.GE.AND P2, PT, R64, R49, !P2 ;  /* 0x000000314000720c */ /* 0x000fe40005746270 */
[C---:B------:R-:W-:Y:S02]  /*37f0*/  LEA R152, P1, R119.reuse, R52, 0x1 ;  /* 0x0000003477987211 */ /* 0x040fe400078208ff */
[C---:B------:R-:W-:Y:S02]  /*3800*/  LEA R150, P0, R119.reuse, R26, 0x1 ;  /* 0x0000001a77967211 */ /* 0x040fe400078008ff */
[C---:B------:R-:W-:Y:S02]  /*3810*/  LEA.HI.X.SX32 R151, R119.reuse, R53, 0x1, P1 ;  /* 0x0000003577977211 */ /* 0x040fe400008f0eff */
[----:B------:R-:W-:Y:S01]  /*3820*/  LEA.HI.X.SX32 R119, R119, R27, 0x1, P0 ;  /* 0x0000001b77777211 */ /* 0x000fe200000f0eff */
[----:B------:R-:W-:Y:S08]  /*3830*/  @!P5 BRA `(.L_x_4189) ;  /* 0x0000000c0038d947 */ /* 0x000ff00003800000 */
[----:B------:R-:W-:Y:S02]  /*3840*/  LEA R156, P1, R97, R120, 0x1 ;  /* 0x00000078619c7211 */ /* 0x000fe400078208ff */
[----:B------:R-:W-:Y:S02]  /*3850*/  ISETP.GE.AND P0, PT, R24, UR4, PT ;  /* 0x0000000418007c0c */ /* 0x000fe4000bf06270 */
[----:B------:R-:W-:Y:S02]  /*3860*/  SHF.L.U32 R153, R91, 0x1, RZ ;  /* 0x000000015b997819 */ /* 0x000fe400000006ff */
[----:B------:R-:W-:Y:S02]  /*3870*/  LEA.HI.X R157, R97, R117, R96, 0x1, P1 ;  /* 0x00000075619d7211 */ /* 0x000fe400008f0c60 */
[-C--:B----4-:R-:W-:Y:S02]  /*3880*/  IADD3 R30, P1, R26, R153.reuse, RZ ;  /* 0x000000991a1e7210 */ /* 0x090fe40007f3e0ff */
[----:B------:R-:W-:Y:S01]  /*3890*/  SHF.L.U64.HI R121, R91, 0x1, R89 ;  /* 0x000000015b797819 */ /* 0x000fe20000010259 */
[----:B--2---:R-:W2:Y:S01]  /*38a0*/  LDG.E.128 R32, desc[UR6][R156.64] ;  /* 0x000000069c207981 */ /* 0x004ea2000c1e1d00 */
[----:B------:R-:W-:Y:S02]  /*38b0*/  IADD3 R54, P5, R52, R153, RZ ;  /* 0x0000009934367210 */ /* 0x000fe40007fbe0ff */
[-C--:B------:R-:W-:Y:S02]  /*38c0*/  IADD3.X R31, R27, R121.reuse, RZ, P1, !PT ;  /* 0x000000791b1f7210 */ /* 0x080fe40000ffe4ff */
[----:B------:R-:W-:Y:S02]  /*38d0*/  IADD3.X R55, R53, R121, RZ, P5, !PT ;  /* 0x0000007935377210 */ /* 0x000fe40002ffe4ff */
[----:B------:R-:W-:Y:S01]  /*38e0*/  LEA R154, P5, R58, R148, 0x1 ;  /* 0x000000943a9a7211 */ /* 0x000fe200078a08ff */
[----:B------:R-:W3:Y:S01]  /*38f0*/  @!P0 LDG.E.64 R28, desc[UR6][R30.64] ;  /* 0x000000061e1c8981 */ /* 0x000ee2000c1e1b00 */
[----:B------:R-:W-:Y:S05]  /*3900*/  ISETP.GE.AND P1, PT, R20, UR4, PT ;  /* 0x0000000414007c0c */ /* 0x000fea000bf26270 */
        /* <DEDUP_REMOVED lines=14> */
[----:B------:R-:W-:Y:S02]  /*39f0*/  @!P0 HADD2.F32 R29, -RZ, R29.H1_H1 ;  /* 0x3000001dff1d8230 */ /* 0x000fe40000004100 */
[-C--:B------:R-:W-:Y:S01]  /*3a00*/  @!P0 FFMA.FTZ R121, R37, R42.reuse, -R121 ;  /* 0x0000002a25798223 */ /* 0x080fe20000010879 */
[--C-:B------:R-:W-:Y:S02]  /*3a10*/  @!P0 HADD2.F32 R37, -RZ, R39.reuse.H0_H0 ;  /* 0x20000027ff258230 */ /* 0x100fe40000004100 */
[----:B------:R-:W-:Y:S01]  /*3a20*/  @!P0 FFMA.FTZ R0, R43, R42, R0 ;  /* 0x0000002a2b008223 */ /* 0x000fe20000010000 */
[--C-:B------:R-:W-:Y:S02]  /*3a30*/  @!P0 HADD2.F32 R42, -RZ, R38.reuse.H1_H1 ;  /* 0x30000026ff2a8230 */ /* 0x100fe40000004100 */
[----:B------:R-:W-:Y:S01]  /*3a40*/  @!P0 FMUL.FTZ R155, R47, R29 ;  /* 0x0000001d2f9b8220 */ /* 0x000fe20000410000 */
[----:B------:R-:W-:Y:S02]  /*3a50*/  @!P0 HADD2.F32 R43, -RZ, R39.H1_H1 ;  /* 0x30000027ff2b8230 */ /* 0x000fe40000004100 */
[-C--:B------:R-:W-:Y:S01]  /*3a60*/  @!P0 FMUL.FTZ R2, R37, R36.reuse ;  /* 0x0000002425028220 */ /* 0x080fe20000410000 */
[----:B------:R-:W-:Y:S02]  /*3a70*/  @!P0 HADD2.F32 R38, -RZ, R38.H0_H0 ;  /* 0x20000026ff268230 */ /* 0x000fe40000004100 */
[-C--:B------:R-:W-:Y:S01]  /*3a80*/  @!P0 FMUL.FTZ R50, R42, R23.reuse ;  /* 0x000000172a328220 */ /* 0x080fe20000410000 */
[----:B------:R-:W-:Y:S02]  /*3a90*/  @!P0 HADD2.F32 R28, -RZ, R28.H0_H0 ;  /* 0x2000001cff1c8230 */ /* 0x000fe40000004100 */
[C---:B------:R-:W-:Y:S01]  /*3aa0*/  @!P0 FMUL.FTZ R153, R43.reuse, R36 ;  /* 0x000000242b998220 */ /* 0x040fe20000410000 */
[----:B------:R-:W-:Y:S02]  /*3ab0*/  @!P0 HADD2.F32 R44, -RZ, R48.H1_H1 ;  /* 0x30000030ff2c8230 */ /* 0x000fe40000004100 */
[----:B------:R-:W-:Y:S01]  /*3ac0*/  @!P0 FMUL.FTZ R3, R38, R23 ;  /* 0x0000001726038220 */ /* 0x000fe20000410000 */
[--C-:B------:R-:W-:Y:S02]  /*3ad0*/  @!P0 HADD2.F32 R45, -RZ, R49.reuse.H0_H0 ;  /* 0x20000031ff2d8230 */ /* 0x100fe40000004100 */
[----:B------:R-:W-:Y:S01]  /*3ae0*/  @!P0 FMUL.FTZ R4, R28, R29 ;  /* 0x0000001d1c048220 */ /* 0x000fe20000410000 */
[----:B------:R-:W-:Y:S02]  /*3af0*/  @!P0 HADD2.F32 R49, -RZ, R49.H1_H1 ;  /* 0x30000031ff318230 */ /* 0x000fe40000004100 */
[-C--:B------:R-:W-:Y:S01]  /*3b00*/  @!P0 FFMA.FTZ R2, R43, R44.reuse, R2 ;  /* 0x0000002c2b028223 */ /* 0x080fe20000010002 */
[----:B------:R-:W-:Y:S01]  /*3b10*/  @!P0 FFMA.FTZ R153, R37, R44, -R153 ;  /* 0x0000002c25998223 */ /* 0x000fe20000010899 */
[-C--:B------:R-:W-:Y:S01]  /*3b20*/  @!P0 FFMA.FTZ R3, R42, R45.reuse, R3 ;  /* 0x0000002d2a038223 */ /* 0x080fe20000010003 */
[----:B------:R-:W-:Y:S01]  /*3b30*/  @!P0 FFMA.FTZ R50, R38, R45, -R50 ;  /* 0x0000002d26328223 */ /* 0x000fe20000010832 */
[-C--:B------:R-:W-:Y:S01]  /*3b40*/  @!P0 FFMA.FTZ R155, R28, R49.reuse, -R155 ;  /* 0x000000311c9b8223 */ /* 0x080fe2000001089b */
[----:B------:R-:W-:Y:S01]  /*3b50*/  @!P0 FFMA.FTZ R4, R47, R49, R4 ;  /* 0x000000312f048223 */ /* 0x000fe20000010004 */
[----:B------:R-:W-:Y:S02]  /*3b60*/  @!P0 F2FP.F16.F32.PACK_AB R158, R2, R153 ;  /* 0x00000099029e823e */ /* 0x000fe400000000ff */
[----:B------:R-:W-:Y:S02]  /*3b70*/  @!P0 F2FP.F16.F32.PACK_AB R121, R0, R121 ;  /* 0x000000790079823e */ /* 0x000fe400000000ff */
[----:B------:R-:W-:Y:S02]  /*3b80*/  @!P0 F2FP.F16.F32.PACK_AB R50, R3, R50 ;  /* 0x000000320332823e */ /* 0x000fe400000000ff */
[----:B------:R-:W-:Y:S02]  /*3b90*/  @!P0 F2FP.F16.F32.PACK_AB R153, R4, R155 ;  /* 0x0000009b0499823e */ /* 0x000fe400000000ff */
[----:B------:R-:W-:Y:S02]  /*3ba0*/  @!P0 MOV R32, R121 ;  /* 0x0000007900208202 */ /* 0x000fe40000000f00 */
[----:B------:R-:W-:Y:S02]  /*3bb0*/  @!P0 MOV R33, R158 ;  /* 0x0000009e00218202 */ /* 0x000fe40000000f00 */
[----:B------:R-:W-:Y:S02]  /*3bc0*/  @!P0 MOV R34, R50 ;  /* 0x0000003200228202 */ /* 0x000fe40000000f00 */
[----:B------:R-:W-:Y:S02]  /*3bd0*/  @!P0 MOV R35, R153 ;  /* 0x0000009900238202 */ /* 0x000fe40000000f00 */
[----:B------:R-:W-:Y:S02]  /*3be0*/  LEA.HI.X R155, R58, R149, R57, 0x1, P5 ;  /* 0x000000953a9b7211 */ /* 0x000fe400028f0c39 */
[----:B------:R-:W-:Y:S03]  /*3bf0*/  ISETP.GE.AND P0, PT, R19, UR4, PT ;  /* 0x0000000413007c0c */ /* 0x000fe6000bf06270 */
[----:B------:R1:W-:Y:S08]  /*3c00*/  STG.E.128 desc[UR6][R154.64], R32 ;  /* 0x000000209a007986 */ /* 0x0003f0000c101d06 */
[----:B------:R-:W2:Y:S08]  /*3c10*/  LDG.E.128 R36, desc[UR6][R156.64+0x80] ;  /* 0x000080069c247981 */ /* 0x000eb0000c1e1d00 */
[----:B------:R-:W3:Y:S06]  /*3c20*/  @!P1 LDG.E.64 R28, desc[UR6][R30.64+0x40] ;  /* 0x000040061e1c9981 */ /* 0x000eec000c1e1b00 */
[----:B------:R-:W4:Y:S01]  /*3c30*/  @!P1 LDG.E.64 R46, desc[UR6][R54.64+0x40] ;  /* 0x00004006362e9981 */ /* 0x000f22000c1e1b00 */
[----:B--2---:R-:W-:Y:S02]  /*3c40*/  @!P1 MOV R23, R36 ;  /* 0x0000002400179202 */ /* 0x004fe40000000f00 */
[----:B-1----:R-:W-:Y:S02]  /*3c50*/  @!P1 MOV R35, R37 ;  /* 0x0000002500239202 */ /* 0x002fe40000000f00 */
[----:B------:R-:W-:Y:S01]  /*3c60*/  @!P1 MOV R34, R38 ;  /* 0x0000002600229202 */ /* 0x000fe20000000f00 */
[--C-:B------:R-:W-:Y:S02]  /*3c70*/  @!P1 HADD2.F32 R42, -RZ, R23.reuse.H1_H1 ;  /* 0x30000017ff2a9230 */ /* 0x100fe40000004100 */
[----:B------:R-:W-:Y:S02]  /*3c80*/  @!P1 HADD2.F32 R33, -RZ, R23.H0_H0 ;  /* 0x20000017ff219230 */ /* 0x000fe40000004100 */
[--C-:B---3--:R-:W-:Y:S02]  /*3c90*/  @!P1 HADD2.F32 R40, -RZ, R28.reuse.H0_H0 ;  /* 0x2000001cff289230 */ /* 0x108fe40000004100 */
[----:B------:R-:W-:Y:S01]  /*3ca0*/  @!P1 HADD2.F32 R32, -RZ, R28.H1_H1 ;  /* 0x3000001cff209230 */ /* 0x000fe20000004100 */
[----:B------:R-:W-:Y:S01]  /*3cb0*/  @!P1 MOV R28, R39 ;  /* 0x00000027001c9202 */ /* 0x000fe20000000f00 */
[----:B------:R-:W-:Y:S02]  /*3cc0*/  @!P1 HADD2.F32 R23, -RZ, R29.H0_H0 ;  /* 0x2000001dff179230 */ /* 0x000fe40000004100 */
[CC--:B------:R-:W-:Y:S01]  /*3cd0*/  @!P1 FMUL.FTZ R50, R42.reuse, R40.reuse ;  /* 0x000000282a329220 */ /* 0x0c0fe20000410000 */
[----:B----4-:R-:W-:Y:S02]  /*3ce0*/  @!P1 HADD2.F32 R44, -RZ, R46.H0_H0 ;  /* 0x2000002eff2c9230 */ /* 0x010fe40000004100 */
[C---:B------:R-:W-:Y:S01]  /*3cf0*/  @!P1 FMUL.FTZ R5, R33.reuse, R40 ;  /* 0x0000002821059220 */ /* 0x040fe20000410000 */
[--C-:B------:R-:W-:Y:S02]  /*3d00*/  @!P1 HADD2.F32 R45, -RZ, R47.reuse.H0_H0 ;  /* 0x2000002fff2d9230 */ /* 0x100fe40000004100 */
[----:B------:R-:W-:Y:S02]  /*3d10*/  @!P1 HADD2.F32 R49, -RZ, R47.H1_H1 ;  /* 0x3000002fff319230 */ /* 0x000fe40000004100 */
[-C--:B------:R-:W-:Y:S01]  /*3d20*/  @!P1 FFMA.FTZ R50, R33, R44.reuse, -R50 ;  /* 0x0000002c21329223 */ /* 0x080fe20000010832 */
[----:B------:R-:W-:Y:S02]  /*3d30*/  @!P1 HADD2.F32 R33, -RZ, R35.H0_H0 ;  /* 0x20000023ff219230 */ /* 0x000fe40000004100 */
[----:B------:R-:W-:Y:S01]  /*3d40*/  @!P1 FFMA.FTZ R5, R42, R44, R5 ;  /* 0x0000002c2a059223 */ /* 0x000fe20000010005 */
[--C-:B------:R-:W-:Y:S02]  /*3d50*/  @!P1 HADD2.F32 R42, -RZ, R34.reuse.H1_H1 ;  /* 0x30000022ff2a9230 */ /* 0x100fe40000004100 */
[----:B------:R-:W-:Y:S02]  /*3d60*/  @!P1 HADD2.F32 R34, -RZ, R34.H0_H0 ;  /* 0x20000022ff229230 */ /* 0x000fe40000004100 */
[----:B------:R-:W-:Y:S01]  /*3d70*/  @!P1 FMUL.FTZ R6, R33, R32 ;  /* 0x0000002021069220 */ /* 0x000fe20000410000 */
[--C-:B------:R-:W-:Y:S02]  /*3d80*/  @!P1 HADD2.F32 R47, -RZ, R28.reuse.H1_H1 ;  /* 0x3000001cff2f9230 */ /* 0x100fe40000004100 */
[-C--:B------:R-:W-:Y:S01]  /*3d90*/  @!P1 FMUL.FTZ R158, R42, R23.reuse ;  /* 0x000000172a9e9220 */ /* 0x080fe20000410000 */
[----:B------:R-:W-:Y:S02]  /*3da0*/  @!P1 HADD2.F32 R29, -RZ, R29.H1_H1 ;  /* 0x3000001dff1d9230 */ /* 0x000fe40000004100 */
[C---:B------:R-:W-:Y:S01]  /*3db0*/  @!P1 FMUL.FTZ R7, R34.reuse, R23 ;  /* 0x0000001722079220 */ /* 0x040fe20000410000 */
[----:B------:R-:W-:Y:S02]  /*3dc0*/  @!P1 HADD2.F32 R43, -RZ, R35.H1_H1 ;  /* 0x30000023ff2b9230 */ /* 0x000fe40000004100 */
[----:B------:R-:W-:Y:S01]  /*3dd0*/  @!P1 FFMA.FTZ R158, R34, R45, -R158 ;  /* 0x0000002d229e9223 */ /* 0x000fe2000001089e */
[----:B------:R-:W-:Y:S01]  /*3de0*/  @!P1 HADD2.F32 R28, -RZ, R28.H0_H0 ;  /* 0x2000001cff1c9230 */ /* 0x000fe20000004100 */
[----:B------:R-:W-:Y:S01]  /*3df0*/  @!P1 F2FP.F16.F32.PACK_AB R50, R5, R50 ;  /* 0x000000320532923e */ /* 0x000fe200000000ff */
[----:B------:R-:W-:Y:S02]  /*3e00*/  @!P1 HADD2.F32 R46, -RZ, R46.H1_H1 ;  /* 0x3000002eff2e9230 */ /* 0x000fe40000004100 */
[----:B------:R-:W-:Y:S01]  /*3e10*/  @!P1 FMUL.FTZ R121, R43, R32 ;  /* 0x000000202b799220 */ /* 0x000fe20000410000 */
[-C--:B------:R-:W-:Y:S01]  /*3e20*/  @!P1 FMUL.FTZ R153, R47, R29.reuse ;  /* 0x0000001d2f999220 */ /* 0x080fe20000410000 */
[----:B------:R-:W-:Y:S01]  /*3e30*/  @!P1 FMUL.FTZ R8, R28, R29 ;  /* 0x0000001d1c089220 */ /* 0x000fe20000410000 */
[----:B------:R-:W-:Y:S01]  /*3e40*/  @!P1 MOV R36, R50 ;  /* 0x0000003200249202 */ /* 0x000fe20000000f00 */
[-C--:B------:R-:W-:Y:S01]  /*3e50*/  @!P1 FFMA.FTZ R6, R43, R46.reuse, R6 ;  /* 0x0000002e2b069223 */ /* 0x080fe20000010006 */
[----:B------:R-:W-:Y:S01]  /*3e60*/  @!P1 FFMA.FTZ R7, R42, R45, R7 ;  /* 0x0000002d2a079223 */ /* 0x000fe20000010007 */
        /* <DEDUP_REMOVED lines=26> */
[----:B------:R-:W-:Y:S02]  /*4010*/  @!P0 HADD2.F32 R45, -RZ, R47.H0_H0 ;  /* 0x2000002fff2d8230 */ /* 0x000fe40000004100 */
[--C-:B------:R-:W-:Y:S02]  /*4020*/  @!P0 HADD2.F32 R43, -RZ, R39.reuse.H1_H1 ;  /* 0x30000027ff2b8230 */ /* 0x100fe40000004100 */
[-C--:B------:R-:W-:Y:S01]  /*4030*/  @!P0 FFMA.FTZ R50, R37, R44.reuse, -R50 ;  /* 0x0000002c25328223 */ /* 0x080fe20000010832 */
[----:B------:R-:W-:Y:S02]  /*4040*/  @!P0 HADD2.F32 R37, -RZ, R39.H0_H0 ;  /* 0x20000027ff258230 */ /* 0x000fe40000004100 */
[----:B------:R-:W-:Y:S01]  /*4050*/  @!P0 FFMA.FTZ R9, R42, R44, R9 ;  /* 0x0000002c2a098223 */ /* 0x000fe20000010009 */
[--C-:B------:R-:W-:Y:S02]  /*4060*/  @!P0 HADD2.F32 R42, -RZ, R38.reuse.H1_H1 ;  /* 0x30000026ff2a8230 */ /* 0x100fe40000004100 */
[-C--:B------:R-:W-:Y:S01]  /*4070*/  @!P0 FMUL.FTZ R121, R43, R36.reuse ;  /* 0x000000242b798220 */ /* 0x080fe20000410000 */
[----:B------:R-:W-:Y:S02]  /*4080*/  @!P0 HADD2.F32 R38, -RZ, R38.H0_H0 ;  /* 0x20000026ff268230 */ /* 0x000fe40000004100 */
[----:B------:R-:W-:Y:S01]  /*4090*/  @!P0 FMUL.FTZ R10, R37, R36 ;  /* 0x00000024250a8220 */ /* 0x000fe20000410000 */
[----:B------:R-:W-:Y:S01]  /*40a0*/  @!P0 HADD2.F32 R46, -RZ, R46.H1_H1 ;  /* 0x3000002eff2e8230 */ /* 0x000fe20000004100 */
[----:B------:R-:W-:Y:S01]  /*40b0*/  @!P0 F2FP.F16.F32.PACK_AB R50, R9, R50 ;  /* 0x000000320932823e */ /* 0x000fe200000000ff */
[----:B------:R-:W-:Y:S02]  /*40c0*/  @!P0 HADD2.F32 R49, -RZ, R47.H1_H1 ;  /* 0x3000002fff318230 */ /* 0x000fe40000004100 */
[-C--:B------:R-:W-:Y:S01]  /*40d0*/  @!P0 FMUL.FTZ R11, R38, R23.reuse ;  /* 0x00000017260b8220 */ /* 0x080fe20000410000 */
[--C-:B------:R-:W-:Y:S01]  /*40e0*/  @!P0 HADD2.F32 R47, -RZ, R28.reuse.H1_H1 ;  /* 0x3000001cff2f8230 */ /* 0x100fe20000004100 */
[----:B------:R-:W-:Y:S01]  /*40f0*/  @!P0 MOV R32, R50 ;  /* 0x0000003200208202 */ /* 0x000fe20000000f00 */
[----:B------:R-:W-:Y:S02]  /*4100*/  @!P0 HADD2.F32 R29, -RZ, R29.H1_H1 ;  /* 0x3000001dff1d8230 */ /* 0x000fe40000004100 */
[C---:B------:R-:W-:Y:S01]  /*4110*/  @!P0 FMUL.FTZ R158, R42.reuse, R23 ;  /* 0x000000172a9e8220 */ /* 0x040fe20000410000 */
[----:B------:R-:W-:Y:S02]  /*4120*/  @!P0 HADD2.F32 R28, -RZ, R28.H0_H0 ;  /* 0x2000001cff1c8230 */ /* 0x000fe40000004100 */
[-C--:B------:R-:W-:Y:S01]  /*4130*/  @!P0 FFMA.FTZ R10, R43, R46.reuse, R10 ;  /* 0x0000002e2b0a8223 */ /* 0x080fe2000001000a */
[----:B------:R-:W-:Y:S01]  /*4140*/  @!P0 FFMA.FTZ R11, R42, R45, R11 ;  /* 0x0000002d2a0b8223 */ /* 0x000fe2000001000b */
[-C--:B------:R-:W-:Y:S01]  /*4150*/  @!P0 FMUL.FTZ R153, R47, R29.reuse ;  /* 0x0000001d2f998220 */ /* 0x080fe20000410000 */
[----:B------:R-:W-:Y:S01]  /*4160*/  @!P0 FFMA.FTZ R121, R37, R46, -R121 ;  /* 0x0000002e25798223 */ /* 0x000fe20000010879 */
[----:B------:R-:W-:Y:S01]  /*4170*/  @!P0 FMUL.FTZ R12, R28, R29 ;  /* 0x0000001d1c0c8220 */ /* 0x000fe20000410000 */
[----:B------:R-:W-:Y:S01]  /*4180*/  @!P0 FFMA.FTZ R158, R38, R45, -R158 ;  /* 0x0000002d269e8223 */ /* 0x000fe2000001089e */
[-C--:B------:R-:W-:Y:S02]  /*4190*/  @!P0 FFMA.FTZ R153, R28, R49.reuse, -R153 ;  /* 0x000000311c998223 */ /* 0x080fe40000010899 */
[----:B------:R-:W-:Y:S01]  /*41a0*/  @!P0 FFMA.FTZ R12, R47, R49, R12 ;  /* 0x000000312f0c8223 */ /* 0x000fe2000001000c */
[----:B------:R-:W-:Y:S02]  /*41b0*/  @!P0 F2FP.F16.F32.PACK_AB R121, R10, R121 ;  /* 0x000000790a79823e */ /* 0x000fe400000000ff */
[----:B------:R-:W-:Y:S02]  /*41c0*/  @!P0 F2FP.F16.F32.PACK_AB R158, R11, R158 ;  /* 0x0000009e0b9e823e */ /* 0x000fe400000000ff */
[----:B------:R-:W-:Y:S02]  /*41d0*/  @!P0 F2FP.F16.F32.PACK_AB R153, R12, R153 ;  /* 0x000000990c99823e */ /* 0x000fe400000000ff */
[----:B------:R-:W-:Y:S02]  /*41e0*/  @!P0 MOV R33, R121 ;  /* 0x0000007900218202 */ /* 0x000fe40000000f00 */
[----:B------:R-:W-:Y:S02]  /*41f0*/  @!P0 MOV R34, R158 ;  /* 0x0000009e00228202 */ /* 0x000fe40000000f00 */
[----:B------:R-:W-:Y:S05]  /*4200*/  @!P0 MOV R35, R153 ;  /* 0x0000009900238202 */ /* 0x000fea0000000f00 */
[----:B------:R1:W-:Y:S08]  /*4210*/  STG.E.128 desc[UR6][R154.64+0x100], R32 ;  /* 0x000100209a007986 */ /* 0x0003f0000c101d06 */
[----:B------:R-:W2:Y:S08]  /*4220*/  LDG.E.128 R36, desc[UR6][R156.64+0x180] ;  /* 0x000180069c247981 */ /* 0x000eb0000c1e1d00 */
[----:B------:R-:W3:Y:S06]  /*4230*/  @!P1 LDG.E.64 R30, desc[UR6][R30.64+0xc0] ;  /* 0x0000c0061e1e9981 */ /* 0x000eec000c1e1b00 */
[----:B------:R-:W4:Y:S01]  /*4240*/  @!P1 LDG.E.64 R54, desc[UR6][R54.64+0xc0] ;  /* 0x0000c00636369981 */ /* 0x000f22000c1e1b00 */
[----:B--2---:R-:W-:Y:S02]  /*4250*/  @!P1 MOV R23, R36 ;  /* 0x0000002400179202 */ /* 0x004fe40000000f00 */
[----:B-1----:R-:W-:Y:S03]  /*4260*/  @!P1 MOV R32, R37 ;  /* 0x0000002500209202 */ /* 0x002fe60000000f00 */
[--C-:B------:R-:W-:Y:S02]  /*4270*/  @!P1 HADD2.F32 R42, -RZ, R23.reuse.H1_H1 ;  /* 0x30000017ff2a9230 */ /* 0x100fe40000004100 */
[----:B------:R-:W-:Y:S02]  /*4280*/  @!P1 HADD2.F32 R28, -RZ, R23.H0_H0 ;  /* 0x20000017ff1c9230 */ /* 0x000fe40000004100 */
[--C-:B---3--:R-:W-:Y:S02]  /*4290*/  @!P1 HADD2.F32 R41, -RZ, R30.reuse.H0_H0 ;  /* 0x2000001eff299230 */ /* 0x108fe40000004100 */
[----:B------:R-:W-:Y:S01]  /*42a0*/  @!P1 HADD2.F32 R29, -RZ, R30.H1_H1 ;  /* 0x3000001eff1d9230 */ /* 0x000fe20000004100 */
[----:B------:R-:W-:Y:S01]  /*42b0*/  @!P1 MOV R30, R38 ;  /* 0x00000026001e9202 */ /* 0x000fe20000000f00 */
[--C-:B------:R-:W-:Y:S02]  /*42c0*/  @!P1 HADD2.F32 R23, -RZ, R31.reuse.H0_H0 ;  /* 0x2000001fff179230 */ /* 0x100fe40000004100 */
[-C--:B------:R-:W-:Y:S01]  /*42d0*/  @!P1 FMUL.FTZ R13, R28, R41.reuse ;  /* 0x000000291c0d9220 */ /* 0x080fe20000410000 */
[--C-:B----4-:R-:W-:Y:S02]  /*42e0*/  @!P1 HADD2.F32 R43, -RZ, R54.reuse.H0_H0 ;  /* 0x20000036ff2b9230 */ /* 0x110fe40000004100 */
[----:B------:R-:W-:Y:S01]  /*42f0*/  @!P1 FMUL.FTZ R50, R42, R41 ;  /* 0x000000292a329220 */ /* 0x000fe20000410000 */
[----:B------:R-:W-:Y:S02]  /*4300*/  @!P1 HADD2.F32 R31, -RZ, R31.H1_H1 ;  /* 0x3000001fff1f9230 */ /* 0x000fe40000004100 */
[----:B------:R-:W-:Y:S02]  /*4310*/  @!P1 HADD2.F32 R45, -RZ, R54.H1_H1 ;  /* 0x30000036ff2d9230 */ /* 0x000fe40000004100 */
[----:B------:R-:W-:Y:S01]  /*4320*/  @!P1 FFMA.FTZ R50, R28, R43, -R50 ;  /* 0x0000002b1c329223 */ /* 0x000fe20000010832 */
[----:B------:R-:W-:Y:S01]  /*4330*/  @!P1 MOV R28, R39 ;  /* 0x00000027001c9202 */ /* 0x000fe20000000f00 */
[----:B------:R-:W-:Y:S01]  /*4340*/  @!P1 FFMA.FTZ R13, R42, R43, R13 ;  /* 0x0000002b2a0d9223 */ /* 0x000fe2000001000d */
[--C-:B------:R-:W-:Y:S02]  /*4350*/  @!P1 HADD2.F32 R43, -RZ, R32.reuse.H1_H1 ;  /* 0x30000020ff2b9230 */ /* 0x100fe40000004100 */
[----:B------:R-:W-:Y:S02]  /*4360*/  @!P1 HADD2.F32 R32, -RZ, R32.H0_H0 ;  /* 0x20000020ff209230 */ /* 0x000fe40000004100 */
[----:B------:R-:W-:Y:S01]  /*4370*/  @!P1 F2FP.F16.F32.PACK_AB R50, R13, R50 ;  /* 0x000000320d32923e */ /* 0x000fe200000000ff */
[--C-:B------:R-:W-:Y:S02]  /*4380*/  @!P1 HADD2.F32 R42, -RZ, R30.reuse.H1_H1 ;  /* 0x3000001eff2a9230 */ /* 0x100fe40000004100 */
[-C--:B------:R-:W-:Y:S01]  /*4390*/  @!P1 FMUL.FTZ R121, R43, R29.reuse ;  /* 0x0000001d2b799220 */ /* 0x080fe20000410000 */
[----:B------:R-:W-:Y:S01]  /*43a0*/  @!P1 HADD2.F32 R30, -RZ, R30.H0_H0 ;  /* 0x2000001eff1e9230 */ /* 0x000fe20000004100 */
[----:B------:R-:W-:Y:S01]  /*43b0*/  @!P1 MOV R36, R50 ;  /* 0x0000003200249202 */ /* 0x000fe20000000f00 */
[--C-:B------:R-:W-:Y:S02]  /*43c0*/  @!P1 HADD2.F32 R49, -RZ, R28.reuse.H1_H1 ;  /* 0x3000001cff319230 */ /* 0x100fe40000004100 */
[----:B------:R-:W-:Y:S01]  /*43d0*/  @!P1 FMUL.FTZ R14, R32, R29 ;  /* 0x0000001d200e9220 */ /* 0x000fe20000410000 */
[----:B------:R-:W-:Y:S02]  /*43e0*/  @!P1 HADD2.F32 R28, -RZ, R28.H0_H0 ;  /* 0x2000001cff1c9230 */ /* 0x000fe40000004100 */
[-C--:B------:R-:W-:Y:S01]  /*43f0*/  @!P1 FMUL.FTZ R15, R30, R23.reuse ;  /* 0x000000171e0f9220 */ /* 0x080fe20000410000 */
[--C-:B------:R-:W-:Y:S02]  /*4400*/  @!P1 HADD2.F32 R47, -RZ, R55.reuse.H0_H0 ;  /* 0x20000037ff2f9230 */ /* 0x100fe40000004100 */
[----:B------:R-:W-:Y:S01]  /*4410*/  @!P1 FMUL.FTZ R156, R42, R23 ;  /* 0x000000172a9c9220 */ /* 0x000fe20000410000 */
[----:B------:R-:W-:Y:S02]  /*4420*/  @!P1 HADD2.F32 R51, -RZ, R55.H1_H1 ;  /* 0x30000037ff339230 */ /* 0x000fe40000004100 */
[-C--:B------:R-:W-:Y:S01]  /*4430*/  @!P1 FMUL.FTZ R153, R49, R31.reuse ;  /* 0x0000001f31999220 */ /* 0x080fe20000410000 */
[----:B------:R-:W-:Y:S01]  /*4440*/  @!P1 FMUL.FTZ R16, R28, R31 ;  /* 0x0000001f1c109220 */ /* 0x000fe20000410000 */
[----:B------:R-:W-:Y:S01]  /*4450*/  @!P1 FFMA.FTZ R14, R43, R45, R14 ;  /* 0x0000002d2b0e9223 */ /* 0x000fe2000001000e */
[----:B------:R-:W-:Y:S01]  /*4460*/  @!P1 FFMA.FTZ R15, R42, R47, R15 ;  /* 0x0000002f2a0f9223 */ /* 0x000fe2000001000f */
        /* <DEDUP_REMOVED lines=11> */
.L_x_4189:
[----:B------:R-:W-:Y:S05]  /*4520*/  BSYNC B0 ;  /* 0x0000000000007941 */ /* 0x000fea0003800000 */
.L_x_4188:
[----:B------:R-:W-:Y:S04]  /*4530*/  BSSY B0, `(.L_x_4190) ;  /* 0x00000d6000007945 */ /* 0x000fe80003800000 */
[----:B------:R-:W-:Y:S05]  /*4540*/  @!P4 BRA `(.L_x_4191) ;  /* 0x0000000c0050c947 */ /* 0x000fea0003800000 */
[CC--:B-1----:R-:W-:Y:S02]  /*4550*/  LEA R154, P1, R99.reuse, R120.reuse, 0x1 ;  /* 0x00000078639a7211 */ /* 0x0c2fe400078208ff */
[----:B------:R-:W-:Y:S02]  /*4560*/  SHF.L.U32 R153, R88, 0x1, RZ ;  /* 0x0000000158997819 */ /* 0x000fe400000006ff */
[----:B------:R-:W-:Y:S02]  /*4570*/  ISETP.GE.AND P0, PT, R24, UR4, PT ;  /* 0x0000000418007c0c */ /* 0x000fe4000bf06270 */
[----:B------:R-:W-:Y:S02]  /*4580*/  LEA.HI.X R155, R99, R117, R98, 0x1, P1 ;  /* 0x00000075639b7211 */ /* 0x000fe400008f0c62 */
[----:B------:R-:W-:Y:S02]  /*4590*/  SHF.L.U64.HI R121, R88, 0x1, R87 ;  /* 0x0000000158797819 */ /* 0x000fe40000010257 */
[-C--:B----4-:R-:W-:Y:S01]  /*45a0*/  IADD3 R30, P1, R26, R153.reuse, RZ ;  /* 0x000000991a1e7210 */ /* 0x090fe20007f3e0ff */
[----:B--2---:R1:W2:Y:S01]  /*45b0*/  LDG.E.128 R32, desc[UR6][R154.64] ;  /* 0x000000069a207981 */ /* 0x0042a2000c1e1d00 */
[----:B------:R-:W-:Y:S02]  /*45c0*/  IADD3 R54, P4, R52, R153, RZ ;  /* 0x0000009934367210 */ /* 0x000fe40007f9e0ff */
[-C--:B------:R-:W-:Y:S02]  /*45d0*/  IADD3.X R31, R27, R121.reuse, RZ, P1, !PT ;  /* 0x000000791b1f7210 */ /* 0x080fe40000ffe4ff */
[----:B------:R-:W-:Y:S02]  /*45e0*/  IADD3.X R55, R53, R121, RZ, P4, !PT ;  /* 0x0000007935377210 */ /* 0x000fe400027fe4ff */
[----:B------:R-:W-:Y:S01]  /*45f0*/  LEA R158, P4, R102, R120, 0x1 ;  /* 0x00000078669e7211 */ /* 0x000fe200078808ff */
[----:B------:R-:W3:Y:S01]  /*4600*/  @!P0 LDG.E.64 R28, desc[UR6][R30.64] ;  /* 0x000000061e1c8981 */ /* 0x000ee2000c1e1b00 */
[----:B------:R-:W-:Y:S02]  /*4610*/  ISETP.GE.AND P1, PT, R20, UR4, PT ;  /* 0x0000000414007c0c */ /* 0x000fe4000bf26270 */
[----:B------:R-:W-:Y:S03]  /*4620*/  LEA.HI.X R159, R102, R117, R101, 0x1, P4 ;  /* 0x00000075669f7211 */ /* 0x000fe600020f0c65 */
[----:B------:R-:W4:Y:S01]  /*4630*/  @!P0 LDG.E.64 R50, desc[UR6][R54.64] ;  /* 0x0000000636328981 */ /* 0x000f22000c1e1b00 */
[----:B-1----:R-:W-:Y:S01]  /*4640*/  LEA R154, P5, R146, R148, 0x1 ;  /* 0x00000094929a7211 */ /* 0x002fe200078a08ff */
[--C-:B---3--:R-:W-:Y:S01]  /*4650*/  @!P0 HADD2.F32 R39, -RZ, R28.reuse.H0_H0 ;  /* 0x2000001cff278230 */ /* 0x108fe20000004100 */
[----:B--2---:R-:W-:Y:S01]  /*4660*/  @!P0 MOV R23, R32 ;  /* 0x0000002000178202 */ /* 0x004fe20000000f00 */
[----:B------:R-:W-:Y:S01]  /*4670*/  @!P0 HADD2.F32 R28, -RZ, R28.H1_H1 ;  /* 0x3000001cff1c8230 */ /* 0x000fe20000004100 */
[----:B------:R-:W-:Y:S02]  /*4680*/  @!P0 MOV R38, R35 ;  /* 0x0000002300268202 */ /* 0x000fe40000000f00 */
[----:B------:R-:W-:Y:S01]  /*4690*/  @!P0 MOV R37, R33 ;  /* 0x0000002100258202 */ /* 0x000fe20000000f00 */
[--C-:B------:R-:W-:Y:S02]  /*46a0*/  @!P0 HADD2.F32 R43, -RZ, R23.reuse.H1_H1 ;  /* 0x30000017ff2b8230 */ /* 0x100fe40000004100 */
[--C-:B----4-:R-:W-:Y:S02]  /*46b0*/  @!P0 HADD2.F32 R45, -RZ, R50.reuse.H0_H0 ;  /* 0x20000032ff2d8230 */ /* 0x110fe40000004100 */
[----:B------:R-:W-:Y:S02]  /*46c0*/  @!P0 HADD2.F32 R36, -RZ, R23.H0_H0 ;  /* 0x20000017ff248230 */ /* 0x000fe40000004100 */
[-C--:B------:R-:W-:Y:S01]  /*46d0*/  @!P0 FMUL.FTZ R121, R43, R39.reuse ;  /* 0x000000272b798220 */ /* 0x080fe20000410000 */
[--C-:B------:R-:W-:Y:S02]  /*46e0*/  @!P0 HADD2.F32 R47, -RZ, R37.reuse.H1_H1 ;  /* 0x30000025ff2f8230 */ /* 0x100fe40000004100 */
[----:B------:R-:W-:Y:S02]  /*46f0*/  @!P0 HADD2.F32 R37, -RZ, R37.H0_H0 ;  /* 0x20000025ff258230 */ /* 0x000fe40000004100 */
[C---:B------:R-:W-:Y:S01]  /*4700*/  @!P0 FMUL.FTZ R0, R36.reuse, R39 ;  /* 0x0000002724008220 */ /* 0x040fe20000410000 */
[--C-:B------:R-:W-:Y:S02]  /*4710*/  @!P0 HADD2.F32 R23, -RZ, R29.reuse.H0_H0 ;  /* 0x2000001dff178230 */ /* 0x100fe40000004100 */
[-C--:B------:R-:W-:Y:S01]  /*4720*/  @!P0 FFMA.FTZ R121, R36, R45.reuse, -R121 ;  /* 0x0000002d24798223 */ /* 0x080fe20000010879 */
[----:B------:R-:W-:Y:S01]  /*4730*/  @!P0 HADD2.F32 R29, -RZ, R29.H1_H1 ;  /* 0x3000001dff1d8230 */ /* 0x000fe20000004100 */
[----:B------:R-:W-:Y:S01]  /*4740*/  @!P0 MOV R36, R34 ;  /* 0x0000002200248202 */ /* 0x000fe20000000f00 */
[----:B------:R-:W-:Y:S02]  /*4750*/  @!P0 HADD2.F32 R42, -RZ, R50.H1_H1 ;  /* 0x30000032ff2a8230 */ /* 0x000fe40000004100 */
[-C--:B------:R-:W-:Y:S01]  /*4760*/  @!P0 FMUL.FTZ R153, R47, R28.reuse ;  /* 0x0000001c2f998220 */ /* 0x080fe20000410000 */
[--C-:B------:R-:W-:Y:S02]  /*4770*/  @!P0 HADD2.F32 R49, -RZ, R51.reuse.H0_H0 ;  /* 0x20000033ff318230 */ /* 0x100fe40000004100 */
[C---:B------:R-:W-:Y:S01]  /*4780*/  @!P0 FMUL.FTZ R2, R37.reuse, R28 ;  /* 0x0000001c25028220 */ /* 0x040fe20000410000 */
        /* <DEDUP_REMOVED lines=8> */
[----:B------:R-:W-:Y:S01]  /*4810*/  @!P0 F2FP.F16.F32.PACK_AB R121, R0, R121 ;  /* 0x000000790079823e */ /* 0x000fe200000000ff */
[----:B------:R-:W-:Y:S02]  /*4820*/  @!P0 HADD2.F32 R51, -RZ, R51.H1_H1 ;  /* 0x30000033ff338230 */ /* 0x000fe40000004100 */
[-C--:B------:R-:W-:Y:S01]  /*4830*/  @!P0 FMUL.FTZ R155, R43, R29.reuse ;  /* 0x0000001d2b9b8220 */ /* 0x080fe20000410000 */
[----:B------:R-:W-:Y:S01]  /*4840*/  @!P0 FMUL.FTZ R4, R28, R29 ;  /* 0x0000001d1c048220 */ /* 0x000fe20000410000 */
[----:B------:R-:W-:Y:S01]  /*4850*/  @!P0 MOV R32, R121 ;  /* 0x0000007900208202 */ /* 0x000fe20000000f00 */
[----:B------:R-:W-:Y:S01]  /*4860*/  @!P0 FFMA.FTZ R2, R47, R42, R2 ;  /* 0x0000002a2f028223 */ /* 0x000fe20000010002 */
[-C--:B------:R-:W-:Y:S01]  /*4870*/  @!P0 FFMA.FTZ R3, R44, R49.reuse, R3 ;  /* 0x000000312c038223 */ /* 0x080fe20000010003 */
[----:B------:R-:W-:Y:S01]  /*4880*/  @!P0 FFMA.FTZ R48, R36, R49, -R48 ;  /* 0x0000003124308223 */ /* 0x000fe20000010830 */
[-C--:B------:R-:W-:Y:S01]  /*4890*/  @!P0 FFMA.FTZ R155, R28, R51.reuse, -R155 ;  /* 0x000000331c9b8223 */ /* 0x080fe2000001089b */
[----:B------:R-:W-:Y:S01]  /*48a0*/  @!P0 FFMA.FTZ R4, R43, R51, R4 ;  /* 0x000000332b048223 */ /* 0x000fe20000010004 */
[----:B------:R-:W-:Y:S02]  /*48b0*/  @!P0 F2FP.F16.F32.PACK_AB R156, R2, R153 ;  /* 0x00000099029c823e */ /* 0x000fe400000000ff */
[----:B------:R-:W-:Y:S02]  /*48c0*/  @!P0 F2FP.F16.F32.PACK_AB R48, R3, R48 ;  /* 0x000000300330823e */ /* 0x000fe400000000ff */
[----:B------:R-:W-:Y:S02]  /*48d0*/  @!P0 F2FP.F16.F32.PACK_AB R153, R4, R155 ;  /* 0x0000009b0499823e */ /* 0x000fe400000000ff */
[----:B------:R-:W-:Y:S02]  /*48e0*/  @!P0 MOV R33, R156 ;  /* 0x0000009c00218202 */ /* 0x000fe40000000f00 */
[----:B------:R-:W-:Y:S02]  /*48f0*/  @!P0 MOV R34, R48 ;  /* 0x0000003000228202 */ /* 0x000fe40000000f00 */
[----:B------:R-:W-:Y:S02]  /*4900*/  @!P0 MOV R35, R153 ;  /* 0x0000009900238202 */ /* 0x000fe40000000f00 */
[----:B------:R-:W-:Y:S02]  /*4910*/  LEA.HI.X R155, R146, R149, R100, 0x1, P5 ;  /* 0x00000095929b7211 */ /* 0x000fe400028f0c64 */
[----:B------:R-:W-:Y:S03]  /*4920*/  ISETP.GE.AND P0, PT, R19, UR4, PT ;  /* 0x0000000413007c0c */ /* 0x000fe6000bf06270 */
[----:B------:R1:W-:Y:S08]  /*4930*/  STG.E.128 desc[UR6][R154.64], R32 ;  /* 0x000000209a007986 */ /* 0x0003f0000c101d06 */
[----:B------:R2:W3:Y:S08]  /*4940*/  LDG.E.128 R36, desc[UR6][R158.64] ;  /* 0x000000069e247981 */ /* 0x0004f0000c1e1d00 */
[----:B------:R-:W4:Y:S06]  /*4950*/  @!P1 LDG.E.64 R28, desc[UR6][R30.64+0x40] ;  /* 0x000040061e1c9981 */ /* 0x000f2c000c1e1b00 */
[----:B------:R-:W5:Y:S01]  /*4960*/  @!P1 LDG.E.64 R46, desc[UR6][R54.64+0x40] ;  /* 0x00004006362e9981 */ /* 0x000f62000c1e1b00 */
[C---:B--2---:R-:W-:Y:S04]  /*4970*/  LEA R158, P4, R104.reuse, R120, 0x1 ;  /* 0x00000078689e7211 */ /* 0x044fe800078808ff */
[----:B------:R-:W-:Y:S02]  /*4980*/  LEA.HI.X R159, R104, R117, R103, 0x1, P4 ;  /* 0x00000075689f7211 */ /* 0x000fe400020f0c67 */
[----:B---3--:R-:W-:Y:S02]  /*4990*/  @!P1 MOV R23, R36 ;  /* 0x0000002400179202 */ /* 0x008fe40000000f00 */
[----:B-1----:R-:W-:Y:S02]  /*49a0*/  @!P1 MOV R35, R37 ;  /* 0x0000002500239202 */ /* 0x002fe40000000f00 */
[----:B------:R-:W-:Y:S01]  /*49b0*/  @!P1 MOV R34, R38 ;  /* 0x0000002600229202 */ /* 0x000fe20000000f00 */
[--C-:B------:R-:W-:Y:S02]  /*49c0*/  @!P1 HADD2.F32 R42, -RZ, R23.reuse.H1_H1 ;  /* 0x30000017ff2a9230 */ /* 0x100fe40000004100 */
[----:B------:R-:W-:Y:S02]  /*49d0*/  @!P1 HADD2.F32 R33, -RZ, R23.H0_H0 ;  /* 0x20000017ff219230 */ /* 0x000fe40000004100 */
[--C-:B----4-:R-:W-:Y:S02]  /*49e0*/  @!P1 HADD2.F32 R40, -RZ, R28.reuse.H0_H0 ;  /* 0x2000001cff289230 */ /* 0x110fe40000004100 */
[----:B------:R-:W-:Y:S01]  /*49f0*/  @!P1 HADD2.F32 R32, -RZ, R28.H1_H1 ;  /* 0x3000001cff209230 */ /* 0x000fe20000004100 */
[----:B------:R-:W-:Y:S01]  /*4a00*/  @!P1 MOV R28, R39 ;  /* 0x00000027001c9202 */ /* 0x000fe20000000f00 */
[----:B------:R-:W-:Y:S02]  /*4a10*/  @!P1 HADD2.F32 R23, -RZ, R29.H0_H0 ;  /* 0x2000001dff179230 */ /* 0x000fe40000004100 */
[CC--:B------:R-:W-:Y:S01]  /*4a20*/  @!P1 FMUL.FTZ R48, R42.reuse, R40.reuse ;  /* 0x000000282a309220 */ /* 0x0c0fe20000410000 */
[----:B-----5:R-:W-:Y:S02]  /*4a30*/  @!P1 HADD2.F32 R44, -RZ, R46.H0_H0 ;  /* 0x2000002eff2c9230 */ /* 0x020fe40000004100 */
        /* <DEDUP_REMOVED lines=11> */
[----:B------:R-:W-:Y:S01]  /*4af0*/  @!P1 HADD2.F32 R29, -RZ, R29.H1_H1 ;  /* 0x3000001dff1d9230 */ /* 0x000fe20000004100 */
[----:B------:R-:W-:Y:S01]  /*4b00*/  @!P1 F2FP.F16.F32.PACK_AB R48, R5, R48 ;  /* 0x000000300530923e */ /* 0x000fe200000000ff */
[----:B------:R-:W-:Y:S02]  /*4b10*/  @!P1 HADD2.F32 R43, -RZ, R35.H1_H1 ;  /* 0x30000023ff2b9230 */ /* 0x000fe40000004100 */
[----:B------:R-:W-:Y:S01]  /*4b20*/  @!P1 FMUL.FTZ R7, R34, R23 ;  /* 0x0000001722079220 */ /* 0x000fe20000410000 */
[----:B------:R-:W-:Y:S01]  /*4b30*/  @!P1 HADD2.F32 R28, -RZ, R28.H0_H0 ;  /* 0x2000001cff1c9230 */ /* 0x000fe20000004100 */
[----:B------:R-:W-:Y:S01]  /*4b40*/  @!P1 MOV R36, R48 ;  /* 0x0000003000249202 */ /* 0x000fe20000000f00 */
[----:B------:R-:W-:Y:S02]  /*4b50*/  @!P1 HADD2.F32 R46, -RZ, R46.H1_H1 ;  /* 0x3000002eff2e9230 */ /* 0x000fe40000004100 */
[----:B------:R-:W-:Y:S01]  /*4b60*/  @!P1 FMUL.FTZ R121, R43, R32 ;  /* 0x000000202b799220 */ /* 0x000fe20000410000 */
[-C--:B------:R-:W-:Y:S01]  /*4b70*/  @!P1 FMUL.FTZ R153, R47, R29.reuse ;  /* 0x0000001d2f999220 */ /* 0x080fe20000410000 */
[----:B------:R-:W-:Y:S01]  /*4b80*/  @!P1 FMUL.FTZ R8, R28, R29 ;  /* 0x0000001d1c089220 */ /* 0x000fe20000410000 */
[-C--:B------:R-:W-:Y:S01]  /*4b90*/  @!P1 FFMA.FTZ R156, R34, R45.reuse, -R156 ;  /* 0x0000002d229c9223 */ /* 0x080fe2000001089c */
        /* <DEDUP_REMOVED lines=111> */
.L_x_4191:
[----:B------:R-:W-:Y:S05]  /*5290*/  BSYNC B0 ;  /* 0x0000000000007941 */ /* 0x000fea0003800000 */
.L_x_4190:
[----:B------:R-:W-:Y:S04]  /*52a0*/  BSSY B0, `(.L_x_4192) ;  /* 0x00000db000007945 */ /* 0x000fe80003800000 */
[----:B------:R-:W-:Y:S05]  /*52b0*/  @!P2 BRA `(.L_x_4193) ;  /* 0x0000000c0064a947 */ /* 0x000fea0003800000 */
[----:B----4-:R-:W4:Y:S01]  /*52c0*/  LDC.64 R6, c[0x0][0x338] ;  /* 0x0000ce00ff067b82 */ /* 0x010f220000000a00 */
[----:B------:R-:W-:Y:S02]  /*52d0*/  MOV R121, R117 ;  /* 0x0000007500797202 */ /* 0x000fe40000000f00 */
[----:B------:R-:W-:Y:S02]  /*52e0*/  ISETP.GE.AND P0, PT, R24, UR4, PT ;  /* 0x0000000418007c0c */ /* 0x000fe4000bf06270 */
[C---:B------:R-:W-:Y:S02]  /*52f0*/  SHF.L.U32 R43, R84.reuse, 0x1, RZ ;  /* 0x00000001542b7819 */ /* 0x040fe400000006ff */
[----:B------:R-:W-:Y:S02]  /*5300*/  SHF.L.U64.HI R5, R84, 0x1, R83 ;  /* 0x0000000154057819 */ /* 0x000fe40000010253 */
[-C--:B------:R-:W-:Y:S02]  /*5310*/  IADD3 R26, P1, R26, R43.reuse, RZ ;  /* 0x0000002b1a1a7210 */ /* 0x080fe40007f3e0ff */
[----:B------:R-:W-:Y:S02]  /*5320*/  IADD3 R40, P2, R52, R43, RZ ;  /* 0x0000002b34287210 */ /* 0x000fe40007f5e0ff */
[-C--:B------:R-:W-:Y:S02]  /*5330*/  IADD3.X R27, R27, R5.reuse, RZ, P1, !PT ;  /* 0x000000051b1b7210 */ /* 0x080fe40000ffe4ff */
[----:B------:R-:W-:Y:S02]  /*5340*/  IADD3.X R41, R53, R5, RZ, P2, !PT ;  /* 0x0000000535297210 */ /* 0x000fe400017fe4ff */
[----:B------:R-:W-:Y:S01]  /*5350*/  ISETP.GE.AND P1, PT, R20, UR4, PT ;  /* 0x0000000414007c0c */ /* 0x000fe2000bf26270 */
[----:B------:R-:W5:Y:S01]  /*5360*/  @!P0 LDG.E.64 R10, desc[UR6][R26.64] ;  /* 0x000000061a0a8981 */ /* 0x000f62000c1e1b00 */
[----:B----4-:R-:W-:Y:S05]  /*5370*/  IMAD.WIDE.U32 R44, R6, 0x60, R120 ;  /* 0x00000060062c7825 */ /* 0x010fea00078e0078 */
[----:B--2---:R-:W2:Y:S01]  /*5380*/  @!P0 LDG.E.64 R34, desc[UR6][R40.64] ;  /* 0x0000000628228981 */ /* 0x004ea2000c1e1b00 */
[----:B------:R-:W-:Y:S05]  /*5390*/  IMAD R7, R7, 0x60, RZ ;  /* 0x0000006007077824 */ /* 0x000fea00078e02ff */
[----:B------:R-:W-:Y:S02]  /*53a0*/  IADD3 R45, R45, R7, RZ ;  /* 0x000000072d2d7210 */ /* 0x000fe40007ffe0ff */
[----:B------:R-:W4:Y:S03]  /*53b0*/  LDC.64 R6, c[0x0][0x248] ;  /* 0x00009200ff067b82 */ /* 0x000f260000000a00 */
[----:B------:R-:W3:Y:S01]  /*53c0*/  LDG.E.128 R12, desc[UR6][R44.64] ;  /* 0x000000062c0c7981 */ /* 0x000ee2000c1e1d00 */
[----:B----4-:R-:W-:Y:S02]  /*53d0*/  IMAD R7, R7, 0x60, RZ ;  /* 0x0000006007077824 */ /* 0x010fe400078e02ff */
[--C-:B-----5:R-:W-:Y:S02]  /*53e0*/  @!P0 HADD2.F32 R16, -RZ, R10.reuse.H0_H0 ;  /* 0x2000000aff108230 */ /* 0x120fe40000004100 */
[----:B------:R-:W-:Y:S02]  /*53f0*/  @!P0 HADD2.F32 R10, -RZ, R10.H1_H1 ;  /* 0x3000000aff0a8230 */ /* 0x000fe40000004100 */
[--C-:B--2---:R-:W-:Y:S02]  /*5400*/  @!P0 HADD2.F32 R32, -RZ, R34.reuse.H0_H0 ;  /* 0x20000022ff208230 */ /* 0x104fe40000004100 */
[--C-:B-1-3--:R-:W-:Y:S02]  /*5410*/  @!P0 HADD2.F32 R37, -RZ, R35.reuse.H0_H0 ;  /* 0x20000023ff258230 */ /* 0x10afe40000004100 */
[----:B------:R-:W-:Y:S02]  /*5420*/  @!P0 HADD2.F32 R39, -RZ, R35.H1_H1 ;  /* 0x30000023ff278230 */ /* 0x000fe40000004100 */
[----:B------:R-:W-:Y:S01]  /*5430*/  @!P0 HADD2.F32 R34, -RZ, R34.H1_H1 ;  /* 0x30000022ff228230 */ /* 0x000fe20000004100 */
[----:B------:R-:W-:Y:S02]  /*5440*/  @!P0 MOV R9, R12 ;  /* 0x0000000c00098202 */ /* 0x000fe40000000f00 */
[----:B------:R-:W-:Y:S03]  /*5450*/  @!P0 MOV R28, R13 ;  /* 0x0000000d001c8202 */ /* 0x000fe60000000f00 */
[--C-:B------:R-:W-:Y:S02]  /*5460*/  @!P0 HADD2.F32 R33, -RZ, R9.reuse.H1_H1 ;  /* 0x30000009ff218230 */ /* 0x100fe40000004100 */
[----:B------:R-:W-:Y:S02]  /*5470*/  @!P0 HADD2.F32 R23, -RZ, R9.H0_H0 ;  /* 0x20000009ff178230 */ /* 0x000fe40000004100 */
[--C-:B------:R-:W-:Y:S02]  /*5480*/  @!P0 HADD2.F32 R35, -RZ, R28.reuse.H1_H1 ;  /* 0x3000001cff238230 */ /* 0x100fe40000004100 */
[-C--:B------:R-:W-:Y:S01]  /*5490*/  @!P0 FMUL.FTZ R5, R33, R16.reuse ;  /* 0x0000001021058220 */ /* 0x080fe20000410000 */
[----:B------:R-:W-:Y:S02]  /*54a0*/  @!P0 HADD2.F32 R29, -RZ, R28.H0_H0 ;  /* 0x2000001cff1d8230 */ /* 0x000fe40000004100 */
[C---:B------:R-:W-:Y:S01]  /*54b0*/  @!P0 FMUL.FTZ R0, R23.reuse, R16 ;  /* 0x0000001017008220 */ /* 0x040fe20000410000 */
[--C-:B------:R-:W-:Y:S01]  /*54c0*/  @!P0 HADD2.F32 R9, -RZ, R11.reuse.H0_H0 ;  /* 0x2000000bff098230 */ /* 0x100fe20000004100 */
[----:B------:R-:W-:Y:S01]  /*54d0*/  @!P0 MOV R16, R14 ;  /* 0x0000000e00108202 */ /* 0x000fe20000000f00 */
[----:B------:R-:W-:Y:S02]  /*54e0*/  @!P0 HADD2.F32 R11, -RZ, R11.H1_H1 ;  /* 0x3000000bff0b8230 */ /* 0x000fe40000004100 */
[-C--:B------:R-:W-:Y:S01]  /*54f0*/  @!P0 FFMA.FTZ R5, R23, R32.reuse, -R5 ;  /* 0x0000002017058223 */ /* 0x080fe20000010805 */
[----:B------:R-:W-:Y:S01]  /*5500*/  @!P0 MOV R23, R15 ;  /* 0x0000000f00178202 */ /* 0x000fe20000000f00 */
[----:B------:R-:W-:Y:S01]  /*5510*/  @!P0 FFMA.FTZ R0, R33, R32, R0 ;  /* 0x0000002021008223 */ /* 0x000fe20000010000 */
[--C-:B------:R-:W-:Y:S02]  /*5520*/  @!P0 HADD2.F32 R32, -RZ, R16.reuse.H1_H1 ;  /* 0x30000010ff208230 */ /* 0x100fe40000004100 */
[-C--:B------:R-:W-:Y:S01]  /*5530*/  @!P0 FMUL.FTZ R2, R29, R10.reuse ;  /* 0x0000000a1d028220 */ /* 0x080fe20000410000 */
[----:B------:R-:W-:Y:S01]  /*5540*/  @!P0 FMUL.FTZ R43, R35, R10 ;  /* 0x0000000a232b8220 */ /* 0x000fe20000410000 */
[----:B------:R-:W-:Y:S01]  /*5550*/  @!P0 HADD2.F32 R16, -RZ, R16.H0_H0 ;  /* 0x20000010ff108230 */ /* 0x000fe20000004100 */
[----:B------:R-:W-:Y:S01]  /*5560*/  @!P0 F2FP.F16.F32.PACK_AB R5, R0, R5 ;  /* 0x000000050005823e */ /* 0x000fe200000000ff */
[--C-:B------:R-:W-:Y:S02]  /*5570*/  @!P0 HADD2.F32 R10, -RZ, R23.reuse.H0_H0 ;  /* 0x20000017ff0a8230 */ /* 0x100fe40000004100 */
[----:B------:R-:W-:Y:S01]  /*5580*/  @!P0 FMUL.FTZ R8, R32, R9 ;  /* 0x0000000920088220 */ /* 0x000fe20000410000 */
[----:B------:R-:W-:Y:S01]  /*5590*/  @!P0 HADD2.F32 R33, -RZ, R23.H1_H1 ;  /* 0x30000017ff218230 */ /* 0x000fe20000004100 */
[----:B------:R-:W-:Y:S01]  /*55a0*/  @!P0 MOV R12, R5 ;  /* 0x00000005000c8202 */ /* 0x000fe20000000f00 */
[----:B------:R-:W-:Y:S01]  /*55b0*/  @!P0 FMUL.FTZ R3, R16, R9 ;  /* 0x0000000910038220 */ /* 0x000fe20000410000 */
[-C--:B------:R-:W-:Y:S01]  /*55c0*/  @!P0 FMUL.FTZ R4, R10, R11.reuse ;  /* 0x0000000b0a048220 */ /* 0x080fe20000410000 */
[-C--:B------:R-:W-:Y:S01]  /*55d0*/  @!P0 FFMA.FTZ R43, R29, R34.reuse, -R43 ;  /* 0x000000221d2b8223 */ /* 0x080fe2000001082b */
[----:B------:R-:W-:Y:S01]  /*55e0*/  @!P0 FMUL.FTZ R45, R33, R11 ;  /* 0x0000000b212d8220 */ /* 0x000fe20000410000 */
[----:B------:R-:W-:Y:S01]  /*55f0*/  @!P0 FFMA.FTZ R2, R35, R34, R2 ;  /* 0x0000002223028223 */ /* 0x000fe20000010002 */
[-C--:B------:R-:W-:Y:S01]  /*5600*/  @!P0 FFMA.FTZ R3, R32, R37.reuse, R3 ;  /* 0x0000002520038223 */ /* 0x080fe20000010003 */
[----:B------:R-:W-:Y:S01]  /*5610*/  @!P0 FFMA.FTZ R8, R16, R37, -R8 ;  /* 0x0000002510088223 */ /* 0x000fe20000010808 */
[-C--:B------:R-:W-:Y:S01]  /*5620*/  @!P0 FFMA.FTZ R45, R10, R39.reuse, -R45 ;  /* 0x000000270a2d8223 */ /* 0x080fe2000001082d */
[----:B------:R-:W-:Y:S01]  /*5630*/  @!P0 FFMA.FTZ R4, R33, R39, R4 ;  /* 0x0000002721048223 */ /* 0x000fe20000010004 */
[----:B------:R-:W-:Y:S01]  /*5640*/  @!P0 F2FP.F16.F32.PACK_AB R44, R2, R43 ;  /* 0x0000002b022c823e */ /* 0x000fe200000000ff */
[----:B------:R-:W-:Y:S01]  /*5650*/  IMAD.WIDE.U32 R42, R6, 0x60, R148 ;  /* 0x00000060062a7825 */ /* 0x000fe200078e0094 */
[----:B------:R-:W-:Y:S02]  /*5660*/  @!P0 F2FP.F16.F32.PACK_AB R8, R3, R8 ;  /* 0x000000080308823e */ /* 0x000fe400000000ff */
[----:B------:R-:W-:Y:S02]  /*5670*/  @!P0 F2FP.F16.F32.PACK_AB R45, R4, R45 ;  /* 0x0000002d042d823e */ /* 0x000fe400000000ff */
[----:B------:R-:W-:Y:S02]  /*5680*/  IADD3 R43, R43, R7, RZ ;  /* 0x000000072b2b7210 */ /* 0x000fe40007ffe0ff */
[----:B------:R-:W-:Y:S02]  /*5690*/  @!P0 MOV R13, R44 ;  /* 0x0000002c000d8202 */ /* 0x000fe40000000f00 */
[----:B------:R-:W-:Y:S02]  /*56a0*/  @!P0 MOV R14, R8 ;  /* 0x00000008000e8202 */ /* 0x000fe40000000f00 */
[----:B------:R-:W-:Y:S02]  /*56b0*/  @!P0 MOV R15, R45 ;  /* 0x0000002d000f8202 */ /* 0x000fe40000000f00 */
[C---:B------:R-:W-:Y:S02]  /*56c0*/  LEA R6, P2, R108.reuse, R120, 0x1 ;  /* 0x000000786c067211 */ /* 0x040fe400078408ff */
[----:B------:R-:W-:Y:S01]  /*56d0*/  ISETP.GE.AND P0, PT, R19, UR4, PT ;  /* 0x0000000413007c0c */ /* 0x000fe2000bf06270 */
[----:B------:R1:W-:Y:S01]  /*56e0*/  STG.E.128 desc[UR6][R42.64], R12 ;  /* 0x0000000c2a007986 */ /* 0x0003e2000c101d06 */
[----:B------:R-:W-:Y:S07]  /*56f0*/  LEA.HI.X R7, R108, R117, R107, 0x1, P2 ;  /* 0x000000756c077211 */ /* 0x000fee00010f0c6b */
[----:B------:R-:W2:Y:S08]  /*5700*/  LDG.E.128 R28, desc[UR6][R6.64] ;  /* 0x00000006061c7981 */ /* 0x000eb0000c1e1d00 */
[----:B------:R-:W3:Y:S06]  /*5710*/  @!P1 LDG.E.64 R10, desc[UR6][R26.64+0x40] ;  /* 0x000040061a0a9981 */ /* 0x000eec000c1e1b00 */
[----:B------:R-:W4:Y:S01]  /*5720*/  @!P1 LDG.E.64 R36, desc[UR6][R40.64+0x40] ;  /* 0x0000400628249981 */ /* 0x000f22000c1e1b00 */
[----:B--2---:R-:W-:Y:S05]  /*5730*/  @!P1 MOV R9, R28 ;  /* 0x0000001c00099202 */ /* 0x004fea0000000f00 */
[--C-:B------:R-:W-:Y:S02]  /*5740*/  @!P1 HADD2.F32 R32, -RZ, R9.reuse.H1_H1 ;  /* 0x30000009ff209230 */ /* 0x100fe40000004100 */
[----:B------:R-:W-:Y:S02]  /*5750*/  @!P1 HADD2.F32 R9, -RZ, R9.H0_H0 ;  /* 0x20000009ff099230 */ /* 0x000fe40000004100 */
[----:B---3--:R-:W-:Y:S02]  /*5760*/  @!P1 HADD2.F32 R16, -RZ, R10.H0_H0 ;  /* 0x2000000aff109230 */ /* 0x008fe40000004100 */
[--C-:B------:R-:W-:Y:S02]  /*5770*/  @!P1 HADD2.F32 R7, -RZ, R11.reuse.H0_H0 ;  /* 0x2000000bff079230 */ /* 0x100fe40000004100 */
[----:B------:R-:W-:Y:S02]  /*5780*/  @!P1 HADD2.F32 R8, -RZ, R11.H1_H1 ;  /* 0x3000000bff089230 */ /* 0x000fe40000004100 */
[CC--:B------:R-:W-:Y:S01]  /*5790*/  @!P1 FMUL.FTZ R44, R32.reuse, R16.reuse ;  /* 0x00000010202c9220 */ /* 0x0c0fe20000410000 */
[----:B----4-:R-:W-:Y:S01]  /*57a0*/  @!P1 HADD2.F32 R34, -RZ, R36.H0_H0 ;  /* 0x20000024ff229230 */ /* 0x010fe20000004100 */
[----:B------:R-:W-:Y:S01]  /*57b0*/  @!P1 MOV R11, R29 ;  /* 0x0000001d000b9202 */ /* 0x000fe20000000f00 */
[----:B------:R-:W-:Y:S02]  /*57c0*/  @!P1 HADD2.F32 R6, -RZ, R10.H1_H1 ;  /* 0x3000000aff069230 */ /* 0x000fe40000004100 */
[C---:B------:R-:W-:Y:S01]  /*57d0*/  @!P1 FMUL.FTZ R5, R9.reuse, R16 ;  /* 0x0000001009059220 */ /* 0x040fe20000410000 */
[----:B------:R-:W-:Y:S02]  /*57e0*/  @!P1 HADD2.F32 R35, -RZ, R37.H0_H0 ;  /* 0x20000025ff239230 */ /* 0x000fe40000004100 */
[----:B------:R-:W-:Y:S01]  /*57f0*/  @!P1 FFMA.FTZ R44, R9, R34, -R44 ;  /* 0x00000022092c9223 */ /* 0x000fe2000001082c */
[----:B------:R-:W-:Y:S01]  /*5800*/  @!P1 HADD2.F32 R33, -RZ, R11.H1_H1 ;  /* 0x3000000bff219230 */ /* 0x000fe20000004100 */
[----:B------:R-:W-:Y:S01]  /*5810*/  @!P1 MOV R10, R30 ;  /* 0x0000001e000a9202 */ /* 0x000fe20000000f00 */
[----:B------:R-:W-:Y:S01]  /*5820*/  @!P1 HADD2.F32 R38, -RZ, R37.H1_H1 ;  /* 0x30000025ff269230 */ /* 0x000fe20000004100 */
[----:B------:R-:W-:Y:S01]  /*5830*/  @!P1 MOV R9, R31 ;  /* 0x0000001f00099202 */ /* 0x000fe20000000f00 */
[----:B------:R-:W-:Y:S02]  /*5840*/  @!P1 HADD2.F32 R11, -RZ, R11.H0_H0 ;  /* 0x2000000bff0b9230 */ /* 0x000fe40000004100 */
[----:B------:R-:W-:Y:S01]  /*5850*/  @!P1 FFMA.FTZ R5, R32, R34, R5 ;  /* 0x0000002220059223 */ /* 0x000fe20000010005 */
[--C-:B------:R-:W-:Y:S02]  /*5860*/  @!P1 HADD2.F32 R32, -RZ, R10.reuse.H1_H1 ;  /* 0x3000000aff209230 */ /* 0x100fe40000004100 */
[-C--:B------:R-:W-:Y:S01]  /*5870*/  @!P1 FMUL.FTZ R45, R33, R6.reuse ;  /* 0x00000006212d9220 */ /* 0x080fe20000410000 */
[--C-:B------:R-:W-:Y:S02]  /*5880*/  @!P1 HADD2.F32 R37, -RZ, R9.reuse.H1_H1 ;  /* 0x30000009ff259230 */ /* 0x100fe40000004100 */
[----:B------:R-:W-:Y:S01]  /*5890*/  @!P1 FMUL.FTZ R6, R11, R6 ;  /* 0x000000060b069220 */ /* 0x000fe20000410000 */
[----:B------:R-:W-:Y:S01]  /*58a0*/  @!P1 F2FP.F16.F32.PACK_AB R5, R5, R44 ;  /* 0x0000002c0505923e */ /* 0x000fe200000000ff */
[----:B------:R-:W-:Y:S01]  /*58b0*/  @!P1 HADD2.F32 R10, -RZ, R10.H0_H0 ;  /* 0x2000000aff0a9230 */ /* 0x000fe20000004100 */
[----:B------:R-:W-:Y:S01]  /*58c0*/  LEA R44, P2, R110, R120, 0x1 ;  /* 0x000000786e2c7211 */ /* 0x000fe200078408ff */
[----:B------:R-:W-:Y:S01]  /*58d0*/  @!P1 HADD2.F32 R9, -RZ, R9.H0_H0 ;  /* 0x20000009ff099230 */ /* 0x000fe20000004100 */
[----:B------:R-:W-:Y:S01]  /*58e0*/  @!P1 MOV R28, R5 ;  /* 0x00000005001c9202 */ /* 0x000fe20000000f00 */
[----:B------:R-:W-:Y:S02]  /*58f0*/  @!P1 HADD2.F32 R36, -RZ, R36.H1_H1 ;  /* 0x30000024ff249230 */ /* 0x000fe40000004100 */
[-C--:B------:R-:W-:Y:S01]  /*5900*/  @!P1 FMUL.FTZ R46, R32, R7.reuse ;  /* 0x00000007202e9220 */ /* 0x080fe20000410000 */
[-C--:B------:R-:W-:Y:S01]  /*5910*/  @!P1 FMUL.FTZ R48, R37, R8.reuse ;  /* 0x0000000825309220 */ /* 0x080fe20000410000 */
[----:B------:R-:W-:Y:S01]  /*5920*/  @!P1 FMUL.FTZ R7, R10, R7 ;  /* 0x000000070a079220 */ /* 0x000fe20000410000 */
[----:B------:R-:W-:Y:S01]  /*5930*/  @!P1 FMUL.FTZ R8, R9, R8 ;  /* 0x0000000809089220 */ /* 0x000fe20000410000 */
[-C--:B------:R-:W-:Y:S01]  /*5940*/  @!P1 FFMA.FTZ R6, R33, R36.reuse, R6 ;  /* 0x0000002421069223 */ /* 0x080fe20000010006 */
[----:B------:R-:W-:Y:S01]  /*5950*/  @!P1 FFMA.FTZ R45, R11, R36, -R45 ;  /* 0x000000240b2d9223 */ /* 0x000fe2000001082d */
[-C--:B------:R-:W-:Y:S01]  /*5960*/  @!P1 FFMA.FTZ R7, R32, R35.reuse, R7 ;  /* 0x0000002320079223 */ /* 0x080fe20000010007 */
[-C--:B------:R-:W-:Y:S01]  /*5970*/  @!P1 FFMA.FTZ R8, R37, R38.reuse, R8 ;  /* 0x0000002625089223 */ /* 0x080fe20000010008 */
[----:B------:R-:W-:Y:S01]  /*5980*/  @!P1 FFMA.FTZ R46, R10, R35, -R46 ;  /* 0x000000230a2e9223 */ /* 0x000fe2000001082e */
[----:B------:R-:W-:Y:S01]  /*5990*/  @!P1 FFMA.FTZ R48, R9, R38, -R48 ;  /* 0x0000002609309223 */ /* 0x000fe20000010830 */
[----:B------:R-:W-:Y:S02]  /*59a0*/  @!P1 F2FP.F16.F32.PACK_AB R6, R6, R45 ;  /* 0x0000002d0606923e */ /* 0x000fe400000000ff */
[----:B------:R-:W-:Y:S02]  /*59b0*/  LEA.HI.X R45, R110, R117, R109, 0x1, P2 ;  /* 0x000000756e2d7211 */ /* 0x000fe400010f0c6d */
[----:B------:R-:W-:Y:S02]  /*59c0*/  @!P1 F2FP.F16.F32.PACK_AB R7, R7, R46 ;  /* 0x0000002e0707923e */ /* 0x000fe400000000ff */
[----:B------:R-:W-:Y:S02]  /*59d0*/  @!P1 F2FP.F16.F32.PACK_AB R8, R8, R48 ;  /* 0x000000300808923e */ /* 0x000fe400000000ff */
[----:B------:R-:W-:Y:S02]  /*59e0*/  @!P1 MOV R29, R6 ;  /* 0x00000006001d9202 */ /* 0x000fe40000000f00 */
[----:B------:R-:W-:Y:S02]  /*59f0*/  @!P1 MOV R30, R7 ;  /* 0x00000007001e9202 */ /* 0x000fe40000000f00 */
[----:B------:R-:W-:Y:S02]  /*5a00*/  @!P1 MOV R31, R8 ;  /* 0x00000008001f9202 */ /* 0x000fe40000000f00 */
[----:B------:R-:W-:Y:S03]  /*5a10*/  ISETP.GE.AND P1, PT, R18, UR4, PT ;  /* 0x0000000412007c0c */ /* 0x000fe6000bf26270 */
[----:B------:R2:W-:Y:S08]  /*5a20*/  STG.E.128 desc[UR6][R42.64+0x80], R28 ;  /* 0x0000801c2a007986 */ /* 0x0005f0000c101d06 */
[----:B-1----:R-:W3:Y:S08]  /*5a30*/  LDG.E.128 R12, desc[UR6][R44.64] ;  /* 0x000000062c0c7981 */ /* 0x002ef0000c1e1d00 */
[----:B------:R-:W4:Y:S06]  /*5a40*/  @!P0 LDG.E.64 R6, desc[UR6][R26.64+0x80] ;  /* 0x000080061a068981 */ /* 0x000f2c000c1e1b00 */
[----:B------:R-:W5:Y:S01]  /*5a50*/  @!P0 LDG.E.64 R36, desc[UR6][R40.64+0x80] ;  /* 0x0000800628248981 */ /* 0x000f62000c1e1b00 */
[----:B---3--:R-:W-:Y:S02]  /*5a60*/  @!P0 MOV R8, R12 ;  /* 0x0000000c00088202 */ /* 0x008fe40000000f00 */
[----:B------:R-:W-:Y:S03]  /*5a70*/  @!P0 MOV R11, R15 ;  /* 0x0000000f000b8202 */ /* 0x000fe60000000f00 */
[--C-:B------:R-:W-:Y:S02]  /*5a80*/  @!P0 HADD2.F32 R32, -RZ, R8.reuse.H1_H1 ;  /* 0x30000008ff208230 */ /* 0x100fe40000004100 */
[----:B------:R-:W-:Y:S02]  /*5a90*/  @!P0 HADD2.F32 R10, -RZ, R8.H0_H0 ;  /* 0x20000008ff0a8230 */ /* 0x000fe40000004100 */
[----:B----4-:R-:W-:Y:S02]  /*5aa0*/  @!P0 HADD2.F32 R5, -RZ, R6.H0_H0 ;  /* 0x20000006ff058230 */ /* 0x010fe40000004100 */
[--C-:B------:R-:W-:Y:S02]  /*5ab0*/  @!P0 HADD2.F32 R9, -RZ, R7.reuse.H0_H0 ;  /* 0x20000007ff098230 */ /* 0x100fe40000004100 */
[----:B------:R-:W-:Y:S01]  /*5ac0*/  @!P0 HADD2.F32 R8, -RZ, R7.H1_H1 ;  /* 0x30000007ff088230 */ /* 0x000fe20000004100 */
[----:B------:R-:W-:Y:S01]  /*5ad0*/  @!P0 MOV R7, R13 ;  /* 0x0000000d00078202 */ /* 0x000fe20000000f00 */
[----:B-----5:R-:W-:Y:S02]  /*5ae0*/  @!P0 HADD2.F32 R33, -RZ, R36.H0_H0 ;  /* 0x20000024ff218230 */ /* 0x020fe40000004100 */
[-C--:B------:R-:W-:Y:S01]  /*5af0*/  @!P0 FMUL.FTZ R44, R32, R5.reuse ;  /* 0x00000005202c8220 */ /* 0x080fe20000410000 */
[----:B------:R-:W-:Y:S02]  /*5b00*/  @!P0 HADD2.F32 R6, -RZ, R6.H1_H1 ;  /* 0x30000006ff068230 */ /* 0x000fe40000004100 */
[C---:B------:R-:W-:Y:S01]  /*5b10*/  @!P0 FMUL.FTZ R5, R10.reuse, R5 ;  /* 0x000000050a058220 */ /* 0x040fe20000410000 */
[----:B------:R-:W-:Y:S02]  /*5b20*/  @!P0 HADD2.F32 R34, -RZ, R36.H1_H1 ;  /* 0x30000024ff228230 */ /* 0x000fe40000004100 */
[-C--:B------:R-:W-:Y:S01]  /*5b30*/  @!P0 FFMA.FTZ R44, R10, R33.reuse, -R44 ;  /* 0x000000210a2c8223 */ /* 0x080fe2000001082c */
[--C-:B------:R-:W-:Y:S01]  /*5b40*/  @!P0 HADD2.F32 R35, -RZ, R37.reuse.H0_H0 ;  /* 0x20000025ff238230 */ /* 0x100fe20000004100 */
[----:B------:R-:W-:Y:S01]  /*5b50*/  @!P0 MOV R10, R14 ;  /* 0x0000000e000a8202 */ /* 0x000fe20000000f00 */
[----:B------:R-:W-:Y:S02]  /*5b60*/  @!P0 HADD2.F32 R36, -RZ, R37.H1_H1 ;  /* 0x30000025ff248230 */ /* 0x000fe40000004100 */
[----:B------:R-:W-:Y:S01]  /*5b70*/  @!P0 FFMA.FTZ R5, R32, R33, R5 ;  /* 0x0000002120058223 */ /* 0x000fe20000010005 */
[--C-:B------:R-:W-:Y:S02]  /*5b80*/  @!P0 HADD2.F32 R33, -RZ, R7.reuse.H1_H1 ;  /* 0x30000007ff218230 */ /* 0x100fe40000004100 */
[----:B------:R-:W-:Y:S02]  /*5b90*/  @!P0 HADD2.F32 R7, -RZ, R7.H0_H0 ;  /* 0x20000007ff078230 */ /* 0x000fe40000004100 */
[----:B------:R-:W-:Y:S01]  /*5ba0*/  @!P0 F2FP.F16.F32.PACK_AB R5, R5, R44 ;  /* 0x0000002c0505823e */ /* 0x000fe200000000ff */
[--C-:B------:R-:W-:Y:S01]  /*5bb0*/  @!P0 HADD2.F32 R32, -RZ, R10.reuse.H1_H1 ;  /* 0x3000000aff208230 */ /* 0x100fe20000004100 */
[----:B------:R-:W-:Y:S01]  /*5bc0*/  LEA R44, P2, R112, R120, 0x1 ;  /* 0x00000078702c7211 */ /* 0x000fe200078408ff */
[-C--:B------:R-:W-:Y:S01]  /*5bd0*/  @!P0 FMUL.FTZ R45, R33, R6.reuse ;  /* 0x00000006212d8220 */ /* 0x080fe20000410000 */
[----:B------:R-:W-:Y:S01]  /*5be0*/  @!P0 MOV R12, R5 ;  /* 0x00000005000c8202 */ /* 0x000fe20000000f00 */
[----:B------:R-:W-:Y:S02]  /*5bf0*/  @!P0 HADD2.F32 R10, -RZ, R10.H0_H0 ;  /* 0x2000000aff0a8230 */ /* 0x000fe40000004100 */
[C---:B------:R-:W-:Y:S01]  /*5c00*/  @!P0 FMUL.FTZ R6, R7.reuse, R6 ;  /* 0x0000000607068220 */ /* 0x040fe20000410000 */
[--C-:B------:R-:W-:Y:S02]  /*5c10*/  @!P0 HADD2.F32 R37, -RZ, R11.reuse.H1_H1 ;  /* 0x3000000bff258230 */ /* 0x100fe40000004100 */
[----:B------:R-:W-:Y:S01]  /*5c20*/  @!P0 FFMA.FTZ R45, R7, R34, -R45 ;  /* 0x00000022072d8223 */ /* 0x000fe2000001082d */
[----:B------:R-:W-:Y:S02]  /*5c30*/  @!P0 HADD2.F32 R11, -RZ, R11.H0_H0 ;  /* 0x2000000bff0b8230 */ /* 0x000fe40000004100 */
[-C--:B------:R-:W-:Y:S01]  /*5c40*/  @!P0 FMUL.FTZ R7, R10, R9.reuse ;  /* 0x000000090a078220 */ /* 0x080fe20000410000 */
[C---:B------:R-:W-:Y:S01]  /*5c50*/  @!P0 FMUL.FTZ R46, R32.reuse, R9 ;  /* 0x00000009202e8220 */ /* 0x040fe20000410000 */
[----:B------:R-:W-:Y:S01]  /*5c60*/  @!P0 FMUL.FTZ R48, R37, R8 ;  /* 0x0000000825308220 */ /* 0x000fe20000410000 */
[----:B------:R-:W-:Y:S01]  /*5c70*/  @!P0 FFMA.FTZ R6, R33, R34, R6 ;  /* 0x0000002221068223 */ /* 0x000fe20000010006 */
[C---:B------:R-:W-:Y:S01]  /*5c80*/  @!P0 FMUL.FTZ R8, R11.reuse, R8 ;  /* 0x000000080b088220 */ /* 0x040fe20000410000 */
[-C--:B------:R-:W-:Y:S01]  /*5c90*/  @!P0 FFMA.FTZ R7, R32, R35.reuse, R7 ;  /* 0x0000002320078223 */ /* 0x080fe20000010007 */
[----:B------:R-:W-:Y:S01]  /*5ca0*/  @!P0 FFMA.FTZ R46, R10, R35, -R46 ;  /* 0x000000230a2e8223 */ /* 0x000fe2000001082e */
[-C--:B------:R-:W-:Y:S01]  /*5cb0*/  @!P0 FFMA.FTZ R48, R11, R36.reuse, -R48 ;  /* 0x000000240b308223 */ /* 0x080fe20000010830 */
[----:B------:R-:W-:Y:S01]  /*5cc0*/  @!P0 F2FP.F16.F32.PACK_AB R6, R6, R45 ;  /* 0x0000002d0606823e */ /* 0x000fe200000000ff */
[----:B------:R-:W-:Y:S01]  /*5cd0*/  @!P0 FFMA.FTZ R8, R37, R36, R8 ;  /* 0x0000002425088223 */ /* 0x000fe20000010008 */
[----:B------:R-:W-:Y:S02]  /*5ce0*/  LEA.HI.X R45, R112, R117, R111, 0x1, P2 ;  /* 0x00000075702d7211 */ /* 0x000fe400010f0c6f */
[----:B------:R-:W-:Y:S02]  /*5cf0*/  @!P0 F2FP.F16.F32.PACK_AB R7, R7, R46 ;  /* 0x0000002e0707823e */ /* 0x000fe400000000ff */
[----:B------:R-:W-:Y:S02]  /*5d00*/  @!P0 F2FP.F16.F32.PACK_AB R8, R8, R48 ;  /* 0x000000300808823e */ /* 0x000fe400000000ff */
[----:B------:R-:W-:Y:S02]  /*5d10*/  @!P0 MOV R13, R6 ;  /* 0x00000006000d8202 */ /* 0x000fe40000000f00 */
[----:B------:R-:W-:Y:S02]  /*5d20*/  @!P0 MOV R14, R7 ;  /* 0x00000007000e8202 */ /* 0x000fe40000000f00 */
[----:B------:R-:W-:Y:S05]  /*5d30*/  @!P0 MOV R15, R8 ;  /* 0x00000008000f8202 */ /* 0x000fea0000000f00 */
[----:B------:R1:W-:Y:S08]  /*5d40*/  STG.E.128 desc[UR6][R42.64+0x100], R12 ;  /* 0x0001000c2a007986 */ /* 0x0003f0000c101d06 */
[----:B--2---:R-:W2:Y:S08]  /*5d50*/  LDG.E.128 R28, desc[UR6][R44.64] ;  /* 0x000000062c1c7981 */ /* 0x004eb0000c1e1d00 */
[----:B------:R-:W3:Y:S06]  /*5d60*/  @!P1 LDG.E.64 R26, desc[UR6][R26.64+0xc0] ;  /* 0x0000c0061a1a9981 */ /* 0x000eec000c1e1b00 */
[----:B------:R-:W4:Y:S01]  /*5d70*/  @!P1 LDG.E.64 R40, desc[UR6][R40.64+0xc0] ;  /* 0x0000c00628289981 */ /* 0x000f22000c1e1b00 */
[----:B--2---:R-:W-:Y:S02]  /*5d80*/  @!P1 MOV R5, R28 ;  /* 0x0000001c00059202 */ /* 0x004fe40000000f00 */
[----:B------:R-:W-:Y:S03]  /*5d90*/  @!P1 MOV R11, R29 ;  /* 0x0000001d000b9202 */ /* 0x000fe60000000f00 */
[--C-:B------:R-:W-:Y:S02]  /*5da0*/  @!P1 HADD2.F32 R32, -RZ, R5.reuse.H1_H1 ;  /* 0x30000005ff209230 */ /* 0x100fe40000004100 */
[----:B------:R-:W-:Y:S02]  /*5db0*/  @!P1 HADD2.F32 R9, -RZ, R5.H0_H0 ;  /* 0x20000005ff099230 */ /* 0x000fe40000004100 */
[--C-:B---3--:R-:W-:Y:S02]  /*5dc0*/  @!P1 HADD2.F32 R10, -RZ, R26.reuse.H0_H0 ;  /* 0x2000001aff0a9230 */ /* 0x108fe40000004100 */
[----:B------:R-:W-:Y:S02]  /*5dd0*/  @!P1 HADD2.F32 R6, -RZ, R26.H1_H1 ;  /* 0x3000001aff069230 */ /* 0x000fe40000004100 */
[----:B------:R-:W-:Y:S02]  /*5de0*/  @!P1 HADD2.F32 R33, -RZ, R11.H1_H1 ;  /* 0x3000000bff219230 */ /* 0x000fe40000004100 */
[CC--:B------:R-:W-:Y:S01]  /*5df0*/  @!P1 FMUL.FTZ R44, R32.reuse, R10.reuse ;  /* 0x0000000a202c9220 */ /* 0x0c0fe20000410000 */
[----:B----4-:R-:W-:Y:S02]  /*5e00*/  @!P1 HADD2.F32 R34, -RZ, R40.H0_H0 ;  /* 0x20000028ff229230 */ /* 0x010fe40000004100 */
[----:B------:R-:W-:Y:S01]  /*5e10*/  @!P1 FMUL.FTZ R5, R9, R10 ;  /* 0x0000000a09059220 */ /* 0x000fe20000410000 */
[----:B------:R-:W-:Y:S01]  /*5e20*/  @!P1 MOV R10, R30 ;  /* 0x0000001e000a9202 */ /* 0x000fe20000000f00 */
[----:B------:R-:W-:Y:S02]  /*5e30*/  @!P1 HADD2.F32 R7, -RZ, R27.H0_H0 ;  /* 0x2000001bff079230 */ /* 0x000fe40000004100 */
[----:B------:R-:W-:Y:S01]  /*5e40*/  @!P1 FMUL.FTZ R45, R33, R6 ;  /* 0x00000006212d9220 */ /* 0x000fe20000410000 */
[-C--:B------:R-:W-:Y:S01]  /*5e50*/  @!P1 FFMA.FTZ R44, R9, R34.reuse, -R44 ;  /* 0x00000022092c9223 */ /* 0x080fe2000001082c */
[----:B------:R-:W-:Y:S01]  /*5e60*/  @!P1 MOV R9, R31 ;  /* 0x0000001f00099202 */ /* 0x000fe20000000f00 */
[----:B------:R-:W-:Y:S02]  /*5e70*/  @!P1 HADD2.F32 R11, -RZ, R11.H0_H0 ;  /* 0x2000000bff0b9230 */ /* 0x000fe40000004100 */
[----:B------:R-:W-:Y:S01]  /*5e80*/  @!P1 FFMA.FTZ R5, R32, R34, R5 ;  /* 0x0000002220059223 */ /* 0x000fe20000010005 */
[--C-:B------:R-:W-:Y:S02]  /*5e90*/  @!P1 HADD2.F32 R32, -RZ, R10.reuse.H1_H1 ;  /* 0x3000000aff209230 */ /* 0x100fe40000004100 */
[----:B------:R-:W-:Y:S02]  /*5ea0*/  @!P1 HADD2.F32 R10, -RZ, R10.H0_H0 ;  /* 0x2000000aff0a9230 */ /* 0x000fe40000004100 */
[----:B------:R-:W-:Y:S01]  /*5eb0*/  @!P1 FMUL.FTZ R6, R11, R6 ;  /* 0x000000060b069220 */ /* 0x000fe20000410000 */
[----:B------:R-:W-:Y:S01]  /*5ec0*/  @!P1 F2FP.F16.F32.PACK_AB R5, R5, R44 ;  /* 0x0000002c0505923e */ /* 0x000fe200000000ff */
[----:B------:R-:W-:Y:S02]  /*5ed0*/  @!P1 HADD2.F32 R37, -RZ, R9.H1_H1 ;  /* 0x30000009ff259230 */ /* 0x000fe40000004100 */
[----:B------:R-:W-:Y:S01]  /*5ee0*/  @!P1 FMUL.FTZ R46, R32, R7 ;  /* 0x00000007202e9220 */ /* 0x000fe20000410000 */
[----:B------:R-:W-:Y:S01]  /*5ef0*/  @!P1 HADD2.F32 R8, -RZ, R27.H1_H1 ;  /* 0x3000001bff089230 */ /* 0x000fe20000004100 */
[----:B------:R-:W-:Y:S01]  /*5f00*/  @!P1 MOV R28, R5 ;  /* 0x00000005001c9202 */ /* 0x000fe20000000f00 */
[----:B------:R-:W-:Y:S02]  /*5f10*/  @!P1 HADD2.F32 R9, -RZ, R9.H0_H0 ;  /* 0x20000009ff099230 */ /* 0x000fe40000004100 */
[----:B------:R-:W-:Y:S01]  /*5f20*/  @!P1 FMUL.FTZ R7, R10, R7 ;  /* 0x000000070a079220 */ /* 0x000fe20000410000 */
[----:B------:R-:W-:Y:S02]  /*5f30*/  @!P1 HADD2.F32 R36, -RZ, R40.H1_H1 ;  /* 0x30000028ff249230 */ /* 0x000fe40000004100 */
[-C--:B------:R-:W-:Y:S01]  /*5f40*/  @!P1 FMUL.FTZ R48, R37, R8.reuse ;  /* 0x0000000825309220 */ /* 0x080fe20000410000 */
        /* <DEDUP_REMOVED lines=14> */
[----:B------:R-:W-:Y:S05]  /*6030*/  @!P1 MOV R31, R8 ;  /* 0x00000008001f9202 */ /* 0x000fea0000000f00 */
[----:B------:R1:W-:Y:S02]  /*6040*/  STG.E.128 desc[UR6][R42.64+0x180], R28 ;  /* 0x0001801c2a007986 */ /* 0x0003e4000c101d06 */
.L_x_4193:
[----:B------:R-:W-:Y:S05]  /*6050*/  BSYNC B0 ;  /* 0x0000000000007941 */ /* 0x000fea0003800000 */
.L_x_4192:
[----:B------:R-:W-:Y:S01]  /*6060*/  MOV R26, R150 ;  /* 0x00000096001a7202 */ /* 0x000fe20000000f00 */
[----:B------:R-:W-:Y:S01]  /*6070*/  IMAD.MOV.U32 R52, RZ, RZ, R152 ;  /* 0x000000ffff347224 */ /* 0x000fe200078e0098 */
[----:B------:R-:W-:Y:S01]  /*6080*/  MOV R27, R119 ;  /* 0x00000077001b7202 */ /* 0x000fe20000000f00 */
[----:B------:R-:W-:Y:S01]  /*6090*/  IMAD.MOV.U32 R53, RZ, RZ, R151 ;  /* 0x000000ffff357224 */ /* 0x000fe200078e0097 */
[----:B------:R-:W-:Y:S01]  /*60a0*/  UMOV UR4, UR19 ;  /* 0x0000001300047c82 */ /* 0x000fe20008000000 */
[----:B------:R-:W-:Y:S05]  /*60b0*/  BRA `(.L_x_4194) ;  /* 0x0000006400907947 */ /* 0x000fea0003800000 */
.L_x_4185:
[----:B------:R-:W-:Y:S04]  /*60c0*/  BSSY B1, `(.L_x_4195) ;  /* 0x0000169000017945 */ /* 0x000fe80003800000 */
[----:B------:R-:W-:Y:S05]  /*60d0*/  @!P0 BRA `(.L_x_4196) ;  /* 0x00000014009c8947 */ /* 0x000fea0003800000 */
[----:B------:R-:W-:Y:S01]  /*60e0*/  ISETP.GE.AND P0, PT, R24, UR4, PT ;  /* 0x0000000418007c0c */ /* 0x000fe2000bf06270 */
[----:B------:R-:W-:Y:S01]  /*60f0*/  IMAD.MOV.U32 R121, RZ, RZ, R117 ;  /* 0x000000ffff797224 */ /* 0x000fe200078e0075 */
[----:B------:R-:W-:Y:S01]  /*6100*/  ISETP.GE.AND P2, PT, R20, UR4, PT ;  /* 0x0000000414007c0c */ /* 0x000fe2000bf46270 */
[----:B------:R-:W-:Y:S01]  /*6110*/  BSSY B0, `(.L_x_4197) ;  /* 0x0000057000007945 */ /* 0x000fe20003800000 */
[----:B------:R-:W-:Y:S02]  /*6120*/  ISETP.GE.AND P1, PT, R19, UR4, PT ;  /* 0x0000000413007c0c */ /* 0x000fe4000bf26270 */
[----:B----4-:R1:W5:Y:S01]  /*6130*/  LDG.E.128 R36, desc[UR6][R120.64] ;  /* 0x0000000678247981 */ /* 0x010362000c1e1d00 */
[----:B------:R-:W-:Y:S06]  /*6140*/  IADD3 R46, P6, R120, 0x80, RZ ;  /* 0x00000080782e7810 */ /* 0x000fec0007fde0ff */
[----:B------:R-:W-:Y:S07]  /*6150*/  @P0 BRA `(.L_x_4198) ;  /* 0x0000000400480947 */ /* 0x000fee0003800000 */
[----:B------:R-:W-:Y:S01]  /*6160*/  ULEA.HI UR18, UR4, UR4, URZ, 0x1 ;  /* 0x0000000404127291 */ /* 0x000fe2000f8f083f */
[----:B------:R-:W-:Y:S02]  /*6170*/  MOV R7, RZ ;  /* 0x000000ff00077202 */ /* 0x000fe40000000f00 */
[----:B------:R-:W-:Y:S01]  /*6180*/  MOV R9, RZ ;  /* 0x000000ff00097202 */ /* 0x000fe20000000f00 */
[----:B------:R-:W-:Y:S01]  /*6190*/  USHF.R.S32.HI UR18, URZ, 0x1, UR18 ;  /* 0x000000013f127899 */ /* 0x000fe20008011412 */
[----:B-----5:R-:W-:Y:S02]  /*61a0*/  MOV R34, R38 ;  /* 0x0000002600227202 */ /* 0x020fe40000000f00 */
[----:B------:R-:W-:Y:S03]  /*61b0*/  MOV R35, R39 ;  /* 0x0000002700237202 */ /* 0x000fe60000000f00 */
[----:B------:R-:W-:Y:S02]  /*61c0*/  ISETP.GE.AND P4, PT, R24, UR18, PT ;  /* 0x0000001218007c0c */ /* 0x000fe4000bf86270 */
[----:B------:R-:W-:Y:S11]  /*61d0*/  MOV R5, UR18 ;  /* 0x0000001200057c02 */ /* 0x000ff60008000f00 */
[----:B------:R-:W-:Y:S02]  /*61e0*/  @P4 IADD3 R5, RZ, -UR18, RZ ;  /* 0x80000012ff054c10 */ /* 0x000fe4000fffe0ff */
[----:B------:R-:W-:Y:S02]  /*61f0*/  @P4 IADD3 R7, RZ, -UR18, RZ ;  /* 0x80000012ff074c10 */ /* 0x000fe4000fffe0ff */
[C---:B------:R-:W-:Y:S02]  /*6200*/  LEA R2, P0, R5.reuse, R120, 0x1 ;  /* 0x0000007805027211 */ /* 0x040fe400078008ff */
[----:B------:R-:W-:Y:S02]  /*6210*/  @P4 IADD3 R9, RZ, -UR18, RZ ;  /* 0x80000012ff094c10 */ /* 0x000fe4000fffe0ff */
[----:B------:R-:W-:Y:S02]  /*6220*/  LEA.HI.X.SX32 R3, R5, R121, 0x1, P0 ;  /* 0x0000007905037211 */ /* 0x000fe400000f0eff */
[C---:B------:R-:W-:Y:S03]  /*6230*/  LEA R4, P0, R7.reuse, R124, 0x1 ;  /* 0x0000007c07047211 */ /* 0x040fe600078008ff */
[----:B------:R-:W2:Y:S01]  /*6240*/  LDG.E.128 R12, desc[UR6][R2.64] ;  /* 0x00000006020c7981 */ /* 0x000ea2000c1e1d00 */
[----:B------:R-:W-:Y:S02]  /*6250*/  LEA.HI.X.SX32 R5, R7, R125, 0x1, P0 ;  /* 0x0000007d07057211 */ /* 0x000fe400000f0eff */
[C---:B------:R-:W-:Y:S04]  /*6260*/  LEA R40, P0, R9.reuse, R122, 0x1 ;  /* 0x0000007a09287211 */ /* 0x040fe800078008ff */
[----:B------:R-:W-:Y:S01]  /*6270*/  LEA.HI.X.SX32 R41, R9, R123, 0x1, P0 ;  /* 0x0000007b09297211 */ /* 0x000fe200000f0eff */
[----:B------:R-:W3:Y:S08]  /*6280*/  LDG.E.128 R4, desc[UR6][R4.64] ;  /* 0x0000000604047981 */ /* 0x000ef0000c1e1d00 */
[----:B------:R-:W4:Y:S01]  /*6290*/  LDG.E.128 R40, desc[UR6][R40.64] ;  /* 0x0000000628287981 */ /* 0x000f22000c1e1d00 */
[----:B--2---:R-:W-:Y:S01]  /*62a0*/  HADD2.F32 R10, -RZ, R14.H0_H0 ;  /* 0x2000000eff0a7230 */ /* 0x004fe20000004100 */
[----:B------:R-:W-:Y:S01]  /*62b0*/  MOV R11, R13 ;  /* 0x0000000d000b7202 */ /* 0x000fe20000000f00 */
[--C-:B------:R-:W-:Y:S01]  /*62c0*/  HADD2.F32 R13, -RZ, R12.reuse.H1_H1 ;  /* 0x3000000cff0d7230 */ /* 0x100fe20000004100 */
[----:B------:R-:W-:Y:S01]  /*62d0*/  MOV R9, R15 ;  /* 0x0000000f00097202 */ /* 0x000fe20000000f00 */
[----:B------:R-:W-:Y:S02]  /*62e0*/  HADD2.F32 R15, -RZ, R12.H0_H0 ;  /* 0x2000000cff0f7230 */ /* 0x000fe40000004100 */
[----:B------:R-:W-:Y:S02]  /*62f0*/  HADD2.F32 R12, -RZ, R11.H0_H0 ;  /* 0x2000000bff0c7230 */ /* 0x000fe40000004100 */
[--C-:B---3--:R-:W-:Y:S02]  /*6300*/  HADD2.F32 R28, -RZ, R5.reuse.H0_H0 ;  /* 0x20000005ff1c7230 */ /* 0x108fe40000004100 */
[----:B------:R-:W-:Y:S02]  /*6310*/  HADD2.F32 R29, -RZ, R5.H1_H1 ;  /* 0x30000005ff1d7230 */ /* 0x000fe40000004100 */
[--C-:B------:R-:W-:Y:S02]  /*6320*/  HADD2.F32 R30, -RZ, R6.reuse.H0_H0 ;  /* 0x20000006ff1e7230 */ /* 0x100fe40000004100 */
[----:B------:R-:W-:Y:S02]  /*6330*/  HADD2.F32 R31, -RZ, R6.H1_H1 ;  /* 0x30000006ff1f7230 */ /* 0x000fe40000004100 */
[----:B----4-:R-:W-:Y:S02]  /*6340*/  HADD2.F32 R2, -RZ, R40.H1_H1 ;  /* 0x30000028ff027230 */ /* 0x010fe40000004100 */
[----:B------:R-:W-:Y:S02]  /*6350*/  HADD2.F32 R5, -RZ, R42.H0_H0 ;  /* 0x2000002aff057230 */ /* 0x000fe40000004100 */
[--C-:B------:R-:W-:Y:S02]  /*6360*/  HADD2.F32 R16, -RZ, R4.reuse.H0_H0 ;  /* 0x20000004ff107230 */ /* 0x100fe40000004100 */
[----:B------:R-:W-:Y:S01]  /*6370*/  @!P4 FADD.FTZ R2, -R2, -RZ ;  /* 0x800000ff0202c221 */ /* 0x000fe20000010100 */
[----:B------:R-:W-:Y:S02]  /*6380*/  HADD2.F32 R23, -RZ, R4.H1_H1 ;  /* 0x30000004ff177230 */ /* 0x000fe40000004100 */
[----:B------:R-:W-:Y:S01]  /*6390*/  @!P4 FADD.FTZ R5, -R5, -RZ ;  /* 0x800000ff0505c221 */ /* 0x000fe20000010100 */
[----:B------:R-:W-:Y:S02]  /*63a0*/  HADD2.F32 R6, -RZ, R42.H1_H1 ;  /* 0x3000002aff067230 */ /* 0x000fe40000004100 */
[----:B------:R-:W-:Y:S01]  /*63b0*/  FMUL.FTZ R2, R13, R2 ;  /* 0x000000020d027220 */ /* 0x000fe20000410000 */
[--C-:B------:R-:W-:Y:S02]  /*63c0*/  HADD2.F32 R4, -RZ, R41.reuse.H1_H1 ;  /* 0x30000029ff047230 */ /* 0x100fe40000004100 */
[----:B------:R-:W-:Y:S01]  /*63d0*/  FMUL.FTZ R5, R10, R5 ;  /* 0x000000050a057220 */ /* 0x000fe20000410000 */
[----:B------:R-:W-:Y:S02]  /*63e0*/  HADD2.F32 R0, -RZ, R40.H0_H0 ;  /* 0x20000028ff007230 */ /* 0x000fe40000004100 */
[----:B------:R-:W-:Y:S01]  /*63f0*/  @!P4 FADD.FTZ R6, -R6, -RZ ;  /* 0x800000ff0606c221 */ /* 0x000fe20000010100 */
[----:B------:R-:W-:Y:S02]  /*6400*/  HADD2.F32 R3, -RZ, R41.H0_H0 ;  /* 0x20000029ff037230 */ /* 0x000fe40000004100 */
[----:B------:R-:W-:Y:S01]  /*6410*/  @!P4 FADD.FTZ R4, -R4, -RZ ;  /* 0x800000ff0404c221 */ /* 0x000fe20000010100 */
[----:B------:R-:W-:Y:S02]  /*6420*/  HADD2.F32 R13, -RZ, R11.H1_H1 ;  /* 0x3000000bff0d7230 */ /* 0x000fe40000004100 */
[----:B------:R-:W-:Y:S01]  /*6430*/  @!P4 FADD.FTZ R0, -R0, -RZ ;  /* 0x800000ff0000c221 */ /* 0x000fe20000010100 */
[----:B------:R-:W-:Y:S02]  /*6440*/  HADD2.F32 R11, -RZ, R14.H1_H1 ;  /* 0x3000000eff0b7230 */ /* 0x000fe40000004100 */
[----:B------:R-:W-:Y:S01]  /*6450*/  @!P4 FADD.FTZ R3, -R3, -RZ ;  /* 0x800000ff0303c221 */ /* 0x000fe20000010100 */
[--C-:B------:R-:W-:Y:S02]  /*6460*/  HADD2.F32 R32, -RZ, R7.reuse.H0_H0 ;  /* 0x20000007ff207230 */ /* 0x100fe40000004100 */
[----:B------:R-:W-:Y:S01]  /*6470*/  FMUL.FTZ R4, R13, R4 ;  /* 0x000000040d047220 */ /* 0x000fe20000410000 */
[----:B------:R-:W-:Y:S02]  /*6480*/  HADD2.F32 R33, -RZ, R7.H1_H1 ;  /* 0x30000007ff217230 */ /* 0x000fe40000004100 */
[----:B------:R-:W-:Y:S01]  /*6490*/  FMUL.FTZ R6, R11, R6 ;  /* 0x000000060b067220 */ /* 0x000fe20000410000 */
[--C-:B------:R-:W-:Y:S02]  /*64a0*/  HADD2.F32 R8, -RZ, R43.reuse.H1_H1 ;  /* 0x3000002bff087230 */ /* 0x100fe40000004100 */
[----:B------:R-:W-:Y:S01]  /*64b0*/  FMUL.FTZ R0, R15, R0 ;  /* 0x000000000f007220 */ /* 0x000fe20000410000 */
[----:B------:R-:W-:Y:S02]  /*64c0*/  HADD2.F32 R7, -RZ, R43.H0_H0 ;  /* 0x2000002bff077230 */ /* 0x000fe40000004100 */
[----:B------:R-:W-:Y:S01]  /*64d0*/  FMUL.FTZ R3, R12, R3 ;  /* 0x000000030c037220 */ /* 0x000fe20000410000 */
[--C-:B------:R-:W-:Y:S02]  /*64e0*/  HADD2.F32 R10, -RZ, R9.reuse.H0_H0 ;  /* 0x20000009ff0a7230 */ /* 0x100fe40000004100 */
[----:B------:R-:W-:Y:S01]  /*64f0*/  @!P4 FADD.FTZ R8, -R8, -RZ ;  /* 0x800000ff0808c221 */ /* 0x000fe20000010100 */
[----:B------:R-:W-:Y:S02]  /*6500*/  HADD2.F32 R9, -RZ, R9.H1_H1 ;  /* 0x30000009ff097230 */ /* 0x000fe40000004100 */
[----:B------:R-:W-:Y:S01]  /*6510*/  @!P4 FADD.FTZ R7, -R7, -RZ ;  /* 0x800000ff0707c221 */ /* 0x000fe20000010100 */
[--C-:B------:R-:W-:Y:S02]  /*6520*/  HADD2.F32 R11, -RZ, R36.reuse.H0_H0 ;  /* 0x20000024ff0b7230 */ /* 0x100fe40000004100 */
[----:B------:R-:W-:Y:S02]  /*6530*/  HADD2.F32 R13, -RZ, R36.H1_H1 ;  /* 0x30000024ff0d7230 */ /* 0x000fe40000004100 */
[----:B------:R-:W-:Y:S01]  /*6540*/  FMUL.FTZ R8, R9, R8 ;  /* 0x0000000809087220 */ /* 0x000fe20000410000 */
[--C-:B------:R-:W-:Y:S02]  /*6550*/  HADD2.F32 R12, -RZ, R37.reuse.H0_H0 ;  /* 0x20000025ff0c7230 */ /* 0x100fe40000004100 */
[----:B------:R-:W-:Y:S01]  /*6560*/  FMUL.FTZ R7, R10, R7 ;  /* 0x000000070a077220 */ /* 0x000fe20000410000 */
[----:B------:R-:W-:Y:S02]  /*6570*/  HADD2.F32 R9, -RZ, R37.H1_H1 ;  /* 0x30000025ff097230 */ /* 0x000fe40000004100 */
[----:B------:R-:W-:Y:S01]  /*6580*/  FFMA.FTZ R0, R11, R16, R0 ;  /* 0x000000100b007223 */ /* 0x000fe20000010000 */
[----:B------:R-:W-:Y:S01]  /*6590*/  FFMA.FTZ R2, R13, R23, R2 ;  /* 0x000000170d027223 */ /* 0x000fe20000010002 */
[--C-:B------:R-:W-:Y:S02]  /*65a0*/  HADD2.F32 R10, -RZ, R34.reuse.H0_H0 ;  /* 0x20000022ff0a7230 */ /* 0x100fe40000004100 */
[----:B------:R-:W-:Y:S01]  /*65b0*/  FFMA.FTZ R3, R12, R28, R3 ;  /* 0x0000001c0c037223 */ /* 0x000fe20000010003 */
[----:B------:R-:W-:Y:S02]  /*65c0*/  HADD2.F32 R11, -RZ, R34.H1_H1 ;  /* 0x30000022ff0b7230 */ /* 0x000fe40000004100 */
[----:B------:R-:W-:Y:S01]  /*65d0*/  FFMA.FTZ R4, R9, R29, R4 ;  /* 0x0000001d09047223 */ /* 0x000fe20000010004 */
[----:B------:R-:W-:Y:S01]  /*65e0*/  F2FP.F16.F32.PACK_AB R36, R2, R0 ;  /* 0x000000000224723e */ /* 0x000fe200000000ff */
[--C-:B------:R-:W-:Y:S02]  /*65f0*/  HADD2.F32 R12, -RZ, R35.reuse.H0_H0 ;  /* 0x20000023ff0c7230 */ /* 0x100fe40000004100 */
[----:B------:R-:W-:Y:S01]  /*6600*/  FFMA.FTZ R5, R10, R30, R5 ;  /* 0x0000001e0a057223 */ /* 0x000fe20000010005 */
[----:B------:R-:W-:Y:S01]  /*6610*/  HADD2.F32 R13, -RZ, R35.H1_H1 ;  /* 0x30000023ff0d7230 */ /* 0x000fe20000004100 */
[----:B------:R-:W-:Y:S01]  /*6620*/  F2FP.F16.F32.PACK_AB R37, R4, R3 ;  /* 0x000000030425723e */ /* 0x000fe200000000ff */
[----:B------:R-:W-:Y:S01]  /*6630*/  FFMA.FTZ R6, R11, R31, R6 ;  /* 0x0000001f0b067223 */ /* 0x000fe20000010006 */
[----:B------:R-:W-:Y:S02]  /*6640*/  FFMA.FTZ R7, R12, R32, R7 ;  /* 0x000000200c077223 */ /* 0x000fe40000010007 */
[----:B------:R-:W-:Y:S02]  /*6650*/  FFMA.FTZ R8, R13, R33, R8 ;  /* 0x000000210d087223 */ /* 0x000fe40000010008 */
[----:B------:R-:W-:Y:S03]  /*6660*/  F2FP.F16.F32.PACK_AB R38, R6, R5 ;  /* 0x000000050626723e */ /* 0x000fe600000000ff */
[----:B------:R-:W-:Y:S02]  /*6670*/  F2FP.F16.F32.PACK_AB R39, R8, R7 ;  /* 0x000000070827723e */ /* 0x000fe400000000ff */
.L_x_4198:
[----:B------:R-:W-:Y:S05]  /*6680*/  BSYNC B0 ;  /* 0x0000000000007941 */ /* 0x000fea0003800000 */
.L_x_4197:
[----:B-----5:R2:W-:Y:S01]  /*6690*/  STG.E.128 desc[UR6][R148.64], R36 ;  /* 0x0000002494007986 */ /* 0x0205e2000c101d06 */
[----:B------:R-:W-:Y:S01]  /*66a0*/  IADD3 R44, P0, R120, 0x100, RZ ;  /* 0x00000100782c7810 */ /* 0x000fe20007f1e0ff */
[----:B------:R-:W-:Y:S01]  /*66b0*/  BSSY B0, `(.L_x_4199) ;  /* 0x0000057000007945 */ /* 0x000fe20003800000 */
[----:B------:R-:W-:Y:S02]  /*66c0*/  IMAD.X R47, RZ, RZ, R117, P6 ;  /* 0x000000ffff2f7224 */ /* 0x000fe400030e0675 */
[----:B------:R-:W-:Y:S01]  /*66d0*/  IADD3.X R45, RZ, R117, RZ, P0, !PT ;  /* 0x00000075ff2d7210 */ /* 0x000fe200007fe4ff */
[----:B--2---:R2:W5:Y:S01]  /*66e0*/  LDG.E.128 R36, desc[UR6][R120.64+0x80] ;  /* 0x0000800678247981 */ /* 0x004562000c1e1d00 */
        /* <DEDUP_REMOVED lines=14> */
[----:B------:R-:W-:Y:S02]  /*67d0*/  LEA R40, P0, R9, R122, 0x1 ;  /* 0x0000007a09287211 */ /* 0x000fe400078008ff */
[----:B------:R-:W-:Y:S02]  /*67e0*/  LEA R2, P2, R7, R46, 0x1 ;  /* 0x0000002e07027211 */ /* 0x000fe400078408ff */
[----:B------:R-:W-:Y:S02]  /*67f0*/  LEA.HI.X.SX32 R41, R9, R123, 0x1, P0 ;  /* 0x0000007b09297211 */ /* 0x000fe400000f0eff */
[----:B------:R-:W-:Y:S02]  /*6800*/  LEA.HI.X.SX32 R3, R7, R47, 0x1, P2 ;  /* 0x0000002f07037211 */ /* 0x000fe400010f0eff */
[----:B------:R-:W3:Y:S08]  /*6810*/  LDG.E.128 R4, desc[UR6][R4.64+0x80] ;  /* 0x0000800604047981 */ /* 0x000ef0000c1e1d00 */
[----:B------:R-:W4:Y:S08]  /*6820*/  LDG.E.128 R40, desc[UR6][R40.64+0x80] ;  /* 0x0000800628287981 */ /* 0x000f30000c1e1d00 */
[----:B------:R4:W2:Y:S01]  /*6830*/  LDG.E.128 R12, desc[UR6][R2.64] ;  /* 0x00000006020c7981 */ /* 0x0008a2000c1e1d00 */
        /* <DEDUP_REMOVED lines=10> */
[----:B------:R-:W-:Y:S01]  /*68e0*/  HADD2.F32 R6, -RZ, R42.H1_H1 ;  /* 0x3000002aff067230 */ /* 0x000fe20000004100 */
[----:B--2---:R-:W-:Y:S01]  /*68f0*/  MOV R11, R13 ;  /* 0x0000000d000b7202 */ /* 0x004fe20000000f00 */
[----:B------:R-:W-:Y:S01]  /*6900*/  HADD2.F32 R13, -RZ, R12.H1_H1 ;  /* 0x3000000cff0d7230 */ /* 0x000fe20000004100 */
[----:B------:R-:W-:Y:S01]  /*6910*/  MOV R9, R15 ;  /* 0x0000000f00097202 */ /* 0x000fe20000000f00 */
[--C-:B------:R-:W-:Y:S02]  /*6920*/  HADD2.F32 R4, -RZ, R41.reuse.H1_H1 ;  /* 0x30000029ff047230 */ /* 0x100fe40000004100 */
[----:B------:R-:W-:Y:S01]  /*6930*/  @!P4 FADD.FTZ R6, -R6, -RZ ;  /* 0x800000ff0606c221 */ /* 0x000fe20000010100 */
[----:B------:R-:W-:Y:S02]  /*6940*/  HADD2.F32 R0, -RZ, R40.H0_H0 ;  /* 0x20000028ff007230 */ /* 0x000fe40000004100 */
[----:B------:R-:W-:Y:S01]  /*6950*/  FMUL.FTZ R2, R13, R2 ;  /* 0x000000020d027220 */ /* 0x000fe20000410000 */
[----:B------:R-:W-:Y:S02]  /*6960*/  HADD2.F32 R3, -RZ, R41.H0_H0 ;  /* 0x20000029ff037230 */ /* 0x000fe40000004100 */
[----:B------:R-:W-:Y:S01]  /*6970*/  @!P4 FADD.FTZ R4, -R4, -RZ ;  /* 0x800000ff0404c221 */ /* 0x000fe20000010100 */
[----:B------:R-:W-:Y:S02]  /*6980*/  HADD2.F32 R15, -RZ, R12.H0_H0 ;  /* 0x2000000cff0f7230 */ /* 0x000fe40000004100 */
[----:B------:R-:W-:Y:S01]  /*6990*/  @!P4 FADD.FTZ R0, -R0, -RZ ;  /* 0x800000ff0000c221 */ /* 0x000fe20000010100 */
[--C-:B------:R-:W-:Y:S02]  /*69a0*/  HADD2.F32 R10, -RZ, R14.reuse.H0_H0 ;  /* 0x2000000eff0a7230 */ /* 0x100fe40000004100 */
[----:B------:R-:W-:Y:S01]  /*69b0*/  @!P4 FADD.FTZ R3, -R3, -RZ ;  /* 0x800000ff0303c221 */ /* 0x000fe20000010100 */
[--C-:B------:R-:W-:Y:S02]  /*69c0*/  HADD2.F32 R12, -RZ, R11.reuse.H0_H0 ;  /* 0x2000000bff0c7230 */ /* 0x100fe40000004100 */
[----:B------:R-:W-:Y:S01]  /*69d0*/  FMUL.FTZ R0, R15, R0 ;  /* 0x000000000f007220 */ /* 0x000fe20000410000 */
[----:B------:R-:W-:Y:S02]  /*69e0*/  HADD2.F32 R13, -RZ, R11.H1_H1 ;  /* 0x3000000bff0d7230 */ /* 0x000fe40000004100 */
[----:B------:R-:W-:Y:S01]  /*69f0*/  FMUL.FTZ R5, R10, R5 ;  /* 0x000000050a057220 */ /* 0x000fe20000410000 */
[----:B------:R-:W-:Y:S02]  /*6a00*/  HADD2.F32 R11, -RZ, R14.H1_H1 ;  /* 0x3000000eff0b7230 */ /* 0x000fe40000004100 */
[----:B------:R-:W-:Y:S01]  /*6a10*/  FMUL.FTZ R3, R12, R3 ;  /* 0x000000030c037220 */ /* 0x000fe20000410000 */
[--C-:B------:R-:W-:Y:S02]  /*6a20*/  HADD2.F32 R32, -RZ, R7.reuse.H0_H0 ;  /* 0x20000007ff207230 */ /* 0x100fe40000004100 */
[----:B------:R-:W-:Y:S01]  /*6a30*/  FMUL.FTZ R4, R13, R4 ;  /* 0x000000040d047220 */ /* 0x000fe20000410000 */
[----:B------:R-:W-:Y:S02]  /*6a40*/  HADD2.F32 R33, -RZ, R7.H1_H1 ;  /* 0x30000007ff217230 */ /* 0x000fe40000004100 */
[----:B------:R-:W-:Y:S01]  /*6a50*/  FMUL.FTZ R6, R11, R6 ;  /* 0x000000060b067220 */ /* 0x000fe20000410000 */
[--C-:B------:R-:W-:Y:S02]  /*6a60*/  HADD2.F32 R8, -RZ, R43.reuse.H1_H1 ;  /* 0x3000002bff087230 */ /* 0x100fe40000004100 */
[----:B------:R-:W-:Y:S02]  /*6a70*/  HADD2.F32 R7, -RZ, R43.H0_H0 ;  /* 0x2000002bff077230 */ /* 0x000fe40000004100 */
        /* <DEDUP_REMOVED lines=26> */
.L_x_4200:
[----:B------:R-:W-:Y:S05]  /*6c20*/  BSYNC B0 ;  /* 0x0000000000007941 */ /* 0x000fea0003800000 */
.L_x_4199:
[----:B-----5:R3:W-:Y:S01]  /*6c30*/  STG.E.128 desc[UR6][R148.64+0x80], R36 ;  /* 0x0000802494007986 */ /* 0x0207e2000c101d06 */
[----:B------:R-:W-:Y:S03]  /*6c40*/  BSSY B0, `(.L_x_4201) ;  /* 0x0000055000007945 */ /* 0x000fe60003800000 */
[----:B---3--:R3:W5:Y:S01]  /*6c50*/  LDG.E.128 R36, desc[UR6][R120.64+0x100] ;  /* 0x0001000678247981 */ /* 0x008762000c1e1d00 */
[----:B------:R-:W-:Y:S05]  /*6c60*/  @P1 BRA `(.L_x_4202) ;  /* 0x0000000400481947 */ /* 0x000fea0003800000 */
        /* <DEDUP_REMOVED lines=17> */
[----:B------:R-:W4:Y:S08]  /*6d80*/  LDG.E.128 R4, desc[UR6][R4.64+0x100] ;  /* 0x0001000604047981 */ /* 0x000f30000c1e1d00 */
[----:B------:R-:W2:Y:S08]  /*6d90*/  LDG.E.128 R40, desc[UR6][R40.64+0x100] ;  /* 0x0001000628287981 */ /* 0x000eb0000c1e1d00 */
[----:B------:R2:W3:Y:S01]  /*6da0*/  LDG.E.128 R12, desc[UR6][R2.64] ;  /* 0x00000006020c7981 */ /* 0x0004e2000c1e1d00 */
[--C-:B----4-:R-:W-:Y:S02]  /*6db0*/  HADD2.F32 R28, -RZ, R5.reuse.H0_H0 ;  /* 0x20000005ff1c7230 */ /* 0x110fe40000004100 */
[----:B------:R-:W-:Y:S02]  /*6dc0*/  HADD2.F32 R29, -RZ, R5.H1_H1 ;  /* 0x30000005ff1d7230 */ /* 0x000fe40000004100 */
[--C-:B------:R-:W-:Y:S02]  /*6dd0*/  HADD2.F32 R30, -RZ, R6.reuse.H0_H0 ;  /* 0x20000006ff1e7230 */ /* 0x100fe40000004100 */
[----:B------:R-:W-:Y:S02]  /*6de0*/  HADD2.F32 R31, -RZ, R6.H1_H1 ;  /* 0x30000006ff1f7230 */ /* 0x000fe40000004100 */
[----:B--2---:R-:W-:Y:S02]  /*6df0*/  HADD2.F32 R2, -RZ, R40.H1_H1 ;  /* 0x30000028ff027230 */ /* 0x004fe40000004100 */
[----:B------:R-:W-:Y:S02]  /*6e00*/  HADD2.F32 R5, -RZ, R42.H0_H0 ;  /* 0x2000002aff057230 */ /* 0x000fe40000004100 */
[--C-:B------:R-:W-:Y:S02]  /*6e10*/  HADD2.F32 R16, -RZ, R4.reuse.H0_H0 ;  /* 0x20000004ff107230 */ /* 0x100fe40000004100 */
[----:B------:R-:W-:Y:S01]  /*6e20*/  @!P2 FADD.FTZ R2, -R2, -RZ ;  /* 0x800000ff0202a221 */ /* 0x000fe20000010100 */
[----:B------:R-:W-:Y:S02]  /*6e30*/  HADD2.F32 R23, -RZ, R4.H1_H1 ;  /* 0x30000004ff177230 */ /* 0x000fe40000004100 */
[----:B------:R-:W-:Y:S01]  /*6e40*/  @!P2 FADD.FTZ R5, -R5, -RZ ;  /* 0x800000ff0505a221 */ /* 0x000fe20000010100 */
[----:B------:R-:W-:Y:S01]  /*6e50*/  HADD2.F32 R6, -RZ, R42.H1_H1 ;  /* 0x3000002aff067230 */ /* 0x000fe20000004100 */
[----:B---3--:R-:W-:Y:S01]  /*6e60*/  MOV R11, R13 ;  /* 0x0000000d000b7202 */ /* 0x008fe20000000f00 */
        /* <DEDUP_REMOVED lines=50> */
.L_x_4202:
[----:B------:R-:W-:Y:S05]  /*7190*/  BSYNC B0 ;  /* 0x0000000000007941 */ /* 0x000fea0003800000 */
.L_x_4201:
[----:B-----5:R4:W-:Y:S01]  /*71a0*/  STG.E.128 desc[UR6][R148.64+0x100], R36 ;  /* 0x0001002494007986 */ /* 0x0209e2000c101d06 */
[----:B------:R-:W-:Y:S01]  /*71b0*/  ISETP.GE.AND P0, PT, R18, UR4, PT ;  /* 0x0000000412007c0c */ /* 0x000fe2000bf06270 */
[----:B------:R-:W-:Y:S01]  /*71c0*/  BSSY B0, `(.L_x_4203) ;  /* 0x0000057000007945 */ /* 0x000fe20003800000 */
[----:B------:R-:W-:Y:S05]  /*71d0*/  IADD3 R2, P1, R120, 0x180, RZ ;  /* 0x0000018078027810 */ /* 0x000fea0007f3e0ff */
[----:B------:R-:W-:Y:S01]  /*71e0*/  IMAD.X R3, RZ, RZ, R117, P1 ;  /* 0x000000ffff037224 */ /* 0x000fe200008e0675 */
[----:B----4-:R4:W5:Y:S05]  /*71f0*/  LDG.E.128 R36, desc[UR6][R120.64+0x180] ;  /* 0x0001800678247981 */ /* 0x01096a000c1e1d00 */
        /* <DEDUP_REMOVED lines=14> */
[C---:B------:R-:W-:Y:S02]  /*72e0*/  LEA R40, P0, R9.reuse, R122, 0x1 ;  /* 0x0000007a09287211 */ /* 0x040fe400078008ff */
[C---:B------:R-:W-:Y:S02]  /*72f0*/  LEA R2, P1, R0.reuse, R2, 0x1 ;  /* 0x0000000200027211 */ /* 0x040fe400078208ff */
[----:B------:R-:W-:Y:S01]  /*7300*/  LEA.HI.X.SX32 R41, R9, R123, 0x1, P0 ;  /* 0x0000007b09297211 */ /* 0x000fe200000f0eff */
[----:B------:R-:W2:Y:S01]  /*7310*/  LDG.E.128 R4, desc[UR6][R4.64+0x180] ;  /* 0x0001800604047981 */ /* 0x000ea2000c1e1d00 */
[----:B------:R-:W-:Y:S07]  /*7320*/  LEA.HI.X.SX32 R3, R0, R3, 0x1, P1 ;  /* 0x0000000300037211 */ /* 0x000fee00008f0eff */
[----:B------:R-:W3:Y:S08]  /*7330*/  LDG.E.128 R40, desc[UR6][R40.64+0x180] ;  /* 0x0001800628287981 */ /* 0x000ef0000c1e1d00 */
[----:B------:R3:W4:Y:S01]  /*7340*/  LDG.E.128 R12, desc[UR6][R2.64] ;  /* 0x00000006020c7981 */ /* 0x000722000c1e1d00 */
[--C-:B--2---:R-:W-:Y:S02]  /*7350*/  HADD2.F32 R28, -RZ, R5.reuse.H0_H0 ;  /* 0x20000005ff1c7230 */ /* 0x104fe40000004100 */
[----:B------:R-:W-:Y:S02]  /*7360*/  HADD2.F32 R29, -RZ, R5.H1_H1 ;  /* 0x30000005ff1d7230 */ /* 0x000fe40000004100 */
[--C-:B------:R-:W-:Y:S02]  /*7370*/  HADD2.F32 R30, -RZ, R6.reuse.H0_H0 ;  /* 0x20000006ff1e7230 */ /* 0x100fe40000004100 */
[----:B------:R-:W-:Y:S02]  /*7380*/  HADD2.F32 R31, -RZ, R6.H1_H1 ;  /* 0x30000006ff1f7230 */ /* 0x000fe40000004100 */
[----:B---3--:R-:W-:Y:S02]  /*7390*/  HADD2.F32 R2, -RZ, R40.H1_H1 ;  /* 0x30000028ff027230 */ /* 0x008fe40000004100 */
[----:B------:R-:W-:Y:S02]  /*73a0*/  HADD2.F32 R5, -RZ, R42.H0_H0 ;  /* 0x2000002aff057230 */ /* 0x000fe40000004100 */
[--C-:B------:R-:W-:Y:S02]  /*73b0*/  HADD2.F32 R16, -RZ, R4.reuse.H0_H0 ;  /* 0x20000004ff107230 */ /* 0x100fe40000004100 */
[----:B------:R-:W-:Y:S01]  /*73c0*/  @!P2 FADD.FTZ R2, -R2, -RZ ;  /* 0x800000ff0202a221 */ /* 0x000fe20000010100 */
[----:B------:R-:W-:Y:S02]  /*73d0*/  HADD2.F32 R23, -RZ, R4.H1_H1 ;  /* 0x30000004ff177230 */ /* 0x000fe40000004100 */
[----:B------:R-:W-:Y:S01]  /*73e0*/  @!P2 FADD.FTZ R5, -R5, -RZ ;  /* 0x800000ff0505a221 */ /* 0x000fe20000010100 */
[----:B------:R-:W-:Y:S01]  /*73f0*/  HADD2.F32 R6, -RZ, R42.H1_H1 ;  /* 0x3000002aff067230 */ /* 0x000fe20000004100 */
[----:B----4-:R-:W-:Y:S01]  /*7400*/  MOV R11, R13 ;  /* 0x0000000d000b7202 */ /* 0x010fe20000000f00 */
        /* <DEDUP_REMOVED lines=50> */
.L_x_4204:
[----:B------:R-:W-:Y:S05]  /*7730*/  BSYNC B0 ;  /* 0x0000000000007941 */ /* 0x000fea0003800000 */
.L_x_4203:
[----:B-----5:R1:W-:Y:S02]  /*7740*/  STG.E.128 desc[UR6][R148.64+0x180], R36 ;  /* 0x0001802494007986 */ /* 0x0203e4000c101d06 */
.L_x_4196:
[----:B------:R-:W-:Y:S05]  /*7750*/  BSYNC B1 ;  /* 0x0000000000017941 */ /* 0x000fea0003800000 */
.L_x_4195:
[----:B------:R-:W-:Y:S04]  /*7760*/  BSSY B1, `(.L_x_4205) ;  /* 0x000018f000017945 */ /* 0x000fe80003800000 */
[----:B------:R-:W-:Y:S05]  /*7770*/  @!P5 BRA `(.L_x_4206) ;  /* 0x000000180034d947 */ /* 0x000fea0003800000 */
[C---:B------:R-:W-:Y:S01]  /*7780*/  LEA R42, P4, R97.reuse, R120, 0x1 ;  /* 0x00000078612a7211 */ /* 0x040fe200078808ff */
[----:B------:R-:W-:Y:S01]  /*7790*/  BSSY B0, `(.L_x_4207) ;  /* 0x0000066000007945 */ /* 0x000fe20003800000 */
[----:B------:R-:W-:Y:S02]  /*77a0*/  ISETP.GE.AND P2, PT, R24, UR4, PT ;  /* 0x0000000418007c0c */ /* 0x000fe4000bf46270 */
[----:B------:R-:W-:Y:S02]  /*77b0*/  LEA.HI.X R43, R97, R117, R96, 0x1, P4 ;  /* 0x00000075612b7211 */ /* 0x000fe400020f0c60 */
[----:B------:R-:W-:Y:S02]  /*77c0*/  LEA R40, P5, R58, R148, 0x1 ;  /* 0x000000943a287211 */ /* 0x000fe400078a08ff */
[----:B------:R-:W-:Y:S01]  /*77d0*/  ISETP.GE.AND P1, PT, R20, UR4, PT ;  /* 0x0000000414007c0c */ /* 0x000fe2000bf26270 */
[----:B----4-:R4:W5:Y:S01]  /*77e0*/  LDG.E.128 R8, desc[UR6][R42.64] ;  /* 0x000000062a087981 */ /* 0x010962000c1e1d00 */
[----:B------:R-:W-:Y:S02]  /*77f0*/  LEA.HI.X R41, R58, R149, R57, 0x1, P5 ;  /* 0x000000953a297211 */ /* 0x000fe400028f0c39 */
[----:B------:R-:W-:Y:S02]  /*7800*/  ISETP.GE.AND P0, PT, R19, UR4, PT ;  /* 0x0000000413007c0c */ /* 0x000fe4000bf06270 */
[C---:B------:R-:W-:Y:S02]  /*7810*/  IADD3 R46, P6, R42.reuse, 0x80, RZ ;  /* 0x000000802a2e7810 */ /* 0x040fe40007fde0ff */
[----:B------:R-:W-:Y:S01]  /*7820*/  IADD3 R44, P5, R42, 0x100, RZ ;  /* 0x000001002a2c7810 */ /* 0x000fe20007fbe0ff */
[----:B------:R-:W-:Y:S01]  /*7830*/  @!UPT UIADD3 URZ, URZ, URZ, URZ ;  /* 0x0000003f3f3ff290 */ /* 0x000fe2000fffe03f */
[----:B------:R-:W-:Y:S11]  /*7840*/  @P2 BRA `(.L_x_4208) ;  /* 0x0000000400682947 */ /* 0x000ff60003800000 */
[----:B------:R-:W-:Y:S01]  /*7850*/  ULEA.HI UR18, UR4, UR4, URZ, 0x1 ;  /* 0x0000000404127291 */ /* 0x000fe2000f8f083f */
[----:B------:R-:W-:Y:S02]  /*7860*/  MOV R0, RZ ;  /* 0x000000ff00007202 */ /* 0x000fe40000000f00 */
[----:B-----5:R-:W-:Y:S01]  /*7870*/  MOV R33, R11 ;  /* 0x0000000b00217202 */ /* 0x020fe20000000f00 */
[----:B------:R-:W-:Y:S01]  /*7880*/  USHF.R.S32.HI UR18, URZ, 0x1, UR18 ;  /* 0x000000013f127899 */ /* 0x000fe20008011412 */
[----:B------:R-:W-:Y:S02]  /*7890*/  MOV R35, R9 ;  /* 0x0000000900237202 */ /* 0x000fe40000000f00 */
[----:B------:R-:W-:Y:S02]  /*78a0*/  MOV R32, R10 ;  /* 0x0000000a00207202 */ /* 0x000fe40000000f00 */
[----:B------:R-:W-:Y:S02]  /*78b0*/  MOV R16, R8 ;  /* 0x0000000800107202 */ /* 0x000fe40000000f00 */
[----:B------:R-:W-:Y:S02]  /*78c0*/  ISETP.GE.AND P4, PT, R24, UR18, PT ;  /* 0x0000001218007c0c */ /* 0x000fe4000bf86270 */
[----:B------:R-:W-:Y:S11]  /*78d0*/  MOV R7, UR18 ;  /* 0x0000001200077c02 */ /* 0x000ff60008000f00 */
[----:B------:R-:W-:Y:S02]  /*78e0*/  @P4 IADD3 R0, RZ, -UR18, RZ ;  /* 0x80000012ff004c10 */ /* 0x000fe4000fffe0ff */
[----:B------:R-:W-:Y:S02]  /*78f0*/  @P4 IADD3 R7, RZ, -UR18, RZ ;  /* 0x80000012ff074c10 */ /* 0x000fe4000fffe0ff */
[----:B------:R-:W-:Y:S04]  /*7900*/  IADD3 R5, P2, R91, R0, RZ ;  /* 0x000000005b057210 */ /* 0x000fe80007f5e0ff */
[----:B------:R-:W-:Y:S02]  /*7910*/  LEA.HI.X.SX32 R0, R0, R89, 0x1, P2 ;  /* 0x0000005900007211 */ /* 0x000fe400010f0eff */
[C---:B------:R-:W-:Y:S04]  /*7920*/  LEA R2, P2, R7.reuse, R42, 0x1 ;  /* 0x0000002a07027211 */ /* 0x040fe800078408ff */
[----:B------:R-:W-:Y:S02]  /*7930*/  LEA.HI.X.SX32 R3, R7, R43, 0x1, P2 ;  /* 0x0000002b07037211 */ /* 0x000fe400010f0eff */
[C---:B-1----:R-:W-:Y:S03]  /*7940*/  LEA R36, P2, R5.reuse, R122, 0x1 ;  /* 0x0000007a05247211 */ /* 0x042fe600078408ff */
[----:B------:R1:W2:Y:S01]  /*7950*/  LDG.E.128 R12, desc[UR6][R2.64] ;  /* 0x00000006020c7981 */ /* 0x0002a2000c1e1d00 */
[----:B------:R-:W-:Y:S02]  /*7960*/  LEA.HI.X R37, R5, R123, R0, 0x1, P2 ;  /* 0x0000007b05257211 */ /* 0x000fe400010f0c00 */
[----:B------:R-:W-:Y:S02]  /*7970*/  MOV R0, RZ ;  /* 0x000000ff00007202 */ /* 0x000fe40000000f00 */
[----:B------:R-:W-:Y:S03]  /*7980*/  @P4 IADD3 R0, RZ, -UR18, RZ ;  /* 0x80000012ff004c10 */ /* 0x000fe6000fffe0ff */
[----:B------:R-:W1:Y:S01]  /*7990*/  LDG.E.128 R36, desc[UR6][R36.64] ;  /* 0x0000000624247981 */ /* 0x000e62000c1e1d00 */
[----:B------:R-:W-:Y:S04]  /*79a0*/  IADD3 R7, P2, R91, R0, RZ ;  /* 0x000000005b077210 */ /* 0x000fe80007f5e0ff */
[----:B------:R-:W-:Y:S02]  /*79b0*/  LEA.HI.X.SX32 R0, R0, R89, 0x1, P2 ;  /* 0x0000005900007211 */ /* 0x000fe400010f0eff */
[C---:B------:R-:W-:Y:S04]  /*79c0*/  LEA R4, P2, R7.reuse, R124, 0x1 ;  /* 0x0000007c07047211 */ /* 0x040fe800078408ff */
[----:B------:R-:W-:Y:S05]  /*79d0*/  LEA.HI.X R5, R7, R125, R0, 0x1, P2 ;  /* 0x0000007d07057211 */ /* 0x000fea00010f0c00 */
[----:B------:R3:W4:Y:S01]  /*79e0*/  LDG.E.128 R28, desc[UR6][R4.64] ;  /* 0x00000006041c7981 */ /* 0x000722000c1e1d00 */
        /* <DEDUP_REMOVED lines=11> */
[--C-:B------:R-:W-:Y:S02]  /*7aa0*/  HADD2.F32 R7, -RZ, R39.reuse.H0_H0 ;  /* 0x20000027ff077230 */ /* 0x100fe40000004100 */
[----:B------:R-:W-:Y:S01]  /*7ab0*/  FMUL.FTZ R3, R12, R3 ;  /* 0x000000030c037220 */ /* 0x000fe20000410000 */
[----:B------:R-:W-:Y:S02]  /*7ac0*/  HADD2.F32 R8, -RZ, R39.H1_H1 ;  /* 0x30000027ff087230 */ /* 0x000fe40000004100 */
[----:B------:R-:W-:Y:S01]  /*7ad0*/  FMUL.FTZ R4, R11, R4 ;  /* 0x000000040b047220 */ /* 0x000fe20000410000 */
[----:B------:R-:W-:Y:S02]  /*7ae0*/  HADD2.F32 R0, -RZ, R36.H0_H0 ;  /* 0x20000024ff007230 */ /* 0x000fe40000004100 */
        /* <DEDUP_REMOVED lines=9> */
[--C-:B------:R-:W-:Y:S02]  /*7b80*/  HADD2.F32 R10, -RZ, R9.reuse.H0_H0 ;  /* 0x20000009ff0a7230 */ /* 0x100fe40000004100 */
[----:B------:R-:W-:Y:S01]  /*7b90*/  FMUL.FTZ R0, R15, R0 ;  /* 0x000000000f007220 */ /* 0x000fe20000410000 */
[----:B------:R-:W-:Y:S02]  /*7ba0*/  HADD2.F32 R2, -RZ, R36.H1_H1 ;  /* 0x30000024ff027230 */ /* 0x000fe40000004100 */
[----:B------:R-:W-:Y:S01]  /*7bb0*/  FMUL.FTZ R5, R12, R5 ;  /* 0x000000050c057220 */ /* 0x000fe20000410000 */
[----:B------:R-:W-:Y:S02]  /*7bc0*/  HADD2.F32 R9, -RZ, R9.H1_H1 ;  /* 0x30000009ff097230 */ /* 0x000fe40000004100 */
[----:B------:R-:W-:Y:S01]  /*7bd0*/  FMUL.FTZ R7, R10, R7 ;  /* 0x000000070a077220 */ /* 0x000fe20000410000 */
[--C-:B----4-:R-:W-:Y:S02]  /*7be0*/  HADD2.F32 R10, -RZ, R28.reuse.H0_H0 ;  /* 0x2000001cff0a7230 */ /* 0x110fe40000004100 */
[----:B------:R-:W-:Y:S01]  /*7bf0*/  @!P4 FADD.FTZ R2, -R2, -RZ ;  /* 0x800000ff0202c221 */ /* 0x000fe20000010100 */
[----:B------:R-:W-:Y:S02]  /*7c00*/  HADD2.F32 R12, -RZ, R28.H1_H1 ;  /* 0x3000001cff0c7230 */ /* 0x000fe40000004100 */
[----:B------:R-:W-:Y:S01]  /*7c10*/  FMUL.FTZ R8, R9, R8 ;  /* 0x0000000809087220 */ /* 0x000fe20000410000 */
[--C-:B------:R-:W-:Y:S02]  /*7c20*/  HADD2.F32 R9, -RZ, R16.reuse.H0_H0 ;  /* 0x20000010ff097230 */ /* 0x100fe40000004100 */
[----:B------:R-:W-:Y:S01]  /*7c30*/  FMUL.FTZ R6, R11, R6 ;  /* 0x000000060b067220 */ /* 0x000fe20000410000 */
[----:B------:R-:W-:Y:S02]  /*7c40*/  HADD2.F32 R11, -RZ, R16.H1_H1 ;  /* 0x30000010ff0b7230 */ /* 0x000fe40000004100 */
[----:B------:R-:W-:Y:S01]  /*7c50*/  FMUL.FTZ R2, R13, R2 ;  /* 0x000000020d027220 */ /* 0x000fe20000410000 */
        /* <DEDUP_REMOVED lines=14> */
[----:B------:R-:W-:Y:S01]  /*7d40*/  F2FP.F16.F32.PACK_AB R9, R4, R3 ;  /* 0x000000030409723e */ /* 0x000fe200000000ff */
[----:B------:R-:W-:Y:S02]  /*7d50*/  HADD2.F32 R28, -RZ, R31.H0_H0 ;  /* 0x2000001fff1c7230 */ /* 0x000fe40000004100 */
        /* <DEDUP_REMOVED lines=8> */
[----:B------:R-:W-:Y:S02]  /*7de0*/  MOV R8, R0 ;  /* 0x0000000000087202 */ /* 0x000fe40000000f00 */
.L_x_4208:
[----:B------:R-:W-:Y:S05]  /*7df0*/  BSYNC B0 ;  /* 0x0000000000007941 */ /* 0x000fea0003800000 */
.L_x_4207:
[----:B-----5:R1:W-:Y:S01]  /*7e00*/  STG.E.128 desc[UR6][R40.64], R8 ;  /* 0x0000000828007986 */ /* 0x0203e2000c101d06 */
[----:B------:R-:W-:Y:S01]  /*7e10*/  BSSY B0, `(.L_x_4209) ;  /* 0x0000060000007945 */ /* 0x000fe20003800000 */
[-C--:B------:R-:W-:Y:S02]  /*7e20*/  IADD3.X R47, RZ, R43.reuse, RZ, P6, !PT ;  /* 0x0000002bff2f7210 */ /* 0x080fe400037fe4ff */
[----:B------:R1:W5:Y:S01]  /*7e30*/  LDG.E.128 R4, desc[UR6][R42.64+0x80] ;  /* 0x000080062a047981 */ /* 0x000362000c1e1d00 */
[----:B------:R-:W-:Y:S01]  /*7e40*/  IADD3.X R45, RZ, R43, RZ, P5, !PT ;  /* 0x0000002bff2d7210 */ /* 0x000fe20002ffe4ff */
[----:B------:R-:W-:Y:S06]  /*7e50*/  @P1 BRA `(.L_x_4210) ;  /* 0x00000004006c1947 */ /* 0x000fec0003800000 */
[----:B------:R-:W-:Y:S01]  /*7e60*/  ULEA.HI UR18, UR4, UR4, URZ, 0x1 ;  /* 0x0000000404127291 */ /* 0x000fe2000f8f083f */
[----:B-1----:R-:W-:Y:S02]  /*7e70*/  MOV R8, RZ ;  /* 0x000000ff00087202 */ /* 0x002fe40000000f00 */
        /* <DEDUP_REMOVED lines=9> */
[C---:B------:R-:W-:Y:S02]  /*7f10*/  LEA R2, P1, R9.reuse, R46, 0x1 ;  /* 0x0000002e09027211 */ /* 0x040fe400078208ff */
[----:B------:R-:W-:Y:S02]  /*7f20*/  IADD3 R0, P4, R86, R8, RZ ;  /* 0x0000000856007210 */ /* 0x000fe40007f9e0ff */
[----:B------:R-:W-:Y:S02]  /*7f30*/  LEA.HI.X.SX32 R3, R9, R47, 0x1, P1 ;  /* 0x0000002f09037211 */ /* 0x000fe400008f0eff */
[----:B------:R-:W-:Y:S02]  /*7f40*/  LEA R36, P1, R0, R122, 0x1 ;  /* 0x0000007a00247211 */ /* 0x000fe400078208ff */
[----:B------:R-:W-:Y:S01]  /*7f50*/  LEA.HI.X.SX32 R8, R8, R85, 0x1, P4 ;  /* 0x0000005508087211 */ /* 0x000fe200020f0eff */
[----:B------:R1:W2:Y:S03]  /*7f60*/  LDG.E.128 R12, desc[UR6][R2.64] ;  /* 0x00000006020c7981 */ /* 0x0002a6000c1e1d00 */
[----:B------:R-:W-:Y:S02]  /*7f70*/  LEA.HI.X R37, R0, R123, R8, 0x1, P1 ;  /* 0x0000007b00257211 */ /* 0x000fe400008f0c08 */
[----:B------:R-:W-:Y:S02]  /*7f80*/  MOV R0, RZ ;  /* 0x000000ff00007202 */ /* 0x000fe40000000f00 */
[----:B------:R-:W-:Y:S02]  /*7f90*/  @P2 IADD3 R0, RZ, -UR18, RZ ;  /* 0x80000012ff002c10 */ /* 0x000fe4000fffe0ff */
[----:B------:R-:W1:Y:S02]  /*7fa0*/  LDG.E.128 R36, desc[UR6][R36.64] ;  /* 0x0000000624247981 */ /* 0x000e64000c1e1d00 */
[----:B------:R-:W-:Y:S04]  /*7fb0*/  IADD3 R9, P1, R86, R0, RZ ;  /* 0x0000000056097210 */ /* 0x000fe80007f3e0ff */
[----:B------:R-:W-:Y:S02]  /*7fc0*/  LEA.HI.X.SX32 R0, R0, R85, 0x1, P1 ;  /* 0x0000005500007211 */ /* 0x000fe400008f0eff */
[C---:B------:R-:W-:Y:S04]  /*7fd0*/  LEA R28, P1, R9.reuse, R124, 0x1 ;  /* 0x0000007c091c7211 */ /* 0x040fe800078208ff */
[----:B------:R-:W-:Y:S06]  /*7fe0*/  LEA.HI.X R29, R9, R125, R0, 0x1, P1 ;  /* 0x0000007d091d7211 */ /* 0x000fec00008f0c00 */
[----:B------:R-:W3:Y:S01]  /*7ff0*/  LDG.E.128 R28, desc[UR6][R28.64] ;  /* 0x000000061c1c7981 */ /* 0x000ee2000c1e1d00 */
[--C-:B-1----:R-:W-:Y:S01]  /*8000*/  HADD2.F32 R3, -RZ, R37.reuse.H0_H0 ;  /* 0x20000025ff037230 */ /* 0x102fe20000004100 */
[----:B--2---:R-:W-:Y:S01]  /*8010*/  MOV R11, R13 ;  /* 0x0000000d000b7202 */ /* 0x004fe20000000f00 */
[----:B------:R-:W-:Y:S01]  /*8020*/  HADD2.F32 R4, -RZ, R37.H1_H1 ;  /* 0x30000025ff047230 */ /* 0x000fe20000004100 */
        /* <DEDUP_REMOVED lines=28> */
[--C-:B---3--:R-:W-:Y:S02]  /*81f0*/  HADD2.F32 R10, -RZ, R28.reuse.H0_H0 ;  /* 0x2000001cff0a7230 */ /* 0x108fe40000004100 */
        /* <DEDUP_REMOVED lines=22> */
[----:B------:R-:W-:Y:S01]  /*8360*/  HADD2.F32 R28, -RZ, R31.H0_H0 ;  /* 0x2000001fff1c7230 */ /* 0x000fe20000004100 */
[----:B------:R-:W-:Y:S01]  /*8370*/  MOV R4, R0 ;  /* 0x0000000000047202 */ /* 0x000fe20000000f00 */
[----:B------:R-:W-:Y:S02]  /*8380*/  HADD2.F32 R12, -RZ, R33.H0_H0 ;  /* 0x20000021ff0c7230 */ /* 0x000fe40000004100 */
[----:B------:R-:W-:Y:S01]  /*8390*/  FFMA.FTZ R6, R11, R23, R6 ;  /* 0x000000170b067223 */ /* 0x000fe20000010006 */
[----:B------:R-:W-:Y:S02]  /*83a0*/  HADD2.F32 R29, -RZ, R31.H1_H1 ;  /* 0x3000001fff1d7230 */ /* 0x000fe40000004100 */
[----:B------:R-:W-:Y:S02]  /*83b0*/  HADD2.F32 R13, -RZ, R33.H1_H1 ;  /* 0x30000021ff0d7230 */ /* 0x000fe40000004100 */
[----:B------:R-:W-:Y:S01]  /*83c0*/  FFMA.FTZ R7, R12, R28, R7 ;  /* 0x0000001c0c077223 */ /* 0x000fe20000010007 */
[----:B------:R-:W-:Y:S02]  /*83d0*/  F2FP.F16.F32.PACK_AB R6, R6, R5 ;  /* 0x000000050606723e */ /* 0x000fe400000000ff */
[----:B------:R-:W-:Y:S01]  /*83e0*/  MOV R5, R3 ;  /* 0x0000000300057202 */ /* 0x000fe20000000f00 */
[----:B------:R-:W-:Y:S05]  /*83f0*/  FFMA.FTZ R8, R13, R29, R8 ;  /* 0x0000001d0d087223 */ /* 0x000fea0000010008 */
[----:B------:R-:W-:Y:S02]  /*8400*/  F2FP.F16.F32.PACK_AB R7, R8, R7 ;  /* 0x000000070807723e */ /* 0x000fe400000000ff */
.L_x_4210:
[----:B------:R-:W-:Y:S05]  /*8410*/  BSYNC B0 ;  /* 0x0000000000007941 */ /* 0x000fea0003800000 */
.L_x_4209:
[----:B-----5:R2:W-:Y:S01]  /*8420*/  STG.E.128 desc[UR6][R40.64+0x80], R4 ;  /* 0x0000800428007986 */ /* 0x0205e2000c101d06 */
[----:B------:R-:W-:Y:S03]  /*8430*/  BSSY B0, `(.L_x_4211) ;  /* 0x000005d000007945 */ /* 0x000fe60003800000 */
[----:B-1----:R2:W5:Y:S01]  /*8440*/  LDG.E.128 R8, desc[UR6][R42.64+0x100] ;  /* 0x000100062a087981 */ /* 0x002562000c1e1d00 */
[----:B------:R-:W-:Y:S05]  /*8450*/  @P0 BRA `(.L_x_4212) ;  /* 0x0000000400680947 */ /* 0x000fea0003800000 */
[----:B------:R-:W-:Y:S01]  /*8460*/  ULEA.HI UR18, UR4, UR4, URZ, 0x1 ;  /* 0x0000000404127291 */ /* 0x000fe2000f8f083f */
[----:B--2---:R-:W-:Y:S02]  /*8470*/  MOV R4, RZ ;  /* 0x000000ff00047202 */ /* 0x004fe40000000f00 */
        /* <DEDUP_REMOVED lines=88> */
.L_x_4212:
[----:B------:R-:W-:Y:S05]  /*8a00*/  BSYNC B0 ;  /* 0x0000000000007941 */ /* 0x000fea0003800000 */
.L_x_4211:
[----:B-----5:R1:W-:Y:S01]  /*8a10*/  STG.E.128 desc[UR6][R40.64+0x100], R8 ;  /* 0x0001000828007986 */ /* 0x0203e2000c101d06 */
[----:B------:R-:W-:Y:S01]  /*8a20*/  ISETP.GE.AND P0, PT, R18, UR4, PT ;  /* 0x0000000412007c0c */ /* 0x000fe2000bf06270 */
[----:B------:R-:W-:Y:S01]  /*8a30*/  BSSY B0, `(.L_x_4213) ;  /* 0x0000060000007945 */ /* 0x000fe20003800000 */
[----:B------:R-:W-:Y:S01]  /*8a40*/  IADD3 R2, P1, R42, 0x180, RZ ;  /* 0x000001802a027810 */ /* 0x000fe20007f3e0ff */
[----:B--2---:R1:W5:Y:S04]  /*8a50*/  LDG.E.128 R4, desc[UR6][R42.64+0x180] ;  /* 0x000180062a047981 */ /* 0x004368000c1e1d00 */
[----:B------:R-:W-:Y:S06]  /*8a60*/  IMAD.X R3, RZ, RZ, R43, P1 ;  /* 0x000000ffff037224 */ /* 0x000fec00008e062b */
[----:B------:R-:W-:Y:S05]  /*8a70*/  @P0 BRA `(.L_x_4214) ;  /* 0x00000004006c0947 */ /* 0x000fea0003800000 */
        /* <DEDUP_REMOVED lines=91> */
.L_x_4214:
[----:B------:R-:W-:Y:S05]  /*9030*/  BSYNC B0 ;  /* 0x0000000000007941 */ /* 0x000fea0003800000 */
.L_x_4213:
[----:B-----5:R2:W-:Y:S02]  /*9040*/  STG.E.128 desc[UR6][R40.64+0x180], R4 ;  /* 0x0001800428007986 */ /* 0x0205e4000c101d06 */
.L_x_4206:
[----:B------:R-:W-:Y:S05]  /*9050*/  BSYNC B1 ;  /* 0x0000000000017941 */ /* 0x000fea0003800000 */
.L_x_4205:
[C---:B------:R-:W-:Y:S01]  /*9060*/  ISETP.GE.AND P0, PT, R65.reuse, R51, PT ;  /* 0x000000334100720c */ /* 0x040fe20003f06270 */
[----:B------:R-:W-:Y:S03]  /*9070*/  BSSY B1, `(.L_x_4215) ;  /* 0x0000190000017945 */ /* 0x000fe60003800000 */
[----:B------:R-:W-:Y:S11]  /*9080*/  ISETP.GE.AND P0, PT, R65, R49, !P0 ;  /* 0x000000314100720c */ /* 0x000ff60004706270 */
[----:B------:R-:W-:Y:S02]  /*9090*/  @!UPT UIADD3 URZ, URZ, URZ, URZ ;  /* 0x0000003f3f3ff290 */ /* 0x000fe4000fffe03f */
[----:B------:R-:W-:Y:S05]  /*90a0*/  @!P0 BRA `(.L_x_4216) ;  /* 0x0000001800308947 */ /* 0x000fea0003800000 */
[C---:B------:R-:W-:Y:S01]  /*90b0*/  LEA R2, P2, R99.reuse, R120, 0x1 ;  /* 0x0000007863027211 */ /* 0x040fe200078408ff */
[----:B------:R-:W-:Y:S01]  /*90c0*/  BSSY B0, `(.L_x_4217) ;  /* 0x0000061000007945 */ /* 0x000fe20003800000 */
[----:B------:R-:W-:Y:S02]  /*90d0*/  ISETP.GE.AND P1, PT, R24, UR4, PT ;  /* 0x0000000418007c0c */ /* 0x000fe4000bf26270 */
[----:B------:R-:W-:Y:S02]  /*90e0*/  LEA.HI.X R3, R99, R117, R98, 0x1, P2 ;  /* 0x0000007563037211 */ /* 0x000fe400010f0c62 */
[----:B------:R-:W-:Y:S02]  /*90f0*/  ISETP.GE.AND P4, PT, R20, UR4, PT ;  /* 0x0000000414007c0c */ /* 0x000fe4000bf86270 */
[----:B-12---:R-:W-:Y:S01]  /*9100*/  LEA R40, P0, R146, R148, 0x1 ;  /* 0x0000009492287211 */ /* 0x006fe200078008ff */
[----:B----4-:R1:W5:Y:S06]  /*9110*/  LDG.E.128 R8, desc[UR6][R2.64] ;  /* 0x0000000602087981 */ /* 0x01036c000c1e1d00 */
[----:B------:R-:W-:Y:S06]  /*9120*/  @P1 BRA `(.L_x_4218) ;  /* 0x0000000400681947 */ /* 0x000fec0003800000 */
        /* <DEDUP_REMOVED lines=11> */
[C---:B-1----:R-:W-:Y:S02]  /*91e0*/  LEA R2, P1, R5.reuse, R2, 0x1 ;  /* 0x0000000205027211 */ /* 0x042fe400078208ff */
        /* <DEDUP_REMOVED lines=13> */
[----:B------:R4:W3:Y:S01]  /*92c0*/  LDG.E.128 R28, desc[UR6][R4.64] ;  /* 0x00000006041c7981 */ /* 0x0008e2000c1e1d00 */
[--C-:B-1----:R-:W-:Y:S01]  /*92d0*/  HADD2.F32 R3, -RZ, R37.reuse.H0_H0 ;  /* 0x20000025ff037230 */ /* 0x102fe20000004100 */
[----:B--2---:R-:W-:Y:S01]  /*92e0*/  MOV R11, R13 ;  /* 0x0000000d000b7202 */ /* 0x004fe20000000f00 */
        /* <DEDUP_REMOVED lines=62> */
.L_x_4218:
[----:B------:R-:W-:Y:S05]  /*96d0*/  BSYNC B0 ;  /* 0x0000000000007941 */ /* 0x000fea0003800000 */
.L_x_4217:
[-C--:B-1----:R-:W-:Y:S01]  /*96e0*/  LEA R2, P5, R102, R120.reuse, 0x1 ;  /* 0x0000007866027211 */ /* 0x082fe200078a08ff */
[----:B------:R-:W-:Y:S01]  /*96f0*/  BSSY B0, `(.L_x_4219) ;  /* 0x0000066000007945 */ /* 0x000fe20003800000 */
[----:B------:R-:W-:Y:S02]  /*9700*/  LEA.HI.X R41, R146, R149, R100, 0x1, P0 ;  /* 0x0000009592297211 */ /* 0x000fe400000f0c64 */
[-C--:B------:R-:W-:Y:S02]  /*9710*/  LEA.HI.X R3, R102, R117.reuse, R101, 0x1, P5 ;  /* 0x0000007566037211 */ /* 0x080fe400028f0c65 */
[-C--:B------:R-:W-:Y:S01]  /*9720*/  LEA R44, P2, R104, R120.reuse, 0x1 ;  /* 0x00000078682c7211 */ /* 0x080fe200078408ff */
[----:B-----5:R1:W-:Y:S01]  /*9730*/  STG.E.128 desc[UR6][R40.64], R8 ;  /* 0x0000000828007986 */ /* 0x0203e2000c101d06 */
[----:B------:R-:W-:Y:S02]  /*9740*/  LEA R42, P0, R106, R120, 0x1 ;  /* 0x000000786a2a7211 */ /* 0x000fe400078008ff */
[----:B------:R-:W-:Y:S02]  /*9750*/  ISETP.GE.AND P1, PT, R19, UR4, PT ;  /* 0x0000000413007c0c */ /* 0x000fe4000bf26270 */
[----:B------:R1:W5:Y:S01]  /*9760*/  LDG.E.128 R4, desc[UR6][R2.64] ;  /* 0x0000000602047981 */ /* 0x000362000c1e1d00 */
[-C--:B------:R-:W-:Y:S02]  /*9770*/  LEA.HI.X R45, R104, R117.reuse, R103, 0x1, P2 ;  /* 0x00000075682d7211 */ /* 0x080fe400010f0c67 */
[----:B------:R-:W-:Y:S01]  /*9780*/  LEA.HI.X R43, R106, R117, R105, 0x1, P0 ;  /* 0x000000756a2b7211 */ /* 0x000fe200000f0c69 */
[----:B------:R-:W-:Y:S07]  /*9790*/  @P4 BRA `(.L_x_4220) ;  /* 0x00000004006c4947 */ /* 0x000fee0003800000 */
        /* <DEDUP_REMOVED lines=25> */
[----:B------:R-:W4:Y:S01]  /*9930*/  LDG.E.128 R28, desc[UR6][R28.64] ;  /* 0x000000061c1c7981 */ /* 0x000f22000c1e1d00 */
        /* <DEDUP_REMOVED lines=65> */
.L_x_4220:
[----:B------:R-:W-:Y:S05]  /*9d50*/  BSYNC B0 ;  /* 0x0000000000007941 */ /* 0x000fea0003800000 */
.L_x_4219:
        /* <DEDUP_REMOVED lines=94> */
.L_x_4222:
[----:B------:R-:W-:Y:S05]  /*a340*/  BSYNC B0 ;  /* 0x0000000000007941 */ /* 0x000fea0003800000 */
.L_x_4221:
[----:B-----5:R1:W-:Y:S01]  /*a350*/  STG.E.128 desc[UR6][R40.64+0x100], R8 ;  /* 0x0001000828007986 */ /* 0x0203e2000c101d06 */
[----:B------:R-:W-:Y:S01]  /*a360*/  ISETP.GE.AND P0, PT, R18, UR4, PT ;  /* 0x0000000412007c0c */ /* 0x000fe2000bf06270 */
[----:B------:R-:W-:Y:S02]  /*a370*/  BSSY B0, `(.L_x_4223) ;  /* 0x000005e000007945 */ /* 0x000fe40003800000 */
[----:B--2---:R1:W5:Y:S10]  /*a380*/  LDG.E.128 R4, desc[UR6][R42.64] ;  /* 0x000000062a047981 */ /* 0x004374000c1e1d00 */
        /* <DEDUP_REMOVED lines=92> */
.L_x_4224:
[----:B------:R-:W-:Y:S05]  /*a950*/  BSYNC B0 ;  /* 0x0000000000007941 */ /* 0x000fea0003800000 */
.L_x_4223:
[----:B-----5:R2:W-:Y:S02]  /*a960*/  STG.E.128 desc[UR6][R40.64+0x180], R4 ;  /* 0x0001800428007986 */ /* 0x0205e4000c101d06 */
.L_x_4216:
[----:B------:R-:W-:Y:S05]  /*a970*/  BSYNC B1 ;  /* 0x0000000000017941 */ /* 0x000fea0003800000 */
.L_x_4215:
[C---:B------:R-:W-:Y:S01]  /*a980*/  ISETP.GE.AND P0, PT, R64.reuse, R51, PT ;  /* 0x000000334000720c */ /* 0x040fe20003f06270 */
[----:B------:R-:W-:Y:S03]  /*a990*/  BSSY B1, `(.L_x_4225) ;  /* 0x0000195000017945 */ /* 0x000fe60003800000 */
[----:B------:R-:W-:Y:S11]  /*a9a0*/  ISETP.GE.AND P0, PT, R64, R49, !P0 ;  /* 0x000000314000720c */ /* 0x000ff60004706270 */
[----:B------:R-:W-:Y:S02]  /*a9b0*/  @!UPT UIADD3 URZ, URZ, URZ, URZ ;  /* 0x0000003f3f3ff290 */ /* 0x000fe4000fffe03f */
[----:B------:R-:W-:Y:S05]  /*a9c0*/  @!P0 BRA `(.L_x_4226) ;  /* 0x0000001800448947 */ /* 0x000fea0003800000 */
[----:B------:R-:W1:Y:S02]  /*a9d0*/  LDC.64 R2, c[0x0][0x338] ;  /* 0x0000ce00ff027b82 */ /* 0x000e640000000a00 */
[----:B-1234-:R-:W-:Y:S01]  /*a9e0*/  MOV R121, R117 ;  /* 0x0000007500797202 */ /* 0x01efe20000000f00 */
[----:B------:R-:W-:Y:S01]  /*a9f0*/  BSSY B0, `(.L_x_4227) ;  /* 0x0000064000007945 */ /* 0x000fe20003800000 */
[----:B------:R-:W-:Y:S04]  /*aa00*/  ISETP.GE.AND P0, PT, R24, UR4, PT ;  /* 0x0000000418007c0c */ /* 0x000fe8000bf06270 */
[----:B------:R-:W1:Y:S01]  /*aa10*/  LDC.64 R40, c[0x0][0x248] ;  /* 0x00009200ff287b82 */ /* 0x000e620000000a00 */
[----:B------:R-:W-:Y:S04]  /*aa20*/  IMAD.WIDE.U32 R6, R2, 0x60, R120 ;  /* 0x0000006002067825 */ /* 0x000fe800078e0078 */
[----:B------:R-:W-:Y:S02]  /*aa30*/  IMAD R3, R3, 0x60, RZ ;  /* 0x0000006003037824 */ /* 0x000fe400078e02ff */
[----:B-1----:R-:W-:Y:S02]  /*aa40*/  IMAD R43, R41, 0x60, RZ ;  /* 0x00000060292b7824 */ /* 0x002fe400078e02ff */
[----:B------:R-:W-:Y:S01]  /*aa50*/  IMAD.WIDE.U32 R40, R40, 0x60, R148 ;  /* 0x0000006028287825 */ /* 0x000fe200078e0094 */
[----:B------:R-:W-:Y:S05]  /*aa60*/  IADD3 R7, R7, R3, RZ ;  /* 0x0000000307077210 */ /* 0x000fea0007ffe0ff */
[----:B------:R1:W5:Y:S01]  /*aa70*/  LDG.E.128 R8, desc[UR6][R6.64] ;  /* 0x0000000606087981 */ /* 0x000362000c1e1d00 */
[----:B------:R-:W-:Y:S05]  /*aa80*/  @P0 BRA `(.L_x_4228) ;  /* 0x0000000400680947 */ /* 0x000fea0003800000 */
        /* <DEDUP_REMOVED lines=16> */
[----:B------:R2:W3:Y:S03]  /*ab90*/  LDG.E.128 R12, desc[UR6][R2.64] ;  /* 0x00000006020c7981 */ /* 0x0004e6000c1e1d00 */
[----:B------:R-:W-:Y:S02]  /*aba0*/  LEA.HI.X R37, R0, R123, R4, 0x1, P0 ;  /* 0x0000007b00257211 */ /* 0x000fe400000f0c04 */
[----:B------:R-:W-:Y:S02]  /*abb0*/  MOV R0, RZ ;  /* 0x000000ff00007202 */ /* 0x000fe40000000f00 */
[----:B------:R-:W-:Y:S02]  /*abc0*/  @P1 IADD3 R0, RZ, -UR18, RZ ;  /* 0x80000012ff001c10 */ /* 0x000fe4000fffe0ff */
[----:B------:R-:W2:Y:S02]  /*abd0*/  LDG.E.128 R36, desc[UR6][R36.64] ;  /* 0x0000000624247981 */ /* 0x000ea4000c1e1d00 */
[----:B-1----:R-:W-:Y:S04]  /*abe0*/  IADD3 R7, P0, R84, R0, RZ ;  /* 0x0000000054077210 */ /* 0x002fe80007f1e0ff */
[----:B------:R-:W-:Y:S02]  /*abf0*/  LEA.HI.X.SX32 R0, R0, R83, 0x1, P0 ;  /* 0x0000005300007211 */ /* 0x000fe400000f0eff */
[C---:B------:R-:W-:Y:S04]  /*ac00*/  LEA R4, P0, R7.reuse, R124, 0x1 ;  /* 0x0000007c07047211 */ /* 0x040fe800078008ff */
[----:B------:R-:W-:Y:S05]  /*ac10*/  LEA.HI.X R5, R7, R125, R0, 0x1, P0 ;  /* 0x0000007d07057211 */ /* 0x000fea00000f0c00 */
[----:B------:R1:W4:Y:S01]  /*ac20*/  LDG.E.128 R28, desc[UR6][R4.64] ;  /* 0x00000006041c7981 */ /* 0x000322000c1e1d00 */
[--C-:B--2---:R-:W-:Y:S01]  /*ac30*/  HADD2.F32 R3, -RZ, R37.reuse.H0_H0 ;  /* 0x20000025ff037230 */ /* 0x104fe20000004100 */
[----:B---3--:R-:W-:Y:S01]  /*ac40*/  MOV R11, R13 ;  /* 0x0000000d000b7202 */ /* 0x008fe20000000f00 */
[----:B-1----:R-:W-:Y:S01]  /*ac50*/  HADD2.F32 R4, -RZ, R37.H1_H1 ;  /* 0x30000025ff047230 */ /* 0x002fe20000004100 */
        /* <DEDUP_REMOVED lines=61> */
.L_x_4228:
[----:B------:R-:W-:Y:S05]  /*b030*/  BSYNC B0 ;  /* 0x0000000000007941 */ /* 0x000fea0003800000 */
.L_x_4227:
[-C--:B------:R-:W-:Y:S01]  /*b040*/  LEA R2, P5, R108, R120.reuse, 0x1 ;  /* 0x000000786c027211 */ /* 0x080fe200078a08ff */
[----:B------:R-:W-:Y:S01]  /*b050*/  IMAD.IADD R41, R41, 0x1, R43 ;  /* 0x0000000129297824 */ /* 0x000fe200078e022b */
[----:B------:R-:W-:Y:S01]  /*b060*/  ISETP.GE.AND P4, PT, R20, UR4, PT ;  /* 0x0000000414007c0c */ /* 0x000fe2000bf86270 */
[----:B------:R-:W-:Y:S01]  /*b070*/  BSSY B0, `(.L_x_4229) ;  /* 0x0000065000007945 */ /* 0x000fe20003800000 */
[-C--:B------:R-:W-:Y:S02]  /*b080*/  LEA.HI.X R3, R108, R117.reuse, R107, 0x1, P5 ;  /* 0x000000756c037211 */ /* 0x080fe400028f0c6b */
[-C--:B------:R-:W-:Y:S01]  /*b090*/  LEA R44, P2, R110, R120.reuse, 0x1 ;  /* 0x000000786e2c7211 */ /* 0x080fe200078408ff */
[----:B-----5:R2:W-:Y:S01]  /*b0a0*/  STG.E.128 desc[UR6][R40.64], R8 ;  /* 0x0000000828007986 */ /* 0x0205e2000c101d06 */
[----:B------:R-:W-:Y:S02]  /*b0b0*/  LEA R42, P0, R112, R120, 0x1 ;  /* 0x00000078702a7211 */ /* 0x000fe400078008ff */
[----:B------:R-:W-:Y:S02]  /*b0c0*/  ISETP.GE.AND P1, PT, R19, UR4, PT ;  /* 0x0000000413007c0c */ /* 0x000fe4000bf26270 */
[----:B-1----:R2:W5:Y:S01]  /*b0d0*/  LDG.E.128 R4, desc[UR6][R2.64] ;  /* 0x0000000602047981 */ /* 0x002562000c1e1d00 */
[-C--:B------:R-:W-:Y:S02]  /*b0e0*/  LEA.HI.X R45, R110, R117.reuse, R109, 0x1, P2 ;  /* 0x000000756e2d7211 */ /* 0x080fe400010f0c6d */
[----:B------:R-:W-:Y:S01]  /*b0f0*/  LEA.HI.X R43, R112, R117, R111, 0x1, P0 ;  /* 0x00000075702b7211 */ /* 0x000fe200000f0c6f */
[----:B------:R-:W-:Y:S07]  /*b100*/  @P4 BRA `(.L_x_4230) ;  /* 0x00000004006c4947 */ /* 0x000fee0003800000 */
        /* <DEDUP_REMOVED lines=91> */
.L_x_4230:
[----:B------:R-:W-:Y:S05]  /*b6c0*/  BSYNC B0 ;  /* 0x0000000000007941 */ /* 0x000fea0003800000 */
.L_x_4229:
[----:B-----5:R1:W-:Y:S01]  /*b6d0*/  STG.E.128 desc[UR6][R40.64+0x80], R4 ;  /* 0x0000800428007986 */ /* 0x0203e2000c101d06 */
[----:B------:R-:W-:Y:S03]  /*b6e0*/  BSSY B0, `(.L_x_4231) ;  /* 0x000005d000007945 */ /* 0x000fe60003800000 */
[----:B--2---:R1:W5:Y:S01]  /*b6f0*/  LDG.E.128 R8, desc[UR6][R44.64] ;  /* 0x000000062c087981 */ /* 0x004362000c1e1d00 */
        /* <DEDUP_REMOVED lines=91> */
.L_x_4232:
[----:B------:R-:W-:Y:S05]  /*bcb0*/  BSYNC B0 ;  /* 0x0000000000007941 */ /* 0x000fea0003800000 */
.L_x_4231:
[----:B-----5:R2:W-:Y:S01]  /*bcc0*/  STG.E.128 desc[UR6][R40.64+0x100], R8 ;  /* 0x0001000828007986 */ /* 0x0205e2000c101d06 */
[----:B------:R-:W-:Y:S01]  /*bcd0*/  ISETP.GE.AND P0, PT, R18, UR4, PT ;  /* 0x0000000412007c0c */ /* 0x000fe2000bf06270 */
[----:B------:R-:W-:Y:S02]  /*bce0*/  BSSY B0, `(.L_x_4233) ;  /* 0x000005e000007945 */ /* 0x000fe40003800000 */
[----:B-1----:R2:W5:Y:S10]  /*bcf0*/  LDG.E.128 R4, desc[UR6][R42.64] ;  /* 0x000000062a047981 */ /* 0x002574000c1e1d00 */
        /* <DEDUP_REMOVED lines=92> */
.L_x_4234:
[----:B------:R-:W-:Y:S05]  /*c2c0*/  BSYNC B0 ;  /* 0x0000000000007941 */ /* 0x000fea0003800000 */
.L_x_4233:
[----:B-----5:R1:W-:Y:S02]  /*c2d0*/  STG.E.128 desc[UR6][R40.64+0x180], R4 ;  /* 0x0001800428007986 */ /* 0x0203e4000c101d06 */
.L_x_4226:
[----:B------:R-:W-:Y:S05]  /*c2e0*/  BSYNC B1 ;  /* 0x0000000000017941 */ /* 0x000fea0003800000 */
.L_x_4225:
[----:B------:R-:W5:Y:S01]  /*c2f0*/  LDC R3, c[0x0][0x2e0] ;  /* 0x0000b800ff037b82 */ /* 0x000f620000000800 */
[----:B------:R-:W-:Y:S01]  /*c300*/  UMOV UR4, UR5 ;  /* 0x0000000500047c82 */ /* 0x000fe20008000000 */
[----:B-----5:R-:W-:Y:S05]  /*c310*/  IMAD.U32 R3, R3, -0x20, RZ ;  /* 0xffffffe003037824 */ /* 0x020fea00078e00ff */
[C---:B------:R-:W-:Y:S02]  /*c320*/  LEA R124, P1, R3.reuse, R124, 0x1 ;  /* 0x0000007c037c7211 */ /* 0x040fe400078208ff */
[C---:B------:R-:W-:Y:S02]  /*c330*/  LEA R122, P0, R3.reuse, R122, 0x1 ;  /* 0x0000007a037a7211 */ /* 0x040fe400078008ff */
[C---:B------:R-:W-:Y:S02]  /*c340*/  LEA.HI.X.SX32 R125, R3.reuse, R125, 0x1, P1 ;  /* 0x0000007d037d7211 */ /* 0x040fe400008f0eff */
[----:B------:R-:W-:Y:S01]  /*c350*/  LEA.HI.X.SX32 R123, R3, R123, 0x1, P0 ;  /* 0x0000007b037b7211 */ /* 0x000fe200000f0eff */
[----:B------:R-:W-:Y:S08]  /*c360*/  BRA `(.L_x_4194) ;  /* 0x0000000000e47947 */ /* 0x000ff00003800000 */
.L_x_4184:
[----:B------:R-:W-:Y:S01]  /*c370*/  @P0 IMAD.MOV.U32 R121, RZ, RZ, R117 ;  /* 0x000000ffff790224 */ /* 0x000fe200078e0075 */
[C---:B------:R-:W-:Y:S01]  /*c380*/  @P5 LEA R40, P1, R97.reuse, R120, 0x1 ;  /* 0x0000007861285211 */ /* 0x040fe200078208ff */
[----:B------:R-:W-:Y:S03]  /*c390*/  UMOV UR4, URZ ;  /* 0x0000003f00047c82 */ /* 0x000fe60008000000 */
[----:B------:R-:W2:Y:S01]  /*c3a0*/  @P0 LDG.E.128 R32, desc[UR6][R120.64] ;  /* 0x0000000678200981 */ /* 0x000ea2000c1e1d00 */
[----:B------:R-:W-:Y:S03]  /*c3b0*/  @P5 LEA.HI.X R41, R97, R117, R96, 0x1, P1 ;  /* 0x0000007561295211 */ /* 0x000fe600008f0c60 */
[----:B--2---:R-:W-:Y:S04]  /*c3c0*/  @P0 STG.E.128 desc[UR6][R148.64], R32 ;  /* 0x0000002094000986 */ /* 0x004fe8000c101d06 */
[----:B----4-:R-:W2:Y:S04]  /*c3d0*/  @P0 LDG.E.128 R8, desc[UR6][R120.64+0x80] ;  /* 0x0000800678080981 */ /* 0x010ea8000c1e1d00 */
[----:B--2---:R1:W-:Y:S04]  /*c3e0*/  @P0 STG.E.128 desc[UR6][R148.64+0x80], R8 ;  /* 0x0000800894000986 */ /* 0x0043e8000c101d06 */
[----:B------:R-:W2:Y:S04]  /*c3f0*/  @P0 LDG.E.128 R4, desc[UR6][R120.64+0x100] ;  /* 0x0001000678040981 */ /* 0x000ea8000c1e1d00 */
[----:B--2---:R2:W-:Y:S04]  /*c400*/  @P0 STG.E.128 desc[UR6][R148.64+0x100], R4 ;  /* 0x0001000494000986 */ /* 0x0045e8000c101d06 */
[----:B------:R-:W3:Y:S04]  /*c410*/  @P0 LDG.E.128 R28, desc[UR6][R120.64+0x180] ;  /* 0x00018006781c0981 */ /* 0x000ee8000c1e1d00 */
[----:B---3--:R3:W-:Y:S01]  /*c420*/  @P0 STG.E.128 desc[UR6][R148.64+0x180], R28 ;  /* 0x0001801c94000986 */ /* 0x0087e2000c101d06 */
[C---:B------:R-:W-:Y:S03]  /*c430*/  @P5 LEA R2, P0, R58.reuse, R148, 0x1 ;  /* 0x000000943a025211 */ /* 0x040fe600078008ff */
[----:B------:R-:W4:Y:S01]  /*c440*/  @P5 LDG.E.128 R12, desc[UR6][R40.64] ;  /* 0x00000006280c5981 */ /* 0x000f22000c1e1d00 */
[----:B------:R-:W-:Y:S02]  /*c450*/  @P5 LEA.HI.X R3, R58, R149, R57, 0x1, P0 ;  /* 0x000000953a035211 */ /* 0x000fe400000f0c39 */
[C---:B------:R-:W-:Y:S04]  /*c460*/  ISETP.GE.AND P0, PT, R65.reuse, R51, PT ;  /* 0x000000334100720c */ /* 0x040fe80003f06270 */
[----:B------:R-:W-:Y:S11]  /*c470*/  ISETP.GE.AND P0, PT, R65, R49, !P0 ;  /* 0x000000314100720c */ /* 0x000ff60004706270 */
[----:B------:R-:W-:Y:S02]  /*c480*/  @!UPT UIADD3 URZ, URZ, URZ, URZ ;  /* 0x0000003f3f3ff290 */ /* 0x000fe4000fffe03f */
[C---:B------:R-:W-:Y:S04]  /*c490*/  @P0 LEA R38, P1, R99.reuse, R120, 0x1 ;  /* 0x0000007863260211 */ /* 0x040fe800078208ff */
[----:B------:R-:W-:Y:S02]  /*c4a0*/  @P0 LEA.HI.X R39, R99, R117, R98, 0x1, P1 ;  /* 0x0000007563270211 */ /* 0x000fe400008f0c62 */
[C---:B------:R-:W-:Y:S04]  /*c4b0*/  @P0 LEA R36, P1, R146.reuse, R148, 0x1 ;  /* 0x0000009492240211 */ /* 0x040fe800078208ff */
[----:B------:R-:W-:Y:S02]  /*c4c0*/  @P0 LEA.HI.X R37, R146, R149, R100, 0x1, P1 ;  /* 0x0000009592250211 */ /* 0x000fe400008f0c64 */
[C---:B------:R-:W-:Y:S04]  /*c4d0*/  ISETP.GE.AND P1, PT, R64.reuse, R51, PT ;  /* 0x000000334000720c */ /* 0x040fe80003f26270 */
[----:B------:R-:W-:Y:S11]  /*c4e0*/  ISETP.GE.AND P1, PT, R64, R49, !P1 ;  /* 0x000000314000720c */ /* 0x000ff60004f26270 */
[----:B------:R-:W-:Y:S02]  /*c4f0*/  @!UPT UIADD3 URZ, URZ, URZ, URZ ;  /* 0x0000003f3f3ff290 */ /* 0x000fe4000fffe03f */
[----:B------:R-:W-:Y:S01]  /*c500*/  @P1 IMAD.MOV.U32 R121, RZ, RZ, R117 ;  /* 0x000000ffff791224 */ /* 0x000fe200078e0075 */
[----:B----4-:R-:W-:Y:S04]  /*c510*/  @P5 STG.E.128 desc[UR6][R2.64], R12 ;  /* 0x0000000c02005986 */ /* 0x010fe8000c101d06 */
[----:B-1----:R-:W4:Y:S04]  /*c520*/  @P5 LDG.E.128 R8, desc[UR6][R40.64+0x80] ;  /* 0x0000800628085981 */ /* 0x002f28000c1e1d00 */
[----:B----4-:R-:W-:Y:S04]  /*c530*/  @P5 STG.E.128 desc[UR6][R2.64+0x80], R8 ;  /* 0x0000800802005986 */ /* 0x010fe8000c101d06 */
[----:B--2---:R-:W2:Y:S04]  /*c540*/  @P5 LDG.E.128 R4, desc[UR6][R40.64+0x100] ;  /* 0x0001000628045981 */ /* 0x004ea8000c1e1d00 */
[----:B--2---:R-:W-:Y:S04]  /*c550*/  @P5 STG.E.128 desc[UR6][R2.64+0x100], R4 ;  /* 0x0001000402005986 */ /* 0x004fe8000c101d06 */
[----:B------:R-:W2:Y:S04]  /*c560*/  @P5 LDG.E.128 R32, desc[UR6][R40.64+0x180] ;  /* 0x0001800628205981 */ /* 0x000ea8000c1e1d00 */
[----:B--2---:R1:W-:Y:S04]  /*c570*/  @P5 STG.E.128 desc[UR6][R2.64+0x180], R32 ;  /* 0x0001802002005986 */ /* 0x0043e8000c101d06 */
[----:B---3--:R-:W2:Y:S01]  /*c580*/  @P0 LDG.E.128 R28, desc[UR6][R38.64] ;  /* 0x00000006261c0981 */ /* 0x008ea2000c1e1d00 */
[----:B-1----:R-:W1:Y:S02]  /*c590*/  @P1 LDC.64 R2, c[0x0][0x338] ;  /* 0x0000ce00ff021b82 */ /* 0x002e640000000a00 */
[----:B-1----:R-:W-:Y:S04]  /*c5a0*/  @P1 IMAD.WIDE.U32 R32, R2, 0x60, R120 ;  /* 0x0000006002201825 */ /* 0x002fe800078e0078 */
[----:B------:R-:W-:Y:S04]  /*c5b0*/  @P1 IMAD R3, R3, 0x60, RZ ;  /* 0x0000006003031824 */ /* 0x000fe800078e02ff */
[----:B------:R-:W-:Y:S02]  /*c5c0*/  @P1 IMAD.IADD R33, R33, 0x1, R3 ;  /* 0x0000000121211824 */ /* 0x000fe400078e0203 */
[----:B------:R-:W1:Y:S02]  /*c5d0*/  @P1 LDC.64 R2, c[0x0][0x248] ;  /* 0x00009200ff021b82 */ /* 0x000e640000000a00 */
[----:B-1----:R-:W-:Y:S04]  /*c5e0*/  @P1 IMAD.WIDE.U32 R34, R2, 0x60, R148 ;  /* 0x0000006002221825 */ /* 0x002fe800078e0094 */
[----:B------:R-:W-:Y:S04]  /*c5f0*/  @P1 IMAD R3, R3, 0x60, RZ ;  /* 0x0000006003031824 */ /* 0x000fe800078e02ff */
[----:B------:R-:W-:Y:S01]  /*c600*/  @P1 IMAD.IADD R35, R35, 0x1, R3 ;  /* 0x0000000123231824 */ /* 0x000fe200078e0203 */
[----:B--2---:R-:W-:Y:S04]  /*c610*/  @P0 STG.E.128 desc[UR6][R36.64], R28 ;  /* 0x0000001c24000986 */ /* 0x004fe8000c101d06 */
[----:B------:R-:W2:Y:S04]  /*c620*/  @P0 LDG.E.128 R12, desc[UR6][R38.64+0x80] ;  /* 0x00008006260c0981 */ /* 0x000ea8000c1e1d00 */
[----:B--2---:R-:W-:Y:S04]  /*c630*/  @P0 STG.E.128 desc[UR6][R36.64+0x80], R12 ;  /* 0x0000800c24000986 */ /* 0x004fe8000c101d06 */
[----:B------:R-:W2:Y:S04]  /*c640*/  @P0 LDG.E.128 R8, desc[UR6][R38.64+0x100] ;  /* 0x0001000626080981 */ /* 0x000ea8000c1e1d00 */
[----:B--2---:R1:W-:Y:S04]  /*c650*/  @P0 STG.E.128 desc[UR6][R36.64+0x100], R8 ;  /* 0x0001000824000986 */ /* 0x0043e8000c101d06 */
[----:B------:R-:W2:Y:S04]  /*c660*/  @P0 LDG.E.128 R4, desc[UR6][R38.64+0x180] ;  /* 0x0001800626040981 */ /* 0x000ea8000c1e1d00 */
[----:B--2---:R2:W-:Y:S04]  /*c670*/  @P0 STG.E.128 desc[UR6][R36.64+0x180], R4 ;  /* 0x0001800424000986 */ /* 0x0045e8000c101d06 */
[----:B-1----:R-:W3:Y:S04]  /*c680*/  @P1 LDG.E.128 R8, desc[UR6][R32.64] ;  /* 0x0000000620081981 */ /* 0x002ee8000c1e1d00 */
[----:B---3--:R1:W-:Y:S04]  /*c690*/  @P1 STG.E.128 desc[UR6][R34.64], R8 ;  /* 0x0000000822001986 */ /* 0x0083e8000c101d06 */
[----:B------:R-:W3:Y:S04]  /*c6a0*/  @P1 LDG.E.128 R28, desc[UR6][R32.64+0x80] ;  /* 0x00008006201c1981 */ /* 0x000ee8000c1e1d00 */
[----:B---3--:R1:W-:Y:S04]  /*c6b0*/  @P1 STG.E.128 desc[UR6][R34.64+0x80], R28 ;  /* 0x0000801c22001986 */ /* 0x0083e8000c101d06 */
[----:B------:R-:W3:Y:S04]  /*c6c0*/  @P1 LDG.E.128 R12, desc[UR6][R32.64+0x100] ;  /* 0x00010006200c1981 */ /* 0x000ee8000c1e1d00 */
[----:B---3--:R1:W-:Y:S04]  /*c6d0*/  @P1 STG.E.128 desc[UR6][R34.64+0x100], R12 ;  /* 0x0001000c22001986 */ /* 0x0083e8000c101d06 */
[----:B--2---:R-:W2:Y:S04]  /*c6e0*/  @P1 LDG.E.128 R4, desc[UR6][R32.64+0x180] ;  /* 0x0001800620041981 */ /* 0x004ea8000c1e1d00 */
[----:B--2---:R1:W-:Y:S02]  /*c6f0*/  @P1 STG.E.128 desc[UR6][R34.64+0x180], R4 ;  /* 0x0001800422001986 */ /* 0x0043e4000c101d06 */
.L_x_4194:
[----:B------:R-:W5:Y:S01]  /*c700*/  LDC R0, c[0x0][0x338] ;  /* 0x0000ce00ff007b82 */ /* 0x000f620000000800 */
[----:B-1234-:R-:W-:Y:S02]  /*c710*/  IMAD.MOV.U32 R121, RZ, RZ, R117 ;  /* 0x000000ffff797224 */ /* 0x01efe400078e0075 */
[----:B-----5:R-:W-:Y:S05]  /*c720*/  IMAD.U32 R3, R0, -0x40, RZ ;  /* 0xffffffc000037824 */ /* 0x020fea00078e00ff */
[C---:B------:R-:W-:Y:S04]  /*c730*/  LEA R120, P0, R3.reuse, R120, 0x1 ;  /* 0x0000007803787211 */ /* 0x040fe800078008ff */
[----:B------:R-:W-:Y:S01]  /*c740*/  LEA.HI.X.SX32 R117, R3, R121, 0x1, P0 ;  /* 0x0000007903757211 */ /* 0x000fe200000f0eff */
[----:B------:R-:W-:Y:S08]  /*c750*/  @!P3 BRA `(.L_x_4235) ;  /* 0x000000040030b947 */ /* 0x000ff00003800000 */
[----:B------:R-:W-:Y:S04]  /*c760*/  IADD3 R3, R17, -0x1, RZ ;  /* 0xffffffff11037810 */ /* 0x000fe80007ffe0ff */
[----:B------:R-:W-:Y:S11]  /*c770*/  ISETP.GT.AND P0, PT, R3, R90, PT ;  /* 0x0000005a0300720c */ /* 0x000ff60003f04270 */
[----:B------:R-:W-:Y:S02]  /*c780*/  @!UPT UIADD3 URZ, URZ, URZ, URZ ;  /* 0x0000003f3f3ff290 */ /* 0x000fe4000fffe03f */
[----:B------:R-:W-:Y:S05]  /*c790*/  @!P0 BRA `(.L_x_4236) ;  /* 0x0000000400408947 */ /* 0x000fea0003800000 */
[----:B------:R-:W-:Y:S01]  /*c7a0*/  IMAD.MOV.U32 R10, RZ, RZ, RZ ;  /* 0x000000ffff0a7224 */ /* 0x000fe200078e00ff */
[----:B------:R-:W1:Y:S01]  /*c7b0*/  LDC R2, c[0x0][0x380] ;  /* 0x0000e000ff027b82 */ /* 0x000e620000000800 */
[----:B------:R-:W-:Y:S02]  /*c7c0*/  IABS R7, R21 ;  /* 0x0000001500077213 */ /* 0x000fe40000000000 */
[----:B-1----:R-:W-:Y:S04]  /*c7d0*/  IABS R3, R2 ;  /* 0x0000000200037213 */ /* 0x002fe80000000000 */
[----:B------:R-:W1:Y:S10]  /*c7e0*/  I2F.RP R8, R3 ;  /* 0x0000000300087306 */ /* 0x000e740000209400 */
[----:B-1----:R-:W1:Y:S02]  /*c7f0*/  MUFU.RCP R0, R8 ;  /* 0x0000000800007308 */ /* 0x002e640000001000 */
[----:B-1----:R-:W-:Y:S01]  /*c800*/  VIADD R4, R0, 0xffffffe ;  /* 0x0ffffffe00047836 */ /* 0x002fe20000000000 */
[----:B------:R-:W-:Y:S07]  /*c810*/  IADD3 R0, R22, -0x80, RZ ;  /* 0xffffff8016007810 */ /* 0x000fee0007ffe0ff */
[----:B------:R-:W1:Y:S01]  /*c820*/  F2I.FTZ.U32.TRUNC.NTZ R11, R4 ;  /* 0x00000004000b7305 */ /* 0x000e62000021f000 */
[----:B------:R-:W-:Y:S01]  /*c830*/  IABS R5, R0 ;  /* 0x0000000000057213 */ /* 0x000fe20000000000 */
[--C-:B-1----:R-:W-:Y:S04]  /*c840*/  IMAD.MOV R6, RZ, RZ, -R11.reuse ;  /* 0x000000ffff067224 */ /* 0x102fe800078e0a0b */
[----:B------:R-:W-:Y:S04]  /*c850*/  IMAD R6, R6, R3, RZ ;  /* 0x0000000306067224 */ /* 0x000fe800078e02ff */
[----:B------:R-:W-:Y:S06]  /*c860*/  IMAD.HI.U32 R6, R11, R6, R10 ;  /* 0x000000060b067227 */ /* 0x000fec00078e000a */
[C---:B------:R-:W-:Y:S04]  /*c870*/  IMAD.HI.U32 R4, R6.reuse, R5, RZ ;  /* 0x0000000506047227 */ /* 0x040fe800078e00ff */
[----:B------:R-:W-:Y:S04]  /*c880*/  IMAD.HI.U32 R6, R6, R7, RZ ;  /* 0x0000000706067227 */ /* 0x000fe800078e00ff */
[----:B------:R-:W-:Y:S01]  /*c890*/  IMAD.MOV R8, RZ, RZ, -R4 ;  /* 0x000000ffff087224 */ /* 0x000fe200078e0a04 */
[----:B------:R-:W-:Y:S03]  /*c8a0*/  IADD3 R10, -R6, RZ, RZ ;  /* 0x000000ff060a7210 */ /* 0x000fe60007ffe1ff */
[C---:B------:R-:W-:Y:S02]  /*c8b0*/  IMAD R5, R3.reuse, R8, R5 ;  /* 0x0000000803057224 */ /* 0x040fe400078e0205 */
[C---:B------:R-:W-:Y:S03]  /*c8c0*/  IMAD R7, R3.reuse, R10, R7 ;  /* 0x0000000a03077224 */ /* 0x040fe600078e0207 */
[C---:B------:R-:W-:Y:S02]  /*c8d0*/  ISETP.GT.U32.AND P0, PT, R3.reuse, R5, PT ;  /* 0x000000050300720c */ /* 0x040fe40003f04070 */
[----:B------:R-:W-:Y:S11]  /*c8e0*/  ISETP.GT.U32.AND P4, PT, R3, R7, PT ;  /* 0x000000070300720c */ /* 0x000ff60003f84070 */
[----:B------:R-:W-:Y:S01]  /*c8f0*/  @!P0 IADD3 R4, R4, 0x1, RZ ;  /* 0x0000000104048810 */ /* 0x000fe20007ffe0ff */
[--C-:B------:R-:W-:Y:S01]  /*c900*/  @!P0 IMAD.IADD R5, R5, 0x1, -R3.reuse ;  /* 0x0000000105058824 */ /* 0x100fe200078e0a03 */
[----:B------:R-:W-:Y:S01]  /*c910*/  ISETP.NE.AND P0, PT, R2, RZ, PT ;  /* 0x000000ff0200720c */ /* 0x000fe20003f05270 */
[----:B------:R-:W-:Y:S02]  /*c920*/  @!P4 IMAD.IADD R7, R7, 0x1, -R3 ;  /* 0x000000010707c824 */ /* 0x000fe400078e0a03 */
[----:B------:R-:W-:Y:S01]  /*c930*/  @!P4 VIADD R6, R6, 0x1 ;  /* 0x000000010606c836 */ /* 0x000fe20000000000 */
[-C--:B------:R-:W-:Y:S02]  /*c940*/  ISETP.GE.U32.AND P5, PT, R5, R3.reuse, PT ;  /* 0x000000030500720c */ /* 0x080fe40003fa6070 */
[----:B------:R-:W-:Y:S02]  /*c950*/  ISETP.GE.U32.AND P6, PT, R7, R3, PT ;  /* 0x000000030700720c */ /* 0x000fe40003fc6070 */
[-C--:B------:R-:W-:Y:S02]  /*c960*/  LOP3.LUT R3, R0, R2.reuse, RZ, 0x3c, !PT ;  /* 0x0000000200037212 */ /* 0x080fe400078e3cff */
[-C--:B------:R-:W-:Y:S02]  /*c970*/  LOP3.LUT R5, R21, R2.reuse, RZ, 0x3c, !PT ;  /* 0x0000000215057212 */ /* 0x080fe400078e3cff */
[----:B------:R-:W-:Y:S02]  /*c980*/  ISETP.GE.AND P1, PT, R3, RZ, PT ;  /* 0x000000ff0300720c */ /* 0x000fe40003f26270 */
[----:B------:R-:W-:Y:S02]  /*c990*/  ISETP.GE.AND P2, PT, R5, RZ, PT ;  /* 0x000000ff0500720c */ /* 0x000fe40003f46270 */
[----:B------:R-:W-:Y:S02]  /*c9a0*/  LOP3.LUT R3, RZ, R2, RZ, 0x33, !PT ;  /* 0x00000002ff037212 */ /* 0x000fe400078e33ff */
[----:B------:R-:W-:Y:S01]  /*c9b0*/  @P5 IADD3 R4, R4, 0x1, RZ ;  /* 0x0000000104045810 */ /* 0x000fe20007ffe0ff */
[----:B------:R-:W-:Y:S01]  /*c9c0*/  @P6 VIADD R6, R6, 0x1 ;  /* 0x0000000106066836 */ /* 0x000fe20000000000 */
[----:B------:R-:W-:Y:S05]  /*c9d0*/  IADD3 R0, -R21, R0, RZ ;  /* 0x0000000015007210 */ /* 0x000fea0007ffe1ff */
[----:B------:R-:W-:Y:S02]  /*c9e0*/  @!P1 IADD3 R4, -R4, RZ, RZ ;  /* 0x000000ff04049210 */ /* 0x000fe40007ffe1ff */
[----:B------:R-:W-:Y:S02]  /*c9f0*/  @!P2 IMAD.MOV R6, RZ, RZ, -R6 ;  /* 0x000000ffff06a224 */ /* 0x000fe400078e0a06 */
[C---:B------:R-:W-:Y:S03]  /*ca00*/  SEL R4, R3.reuse, R4, !P0 ;  /* 0x0000000403047207 */ /* 0x040fe60004000000 */
[----:B------:R-:W-:Y:S02]  /*ca10*/  SEL R3, R3, R6, !P0 ;  /* 0x0000000603037207 */ /* 0x000fe40004000000 */
[CC--:B------:R-:W-:Y:S02]  /*ca20*/  LEA R12, P1, R4.reuse, R240.reuse, 0x2 ;  /* 0x000000f0040c7211 */ /* 0x0c0fe400078210ff */
[C---:B------:R-:W-:Y:S02]  /*ca30*/  LEA R10, P0, R3.reuse, R240, 0x2 ;  /* 0x000000f0030a7211 */ /* 0x040fe400078010ff */
[-C--:B------:R-:W-:Y:S02]  /*ca40*/  LEA.HI.X.SX32 R13, R4, R241.reuse, 0x2, P1 ;  /* 0x000000f1040d7211 */ /* 0x080fe400008f16ff */
[C---:B------:R-:W-:Y:S01]  /*ca50*/  LEA.HI.X.SX32 R11, R3.reuse, R241, 0x2, P0 ;  /* 0x000000f1030b7211 */ /* 0x040fe200000f16ff */
[----:B------:R-:W-:Y:S02]  /*ca60*/  IMAD.IADD R3, R3, 0x1, -R4 ;  /* 0x0000000103037824 */ /* 0x000fe400078e0a04 */
[----:B------:R-:W2:Y:S02]  /*ca70*/  LDG.E R5, desc[UR6][R12.64] ;  /* 0x000000060c057981 */ /* 0x000ea4000c1e1900 */
[----:B------:R-:W-:Y:S02]  /*ca80*/  IMAD R0, R3, R2, R0 ;  /* 0x0000000203007224 */ /* 0x000fe400078e0200 */
[----:B------:R1:W2:Y:S03]  /*ca90*/  LDG.E R6, desc[UR6][R10.64] ;  /* 0x000000060a067981 */ /* 0x0002a6000c1e1900 */
[----:B------:R-:W-:Y:S01]  /*caa0*/  SHF.R.S32.HI R3, RZ, 0x1f, R0 ;  /* 0x0000001fff037819 */ /* 0x000fe20000011400 */
[----:B-1----:R-:W-:Y:S01]  /*cab0*/  IMAD.WIDE.U32 R10, R0, UR16, RZ ;  /* 0x00000010000a7c25 */ /* 0x002fe2000f8e00ff */
[----:B--2---:R-:W-:Y:S03]  /*cac0*/  IADD3 R5, -R6, R5, RZ ;  /* 0x0000000506057210 */ /* 0x004fe60007ffe1ff */
[C---:B------:R-:W-:Y:S02]  /*cad0*/  IMAD R6, R3.reuse, UR16, RZ ;  /* 0x0000001003067c24 */ /* 0x040fe4000f8e02ff */
[----:B------:R-:W-:Y:S01]  /*cae0*/  IMAD R3, R3, UR10, RZ ;  /* 0x0000000a03037c24 */ /* 0x000fe2000f8e02ff */
[----:B------:R-:W-:Y:S01]  /*caf0*/  SHF.R.S32.HI R7, RZ, 0x1f, R5 ;  /* 0x0000001fff077819 */ /* 0x000fe20000011405 */
[----:B------:R-:W-:Y:S04]  /*cb00*/  IMAD.WIDE.U32 R8, R5, UR12, RZ ;  /* 0x0000000c05087c25 */ /* 0x000fe8000f8e00ff */
[----:B------:R-:W-:Y:S02]  /*cb10*/  IMAD R4, R7, UR12, RZ ;  /* 0x0000000c07047c24 */ /* 0x000fe4000f8e02ff */
[C---:B------:R-:W-:Y:S02]  /*cb20*/  IMAD R6, R0.reuse, UR17, R6 ;  /* 0x0000001100067c24 */ /* 0x040fe4000f8e0206 */
[----:B------:R-:W-:Y:S02]  /*cb30*/  IMAD R4, R5, UR13, R4 ;  /* 0x0000000d05047c24 */ /* 0x000fe4000f8e0204 */
[C---:B------:R-:W-:Y:S01]  /*cb40*/  IMAD R3, R0.reuse, UR11, R3 ;  /* 0x0000000b00037c24 */ /* 0x040fe2000f8e0203 */
[----:B------:R-:W-:Y:S01]  /*cb50*/  IADD3 R11, R11, R6, RZ ;  /* 0x000000060b0b7210 */ /* 0x000fe20007ffe0ff */
[----:B------:R-:W-:Y:S02]  /*cb60*/  IMAD.IADD R9, R9, 0x1, R4 ;  /* 0x0000000109097824 */ /* 0x000fe400078e0204 */
[----:B------:R-:W-:Y:S04]  /*cb70*/  IMAD.WIDE.U32 R8, R0, UR10, R8 ;  /* 0x0000000a00087c25 */ /* 0x000fe8000f8e0008 */
[----:B------:R-:W-:Y:S01]  /*cb80*/  IMAD R0, R7, UR14, RZ ;  /* 0x0000000e07007c24 */ /* 0x000fe2000f8e02ff */
[----:B------:R-:W-:Y:S01]  /*cb90*/  LEA R148, P0, R8, R148, 0x1 ;  /* 0x0000009408947211 */ /* 0x000fe200078008ff */
[C---:B------:R-:W-:Y:S04]  /*cba0*/  IMAD.WIDE.U32 R10, R5.reuse, UR14, R10 ;  /* 0x0000000e050a7c25 */ /* 0x040fe8000f8e000a */
[----:B------:R-:W-:Y:S01]  /*cbb0*/  IMAD R0, R5, UR15, R0 ;  /* 0x0000000f05007c24 */ /* 0x000fe2000f8e0200 */
[----:B------:R-:W-:Y:S01]  /*cbc0*/  LEA R94, P1, R10, R94, 0x1 ;  /* 0x0000005e0a5e7211 */ /* 0x000fe200078208ff */
[----:B------:R-:W-:Y:S03]  /*cbd0*/  IMAD.IADD R3, R9, 0x1, R3 ;  /* 0x0000000109037824 */ /* 0x000fe600078e0203 */
[----:B------:R-:W-:Y:S02]  /*cbe0*/  IADD3 R0, R11, R0, RZ ;  /* 0x000000000b007210 */ /* 0x000fe40007ffe0ff */
[----:B------:R-:W-:Y:S02]  /*cbf0*/  LEA.HI.X R149, R8, R149, R3, 0x1, P0 ;  /* 0x0000009508957211 */ /* 0x000fe400000f0c03 */
[----:B------:R-:W-:Y:S01]  /*cc00*/  LEA.HI.X R95, R10, R95, R0, 0x1, P1 ;  /* 0x0000005f0a5f7211 */ /* 0x000fe200008f0c00 */
[----:B------:R-:W-:Y:S06]  /*cc10*/  BRA `(.L_x_4236) ;  /* 0x0000000000207947 */ /* 0x000fec0003800000 */
.L_x_4235:
[----:B------:R-:W1:Y:S08]  /*cc20*/  LDC R5, c[0x0][0x250] ;  /* 0x00009400ff057b82 */ /* 0x000e700000000800 */
[----:B------:R-:W2:Y:S02]  /*cc30*/  LDC R3, c[0x0][0x248] ;  /* 0x00009200ff037b82 */ /* 0x000ea40000000800 */
[----:B--2---:R-:W-:Y:S02]  /*cc40*/  IMAD.U32 R3, R3, -0x40, RZ ;  /* 0xffffffc003037824 */ /* 0x004fe400078e00ff */
[----:B-1----:R-:W-:Y:S03]  /*cc50*/  IMAD.U32 R5, R5, -0x40, RZ ;  /* 0xffffffc005057824 */ /* 0x002fe600078e00ff */
[----:B------:R-:W-:Y:S02]  /*cc60*/  LEA R148, P0, R3, R148, 0x1 ;  /* 0x0000009403947211 */ /* 0x000fe400078008ff */
[----:B------:R-:W-:Y:S02]  /*cc70*/  LEA R94, P1, R5, R94, 0x1 ;  /* 0x0000005e055e7211 */ /* 0x000fe400078208ff */
[----:B------:R-:W-:Y:S02]  /*cc80*/  LEA.HI.X.SX32 R149, R3, R149, 0x1, P0 ;  /* 0x0000009503957211 */ /* 0x000fe400000f0eff */
[----:B------:R-:W-:Y:S09]  /*cc90*/  LEA.HI.X.SX32 R95, R5, R95, 0x1, P1 ;  /* 0x0000005f055f7211 */ /* 0x000ff200008f0eff */
.L_x_4236:
[----:B------:R-:W-:Y:S04]  /*cca0*/  IADD3 R17, R17, -0x1, RZ ;  /* 0xffffffff11117810 */ /* 0x000fe80007ffe0ff */
[----:B------:R-:W-:Y:S11]  /*ccb0*/  ISETP.GT.AND P0, PT, R17, R90, PT ;  /* 0x0000005a1100720c */ /* 0x000ff60003f04270 */
[----:B------:R-:W-:Y:S02]  /*ccc0*/  @!UPT UIADD3 URZ, URZ, URZ, URZ ;  /* 0x0000003f3f3ff290 */ /* 0x000fe4000fffe03f */
[----:B------:R-:W-:Y:S05]  /*ccd0*/  @P0 BRA `(.L_x_4237) ;  /* 0xffffff5800880947 */ /* 0x000fea000383ffff */
.L_x_4183:
[----:B------:R-:W1:Y:S01]  /*cce0*/  S2UR UR4, SR_CgaCtaId ;  /* 0x00000000000479c3 */ /* 0x000e620000008800 */
[----:B------:R-:W-:Y:S01]  /*ccf0*/  ULDC UR5, c[0x0][0x2e0] ;  /* 0x0000b80000057ab9 */ /* 0x000fe20000000800 */
[----:B------:R-:W-:-:S06]  /*cd00*/  UMOV UR10, 0x400 ;  /* 0x00000400000a7882 */ /* 0x000fcc0000000000 */
[----:B------:R-:W-:Y:S01]  /*cd10*/  BAR.SYNC.DEFER_BLOCKING 0x0 ;  /* 0x0000000000007b1d */ /* 0x000fe20000010000 */
[----:B------:R-:W-:-:S07]  /*cd20*/  ISETP.NE.AND P0, PT, RZ, UR5, PT ;  /* 0x00000005ff007c0c */ /* 0x000fce000bf05270 */
[----:B------:R-:W2:Y:S01]  /*cd30*/  LDC.64 R4, c[0x0][0x240] ;  /* 0x00009000ff047b82 */ /* 0x000ea20000000a00 */
[----:B------:R-:W-:Y:S01]  /*cd40*/  BSSY B2, `(.L_x_4238) ;  /* 0x000090b000027945 */ /* 0x000fe20003800000 */
[----:B-1----:R-:W-:-:S06]  /*cd50*/  ULEA UR4, UR4, UR10, 0x18 ;  /* 0x0000000a04047291 */ /* 0x002fcc000f8ec03f */
[----:B------:R-:W-:Y:S02]  /*cd60*/  LEA R245, R132, UR4, 0x1 ;  /* 0x0000000484f57c11 */ /* 0x000fe4000f8e08ff */
[C---:B--2---:R-:W-:Y:S01]  /*cd70*/  SHF.L.U64.HI R13, R4.reuse, 0x4, R5 ;  /* 0x00000004040d7819 */ /* 0x044fe20000010205 */
[----:B------:R-:W-:Y:S01]  /*cd80*/  IMAD.SHL.U32 R15, R4, 0x10, RZ ;  /* 0x00000010040f7824 */ /* 0x000fe200078e00ff */
[----:B------:R-:W-:Y:S06]  /*cd90*/  @!P0 BRA `(.L_x_4239) ;  /* 0x0000008c00548947 */ /* 0x000fec0003800000 */
[----:B------:R-:W-:Y:S01]  /*cda0*/  ISETP.NE.U32.AND P0, PT, RZ, UR8, PT ;  /* 0x00000008ff007c0c */ /* 0x000fe2000bf05070 */
[----:B------:R-:W-:-:S03]  /*cdb0*/  IMAD.MOV.U32 R9, RZ, RZ, RZ ;  /* 0x000000ffff097224 */ /* 0x000fc600078e00ff */
[----:B------:R-:W-:Y:S01]  /*cdc0*/  ISETP.NE.AND.EX P0, PT, RZ, UR9, PT, P0 ;  /* 0x00000009ff007c0c */ /* 0x000fe2000bf05300 */
[----:B------:R-:W-:-:S12]  /*cdd0*/  ULDC.64 UR8, c[0x0][0x210] ;  /* 0x0000840000087ab9 */ /* 0x000fd80000000a00 */
[----:B------:R-:W2:Y:S01]  /*cde0*/  @P0 LDG.E R9, desc[UR6][R142.64] ;  /* 0x000000068e090981 */ /* 0x000ea2000c1e1900 */
[-C--:B------:R-:W-:Y:S01]  /*cdf0*/  IADD3 R0, P1, R15, R136.reuse, RZ ;  /* 0x000000880f007210 */ /* 0x080fe20007f3e0ff */
[----:B------:R-:W-:Y:S01]  /*ce00*/  ULDC.U8 UR10, c[0x0][0x3c3] ;  /* 0x0000f0c0000a7ab9 */ /* 0x000fe20000000000 */
[----:B------:R-:W-:Y:S01]  /*ce10*/  LEA R2, P0, R4, R136, 0x5 ;  /* 0x0000008804027211 */ /* 0x000fe200078028ff */
[----:B------:R-:W-:Y:S01]  /*ce20*/  IMAD.MOV.U32 R138, RZ, RZ, R136 ;  /* 0x000000ffff8a7224 */ /* 0x000fe200078e0088 */
[----:B------:R-:W-:Y:S01]  /*ce30*/  LEA R14, P2, R136, UR8, 0x1 ;  /* 0x00000008880e7c11 */ /* 0x000fe2000f8408ff */
[----:B------:R-:W-:Y:S01]  /*ce40*/  IMAD.X R13, R13, 0x1, R139, P1 ;  /* 0x000000010d0d7824 */ /* 0x000fe200008e068b */
[C---:B------:R-:W-:Y:S01]  /*ce50*/  LEA.HI.X R7, R4.reuse, R139, R5, 0x5, P0 ;  /* 0x0000008b04077211 */ /* 0x040fe200000f2c05 */
[----:B------:R-:W-:Y:S01]  /*ce60*/  IMAD.WIDE.U32 R10, R4, 0x30, R138 ;  /* 0x00000030040a7825 */ /* 0x000fe200078e008a */
[C---:B------:R-:W-:Y:S02]  /*ce70*/  LEA R22, P1, R0.reuse, UR8, 0x1 ;  /* 0x0000000800167c11 */ /* 0x040fe4000f8208ff */
[----:B------:R-:W-:Y:S01]  /*ce80*/  ISETP.NE.AND P0, PT, RZ, UR10, PT ;  /* 0x0000000aff007c0c */ /* 0x000fe2000bf05270 */
[----:B------:R-:W-:Y:S01]  /*ce90*/  IMAD R5, R5, 0x30, RZ ;  /* 0x0000003005057824 */ /* 0x000fe200078e02ff */
[----:B------:R-:W-:Y:S01]  /*cea0*/  LEA.HI.X R23, R0, UR9, R13, 0x1, P1 ;  /* 0x0000000900177c11 */ /* 0x000fe200088f0c0d */
[----:B------:R-:W-:Y:S01]  /*ceb0*/  IMAD.IADD R3, R238, 0x1, -R133 ;  /* 0x00000001ee037824 */ /* 0x000fe200078e0a85 */
[----:B------:R-:W-:Y:S01]  /*cec0*/  LEA.HI.X R15, R136, UR9, R139, 0x1, P2 ;  /* 0x00000009880f7c11 */ /* 0x000fe200090f0c8b */
[----:B------:R-:W-:Y:S01]  /*ced0*/  IMAD.IADD R5, R11, 0x1, R5 ;  /* 0x000000010b057824 */ /* 0x000fe200078e0205 */
[----:B------:R-:W-:-:S02]  /*cee0*/  LEA R20, P4, R2, UR8, 0x1 ;  /* 0x0000000802147c11 */ /* 0x000fc4000f8808ff */
[----:B------:R-:W-:Y:S02]  /*cef0*/  LEA R12, P2, R10, UR8, 0x1 ;  /* 0x000000080a0c7c11 */ /* 0x000fe4000f8408ff */
[----:B------:R-:W-:Y:S02]  /*cf00*/  ISETP.GE.AND P1, PT, R140, R3, PT ;  /* 0x000000038c00720c */ /* 0x000fe40003f26270 */
[----:B------:R-:W-:Y:S02]  /*cf10*/  LEA.HI.X R21, R2, UR9, R7, 0x1, P4 ;  /* 0x0000000902157c11 */ /* 0x000fe4000a0f0c07 */
[----:B------:R-:W-:Y:S01]  /*cf20*/  ISETP.GT.AND P1, PT, R59, -0x8, !P1 ;  /* 0xfffffff83b00780c */ /* 0x000fe20004f24270 */
[----:B--2---:R-:W-:-:S04]  /*cf30*/  IMAD.IADD R92, R92, 0x1, R9 ;  /* 0x000000015c5c7824 */ /* 0x004fc800078e0209 */
[----:B------:R-:W-:-:S05]  /*cf40*/  IMAD R13, R129, R92, RZ ;  /* 0x0000005c810d7224 */ /* 0x000fca00078e02ff */
[----:B------:R-:W-:Y:S02]  /*cf50*/  SHF.R.S32.HI R9, RZ, 0x1f, R13 ;  /* 0x0000001fff097819 */ /* 0x000fe4000001140d */
[-C--:B------:R-:W-:Y:S02]  /*cf60*/  IADD3 R0, P5, R24, R13.reuse, RZ ;  /* 0x0000000d18007210 */ /* 0x080fe40007fbe0ff */
[----:B------:R-:W-:Y:S02]  /*cf70*/  IADD3 R4, P6, R128, R13, RZ ;  /* 0x0000000d80047210 */ /* 0x000fe40007fde0ff */
[----:B------:R-:W-:Y:S01]  /*cf80*/  LEA.HI.X R13, R10, UR9, R5, 0x1, P2 ;  /* 0x000000090a0d7c11 */ /* 0x000fe200090f0c05 */
[----:B------:R-:W-:Y:S01]  /*cf90*/  IMAD.X R2, R25, 0x1, R9, P5 ;  /* 0x0000000119027824 */ /* 0x000fe200028e0609 */
[----:B------:R-:W-:Y:S01]  /*cfa0*/  LEA.HI.X.SX32 R5, R128, R9, 0x1, P6 ;  /* 0x0000000980057211 */ /* 0x000fe200030f0eff */
[----:B------:R-:W-:Y:S08]  /*cfb0*/  @!P0 BRA `(.L_x_4240) ;  /* 0x0000003000108947 */ /* 0x000ff00003800000 */
[C---:B------:R-:W-:Y:S01]  /*cfc0*/  IMAD.SHL.U32 R26, R4.reuse, 0x2, RZ ;  /* 0x00000002041a7824 */ /* 0x040fe200078e00ff */
[----:B------:R-:W-:Y:S01]  /*cfd0*/  ULDC.64 UR10, c[0x0][0x358] ;  /* 0x0000d600000a7ab9 */ /* 0x000fe20000000a00 */
[----:B------:R-:W-:Y:S01]  /*cfe0*/  ULDC.64 UR8, c[0x0][0x360] ;  /* 0x0000d80000087ab9 */ /* 0x000fe20000000a00 */
[----:B------:R-:W-:Y:S01]  /*cff0*/  SHF.L.U64.HI R5, R4, 0x1, R5 ;  /* 0x0000000104057819 */ /* 0x000fe20000010205 */
[----:B------:R-:W-:Y:S01]  /*d000*/  BSSY B1, `(.L_x_4241) ;  /* 0x00000c2000017945 */ /* 0x000fe20003800000 */
[C---:B------:R-:W-:Y:S02]  /*d010*/  IADD3 R28, P2, R26.reuse, UR10, RZ ;  /* 0x0000000a1a1c7c10 */ /* 0x040fe4000ff5e0ff */
[----:B------:R-:W-:Y:S02]  /*d020*/  IADD3 R26, P0, R26, UR8, RZ ;  /* 0x000000081a1a7c10 */ /* 0x000fe4000ff1e0ff */
[C---:B------:R-:W-:Y:S02]  /*d030*/  IADD3.X R29, R5.reuse, UR11, RZ, P2, !PT ;  /* 0x0000000b051d7c10 */ /* 0x040fe400097fe4ff */
[----:B------:R-:W-:Y:S01]  /*d040*/  IADD3.X R27, R5, UR9, RZ, P0, !PT ;  /* 0x00000009051b7c10 */ /* 0x000fe200087fe4ff */
[----:B------:R-:W-:Y:S08]  /*d050*/  @!P1 BRA `(.L_x_4242) ;  /* 0x0000000800f09947 */ /* 0x000ff00003800000 */
[----:B------:R1:W5:Y:S04]  /*d060*/  LDG.E.128 R32, desc[UR6][R14.64+0x80] ;  /* 0x000080060e207981 */ /* 0x000368000c1e1d00 */
[----:B------:R1:W5:Y:S04]  /*d070*/  LDG.E.128 R16, desc[UR6][R14.64+0x100] ;  /* 0x000100060e107981 */ /* 0x000368000c1e1d00 */
[----:B------:R1:W5:Y:S04]  /*d080*/  LDG.E.128 R8, desc[UR6][R14.64+0x180] ;  /* 0x000180060e087981 */ /* 0x000368000c1e1d00 */
[----:B------:R1:W5:Y:S01]  /*d090*/  LDG.E.128 R36, desc[UR6][R14.64] ;  /* 0x000000060e247981 */ /* 0x000362000c1e1d00 */
[----:B------:R-:W-:Y:S01]  /*d0a0*/  ISETP.GE.AND P0, PT, R24, UR5, PT ;  /* 0x0000000518007c0c */ /* 0x000fe2000bf06270 */
[----:B------:R-:W-:-:S12]  /*d0b0*/  BSSY B0, `(.L_x_4243) ;  /* 0x000002b000007945 */ /* 0x000fd80003800000 */
[----:B------:R-:W-:Y:S05]  /*d0c0*/  @P0 BRA `(.L_x_4244) ;  /* 0x0000000000a40947 */ /* 0x000fea0003800000 */
[----:B------:R-:W2:Y:S04]  /*d0d0*/  LDG.E.64 R4, desc[UR6][R26.64] ;  /* 0x000000061a047981 */ /* 0x000ea8000c1e1b00 */
[----:B------:R-:W3:Y:S01]  /*d0e0*/  LDG.E.64 R6, desc[UR6][R28.64] ;  /* 0x000000061c067981 */ /* 0x000ee2000c1e1b00 */
[----:B-----5:R-:W-:Y:S02]  /*d0f0*/  MOV R41, R37 ;  /* 0x0000002500297202 */ /* 0x020fe40000000f00 */
[----:B------:R-:W-:-:S03]  /*d100*/  MOV R37, R39 ;  /* 0x0000002700257202 */ /* 0x000fc60000000f00 */
[----:B------:R-:W-:Y:S02]  /*d110*/  HADD2.F32 R40, -RZ, R41.H0_H0 ;  /* 0x20000029ff287230 */ /* 0x000fe40000004100 */
[--C-:B------:R-:W-:Y:S02]  /*d120*/  HADD2.F32 R39, -RZ, R37.reuse.H0_H0 ;  /* 0x20000025ff277230 */ /* 0x100fe40000004100 */
[----:B------:R-:W-:Y:S02]  /*d130*/  HADD2.F32 R37, -RZ, R37.H1_H1 ;  /* 0x30000025ff257230 */ /* 0x000fe40000004100 */
[----:B------:R-:W-:Y:S02]  /*d140*/  HADD2.F32 R41, -RZ, R41.H1_H1 ;  /* 0x30000029ff297230 */ /* 0x000fe40000004100 */
[----:B--2---:R-:W-:Y:S02]  /*d150*/  HADD2.F32 R0, -RZ, R5.H1_H1 ;  /* 0x30000005ff007230 */ /* 0x004fe40000004100 */
[----:B-1----:R-:W-:-:S02]  /*d160*/  HADD2.F32 R14, -RZ, R4.H1_H1 ;  /* 0x30000004ff0e7230 */ /* 0x002fc40000004100 */
[----:B---3--:R-:W-:Y:S02]  /*d170*/  HADD2.F32 R31, -RZ, R7.H1_H1 ;  /* 0x30000007ff1f7230 */ /* 0x008fe40000004100 */
[-C--:B------:R-:W-:Y:S01]  /*d180*/  FMUL.FTZ R2, R37, R0.reuse ;  /* 0x0000000025027220 */ /* 0x080fe20000410000 */
[----:B------:R-:W-:Y:S01]  /*d190*/  FMUL.FTZ R0, R39, R0 ;  /* 0x0000000027007220 */ /* 0x000fe20000410000 */
[----:B------:R-:W-:Y:S02]  /*d1a0*/  HADD2.F32 R30, -RZ, R6.H1_H1 ;  /* 0x30000006ff1e7230 */ /* 0x000fe40000004100 */
[-C--:B------:R-:W-:Y:S01]  /*d1b0*/  FMUL.FTZ R15, R41, R14.reuse ;  /* 0x0000000e290f7220 */ /* 0x080fe20000410000 */
[-C--:B------:R-:W-:Y:S01]  /*d1c0*/  FFMA.FTZ R2, R39, R31.reuse, -R2 ;  /* 0x0000001f27027223 */ /* 0x080fe20000010802 */
[----:B------:R-:W-:Y:S01]  /*d1d0*/  FFMA.FTZ R31, R37, R31, R0 ;  /* 0x0000001f251f7223 */ /* 0x000fe20000010000 */
[----:B------:R-:W-:Y:S01]  /*d1e0*/  FMUL.FTZ R14, R40, R14 ;  /* 0x0000000e280e7220 */ /* 0x000fe20000410000 */
[----:B------:R-:W-:-:S02]  /*d1f0*/  HADD2.F32 R4, -RZ, R4.H0_H0 ;  /* 0x20000004ff047230 */ /* 0x000fc40000004100 */
[-C--:B------:R-:W-:Y:S01]  /*d200*/  FFMA.FTZ R15, R40, R30.reuse, -R15 ;  /* 0x0000001e280f7223 */ /* 0x080fe2000001080f */
[----:B------:R-:W-:Y:S02]  /*d210*/  HADD2.F32 R39, -RZ, R36.H1_H1 ;  /* 0x30000024ff277230 */ /* 0x000fe40000004100 */
[----:B------:R-:W-:Y:S01]  /*d220*/  FFMA.FTZ R14, R41, R30, R14 ;  /* 0x0000001e290e7223 */ /* 0x000fe2000001000e */
[----:B------:R-:W-:Y:S01]  /*d230*/  HADD2.F32 R0, -RZ, R38.H0_H0 ;  /* 0x20000026ff007230 */ /* 0x000fe20000004100 */
[----:B------:R-:W-:Y:S01]  /*d240*/  F2FP.F16.F32.PACK_AB R2, R31, R2 ;  /* 0x000000021f02723e */ /* 0x000fe200000000ff */
[----:B------:R-:W-:Y:S02]  /*d250*/  HADD2.F32 R5, -RZ, R5.H0_H0 ;  /* 0x20000005ff057230 */ /* 0x000fe40000004100 */
[----:B------:R-:W-:Y:S01]  /*d260*/  FMUL.FTZ R30, R39, R4 ;  /* 0x00000004271e7220 */ /* 0x000fe20000410000 */
[----:B------:R-:W-:Y:S02]  /*d270*/  HADD2.F32 R37, -RZ, R36.H0_H0 ;  /* 0x20000024ff257230 */ /* 0x000fe40000004100 */
[----:B------:R-:W-:-:S02]  /*d280*/  HADD2.F32 R38, -RZ, R38.H1_H1 ;  /* 0x30000026ff267230 */ /* 0x000fc40000004100 */
[----:B------:R-:W-:Y:S02]  /*d290*/  HADD2.F32 R6, -RZ, R6.H0_H0 ;  /* 0x20000006ff067230 */ /* 0x000fe40000004100 */
[C---:B------:R-:W-:Y:S01]  /*d2a0*/  FMUL.FTZ R4, R37.reuse, R4 ;  /* 0x0000000425047220 */ /* 0x040fe20000410000 */
[----:B------:R-:W-:Y:S02]  /*d2b0*/  HADD2.F32 R7, -RZ, R7.H0_H0 ;  /* 0x20000007ff077230 */ /* 0x000fe40000004100 */
[-C--:B------:R-:W-:Y:S01]  /*d2c0*/  FMUL.FTZ R41, R38, R5.reuse ;  /* 0x0000000526297220 */ /* 0x080fe20000410000 */
[C---:B------:R-:W-:Y:S01]  /*d2d0*/  FMUL.FTZ R5, R0.reuse, R5 ;  /* 0x0000000500057220 */ /* 0x040fe20000410000 */
[-C--:B------:R-:W-:Y:S01]  /*d2e0*/  FFMA.FTZ R30, R37, R6.reuse, -R30 ;  /* 0x00000006251e7223 */ /* 0x080fe2000001081e */
[----:B------:R-:W-:Y:S01]  /*d2f0*/  FFMA.FTZ R39, R39, R6, R4 ;  /* 0x0000000627277223 */ /* 0x000fe20000010004 */
[-C--:B------:R-:W-:Y:S01]  /*d300*/  FFMA.FTZ R41, R0, R7.reuse, -R41 ;  /* 0x0000000700297223 */ /* 0x080fe20000010829 */
[----:B------:R-:W-:Y:S01]  /*d310*/  FFMA.FTZ R38, R38, R7, R5 ;  /* 0x0000000726267223 */ /* 0x000fe20000010005 */
[----:B------:R-:W-:-:S02]  /*d320*/  F2FP.F16.F32.PACK_AB R37, R14, R15 ;  /* 0x0000000f0e25723e */ /* 0x000fc400000000ff */
[----:B------:R-:W-:Y:S02]  /*d330*/  F2FP.F16.F32.PACK_AB R36, R39, R30 ;  /* 0x0000001e2724723e */ /* 0x000fe400000000ff */
[----:B------:R-:W-:Y:S02]  /*d340*/  F2FP.F16.F32.PACK_AB R38, R38, R41 ;  /* 0x000000292626723e */ /* 0x000fe400000000ff */
[----:B------:R-:W-:Y:S02]  /*d350*/  MOV R39, R2 ;  /* 0x0000000200277202 */ /* 0x000fe40000000f00 */
.L_x_4244:
[----:B------:R-:W-:Y:S05]  /*d360*/  BSYNC B0 ;  /* 0x0000000000007941 */ /* 0x000fea0003800000 */
.L_x_4243:
[----:B-----5:R2:W-:Y:S01]  /*d370*/  STS.128 [R245], R36 ;  /* 0x00000024f5007388 */ /* 0x0205e20000000c00 */
[----:B------:R-:W-:Y:S01]  /*d380*/  IADD3 R0, R24, 0x40, RZ ;  /* 0x0000004018007810 */ /* 0x000fe20007ffe0ff */
[----:B------:R-:W-:Y:S03]  /*d390*/  BSSY B0, `(.L_x_4245) ;  /* 0x000002c000007945 */ /* 0x000fe60003800000 */
[----:B------:R-:W-:-:S13]  /*d3a0*/  ISETP.GE.AND P0, PT, R0, UR5, PT ;  /* 0x0000000500007c0c */ /* 0x000fda000bf06270 */
[----:B------:R-:W-:Y:S05]  /*d3b0*/  @P0 BRA `(.L_x_4246) ;  /* 0x0000000000a40947 */ /* 0x000fea0003800000 */
[----:B------:R-:W3:Y:S04]  /*d3c0*/  LDG.E.64 R4, desc[UR6][R26.64+0x40] ;  /* 0x000040061a047981 */ /* 0x000ee8000c1e1b00 */
[----:B------:R-:W4:Y:S01]  /*d3d0*/  LDG.E.64 R6, desc[UR6][R28.64+0x40] ;  /* 0x000040061c067981 */ /* 0x000f22000c1e1b00 */
[----:B--2---:R-:W-:Y:S02]  /*d3e0*/  MOV R37, R33 ;  /* 0x0000002100257202 */ /* 0x004fe40000000f00 */
[----:B------:R-:W-:-:S03]  /*d3f0*/  MOV R33, R35 ;  /* 0x0000002300217202 */ /* 0x000fc60000000f00 */
[----:B------:R-:W-:Y:S02]  /*d400*/  HADD2.F32 R36, -RZ, R37.H0_H0 ;  /* 0x20000025ff247230 */ /* 0x000fe40000004100 */
[--C-:B------:R-:W-:Y:S02]  /*d410*/  HADD2.F32 R35, -RZ, R33.reuse.H0_H0 ;  /* 0x20000021ff237230 */ /* 0x100fe40000004100 */
[----:B------:R-:W-:Y:S02]  /*d420*/  HADD2.F32 R33, -RZ, R33.H1_H1 ;  /* 0x30000021ff217230 */ /* 0x000fe40000004100 */
[----:B------:R-:W-:Y:S02]  /*d430*/  HADD2.F32 R37, -RZ, R37.H1_H1 ;  /* 0x30000025ff257230 */ /* 0x000fe40000004100 */
[----:B---3--:R-:W-:Y:S02]  /*d440*/  HADD2.F32 R0, -RZ, R5.H1_H1 ;  /* 0x30000005ff007230 */ /* 0x008fe40000004100 */
[----:B-1----:R-:W-:-:S02]  /*d450*/  HADD2.F32 R14, -RZ, R4.H1_H1 ;  /* 0x30000004ff0e7230 */ /* 0x002fc40000004100 */
[----:B----4-:R-:W-:Y:S02]  /*d460*/  HADD2.F32 R31, -RZ, R7.H1_H1 ;  /* 0x30000007ff1f7230 */ /* 0x010fe40000004100 */
        /* <DEDUP_REMOVED lines=30> */
.L_x_4246:
[----:B------:R-:W-:Y:S05]  /*d650*/  BSYNC B0 ;  /* 0x0000000000007941 */ /* 0x000fea0003800000 */
.L_x_4245:
[----:B------:R3:W-:Y:S01]  /*d660*/  STS.128 [R245+0x2000], R32 ;  /* 0x00200020f5007388 */ /* 0x0007e20000000c00 */
[----:B------:R-:W-:Y:S01]  /*d670*/  IADD3 R0, R24, 0x80, RZ ;  /* 0x0000008018007810 */ /* 0x000fe20007ffe0ff */
[----:B------:R-:W-:Y:S03]  /*d680*/  BSSY B0, `(.L_x_4247) ;  /* 0x000002b000007945 */ /* 0x000fe60003800000 */
[----:B------:R-:W-:-:S13]  /*d690*/  ISETP.GE.AND P0, PT, R0, UR5, PT ;  /* 0x0000000500007c0c */ /* 0x000fda000bf06270 */
[----:B------:R-:W-:Y:S05]  /*d6a0*/  @P0 BRA `(.L_x_4248) ;  /* 0x0000000000a00947 */ /* 0x000fea0003800000 */
[----:B------:R-:W4:Y:S04]  /*d6b0*/  LDG.E.64 R4, desc[UR6][R26.64+0x80] ;  /* 0x000080061a047981 */ /* 0x000f28000c1e1b00 */
[----:B------:R-:W5:Y:S01]  /*d6c0*/  LDG.E.64 R6, desc[UR6][R28.64+0x80] ;  /* 0x000080061c067981 */ /* 0x000f62000c1e1b00 */
[--C-:B------:R-:W-:Y:S01]  /*d6d0*/  HADD2.F32 R31, -RZ, R19.reuse.H0_H0 ;  /* 0x20000013ff1f7230 */ /* 0x100fe20000004100 */
[----:B------:R-:W-:Y:S01]  /*d6e0*/  MOV R30, R18 ;  /* 0x00000012001e7202 */ /* 0x000fe20000000f00 */
[----:B------:R-:W-:Y:S02]  /*d6f0*/  HADD2.F32 R19, -RZ, R19.H1_H1 ;  /* 0x30000013ff137230 */ /* 0x000fe40000004100 */
[--C-:B---3--:R-:W-:Y:S02]  /*d700*/  HADD2.F32 R32, -RZ, R17.reuse.H0_H0 ;  /* 0x20000011ff207230 */ /* 0x108fe40000004100 */
[----:B------:R-:W-:-:S02]  /*d710*/  HADD2.F32 R33, -RZ, R17.H1_H1 ;  /* 0x30000011ff217230 */ /* 0x000fc40000004100 */
[----:B----4-:R-:W-:Y:S02]  /*d720*/  HADD2.F32 R0, -RZ, R5.H1_H1 ;  /* 0x30000005ff007230 */ /* 0x010fe40000004100 */
[----:B-1----:R-:W-:Y:S02]  /*d730*/  HADD2.F32 R14, -RZ, R4.H1_H1 ;  /* 0x30000004ff0e7230 */ /* 0x002fe40000004100 */
[----:B-----5:R-:W-:Y:S02]  /*d740*/  HADD2.F32 R17, -RZ, R7.H1_H1 ;  /* 0x30000007ff117230 */ /* 0x020fe40000004100 */
[-C--:B------:R-:W-:Y:S01]  /*d750*/  FMUL.FTZ R2, R19, R0.reuse ;  /* 0x0000000013027220 */ /* 0x080fe20000410000 */
[----:B------:R-:W-:Y:S01]  /*d760*/  FMUL.FTZ R0, R31, R0 ;  /* 0x000000001f007220 */ /* 0x000fe20000410000 */
[----:B------:R-:W-:Y:S02]  /*d770*/  HADD2.F32 R18, -RZ, R6.H1_H1 ;  /* 0x30000006ff127230 */ /* 0x000fe40000004100 */
[----:B------:R-:W-:Y:S01]  /*d780*/  FMUL.FTZ R15, R33, R14 ;  /* 0x0000000e210f7220 */ /* 0x000fe20000410000 */
[-C--:B------:R-:W-:Y:S01]  /*d790*/  FFMA.FTZ R2, R31, R17.reuse, -R2 ;  /* 0x000000111f027223 */ /* 0x080fe20000010802 */
[----:B------:R-:W-:Y:S01]  /*d7a0*/  FFMA.FTZ R17, R19, R17, R0 ;  /* 0x0000001113117223 */ /* 0x000fe20000010000 */
[----:B------:R-:W-:-:S02]  /*d7b0*/  HADD2.F32 R0, -RZ, R30.H0_H0 ;  /* 0x2000001eff007230 */ /* 0x000fc40000004100 */
[C---:B------:R-:W-:Y:S01]  /*d7c0*/  FMUL.FTZ R14, R32.reuse, R14 ;  /* 0x0000000e200e7220 */ /* 0x040fe20000410000 */
[----:B------:R-:W-:Y:S02]  /*d7d0*/  HADD2.F32 R4, -RZ, R4.H0_H0 ;  /* 0x20000004ff047230 */ /* 0x000fe40000004100 */
[-C--:B------:R-:W-:Y:S01]  /*d7e0*/  FFMA.FTZ R15, R32, R18.reuse, -R15 ;  /* 0x00000012200f7223 */ /* 0x080fe2000001080f */
[----:B------:R-:W-:Y:S02]  /*d7f0*/  HADD2.F32 R5, -RZ, R5.H0_H0 ;  /* 0x20000005ff057230 */ /* 0x000fe40000004100 */
[----:B------:R-:W-:Y:S01]  /*d800*/  FFMA.FTZ R14, R33, R18, R14 ;  /* 0x00000012210e7223 */ /* 0x000fe2000001000e */
[----:B------:R-:W-:Y:S02]  /*d810*/  HADD2.F32 R31, -RZ, R16.H1_H1 ;  /* 0x30000010ff1f7230 */ /* 0x000fe40000004100 */
[----:B------:R-:W-:Y:S02]  /*d820*/  HADD2.F32 R30, -RZ, R30.H1_H1 ;  /* 0x3000001eff1e7230 */ /* 0x000fe40000004100 */
[----:B------:R-:W-:-:S02]  /*d830*/  HADD2.F32 R19, -RZ, R16.H0_H0 ;  /* 0x20000010ff137230 */ /* 0x000fc40000004100 */
[-C--:B------:R-:W-:Y:S01]  /*d840*/  FMUL.FTZ R16, R31, R4.reuse ;  /* 0x000000041f107220 */ /* 0x080fe20000410000 */
[----:B------:R-:W-:Y:S02]  /*d850*/  HADD2.F32 R6, -RZ, R6.H0_H0 ;  /* 0x20000006ff067230 */ /* 0x000fe40000004100 */
[-C--:B------:R-:W-:Y:S01]  /*d860*/  FMUL.FTZ R33, R30, R5.reuse ;  /* 0x000000051e217220 */ /* 0x080fe20000410000 */
[----:B------:R-:W-:Y:S02]  /*d870*/  HADD2.F32 R7, -RZ, R7.H0_H0 ;  /* 0x20000007ff077230 */ /* 0x000fe40000004100 */
[C---:B------:R-:W-:Y:S01]  /*d880*/  FMUL.FTZ R4, R19.reuse, R4 ;  /* 0x0000000413047220 */ /* 0x040fe20000410000 */
[----:B------:R-:W-:Y:S01]  /*d890*/  FMUL.FTZ R5, R0, R5 ;  /* 0x0000000500057220 */ /* 0x000fe20000410000 */
[-C--:B------:R-:W-:Y:S01]  /*d8a0*/  FFMA.FTZ R16, R19, R6.reuse, -R16 ;  /* 0x0000000613107223 */ /* 0x080fe20000010810 */
[----:B------:R-:W-:Y:S01]  /*d8b0*/  F2FP.F16.F32.PACK_AB R14, R14, R15 ;  /* 0x0000000f0e0e723e */ /* 0x000fe200000000ff */
[----:B------:R-:W-:Y:S01]  /*d8c0*/  FFMA.FTZ R31, R31, R6, R4 ;  /* 0x000000061f1f7223 */ /* 0x000fe20000010004 */
[-C--:B------:R-:W-:Y:S01]  /*d8d0*/  FFMA.FTZ R33, R0, R7.reuse, -R33 ;  /* 0x0000000700217223 */ /* 0x080fe20000010821 */
[----:B------:R-:W-:Y:S01]  /*d8e0*/  FFMA.FTZ R30, R30, R7, R5 ;  /* 0x000000071e1e7223 */ /* 0x000fe20000010005 */
[----:B------:R-:W-:-:S02]  /*d8f0*/  F2FP.F16.F32.PACK_AB R19, R17, R2 ;  /* 0x000000021113723e */ /* 0x000fc400000000ff */
[----:B------:R-:W-:Y:S02]  /*d900*/  F2FP.F16.F32.PACK_AB R16, R31, R16 ;  /* 0x000000101f10723e */ /* 0x000fe400000000ff */
[----:B------:R-:W-:Y:S02]  /*d910*/  F2FP.F16.F32.PACK_AB R18, R30, R33 ;  /* 0x000000211e12723e */ /* 0x000fe400000000ff */
[----:B------:R-:W-:Y:S02]  /*d920*/  MOV R17, R14 ;  /* 0x0000000e00117202 */ /* 0x000fe40000000f00 */
.L_x_4248:
[----:B------:R-:W-:Y:S05]  /*d930*/  BSYNC B0 ;  /* 0x0000000000007941 */ /* 0x000fea0003800000 */
.L_x_4247:
[----:B------:R4:W-:Y:S01]  /*d940*/  STS.128 [R245+0x4000], R16 ;  /* 0x00400010f5007388 */ /* 0x0009e20000000c00 */
[----:B------:R-:W-:Y:S01]  /*d950*/  IADD3 R0, R24, 0xc0, RZ ;  /* 0x000000c018007810 */ /* 0x000fe20007ffe0ff */
[----:B------:R-:W-:Y:S03]  /*d960*/  BSSY B0, `(.L_x_4249) ;  /* 0x000002a000007945 */ /* 0x000fe60003800000 */
[----:B------:R-:W-:-:S13]  /*d970*/  ISETP.GE.AND P0, PT, R0, UR5, PT ;  /* 0x0000000500007c0c */ /* 0x000fda000bf06270 */
[----:B------:R-:W-:Y:S05]  /*d980*/  @P0 BRA `(.L_x_4250) ;  /* 0x00000000009c0947 */ /* 0x000fea0003800000 */
[----:B------:R-:W5:Y:S04]  /*d990*/  LDG.E.64 R4, desc[UR6][R26.64+0xc0] ;  /* 0x0000c0061a047981 */ /* 0x000f68000c1e1b00 */
[----:B------:R-:W2:Y:S01]  /*d9a0*/  LDG.E.64 R6, desc[UR6][R28.64+0xc0] ;  /* 0x0000c0061c067981 */ /* 0x000ea2000c1e1b00 */
[--C-:B-1----:R-:W-:Y:S01]  /*d9b0*/  HADD2.F32 R15, -RZ, R11.reuse.H1_H1 ;  /* 0x3000000bff0f7230 */ /* 0x102fe20000004100 */
[----:B----4-:R-:W-:Y:S01]  /*d9c0*/  MOV R16, R10 ;  /* 0x0000000a00107202 */ /* 0x010fe20000000f00 */
[----:B------:R-:W-:Y:S02]  /*d9d0*/  HADD2.F32 R17, -RZ, R11.H0_H0 ;  /* 0x2000000bff117230 */ /* 0x000fe40000004100 */
[--C-:B------:R-:W-:Y:S02]  /*d9e0*/  HADD2.F32 R19, -RZ, R9.reuse.H0_H0 ;  /* 0x20000009ff137230 */ /* 0x100fe40000004100 */
[----:B------:R-:W-:-:S02]  /*d9f0*/  HADD2.F32 R18, -RZ, R9.H1_H1 ;  /* 0x30000009ff127230 */ /* 0x000fc40000004100 */
[----:B-----5:R-:W-:Y:S02]  /*da00*/  HADD2.F32 R0, -RZ, R5.H1_H1 ;  /* 0x30000005ff007230 */ /* 0x020fe40000004100 */
[----:B------:R-:W-:Y:S02]  /*da10*/  HADD2.F32 R9, -RZ, R4.H1_H1 ;  /* 0x30000004ff097230 */ /* 0x000fe40000004100 */
[----:B--2---:R-:W-:Y:S02]  /*da20*/  HADD2.F32 R11, -RZ, R7.H1_H1 ;  /* 0x30000007ff0b7230 */ /* 0x004fe40000004100 */
[-C--:B------:R-:W-:Y:S01]  /*da30*/  FMUL.FTZ R2, R15, R0.reuse ;  /* 0x000000000f027220 */ /* 0x080fe20000410000 */
[C---:B------:R-:W-:Y:S01]  /*da40*/  FMUL.FTZ R0, R17.reuse, R0 ;  /* 0x0000000011007220 */ /* 0x040fe20000410000 */
        /* <DEDUP_REMOVED lines=10> */
[----:B------:R-:W-:Y:S01]  /*daf0*/  HADD2.F32 R17, -RZ, R8.H1_H1 ;  /* 0x30000008ff117230 */ /* 0x000fe20000004100 */
[----:B------:R-:W-:Y:S01]  /*db00*/  F2FP.F16.F32.PACK_AB R11, R11, R2 ;  /* 0x000000020b0b723e */ /* 0x000fe200000000ff */
[----:B------:R-:W-:Y:S02]  /*db10*/  HADD2.F32 R16, -RZ, R16.H1_H1 ;  /* 0x30000010ff107230 */ /* 0x000fe40000004100 */
[----:B------:R-:W-:-:S02]  /*db20*/  HADD2.F32 R15, -RZ, R8.H0_H0 ;  /* 0x20000008ff0f7230 */ /* 0x000fc40000004100 */
[-C--:B------:R-:W-:Y:S01]  /*db30*/  FMUL.FTZ R8, R17, R4.reuse ;  /* 0x0000000411087220 */ /* 0x080fe20000410000 */
[----:B------:R-:W-:Y:S02]  /*db40*/  HADD2.F32 R6, -RZ, R6.H0_H0 ;  /* 0x20000006ff067230 */ /* 0x000fe40000004100 */
[-C--:B------:R-:W-:Y:S01]  /*db50*/  FMUL.FTZ R19, R16, R5.reuse ;  /* 0x0000000510137220 */ /* 0x080fe20000410000 */
[----:B------:R-:W-:Y:S02]  /*db60*/  HADD2.F32 R7, -RZ, R7.H0_H0 ;  /* 0x20000007ff077230 */ /* 0x000fe40000004100 */
[C---:B------:R-:W-:Y:S01]  /*db70*/  FMUL.FTZ R4, R15.reuse, R4 ;  /* 0x000000040f047220 */ /* 0x040fe20000410000 */
[C---:B------:R-:W-:Y:S01]  /*db80*/  FMUL.FTZ R5, R0.reuse, R5 ;  /* 0x0000000500057220 */ /* 0x040fe20000410000 */
[----:B------:R-:W-:Y:S01]  /*db90*/  FFMA.FTZ R8, R15, R6, -R8 ;  /* 0x000000060f087223 */ /* 0x000fe20000010808 */
[----:B------:R-:W-:Y:S01]  /*dba0*/  F2FP.F16.F32.PACK_AB R9, R9, R10 ;  /* 0x0000000a0909723e */ /* 0x000fe200000000ff */
[----:B------:R-:W-:Y:S01]  /*dbb0*/  FFMA.FTZ R17, R17, R6, R4 ;  /* 0x0000000611117223 */ /* 0x000fe20000010004 */
[-C--:B------:R-:W-:Y:S01]  /*dbc0*/  FFMA.FTZ R19, R0, R7.reuse, -R19 ;  /* 0x0000000700137223 */ /* 0x080fe20000010813 */
[----:B------:R-:W-:-:S03]  /*dbd0*/  FFMA.FTZ R16, R16, R7, R5 ;  /* 0x0000000710107223 */ /* 0x000fc60000010005 */
[----:B------:R-:W-:Y:S02]  /*dbe0*/  F2FP.F16.F32.PACK_AB R8, R17, R8 ;  /* 0x000000081108723e */ /* 0x000fe400000000ff */
[----:B------:R-:W-:Y:S02]  /*dbf0*/  F2FP.F16.F32.PACK_AB R10, R16, R19 ;  /* 0x00000013100a723e */ /* 0x000fe400000000ff */
.L_x_4250:
[----:B------:R-:W-:Y:S05]  /*dc00*/  BSYNC B0 ;  /* 0x0000000000007941 */ /* 0x000fea0003800000 */
.L_x_4249:
[----:B------:R1:W-:Y:S02]  /*dc10*/  STS.128 [R245+0x6000], R8 ;  /* 0x00600008f5007388 */ /* 0x0003e40000000c00 */
.L_x_4242:
[----:B------:R-:W-:Y:S05]  /*dc20*/  BSYNC B1 ;  /* 0x0000000000017941 */ /* 0x000fea0003800000 */
.L_x_4241:
[----:B-1----:R-:W-:Y:S01]  /*dc30*/  VIADD R14, R140, 0x10 ;  /* 0x000000108c0e7836 */ /* 0x002fe20000000000 */
[----:B------:R-:W-:Y:S04]  /*dc40*/  BSSY B1, `(.L_x_4251) ;  /* 0x00000be000017945 */ /* 0x000fe80003800000 */
[----:B------:R-:W-:-:S04]  /*dc50*/  ISETP.GE.AND P0, PT, R14, R3, PT ;  /* 0x000000030e00720c */ /* 0x000fc80003f06270 */
[----:B------:R-:W-:-:S13]  /*dc60*/  ISETP.LT.OR P0, PT, R59, -0x87, P0 ;  /* 0xffffff793b00780c */ /* 0x000fda0000701670 */
[----:B------:R-:W-:Y:S05]  /*dc70*/  @P0 BRA `(.L_x_4252) ;  /* 0x0000000800e80947 */ /* 0x000fea0003800000 */
[----:B---3--:R1:W5:Y:S04]  /*dc80*/  LDG.E.128 R32, desc[UR6][R22.64+0x80] ;  /* 0x0000800616207981 */ /* 0x008368000c1e1d00 */
[----:B----4-:R1:W5:Y:S04]  /*dc90*/  LDG.E.128 R16, desc[UR6][R22.64+0x100] ;  /* 0x0001000616107981 */ /* 0x010368000c1e1d00 */
[----:B------:R1:W5:Y:S04]  /*dca0*/  LDG.E.128 R8, desc[UR6][R22.64+0x180] ;  /* 0x0001800616087981 */ /* 0x000368000c1e1d00 */
[----:B--2---:R1:W5:Y:S01]  /*dcb0*/  LDG.E.128 R36, desc[UR6][R22.64] ;  /* 0x0000000616247981 */ /* 0x004362000c1e1d00 */
[----:B------:R-:W-:Y:S01]  /*dcc0*/  ISETP.GE.AND P0, PT, R24, UR5, PT ;  /* 0x0000000518007c0c */ /* 0x000fe2000bf06270 */
[----:B------:R-:W-:-:S12]  /*dcd0*/  BSSY B0, `(.L_x_4253) ;  /* 0x000002a000007945 */ /* 0x000fd80003800000 */
[----:B------:R-:W-:Y:S05]  /*dce0*/  @P0 BRA `(.L_x_4254) ;  /* 0x0000000000a00947 */ /* 0x000fea0003800000 */
[----:B------:R-:W2:Y:S04]  /*dcf0*/  LDG.E.64 R4, desc[UR6][R26.64] ;  /* 0x000000061a047981 */ /* 0x000ea8000c1e1b00 */
[----:B------:R-:W3:Y:S01]  /*dd00*/  LDG.E.64 R6, desc[UR6][R28.64] ;  /* 0x000000061c067981 */ /* 0x000ee2000c1e1b00 */
[----:B-----5:R-:W-:Y:S01]  /*dd10*/  MOV R31, R39 ;  /* 0x00000027001f7202 */ /* 0x020fe20000000f00 */
[--C-:B------:R-:W-:Y:S02]  /*dd20*/  HADD2.F32 R40, -RZ, R37.reuse.H0_H0 ;  /* 0x20000025ff287230 */ /* 0x100fe40000004100 */
[----:B------:R-:W-:Y:S02]  /*dd30*/  HADD2.F32 R39, -RZ, R37.H1_H1 ;  /* 0x30000025ff277230 */ /* 0x000fe40000004100 */
[----:B------:R-:W-:-:S02]  /*dd40*/  HADD2.F32 R37, -RZ, R31.H0_H0 ;  /* 0x2000001fff257230 */ /* 0x000fc40000004100 */
[----:B------:R-:W-:Y:S02]  /*dd50*/  HADD2.F32 R31, -RZ, R31.H1_H1 ;  /* 0x3000001fff1f7230 */ /* 0x000fe40000004100 */
[----:B--2---:R-:W-:Y:S02]  /*dd60*/  HADD2.F32 R0, -RZ, R5.H1_H1 ;  /* 0x30000005ff007230 */ /* 0x004fe40000004100 */
[----:B-1----:R-:W-:Y:S02]  /*dd70*/  HADD2.F32 R22, -RZ, R4.H1_H1 ;  /* 0x30000004ff167230 */ /* 0x002fe40000004100 */
[----:B---3--:R-:W-:Y:S02]  /*dd80*/  HADD2.F32 R2, -RZ, R7.H1_H1 ;  /* 0x30000007ff027230 */ /* 0x008fe40000004100 */
[C---:B------:R-:W-:Y:S01]  /*dd90*/  FMUL.FTZ R23, R0.reuse, R31 ;  /* 0x0000001f00177220 */ /* 0x040fe20000410000 */
[----:B------:R-:W-:Y:S01]  /*dda0*/  FMUL.FTZ R0, R0, R37 ;  /* 0x0000002500007220 */ /* 0x000fe20000410000 */
[----:B------:R-:W-:-:S02]  /*ddb0*/  HADD2.F32 R15, -RZ, R6.H1_H1 ;  /* 0x30000006ff0f7230 */ /* 0x000fc40000004100 */
[----:B------:R-:W-:Y:S01]  /*ddc0*/  FMUL.FTZ R30, R22, R39 ;  /* 0x00000027161e7220 */ /* 0x000fe20000410000 */
[C---:B------:R-:W-:Y:S01]  /*ddd0*/  FFMA.FTZ R23, R2.reuse, R37, -R23 ;  /* 0x0000002502177223 */ /* 0x040fe20000010817 */
[----:B------:R-:W-:Y:S01]  /*dde0*/  FFMA.FTZ R0, R2, R31, R0 ;  /* 0x0000001f02007223 */ /* 0x000fe20000010000 */
[-C--:B------:R-:W-:Y:S01]  /*ddf0*/  FMUL.FTZ R22, R22, R40.reuse ;  /* 0x0000002816167220 */ /* 0x080fe20000410000 */
[----:B------:R-:W-:Y:S02]  /*de00*/  HADD2.F32 R4, -RZ, R4.H0_H0 ;  /* 0x20000004ff047230 */ /* 0x000fe40000004100 */
[C---:B------:R-:W-:Y:S01]  /*de10*/  FFMA.FTZ R30, R15.reuse, R40, -R30 ;  /* 0x000000280f1e7223 */ /* 0x040fe2000001081e */
[--C-:B------:R-:W-:Y:S02]  /*de20*/  HADD2.F32 R31, -RZ, R36.reuse.H0_H0 ;  /* 0x20000024ff1f7230 */ /* 0x100fe40000004100 */
[----:B------:R-:W-:Y:S01]  /*de30*/  FFMA.FTZ R15, R15, R39, R22 ;  /* 0x000000270f0f7223 */ /* 0x000fe20000010016 */
[----:B------:R-:W-:Y:S01]  /*de40*/  HADD2.F32 R37, -RZ, R36.H1_H1 ;  /* 0x30000024ff257230 */ /* 0x000fe20000004100 */
[----:B------:R-:W-:Y:S01]  /*de50*/  F2FP.F16.F32.PACK_AB R0, R0, R23 ;  /* 0x000000170000723e */ /* 0x000fe200000000ff */
[----:B------:R-:W-:-:S02]  /*de60*/  HADD2.F32 R2, -RZ, R38.H0_H0 ;  /* 0x20000026ff027230 */ /* 0x000fc40000004100 */
[C---:B------:R-:W-:Y:S01]  /*de70*/  FMUL.FTZ R22, R4.reuse, R31 ;  /* 0x0000001f04167220 */ /* 0x040fe20000410000 */
[----:B------:R-:W-:Y:S02]  /*de80*/  HADD2.F32 R5, -RZ, R5.H0_H0 ;  /* 0x20000005ff057230 */ /* 0x000fe40000004100 */
[----:B------:R-:W-:Y:S01]  /*de90*/  FMUL.FTZ R39, R4, R37 ;  /* 0x0000002504277220 */ /* 0x000fe20000410000 */
[----:B------:R-:W-:Y:S02]  /*dea0*/  HADD2.F32 R38, -RZ, R38.H1_H1 ;  /* 0x30000026ff267230 */ /* 0x000fe40000004100 */
[----:B------:R-:W-:Y:S02]  /*deb0*/  HADD2.F32 R6, -RZ, R6.H0_H0 ;  /* 0x20000006ff067230 */ /* 0x000fe40000004100 */
        /* <DEDUP_REMOVED lines=11> */
.L_x_4254:
[----:B------:R-:W-:Y:S05]  /*df70*/  BSYNC B0 ;  /* 0x0000000000007941 */ /* 0x000fea0003800000 */
.L_x_4253:
[----:B-----5:R2:W-:Y:S01]  /*df80*/  STS.128 [R245+0x800], R36 ;  /* 0x00080024f5007388 */ /* 0x0205e20000000c00 */
[----:B------:R-:W-:Y:S01]  /*df90*/  IADD3 R0, R24, 0x40, RZ ;  /* 0x0000004018007810 */ /* 0x000fe20007ffe0ff */
[----:B------:R-:W-:Y:S03]  /*dfa0*/  BSSY B0, `(.L_x_4255) ;  /* 0x000002b000007945 */ /* 0x000fe60003800000 */
[----:B------:R-:W-:-:S13]  /*dfb0*/  ISETP.GE.AND P0, PT, R0, UR5, PT ;  /* 0x0000000500007c0c */ /* 0x000fda000bf06270 */
[----:B------:R-:W-:Y:S05]  /*dfc0*/  @P0 BRA `(.L_x_4256) ;  /* 0x0000000000a00947 */ /* 0x000fea0003800000 */
[----:B------:R-:W3:Y:S04]  /*dfd0*/  LDG.E.64 R4, desc[UR6][R26.64+0x40] ;  /* 0x000040061a047981 */ /* 0x000ee8000c1e1b00 */
[----:B------:R-:W4:Y:S01]  /*dfe0*/  LDG.E.64 R6, desc[UR6][R28.64+0x40] ;  /* 0x000040061c067981 */ /* 0x000f22000c1e1b00 */
[----:B------:R-:W-:Y:S01]  /*dff0*/  MOV R31, R35 ;  /* 0x00000023001f7202 */ /* 0x000fe20000000f00 */
[--C-:B--2---:R-:W-:Y:S02]  /*e000*/  HADD2.F32 R36, -RZ, R33.reuse.H0_H0 ;  /* 0x20000021ff247230 */ /* 0x104fe40000004100 */
[----:B------:R-:W-:Y:S02]  /*e010*/  HADD2.F32 R35, -RZ, R33.H1_H1 ;  /* 0x30000021ff237230 */ /* 0x000fe40000004100 */
[----:B------:R-:W-:-:S02]  /*e020*/  HADD2.F32 R33, -RZ, R31.H0_H0 ;  /* 0x2000001fff217230 */ /* 0x000fc40000004100 */
[----:B------:R-:W-:Y:S02]  /*e030*/  HADD2.F32 R31, -RZ, R31.H1_H1 ;  /* 0x3000001fff1f7230 */ /* 0x000fe40000004100 */
[----:B---3--:R-:W-:Y:S02]  /*e040*/  HADD2.F32 R0, -RZ, R5.H1_H1 ;  /* 0x30000005ff007230 */ /* 0x008fe40000004100 */
[----:B-1----:R-:W-:Y:S02]  /*e050*/  HADD2.F32 R22, -RZ, R4.H1_H1 ;  /* 0x30000004ff167230 */ /* 0x002fe40000004100 */
[----:B----4-:R-:W-:Y:S02]  /*e060*/  HADD2.F32 R2, -RZ, R7.H1_H1 ;  /* 0x30000007ff027230 */ /* 0x010fe40000004100 */
        /* <DEDUP_REMOVED lines=30> */
.L_x_4256:
[----:B------:R-:W-:Y:S05]  /*e250*/  BSYNC B0 ;  /* 0x0000000000007941 */ /* 0x000fea0003800000 */
.L_x_4255:
[----:B------:R3:W-:Y:S01]  /*e260*/  STS.128 [R245+0x2800], R32 ;  /* 0x00280020f5007388 */ /* 0x0007e20000000c00 */
[----:B------:R-:W-:Y:S01]  /*e270*/  IADD3 R0, R24, 0x80, RZ ;  /* 0x0000008018007810 */ /* 0x000fe20007ffe0ff */
[----:B------:R-:W-:Y:S03]  /*e280*/  BSSY B0, `(.L_x_4257) ;  /* 0x000002b000007945 */ /* 0x000fe60003800000 */
[----:B------:R-:W-:-:S13]  /*e290*/  ISETP.GE.AND P0, PT, R0, UR5, PT ;  /* 0x0000000500007c0c */ /* 0x000fda000bf06270 */
[----:B------:R-:W-:Y:S05]  /*e2a0*/  @P0 BRA `(.L_x_4258) ;  /* 0x0000000000a00947 */ /* 0x000fea0003800000 */
[----:B------:R-:W4:Y:S04]  /*e2b0*/  LDG.E.64 R4, desc[UR6][R26.64+0x80] ;  /* 0x000080061a047981 */ /* 0x000f28000c1e1b00 */
[----:B------:R-:W5:Y:S01]  /*e2c0*/  LDG.E.64 R6, desc[UR6][R28.64+0x80] ;  /* 0x000080061c067981 */ /* 0x000f62000c1e1b00 */
[--C-:B-1----:R-:W-:Y:S01]  /*e2d0*/  HADD2.F32 R23, -RZ, R19.reuse.H0_H0 ;  /* 0x20000013ff177230 */ /* 0x102fe20000004100 */
[----:B------:R-:W-:Y:S01]  /*e2e0*/  MOV R30, R18 ;  /* 0x00000012001e7202 */ /* 0x000fe20000000f00 */
[----:B------:R-:W-:Y:S02]  /*e2f0*/  HADD2.F32 R19, -RZ, R19.H1_H1 ;  /* 0x30000013ff137230 */ /* 0x000fe40000004100 */
[--C-:B---3--:R-:W-:Y:S02]  /*e300*/  HADD2.F32 R32, -RZ, R17.reuse.H0_H0 ;  /* 0x20000011ff207230 */ /* 0x108fe40000004100 */
[----:B------:R-:W-:-:S02]  /*e310*/  HADD2.F32 R31, -RZ, R17.H1_H1 ;  /* 0x30000011ff1f7230 */ /* 0x000fc40000004100 */
[----:B----4-:R-:W-:Y:S02]  /*e320*/  HADD2.F32 R0, -RZ, R5.H1_H1 ;  /* 0x30000005ff007230 */ /* 0x010fe40000004100 */
[----:B------:R-:W-:Y:S02]  /*e330*/  HADD2.F32 R18, -RZ, R4.H1_H1 ;  /* 0x30000004ff127230 */ /* 0x000fe40000004100 */
[----:B-----5:R-:W-:Y:S02]  /*e340*/  HADD2.F32 R2, -RZ, R7.H1_H1 ;  /* 0x30000007ff027230 */ /* 0x020fe40000004100 */
[C---:B------:R-:W-:Y:S01]  /*e350*/  FMUL.FTZ R17, R0.reuse, R19 ;  /* 0x0000001300117220 */ /* 0x040fe20000410000 */
[----:B------:R-:W-:Y:S01]  /*e360*/  FMUL.FTZ R0, R0, R23 ;  /* 0x0000001700007220 */ /* 0x000fe20000410000 */
[----:B------:R-:W-:Y:S02]  /*e370*/  HADD2.F32 R15, -RZ, R6.H1_H1 ;  /* 0x30000006ff0f7230 */ /* 0x000fe40000004100 */
[----:B------:R-:W-:Y:S01]  /*e380*/  FMUL.FTZ R22, R18, R31 ;  /* 0x0000001f12167220 */ /* 0x000fe20000410000 */
[C---:B------:R-:W-:Y:S01]  /*e390*/  FFMA.FTZ R17, R2.reuse, R23, -R17 ;  /* 0x0000001702117223 */ /* 0x040fe20000010811 */
[----:B------:R-:W-:Y:S01]  /*e3a0*/  FFMA.FTZ R0, R2, R19, R0 ;  /* 0x0000001302007223 */ /* 0x000fe20000010000 */
[----:B------:R-:W-:Y:S01]  /*e3b0*/  FMUL.FTZ R18, R18, R32 ;  /* 0x0000002012127220 */ /* 0x000fe20000410000 */
[----:B------:R-:W-:-:S02]  /*e3c0*/  HADD2.F32 R4, -RZ, R4.H0_H0 ;  /* 0x20000004ff047230 */ /* 0x000fc40000004100 */
[C---:B------:R-:W-:Y:S01]  /*e3d0*/  FFMA.FTZ R22, R15.reuse, R32, -R22 ;  /* 0x000000200f167223 */ /* 0x040fe20000010816 */
[--C-:B------:R-:W-:Y:S02]  /*e3e0*/  HADD2.F32 R19, -RZ, R16.reuse.H0_H0 ;  /* 0x20000010ff137230 */ /* 0x100fe40000004100 */
[----:B------:R-:W-:Y:S01]  /*e3f0*/  FFMA.FTZ R15, R15, R31, R18 ;  /* 0x0000001f0f0f7223 */ /* 0x000fe20000010012 */
[----:B------:R-:W-:Y:S02]  /*e400*/  HADD2.F32 R23, -RZ, R16.H1_H1 ;  /* 0x30000010ff177230 */ /* 0x000fe40000004100 */
[--C-:B------:R-:W-:Y:S02]  /*e410*/  HADD2.F32 R2, -RZ, R30.reuse.H0_H0 ;  /* 0x2000001eff027230 */ /* 0x100fe40000004100 */
[C---:B------:R-:W-:Y:S01]  /*e420*/  FMUL.FTZ R16, R4.reuse, R19 ;  /* 0x0000001304107220 */ /* 0x040fe20000410000 */
[----:B------:R-:W-:Y:S02]  /*e430*/  HADD2.F32 R5, -RZ, R5.H0_H0 ;  /* 0x20000005ff057230 */ /* 0x000fe40000004100 */
[----:B------:R-:W-:Y:S01]  /*e440*/  FMUL.FTZ R31, R4, R23 ;  /* 0x00000017041f7220 */ /* 0x000fe20000410000 */
[----:B------:R-:W-:Y:S01]  /*e450*/  HADD2.F32 R30, -RZ, R30.H1_H1 ;  /* 0x3000001eff1e7230 */ /* 0x000fe20000004100 */
[----:B------:R-:W-:Y:S01]  /*e460*/  F2FP.F16.F32.PACK_AB R15, R15, R22 ;  /* 0x000000160f0f723e */ /* 0x000fe200000000ff */
[----:B------:R-:W-:-:S02]  /*e470*/  HADD2.F32 R6, -RZ, R6.H0_H0 ;  /* 0x20000006ff067230 */ /* 0x000fc40000004100 */
[----:B------:R-:W-:Y:S02]  /*e480*/  HADD2.F32 R7, -RZ, R7.H0_H0 ;  /* 0x20000007ff077230 */ /* 0x000fe40000004100 */
[C---:B------:R-:W-:Y:S01]  /*e490*/  FMUL.FTZ R4, R5.reuse, R30 ;  /* 0x0000001e05047220 */ /* 0x040fe20000410000 */
[-C--:B------:R-:W-:Y:S01]  /*e4a0*/  FMUL.FTZ R5, R5, R2.reuse ;  /* 0x0000000205057220 */ /* 0x080fe20000410000 */
        /* <DEDUP_REMOVED lines=8> */
.L_x_4258:
[----:B------:R-:W-:Y:S05]  /*e530*/  BSYNC B0 ;  /* 0x0000000000007941 */ /* 0x000fea0003800000 */
.L_x_4257:
[----:B------:R4:W-:Y:S01]  /*e540*/  STS.128 [R245+0x4800], R16 ;  /* 0x00480010f5007388 */ /* 0x0009e20000000c00 */
[----:B------:R-:W-:Y:S01]  /*e550*/  IADD3 R0, R24, 0xc0, RZ ;  /* 0x000000c018007810 */ /* 0x000fe20007ffe0ff */
[----:B------:R-:W-:Y:S03]  /*e560*/  BSSY B0, `(.L_x_4259) ;  /* 0x000002a000007945 */ /* 0x000fe60003800000 */
[----:B------:R-:W-:-:S13]  /*e570*/  ISETP.GE.AND P0, PT, R0, UR5, PT ;  /* 0x0000000500007c0c */ /* 0x000fda000bf06270 */
[----:B------:R-:W-:Y:S05]  /*e580*/  @P0 BRA `(.L_x_4260) ;  /* 0x00000000009c0947 */ /* 0x000fea0003800000 */
[----:B------:R-:W5:Y:S04]  /*e590*/  LDG.E.64 R4, desc[UR6][R26.64+0xc0] ;  /* 0x0000c0061a047981 */ /* 0x000f68000c1e1b00 */
[----:B------:R-:W2:Y:S01]  /*e5a0*/  LDG.E.64 R6, desc[UR6][R28.64+0xc0] ;  /* 0x0000c0061c067981 */ /* 0x000ea2000c1e1b00 */
[--C-:B------:R-:W-:Y:S01]  /*e5b0*/  HADD2.F32 R15, -RZ, R11.reuse.H1_H1 ;  /* 0x3000000bff0f7230 */ /* 0x100fe20000004100 */
[----:B----4-:R-:W-:Y:S01]  /*e5c0*/  MOV R18, R10 ;  /* 0x0000000a00127202 */ /* 0x010fe20000000f00 */
[----:B------:R-:W-:Y:S02]  /*e5d0*/  HADD2.F32 R17, -RZ, R11.H0_H0 ;  /* 0x2000000bff117230 */ /* 0x000fe40000004100 */
[--C-:B------:R-:W-:Y:S02]  /*e5e0*/  HADD2.F32 R19, -RZ, R9.reuse.H1_H1 ;  /* 0x30000009ff137230 */ /* 0x100fe40000004100 */
[----:B-1----:R-:W-:-:S02]  /*e5f0*/  HADD2.F32 R22, -RZ, R9.H0_H0 ;  /* 0x20000009ff167230 */ /* 0x002fc40000004100 */
[----:B-----5:R-:W-:Y:S02]  /*e600*/  HADD2.F32 R0, -RZ, R5.H1_H1 ;  /* 0x30000005ff007230 */ /* 0x020fe40000004100 */
[----:B------:R-:W-:Y:S02]  /*e610*/  HADD2.F32 R10, -RZ, R4.H1_H1 ;  /* 0x30000004ff0a7230 */ /* 0x000fe40000004100 */
[----:B--2---:R-:W-:Y:S02]  /*e620*/  HADD2.F32 R2, -RZ, R7.H1_H1 ;  /* 0x30000007ff027230 */ /* 0x004fe40000004100 */
        /* <DEDUP_REMOVED lines=11> */
[----:B------:R-:W-:Y:S01]  /*e6e0*/  HADD2.F32 R17, -RZ, R8.H1_H1 ;  /* 0x30000008ff117230 */ /* 0x000fe20000004100 */
[----:B------:R-:W-:Y:S01]  /*e6f0*/  F2FP.F16.F32.PACK_AB R11, R0, R11 ;  /* 0x0000000b000b723e */ /* 0x000fe200000000ff */
        /* <DEDUP_REMOVED lines=16> */
.L_x_4260:
[----:B------:R-:W-:Y:S05]  /*e800*/  BSYNC B0 ;  /* 0x0000000000007941 */ /* 0x000fea0003800000 */
.L_x_4259:
[----:B------:R1:W-:Y:S02]  /*e810*/  STS.128 [R245+0x6800], R8 ;  /* 0x00680008f5007388 */ /* 0x0003e40000000c00 */
.L_x_4252:
[----:B------:R-:W-:Y:S05]  /*e820*/  BSYNC B1 ;  /* 0x0000000000017941 */ /* 0x000fea0003800000 */
.L_x_4251:
        /* <DEDUP_REMOVED lines=39> */
[----:B------:R-:W-:Y:S01]  /*eaa0*/  HADD2.F32 R38, -RZ, R38.H1_H1 ;  /* 0x30000026ff267230 */ /* 0x000fe20000004100 */
[----:B------:R-:W-:Y:S01]  /*eab0*/  F2FP.F16.F32.PACK_AB R15, R15, R30 ;  /* 0x0000001e0f0f723e */ /* 0x000fe200000000ff */
[----:B------:R-:W-:Y:S02]  /*eac0*/  HADD2.F32 R6, -RZ, R6.H0_H0 ;  /* 0x20000006ff067230 */ /* 0x000fe40000004100 */
        /* <DEDUP_REMOVED lines=10> */
.L_x_4264:
[----:B------:R-:W-:Y:S05]  /*eb70*/  BSYNC B0 ;  /* 0x0000000000007941 */ /* 0x000fea0003800000 */
.L_x_4263:
        /* <DEDUP_REMOVED lines=8> */
[--C-:B------:R-:W-:Y:S02]  /*ec00*/  HADD2.F32 R35, -RZ, R33.reuse.H0_H0 ;  /* 0x20000021ff237230 */ /* 0x100fe40000004100 */
        /* <DEDUP_REMOVED lines=36> */
.L_x_4266:
[----:B------:R-:W-:Y:S05]  /*ee50*/  BSYNC B0 ;  /* 0x0000000000007941 */ /* 0x000fea0003800000 */
.L_x_4265:
        /* <DEDUP_REMOVED lines=10> */
[--C-:B------:R-:W-:Y:S02]  /*ef00*/  HADD2.F32 R30, -RZ, R17.reuse.H0_H0 ;  /* 0x20000011ff1e7230 */ /* 0x100fe40000004100 */
        /* <DEDUP_REMOVED lines=16> */
[----:B------:R-:W-:Y:S02]  /*f010*/  HADD2.F32 R5, -RZ, R5.H0_H0 ;  /* 0x20000005ff057230 */ /* 0x000fe40000004100 */
[----:B------:R-:W-:Y:S01]  /*f020*/  FMUL.FTZ R18, R4, R19 ;  /* 0x0000001304127220 */ /* 0x000fe20000410000 */
[--C-:B------:R-:W-:Y:S01]  /*f030*/  HADD2.F32 R16, -RZ, R23.reuse.H1_H1 ;  /* 0x30000017ff107230 */ /* 0x100fe20000004100 */
[----:B------:R-:W-:Y:S01]  /*f040*/  F2FP.F16.F32.PACK_AB R15, R15, R20 ;  /* 0x000000140f0f723e */ /* 0x000fe200000000ff */
[----:B------:R-:W-:-:S02]  /*f050*/  HADD2.F32 R2, -RZ, R23.H0_H0 ;  /* 0x20000017ff027230 */ /* 0x000fc40000004100 */
[----:B------:R-:W-:Y:S01]  /*f060*/  FMUL.FTZ R23, R4, R21 ;  /* 0x0000001504177220 */ /* 0x000fe20000410000 */
        /* <DEDUP_REMOVED lines=12> */
.L_x_4268:
[----:B------:R-:W-:Y:S05]  /*f130*/  BSYNC B0 ;  /* 0x0000000000007941 */ /* 0x000fea0003800000 */
.L_x_4267:
        /* <DEDUP_REMOVED lines=44> */
.L_x_4270:
[----:B------:R-:W-:Y:S05]  /*f400*/  BSYNC B0 ;  /* 0x0000000000007941 */ /* 0x000fea0003800000 */
.L_x_4269:
[----:B------:R1:W-:Y:S02]  /*f410*/  STS.128 [R245+0x7000], R8 ;  /* 0x00700008f5007388 */ /* 0x0003e40000000c00 */
.L_x_4262:
[----:B------:R-:W-:Y:S05]  /*f420*/  BSYNC B1 ;  /* 0x0000000000017941 */ /* 0x000fea0003800000 */
.L_x_4261:
[----:B-1----:R-:W-:-:S05]  /*f430*/  VIADD R20, R140, 0x30 ;  /* 0x000000308c147836 */ /* 0x002fca0000000000 */
        /* <DEDUP_REMOVED lines=12> */
[--C-:B-----5:R-:W-:Y:S02]  /*f500*/  HADD2.F32 R15, -RZ, R39.reuse.H1_H1 ;  /* 0x30000027ff0f7230 */ /* 0x120fe40000004100 */
[----:B------:R-:W-:Y:S02]  /*f510*/  HADD2.F32 R21, -RZ, R39.H0_H0 ;  /* 0x20000027ff157230 */ /* 0x000fe40000004100 */
[--C-:B------:R-:W-:Y:S02]  /*f520*/  HADD2.F32 R23, -RZ, R37.reuse.H1_H1 ;  /* 0x30000025ff177230 */ /* 0x100fe40000004100 */
[----:B------:R-:W-:-:S02]  /*f530*/  HADD2.F32 R31, -RZ, R37.H0_H0 ;  /* 0x20000025ff1f7230 */ /* 0x000fc40000004100 */
[----:B--2---:R-:W-:Y:S02]  /*f540*/  HADD2.F32 R0, -RZ, R3.H1_H1 ;  /* 0x30000003ff007230 */ /* 0x004fe40000004100 */
[----:B-1----:R-:W-:Y:S02]  /*f550*/  HADD2.F32 R12, -RZ, R2.H1_H1 ;  /* 0x30000002ff0c7230 */ /* 0x002fe40000004100 */
[----:B---3--:R-:W-:Y:S02]  /*f560*/  HADD2.F32 R6, -RZ, R5.H1_H1 ;  /* 0x30000005ff067230 */ /* 0x008fe40000004100 */
        /* <DEDUP_REMOVED lines=29> */
.L_x_4273:
[----:B------:R-:W-:Y:S05]  /*f740*/  BSYNC B0 ;  /* 0x0000000000007941 */ /* 0x000fea0003800000 */
.L_x_4272:
[----:B-----5:R2:W-:Y:S01]  /*f750*/  STS.128 [R245+0x1800], R36 ;  /* 0x00180024f5007388 */ /* 0x0205e20000000c00 */
[----:B------:R-:W-:Y:S01]  /*f760*/  IADD3 R0, R24, 0x40, RZ ;  /* 0x0000004018007810 */ /* 0x000fe20007ffe0ff */
[----:B------:R-:W-:Y:S03]  /*f770*/  BSSY B0, `(.L_x_4274) ;  /* 0x0000029000007945 */ /* 0x000fe60003800000 */
[----:B------:R-:W-:-:S13]  /*f780*/  ISETP.GE.AND P0, PT, R0, UR5, PT ;  /* 0x0000000500007c0c */ /* 0x000fda000bf06270 */
[----:B------:R-:W-:Y:S05]  /*f790*/  @P0 BRA `(.L_x_4275) ;  /* 0x0000000000980947 */ /* 0x000fea0003800000 */
[----:B------:R-:W3:Y:S04]  /*f7a0*/  LDG.E.64 R2, desc[UR6][R26.64+0x40] ;  /* 0x000040061a027981 */ /* 0x000ee8000c1e1b00 */
[----:B------:R-:W4:Y:S01]  /*f7b0*/  LDG.E.64 R4, desc[UR6][R28.64+0x40] ;  /* 0x000040061c047981 */ /* 0x000f22000c1e1b00 */
[--C-:B------:R-:W-:Y:S02]  /*f7c0*/  HADD2.F32 R15, -RZ, R35.reuse.H1_H1 ;  /* 0x30000023ff0f7230 */ /* 0x100fe40000004100 */
[----:B------:R-:W-:Y:S02]  /*f7d0*/  HADD2.F32 R21, -RZ, R35.H0_H0 ;  /* 0x20000023ff157230 */ /* 0x000fe40000004100 */
[--C-:B------:R-:W-:Y:S02]  /*f7e0*/  HADD2.F32 R23, -RZ, R33.reuse.H1_H1 ;  /* 0x30000021ff177230 */ /* 0x100fe40000004100 */
[----:B------:R-:W-:-:S02]  /*f7f0*/  HADD2.F32 R31, -RZ, R33.H0_H0 ;  /* 0x20000021ff1f7230 */ /* 0x000fc40000004100 */
[----:B---3--:R-:W-:Y:S02]  /*f800*/  HADD2.F32 R0, -RZ, R3.H1_H1 ;  /* 0x30000003ff007230 */ /* 0x008fe40000004100 */
[----:B-1----:R-:W-:Y:S02]  /*f810*/  HADD2.F32 R12, -RZ, R2.H1_H1 ;  /* 0x30000002ff0c7230 */ /* 0x002fe40000004100 */
[----:B----4-:R-:W-:Y:S02]  /*f820*/  HADD2.F32 R6, -RZ, R5.H1_H1 ;  /* 0x30000005ff067230 */ /* 0x010fe40000004100 */
        /* <DEDUP_REMOVED lines=29> */
.L_x_4275:
[----:B------:R-:W-:Y:S05]  /*fa00*/  BSYNC B0 ;  /* 0x0000000000007941 */ /* 0x000fea0003800000 */
.L_x_4274:
[----:B------:R3:W-:Y:S01]  /*fa10*/  STS.128 [R245+0x3800], R32 ;  /* 0x00380020f5007388 */ /* 0x0007e20000000c00 */
[----:B------:R-:W-:Y:S01]  /*fa20*/  IADD3 R0, R24, 0x80, RZ ;  /* 0x0000008018007810 */ /* 0x000fe20007ffe0ff */
[----:B------:R-:W-:Y:S03]  /*fa30*/  BSSY B0, `(.L_x_4276) ;  /* 0x000002c000007945 */ /* 0x000fe60003800000 */
[----:B------:R-:W-:-:S13]  /*fa40*/  ISETP.GE.AND P0, PT, R0, UR5, PT ;  /* 0x0000000500007c0c */ /* 0x000fda000bf06270 */
[----:B------:R-:W-:Y:S05]  /*fa50*/  @P0 BRA `(.L_x_4277) ;  /* 0x0000000000a40947 */ /* 0x000fea0003800000 */
[----:B------:R-:W4:Y:S04]  /*fa60*/  LDG.E.64 R2, desc[UR6][R26.64+0x80] ;  /* 0x000080061a027981 */ /* 0x000f28000c1e1b00 */
[----:B------:R-:W5:Y:S01]  /*fa70*/  LDG.E.64 R4, desc[UR6][R28.64+0x80] ;  /* 0x000080061c047981 */ /* 0x000f62000c1e1b00 */
[----:B------:R-:W-:Y:S01]  /*fa80*/  MOV R15, R19 ;  /* 0x00000013000f7202 */ /* 0x000fe20000000f00 */
[--C-:B------:R-:W-:Y:S01]  /*fa90*/  HADD2.F32 R23, -RZ, R17.reuse.H0_H0 ;  /* 0x20000011ff177230 */ /* 0x100fe20000004100 */
[----:B------:R-:W-:Y:S01]  /*faa0*/  MOV R21, R18 ;  /* 0x0000001200157202 */ /* 0x000fe20000000f00 */
[----:B------:R-:W-:Y:S02]  /*fab0*/  HADD2.F32 R19, -RZ, R17.H1_H1 ;  /* 0x30000011ff137230 */ /* 0x000fe40000004100 */
[----:B------:R-:W-:-:S02]  /*fac0*/  HADD2.F32 R17, -RZ, R15.H0_H0 ;  /* 0x2000000fff117230 */ /* 0x000fc40000004100 */
[----:B------:R-:W-:Y:S02]  /*fad0*/  HADD2.F32 R15, -RZ, R15.H1_H1 ;  /* 0x3000000fff0f7230 */ /* 0x000fe40000004100 */
[----:B----4-:R-:W-:Y:S02]  /*fae0*/  HADD2.F32 R0, -RZ, R3.H1_H1 ;  /* 0x30000003ff007230 */ /* 0x010fe40000004100 */
[----:B-1----:R-:W-:Y:S02]  /*faf0*/  HADD2.F32 R12, -RZ, R2.H1_H1 ;  /* 0x30000002ff0c7230 */ /* 0x002fe40000004100 */
[----:B-----5:R-:W-:Y:S02]  /*fb00*/  HADD2.F32 R7, -RZ, R4.H1_H1 ;  /* 0x30000004ff077230 */ /* 0x020fe40000004100 */
[----:B------:R-:W-:Y:S01]  /*fb10*/  FMUL.FTZ R13, R0, R15 ;  /* 0x0000000f000d7220 */ /* 0x000fe20000410000 */
[----:B------:R-:W-:Y:S02]  /*fb20*/  HADD2.F32 R6, -RZ, R5.H1_H1 ;  /* 0x30000005ff067230 */ /* 0x000fe40000004100 */
[----:B------:R-:W-:Y:S01]  /*fb30*/  FMUL.FTZ R18, R12, R19 ;  /* 0x000000130c127220 */ /* 0x000fe20000410000 */
[----:B------:R-:W-:Y:S01]  /*fb40*/  FMUL.FTZ R0, R0, R17 ;  /* 0x0000001100007220 */ /* 0x000fe20000410000 */
[----:B------:R-:W-:Y:S01]  /*fb50*/  FMUL.FTZ R12, R12, R23 ;  /* 0x000000170c0c7220 */ /* 0x000fe20000410000 */
[----:B------:R-:W-:-:S02]  /*fb60*/  HADD2.F32 R2, -RZ, R2.H0_H0 ;  /* 0x20000002ff027230 */ /* 0x000fc40000004100 */
[C---:B------:R-:W-:Y:S01]  /*fb70*/  FFMA.FTZ R18, R7.reuse, R23, -R18 ;  /* 0x0000001707127223 */ /* 0x040fe20000010812 */
[C---:B------:R-:W-:Y:S01]  /*fb80*/  FFMA.FTZ R13, R6.reuse, R17, -R13 ;  /* 0x00000011060d7223 */ /* 0x040fe2000001080d */
[----:B------:R-:W-:Y:S01]  /*fb90*/  FFMA.FTZ R0, R6, R15, R0 ;  /* 0x0000000f06007223 */ /* 0x000fe20000010000 */
[----:B------:R-:W-:Y:S01]  /*fba0*/  FFMA.FTZ R7, R7, R19, R12 ;  /* 0x0000001307077223 */ /* 0x000fe2000001000c */
[--C-:B------:R-:W-:Y:S02]  /*fbb0*/  HADD2.F32 R15, -RZ, R16.reuse.H0_H0 ;  /* 0x20000010ff0f7230 */ /* 0x100fe40000004100 */
[----:B------:R-:W-:Y:S01]  /*fbc0*/  HADD2.F32 R17, -RZ, R16.H1_H1 ;  /* 0x30000010ff117230 */ /* 0x000fe20000004100 */
[----:B------:R-:W-:Y:S01]  /*fbd0*/  F2FP.F16.F32.PACK_AB R0, R0, R13 ;  /* 0x0000000d0000723e */ /* 0x000fe200000000ff */
[----:B------:R-:W-:Y:S02]  /*fbe0*/  HADD2.F32 R3, -RZ, R3.H0_H0 ;  /* 0x20000003ff037230 */ /* 0x000fe40000004100 */
[----:B------:R-:W-:Y:S01]  /*fbf0*/  FMUL.FTZ R16, R2, R15 ;  /* 0x0000000f02107220 */ /* 0x000fe20000410000 */
[----:B------:R-:W-:-:S02]  /*fc00*/  HADD2.F32 R12, -RZ, R21.H1_H1 ;  /* 0x30000015ff0c7230 */ /* 0x000fc40000004100 */
[----:B------:R-:W-:Y:S01]  /*fc10*/  FMUL.FTZ R19, R2, R17 ;  /* 0x0000001102137220 */ /* 0x000fe20000410000 */
[----:B------:R-:W-:Y:S02]  /*fc20*/  HADD2.F32 R6, -RZ, R21.H0_H0 ;  /* 0x20000015ff067230 */ /* 0x000fe40000004100 */
        /* <DEDUP_REMOVED lines=12> */
.L_x_4277:
[----:B------:R-:W-:Y:S05]  /*fcf0*/  BSYNC B0 ;  /* 0x0000000000007941 */ /* 0x000fea0003800000 */
.L_x_4276:
[----:B------:R4:W-:Y:S01]  /*fd00*/  STS.128 [R245+0x5800], R16 ;  /* 0x00580010f5007388 */ /* 0x0009e20000000c00 */
[----:B------:R-:W-:Y:S01]  /*fd10*/  IADD3 R24, R24, 0xc0, RZ ;  /* 0x000000c018187810 */ /* 0x000fe20007ffe0ff */
[----:B------:R-:W-:Y:S03]  /*fd20*/  BSSY B0, `(.L_x_4278) ;  /* 0x000002b000007945 */ /* 0x000fe60003800000 */
[----:B------:R-:W-:-:S13]  /*fd30*/  ISETP.GE.AND P0, PT, R24, UR5, PT ;  /* 0x0000000518007c0c */ /* 0x000fda000bf06270 */
[----:B------:R-:W-:Y:S05]  /*fd40*/  @P0 BRA `(.L_x_4279) ;  /* 0x0000000000a00947 */ /* 0x000fea0003800000 */
[----:B------:R-:W5:Y:S04]  /*fd50*/  LDG.E.64 R26, desc[UR6][R26.64+0xc0] ;  /* 0x0000c0061a1a7981 */ /* 0x000f68000c1e1b00 */
[----:B------:R-:W2:Y:S01]  /*fd60*/  LDG.E.64 R28, desc[UR6][R28.64+0xc0] ;  /* 0x0000c0061c1c7981 */ /* 0x000ea2000c1e1b00 */
[----:B------:R-:W-:Y:S01]  /*fd70*/  MOV R7, R11 ;  /* 0x0000000b00077202 */ /* 0x000fe20000000f00 */
[--C-:B-1----:R-:W-:Y:S02]  /*fd80*/  HADD2.F32 R12, -RZ, R9.reuse.H0_H0 ;  /* 0x20000009ff0c7230 */ /* 0x102fe40000004100 */
[----:B------:R-:W-:Y:S02]  /*fd90*/  HADD2.F32 R11, -RZ, R9.H1_H1 ;  /* 0x30000009ff0b7230 */ /* 0x000fe40000004100 */
[----:B------:R-:W-:-:S02]  /*fda0*/  HADD2.F32 R9, -RZ, R7.H0_H0 ;  /* 0x20000007ff097230 */ /* 0x000fc40000004100 */
[----:B------:R-:W-:Y:S02]  /*fdb0*/  HADD2.F32 R7, -RZ, R7.H1_H1 ;  /* 0x30000007ff077230 */ /* 0x000fe40000004100 */
[----:B-----5:R-:W-:Y:S02]  /*fdc0*/  HADD2.F32 R0, -RZ, R27.H1_H1 ;  /* 0x3000001bff007230 */ /* 0x020fe40000004100 */
[----:B------:R-:W-:Y:S02]  /*fdd0*/  HADD2.F32 R4, -RZ, R26.H1_H1 ;  /* 0x3000001aff047230 */ /* 0x000fe40000004100 */
[----:B--2---:R-:W-:Y:S02]  /*fde0*/  HADD2.F32 R2, -RZ, R29.H1_H1 ;  /* 0x3000001dff027230 */ /* 0x004fe40000004100 */
        /* <DEDUP_REMOVED lines=9> */
[----:B------:R-:W-:Y:S02]  /*fe80*/  HADD2.F32 R9, -RZ, R8.H1_H1 ;  /* 0x30000008ff097230 */ /* 0x000fe40000004100 */
[----:B------:R-:W-:Y:S01]  /*fe90*/  FFMA.FTZ R3, R3, R11, R4 ;  /* 0x0000000b03037223 */ /* 0x000fe20000010004 */
[----:B------:R-:W-:Y:S01]  /*fea0*/  HADD2.F32 R2, -RZ, R10.H0_H0 ;  /* 0x2000000aff027230 */ /* 0x000fe20000004100 */
[----:B------:R-:W-:Y:S01]  /*feb0*/  F2FP.F16.F32.PACK_AB R0, R0, R5 ;  /* 0x000000050000723e */ /* 0x000fe200000000ff */
[----:B------:R-:W-:-:S02]  /*fec0*/  HADD2.F32 R27, -RZ, R27.H0_H0 ;  /* 0x2000001bff1b7230 */ /* 0x000fc40000004100 */
[C---:B------:R-:W-:Y:S01]  /*fed0*/  FMUL.FTZ R11, R26.reuse, R9 ;  /* 0x000000091a0b7220 */ /* 0x040fe20000410000 */
[----:B------:R-:W-:Y:S02]  /*fee0*/  HADD2.F32 R7, -RZ, R8.H0_H0 ;  /* 0x20000008ff077230 */ /* 0x000fe40000004100 */
[----:B------:R-:W-:Y:S02]  /*fef0*/  HADD2.F32 R10, -RZ, R10.H1_H1 ;  /* 0x3000000aff0a7230 */ /* 0x000fe40000004100 */
[----:B------:R-:W-:Y:S02]  /*ff00*/  HADD2.F32 R28, -RZ, R28.H0_H0 ;  /* 0x2000001cff1c7230 */ /* 0x000fe40000004100 */
[-C--:B------:R-:W-:Y:S01]  /*ff10*/  FMUL.FTZ R26, R26, R7.reuse ;  /* 0x000000071a1a7220 */ /* 0x080fe20000410000 */
        /* <DEDUP_REMOVED lines=11> */
.L_x_4279:
[----:B------:R-:W-:Y:S05]  /*ffd0*/  BSYNC B0 ;  /* 0x0000000000007941 */ /* 0x000fea0003800000 */
.L_x_4278:
[----:B------:R1:W-:Y:S01]  /*ffe0*/  STS.128 [R245+0x7800], R8 ;  /* 0x00780008f5007388 */ /* 0x0003e20000000c00 */
[----:B------:R-:W-:Y:S05]  /*fff0*/  BRA `(.L_x_4271) ;  /* 0x0000005c007c7947 */ /* 0x000fea0003800000 */
.L_x_4240:
[----:B------:R-:W-:Y:S04]  /*10000*/  BSSY B1, `(.L_x_4280) ;  /* 0x000016a000017945 */ /* 0x000fe80003800000 */
[----:B------:R-:W-:Y:S05]  /*10010*/  @!P1 BRA `(.L_x_4281) ;  /* 0x0000001400a09947 */ /* 0x000fea0003800000 */
[----:B------:R1:W5:Y:S04]  /*10020*/  LDG.E.128 R32, desc[UR6][R14.64+0x80] ;  /* 0x000080060e207981 */ /* 0x000368000c1e1d00 */
[----:B------:R1:W5:Y:S04]  /*10030*/  LDG.E.128 R28, desc[UR6][R14.64+0x100] ;  /* 0x000100060e1c7981 */ /* 0x000368000c1e1d00 */
[----:B------:R1:W5:Y:S04]  /*10040*/  LDG.E.128 R16, desc[UR6][R14.64+0x180] ;  /* 0x000180060e107981 */ /* 0x000368000c1e1d00 */
[----:B------:R1:W5:Y:S01]  /*10050*/  LDG.E.128 R40, desc[UR6][R14.64] ;  /* 0x000000060e287981 */ /* 0x000362000c1e1d00 */
[----:B------:R-:W-:Y:S01]  /*10060*/  ISETP.GE.AND P0, PT, R24, UR5, PT ;  /* 0x0000000518007c0c */ /* 0x000fe2000bf06270 */
[----:B------:R-:W-:-:S12]  /*10070*/  BSSY B0, `(.L_x_4282) ;  /* 0x0000056000007945 */ /* 0x000fd80003800000 */
[----:B------:R-:W-:Y:S05]  /*10080*/  @P0 BRA `(.L_x_4283) ;  /* 0x0000000400500947 */ /* 0x000fea0003800000 */
[-C--:B------:R-:W-:Y:S01]  /*10090*/  ISETP.GE.AND P0, PT, R24, R129.reuse, PT ;  /* 0x000000811800720c */ /* 0x080fe20003f06270 */
[----:B------:R-:W-:Y:S01]  /*100a0*/  ULDC.64 UR8, c[0x0][0x360] ;  /* 0x0000d80000087ab9 */ /* 0x000fe20000000a00 */
[----:B------:R-:W-:Y:S02]  /*100b0*/  MOV R7, RZ ;  /* 0x000000ff00077202 */ /* 0x000fe40000000f00 */
[----:B------:R-:W-:-:S09]  /*100c0*/  MOV R9, R129 ;  /* 0x0000008100097202 */ /* 0x000fd20000000f00 */
[----:B------:R-:W-:-:S04]  /*100d0*/  @P0 SHF.R.S32.HI R4, RZ, 0x1, R130 ;  /* 0x00000001ff040819 */ /* 0x000fc80000011482 */
[C---:B------:R-:W-:Y:S02]  /*100e0*/  @P0 IADD3 R7, -R4.reuse, RZ, RZ ;  /* 0x000000ff04070210 */ /* 0x040fe40007ffe1ff */
[----:B------:R-:W-:Y:S02]  /*100f0*/  @P0 IADD3 R9, -R4, RZ, RZ ;  /* 0x000000ff04090210 */ /* 0x000fe40007ffe1ff */
[----:B------:R-:W-:Y:S02]  /*10100*/  IADD3 R5, P1, R7, R0, RZ ;  /* 0x0000000007057210 */ /* 0x000fe40007f3e0ff */
[----:B------:R-:W-:Y:S01]  /*10110*/  @P0 SHF.R.S32.HI R8, RZ, 0x1, R130 ;  /* 0x00000001ff080819 */ /* 0x000fe20000011482 */
[----:B------:R-:W-:Y:S01]  /*10120*/  IMAD.WIDE R36, R9, 0x2, R14 ;  /* 0x0000000209247825 */ /* 0x000fe200078e020e */
[----:B------:R-:W-:Y:S02]  /*10130*/  LEA.HI.X.SX32 R4, R7, R2, 0x1, P1 ;  /* 0x0000000207047211 */ /* 0x000fe400008f0eff */
[----:B------:R-:W-:-:S02]  /*10140*/  LEA R6, P1, R5, UR8, 0x1 ;  /* 0x0000000805067c11 */ /* 0x000fc4000f8208ff */
[----:B------:R-:W-:Y:S01]  /*10150*/  MOV R9, RZ ;  /* 0x000000ff00097202 */ /* 0x000fe20000000f00 */
[----:B------:R-:W2:Y:S01]  /*10160*/  LDG.E.128 R36, desc[UR6][R36.64] ;  /* 0x0000000624247981 */ /* 0x000ea2000c1e1d00 */
[----:B------:R-:W-:Y:S01]  /*10170*/  LEA.HI.X R7, R5, UR9, R4, 0x1, P1 ;  /* 0x0000000905077c11 */ /* 0x000fe200088f0c04 */
[----:B------:R-:W-:Y:S01]  /*10180*/  ULDC.64 UR8, c[0x0][0x358] ;  /* 0x0000d60000087ab9 */ /* 0x000fe20000000a00 */
[----:B------:R-:W-:-:S04]  /*10190*/  @P0 IADD3 R9, -R8, RZ, RZ ;  /* 0x000000ff08090210 */ /* 0x000fc80007ffe1ff */
[----:B------:R-:W3:Y:S01]  /*101a0*/  LDG.E.128 R4, desc[UR6][R6.64] ;  /* 0x0000000606047981 */ /* 0x000ee2000c1e1d00 */
[----:B------:R-:W-:-:S04]  /*101b0*/  IADD3 R8, P1, R9, R0, RZ ;  /* 0x0000000009087210 */ /* 0x000fc80007f3e0ff */
[----:B------:R-:W-:Y:S02]  /*101c0*/  LEA.HI.X.SX32 R9, R9, R2, 0x1, P1 ;  /* 0x0000000209097211 */ /* 0x000fe400008f0eff */
[----:B------:R-:W-:-:S04]  /*101d0*/  LEA R10, P1, R8, UR8, 0x1 ;  /* 0x00000008080a7c11 */ /* 0x000fc8000f8208ff */
[----:B------:R-:W-:-:S06]  /*101e0*/  LEA.HI.X R11, R8, UR9, R9, 0x1, P1 ;  /* 0x00000009080b7c11 */ /* 0x000fcc00088f0c09 */
[----:B------:R-:W4:Y:S01]  /*101f0*/  LDG.E.128 R8, desc[UR6][R10.64] ;  /* 0x000000060a087981 */ /* 0x000f22000c1e1d00 */
[----:B--2---:R-:W-:Y:S02]  /*10200*/  HADD2.F32 R48, -RZ, R37.H1_H1 ;  /* 0x30000025ff307230 */ /* 0x004fe40000004100 */
[----:B------:R-:W-:Y:S02]  /*10210*/  HADD2.F32 R46, -RZ, R39.H0_H0 ;  /* 0x20000027ff2e7230 */ /* 0x000fe40000004100 */
        /* <DEDUP_REMOVED lines=59> */
.L_x_4283:
[----:B------:R-:W-:Y:S05]  /*105d0*/  BSYNC B0 ;  /* 0x0000000000007941 */ /* 0x000fea0003800000 */
.L_x_4282:
[----:B-----5:R2:W-:Y:S01]  /*105e0*/  STS.128 [R245], R40 ;  /* 0x00000028f5007388 */ /* 0x0205e20000000c00 */
[----:B------:R-:W-:Y:S01]  /*105f0*/  IADD3 R4, R24, 0x40, RZ ;  /* 0x0000004018047810 */ /* 0x000fe20007ffe0ff */
[----:B------:R-:W-:Y:S03]  /*10600*/  BSSY B0, `(.L_x_4284) ;  /* 0x0000056000007945 */ /* 0x000fe60003800000 */
[----:B------:R-:W-:-:S13]  /*10610*/  ISETP.GE.AND P0, PT, R4, UR5, PT ;  /* 0x0000000504007c0c */ /* 0x000fda000bf06270 */
        /* <DEDUP_REMOVED lines=24> */
[--C-:B--2---:R-:W-:Y:S02]  /*107a0*/  HADD2.F32 R43, -RZ, R36.reuse.H0_H0 ;  /* 0x20000024ff2b7230 */ /* 0x104fe40000004100 */
[----:B------:R-:W-:Y:S02]  /*107b0*/  HADD2.F32 R36, -RZ, R36.H1_H1 ;  /* 0x30000024ff247230 */ /* 0x000fe40000004100 */
[--C-:B---3--:R-:W-:Y:S02]  /*107c0*/  HADD2.F32 R26, -RZ, R4.reuse.H0_H0 ;  /* 0x20000004ff1a7230 */ /* 0x108fe40000004100 */
[----:B------:R-:W-:Y:S02]  /*107d0*/  HADD2.F32 R27, -RZ, R4.H1_H1 ;  /* 0x30000004ff1b7230 */ /* 0x000fe40000004100 */
[--C-:B------:R-:W-:Y:S02]  /*107e0*/  HADD2.F32 R4, -RZ, R5.reuse.H0_H0 ;  /* 0x20000005ff047230 */ /* 0x100fe40000004100 */
[----:B------:R-:W-:Y:S01]  /*107f0*/  @!P0 FADD.FTZ R26, -R26, -RZ ;  /* 0x800000ff1a1a8221 */ /* 0x000fe20000010100 */
[----:B------:R-:W-:-:S02]  /*10800*/  HADD2.F32 R40, -RZ, R5.H1_H1 ;  /* 0x30000005ff287230 */ /* 0x000fc40000004100 */
[----:B------:R-:W-:Y:S01]  /*10810*/  @!P0 FADD.FTZ R27, -R27, -RZ ;  /* 0x800000ff1b1b8221 */ /* 0x000fe20000010100 */
[--C-:B------:R-:W-:Y:S02]  /*10820*/  HADD2.F32 R5, -RZ, R6.reuse.H0_H0 ;  /* 0x20000006ff057230 */ /* 0x100fe40000004100 */
[----:B------:R-:W-:Y:S01]  /*10830*/  @!P0 FADD.FTZ R4, -R4, -RZ ;  /* 0x800000ff04048221 */ /* 0x000fe20000010100 */
[----:B------:R-:W-:Y:S02]  /*10840*/  HADD2.F32 R41, -RZ, R6.H1_H1 ;  /* 0x30000006ff297230 */ /* 0x000fe40000004100 */
[----:B------:R-:W-:Y:S02]  /*10850*/  HADD2.F32 R45, -RZ, R37.H0_H0 ;  /* 0x20000025ff2d7230 */ /* 0x000fe40000004100 */
        /* <DEDUP_REMOVED lines=19> */
[--C-:B------:R-:W-:Y:S02]  /*10990*/  HADD2.F32 R4, -RZ, R32.reuse.H0_H0 ;  /* 0x20000020ff047230 */ /* 0x100fe40000004100 */
        /* <DEDUP_REMOVED lines=28> */
.L_x_4285:
[----:B------:R-:W-:Y:S05]  /*10b60*/  BSYNC B0 ;  /* 0x0000000000007941 */ /* 0x000fea0003800000 */
.L_x_4284:
[----:B------:R3:W-:Y:S01]  /*10b70*/  STS.128 [R245+0x2000], R32 ;  /* 0x00200020f5007388 */ /* 0x0007e20000000c00 */
        /* <DEDUP_REMOVED lines=13> */
[----:B---3--:R-:W-:Y:S01]  /*10c50*/  IMAD.WIDE R32, R9, 0x2, R14 ;  /* 0x0000000209207825 */ /* 0x008fe200078e020e */
[----:B------:R-:W-:Y:S02]  /*10c60*/  LEA.HI.X.SX32 R4, R7, R2, 0x1, P1 ;  /* 0x0000000207047211 */ /* 0x000fe400008f0eff */
[----:B------:R-:W-:-:S02]  /*10c70*/  LEA R6, P1, R5, UR8, 0x1 ;  /* 0x0000000805067c11 */ /* 0x000fc4000f8208ff */
[----:B------:R-:W-:Y:S01]  /*10c80*/  MOV R9, RZ ;  /* 0x000000ff00097202 */ /* 0x000fe20000000f00 */
[----:B------:R-:W3:Y:S01]  /*10c90*/  LDG.E.128 R32, desc[UR6][R32.64+0x100] ;  /* 0x0001000620207981 */ /* 0x000ee2000c1e1d00 */
[----:B------:R-:W-:Y:S01]  /*10ca0*/  LEA.HI.X R7, R5, UR9, R4, 0x1, P1 ;  /* 0x0000000905077c11 */ /* 0x000fe200088f0c04 */
[----:B------:R-:W-:Y:S01]  /*10cb0*/  ULDC.64 UR8, c[0x0][0x358] ;  /* 0x0000d60000087ab9 */ /* 0x000fe20000000a00 */
[----:B------:R-:W-:-:S04]  /*10cc0*/  @P0 IADD3 R9, -R8, RZ, RZ ;  /* 0x000000ff08090210 */ /* 0x000fc80007ffe1ff */
[----:B------:R-:W4:Y:S01]  /*10cd0*/  LDG.E.128 R4, desc[UR6][R6.64+0x100] ;  /* 0x0001000606047981 */ /* 0x000f22000c1e1d00 */
[----:B------:R-:W-:-:S04]  /*10ce0*/  IADD3 R8, P1, R9, R0, RZ ;  /* 0x0000000009087210 */ /* 0x000fc80007f3e0ff */
[----:B------:R-:W-:Y:S02]  /*10cf0*/  LEA.HI.X.SX32 R9, R9, R2, 0x1, P1 ;  /* 0x0000000209097211 */ /* 0x000fe400008f0eff */
[----:B------:R-:W-:-:S04]  /*10d00*/  LEA R10, P1, R8, UR8, 0x1 ;  /* 0x00000008080a7c11 */ /* 0x000fc8000f8208ff */
[----:B------:R-:W-:-:S06]  /*10d10*/  LEA.HI.X R11, R8, UR9, R9, 0x1, P1 ;  /* 0x00000009080b7c11 */ /* 0x000fcc00088f0c09 */
[----:B------:R-:W5:Y:S01]  /*10d20*/  LDG.E.128 R8, desc[UR6][R10.64+0x100] ;  /* 0x000100060a087981 */ /* 0x000f62000c1e1d00 */
[--C-:B---3--:R-:W-:Y:S02]  /*10d30*/  HADD2.F32 R39, -RZ, R32.reuse.H0_H0 ;  /* 0x20000020ff277230 */ /* 0x108fe40000004100 */
[----:B------:R-:W-:Y:S02]  /*10d40*/  HADD2.F32 R32, -RZ, R32.H1_H1 ;  /* 0x30000020ff207230 */ /* 0x000fe40000004100 */
[--C-:B----4-:R-:W-:Y:S02]  /*10d50*/  HADD2.F32 R26, -RZ, R4.reuse.H0_H0 ;  /* 0x20000004ff1a7230 */ /* 0x110fe40000004100 */
        /* <DEDUP_REMOVED lines=8> */
[----:B--2---:R-:W-:Y:S02]  /*10de0*/  HADD2.F32 R41, -RZ, R33.H0_H0 ;  /* 0x20000021ff297230 */ /* 0x004fe40000004100 */
        /* <DEDUP_REMOVED lines=21> */
[--C-:B-----5:R-:W-:Y:S02]  /*10f40*/  HADD2.F32 R26, -RZ, R8.reuse.H0_H0 ;  /* 0x20000008ff1a7230 */ /* 0x120fe40000004100 */
        /* <DEDUP_REMOVED lines=26> */
.L_x_4287:
[----:B------:R-:W-:Y:S05]  /*110f0*/  BSYNC B0 ;  /* 0x0000000000007941 */ /* 0x000fea0003800000 */
.L_x_4286:
        /* <DEDUP_REMOVED lines=14> */
[----:B----4-:R-:W-:Y:S01]  /*111e0*/  IMAD.WIDE R28, R9, 0x2, R14 ;  /* 0x00000002091c7825 */ /* 0x010fe200078e020e */
[----:B------:R-:W-:Y:S02]  /*111f0*/  LEA.HI.X.SX32 R4, R7, R2, 0x1, P1 ;  /* 0x0000000207047211 */ /* 0x000fe400008f0eff */
[----:B------:R-:W-:-:S02]  /*11200*/  LEA R6, P1, R5, UR8, 0x1 ;  /* 0x0000000805067c11 */ /* 0x000fc4000f8208ff */
[----:B------:R-:W-:Y:S01]  /*11210*/  MOV R9, RZ ;  /* 0x000000ff00097202 */ /* 0x000fe20000000f00 */
[----:B------:R-:W3:Y:S01]  /*11220*/  LDG.E.128 R28, desc[UR6][R28.64+0x180] ;  /* 0x000180061c1c7981 */ /* 0x000ee2000c1e1d00 */
[----:B------:R-:W-:Y:S01]  /*11230*/  LEA.HI.X R7, R5, UR9, R4, 0x1, P1 ;  /* 0x0000000905077c11 */ /* 0x000fe200088f0c04 */
[----:B------:R-:W-:Y:S01]  /*11240*/  ULDC.64 UR8, c[0x0][0x358] ;  /* 0x0000d60000087ab9 */ /* 0x000fe20000000a00 */
[----:B------:R-:W-:-:S04]  /*11250*/  @P0 IADD3 R9, -R8, RZ, RZ ;  /* 0x000000ff08090210 */ /* 0x000fc80007ffe1ff */
[----:B------:R-:W1:Y:S01]  /*11260*/  LDG.E.128 R4, desc[UR6][R6.64+0x180] ;  /* 0x0001800606047981 */ /* 0x000e62000c1e1d00 */
[----:B------:R-:W-:-:S04]  /*11270*/  IADD3 R8, P1, R9, R0, RZ ;  /* 0x0000000009087210 */ /* 0x000fc80007f3e0ff */
[----:B------:R-:W-:Y:S02]  /*11280*/  LEA.HI.X.SX32 R9, R9, R2, 0x1, P1 ;  /* 0x0000000209097211 */ /* 0x000fe400008f0eff */
[----:B------:R-:W-:-:S04]  /*11290*/  LEA R10, P1, R8, UR8, 0x1 ;  /* 0x00000008080a7c11 */ /* 0x000fc8000f8208ff */
[----:B------:R-:W-:-:S06]  /*112a0*/  LEA.HI.X R11, R8, UR9, R9, 0x1, P1 ;  /* 0x00000009080b7c11 */ /* 0x000fcc00088f0c09 */
[----:B------:R-:W4:Y:S01]  /*112b0*/  LDG.E.128 R8, desc[UR6][R10.64+0x180] ;  /* 0x000180060a087981 */ /* 0x000f22000c1e1d00 */
[----:B---3--:R-:W-:Y:S02]  /*112c0*/  HADD2.F32 R33, -RZ, R28.H0_H0 ;  /* 0x2000001cff217230 */ /* 0x008fe40000004100 */
[--C-:B-1----:R-:W-:Y:S02]  /*112d0*/  HADD2.F32 R14, -RZ, R4.reuse.H0_H0 ;  /* 0x20000004ff0e7230 */ /* 0x102fe40000004100 */
[----:B------:R-:W-:Y:S02]  /*112e0*/  HADD2.F32 R15, -RZ, R4.H1_H1 ;  /* 0x30000004ff0f7230 */ /* 0x000fe40000004100 */
[--C-:B------:R-:W-:Y:S02]  /*112f0*/  HADD2.F32 R4, -RZ, R5.reuse.H0_H0 ;  /* 0x20000005ff047230 */ /* 0x100fe40000004100 */
[----:B------:R-:W-:Y:S01]  /*11300*/  @!P0 FADD.FTZ R14, -R14, -RZ ;  /* 0x800000ff0e0e8221 */ /* 0x000fe20000010100 */
[----:B------:R-:W-:-:S02]  /*11310*/  HADD2.F32 R26, -RZ, R5.H1_H1 ;  /* 0x30000005ff1a7230 */ /* 0x000fc40000004100 */
[--C-:B------:R-:W-:Y:S02]  /*11320*/  HADD2.F32 R5, -RZ, R6.reuse.H0_H0 ;  /* 0x20000006ff057230 */ /* 0x100fe40000004100 */
[----:B------:R-:W-:Y:S01]  /*11330*/  @!P0 FADD.FTZ R4, -R4, -RZ ;  /* 0x800000ff04048221 */ /* 0x000fe20000010100 */
[----:B------:R-:W-:Y:S02]  /*11340*/  HADD2.F32 R27, -RZ, R6.H1_H1 ;  /* 0x30000006ff1b7230 */ /* 0x000fe40000004100 */
[----:B------:R-:W-:Y:S02]  /*11350*/  HADD2.F32 R35, -RZ, R29.H0_H0 ;  /* 0x2000001dff237230 */ /* 0x000fe40000004100 */
[----:B------:R-:W-:Y:S01]  /*11360*/  FMUL.FTZ R33, R33, R14 ;  /* 0x0000000e21217220 */ /* 0x000fe20000410000 */
[--C-:B------:R-:W-:Y:S02]  /*11370*/  HADD2.F32 R6, -RZ, R7.reuse.H0_H0 ;  /* 0x20000007ff067230 */ /* 0x100fe40000004100 */
[----:B------:R-:W-:-:S02]  /*11380*/  HADD2.F32 R7, -RZ, R7.H1_H1 ;  /* 0x30000007ff077230 */ /* 0x000fc40000004100 */
[----:B------:R-:W-:Y:S01]  /*11390*/  @!P0 FADD.FTZ R5, -R5, -RZ ;  /* 0x800000ff05058221 */ /* 0x000fe20000010100 */
[----:B------:R-:W-:Y:S02]  /*113a0*/  HADD2.F32 R14, -RZ, R30.H0_H0 ;  /* 0x2000001eff0e7230 */ /* 0x000fe40000004100 */
[----:B------:R-:W-:Y:S01]  /*113b0*/  @!P0 FADD.FTZ R15, -R15, -RZ ;  /* 0x800000ff0f0f8221 */ /* 0x000fe20000010100 */
[----:B------:R-:W-:Y:S02]  /*113c0*/  HADD2.F32 R28, -RZ, R28.H1_H1 ;  /* 0x3000001cff1c7230 */ /* 0x000fe40000004100 */
[----:B------:R-:W-:Y:S01]  /*113d0*/  @!P0 FADD.FTZ R26, -R26, -RZ ;  /* 0x800000ff1a1a8221 */ /* 0x000fe20000010100 */
[----:B------:R-:W-:Y:S02]  /*113e0*/  HADD2.F32 R29, -RZ, R29.H1_H1 ;  /* 0x3000001dff1d7230 */ /* 0x000fe40000004100 */
[----:B------:R-:W-:Y:S01]  /*113f0*/  FMUL.FTZ R35, R35, R4 ;  /* 0x0000000423237220 */ /* 0x000fe20000410000 */
[----:B------:R-:W-:-:S02]  /*11400*/  HADD2.F32 R4, -RZ, R31.H1_H1 ;  /* 0x3000001fff047230 */ /* 0x000fc40000004100 */
[----:B------:R-:W-:Y:S01]  /*11410*/  @!P0 FADD.FTZ R7, -R7, -RZ ;  /* 0x800000ff07078221 */ /* 0x000fe20000010100 */
[----:B------:R-:W-:Y:S01]  /*11420*/  FMUL.FTZ R5, R14, R5 ;  /* 0x000000050e057220 */ /* 0x000fe20000410000 */
[----:B------:R-:W-:Y:S01]  /*11430*/  FMUL.FTZ R28, R28, R15 ;  /* 0x0000000f1c1c7220 */ /* 0x000fe20000410000 */
[----:B------:R-:W-:Y:S01]  /*11440*/  FMUL.FTZ R29, R29, R26 ;  /* 0x0000001a1d1d7220 */ /* 0x000fe20000410000 */
[----:B----4-:R-:W-:Y:S02]  /*11450*/  HADD2.F32 R14, -RZ, R9.H0_H0 ;  /* 0x20000009ff0e7230 */ /* 0x010fe40000004100 */
[----:B------:R-:W-:Y:S01]  /*11460*/  @!P0 FADD.FTZ R27, -R27, -RZ ;  /* 0x800000ff1b1b8221 */ /* 0x000fe20000010100 */
[----:B------:R-:W-:Y:S02]  /*11470*/  HADD2.F32 R30, -RZ, R30.H1_H1 ;  /* 0x3000001eff1e7230 */ /* 0x000fe40000004100 */
[----:B------:R-:W-:Y:S01]  /*11480*/  @!P0 FADD.FTZ R6, -R6, -RZ ;  /* 0x800000ff06068221 */ /* 0x000fe20000010100 */
[----:B------:R-:W-:-:S02]  /*11490*/  HADD2.F32 R15, -RZ, R31.H0_H0 ;  /* 0x2000001fff0f7230 */ /* 0x000fc40000004100 */
[----:B------:R-:W-:Y:S01]  /*114a0*/  FMUL.FTZ R7, R4, R7 ;  /* 0x0000000704077220 */ /* 0x000fe20000410000 */
[----:B------:R-:W-:Y:S02]  /*114b0*/  HADD2.F32 R26, -RZ, R17.H1_H1 ;  /* 0x30000011ff1a7230 */ /* 0x000fe40000004100 */
[----:B------:R-:W-:Y:S02]  /*114c0*/  HADD2.F32 R9, -RZ, R9.H1_H1 ;  /* 0x30000009ff097230 */ /* 0x000fe40000004100 */
[----:B------:R-:W-:Y:S02]  /*114d0*/  HADD2.F32 R4, -RZ, R17.H0_H0 ;  /* 0x20000011ff047230 */ /* 0x000fe40000004100 */
[----:B------:R-:W-:Y:S01]  /*114e0*/  FMUL.FTZ R27, R30, R27 ;  /* 0x0000001b1e1b7220 */ /* 0x000fe20000410000 */
[----:B------:R-:W-:Y:S01]  /*114f0*/  FMUL.FTZ R6, R15, R6 ;  /* 0x000000060f067220 */ /* 0x000fe20000410000 */
[----:B------:R-:W-:Y:S01]  /*11500*/  FFMA.FTZ R9, R26, R9, R29 ;  /* 0x000000091a097223 */ /* 0x000fe2000001001d */
[----:B------:R-:W-:-:S02]  /*11510*/  HADD2.F32 R30, -RZ, R16.H0_H0 ;  /* 0x20000010ff1e7230 */ /* 0x000fc40000004100 */
[----:B------:R-:W-:Y:S01]  /*11520*/  FFMA.FTZ R4, R4, R14, R35 ;  /* 0x0000000e04047223 */ /* 0x000fe20000010023 */
[--C-:B------:R-:W-:Y:S02]  /*11530*/  HADD2.F32 R15, -RZ, R8.reuse.H0_H0 ;  /* 0x20000008ff0f7230 */ /* 0x100fe40000004100 */
[----:B------:R-:W-:Y:S02]  /*11540*/  HADD2.F32 R31, -RZ, R8.H1_H1 ;  /* 0x30000008ff1f7230 */ /* 0x000fe40000004100 */
[----:B------:R-:W-:Y:S02]  /*11550*/  HADD2.F32 R29, -RZ, R16.H1_H1 ;  /* 0x30000010ff1d7230 */ /* 0x000fe40000004100 */
[--C-:B------:R-:W-:Y:S02]  /*11560*/  HADD2.F32 R17, -RZ, R11.reuse.H0_H0 ;  /* 0x2000000bff117230 */ /* 0x100fe40000004100 */
[----:B------:R-:W-:Y:S02]  /*11570*/  HADD2.F32 R8, -RZ, R11.H1_H1 ;  /* 0x3000000bff087230 */ /* 0x000fe40000004100 */
[----:B------:R-:W-:-:S02]  /*11580*/  HADD2.F32 R32, -RZ, R10.H0_H0 ;  /* 0x2000000aff207230 */ /* 0x000fc40000004100 */
[----:B------:R-:W-:Y:S02]  /*11590*/  HADD2.F32 R16, -RZ, R18.H0_H0 ;  /* 0x20000012ff107230 */ /* 0x000fe40000004100 */
[----:B------:R-:W-:Y:S02]  /*115a0*/  HADD2.F32 R10, -RZ, R10.H1_H1 ;  /* 0x3000000aff0a7230 */ /* 0x000fe40000004100 */
        /* <DEDUP_REMOVED lines=13> */
.L_x_4289:
[----:B------:R-:W-:Y:S05]  /*11680*/  BSYNC B0 ;  /* 0x0000000000007941 */ /* 0x000fea0003800000 */
.L_x_4288:
[----:B------:R1:W-:Y:S02]  /*11690*/  STS.128 [R245+0x6000], R16 ;  /* 0x00600010f5007388 */ /* 0x0003e40000000c00 */
.L_x_4281:
[----:B------:R-:W-:Y:S05]  /*116a0*/  BSYNC B1 ;  /* 0x0000000000017941 */ /* 0x000fea0003800000 */
.L_x_4280:
        /* <DEDUP_REMOVED lines=95> */
.L_x_4293:
[----:B------:R-:W-:Y:S05]  /*11ca0*/  BSYNC B0 ;  /* 0x0000000000007941 */ /* 0x000fea0003800000 */
.L_x_4292:
[----:B-----5:R2:W-:Y:S01]  /*11cb0*/  STS.128 [R245+0x800], R40 ;  /* 0x00080028f5007388 */ /* 0x0205e20000000c00 */
        /* <DEDUP_REMOVED lines=40> */
[----:B------:R-:W-:Y:S01]  /*11f40*/  @!P0 FADD.FTZ R26, -R26, -RZ ;  /* 0x800000ff1a1a8221 */ /* 0x000fe20000010100 */
[----:B------:R-:W-:-:S02]  /*11f50*/  HADD2.F32 R6, -RZ, R7.H0_H0 ;  /* 0x20000007ff067230 */ /* 0x000fc40000004100 */
[----:B------:R-:W-:Y:S02]  /*11f60*/  HADD2.F32 R7, -RZ, R7.H1_H1 ;  /* 0x30000007ff077230 */ /* 0x000fe40000004100 */
[----:B------:R-:W-:Y:S01]  /*11f70*/  FMUL.FTZ R42, R42, R15 ;  /* 0x0000000f2a2a7220 */ /* 0x000fe20000410000 */
[----:B------:R-:W-:Y:S01]  /*11f80*/  FMUL.FTZ R41, R41, R4 ;  /* 0x0000000429297220 */ /* 0x000fe20000410000 */
[----:B------:R-:W-:Y:S01]  /*11f90*/  FMUL.FTZ R36, R36, R27 ;  /* 0x0000001b24247220 */ /* 0x000fe20000410000 */
[----:B------:R-:W-:Y:S01]  /*11fa0*/  FMUL.FTZ R43, R43, R26 ;  /* 0x0000001a2b2b7220 */ /* 0x000fe20000410000 */
[----:B------:R-:W-:Y:S02]  /*11fb0*/  HADD2.F32 R27, -RZ, R38.H1_H1 ;  /* 0x30000026ff1b7230 */ /* 0x000fe40000004100 */
[----:B------:R-:W-:Y:S01]  /*11fc0*/  @!P0 FADD.FTZ R40, -R40, -RZ ;  /* 0x800000ff28288221 */ /* 0x000fe20000010100 */
[--C-:B------:R-:W-:Y:S02]  /*11fd0*/  HADD2.F32 R15, -RZ, R39.reuse.H0_H0 ;  /* 0x20000027ff0f7230 */ /* 0x100fe40000004100 */
[----:B------:R-:W-:Y:S01]  /*11fe0*/  @!P0 FADD.FTZ R6, -R6, -RZ ;  /* 0x800000ff06068221 */ /* 0x000fe20000010100 */
[----:B------:R-:W-:-:S02]  /*11ff0*/  HADD2.F32 R4, -RZ, R39.H1_H1 ;  /* 0x30000027ff047230 */ /* 0x000fc40000004100 */
[----:B------:R-:W-:Y:S01]  /*12000*/  @!P0 FADD.FTZ R7, -R7, -RZ ;  /* 0x800000ff07078221 */ /* 0x000fe20000010100 */
[----:B------:R-:W-:Y:S02]  /*12010*/  HADD2.F32 R26, -RZ, R38.H0_H0 ;  /* 0x20000026ff1a7230 */ /* 0x000fe40000004100 */
[----:B------:R-:W-:Y:S01]  /*12020*/  @!P0 FADD.FTZ R5, -R5, -RZ ;  /* 0x800000ff05058221 */ /* 0x000fe20000010100 */
[----:B------:R-:W-:Y:S01]  /*12030*/  FMUL.FTZ R40, R27, R40 ;  /* 0x000000281b287220 */ /* 0x000fe20000410000 */
[----:B------:R-:W-:Y:S01]  /*12040*/  FMUL.FTZ R6, R15, R6 ;  /* 0x000000060f067220 */ /* 0x000fe20000410000 */
[----:B------:R-:W-:Y:S01]  /*12050*/  FMUL.FTZ R7, R4, R7 ;  /* 0x0000000704077220 */ /* 0x000fe20000410000 */
[----:B------:R-:W-:Y:S01]  /*12060*/  FMUL.FTZ R5, R26, R5 ;  /* 0x000000051a057220 */ /* 0x000fe20000410000 */
[----:B------:R-:W-:Y:S02]  /*12070*/  HADD2.F32 R15, -RZ, R32.H0_H0 ;  /* 0x20000020ff0f7230 */ /* 0x000fe40000004100 */
[----:B----4-:R-:W-:-:S02]  /*12080*/  HADD2.F32 R4, -RZ, R8.H0_H0 ;  /* 0x20000008ff047230 */ /* 0x010fc40000004100 */
[----:B------:R-:W-:Y:S02]  /*12090*/  HADD2.F32 R27, -RZ, R8.H1_H1 ;  /* 0x30000008ff1b7230 */ /* 0x000fe40000004100 */
[----:B------:R-:W-:Y:S02]  /*120a0*/  HADD2.F32 R32, -RZ, R32.H1_H1 ;  /* 0x30000020ff207230 */ /* 0x000fe40000004100 */
[----:B------:R-:W-:Y:S02]  /*120b0*/  HADD2.F32 R26, -RZ, R33.H0_H0 ;  /* 0x20000021ff1a7230 */ /* 0x000fe40000004100 */
[----:B------:R-:W-:Y:S02]  /*120c0*/  HADD2.F32 R8, -RZ, R9.H0_H0 ;  /* 0x20000009ff087230 */ /* 0x000fe40000004100 */
[----:B------:R-:W-:Y:S01]  /*120d0*/  FFMA.FTZ R4, R15, R4, R42 ;  /* 0x000000040f047223 */ /* 0x000fe2000001002a */
        /* <DEDUP_REMOVED lines=21> */
.L_x_4295:
[----:B------:R-:W-:Y:S05]  /*12230*/  BSYNC B0 ;  /* 0x0000000000007941 */ /* 0x000fea0003800000 */
.L_x_4294:
        /* <DEDUP_REMOVED lines=61> */
[----:B-----5:R-:W-:-:S02]  /*12610*/  HADD2.F32 R4, -RZ, R8.H0_H0 ;  /* 0x20000008ff047230 */ /* 0x020fc40000004100 */
        /* <DEDUP_REMOVED lines=26> */
.L_x_4297:
[----:B------:R-:W-:Y:S05]  /*127c0*/  BSYNC B0 ;  /* 0x0000000000007941 */ /* 0x000fea0003800000 */
.L_x_4296:
        /* <DEDUP_REMOVED lines=28> */
[----:B---3--:R-:W-:Y:S02]  /*12990*/  HADD2.F32 R32, -RZ, R28.H0_H0 ;  /* 0x2000001cff207230 */ /* 0x008fe40000004100 */
[----:B------:R-:W-:Y:S02]  /*129a0*/  HADD2.F32 R27, -RZ, R29.H0_H0 ;  /* 0x2000001dff1b7230 */ /* 0x000fe40000004100 */
[--C-:B----4-:R-:W-:Y:S02]  /*129b0*/  HADD2.F32 R15, -RZ, R4.reuse.H0_H0 ;  /* 0x20000004ff0f7230 */ /* 0x110fe40000004100 */
[----:B-1----:R-:W-:Y:S02]  /*129c0*/  HADD2.F32 R22, -RZ, R4.H1_H1 ;  /* 0x30000004ff167230 */ /* 0x002fe40000004100 */
        /* <DEDUP_REMOVED lines=9> */
[----:B------:R-:W-:-:S02]  /*12a60*/  HADD2.F32 R33, -RZ, R28.H1_H1 ;  /* 0x3000001cff217230 */ /* 0x000fc40000004100 */
[----:B------:R-:W-:Y:S01]  /*12a70*/  FMUL.FTZ R27, R27, R4 ;  /* 0x000000041b1b7220 */ /* 0x000fe20000410000 */
[----:B------:R-:W-:Y:S02]  /*12a80*/  HADD2.F32 R28, -RZ, R29.H1_H1 ;  /* 0x3000001dff1c7230 */ /* 0x000fe40000004100 */
[----:B------:R-:W-:Y:S01]  /*12a90*/  @!P0 FADD.FTZ R22, -R22, -RZ ;  /* 0x800000ff16168221 */ /* 0x000fe20000010100 */
[--C-:B------:R-:W-:Y:S02]  /*12aa0*/  HADD2.F32 R15, -RZ, R31.reuse.H0_H0 ;  /* 0x2000001fff0f7230 */ /* 0x100fe40000004100 */
        /* <DEDUP_REMOVED lines=8> */
[----:B------:R-:W-:-:S02]  /*12b30*/  HADD2.F32 R22, -RZ, R30.H0_H0 ;  /* 0x2000001eff167230 */ /* 0x000fc40000004100 */
[----:B------:R-:W-:Y:S01]  /*12b40*/  @!P0 FADD.FTZ R5, -R5, -RZ ;  /* 0x800000ff05058221 */ /* 0x000fe20000010100 */
[----:B------:R-:W-:Y:S02]  /*12b50*/  HADD2.F32 R23, -RZ, R30.H1_H1 ;  /* 0x3000001eff177230 */ /* 0x000fe40000004100 */
[----:B------:R-:W-:Y:S01]  /*12b60*/  @!P0 FADD.FTZ R26, -R26, -RZ ;  /* 0x800000ff1a1a8221 */ /* 0x000fe20000010100 */
[----:B------:R-:W-:Y:S02]  /*12b70*/  HADD2.F32 R4, -RZ, R17.H0_H0 ;  /* 0x20000011ff047230 */ /* 0x000fe40000004100 */
[----:B-----5:R-:W-:Y:S02]  /*12b80*/  HADD2.F32 R15, -RZ, R9.H0_H0 ;  /* 0x20000009ff0f7230 */ /* 0x020fe40000004100 */
[----:B------:R-:W-:Y:S02]  /*12b90*/  HADD2.F32 R17, -RZ, R17.H1_H1 ;  /* 0x30000011ff117230 */ /* 0x000fe40000004100 */
[----:B------:R-:W-:-:S02]  /*12ba0*/  HADD2.F32 R9, -RZ, R9.H1_H1 ;  /* 0x30000009ff097230 */ /* 0x000fc40000004100 */
[----:B------:R-:W-:Y:S01]  /*12bb0*/  FMUL.FTZ R5, R22, R5 ;  /* 0x0000000516057220 */ /* 0x000fe20000410000 */
[----:B------:R-:W-:Y:S01]  /*12bc0*/  FMUL.FTZ R26, R23, R26 ;  /* 0x0000001a171a7220 */ /* 0x000fe20000410000 */
[--C-:B------:R-:W-:Y:S02]  /*12bd0*/  HADD2.F32 R29, -RZ, R11.reuse.H0_H0 ;  /* 0x2000000bff1d7230 */ /* 0x100fe40000004100 */
[----:B------:R-:W-:Y:S01]  /*12be0*/  FFMA.FTZ R4, R4, R15, R27 ;  /* 0x0000000f04047223 */ /* 0x000fe2000001001b */
[----:B------:R-:W-:Y:S02]  /*12bf0*/  HADD2.F32 R30, -RZ, R11.H1_H1 ;  /* 0x3000000bff1e7230 */ /* 0x000fe40000004100 */
[----:B------:R-:W-:Y:S01]  /*12c00*/  FFMA.FTZ R9, R17, R9, R28 ;  /* 0x0000000911097223 */ /* 0x000fe2000001001c */
[----:B------:R-:W-:Y:S02]  /*12c10*/  HADD2.F32 R23, -RZ, R16.H0_H0 ;  /* 0x20000010ff177230 */ /* 0x000fe40000004100 */
[----:B------:R-:W-:-:S02]  /*12c20*/  HADD2.F32 R22, -RZ, R8.H0_H0 ;  /* 0x20000008ff167230 */ /* 0x000fc40000004100 */
[--C-:B------:R-:W-:Y:S02]  /*12c30*/  HADD2.F32 R34, -RZ, R10.reuse.H0_H0 ;  /* 0x2000000aff227230 */ /* 0x100fe40000004100 */
[----:B------:R-:W-:Y:S02]  /*12c40*/  HADD2.F32 R11, -RZ, R10.H1_H1 ;  /* 0x3000000aff0b7230 */ /* 0x000fe40000004100 */
[----:B------:R-:W-:Y:S02]  /*12c50*/  HADD2.F32 R8, -RZ, R8.H1_H1 ;  /* 0x30000008ff087230 */ /* 0x000fe40000004100 */
[----:B------:R-:W-:Y:S02]  /*12c60*/  HADD2.F32 R16, -RZ, R16.H1_H1 ;  /* 0x30000010ff107230 */ /* 0x000fe40000004100 */
[--C-:B------:R-:W-:Y:S02]  /*12c70*/  HADD2.F32 R15, -RZ, R19.reuse.H0_H0 ;  /* 0x20000013ff0f7230 */ /* 0x100fe40000004100 */
[----:B------:R-:W-:-:S02]  /*12c80*/  HADD2.F32 R10, -RZ, R19.H1_H1 ;  /* 0x30000013ff0a7230 */ /* 0x000fc40000004100 */
        /* <DEDUP_REMOVED lines=12> */
.L_x_4299:
[----:B------:R-:W-:Y:S05]  /*12d50*/  BSYNC B0 ;  /* 0x0000000000007941 */ /* 0x000fea0003800000 */
.L_x_4298:
[----:B------:R1:W-:Y:S02]  /*12d60*/  STS.128 [R245+0x6800], R16 ;  /* 0x00680010f5007388 */ /* 0x0003e40000000c00 */
.L_x_4291:
[----:B------:R-:W-:Y:S05]  /*12d70*/  BSYNC B1 ;  /* 0x0000000000017941 */ /* 0x000fea0003800000 */
.L_x_4290:
        /* <DEDUP_REMOVED lines=40> */
[----:B------:R-:W-:-:S02]  /*13000*/  HADD2.F32 R26, -RZ, R4.H0_H0 ;  /* 0x20000004ff1a7230 */ /* 0x000fc40000004100 */
[----:B------:R-:W-:Y:S01]  /*13010*/  @!P0 FADD.FTZ R5, -R5, -RZ ;  /* 0x800000ff05058221 */ /* 0x000fe20000010100 */
[----:B------:R-:W-:Y:S02]  /*13020*/  HADD2.F32 R27, -RZ, R4.H1_H1 ;  /* 0x30000004ff1b7230 */ /* 0x000fe40000004100 */
[----:B------:R-:W-:Y:S01]  /*13030*/  @!P0 FADD.FTZ R7, -R7, -RZ ;  /* 0x800000ff07078221 */ /* 0x000fe20000010100 */
[----:B------:R-:W-:Y:S02]  /*13040*/  HADD2.F32 R50, -RZ, R39.H1_H1 ;  /* 0x30000027ff327230 */ /* 0x000fe40000004100 */
[----:B------:R-:W-:Y:S01]  /*13050*/  @!P0 FADD.FTZ R15, -R15, -RZ ;  /* 0x800000ff0f0f8221 */ /* 0x000fe20000010100 */
[--C-:B------:R-:W-:Y:S02]  /*13060*/  HADD2.F32 R4, -RZ, R6.reuse.H0_H0 ;  /* 0x20000006ff047230 */ /* 0x100fe40000004100 */
[----:B------:R-:W-:Y:S02]  /*13070*/  HADD2.F32 R44, -RZ, R37.H0_H0 ;  /* 0x20000025ff2c7230 */ /* 0x000fe40000004100 */
[----:B------:R-:W-:-:S02]  /*13080*/  HADD2.F32 R6, -RZ, R6.H1_H1 ;  /* 0x30000006ff067230 */ /* 0x000fc40000004100 */
[----:B------:R-:W-:Y:S01]  /*13090*/  FMUL.FTZ R46, R46, R5 ;  /* 0x000000052e2e7220 */ /* 0x000fe20000410000 */
[----:B------:R-:W-:Y:S01]  /*130a0*/  FMUL.FTZ R50, R50, R7 ;  /* 0x0000000732327220 */ /* 0x000fe20000410000 */
[----:B------:R-:W-:Y:S02]  /*130b0*/  HADD2.F32 R48, -RZ, R37.H1_H1 ;  /* 0x30000025ff307230 */ /* 0x000fe40000004100 */
[----:B------:R-:W-:Y:S01]  /*130c0*/  FMUL.FTZ R44, R44, R15 ;  /* 0x0000000f2c2c7220 */ /* 0x000fe20000410000 */
[--C-:B------:R-:W-:Y:S02]  /*130d0*/  HADD2.F32 R7, -RZ, R38.reuse.H0_H0 ;  /* 0x20000026ff077230 */ /* 0x100fe40000004100 */
[----:B------:R-:W-:Y:S01]  /*130e0*/  @!P0 FADD.FTZ R23, -R23, -RZ ;  /* 0x800000ff17178221 */ /* 0x000fe20000010100 */
[----:B------:R-:W-:Y:S02]  /*130f0*/  HADD2.F32 R5, -RZ, R38.H1_H1 ;  /* 0x30000026ff057230 */ /* 0x000fe40000004100 */
        /* <DEDUP_REMOVED lines=19> */
[----:B------:R-:W-:Y:S01]  /*13230*/  FFMA.FTZ R9, R15, R9, R46 ;  /* 0x000000090f097223 */ /* 0x000fe2000001002e */
[----:B------:R-:W-:Y:S02]  /*13240*/  HADD2.F32 R7, -RZ, R40.H0_H0 ;  /* 0x20000028ff077230 */ /* 0x000fe40000004100 */
[----:B------:R-:W-:Y:S01]  /*13250*/  FMUL.FTZ R27, R36, R27 ;  /* 0x0000001b241b7220 */ /* 0x000fe20000410000 */
[----:B------:R-:W-:Y:S02]  /*13260*/  HADD2.F32 R11, -RZ, R11.H1_H1 ;  /* 0x3000000bff0b7230 */ /* 0x000fe40000004100 */
[----:B------:R-:W-:Y:S02]  /*13270*/  HADD2.F32 R8, -RZ, R8.H1_H1 ;  /* 0x30000008ff087230 */ /* 0x000fe40000004100 */
[--C-:B------:R-:W-:Y:S02]  /*13280*/  HADD2.F32 R39, -RZ, R10.reuse.H0_H0 ;  /* 0x2000000aff277230 */ /* 0x100fe40000004100 */
        /* <DEDUP_REMOVED lines=14> */
.L_x_4303:
[----:B------:R-:W-:Y:S05]  /*13370*/  BSYNC B0 ;  /* 0x0000000000007941 */ /* 0x000fea0003800000 */
.L_x_4302:
        /* <DEDUP_REMOVED lines=40> */
[----:B------:R-:W-:Y:S02]  /*13600*/  HADD2.F32 R37, -RZ, R37.H1_H1 ;  /* 0x30000025ff257230 */ /* 0x000fe40000004100 */
[----:B------:R-:W-:-:S02]  /*13610*/  HADD2.F32 R7, -RZ, R7.H1_H1 ;  /* 0x30000007ff077230 */ /* 0x000fc40000004100 */
[----:B------:R-:W-:Y:S01]  /*13620*/  FMUL.FTZ R40, R40, R15 ;  /* 0x0000000f28287220 */ /* 0x000fe20000410000 */
[----:B------:R-:W-:Y:S02]  /*13630*/  HADD2.F32 R36, -RZ, R36.H1_H1 ;  /* 0x30000024ff247230 */ /* 0x000fe40000004100 */
[----:B------:R-:W-:Y:S01]  /*13640*/  FMUL.FTZ R41, R41, R4 ;  /* 0x0000000429297220 */ /* 0x000fe20000410000 */
[--C-:B------:R-:W-:Y:S02]  /*13650*/  HADD2.F32 R15, -RZ, R39.reuse.H0_H0 ;  /* 0x20000027ff0f7230 */ /* 0x100fe40000004100 */
[----:B------:R-:W-:Y:S01]  /*13660*/  @!P0 FADD.FTZ R23, -R23, -RZ ;  /* 0x800000ff17178221 */ /* 0x000fe20000010100 */
[----:B------:R-:W-:Y:S01]  /*13670*/  FMUL.FTZ R37, R37, R26 ;  /* 0x0000001a25257220 */ /* 0x000fe20000410000 */
        /* <DEDUP_REMOVED lines=8> */
[--C-:B------:R-:W-:Y:S02]  /*13700*/  HADD2.F32 R15, -RZ, R32.reuse.H0_H0 ;  /* 0x20000020ff0f7230 */ /* 0x100fe40000004100 */
[----:B------:R-:W-:Y:S01]  /*13710*/  FMUL.FTZ R5, R26, R5 ;  /* 0x000000051a057220 */ /* 0x000fe20000410000 */
[----:B------:R-:W-:Y:S02]  /*13720*/  HADD2.F32 R23, -RZ, R32.H1_H1 ;  /* 0x30000020ff177230 */ /* 0x000fe40000004100 */
[----:B----4-:R-:W-:-:S02]  /*13730*/  HADD2.F32 R4, -RZ, R8.H0_H0 ;  /* 0x20000008ff047230 */ /* 0x010fc40000004100 */
[----:B------:R-:W-:Y:S02]  /*13740*/  HADD2.F32 R32, -RZ, R8.H1_H1 ;  /* 0x30000008ff207230 */ /* 0x000fe40000004100 */
[----:B------:R-:W-:Y:S01]  /*13750*/  @!P0 FADD.FTZ R27, -R27, -RZ ;  /* 0x800000ff1b1b8221 */ /* 0x000fe20000010100 */
[----:B------:R-:W-:Y:S02]  /*13760*/  HADD2.F32 R38, -RZ, R38.H1_H1 ;  /* 0x30000026ff267230 */ /* 0x000fe40000004100 */
[----:B------:R-:W-:Y:S02]  /*13770*/  HADD2.F32 R26, -RZ, R33.H0_H0 ;  /* 0x20000021ff1a7230 */ /* 0x000fe40000004100 */
[--C-:B------:R-:W-:Y:S02]  /*13780*/  HADD2.F32 R8, -RZ, R9.reuse.H0_H0 ;  /* 0x20000009ff087230 */ /* 0x100fe40000004100 */
        /* <DEDUP_REMOVED lines=23> */
.L_x_4305:
[----:B------:R-:W-:Y:S05]  /*13900*/  BSYNC B0 ;  /* 0x0000000000007941 */ /* 0x000fea0003800000 */
.L_x_4304:
        /* <DEDUP_REMOVED lines=59> */
[----:B-----5:R-:W-:-:S02]  /*13cc0*/  HADD2.F32 R4, -RZ, R8.H0_H0 ;  /* 0x20000008ff047230 */ /* 0x020fc40000004100 */
        /* <DEDUP_REMOVED lines=11> */
[----:B--2---:R-:W-:Y:S02]  /*13d80*/  HADD2.F32 R40, -RZ, R11.H1_H1 ;  /* 0x3000000bff287230 */ /* 0x004fe40000004100 */
        /* <DEDUP_REMOVED lines=16> */
.L_x_4307:
[----:B------:R-:W-:Y:S05]  /*13e90*/  BSYNC B0 ;  /* 0x0000000000007941 */ /* 0x000fea0003800000 */
.L_x_4306:
        /* <DEDUP_REMOVED lines=18> */
[----:B------:R-:W4:Y:S01]  /*13fc0*/  LDG.E.128 R28, desc[UR6][R28.64+0x180] ;  /* 0x000180061c1c7981 */ /* 0x000f22000c1e1d00 */
[----:B------:R-:W-:Y:S01]  /*13fd0*/  LEA.HI.X R7, R5, UR9, R4, 0x1, P1 ;  /* 0x0000000905077c11 */ /* 0x000fe200088f0c04 */
[----:B------:R-:W-:Y:S01]  /*13fe0*/  ULDC.64 UR8, c[0x0][0x358] ;  /* 0x0000d60000087ab9 */ /* 0x000fe20000000a00 */
[----:B------:R-:W-:-:S04]  /*13ff0*/  @P0 IADD3 R9, -R8, RZ, RZ ;  /* 0x000000ff08090210 */ /* 0x000fc80007ffe1ff */
[----:B------:R-:W5:Y:S01]  /*14000*/  LDG.E.128 R4, desc[UR6][R6.64+0x180] ;  /* 0x0001800606047981 */ /* 0x000f62000c1e1d00 */
[----:B------:R-:W-:-:S04]  /*14010*/  IADD3 R8, P1, R9, R0, RZ ;  /* 0x0000000009087210 */ /* 0x000fc80007f3e0ff */
[----:B------:R-:W-:Y:S02]  /*14020*/  LEA.HI.X.SX32 R9, R9, R2, 0x1, P1 ;  /* 0x0000000209097211 */ /* 0x000fe400008f0eff */
[----:B------:R-:W-:-:S04]  /*14030*/  LEA R10, P1, R8, UR8, 0x1 ;  /* 0x00000008080a7c11 */ /* 0x000fc8000f8208ff */
[----:B------:R-:W-:-:S06]  /*14040*/  LEA.HI.X R11, R8, UR9, R9, 0x1, P1 ;  /* 0x00000009080b7c11 */ /* 0x000fcc00088f0c09 */
[----:B------:R-:W2:Y:S01]  /*14050*/  LDG.E.128 R8, desc[UR6][R10.64+0x180] ;  /* 0x000180060a087981 */ /* 0x000ea2000c1e1d00 */
[----:B----4-:R-:W-:Y:S02]  /*14060*/  HADD2.F32 R26, -RZ, R28.H0_H0 ;  /* 0x2000001cff1a7230 */ /* 0x010fe40000004100 */
[----:B------:R-:W-:Y:S02]  /*14070*/  HADD2.F32 R27, -RZ, R29.H0_H0 ;  /* 0x2000001dff1b7230 */ /* 0x000fe40000004100 */
[--C-:B-----5:R-:W-:Y:S02]  /*14080*/  HADD2.F32 R15, -RZ, R4.reuse.H0_H0 ;  /* 0x20000004ff0f7230 */ /* 0x120fe40000004100 */
        /* <DEDUP_REMOVED lines=8> */
[----:B------:R-:W-:Y:S01]  /*14110*/  @!P0 FADD.FTZ R20, -R20, -RZ ;  /* 0x800000ff14148221 */ /* 0x000fe20000010100 */
[----:B------:R-:W-:Y:S02]  /*14120*/  HADD2.F32 R7, -RZ, R7.H1_H1 ;  /* 0x30000007ff077230 */ /* 0x000fe40000004100 */
[----:B---3--:R-:W-:-:S02]  /*14130*/  HADD2.F32 R33, -RZ, R28.H1_H1 ;  /* 0x3000001cff217230 */ /* 0x008fc40000004100 */
[----:B------:R-:W-:Y:S01]  /*14140*/  FMUL.FTZ R26, R26, R15 ;  /* 0x0000000f1a1a7220 */ /* 0x000fe20000410000 */
[----:B------:R-:W-:Y:S01]  /*14150*/  FMUL.FTZ R27, R27, R4 ;  /* 0x000000041b1b7220 */ /* 0x000fe20000410000 */
[--C-:B------:R-:W-:Y:S02]  /*14160*/  HADD2.F32 R15, -RZ, R31.reuse.H0_H0 ;  /* 0x2000001fff0f7230 */ /* 0x100fe40000004100 */
[----:B------:R-:W-:Y:S01]  /*14170*/  @!P0 FADD.FTZ R6, -R6, -RZ ;  /* 0x800000ff06068221 */ /* 0x000fe20000010100 */
[----:B------:R-:W-:Y:S02]  /*14180*/  HADD2.F32 R4, -RZ, R31.H1_H1 ;  /* 0x3000001fff047230 */ /* 0x000fe40000004100 */
[----:B------:R-:W-:Y:S01]  /*14190*/  FMUL.FTZ R33, R33, R20 ;  /* 0x0000001421217220 */ /* 0x000fe20000410000 */
[----:B------:R-:W-:Y:S01]  /*141a0*/  @!P0 FADD.FTZ R7, -R7, -RZ ;  /* 0x800000ff07078221 */ /* 0x000fe20000010100 */
[----:B------:R-:W-:Y:S02]  /*141b0*/  HADD2.F32 R28, -RZ, R29.H1_H1 ;  /* 0x3000001dff1c7230 */ /* 0x000fe40000004100 */
[----:B------:R-:W-:Y:S01]  /*141c0*/  @!P0 FADD.FTZ R21, -R21, -RZ ;  /* 0x800000ff15158221 */ /* 0x000fe20000010100 */
[----:B------:R-:W-:-:S02]  /*141d0*/  HADD2.F32 R20, -RZ, R30.H0_H0 ;  /* 0x2000001eff147230 */ /* 0x000fc40000004100 */
[----:B------:R-:W-:Y:S01]  /*141e0*/  @!P0 FADD.FTZ R5, -R5, -RZ ;  /* 0x800000ff05058221 */ /* 0x000fe20000010100 */
[----:B------:R-:W-:Y:S01]  /*141f0*/  FMUL.FTZ R6, R15, R6 ;  /* 0x000000060f067220 */ /* 0x000fe20000410000 */
[----:B------:R-:W-:Y:S01]  /*14200*/  FMUL.FTZ R7, R4, R7 ;  /* 0x0000000704077220 */ /* 0x000fe20000410000 */
[----:B------:R-:W-:Y:S02]  /*14210*/  HADD2.F32 R4, -RZ, R17.H0_H0 ;  /* 0x20000011ff047230 */ /* 0x000fe40000004100 */
[----:B------:R-:W-:Y:S01]  /*14220*/  FMUL.FTZ R28, R28, R21 ;  /* 0x000000151c1c7220 */ /* 0x000fe20000410000 */
[----:B--2---:R-:W-:Y:S02]  /*14230*/  HADD2.F32 R15, -RZ, R9.H0_H0 ;  /* 0x20000009ff0f7230 */ /* 0x004fe40000004100 */
[----:B------:R-:W-:Y:S01]  /*14240*/  FMUL.FTZ R5, R20, R5 ;  /* 0x0000000514057220 */ /* 0x000fe20000410000 */
[----:B------:R-:W-:Y:S02]  /*14250*/  HADD2.F32 R30, -RZ, R30.H1_H1 ;  /* 0x3000001eff1e7230 */ /* 0x000fe40000004100 */
[----:B------:R-:W-:Y:S01]  /*14260*/  @!P0 FADD.FTZ R23, -R23, -RZ ;  /* 0x800000ff17178221 */ /* 0x000fe20000010100 */
[----:B------:R-:W-:-:S02]  /*14270*/  HADD2.F32 R17, -RZ, R17.H1_H1 ;  /* 0x30000011ff117230 */ /* 0x000fc40000004100 */
[----:B------:R-:W-:Y:S02]  /*14280*/  HADD2.F32 R9, -RZ, R9.H1_H1 ;  /* 0x30000009ff097230 */ /* 0x000fe40000004100 */
[----:B------:R-:W-:Y:S02]  /*14290*/  HADD2.F32 R21, -RZ, R16.H0_H0 ;  /* 0x20000010ff157230 */ /* 0x000fe40000004100 */
[----:B------:R-:W-:Y:S02]  /*142a0*/  HADD2.F32 R20, -RZ, R8.H0_H0 ;  /* 0x20000008ff147230 */ /* 0x000fe40000004100 */
[----:B------:R-:W-:Y:S01]  /*142b0*/  FMUL.FTZ R23, R30, R23 ;  /* 0x000000171e177220 */ /* 0x000fe20000410000 */
[----:B------:R-:W-:Y:S01]  /*142c0*/  FFMA.FTZ R9, R17, R9, R28 ;  /* 0x0000000911097223 */ /* 0x000fe2000001001c */
[--C-:B------:R-:W-:Y:S02]  /*142d0*/  HADD2.F32 R29, -RZ, R11.reuse.H0_H0 ;  /* 0x2000000bff1d7230 */ /* 0x100fe40000004100 */
[----:B------:R-:W-:-:S02]  /*142e0*/  HADD2.F32 R30, -RZ, R11.H1_H1 ;  /* 0x3000000bff1e7230 */ /* 0x000fc40000004100 */
[----:B------:R-:W-:Y:S01]  /*142f0*/  FFMA.FTZ R20, R21, R20, R26 ;  /* 0x0000001415147223 */ /* 0x000fe2000001001a */
[----:B------:R-:W-:Y:S02]  /*14300*/  HADD2.F32 R32, -RZ, R10.H0_H0 ;  /* 0x2000000aff207230 */ /* 0x000fe40000004100 */
[----:B------:R-:W-:Y:S02]  /*14310*/  HADD2.F32 R28, -RZ, R18.H0_H0 ;  /* 0x20000012ff1c7230 */ /* 0x000fe40000004100 */
[----:B------:R-:W-:Y:S02]  /*14320*/  HADD2.F32 R8, -RZ, R8.H1_H1 ;  /* 0x30000008ff087230 */ /* 0x000fe40000004100 */
        /* <DEDUP_REMOVED lines=15> */
.L_x_4309:
[----:B------:R-:W-:Y:S05]  /*14420*/  BSYNC B0 ;  /* 0x0000000000007941 */ /* 0x000fea0003800000 */
.L_x_4308:
[----:B------:R1:W-:Y:S02]  /*14430*/  STS.128 [R245+0x7000], R16 ;  /* 0x00700010f5007388 */ /* 0x0003e40000000c00 */
.L_x_4301:
[----:B------:R-:W-:Y:S05]  /*14440*/  BSYNC B1 ;  /* 0x0000000000017941 */ /* 0x000fea0003800000 */
.L_x_4300:
        /* <DEDUP_REMOVED lines=18> */
[----:B------:R-:W-:-:S03]  /*14570*/  IADD3 R4, P1, R5, R0, RZ ;  /* 0x0000000005047210 */ /* 0x000fc60007f3e0ff */
[----:B------:R-:W-:Y:S01]  /*14580*/  IMAD.WIDE R36, R7, 0x2, R12 ;  /* 0x0000000207247825 */ /* 0x000fe200078e020c */
[----:B------:R-:W-:Y:S02]  /*14590*/  LEA.HI.X.SX32 R5, R5, R2, 0x1, P1 ;  /* 0x0000000205057211 */ /* 0x000fe400008f0eff */
[C---:B------:R-:W-:Y:S02]  /*145a0*/  LEA R6, P1, R4.reuse, UR8, 0x1 ;  /* 0x0000000804067c11 */ /* 0x040fe4000f8208ff */
        /* <DEDUP_REMOVED lines=14> */
[----:B------:R-:W-:Y:S02]  /*14690*/  HADD2.F32 R5, -RZ, R7.H0_H0 ;  /* 0x20000007ff057230 */ /* 0x000fe40000004100 */
[----:B------:R-:W-:Y:S01]  /*146a0*/  @!P0 FADD.FTZ R3, -R3, -RZ ;  /* 0x800000ff03038221 */ /* 0x000fe20000010100 */
[----:B------:R-:W-:-:S02]  /*146b0*/  HADD2.F32 R21, -RZ, R4.H0_H0 ;  /* 0x20000004ff157230 */ /* 0x000fc40000004100 */
[----:B------:R-:W-:Y:S02]  /*146c0*/  HADD2.F32 R23, -RZ, R4.H1_H1 ;  /* 0x30000004ff177230 */ /* 0x000fe40000004100 */
[----:B------:R-:W-:Y:S01]  /*146d0*/  @!P0 FADD.FTZ R5, -R5, -RZ ;  /* 0x800000ff05058221 */ /* 0x000fe20000010100 */
[----:B------:R-:W-:Y:S02]  /*146e0*/  HADD2.F32 R26, -RZ, R37.H0_H0 ;  /* 0x20000025ff1a7230 */ /* 0x000fe40000004100 */
[--C-:B------:R-:W-:Y:S02]  /*146f0*/  HADD2.F32 R4, -RZ, R6.reuse.H0_H0 ;  /* 0x20000006ff047230 */ /* 0x100fe40000004100 */
[----:B------:R-:W-:Y:S02]  /*14700*/  HADD2.F32 R7, -RZ, R7.H1_H1 ;  /* 0x30000007ff077230 */ /* 0x000fe40000004100 */
[----:B------:R-:W-:Y:S02]  /*14710*/  HADD2.F32 R6, -RZ, R6.H1_H1 ;  /* 0x30000006ff067230 */ /* 0x000fe40000004100 */
[----:B------:R-:W-:Y:S01]  /*14720*/  FMUL.FTZ R44, R44, R5 ;  /* 0x000000052c2c7220 */ /* 0x000fe20000410000 */
[----:B------:R-:W-:-:S02]  /*14730*/  HADD2.F32 R46, -RZ, R37.H1_H1 ;  /* 0x30000025ff2e7230 */ /* 0x000fc40000004100 */
[----:B------:R-:W-:Y:S01]  /*14740*/  FMUL.FTZ R26, R26, R3 ;  /* 0x000000031a1a7220 */ /* 0x000fe20000410000 */
        /* <DEDUP_REMOVED lines=8> */
[----:B------:R-:W-:-:S02]  /*147d0*/  HADD2.F32 R50, -RZ, R36.H0_H0 ;  /* 0x20000024ff327230 */ /* 0x000fc40000004100 */
[----:B------:R-:W-:Y:S01]  /*147e0*/  FMUL.FTZ R4, R5, R4 ;  /* 0x0000000405047220 */ /* 0x000fe20000410000 */
[----:B------:R-:W-:Y:S01]  /*147f0*/  FMUL.FTZ R48, R48, R7 ;  /* 0x0000000730307220 */ /* 0x000fe20000410000 */
[----:B------:R-:W-:Y:S02]  /*14800*/  HADD2.F32 R36, -RZ, R36.H1_H1 ;  /* 0x30000024ff247230 */ /* 0x000fe40000004100 */
[----:B------:R-:W-:Y:S01]  /*14810*/  FMUL.FTZ R6, R3, R6 ;  /* 0x0000000603067220 */ /* 0x000fe20000410000 */
[--C-:B----4-:R-:W-:Y:S02]  /*14820*/  HADD2.F32 R5, -RZ, R9.reuse.H0_H0 ;  /* 0x20000009ff057230 */ /* 0x110fe40000004100 */
[----:B------:R-:W-:Y:S01]  /*14830*/  @!P0 FADD.FTZ R23, -R23, -RZ ;  /* 0x800000ff17178221 */ /* 0x000fe20000010100 */
[----:B------:R-:W-:Y:S02]  /*14840*/  HADD2.F32 R15, -RZ, R9.H1_H1 ;  /* 0x30000009ff0f7230 */ /* 0x000fe40000004100 */
[----:B-----5:R-:W-:-:S02]  /*14850*/  HADD2.F32 R3, -RZ, R41.H0_H0 ;  /* 0x20000029ff037230 */ /* 0x020fc40000004100 */
[----:B------:R-:W-:Y:S02]  /*14860*/  HADD2.F32 R7, -RZ, R43.H0_H0 ;  /* 0x2000002bff077230 */ /* 0x000fe40000004100 */
[----:B------:R-:W-:Y:S02]  /*14870*/  HADD2.F32 R9, -RZ, R11.H0_H0 ;  /* 0x2000000bff097230 */ /* 0x000fe40000004100 */
[----:B------:R-:W-:Y:S01]  /*14880*/  @!P0 FADD.FTZ R21, -R21, -RZ ;  /* 0x800000ff15158221 */ /* 0x000fe20000010100 */
[----:B------:R-:W-:Y:S01]  /*14890*/  FMUL.FTZ R23, R36, R23 ;  /* 0x0000001724177220 */ /* 0x000fe20000410000 */
[--C-:B------:R-:W-:Y:S02]  /*148a0*/  HADD2.F32 R27, -RZ, R10.reuse.H0_H0 ;  /* 0x2000000aff1b7230 */ /* 0x100fe40000004100 */
[----:B------:R-:W-:Y:S01]  /*148b0*/  FFMA.FTZ R3, R3, R5, R26 ;  /* 0x0000000503037223 */ /* 0x000fe2000001001a */
[----:B------:R-:W-:Y:S02]  /*148c0*/  HADD2.F32 R37, -RZ, R10.H1_H1 ;  /* 0x3000000aff257230 */ /* 0x000fe40000004100 */
[----:B------:R-:W-:Y:S01]  /*148d0*/  FFMA.FTZ R7, R7, R9, R44 ;  /* 0x0000000907077223 */ /* 0x000fe2000001002c */
[----:B------:R-:W-:-:S02]  /*148e0*/  HADD2.F32 R36, -RZ, R8.H0_H0 ;  /* 0x20000008ff247230 */ /* 0x000fc40000004100 */
[----:B------:R-:W-:Y:S02]  /*148f0*/  HADD2.F32 R10, -RZ, R40.H0_H0 ;  /* 0x20000028ff0a7230 */ /* 0x000fe40000004100 */
[----:B------:R-:W-:Y:S01]  /*14900*/  FMUL.FTZ R21, R50, R21 ;  /* 0x0000001532157220 */ /* 0x000fe20000410000 */
[----:B------:R-:W-:Y:S02]  /*14910*/  HADD2.F32 R41, -RZ, R41.H1_H1 ;  /* 0x30000029ff297230 */ /* 0x000fe40000004100 */
[----:B------:R-:W-:Y:S02]  /*14920*/  HADD2.F32 R11, -RZ, R11.H1_H1 ;  /* 0x3000000bff0b7230 */ /* 0x000fe40000004100 */
[----:B------:R-:W-:Y:S02]  /*14930*/  HADD2.F32 R8, -RZ, R8.H1_H1 ;  /* 0x30000008ff087230 */ /* 0x000fe40000004100 */
[----:B------:R-:W-:Y:S02]  /*14940*/  HADD2.F32 R43, -RZ, R43.H1_H1 ;  /* 0x3000002bff2b7230 */ /* 0x000fe40000004100 */
        /* <DEDUP_REMOVED lines=13> */
.L_x_4311:
[----:B------:R-:W-:Y:S05]  /*14a20*/  BSYNC B0 ;  /* 0x0000000000007941 */ /* 0x000fea0003800000 */
.L_x_4310:
        /* <DEDUP_REMOVED lines=41> */
[----:B------:R-:W-:-:S02]  /*14cc0*/  HADD2.F32 R3, -RZ, R39.H0_H0 ;  /* 0x20000027ff037230 */ /* 0x000fc40000004100 */
[----:B------:R-:W-:Y:S01]  /*14cd0*/  @!P0 FADD.FTZ R6, -R6, -RZ ;  /* 0x800000ff06068221 */ /* 0x000fe20000010100 */
[----:B------:R-:W-:Y:S02]  /*14ce0*/  HADD2.F32 R4, -RZ, R39.H1_H1 ;  /* 0x30000027ff047230 */ /* 0x000fe40000004100 */
[----:B------:R-:W-:Y:S01]  /*14cf0*/  @!P0 FADD.FTZ R7, -R7, -RZ ;  /* 0x800000ff07078221 */ /* 0x000fe20000010100 */
[----:B------:R-:W-:Y:S02]  /*14d00*/  HADD2.F32 R36, -RZ, R36.H1_H1 ;  /* 0x30000024ff247230 */ /* 0x000fe40000004100 */
[----:B------:R-:W-:Y:S01]  /*14d10*/  FMUL.FTZ R6, R3, R6 ;  /* 0x0000000603067220 */ /* 0x000fe20000410000 */
[----:B--2---:R-:W-:Y:S02]  /*14d20*/  HADD2.F32 R40, -RZ, R37.H1_H1 ;  /* 0x30000025ff287230 */ /* 0x004fe40000004100 */
[----:B------:R-:W-:Y:S01]  /*14d30*/  FMUL.FTZ R7, R4, R7 ;  /* 0x0000000704077220 */ /* 0x000fe20000410000 */
[----:B------:R-:W-:-:S02]  /*14d40*/  HADD2.F32 R42, -RZ, R38.H0_H0 ;  /* 0x20000026ff2a7230 */ /* 0x000fc40000004100 */
[----:B------:R-:W-:Y:S01]  /*14d50*/  @!P0 FADD.FTZ R15, -R15, -RZ ;  /* 0x800000ff0f0f8221 */ /* 0x000fe20000010100 */
[----:B------:R-:W-:Y:S01]  /*14d60*/  @!P0 FADD.FTZ R21, -R21, -RZ ;  /* 0x800000ff15158221 */ /* 0x000fe20000010100 */
[----:B------:R-:W-:Y:S02]  /*14d70*/  HADD2.F32 R38, -RZ, R38.H1_H1 ;  /* 0x30000026ff267230 */ /* 0x000fe40000004100 */
[----:B------:R-:W-:Y:S01]  /*14d80*/  @!P0 FADD.FTZ R5, -R5, -RZ ;  /* 0x800000ff05058221 */ /* 0x000fe20000010100 */
[----:B------:R-:W-:Y:S02]  /*14d90*/  HADD2.F32 R3, -RZ, R32.H0_H0 ;  /* 0x20000020ff037230 */ /* 0x000fe40000004100 */
[----:B------:R-:W-:Y:S01]  /*14da0*/  @!P0 FADD.FTZ R23, -R23, -RZ ;  /* 0x800000ff17178221 */ /* 0x000fe20000010100 */
[----:B-----5:R-:W-:Y:S02]  /*14db0*/  HADD2.F32 R4, -RZ, R8.H0_H0 ;  /* 0x20000008ff047230 */ /* 0x020fe40000004100 */
[----:B------:R-:W-:Y:S01]  /*14dc0*/  FMUL.FTZ R36, R36, R15 ;  /* 0x0000000f24247220 */ /* 0x000fe20000410000 */
[----:B------:R-:W-:Y:S01]  /*14dd0*/  FMUL.FTZ R40, R40, R21 ;  /* 0x0000001528287220 */ /* 0x000fe20000410000 */
[----:B------:R-:W-:Y:S01]  /*14de0*/  FMUL.FTZ R5, R42, R5 ;  /* 0x000000052a057220 */ /* 0x000fe20000410000 */
[----:B------:R-:W-:Y:S01]  /*14df0*/  FMUL.FTZ R23, R38, R23 ;  /* 0x0000001726177220 */ /* 0x000fe20000410000 */
[----:B------:R-:W-:-:S02]  /*14e00*/  HADD2.F32 R15, -RZ, R32.H1_H1 ;  /* 0x30000020ff0f7230 */ /* 0x000fc40000004100 */
[----:B------:R-:W-:Y:S01]  /*14e10*/  FFMA.FTZ R3, R3, R4, R26 ;  /* 0x0000000403037223 */ /* 0x000fe2000001001a */
[----:B------:R-:W-:Y:S02]  /*14e20*/  HADD2.F32 R21, -RZ, R8.H1_H1 ;  /* 0x30000008ff157230 */ /* 0x000fe40000004100 */
[----:B------:R-:W-:Y:S02]  /*14e30*/  HADD2.F32 R32, -RZ, R33.H0_H0 ;  /* 0x20000021ff207230 */ /* 0x000fe40000004100 */
[----:B------:R-:W-:Y:S02]  /*14e40*/  HADD2.F32 R8, -RZ, R9.H0_H0 ;  /* 0x20000009ff087230 */ /* 0x000fe40000004100 */
[----:B------:R-:W-:Y:S02]  /*14e50*/  HADD2.F32 R38, -RZ, R10.H0_H0 ;  /* 0x2000000aff267230 */ /* 0x000fe40000004100 */
[--C-:B------:R-:W-:Y:S02]  /*14e60*/  HADD2.F32 R37, -RZ, R11.reuse.H0_H0 ;  /* 0x2000000bff257230 */ /* 0x100fe40000004100 */
[----:B------:R-:W-:-:S02]  /*14e70*/  HADD2.F32 R42, -RZ, R11.H1_H1 ;  /* 0x3000000bff2a7230 */ /* 0x000fc40000004100 */
[----:B------:R-:W-:Y:S02]  /*14e80*/  HADD2.F32 R4, -RZ, R34.H0_H0 ;  /* 0x20000022ff047230 */ /* 0x000fe40000004100 */
[----:B------:R-:W-:Y:S02]  /*14e90*/  HADD2.F32 R9, -RZ, R9.H1_H1 ;  /* 0x30000009ff097230 */ /* 0x000fe40000004100 */
[----:B------:R-:W-:Y:S02]  /*14ea0*/  HADD2.F32 R10, -RZ, R10.H1_H1 ;  /* 0x3000000aff0a7230 */ /* 0x000fe40000004100 */
[----:B------:R-:W-:Y:S02]  /*14eb0*/  HADD2.F32 R33, -RZ, R33.H1_H1 ;  /* 0x30000021ff217230 */ /* 0x000fe40000004100 */
[--C-:B------:R-:W-:Y:S02]  /*14ec0*/  HADD2.F32 R11, -RZ, R35.reuse.H0_H0 ;  /* 0x20000023ff0b7230 */ /* 0x100fe40000004100 */
        /* <DEDUP_REMOVED lines=13> */
.L_x_4313:
[----:B------:R-:W-:Y:S05]  /*14fa0*/  BSYNC B0 ;  /* 0x0000000000007941 */ /* 0x000fea0003800000 */
.L_x_4312:
        /* <DEDUP_REMOVED lines=13> */
[----:B---3--:R-:W-:Y:S01]  /*15080*/  IMAD.WIDE R32, R7, 0x2, R12 ;  /* 0x0000000207207825 */ /* 0x008fe200078e020c */
        /* <DEDUP_REMOVED lines=33> */
[----:B------:R-:W-:Y:S02]  /*152a0*/  HADD2.F32 R36, -RZ, R33.H1_H1 ;  /* 0x30000021ff247230 */ /* 0x000fe40000004100 */
        /* <DEDUP_REMOVED lines=39> */
.L_x_4315:
[----:B------:R-:W-:Y:S05]  /*15520*/  BSYNC B0 ;  /* 0x0000000000007941 */ /* 0x000fea0003800000 */
.L_x_4314:
[----:B------:R4:W-:Y:S01]  /*15530*/  STS.128 [R245+0x5800], R28 ;  /* 0x0058001cf5007388 */ /* 0x0009e20000000c00 */
[----:B------:R-:W-:Y:S01]  /*15540*/  IADD3 R24, R24, 0xc0, RZ ;  /* 0x000000c018187810 */ /* 0x000fe20007ffe0ff */
[----:B------:R-:W-:Y:S03]  /*15550*/  BSSY B0, `(.L_x_4316) ;  /* 0x0000057000007945 */ /* 0x000fe60003800000 */
[----:B------:R-:W-:-:S13]  /*15560*/  ISETP.GE.AND P0, PT, R24, UR5, PT ;  /* 0x0000000518007c0c */ /* 0x000fda000bf06270 */
[----:B------:R-:W-:Y:S05]  /*15570*/  @P0 BRA `(.L_x_4317) ;  /* 0x0000000400500947 */ /* 0x000fea0003800000 */
[----:B------:R-:W-:Y:S01]  /*15580*/  ISETP.GE.AND P0, PT, R24, R129, PT ;  /* 0x000000811800720c */ /* 0x000fe20003f06270 */
[----:B------:R-:W-:Y:S01]  /*15590*/  ULDC.64 UR8, c[0x0][0x360] ;  /* 0x0000d80000087ab9 */ /* 0x000fe20000000a00 */
[----:B------:R-:W-:Y:S02]  /*155a0*/  MOV R3, RZ ;  /* 0x000000ff00037202 */ /* 0x000fe40000000f00 */
[----:B------:R-:W-:-:S04]  /*155b0*/  IADD3 R0, P1, R0, 0xc0, RZ ;  /* 0x000000c000007810 */ /* 0x000fc80007f3e0ff */
[----:B------:R-:W-:-:S05]  /*155c0*/  IADD3.X R2, RZ, R2, RZ, P1, !PT ;  /* 0x00000002ff027210 */ /* 0x000fca0000ffe4ff */
[----:B------:R-:W-:-:S04]  /*155d0*/  @P0 SHF.R.S32.HI R4, RZ, 0x1, R130 ;  /* 0x00000001ff040819 */ /* 0x000fc80000011482 */
[C---:B------:R-:W-:Y:S02]  /*155e0*/  @P0 IADD3 R3, -R4.reuse, RZ, RZ ;  /* 0x000000ff04030210 */ /* 0x040fe40007ffe1ff */
[----:B------:R-:W-:Y:S02]  /*155f0*/  @P0 IADD3 R129, -R4, RZ, RZ ;  /* 0x000000ff04810210 */ /* 0x000fe40007ffe1ff */
[----:B------:R-:W-:Y:S02]  /*15600*/  IADD3 R5, P1, R3, R0, RZ ;  /* 0x0000000003057210 */ /* 0x000fe40007f3e0ff */
[----:B------:R-:W-:Y:S01]  /*15610*/  @P0 SHF.R.S32.HI R130, RZ, 0x1, R130 ;  /* 0x00000001ff820819 */ /* 0x000fe20000011482 */
[----:B------:R-:W-:Y:S01]  /*15620*/  IMAD.WIDE R24, R129, 0x2, R12 ;  /* 0x0000000281187825 */ /* 0x000fe200078e020c */
[----:B------:R-:W-:Y:S02]  /*15630*/  LEA.HI.X.SX32 R4, R3, R2, 0x1, P1 ;  /* 0x0000000203047211 */ /* 0x000fe400008f0eff */
[----:B------:R-:W-:-:S03]  /*15640*/  LEA R6, P1, R5, UR8, 0x1 ;  /* 0x0000000805067c11 */ /* 0x000fc6000f8208ff */
[----:B------:R-:W1:Y:S01]  /*15650*/  LDG.E.128 R24, desc[UR6][R24.64+0x180] ;  /* 0x0001800618187981 */ /* 0x000e62000c1e1d00 */
[----:B------:R-:W-:Y:S01]  /*15660*/  LEA.HI.X R7, R5, UR9, R4, 0x1, P1 ;  /* 0x0000000905077c11 */ /* 0x000fe200088f0c04 */
[----:B------:R-:W-:Y:S01]  /*15670*/  ULDC.64 UR8, c[0x0][0x358] ;  /* 0x0000d60000087ab9 */ /* 0x000fe20000000a00 */
[----:B------:R-:W-:Y:S02]  /*15680*/  MOV R3, RZ ;  /* 0x000000ff00037202 */ /* 0x000fe40000000f00 */
[----:B------:R-:W-:Y:S02]  /*15690*/  @P0 IADD3 R3, -R130, RZ, RZ ;  /* 0x000000ff82030210 */ /* 0x000fe40007ffe1ff */
[----:B------:R-:W5:Y:S02]  /*156a0*/  LDG.E.128 R4, desc[UR6][R6.64] ;  /* 0x0000000606047981 */ /* 0x000f64000c1e1d00 */
[----:B------:R-:W-:-:S04]  /*156b0*/  IADD3 R0, P1, R3, R0, RZ ;  /* 0x0000000003007210 */ /* 0x000fc80007f3e0ff */
[----:B------:R-:W-:Y:S02]  /*156c0*/  LEA.HI.X.SX32 R3, R3, R2, 0x1, P1 ;  /* 0x0000000203037211 */ /* 0x000fe400008f0eff */
[----:B------:R-:W-:-:S04]  /*156d0*/  LEA R8, P1, R0, UR8, 0x1 ;  /* 0x0000000800087c11 */ /* 0x000fc8000f8208ff */
[----:B------:R-:W-:-:S06]  /*156e0*/  LEA.HI.X R9, R0, UR9, R3, 0x1, P1 ;  /* 0x0000000900097c11 */ /* 0x000fcc00088f0c03 */
[----:B------:R-:W2:Y:S01]  /*156f0*/  LDG.E.128 R8, desc[UR6][R8.64] ;  /* 0x0000000608087981 */ /* 0x000ea2000c1e1d00 */
[--C-:B-1----:R-:W-:Y:S02]  /*15700*/  HADD2.F32 R13, -RZ, R25.reuse.H0_H0 ;  /* 0x20000019ff0d7230 */ /* 0x102fe40000004100 */
[----:B----4-:R-:W-:Y:S02]  /*15710*/  HADD2.F32 R28, -RZ, R25.H1_H1 ;  /* 0x30000019ff1c7230 */ /* 0x010fe40000004100 */
[--C-:B-----5:R-:W-:Y:S02]  /*15720*/  HADD2.F32 R0, -RZ, R5.reuse.H0_H0 ;  /* 0x20000005ff007230 */ /* 0x120fe40000004100 */
[----:B------:R-:W-:Y:S02]  /*15730*/  HADD2.F32 R5, -RZ, R5.H1_H1 ;  /* 0x30000005ff057230 */ /* 0x000fe40000004100 */
[----:B------:R-:W-:Y:S02]  /*15740*/  HADD2.F32 R2, -RZ, R4.H0_H0 ;  /* 0x20000004ff027230 */ /* 0x000fe40000004100 */
[----:B------:R-:W-:Y:S01]  /*15750*/  @!P0 FADD.FTZ R0, -R0, -RZ ;  /* 0x800000ff00008221 */ /* 0x000fe20000010100 */
[----:B------:R-:W-:-:S02]  /*15760*/  HADD2.F32 R3, -RZ, R6.H0_H0 ;  /* 0x20000006ff037230 */ /* 0x000fc40000004100 */
[----:B------:R-:W-:Y:S01]  /*15770*/  @!P0 FADD.FTZ R5, -R5, -RZ ;  /* 0x800000ff05058221 */ /* 0x000fe20000010100 */
[----:B------:R-:W-:Y:S02]  /*15780*/  HADD2.F32 R12, -RZ, R6.H1_H1 ;  /* 0x30000006ff0c7230 */ /* 0x000fe40000004100 */
[----:B------:R-:W-:Y:S01]  /*15790*/  @!P0 FADD.FTZ R2, -R2, -RZ ;  /* 0x800000ff02028221 */ /* 0x000fe20000010100 */
[----:B------:R-:W-:Y:S02]  /*157a0*/  HADD2.F32 R15, -RZ, R24.H0_H0 ;  /* 0x20000018ff0f7230 */ /* 0x000fe40000004100 */
[--C-:B------:R-:W-:Y:S02]  /*157b0*/  HADD2.F32 R6, -RZ, R7.reuse.H0_H0 ;  /* 0x20000007ff067230 */ /* 0x100fe40000004100 */
        /* <DEDUP_REMOVED lines=15> */
[----:B------:R-:W-:Y:S01]  /*158b0*/  @!P0 FADD.FTZ R12, -R12, -RZ ;  /* 0x800000ff0c0c8221 */ /* 0x000fe20000010100 */
[----:B------:R-:W-:Y:S01]  /*158c0*/  FMUL.FTZ R3, R2, R3 ;  /* 0x0000000302037220 */ /* 0x000fe20000410000 */
[----:B------:R-:W-:Y:S01]  /*158d0*/  FMUL.FTZ R6, R5, R6 ;  /* 0x0000000605067220 */ /* 0x000fe20000410000 */
[----:B------:R-:W-:Y:S01]  /*158e0*/  FMUL.FTZ R7, R0, R7 ;  /* 0x0000000700077220 */ /* 0x000fe20000410000 */
[----:B------:R-:W-:Y:S02]  /*158f0*/  HADD2.F32 R0, -RZ, R17.H0_H0 ;  /* 0x20000011ff007230 */ /* 0x000fe40000004100 */
[----:B------:R-:W-:-:S02]  /*15900*/  HADD2.F32 R4, -RZ, R16.H0_H0 ;  /* 0x20000010ff047230 */ /* 0x000fc40000004100 */
[----:B--2---:R-:W-:Y:S02]  /*15910*/  HADD2.F32 R2, -RZ, R9.H0_H0 ;  /* 0x20000009ff027230 */ /* 0x004fe40000004100 */
[----:B------:R-:W-:Y:S02]  /*15920*/  HADD2.F32 R5, -RZ, R8.H0_H0 ;  /* 0x20000008ff057230 */ /* 0x000fe40000004100 */
[----:B------:R-:W-:Y:S01]  /*15930*/  FMUL.FTZ R12, R23, R12 ;  /* 0x0000000c170c7220 */ /* 0x000fe20000410000 */
[--C-:B------:R-:W-:Y:S02]  /*15940*/  HADD2.F32 R23, -RZ, R11.reuse.H0_H0 ;  /* 0x2000000bff177230 */ /* 0x100fe40000004100 */
[----:B------:R-:W-:Y:S01]  /*15950*/  FFMA.FTZ R0, R0, R2, R13 ;  /* 0x0000000200007223 */ /* 0x000fe2000001000d */
[----:B------:R-:W-:Y:S02]  /*15960*/  HADD2.F32 R24, -RZ, R11.H1_H1 ;  /* 0x3000000bff187230 */ /* 0x000fe40000004100 */
[----:B------:R-:W-:Y:S01]  /*15970*/  FFMA.FTZ R4, R4, R5, R15 ;  /* 0x0000000504047223 */ /* 0x000fe2000001000f */
[----:B------:R-:W-:-:S02]  /*15980*/  HADD2.F32 R26, -RZ, R10.H0_H0 ;  /* 0x2000000aff1a7230 */ /* 0x000fc40000004100 */
[----:B------:R-:W-:Y:S02]  /*15990*/  HADD2.F32 R11, -RZ, R10.H1_H1 ;  /* 0x3000000aff0b7230 */ /* 0x000fe40000004100 */
        /* <DEDUP_REMOVED lines=18> */
.L_x_4317:
[----:B------:R-:W-:Y:S05]  /*15ac0*/  BSYNC B0 ;  /* 0x0000000000007941 */ /* 0x000fea0003800000 */
.L_x_4316:
[----:B------:R1:W-:Y:S01]  /*15ad0*/  STS.128 [R245+0x7800], R16 ;  /* 0x00780010f5007388 */ /* 0x0003e20000000c00 */
[----:B------:R-:W-:Y:S05]  /*15ae0*/  BRA `(.L_x_4271) ;  /* 0x0000000000c07947 */ /* 0x000fea0003800000 */
.L_x_4239:
[----:B------:R-:W-:Y:S02]  /*15af0*/  IMAD.IADD R133, R238, 0x1, -R133 ;  /* 0x00000001ee857824 */ /* 0x000fe400078e0a85 */
[C---:B------:R-:W-:Y:S02]  /*15b00*/  VIADD R14, R140.reuse, 0x10 ;  /* 0x000000108c0e7836 */ /* 0x040fe40000000000 */
[C---:B------:R-:W-:Y:S01]  /*15b10*/  VIADD R22, R140.reuse, 0x20 ;  /* 0x000000208c167836 */ /* 0x040fe20000000000 */
[CC--:B------:R-:W-:Y:S01]  /*15b20*/  ISETP.GE.AND P6, PT, R140.reuse, R133.reuse, PT ;  /* 0x000000858c00720c */ /* 0x0c0fe20003fc6270 */
[----:B------:R-:W-:Y:S01]  /*15b30*/  VIADD R20, R140, 0x30 ;  /* 0x000000308c147836 */ /* 0x000fe20000000000 */
[-C--:B------:R-:W-:Y:S02]  /*15b40*/  ISETP.GE.AND P5, PT, R14, R133.reuse, PT ;  /* 0x000000850e00720c */ /* 0x080fe40003fa6270 */
[-C--:B------:R-:W-:Y:S02]  /*15b50*/  ISETP.GE.AND P4, PT, R22, R133.reuse, PT ;  /* 0x000000851600720c */ /* 0x080fe40003f86270 */
[----:B------:R-:W-:-:S07]  /*15b60*/  ISETP.GE.AND P2, PT, R20, R133, PT ;  /* 0x000000851400720c */ /* 0x000fce0003f46270 */
[----:B------:R-:W1:Y:S02]  /*15b70*/  @!P6 LDC.64 R10, c[0x0][0x210] ;  /* 0x00008400ff0aeb82 */ /* 0x000e640000000a00 */
[----:B------:R-:W-:-:S04]  /*15b80*/  @!P5 IADD3 R15, P1, R15, R136, RZ ;  /* 0x000000880f0fd210 */ /* 0x000fc80007f3e0ff */
[----:B------:R-:W-:Y:S02]  /*15b90*/  @!P2 IMAD.MOV.U32 R18, RZ, RZ, R136 ;  /* 0x000000ffff12a224 */ /* 0x000fe400078e0088 */
[----:B------:R-:W2:Y:S01]  /*15ba0*/  @!P5 LDC.64 R8, c[0x0][0x210] ;  /* 0x00008400ff08db82 */ /* 0x000ea20000000a00 */
[--C-:B------:R-:W-:Y:S02]  /*15bb0*/  @!P5 IMAD.X R12, R13, 0x1, R139.reuse, P1 ;  /* 0x000000010d0cd824 */ /* 0x100fe400008e068b */
[----:B------:R-:W-:Y:S02]  /*15bc0*/  @!P2 IMAD.MOV.U32 R19, RZ, RZ, R139 ;  /* 0x000000ffff13a224 */ /* 0x000fe400078e008b */
[----:B------:R-:W-:-:S03]  /*15bd0*/  @!P2 IMAD.WIDE.U32 R18, R4, 0x30, R18 ;  /* 0x000000300412a825 */ /* 0x000fc600078e0012 */
[----:B------:R-:W3:Y:S08]  /*15be0*/  @!P4 LDC.64 R6, c[0x0][0x210] ;  /* 0x00008400ff06cb82 */ /* 0x000ef00000000a00 */
[----:B------:R-:W4:Y:S01]  /*15bf0*/  @!P2 LDC.64 R2, c[0x0][0x210] ;  /* 0x00008400ff02ab82 */ /* 0x000f220000000a00 */
[----:B-1----:R-:W-:Y:S01]  /*15c00*/  @!P6 LEA R16, P0, R136, R10, 0x1 ;  /* 0x0000000a8810e211 */ /* 0x002fe200078008ff */
[----:B------:R-:W-:-:S03]  /*15c10*/  @!P2 IMAD R10, R5, 0x30, RZ ;  /* 0x00000030050aa824 */ /* 0x000fc600078e02ff */
[----:B------:R-:W-:Y:S01]  /*15c20*/  @!P6 LEA.HI.X R17, R136, R11, R139, 0x1, P0 ;  /* 0x0000000b8811e211 */ /* 0x000fe200000f0c8b */
[----:B------:R-:W-:Y:S01]  /*15c30*/  @!P2 IMAD.IADD R10, R19, 0x1, R10 ;  /* 0x00000001130aa824 */ /* 0x000fe200078e020a */
[C---:B------:R-:W-:Y:S02]  /*15c40*/  @!P4 LEA R0, P0, R4.reuse, R136, 0x5 ;  /* 0x000000880400c211 */ /* 0x040fe400078028ff */
[C---:B--2---:R-:W-:Y:S01]  /*15c50*/  @!P5 LEA R8, P1, R15.reuse, R8, 0x1 ;  /* 0x000000080f08d211 */ /* 0x044fe200078208ff */
[----:B------:R-:W-:Y:S01]  /*15c60*/  @!PT LDS RZ, [RZ] ;  /* 0x00000000fffff984 */ /* 0x000fe20000000800 */
[----:B------:R-:W-:Y:S01]  /*15c70*/  @!PT LDS RZ, [RZ] ;  /* 0x00000000fffff984 */ /* 0x000fe20000000800 */
[----:B------:R-:W-:Y:S01]  /*15c80*/  @!PT LDS RZ, [RZ] ;  /* 0x00000000fffff984 */ /* 0x000fe20000000800 */
[----:B------:R1:W-:Y:S01]  /*15c90*/  @!P6 LDGSTS.E.BYPASS.LTC128B.128 [R245], desc[UR6][R16.64] ;  /* 0x0000000010f5efae */ /* 0x0003e2000b901d46 */
[----:B------:R-:W-:Y:S02]  /*15ca0*/  @!P4 LEA.HI.X R4, R4, R139, R5, 0x5, P0 ;  /* 0x0000008b0404c211 */ /* 0x000fe400000f2c05 */
[----:B------:R-:W-:Y:S01]  /*15cb0*/  @!P5 LEA.HI.X R9, R15, R9, R12, 0x1, P1 ;  /* 0x000000090f09d211 */ /* 0x000fe200008f0c0c */
[----:B------:R1:W-:Y:S01]  /*15cc0*/  @!P6 LDGSTS.E.BYPASS.LTC128B.128 [R245+0x2000], desc[UR6][R16.64+0x80] ;  /* 0x0200008010f5efae */ /* 0x0003e2000b901d46 */
[----:B---3--:R-:W-:-:S03]  /*15cd0*/  @!P4 LEA R6, P1, R0, R6, 0x1 ;  /* 0x000000060006c211 */ /* 0x008fc600078208ff */
[----:B------:R1:W-:Y:S01]  /*15ce0*/  @!P6 LDGSTS.E.BYPASS.LTC128B.128 [R245+0x4000], desc[UR6][R16.64+0x100] ;  /* 0x0400010010f5efae */ /* 0x0003e2000b901d46 */
[----:B------:R-:W-:-:S03]  /*15cf0*/  @!P4 LEA.HI.X R7, R0, R7, R4, 0x1, P1 ;  /* 0x000000070007c211 */ /* 0x000fc600008f0c04 */
[----:B------:R1:W-:Y:S01]  /*15d00*/  @!P6 LDGSTS.E.BYPASS.LTC128B.128 [R245+0x6000], desc[UR6][R16.64+0x180] ;  /* 0x0600018010f5efae */ /* 0x0003e2000b901d46 */
[----:B----4-:R-:W-:-:S03]  /*15d10*/  @!P2 LEA R2, P0, R18, R2, 0x1 ;  /* 0x000000021202a211 */ /* 0x010fc600078008ff */
[----:B------:R1:W-:Y:S01]  /*15d20*/  @!P5 LDGSTS.E.BYPASS.LTC128B.128 [R245+0x800], desc[UR6][R8.64] ;  /* 0x0080000008f5dfae */ /* 0x0003e2000b901d46 */
[----:B------:R-:W-:-:S03]  /*15d30*/  @!P2 LEA.HI.X R3, R18, R3, R10, 0x1, P0 ;  /* 0x000000031203a211 */ /* 0x000fc600000f0c0a */
[----:B------:R1:W-:Y:S04]  /*15d40*/  @!P5 LDGSTS.E.BYPASS.LTC128B.128 [R245+0x2800], desc[UR6][R8.64+0x80] ;  /* 0x0280008008f5dfae */ /* 0x0003e8000b901d46 */
        /* <DEDUP_REMOVED lines=9> */
[----:B------:R1:W-:Y:S02]  /*15de0*/  @!P2 LDGSTS.E.BYPASS.LTC128B.128 [R245+0x7800], desc[UR6][R2.64+0x180] ;  /* 0x0780018002f5afae */ /* 0x0003e4000b901d46 */
.L_x_4271:
[----:B------:R-:W-:Y:S05]  /*15df0*/  BSYNC B2 ;  /* 0x0000000000027941 */ /* 0x000fea0003800000 */
.L_x_4238:
[----:B-1----:R-:W-:Y:S01]  /*15e00*/  LEA R3, R165, 0xffffffc0, 0x6 ;  /* 0xffffffc0a5037811 */ /* 0x002fe200078e30ff */
[C---:B------:R-:W-:Y:S01]  /*15e10*/  IMAD.SHL.U32 R89, R62.reuse, 0x40, RZ ;  /* 0x000000403e597824 */ /* 0x040fe200078e00ff */
[----:B------:R-:W-:Y:S02]  /*15e20*/  SHF.R.S32.HI R2, RZ, 0x4, R63 ;  /* 0x00000004ff027819 */ /* 0x000fe4000001143f */
[----:B------:R-:W-:Y:S01]  /*15e30*/  LOP3.LUT R62, R62, 0xfffffff8, RZ, 0xc0, !PT ;  /* 0xfffffff83e3e7812 */ /* 0x000fe200078ec0ff */
[----:B------:R-:W-:Y:S01]  /*15e40*/  IMAD.IADD R9, R60, 0x1, -R3 ;  /* 0x000000013c097824 */ /* 0x000fe200078e0a03 */
[----:B------:R-:W-:Y:S02]  /*15e50*/  LEA.HI R11, R63, R2, RZ, 0x1 ;  /* 0x000000023f0b7211 */ /* 0x000fe400078f08ff */
[----:B------:R-:W-:Y:S02]  /*15e60*/  LOP3.LUT R89, R89, 0xfffffe00, RZ, 0xc0, !PT ;  /* 0xfffffe0059597812 */ /* 0x000fe400078ec0ff */
[----:B------:R-:W-:-:S02]  /*15e70*/  ISETP.GE.AND P4, PT, R22, R9, PT ;  /* 0x000000091600720c */ /* 0x000fc40003f86270 */
[-C--:B------:R-:W-:Y:S02]  /*15e80*/  ISETP.GE.AND P2, PT, R20, R9.reuse, PT ;  /* 0x000000091400720c */ /* 0x080fe40003f46270 */
[-C--:B------:R-:W-:Y:S02]  /*15e90*/  ISETP.GE.AND P5, PT, R14, R9.reuse, PT ;  /* 0x000000090e00720c */ /* 0x080fe40003fa6270 */
[-C--:B------:R-:W-:Y:S02]  /*15ea0*/  ISETP.GE.AND P6, PT, R140, R9.reuse, PT ;  /* 0x000000098c00720c */ /* 0x080fe40003fc6270 */
[----:B------:R-:W-:Y:S02]  /*15eb0*/  ISETP.GE.AND P1, PT, R14, R9, PT ;  /* 0x000000090e00720c */ /* 0x000fe40003f26270 */
[----:B------:R-:W-:-:S03]  /*15ec0*/  LOP3.LUT R11, R11, 0xfffffffe, RZ, 0xc0, !PT ;  /* 0xfffffffe0b0b7812 */ /* 0x000fc600078ec0ff */
[----:B------:R-:W1:Y:S02]  /*15ed0*/  @!P4 LDC.64 R6, c[0x0][0x248] ;  /* 0x00009200ff06cb82 */ /* 0x000e640000000a00 */
[----:B------:R-:W-:Y:S02]  /*15ee0*/  IMAD.IADD R11, R2, 0x1, -R11 ;  /* 0x00000001020b7824 */ /* 0x000fe400078e0a0b */
[C---:B----4-:R-:W-:Y:S01]  /*15ef0*/  @!P5 LEA R16, P0, R58.reuse, R236, 0x1 ;  /* 0x000000ec3a10d211 */ /* 0x050fe200078008ff */
[----:B------:R-:W-:Y:S02]  /*15f00*/  IMAD.SHL.U32 R2, R61, 0x40, RZ ;  /* 0x000000403d027824 */ /* 0x000fe400078e00ff */
[----:B------:R-:W-:Y:S01]  /*15f10*/  @!P6 IMAD.MOV.U32 R234, RZ, RZ, R236 ;  /* 0x000000ffffeae224 */ /* 0x000fe200078e00ec */
[----:B------:R-:W4:Y:S01]  /*15f20*/  @!P2 LDC.64 R4, c[0x0][0x248] ;  /* 0x00009200ff04ab82 */ /* 0x000f220000000a00 */
[----:B------:R-:W-:Y:S02]  /*15f30*/  @!P5 LEA.HI.X R17, R58, R235, R57, 0x1, P0 ;  /* 0x000000eb3a11d211 */ /* 0x000fe400000f0c39 */
[----:B------:R-:W-:Y:S01]  /*15f40*/  ISETP.GE.AND P0, PT, R22, R9, PT ;  /* 0x000000091600720c */ /* 0x000fe20003f06270 */
[----:B------:R-:W-:Y:S01]  /*15f50*/  @!PT LDS RZ, [RZ] ;  /* 0x00000000fffff984 */ /* 0x000fe20000000800 */
[----:B------:R-:W-:Y:S01]  /*15f60*/  @!PT LDS RZ, [RZ] ;  /* 0x00000000fffff984 */ /* 0x000fe20000000800 */
[----:B------:R-:W-:Y:S01]  /*15f70*/  @!PT LDS RZ, [RZ] ;  /* 0x00000000fffff984 */ /* 0x000fe20000000800 */
[----:B------:R-:W-:Y:S01]  /*15f80*/  @!P6 LDGSTS.E.BYPASS.LTC128B.128 [R245+0x8000], desc[UR6][R234.64] ;  /* 0x08000000eaf5efae */ /* 0x000fe2000b901d46 */
[----:B------:R-:W-:-:S03]  /*15f90*/  LOP3.LUT R2, R2, 0x1c0, RZ, 0xc0, !PT ;  /* 0x000001c002027812 */ /* 0x000fc600078ec0ff */
[----:B------:R-:W-:Y:S04]  /*15fa0*/  @!P6 LDGSTS.E.BYPASS.LTC128B.128 [R245+0xa000], desc[UR6][R234.64+0x80] ;  /* 0x0a000080eaf5efae */ /* 0x000fe8000b901d46 */
[----:B------:R-:W-:Y:S04]  /*15fb0*/  @!P6 LDGSTS.E.BYPASS.LTC128B.128 [R245+0xc000], desc[UR6][R234.64+0x100] ;  /* 0x0c000100eaf5efae */ /* 0x000fe8000b901d46 */
[----:B------:R5:W-:Y:S04]  /*15fc0*/  @!P6 LDGSTS.E.BYPASS.LTC128B.128 [R245+0xe000], desc[UR6][R234.64+0x180] ;  /* 0x0e000180eaf5efae */ /* 0x000be8000b901d46 */
[----:B------:R-:W-:Y:S04]  /*15fd0*/  @!P5 LDGSTS.E.BYPASS.LTC128B.128 [R245+0x8800], desc[UR6][R16.64] ;  /* 0x0880000010f5dfae */ /* 0x000fe8000b901d46 */
[----:B------:R-:W-:Y:S01]  /*15fe0*/  @!P5 LDGSTS.E.BYPASS.LTC128B.128 [R245+0xa800], desc[UR6][R16.64+0x80] ;  /* 0x0a80008010f5dfae */ /* 0x000fe2000b901d46 */
[----:B----4-:R-:W-:-:S03]  /*15ff0*/  @!P2 IMAD R0, R5, 0x60, RZ ;  /* 0x000000600500a824 */ /* 0x010fc600078e02ff */
[----:B------:R-:W-:Y:S04]  /*16000*/  @!P5 LDGSTS.E.BYPASS.LTC128B.128 [R245+0xc800], desc[UR6][R16.64+0x100] ;  /* 0x0c80010010f5dfae */ /* 0x000fe8000b901d46 */
[----:B------:R4:W-:Y:S01]  /*16010*/  @!P5 LDGSTS.E.BYPASS.LTC128B.128 [R245+0xe800], desc[UR6][R16.64+0x180] ;  /* 0x0e80018010f5dfae */ /* 0x0009e2000b901d46 */
[----:B-1----:R-:W-:-:S04]  /*16020*/  @!P4 LEA R12, P5, R6, R236, 0x6 ;  /* 0x000000ec060cc211 */ /* 0x002fc800078a30ff */
[----:B------:R-:W-:Y:S02]  /*16030*/  @!P4 LEA.HI.X R13, R6, R235, R7, 0x6, P5 ;  /* 0x000000eb060dc211 */ /* 0x000fe400028f3407 */
[----:B------:R-:W-:-:S03]  /*16040*/  ISETP.GE.AND P5, PT, R20, R9, PT ;  /* 0x000000091400720c */ /* 0x000fc60003fa6270 */
[----:B------:R-:W-:Y:S01]  /*16050*/  @!P4 LDGSTS.E.BYPASS.LTC128B.128 [R245+0x9000], desc[UR6][R12.64] ;  /* 0x090000000cf5cfae */ /* 0x000fe2000b901d46 */
[----:B-----5:R-:W-:-:S03]  /*16060*/  @!P2 IMAD.MOV.U32 R234, RZ, RZ, R236 ;  /* 0x000000ffffeaa224 */ /* 0x020fc600078e00ec */
[----:B------:R-:W-:Y:S01]  /*16070*/  @!P4 LDGSTS.E.BYPASS.LTC128B.128 [R245+0xb000], desc[UR6][R12.64+0x80] ;  /* 0x0b0000800cf5cfae */ /* 0x000fe2000b901d46 */
[----:B------:R-:W-:Y:S02]  /*16080*/  @!P2 IMAD.WIDE.U32 R14, R4, 0x60, R234 ;  /* 0x00000060040ea825 */ /* 0x000fe400078e00ea */
[----:B------:R-:W1:Y:S01]  /*16090*/  @!P0 LDC.64 R4, c[0x0][0x250] ;  /* 0x00009400ff048b82 */ /* 0x000e620000000a00 */
[----:B------:R-:W-:Y:S01]  /*160a0*/  @!P4 LDGSTS.E.BYPASS.LTC128B.128 [R245+0xd000], desc[UR6][R12.64+0x100] ;  /* 0x0d0001000cf5cfae */ /* 0x000fe2000b901d46 */
[----:B------:R-:W-:Y:S02]  /*160b0*/  @!P2 IMAD.IADD R19, R0, 0x1, R15 ;  /* 0x000000010013a824 */ /* 0x000fe400078e020f */
[----:B------:R-:W-:Y:S01]  /*160c0*/  @!P2 IMAD.MOV.U32 R18, RZ, RZ, R14 ;  /* 0x000000ffff12a224 */ /* 0x000fe200078e000e */
[----:B------:R5:W-:Y:S01]  /*160d0*/  @!P4 LDGSTS.E.BYPASS.LTC128B.128 [R245+0xf000], desc[UR6][R12.64+0x180] ;  /* 0x0f0001800cf5cfae */ /* 0x000be2000b901d46 */
[C---:B------:R-:W-:Y:S01]  /*160e0*/  ISETP.GE.AND P4, PT, R140.reuse, R9, PT ;  /* 0x000000098c00720c */ /* 0x040fe20003f86270 */
[----:B------:R-:W-:Y:S01]  /*160f0*/  IMAD.SHL.U32 R15, R131, 0x40, RZ ;  /* 0x00000040830f7824 */ /* 0x000fe200078e00ff */
[----:B------:R-:W2:Y:S01]  /*16100*/  @!P5 LDC.64 R6, c[0x0][0x250] ;  /* 0x00009400ff06db82 */ /* 0x000ea20000000a00 */
[----:B------:R-:W-:Y:S01]  /*16110*/  @!P2 LDGSTS.E.BYPASS.LTC128B.128 [R245+0x9800], desc[UR6][R18.64] ;  /* 0x0980000012f5afae */ /* 0x000fe2000b901d46 */
[----:B----4-:R-:W-:-:S02]  /*16120*/  IMAD.SHL.U32 R17, R140, 0x8, RZ ;  /* 0x000000088c117824 */ /* 0x010fc400078e00ff */
[----:B------:R-:W-:Y:S01]  /*16130*/  LOP3.LUT R15, R15, 0x1c0, RZ, 0xc0, !PT ;  /* 0x000001c00f0f7812 */ /* 0x000fe200078ec0ff */
[----:B------:R-:W-:Y:S02]  /*16140*/  @!P2 LDGSTS.E.BYPASS.LTC128B.128 [R245+0xb800], desc[UR6][R18.64+0x80] ;  /* 0x0b80008012f5afae */ /* 0x000fe4000b901d46 */
[----:B------:R-:W-:Y:S02]  /*16150*/  LOP3.LUT R0, R2, 0x8, R17, 0xf8, !PT ;  /* 0x0000000802007812 */ /* 0x000fe400078ef811 */
[----:B------:R-:W-:Y:S04]  /*16160*/  @!P2 LDGSTS.E.BYPASS.LTC128B.128 [R245+0xd800], desc[UR6][R18.64+0x100] ;  /* 0x0d80010012f5afae */ /* 0x000fe8000b901d46 */
[----:B------:R4:W-:Y:S01]  /*16170*/  @!P2 LDGSTS.E.BYPASS.LTC128B.128 [R245+0xf800], desc[UR6][R18.64+0x180] ;  /* 0x0f80018012f5afae */ /* 0x0009e2000b901d46 */
[----:B------:R-:W-:-:S03]  /*16180*/  @!P1 LEA R8, P2, R127, R242, 0x1 ;  /* 0x000000f27f089211 */ /* 0x000fc600078408ff */
[----:B------:R-:W0:Y:S01]  /*16190*/  LDGDEPBAR ;  /* 0x00000000000079af */ /* 0x000e220000000000 */
[----:B------:R-:W-:Y:S02]  /*161a0*/  @!P1 LEA.HI.X R9, R127, R243, R126, 0x1, P2 ;  /* 0x000000f37f099211 */ /* 0x000fe400010f0c7e */
[----:B-1----:R-:W-:Y:S02]  /*161b0*/  @!P0 LEA R10, P2, R4, R242, 0x6 ;  /* 0x000000f2040a8211 */ /* 0x002fe400078430ff */
[----:B-----5:R-:W-:Y:S01]  /*161c0*/  SHF.R.U32.HI R13, RZ, 0x3, R2 ;  /* 0x00000003ff0d7819 */ /* 0x020fe20000011602 */
[----:B------:R-:W-:Y:S02]  /*161d0*/  IMAD.SHL.U32 R2, R11, 0x8, RZ ;  /* 0x000000080b027824 */ /* 0x000fe400078e00ff */
[----:B--2---:R-:W-:Y:S01]  /*161e0*/  @!P5 IMAD R7, R7, 0x60, RZ ;  /* 0x000000600707d824 */ /* 0x004fe200078e02ff */
[----:B------:R-:W-:Y:S01]  /*161f0*/  LOP3.LUT R0, R0, R13, RZ, 0x3c, !PT ;  /* 0x0000000d00007212 */ /* 0x000fe200078e3cff */
[----:B------:R-:W-:Y:S01]  /*16200*/  @!P5 IMAD.WIDE.U32 R12, R6, 0x60, R242 ;  /* 0x00000060060cd825 */ /* 0x000fe200078e00f2 */
[----:B------:R-:W-:-:S02]  /*16210*/  LOP3.LUT R2, R15, 0x8, R2, 0xf8, !PT ;  /* 0x000000080f027812 */ /* 0x000fc400078ef802 */
[----:B------:R-:W-:Y:S01]  /*16220*/  SHF.R.U32.HI R15, RZ, 0x3, R15 ;  /* 0x00000003ff0f7819 */ /* 0x000fe2000001160f */
[----:B------:R-:W-:Y:S01]  /*16230*/  IMAD R233, R11, 0x200, R0 ;  /* 0x000002000be97824 */ /* 0x000fe200078e0200 */
[----:B------:R-:W-:Y:S01]  /*16240*/  SHF.R.S32.HI R0, RZ, 0x1f, R59 ;  /* 0x0000001fff007819 */ /* 0x000fe2000001143b */
[----:B------:R-:W-:Y:S01]  /*16250*/  @!P5 IMAD.IADD R21, R7, 0x1, R13 ;  /* 0x000000010715d824 */ /* 0x000fe200078e020d */
[----:B------:R-:W-:Y:S01]  /*16260*/  LOP3.LUT R2, R2, R15, RZ, 0x3c, !PT ;  /* 0x0000000f02027212 */ /* 0x000fe200078e3cff */
[----:B------:R-:W-:Y:S01]  /*16270*/  @!P5 IMAD.MOV.U32 R20, RZ, RZ, R12 ;  /* 0x000000ffff14d224 */ /* 0x000fe200078e000c */
[----:B------:R-:W-:Y:S01]  /*16280*/  LEA.HI R0, R0, R59, RZ, 0x5 ;  /* 0x0000003b00007211 */ /* 0x000fe200078f28ff */
[----:B------:R-:W-:Y:S01]  /*16290*/  IMAD.MOV.U32 R7, RZ, RZ, 0x10 ;  /* 0x00000010ff077424 */ /* 0x000fe200078e00ff */
[----:B------:R-:W-:Y:S01]  /*162a0*/  @!P0 LEA.HI.X R11, R4, R243, R5, 0x6, P2 ;  /* 0x000000f3040b8211 */ /* 0x000fe200010f3405 */
[----:B------:R-:W-:-:S04]  /*162b0*/  DEPBAR.LE SB0, 0x0 ;  /* 0x000080000000791a */ /* 0x000fc80000000000 */
[----:B------:R-:W-:Y:S01]  /*162c0*/  BAR.SYNC.DEFER_BLOCKING 0x0 ;  /* 0x0000000000007b1d */ /* 0x000fe20000010000 */
[----:B------:R-:W-:Y:S02]  /*162d0*/  SHF.R.S32.HI R0, RZ, 0x5, R0 ;  /* 0x00000005ff007819 */ /* 0x000fe40000011400 */
[----:B------:R-:W-:-:S03]  /*162e0*/  LEA R233, R233, UR4, 0x1 ;  /* 0x00000004e9e97c11 */ /* 0x000fc6000f8e08ff */
[----:B------:R-:W-:Y:S01]  /*162f0*/  IMAD R5, R0, 0x400, R89 ;  /* 0x0000040000057824 */ /* 0x000fe200078e0259 */
[----:B------:R-:W-:Y:S01]  /*16300*/  LOP3.LUT R0, R63, 0xfffffff0, RZ, 0xc0, !PT ;  /* 0xfffffff03f007812 */ /* 0x000fe200078ec0ff */
[----:B------:R-:W-:Y:S02]  /*16310*/  VIADD R231, R233, 0x8020 ;  /* 0x00008020e9e77836 */ /* 0x000fe40000000000 */
[----:B------:R-:W-:Y:S01]  /*16320*/  IMAD.IADD R234, R2, 0x1, R5 ;  /* 0x0000000102ea7824 */ /* 0x000fe200078e0205 */
[----:B------:R-:W-:Y:S01]  /*16330*/  IADD3 R0, -R62, R59, -R0 ;  /* 0x0000003b3e007210 */ /* 0x000fe20007ffe900 */
[----:B------:R-:W-:Y:S02]  /*16340*/  IMAD.MOV.U32 R5, RZ, RZ, 0x20 ;  /* 0x00000020ff057424 */ /* 0x000fe400078e00ff */
[----:B------:R-:W-:Y:S01]  /*16350*/  IMAD.SHL.U32 R59, R59, 0x2, RZ ;  /* 0x000000023b3b7824 */ /* 0x000fe200078e00ff */
[----:B------:R-:W-:Y:S01]  /*16360*/  LEA R234, R234, UR4, 0x1 ;  /* 0x00000004eaea7c11 */ /* 0x000fe2000f8e08ff */
        /* <DEDUP_REMOVED lines=21> */
[----:B------:R-:W-:Y:S01]  /*164c0*/  @!P1 LDGSTS.E.BYPASS.LTC128B.128 [R245+0x16800], desc[UR6][R8.64+0x180] ;  /* 0x1680018008f59fae */ /* 0x000fe2000b901d46 */
[----:B------:R-:W-:Y:S01]  /*164d0*/  R2P PR, R0, 0x6 ;  /* 0x0000000600007804 */ /* 0x000fe20000000000 */
[----:B------:R-:W-:-:S02]  /*164e0*/  VIADD R0, R233, 0x8000 ;  /* 0x00008000e9007836 */ /* 0x000fc40000000000 */
[----:B------:R-:W-:Y:S02]  /*164f0*/  @P0 STS.128 [R245+0x11000], RZ ;  /* 0x011000fff5000388 */ /* 0x000fe40000000c00 */
[----:B------:R-:W-:Y:S02]  /*16500*/  SEL R7, R7, 0xfffffff0, !P1 ;  /* 0xfffffff007077807 */ /* 0x000fe40004800000 */
[----:B------:R-:W-:Y:S01]  /*16510*/  @P0 STS.128 [R245+0x13000], RZ ;  /* 0x013000fff5000388 */ /* 0x000fe20000000c00 */
[----:B------:R-:W-:Y:S02]  /*16520*/  SEL R5, R5, 0xffffffe0, !P2 ;  /* 0xffffffe005057807 */ /* 0x000fe40005000000 */
[----:B------:R-:W-:Y:S01]  /*16530*/  R2P PR, R61, 0x6 ;  /* 0x000000063d007804 */ /* 0x000fe20000000000 */
[----:B------:R-:W-:Y:S01]  /*16540*/  @P0 STS.128 [R245+0x15000], RZ ;  /* 0x015000fff5000388 */ /* 0x000fe20000000c00 */
[--C-:B------:R-:W-:Y:S02]  /*16550*/  IMAD R232, R7, 0x2, R234.reuse ;  /* 0x0000000207e87824 */ /* 0x100fe400078e02ea */
[C---:B------:R-:W-:Y:S01]  /*16560*/  IMAD R230, R5.reuse, 0x2, R234 ;  /* 0x0000000205e67824 */ /* 0x040fe200078e02ea */
[----:B------:R-:W-:Y:S01]  /*16570*/  @P0 STS.128 [R245+0x17000], RZ ;  /* 0x017000fff5000388 */ /* 0x000fe20000000c00 */
[----:B------:R-:W-:-:S03]  /*16580*/  IMAD R229, R5, 0x2, R232 ;  /* 0x0000000205e57824 */ /* 0x000fc600078e02e8 */
[----:B------:R-:W-:Y:S01]  /*16590*/  @!PT LDS RZ, [RZ] ;  /* 0x00000000fffff984 */ /* 0x000fe20000000800 */
[----:B------:R-:W-:Y:S01]  /*165a0*/  @!PT LDS RZ, [RZ] ;  /* 0x00000000fffff984 */ /* 0x000fe20000000800 */
[----:B------:R-:W-:Y:S01]  /*165b0*/  @!PT LDS RZ, [RZ] ;  /* 0x00000000fffff984 */ /* 0x000fe20000000800 */
[----:B------:R-:W-:Y:S04]  /*165c0*/  @!P0 LDGSTS.E.BYPASS.LTC128B.128 [R245+0x11000], desc[UR6][R10.64] ;  /* 0x110000000af58fae */ /* 0x000fe8000b901d46 */
[----:B------:R-:W-:Y:S01]  /*165d0*/  @!P0 LDGSTS.E.BYPASS.LTC128B.128 [R245+0x13000], desc[UR6][R10.64+0x80] ;  /* 0x130000800af58fae */ /* 0x000fe2000b901d46 */
[----:B------:R-:W-:Y:S02]  /*165e0*/  @P1 VIADD R231, R0, 0xffffffe0 ;  /* 0xffffffe000e71836 */ /* 0x000fe40000000000 */
[----:B------:R-:W-:Y:S01]  /*165f0*/  IMAD.MOV.U32 R0, RZ, RZ, 0x40 ;  /* 0x00000040ff007424 */ /* 0x000fe200078e00ff */
[----:B------:R-:W-:Y:S01]  /*16600*/  @!P0 LDGSTS.E.BYPASS.LTC128B.128 [R245+0x15000], desc[UR6][R10.64+0x100] ;  /* 0x150001000af58fae */ /* 0x000fe2000b901d46 */
[C---:B------:R-:W-:Y:S02]  /*16610*/  VIADD R223, R231.reuse, 0x800 ;  /* 0x00000800e7df7836 */ /* 0x040fe40000000000 */
[C---:B------:R-:W-:Y:S01]  /*16620*/  VIADD R222, R231.reuse, 0x1000 ;  /* 0x00001000e7de7836 */ /* 0x040fe20000000000 */
[----:B------:R1:W-:Y:S01]  /*16630*/  @!P0 LDGSTS.E.BYPASS.LTC128B.128 [R245+0x17000], desc[UR6][R10.64+0x180] ;  /* 0x170001800af58fae */ /* 0x0003e2000b901d46 */
[----:B------:R-:W-:Y:S01]  /*16640*/  SEL R0, R0, 0xffffffc0, !P2 ;  /* 0xffffffc000007807 */ /* 0x000fe20005000000 */
[----:B------:R-:W-:-:S02]  /*16650*/  VIADD R221, R231, 0x1800 ;  /* 0x00001800e7dd7836 */ /* 0x000fc40000000000 */
[----:B------:R-:W-:Y:S01]  /*16660*/  @P5 STS.128 [R245+0x11800], RZ ;  /* 0x011800fff5005388 */ /* 0x000fe20000000c00 */
[----:B------:R-:W-:Y:S02]  /*16670*/  VIADD R219, R231, 0x2000 ;  /* 0x00002000e7db7836 */ /* 0x000fe40000000000 */
[----:B------:R-:W-:Y:S01]  /*16680*/  IMAD.IADD R227, R233, 0x1, R0 ;  /* 0x00000001e9e37824 */ /* 0x000fe200078e0200 */
[----:B------:R-:W-:Y:S01]  /*16690*/  @P5 STS.128 [R245+0x13800], RZ ;  /* 0x013800fff5005388 */ /* 0x000fe20000000c00 */
[----:B------:R-:W-:Y:S02]  /*166a0*/  IMAD.IADD R220, R0, 0x1, R231 ;  /* 0x0000000100dc7824 */ /* 0x000fe400078e02e7 */
        /* <DEDUP_REMOVED lines=18> */
[----:B------:R-:W-:Y:S01]  /*167d0*/  VIADD R208, R231, 0x7800 ;  /* 0x00007800e7d07836 */ /* 0x000fe20000000000 */
[----:B------:R2:W-:Y:S04]  /*167e0*/  @!P5 LDGSTS.E.BYPASS.LTC128B.128 [R245+0x17800], desc[UR6][R20.64+0x180] ;  /* 0x1780018014f5dfae */ /* 0x0005e8000b901d46 */
[----:B------:R-:W-:Y:S04]  /*167f0*/  LDSM.16.M88.4 R12, [R234] ;  /* 0x00000000ea0c783b */ /* 0x000fe80000000200 */
[----:B------:R-:W5:Y:S04]  /*16800*/  LDSM.16.M88.4 R24, [R233+0x8000] ;  /* 0x00800000e918783b */ /* 0x000f680000000200 */
[----:B----4-:R-:W2:Y:S04]  /*16810*/  LDSM.16.M88.4 R16, [R233+0x8800] ;  /* 0x00880000e910783b */ /* 0x010ea80000000200 */
[----:B------:R-:W4:Y:S04]  /*16820*/  LDSM.16.M88.4 R68, [R233+0x9000] ;  /* 0x00900000e944783b */ /* 0x000f280000000200 */
[----:B------:R-:W4:Y:S04]  /*16830*/  LDSM.16.M88.4 R44, [R233+0x9800] ;  /* 0x00980000e92c783b */ /* 0x000f280000000200 */
[----:B---3--:R-:W-:Y:S04]  /*16840*/  LDSM.16.M88.4 R32, [R232] ;  /* 0x00000000e820783b */ /* 0x008fe80000000200 */
[----:B------:R-:W3:Y:S04]  /*16850*/  LDSM.16.M88.4 R40, [R231] ;  /* 0x00000000e728783b */ /* 0x000ee80000000200 */
[----:B------:R-:W3:Y:S04]  /*16860*/  LDSM.16.M88.4 R36, [R231+0x800] ;  /* 0x00080000e724783b */ /* 0x000ee80000000200 */
[----:B-1----:R-:W1:Y:S04]  /*16870*/  LDSM.16.M88.4 R8, [R231+0x1000] ;  /* 0x00100000e708783b */ /* 0x002e680000000200 */
[----:B------:R-:W1:Y:S04]  /*16880*/  LDSM.16.M88.4 R76, [R231+0x1800] ;  /* 0x00180000e74c783b */ /* 0x000e680000000200 */
[----:B------:R-:W-:Y:S01]  /*16890*/  LDSM.16.M88.4 R52, [R230] ;  /* 0x00000000e634783b */ /* 0x000fe20000000200 */
[C---:B-----5:R-:W-:Y:S03]  /*168a0*/  HMMA.16816.F32 R28, R12.reuse, R24, RZ ;  /* 0x000000180c1c723c */ /* 0x060fe600000018ff */
[----:B------:R-:W5:Y:S04]  /*168b0*/  LDSM.16.M88.4 R48, [R227+0x8000] ;  /* 0x00800000e330783b */ /* 0x000f680000000200 */
[----:B------:R-:W-:Y:S01]  /*168c0*/  LDSM.16.M88.4 R80, [R227+0x9800] ;  /* 0x00980000e350783b */ /* 0x000fe20000000200 */
[C---:B------:R-:W-:Y:S03]  /*168d0*/  HMMA.16816.F32 R24, R12.reuse, R26, RZ ;  /* 0x0000001a0c18723c */ /* 0x040fe600000018ff */
[----:B------:R-:W-:Y:S03]  /*168e0*/  LDSM.16.M88.4 R84, [R233+0xb800] ;  /* 0x00b80000e954783b */ /* 0x000fe60000000200 */
[C---:B--2---:R-:W-:Y:S01]  /*168f0*/  HMMA.16816.F32 R20, R12.reuse, R16, RZ ;  /* 0x000000100c14723c */ /* 0x044fe200000018ff */
[----:B------:R-:W0:Y:S05]  /*16900*/  LDGDEPBAR ;  /* 0x00000000000079af */ /* 0x000e2a0000000000 */
[C---:B----4-:R-:W-:Y:S06]  /*16910*/  HMMA.16816.F32 R72, R12.reuse, R68, RZ ;  /* 0x000000440c48723c */ /* 0x050fec00000018ff */
[C---:B------:R-:W-:Y:S06]  /*16920*/  HMMA.16816.F32 R16, R12.reuse, R18, RZ ;  /* 0x000000120c10723c */ /* 0x040fec00000018ff */
[C---:B------:R-:W-:Y:S06]  /*16930*/  HMMA.16816.F32 R68, R12.reuse, R70, RZ ;  /* 0x000000460c44723c */ /* 0x040fec00000018ff */
[C---:B------:R-:W-:Y:S06]  /*16940*/  HMMA.16816.F32 R64, R12.reuse, R44, RZ ;  /* 0x0000002c0c40723c */ /* 0x040fec00000018ff */
        /* <DEDUP_REMOVED lines=10> */
[----:B------:R-:W1:Y:S05]  /*169f0*/  LDSM.16.M88.4 R8, [R220] ;  /* 0x00000000dc08783b */ /* 0x000e6a0000000200 */
[C---:B------:R-:W-:Y:S06]  /*16a00*/  HMMA.16816.F32 R64, R32.reuse, R76, R64 ;  /* 0x0000004c2040723c */ /* 0x040fec0000001840 */
[----:B------:R-:W-:Y:S01]  /*16a10*/  HMMA.16816.F32 R12, R32, R78, R12 ;  /* 0x0000004e200c723c */ /* 0x000fe2000000180c */
[----:B------:R-:W4:Y:S04]  /*16a20*/  LDSM.16.M88.4 R32, [R220+0x800] ;  /* 0x00080000dc20783b */ /* 0x000f280000000200 */
[----:B------:R-:W4:Y:S01]  /*16a30*/  LDSM.16.M88.4 R76, [R220+0x1000] ;  /* 0x00100000dc4c783b */ /* 0x000f220000000200 */
[C---:B-----5:R-:W-:Y:S06]  /*16a40*/  HMMA.16816.F32 R28, R52.reuse, R48, R28 ;  /* 0x00000030341c723c */ /* 0x060fec000000181c */
        /* <DEDUP_REMOVED lines=21> */
[C---:B--2---:R-:W-:Y:S06]  /*16ba0*/  HMMA.16816.F32 R64, R36.reuse, R44, R64 ;  /* 0x0000002c2440723c */ /* 0x044fec0000001840 */
[----:B------:R-:W-:Y:S01]  /*16bb0*/  HMMA.16816.F32 R52, R36, R46, R52 ;  /* 0x0000002e2434723c */ /* 0x000fe20000001834 */
[----:B------:R-:W2:Y:S04]  /*16bc0*/  LDSM.16.M88.4 R44, [R231+0x3000] ;  /* 0x00300000e72c783b */ /* 0x000ea80000000200 */
[----:B------:R-:W2:Y:S01]  /*16bd0*/  LDSM.16.M88.4 R36, [R231+0x3800] ;  /* 0x00380000e724783b */ /* 0x000ea20000000200 */
[C---:B---3--:R-:W-:Y:S06]  /*16be0*/  HMMA.16816.F32 R28, R40.reuse, R48, R28 ;  /* 0x00000030281c723c */ /* 0x048fec000000181c */
[C---:B------:R-:W-:Y:S01]  /*16bf0*/  HMMA.16816.F32 R24, R40.reuse, R50, R24 ;  /* 0x000000322818723c */ /* 0x040fe20000001818 */
[----:B------:R-:W-:Y:S05]  /*16c00*/  LDSM.16.M88.4 R48, [R227+0xa800] ;  /* 0x00a80000e330783b */ /* 0x000fea0000000200 */
        /* <DEDUP_REMOVED lines=16> */
[C---:B--2---:R-:W-:Y:S06]  /*16d10*/  HMMA.16816.F32 R72, R32.reuse, R44, R72 ;  /* 0x0000002c2048723c */ /* 0x044fec0000001848 */
[C---:B------:R-:W-:Y:S01]  /*16d20*/  HMMA.16816.F32 R68, R32.reuse, R46, R68 ;  /* 0x0000002e2044723c */ /* 0x040fe20000001844 */
[----:B------:R-:W-:Y:S05]  /*16d30*/  LDSM.16.M88.4 R44, [R220+0x2000] ;  /* 0x00200000dc2c783b */ /* 0x000fea0000000200 */
[C---:B------:R-:W-:Y:S06]  /*16d40*/  HMMA.16816.F32 R64, R32.reuse, R36, R64 ;  /* 0x000000242040723c */ /* 0x040fec0000001840 */
[----:B------:R-:W-:Y:S01]  /*16d50*/  HMMA.16816.F32 R52, R32, R38, R52 ;  /* 0x000000262034723c */ /* 0x000fe20000001834 */
[----:B------:R-:W2:Y:S04]  /*16d60*/  LDSM.16.M88.4 R36, [R229+0x2000] ;  /* 0x00200000e524783b */ /* 0x000ea80000000200 */
        /* <DEDUP_REMOVED lines=14> */
[C---:B--2---:R-:W-:Y:S06]  /*16e50*/  HMMA.16816.F32 R28, R36.reuse, R44, R28 ;  /* 0x0000002c241c723c */ /* 0x044fec000000181c */
        /* <DEDUP_REMOVED lines=37> */
[----:B------:R-:W5:Y:S01]  /*170b0*/  LDSM.16.M88.4 R80, [R220+0x5800] ;  /* 0x00580000dc50783b */ /* 0x000f620000000200 */
        /* <DEDUP_REMOVED lines=16> */
[C---:B-----5:R-:W-:Y:S06]  /*171c0*/  HMMA.16816.F32 R20, R76.reuse, R12, R20 ;  /* 0x0000000c4c14723c */ /* 0x060fec0000001814 */
        /* <DEDUP_REMOVED lines=8> */
[----:B------:R-:W5:Y:S01]  /*17250*/  LDSM.16.M88.4 R76, [R231+0x7800] ;  /* 0x00780000e74c783b */ /* 0x000f620000000200 */
[C---:B-1----:R-:W-:Y:S06]  /*17260*/  HMMA.16816.F32 R28, R32.reuse, R48, R28 ;  /* 0x00000030201c723c */ /* 0x042fec000000181c */
[C---:B------:R-:W-:Y:S06]  /*17270*/  HMMA.16816.F32 R20, R32.reuse, R44, R20 ;  /* 0x0000002c2014723c */ /* 0x040fec0000001814 */
[C---:B------:R-:W-:Y:S01]  /*17280*/  HMMA.16816.F32 R16, R32.reuse, R46, R16 ;  /* 0x0000002e2010723c */ /* 0x040fe20000001810 */
[----:B------:R-:W-:Y:S05]  /*17290*/  LDSM.16.M88.4 R44, [R227+0xe000] ;  /* 0x00e00000e32c783b */ /* 0x000fea0000000200 */
[C---:B--2---:R-:W-:Y:S06]  /*172a0*/  HMMA.16816.F32 R64, R32.reuse, R36, R64 ;  /* 0x000000242040723c */ /* 0x044fec0000001840 */
[C---:B------:R-:W-:Y:S01]  /*172b0*/  HMMA.16816.F32 R52, R32.reuse, R38, R52 ;  /* 0x000000262034723c */ /* 0x040fe20000001834 */
[----:B------:R-:W-:Y:S05]  /*172c0*/  LDSM.16.M88.4 R36, [R227+0xf000] ;  /* 0x00f00000e324783b */ /* 0x000fea0000000200 */
[C---:B------:R-:W-:Y:S01]  /*172d0*/  HMMA.16816.F32 R24, R32.reuse, R50, R24 ;  /* 0x000000322018723c */ /* 0x040fe20000001818 */
[----:B------:R-:W1:Y:S05]  /*172e0*/  LDSM.16.M88.4 R48, [R230+0x6000] ;  /* 0x00600000e630783b */ /* 0x000e6a0000000200 */
[C---:B------:R-:W-:Y:S06]  /*172f0*/  HMMA.16816.F32 R72, R32.reuse, R40, R72 ;  /* 0x000000282048723c */ /* 0x040fec0000001848 */
[----:B------:R-:W-:Y:S01]  /*17300*/  HMMA.16816.F32 R68, R32, R42, R68 ;  /* 0x0000002a2044723c */ /* 0x000fe20000001844 */
[----:B------:R-:W2:Y:S04]  /*17310*/  LDSM.16.M88.4 R40, [R227+0xe800] ;  /* 0x00e80000e328783b */ /* 0x000ea80000000200 */
[----:B------:R-:W2:Y:S01]  /*17320*/  LDSM.16.M88.4 R32, [R227+0xf800] ;  /* 0x00f80000e320783b */ /* 0x000ea20000000200 */
[C---:B----4-:R-:W-:Y:S06]  /*17330*/  HMMA.16816.F32 R28, R84.reuse, R12, R28 ;  /* 0x0000000c541c723c */ /* 0x050fec000000181c */
[C---:B---3--:R-:W-:Y:S06]  /*17340*/  HMMA.16816.F32 R20, R84.reuse, R8, R20 ;  /* 0x000000085414723c */ /* 0x048fec0000001814 */
[C---:B------:R-:W-:Y:S01]  /*17350*/  HMMA.16816.F32 R16, R84.reuse, R10, R16 ;  /* 0x0000000a5410723c */ /* 0x040fe20000001810 */
[----:B------:R-:W-:Y:S05]  /*17360*/  LDSM.16.M88.4 R8, [R220+0x6000] ;  /* 0x00600000dc08783b */ /* 0x000fea0000000200 */
[C---:B-----5:R-:W-:Y:S06]  /*17370*/  HMMA.16816.F32 R64, R84.reuse, R76, R64 ;  /* 0x0000004c5440723c */ /* 0x060fec0000001840 */
[C---:B------:R-:W-:Y:S06]  /*17380*/  HMMA.16816.F32 R52, R84.reuse, R78, R52 ;  /* 0x0000004e5434723c */ /* 0x040fec0000001834 */
[C---:B------:R-:W-:Y:S01]  /*17390*/  HMMA.16816.F32 R24, R84.reuse, R14, R24 ;  /* 0x0000000e5418723c */ /* 0x040fe20000001818 */
[----:B------:R-:W3:Y:S05]  /*173a0*/  LDSM.16.M88.4 R12, [R229+0x6000] ;  /* 0x00600000e50c783b */ /* 0x000eea0000000200 */
[----:B------:R-:W-:Y:S06]  /*173b0*/  HMMA.16816.F32 R72, R84, R80, R72 ;  /* 0x000000505448723c */ /* 0x000fec0000001848 */
[C---:B-1----:R-:W-:Y:S06]  /*173c0*/  HMMA.16816.F32 R28, R48.reuse, R44, R28 ;  /* 0x0000002c301c723c */ /* 0x042fec000000181c */
[C---:B--2---:R-:W-:Y:S06]  /*173d0*/  HMMA.16816.F32 R20, R48.reuse, R40, R20 ;  /* 0x000000283014723c */ /* 0x044fec0000001814 */
[----:B------:R-:W-:Y:S01]  /*173e0*/  HMMA.16816.F32 R16, R48, R42, R16 ;  /* 0x0000002a3010723c */ /* 0x000fe20000001810 */
[----:B------:R-:W1:Y:S05]  /*173f0*/  LDSM.16.M88.4 R40, [R220+0x7000] ;  /* 0x00700000dc28783b */ /* 0x000e6a0000000200 */
[----:B------:R-:W-:Y:S01]  /*17400*/  HMMA.16816.F32 R68, R84, R82, R68 ;  /* 0x000000525444723c */ /* 0x000fe20000001844 */
[----:B------:R-:W2:Y:S05]  /*17410*/  LDSM.16.M88.4 R80, [R220+0x6800] ;  /* 0x00680000dc50783b */ /* 0x000eaa0000000200 */
[C---:B------:R-:W-:Y:S06]  /*17420*/  HMMA.16816.F32 R64, R48.reuse, R32, R64 ;  /* 0x000000203040723c */ /* 0x040fec0000001840 */
[----:B------:R-:W-:Y:S01]  /*17430*/  HMMA.16816.F32 R52, R48, R34, R52 ;  /* 0x000000223034723c */ /* 0x000fe20000001834 */
[----:B------:R-:W4:Y:S01]  /*17440*/  LDSM.16.M88.4 R32, [R220+0x7800] ;  /* 0x00780000dc20783b */ /* 0x000f220000000200 */
[----:B------:R-:W-:-:S04]  /*17450*/  DEPBAR.LE SB0, 0x0 ;  /* 0x000080000000791a */ /* 0x000fc80000000000 */
[C---:B------:R-:W-:Y:S06]  /*17460*/  HMMA.16816.F32 R24, R48.reuse, R46, R24 ;  /* 0x0000002e3018723c */ /* 0x040fec0000001818 */
[----:B------:R-:W-:Y:S06]  /*17470*/  HMMA.16816.F32 R72, R48, R36, R72 ;  /* 0x000000243048723c */ /* 0x000fec0000001848 */
[----:B---3--:R-:W-:Y:S01]  /*17480*/  HMMA.16816.F32 R28, R12, R8, R28 ;  /* 0x000000080c1c723c */ /* 0x008fe2000000181c */
[----:B------:R-:W-:-:S05]  /*17490*/  LOP3.LUT R36, R59, 0x6, RZ, 0xc0, !PT ;  /* 0x000000063b247812 */ /* 0x000fca00078ec0ff */
[----:B------:R-:W-:Y:S01]  /*174a0*/  IMAD R36, R165, 0x40, R36 ;  /* 0x00000040a5247824 */ /* 0x000fe200078e0224 */
[----:B------:R-:W-:Y:S03]  /*174b0*/  HMMA.16816.F32 R68, R48, R38, R68 ;  /* 0x000000263044723c */ /* 0x000fe60000001844 */
[C---:B------:R-:W-:Y:S02]  /*174c0*/  VIADD R37, R36.reuse, 0xffffffc0 ;  /* 0xffffffc024257836 */ /* 0x040fe40000000000 */
[C---:B------:R-:W-:Y:S01]  /*174d0*/  VIADD R9, R36.reuse, 0xffffffc1 ;  /* 0xffffffc124097836 */ /* 0x040fe20000000000 */
[C---:B------:R-:W-:Y:S02]  /*174e0*/  HMMA.16816.F32 R24, R12.reuse, R10, R24 ;  /* 0x0000000a0c18723c */ /* 0x040fe40000001818 */
[-C--:B------:R-:W-:Y:S01]  /*174f0*/  ISETP.GE.AND P4, PT, R37, R60.reuse, PT ;  /* 0x0000003c2500720c */ /* 0x080fe20003f86270 */
[C---:B------:R-:W-:Y:S01]  /*17500*/  VIADD R37, R36.reuse, 0xffffffd0 ;  /* 0xffffffd024257836 */ /* 0x040fe20000000000 */
[-C--:B------:R-:W-:Y:S01]  /*17510*/  ISETP.GE.AND P2, PT, R9, R60.reuse, PT ;  /* 0x0000003c0900720c */ /* 0x080fe20003f46270 */
[C---:B------:R-:W-:Y:S01]  /*17520*/  VIADD R9, R36.reuse, 0xffffffc9 ;  /* 0xffffffc924097836 */ /* 0x040fe20000000000 */
[----:B-1----:R-:W-:Y:S01]  /*17530*/  HMMA.16816.F32 R72, R12, R40, R72 ;  /* 0x000000280c48723c */ /* 0x002fe20000001848 */
[----:B------:R-:W-:Y:S01]  /*17540*/  VIADD R11, R36, 0xffffffc8 ;  /* 0xffffffc8240b7836 */ /* 0x000fe20000000000 */
[----:B------:R-:W-:-:S02]  /*17550*/  ISETP.GE.AND P6, PT, R37, R60, PT ;  /* 0x0000003c2500720c */ /* 0x000fc40003fc6270 */
[-C--:B------:R-:W-:Y:S01]  /*17560*/  ISETP.GE.AND P0, PT, R9, R60.reuse, PT ;  /* 0x0000003c0900720c */ /* 0x080fe20003f06270 */
[C---:B------:R-:W-:Y:S01]  /*17570*/  VIADD R9, R36.reuse, 0xffffffd1 ;  /* 0xffffffd124097836 */ /* 0x040fe20000000000 */
[C---:B--2---:R-:W-:Y:S01]  /*17580*/  HMMA.16816.F32 R20, R12.reuse, R80, R20 ;  /* 0x000000500c14723c */ /* 0x044fe20000001814 */
[-C--:B------:R-:W-:Y:S01]  /*17590*/  ISETP.GE.AND P1, PT, R11, R60.reuse, PT ;  /* 0x0000003c0b00720c */ /* 0x080fe20003f26270 */
[----:B------:R-:W-:Y:S01]  /*175a0*/  VIADD R11, R36, 0xffffffd8 ;  /* 0xffffffd8240b7836 */ /* 0x000fe20000000000 */
[----:B------:R-:W-:Y:S02]  /*175b0*/  FSEL R30, R30, -INF , !P4 ;  /* 0xff8000001e1e7808 */ /* 0x000fe40006000000 */
[----:B------:R-:W-:Y:S01]  /*175c0*/  FSEL R37, R28, -INF , !P4 ;  /* 0xff8000001c257808 */ /* 0x000fe20006000000 */
[----:B----4-:R-:W-:Y:S01]  /*175d0*/  HMMA.16816.F32 R52, R12, R34, R52 ;  /* 0x000000220c34723c */ /* 0x010fe20000001834 */
[----:B------:R-:W-:Y:S01]  /*175e0*/  ISETP.GE.AND P4, PT, R11, R60, PT ;  /* 0x0000003c0b00720c */ /* 0x000fe20003f86270 */
[----:B------:R-:W-:Y:S01]  /*175f0*/  VIADD R11, R36, 0xffffffd9 ;  /* 0xffffffd9240b7836 */ /* 0x000fe20000000000 */
[----:B------:R-:W-:-:S02]  /*17600*/  FSEL R28, R31, -INF , !P2 ;  /* 0xff8000001f1c7808 */ /* 0x000fc40005000000 */
[----:B------:R-:W-:Y:S01]  /*17610*/  FSEL R29, R29, -INF , !P2 ;  /* 0xff8000001d1d7808 */ /* 0x000fe20005000000 */
[C---:B------:R-:W-:Y:S01]  /*17620*/  HMMA.16816.F32 R16, R12.reuse, R82, R16 ;  /* 0x000000520c10723c */ /* 0x040fe20000001810 */
[-C--:B------:R-:W-:Y:S01]  /*17630*/  ISETP.GE.AND P2, PT, R11, R60.reuse, PT ;  /* 0x0000003c0b00720c */ /* 0x080fe20003f46270 */
[C---:B------:R-:W-:Y:S01]  /*17640*/  VIADD R11, R36.reuse, 0xffffffe1 ;  /* 0xffffffe1240b7836 */ /* 0x040fe20000000000 */
[----:B------:R-:W-:Y:S01]  /*17650*/  ISETP.GE.AND P5, PT, R9, R60, PT ;  /* 0x0000003c0900720c */ /* 0x000fe20003fa6270 */
[----:B------:R-:W-:Y:S01]  /*17660*/  VIADD R9, R36, 0xffffffe0 ;  /* 0xffffffe024097836 */ /* 0x000fe20000000000 */
[----:B------:R-:W-:Y:S01]  /*17670*/  FSEL R10, R27, -INF , !P0 ;  /* 0xff8000001b0a7808 */ /* 0x000fe20004000000 */
[----:B------:R-:W-:Y:S01]  /*17680*/  HMMA.16816.F32 R68, R12, R42, R68 ;  /* 0x0000002a0c44723c */ /* 0x000fe20000001844 */
[----:B------:R-:W-:Y:S02]  /*17690*/  FSEL R25, R25, -INF , !P0 ;  /* 0xff80000019197808 */ /* 0x000fe40004000000 */
[----:B------:R-:W-:-:S02]  /*176a0*/  FSEL R26, R26, -INF , !P1 ;  /* 0xff8000001a1a7808 */ /* 0x000fc40004800000 */
[----:B------:R-:W-:Y:S01]  /*176b0*/  FSEL R31, R24, -INF , !P1 ;  /* 0xff800000181f7808 */ /* 0x000fe20004800000 */
[----:B------:R-:W-:Y:S01]  /*176c0*/  HMMA.16816.F32 R64, R12, R32, R64 ;  /* 0x000000200c40723c */ /* 0x000fe20000001840 */
[-C--:B------:R-:W-:Y:S02]  /*176d0*/  ISETP.GE.AND P0, PT, R11, R60.reuse, PT ;  /* 0x0000003c0b00720c */ /* 0x080fe40003f06270 */
[----:B------:R-:W-:Y:S01]  /*176e0*/  ISETP.GE.AND P1, PT, R9, R60, PT ;  /* 0x0000003c0900720c */ /* 0x000fe20003f26270 */
[C---:B------:R-:W-:Y:S01]  /*176f0*/  VIADD R9, R36.reuse, 0xffffffe8 ;  /* 0xffffffe824097836 */ /* 0x040fe20000000000 */
[----:B------:R-:W-:Y:S02]  /*17700*/  FSEL R202, R75, -INF , !P0 ;  /* 0xff8000004bca7808 */ /* 0x000fe40004000000 */
[C---:B------:R-:W-:Y:S01]  /*17710*/  VIADD R13, R36.reuse, 0xfffffff9 ;  /* 0xfffffff9240d7836 */ /* 0x040fe20000000000 */
[----:B------:R-:W-:Y:S01]  /*17720*/  FSEL R187, R73, -INF , !P0 ;  /* 0xff80000049bb7808 */ /* 0x000fe20004000000 */
[----:B------:R-:W-:Y:S01]  /*17730*/  VIADD R15, R36, 0xfffffff8 ;  /* 0xfffffff8240f7836 */ /* 0x000fe20000000000 */
[----:B------:R-:W-:-:S02]  /*17740*/  FSEL R8, R22, -INF , !P6 ;  /* 0xff80000016087808 */ /* 0x000fc40007000000 */
[-C--:B------:R-:W-:Y:S02]  /*17750*/  ISETP.GE.AND P0, PT, R13, R60.reuse, PT ;  /* 0x0000003c0d00720c */ /* 0x080fe40003f06270 */
[----:B------:R-:W-:Y:S02]  /*17760*/  FSEL R11, R20, -INF , !P6 ;  /* 0xff800000140b7808 */ /* 0x000fe40007000000 */
[----:B------:R-:W-:Y:S01]  /*17770*/  ISETP.GE.AND P6, PT, R9, R60, PT ;  /* 0x0000003c0900720c */ /* 0x000fe20003fc6270 */
[C---:B------:R-:W-:Y:S01]  /*17780*/  VIADD R9, R36.reuse, 0xffffffe9 ;  /* 0xffffffe924097836 */ /* 0x040fe20000000000 */
[----:B------:R-:W-:Y:S01]  /*17790*/  FSEL R6, R23, -INF , !P5 ;  /* 0xff80000017067808 */ /* 0x000fe20006800000 */
[----:B------:R-:W-:Y:S01]  /*177a0*/  VIADD R23, R36, 0xfffffff0 ;  /* 0xfffffff024177836 */ /* 0x000fe20000000000 */
[----:B------:R-:W-:Y:S02]  /*177b0*/  FSEL R188, R55, -INF , !P0 ;  /* 0xff80000037bc7808 */ /* 0x000fe40004000000 */
[----:B------:R-:W-:-:S02]  /*177c0*/  FSEL R197, R53, -INF , !P0 ;  /* 0xff80000035c57808 */ /* 0x000fc40004000000 */
[----:B------:R-:W-:Y:S02]  /*177d0*/  ISETP.GE.AND P0, PT, R165, 0x2, PT ;  /* 0x00000002a500780c */ /* 0x000fe40003f06270 */
[----:B------:R-:W-:Y:S02]  /*177e0*/  FSEL R21, R21, -INF , !P5 ;  /* 0xff80000015157808 */ /* 0x000fe40006800000 */
[-C--:B------:R-:W-:Y:S02]  /*177f0*/  ISETP.GE.AND P5, PT, R9, R60.reuse, PT ;  /* 0x0000003c0900720c */ /* 0x080fe40003fa6270 */
[----:B------:R-:W-:Y:S02]  /*17800*/  FSEL R0, R18, -INF , !P4 ;  /* 0xff80000012007808 */ /* 0x000fe40006000000 */
[----:B------:R-:W-:Y:S02]  /*17810*/  FSEL R9, R16, -INF , !P4 ;  /* 0xff80000010097808 */ /* 0x000fe40006000000 */
[----:B------:R-:W-:Y:S01]  /*17820*/  ISETP.GE.AND P4, PT, R23, R60, PT ;  /* 0x0000003c1700720c */ /* 0x000fe20003f86270 */
[----:B------:R-:W-:Y:S01]  /*17830*/  VIADD R23, R36, 0xfffffff1 ;  /* 0xfffffff124177836 */ /* 0x000fe20000000000 */
[----:B------:R-:W-:-:S02]  /*17840*/  FSEL R4, R19, -INF , !P2 ;  /* 0xff80000013047808 */ /* 0x000fc40005000000 */
[----:B------:R-:W-:Y:S02]  /*17850*/  FSEL R17, R17, -INF , !P2 ;  /* 0xff80000011117808 */ /* 0x000fe40005000000 */
[----:B------:R-:W-:Y:S02]  /*17860*/  FSEL R186, R74, -INF , !P1 ;  /* 0xff8000004aba7808 */ /* 0x000fe40004800000 */
[----:B------:R-:W-:Y:S02]  /*17870*/  FSEL R195, R72, -INF , !P1 ;  /* 0xff80000048c37808 */ /* 0x000fe40004800000 */
[-C--:B------:R-:W-:Y:S02]  /*17880*/  ISETP.GE.AND P2, PT, R23, R60.reuse, PT ;  /* 0x0000003c1700720c */ /* 0x080fe40003f46270 */
[----:B------:R-:W-:Y:S02]  /*17890*/  ISETP.GE.AND P1, PT, R15, R60, PT ;  /* 0x0000003c0f00720c */ /* 0x000fe40003f26270 */
        /* <DEDUP_REMOVED lines=14> */
[C---:B------:R-:W-:Y:S01]  /*17980*/  VIADD R23, R3.reuse, 0xffffffc0 ;  /* 0xffffffc003177836 */ /* 0x040fe20000000000 */
[----:B------:R-:W-:Y:S01]  /*17990*/  IABS R16, R3 ;  /* 0x0000000300107213 */ /* 0x000fe20000000000 */
[----:B------:R-:W-:Y:S01]  /*179a0*/  ULDC.64 UR10, c[0x0][0x248] ;  /* 0x00009200000a7ab9 */ /* 0x000fe20000000a00 */
[----:B------:R-:W-:Y:S02]  /*179b0*/  ULDC.64 UR8, c[0x0][0x230] ;  /* 0x00008c0000087ab9 */ /* 0x000fe40000000a00 */
[----:B------:R-:W-:Y:S02]  /*179c0*/  IABS R15, R23 ;  /* 0x00000017000f7213 */ /* 0x000fe40000000000 */
[-C--:B-1----:R-:W-:Y:S02]  /*179d0*/  IABS R12, R14.reuse ;  /* 0x0000000e000c7213 */ /* 0x082fe40000000000 */
[----:B------:R-:W-:-:S02]  /*179e0*/  LOP3.LUT R3, R3, R14, RZ, 0x3c, !PT ;  /* 0x0000000e03037212 */ /* 0x000fc400078e3cff */
[----:B------:R-:W1:Y:S01]  /*179f0*/  I2F.RP R19, R12 ;  /* 0x0000000c00137306 */ /* 0x000e620000209400 */
[----:B------:R-:W-:Y:S02]  /*17a00*/  LOP3.LUT R23, R23, R14, RZ, 0x3c, !PT ;  /* 0x0000000e17177212 */ /* 0x000fe400078e3cff */
[----:B------:R-:W-:-:S05]  /*17a10*/  ISETP.GE.AND P4, PT, R3, RZ, PT ;  /* 0x000000ff0300720c */ /* 0x000fca0003f86270 */
        /* <DEDUP_REMOVED lines=19> */
[----:B------:R-:W-:Y:S02]  /*17b50*/  ISETP.GE.AND P1, PT, R23, RZ, PT ;  /* 0x000000ff1700720c */ /* 0x000fe40003f26270 */
[-C--:B------:R-:W-:Y:S02]  /*17b60*/  ISETP.GE.U32.AND P6, PT, R19, R12.reuse, PT ;  /* 0x0000000c1300720c */ /* 0x080fe40003fc6070 */
[----:B------:R-:W-:Y:S02]  /*17b70*/  ISETP.GE.U32.AND P5, PT, R13, R12, PT ;  /* 0x0000000c0d00720c */ /* 0x000fe40003fa6070 */
[----:B------:R-:W-:-:S02]  /*17b80*/  @!P2 IADD3 R18, R18, 0x1, RZ ;  /* 0x000000011212a810 */ /* 0x000fc40007ffe0ff */
[----:B------:R-:W-:-:S07]  /*17b90*/  ISETP.NE.AND P2, PT, R14, RZ, PT ;  /* 0x000000ff0e00720c */ /* 0x000fce0003f45270 */
        /* <DEDUP_REMOVED lines=12> */
[----:B------:R-:W-:Y:S01]  /*17c60*/  IMAD.WIDE.U32 R18, R14, UR10, RZ ;  /* 0x0000000a0e127c25 */ /* 0x000fe2000f8e00ff */
[----:B------:R-:W-:-:S05]  /*17c70*/  SHF.R.S32.HI R3, RZ, 0x1f, R14 ;  /* 0x0000001fff037819 */ /* 0x000fca000001140e */
[----:B------:R-:W-:-:S04]  /*17c80*/  IMAD R3, R3, UR10, RZ ;  /* 0x0000000a03037c24 */ /* 0x000fc8000f8e02ff */
[----:B------:R-:W-:-:S04]  /*17c90*/  IMAD R3, R14, UR11, R3 ;  /* 0x0000000b0e037c24 */ /* 0x000fc8000f8e0203 */
[----:B------:R-:W-:Y:S01]  /*17ca0*/  IMAD.IADD R19, R19, 0x1, R3 ;  /* 0x0000000113137824 */ /* 0x000fe200078e0203 */
[----:B--2---:R-:W-:-:S04]  /*17cb0*/  IADD3 R12, -R13, R12, RZ ;  /* 0x0000000c0d0c7210 */ /* 0x004fc80007ffe1ff */
[----:B------:R-:W-:Y:S01]  /*17cc0*/  SHF.R.S32.HI R13, RZ, 0x1f, R12 ;  /* 0x0000001fff0d7819 */ /* 0x000fe2000001140c */
[----:B------:R-:W-:-:S04]  /*17cd0*/  IMAD.WIDE.U32 R18, R12, UR8, R18 ;  /* 0x000000080c127c25 */ /* 0x000fc8000f8e0012 */
[----:B------:R-:W-:Y:S02]  /*17ce0*/  IMAD R13, R13, UR8, RZ ;  /* 0x000000080d0d7c24 */ /* 0x000fe4000f8e02ff */
[----:B------:R-:W-:Y:S02]  /*17cf0*/  IMAD.MOV.U32 R3, RZ, RZ, R18 ;  /* 0x000000ffff037224 */ /* 0x000fe400078e0012 */
[----:B------:R-:W-:-:S05]  /*17d00*/  IMAD R13, R12, UR9, R13 ;  /* 0x000000090c0d7c24 */ /* 0x000fca000f8e020d */
[----:B------:R-:W-:Y:S01]  /*17d10*/  IADD3 R13, R19, R13, RZ ;  /* 0x0000000d130d7210 */ /* 0x000fe20007ffe0ff */
[----:B------:R-:W-:Y:S06]  /*17d20*/  BRA `(.L_x_4320) ;  /* 0x0000000000107947 */ /* 0x000fec0003800000 */
.L_x_4319:
[----:B------:R-:W-:Y:S02]  /*17d30*/  ULDC UR10, c[0x0][0x248] ;  /* 0x00009200000a7ab9 */ /* 0x000fe40000000800 */
[----:B------:R-:W-:-:S06]  /*17d40*/  USHF.L.U32 UR5, UR10, 0x6, URZ ;  /* 0x000000060a057899 */ /* 0x000fcc000800063f */
[----:B------:R-:W-:-:S04]  /*17d50*/  IADD3 R3, RZ, -UR5, RZ ;  /* 0x80000005ff037c10 */ /* 0x000fc8000fffe0ff */
[----:B------:R-:W-:-:S07]  /*17d60*/  SHF.R.S32.HI R13, RZ, 0x1f, R3 ;  /* 0x0000001fff0d7819 */ /* 0x000fce0000011403 */
.L_x_4320:
[----:B------:R-:W-:Y:S01]  /*17d70*/  IADD3 R58, P2, P1, R134, R3, R58 ;  /* 0x00000003863a7210 */ /* 0x000fe2000795e03a */
[----:B------:R-:W-:Y:S01]  /*17d80*/  ULDC.64 UR8, c[0x0][0x218] ;  /* 0x0000860000087ab9 */ /* 0x000fe20000000a00 */
[C---:B------:R-:W-:Y:S01]  /*17d90*/  LEA R236, P5, R3.reuse, R236, 0x1 ;  /* 0x000000ec03ec7211 */ /* 0x040fe200078a08ff */
[----:B------:R-:W-:Y:S01]  /*17da0*/  USHF.L.U32 UR11, UR10, 0x5, URZ ;  /* 0x000000050a0b7899 */ /* 0x000fe2000800063f */
[C---:B------:R-:W-:Y:S01]  /*17db0*/  IADD3 R134, P4, R3.reuse, R134, RZ ;  /* 0x0000008603867210 */ /* 0x040fe20007f9e0ff */
[----:B------:R-:W-:Y:S01]  /*17dc0*/  ULDC UR5, c[0x0][0x24c] ;  /* 0x0000930000057ab9 */ /* 0x000fe20000000800 */
[----:B------:R-:W-:Y:S01]  /*17dd0*/  LEA.HI.X R235, R3, R235, R13, 0x1, P5 ;  /* 0x000000eb03eb7211 */ /* 0x000fe200028f0c0d */
[----:B------:R-:W-:Y:S01]  /*17de0*/  USHF.L.U64.HI UR5, UR10, 0x5, UR5 ;  /* 0x000000050a057899 */ /* 0x000fe20008010205 */
[----:B------:R-:W-:Y:S01]  /*17df0*/  IADD3.X R57, R56, R13, R57, P2, P1 ;  /* 0x0000000d38397210 */ /* 0x000fe200017e2439 */
[----:B------:R-:W-:Y:S01]  /*17e00*/  IMAD.X R13, R13, 0x1, R56, P4 ;  /* 0x000000010d0d7824 */ /* 0x000fe200020e0638 */
[----:B------:R-:W-:Y:S01]  /*17e10*/  LEA R14, P2, R134, UR8, 0x1 ;  /* 0x00000008860e7c11 */ /* 0x000fe2000f8408ff */
[----:B------:R-:W-:Y:S01]  /*17e20*/  IMAD.MOV.U32 R237, RZ, RZ, R235 ;  /* 0x000000ffffed7224 */ /* 0x000fe200078e00eb */
[----:B------:R-:W-:-:S02]  /*17e30*/  LEA R12, P1, R58, UR8, 0x1 ;  /* 0x000000083a0c7c11 */ /* 0x000fc4000f8208ff */
[----:B------:R-:W-:Y:S02]  /*17e40*/  LEA.HI.X R15, R134, UR9, R13, 0x1, P2 ;  /* 0x00000009860f7c11 */ /* 0x000fe400090f0c0d */
[----:B------:R-:W-:Y:S01]  /*17e50*/  IADD3 R18, P2, R236, UR11, RZ ;  /* 0x0000000bec127c10 */ /* 0x000fe2000ff5e0ff */
[----:B------:R-:W-:Y:S01]  /*17e60*/  @!PT LDS RZ, [RZ] ;  /* 0x00000000fffff984 */ /* 0x000fe20000000800 */
[----:B------:R-:W-:Y:S01]  /*17e70*/  @!PT LDS RZ, [RZ] ;  /* 0x00000000fffff984 */ /* 0x000fe20000000800 */
[----:B------:R-:W-:Y:S01]  /*17e80*/  @!PT LDS RZ, [RZ] ;  /* 0x00000000fffff984 */ /* 0x000fe20000000800 */
[----:B------:R1:W-:Y:S01]  /*17e90*/  LDGSTS.E.BYPASS.LTC128B.128 [R245+0x8000], desc[UR6][R236.64] ;  /* 0x08000000ecf57fae */ /* 0x0003e2000b901d46 */
[----:B------:R-:W-:Y:S02]  /*17ea0*/  LEA.HI.X R13, R58, UR9, R57, 0x1, P1 ;  /* 0x000000093a0d7c11 */ /* 0x000fe400088f0c39 */
[----:B------:R-:W-:Y:S01]  /*17eb0*/  IADD3.X R19, R235, UR5, RZ, P2, !PT ;  /* 0x00000005eb137c10 */ /* 0x000fe200097fe4ff */
[----:B------:R1:W-:Y:S01]  /*17ec0*/  LDGSTS.E.BYPASS.LTC128B.128 [R245+0xa000], desc[UR6][R14.64+0x80] ;  /* 0x0a0000800ef57fae */ /* 0x0003e2000b901d46 */
[----:B------:R-:W-:Y:S02]  /*17ed0*/  IADD3 R22, P2, R18, UR11, RZ ;  /* 0x0000000b12167c10 */ /* 0x000fe4000ff5e0ff */
[----:B------:R-:W-:Y:S01]  /*17ee0*/  IADD3 R32, P1, R12, UR11, RZ ;  /* 0x0000000b0c207c10 */ /* 0x000fe2000ff3e0ff */
[----:B------:R1:W-:Y:S01]  /*17ef0*/  LDGSTS.E.BYPASS.LTC128B.128 [R245+0xc000], desc[UR6][R14.64+0x100] ;  /* 0x0c0001000ef57fae */ /* 0x0003e2000b901d46 */
[----:B------:R-:W-:-:S02]  /*17f00*/  IADD3.X R23, R19, UR5, RZ, P2, !PT ;  /* 0x0000000513177c10 */ /* 0x000fc400097fe4ff */
[----:B------:R-:W-:Y:S01]  /*17f10*/  IADD3.X R33, R13, UR5, RZ, P1, !PT ;  /* 0x000000050d217c10 */ /* 0x000fe20008ffe4ff */
[----:B------:R1:W-:Y:S01]  /*17f20*/  LDGSTS.E.BYPASS.LTC128B.128 [R245+0xe000], desc[UR6][R14.64+0x180] ;  /* 0x0e0001800ef57fae */ /* 0x0003e2000b901d46 */
[----:B------:R-:W-:Y:S02]  /*17f30*/  IADD3 R34, P2, R22, UR11, RZ ;  /* 0x0000000b16227c10 */ /* 0x000fe4000ff5e0ff */
[----:B------:R-:W-:Y:S01]  /*17f40*/  IADD3 R38, P1, R32, UR11, RZ ;  /* 0x0000000b20267c10 */ /* 0x000fe2000ff3e0ff */
[----:B------:R1:W-:Y:S01]  /*17f50*/  LDGSTS.E.BYPASS.LTC128B.128 [R245+0x8800], desc[UR6][R18.64] ;  /* 0x0880000012f57fae */ /* 0x0003e2000b901d46 */
[----:B------:R-:W-:Y:S02]  /*17f60*/  IADD3.X R35, R23, UR5, RZ, P2, !PT ;  /* 0x0000000517237c10 */ /* 0x000fe400097fe4ff */
[----:B------:R-:W-:Y:S01]  /*17f70*/  IADD3.X R39, R33, UR5, RZ, P1, !PT ;  /* 0x0000000521277c10 */ /* 0x000fe20008ffe4ff */
        /* <DEDUP_REMOVED lines=12> */
.L_x_4318:
        /* <DEDUP_REMOVED lines=31> */
[----:B------:R-:W-:Y:S01]  /*18230*/  IADD3 R228, R89, R2, RZ ;  /* 0x0000000259e47210 */ /* 0x000fe20007ffe0ff */
[----:B------:R-:W1:Y:S03]  /*18240*/  SHFL.BFLY PT, R13, R14, 0x2, 0x1f ;  /* 0x0c401f000e0d7f89 */ /* 0x000e6600000e0000 */
[----:B------:R-:W-:Y:S01]  /*18250*/  LEA R228, R228, UR4, 0x1 ;  /* 0x00000004e4e47c11 */ /* 0x000fe2000f8e08ff */
[----:B------:R-:W2:Y:S03]  /*18260*/  SHFL.BFLY PT, R12, R15, 0x2, 0x1f ;  /* 0x0c401f000f0c7f89 */ /* 0x000ea600000e0000 */
[-C--:B------:R-:W-:Y:S01]  /*18270*/  LEA R226, R7, R228.reuse, 0x1 ;  /* 0x000000e407e27211 */ /* 0x080fe200078e08ff */
[----:B------:R-:W-:Y:S01]  /*18280*/  LDSM.16.MT88.4 R68, [R228+0x12000] ;  /* 0x01200000e444783b */ /* 0x000fe20000004200 */
[----:B------:R-:W-:-:S02]  /*18290*/  LEA R225, R5, R228, 0x1 ;  /* 0x000000e405e17211 */ /* 0x000fc400078e08ff */
[----:B------:R-:W-:Y:S01]  /*182a0*/  LEA R224, R5, R226, 0x1 ;  /* 0x000000e205e07211 */ /* 0x000fe200078e08ff */
        /* <DEDUP_REMOVED lines=14> */
[C---:B------:R-:W-:Y:S01]  /*18390*/  FSETP.NEU.FTZ.AND P1, PT, R164.reuse, -INF , PT ;  /* 0xff800000a400780b */ /* 0x040fe20003f3d000 */
[----:B------:R-:W-:Y:S01]  /*183a0*/  FMUL.FTZ R198, R164, UR5 ;  /* 0x00000005a4c67c20 */ /* 0x000fe20008410000 */
[----:B--2---:R-:W-:Y:S01]  /*183b0*/  FMNMX.FTZ R3, R12, R3, !PT ;  /* 0x000000030c037209 */ /* 0x004fe20007810000 */
[----:B------:R-:W-:Y:S03]  /*183c0*/  LDSM.16.MT88.4 R124, [R224+0x14000] ;  /* 0x01400000e07c783b */ /* 0x000fe60000004200 */
[----:B------:R-:W-:Y:S01]  /*183d0*/  FSEL R198, R198, RZ, P1 ;  /* 0x000000ffc6c67208 */ /* 0x000fe20000800000 */
[C---:B------:R-:W-:Y:S01]  /*183e0*/  FMUL.FTZ R193, R3.reuse, UR5 ;  /* 0x0000000503c17c20 */ /* 0x040fe20008410000 */
[----:B------:R-:W-:Y:S01]  /*183f0*/  FSETP.NEU.FTZ.AND P1, PT, R3, -INF , PT ;  /* 0xff8000000300780b */ /* 0x000fe20003f3d000 */
[----:B------:R-:W-:Y:S02]  /*18400*/  LDSM.16.MT88.4 R132, [R228+0x16000] ;  /* 0x01600000e484783b */ /* 0x000fe40000004200 */
[--C-:B------:R-:W-:Y:S01]  /*18410*/  FFMA.FTZ R183, R37, UR5, -R198.reuse ;  /* 0x0000000525b77c23 */ /* 0x100fe200080108c6 */
[----:B------:R-:W-:Y:S01]  /*18420*/  FSEL R193, R193, RZ, P1 ;  /* 0x000000ffc1c17208 */ /* 0x000fe20000800000 */
[----:B------:R-:W1:Y:S01]  /*18430*/  LDSM.16.MT88.4 R36, [R228+0x10000] ;  /* 0x01000000e424783b */ /* 0x000e620000004200 */
        /* <DEDUP_REMOVED lines=12> */
[----:B------:R-:W2:Y:S01]  /*18500*/  LDSM.16.MT88.4 R8, [R228+0x10800] ;  /* 0x01080000e408783b */ /* 0x000ea20000004200 */
[--C-:B------:R-:W-:Y:S01]  /*18510*/  FFMA.FTZ R172, R21, UR5, -R198.reuse ;  /* 0x0000000515ac7c23 */ /* 0x100fe200080108c6 */
[--C-:B------:R-:W-:Y:S01]  /*18520*/  FFMA.FTZ R2, R17, UR5, -R198.reuse ;  /* 0x0000000511027c23 */ /* 0x100fe200080108c6 */
[----:B------:R-:W3:Y:S01]  /*18530*/  MUFU.EX2 R180, R180 ;  /* 0x000000b400b47308 */ /* 0x000ee20000000800 */
[--C-:B------:R-:W-:Y:S01]  /*18540*/  FFMA.FTZ R166, R6, UR5, -R193.reuse ;  /* 0x0000000506a67c23 */ /* 0x100fe200080108c1 */
[--C-:B------:R-:W-:Y:S01]  /*18550*/  FFMA.FTZ R0, R4, UR5, -R193.reuse ;  /* 0x0000000504007c23 */ /* 0x100fe200080108c1 */
[----:B------:R-:W4:Y:S01]  /*18560*/  LDSM.16.MT88.4 R136, [R226+0x16000] ;  /* 0x01600000e288783b */ /* 0x000f220000004200 */
[--C-:B------:R-:W-:Y:S01]  /*18570*/  FFMA.FTZ R182, R195, UR5, -R198.reuse ;  /* 0x00000005c3b67c23 */ /* 0x100fe200080108c6 */
[--C-:B------:R-:W-:Y:S01]  /*18580*/  FFMA.FTZ R184, R191, UR5, -R198.reuse ;  /* 0x00000005bfb87c23 */ /* 0x100fe200080108c6 */
[--C-:B------:R-:W-:Y:S01]  /*18590*/  FFMA.FTZ R187, R187, UR5, -R198.reuse ;  /* 0x00000005bbbb7c23 */ /* 0x100fe200080108c6 */
[----:B------:R-:W5:Y:S01]  /*185a0*/  LDSM.16.MT88.4 R144, [R225+0x16000] ;  /* 0x01600000e190783b */ /* 0x000f620000004200 */
[----:B------:R-:W-:Y:S01]  /*185b0*/  MUFU.EX2 R179, R179 ;  /* 0x000000b300b37308 */ /* 0x000fe20000000800 */
[--C-:B------:R-:W-:Y:S01]  /*185c0*/  FFMA.FTZ R189, R189, UR5, -R198.reuse ;  /* 0x00000005bdbd7c23 */ /* 0x100fe200080108c6 */
[--C-:B------:R-:W-:Y:S01]  /*185d0*/  FFMA.FTZ R186, R186, UR5, -R193.reuse ;  /* 0x00000005baba7c23 */ /* 0x100fe200080108c1 */
[----:B------:R-:W5:Y:S01]  /*185e0*/  LDSM.16.MT88.4 R16, [R224+0x16000] ;  /* 0x01600000e010783b */ /* 0x000f620000004200 */
[--C-:B------:R-:W-:Y:S01]  /*185f0*/  FFMA.FTZ R191, R202, UR5, -R193.reuse ;  /* 0x00000005cabf7c23 */ /* 0x100fe200080108c1 */
[--C-:B------:R-:W-:Y:S01]  /*18600*/  FFMA.FTZ R192, R192, UR5, -R193.reuse ;  /* 0x00000005c0c07c23 */ /* 0x100fe200080108c1 */
[--C-:B------:R-:W-:Y:S01]  /*18610*/  FFMA.FTZ R195, R200, UR5, -R193.reuse ;  /* 0x00000005c8c37c23 */ /* 0x100fe200080108c1 */
[----:B------:R-:W5:Y:S01]  /*18620*/  LDSM.16.MT88.4 R12, [R226+0x10800] ;  /* 0x01080000e20c783b */ /* 0x000f620000004200 */
[----:B------:R-:W1:Y:S01]  /*18630*/  MUFU.EX2 R174, R174 ;  /* 0x000000ae00ae7308 */ /* 0x000e620000000800 */
[----:B---3--:R-:W-:Y:S01]  /*18640*/  F2FP.F16.F32.PACK_AB R148, R180, R183 ;  /* 0x000000b7b494723e */ /* 0x008fe200000000ff */
[--C-:B------:R-:W-:Y:S01]  /*18650*/  FFMA.FTZ R200, R203, UR5, -R198.reuse ;  /* 0x00000005cbc87c23 */ /* 0x100fe200080108c6 */
[----:B------:R-:W3:Y:S01]  /*18660*/  LDSM.16.MT88.4 R4, [R225+0x10800] ;  /* 0x01080000e104783b */ /* 0x000ee20000004200 */
[--C-:B------:R-:W-:Y:S01]  /*18670*/  FFMA.FTZ R201, R201, UR5, -R198.reuse ;  /* 0x00000005c9c97c23 */ /* 0x100fe200080108c6 */
[--C-:B------:R-:W-:Y:S01]  /*18680*/  FFMA.FTZ R199, R199, UR5, -R198.reuse ;  /* 0x00000005c7c77c23 */ /* 0x100fe200080108c6 */
[----:B------:R-:W-:Y:S01]  /*18690*/  FFMA.FTZ R198, R197, UR5, -R198 ;  /* 0x00000005c5c67c23 */ /* 0x000fe200080108c6 */
[----:B------:R-:W-:Y:S01]  /*186a0*/  LDSM.16.MT88.4 R20, [R228+0x14800] ;  /* 0x01480000e414783b */ /* 0x000fe20000004200 */
[----:B------:R-:W-:Y:S01]  /*186b0*/  MUFU.EX2 R178, R178 ;  /* 0x000000b200b27308 */ /* 0x000fe20000000800 */
[--C-:B------:R-:W-:Y:S01]  /*186c0*/  FFMA.FTZ R196, R196, UR5, -R193.reuse ;  /* 0x00000005c4c47c23 */ /* 0x100fe200080108c1 */
[--C-:B------:R-:W-:Y:S01]  /*186d0*/  FFMA.FTZ R197, R194, UR5, -R193.reuse ;  /* 0x00000005c2c57c23 */ /* 0x100fe200080108c1 */
[----:B------:R-:W-:Y:S01]  /*186e0*/  LDSM.16.MT88.4 R168, [R224+0x10800] ;  /* 0x01080000e0a8783b */ /* 0x000fe20000004200 */
[--C-:B------:R-:W-:Y:S01]  /*186f0*/  FFMA.FTZ R190, R190, UR5, -R193.reuse ;  /* 0x00000005bebe7c23 */ /* 0x100fe200080108c1 */
[----:B------:R-:W-:Y:S01]  /*18700*/  FFMA.FTZ R249, R188, UR5, -R193 ;  /* 0x00000005bcf97c23 */ /* 0x000fe200080108c1 */
[----:B------:R-:W-:Y:S01]  /*18710*/  FADD.FTZ R180, R183, R180 ;  /* 0x000000b4b7b47221 */ /* 0x000fe20000010000 */
[----:B------:R-:W-:Y:S01]  /*18720*/  LDSM.16.MT88.4 R28, [R225+0x12800] ;  /* 0x01280000e11c783b */ /* 0x000fe20000004200 */
[----:B------:R-:W2:Y:S01]  /*18730*/  MUFU.EX2 R185, R185 ;  /* 0x000000b900b97308 */ /* 0x000ea20000000800 */
[C---:B-1----:R-:W-:Y:S01]  /*18740*/  F2FP.F16.F32.PACK_AB R150, R174.reuse, R179 ;  /* 0x000000b3ae96723e */ /* 0x042fe200000000ff */
[----:B------:R-:W-:Y:S01]  /*18750*/  FADD.FTZ R179, R179, R180 ;  /* 0x000000b4b3b37221 */ /* 0x000fe20000010000 */
[----:B------:R-:W-:Y:S03]  /*18760*/  LDSM.16.MT88.4 R32, [R226+0x12800] ;  /* 0x01280000e220783b */ /* 0x000fe60000004200 */
[----:B------:R-:W-:-:S02]  /*18770*/  FADD.FTZ R174, R174, R179 ;  /* 0x000000b3aeae7221 */ /* 0x000fc40000010000 */
[----:B------:R-:W-:Y:S08]  /*18780*/  MUFU.EX2 R181, R181 ;  /* 0x000000b500b57308 */ /* 0x000ff00000000800 */
[----:B------:R-:W1:Y:S01]  /*18790*/  MUFU.EX2 R176, R176 ;  /* 0x000000b000b07308 */ /* 0x000e620000000800 */
[----:B--2---:R-:W-:Y:S01]  /*187a0*/  F2FP.F16.F32.PACK_AB R149, R185, R178 ;  /* 0x000000b2b995723e */ /* 0x004fe200000000ff */
[----:B------:R-:W-:-:S06]  /*187b0*/  FADD.FTZ R178, R178, R185 ;  /* 0x000000b9b2b27221 */ /* 0x000fcc0000010000 */
[----:B------:R-:W-:Y:S08]  /*187c0*/  MUFU.EX2 R177, R177 ;  /* 0x000000b100b17308 */ /* 0x000ff00000000800 */
[----:B------:R-:W2:Y:S01]  /*187d0*/  MUFU.EX2 R172, R172 ;  /* 0x000000ac00ac7308 */ /* 0x000ea20000000800 */
[----:B-1----:R-:W-:Y:S01]  /*187e0*/  F2FP.F16.F32.PACK_AB R151, R176, R181 ;  /* 0x000000b5b097723e */ /* 0x002fe200000000ff */
[----:B------:R-:W-:-:S04]  /*187f0*/  FADD.FTZ R181, R181, R178 ;  /* 0x000000b2b5b57221 */ /* 0x000fc80000010000 */
[----:B------:R-:W-:Y:S02]  /*18800*/  FADD.FTZ R176, R176, R181 ;  /* 0x000000b5b0b07221 */ /* 0x000fe40000010000 */
[C---:B------:R-:W-:Y:S01]  /*18810*/  HMMA.16816.F32 R160, R148.reuse, R36, RZ ;  /* 0x0000002494a0723c */ /* 0x040fe200000018ff */
[----:B------:R-:W-:Y:S05]  /*18820*/  MUFU.EX2 R173, R173 ;  /* 0x000000ad00ad7308 */ /* 0x000fea0000000800 */
[C---:B------:R-:W-:Y:S03]  /*18830*/  HMMA.16816.F32 R36, R148.reuse, R38, RZ ;  /* 0x000000269424723c */ /* 0x040fe600000018ff */
[----:B------:R-:W1:Y:S01]  /*18840*/  MUFU.EX2 R2, R2 ;  /* 0x0000000200027308 */ /* 0x000e620000000800 */
        /* <DEDUP_REMOVED lines=8> */
[----:B-1----:R-:W-:Y:S01]  /*188d0*/  F2FP.F16.F32.PACK_AB R26, R2, R173 ;  /* 0x000000ad021a723e */ /* 0x002fe200000000ff */
[----:B------:R-:W-:-:S03]  /*188e0*/  FADD.FTZ R173, R173, R172 ;  /* 0x000000acadad7221 */ /* 0x000fc60000010000 */
[C---:B------:R-:W-:Y:S01]  /*188f0*/  HMMA.16816.F32 R52, R148.reuse, R54, RZ ;  /* 0x000000369434723c */ /* 0x040fe200000018ff */
[----:B------:R-:W-:Y:S02]  /*18900*/  FADD.FTZ R173, R2, R173 ;  /* 0x000000ad02ad7221 */ /* 0x000fe40000010000 */
[----:B------:R-:W-:Y:S03]  /*18910*/  MUFU.EX2 R167, R167 ;  /* 0x000000a700a77308 */ /* 0x000fe60000000800 */
[C---:B------:R-:W-:Y:S05]  /*18920*/  HMMA.16816.F32 R88, R148.reuse, R92, RZ ;  /* 0x0000005c9458723c */ /* 0x040fea00000018ff */
[----:B------:R-:W1:Y:S01]  /*18930*/  MUFU.EX2 R0, R0 ;  /* 0x0000000000007308 */ /* 0x000e620000000800 */
[----:B--2---:R-:W-:Y:S01]  /*18940*/  F2FP.F16.F32.PACK_AB R25, R166, R175 ;  /* 0x000000afa619723e */ /* 0x004fe200000000ff */
[----:B------:R-:W-:Y:S01]  /*18950*/  HMMA.16816.F32 R92, R148, R94, RZ ;  /* 0x0000005e945c723c */ /* 0x000fe200000018ff */
[----:B------:R-:W-:-:S04]  /*18960*/  FADD.FTZ R175, R175, R176 ;  /* 0x000000b0afaf7221 */ /* 0x000fc80000010000 */
[----:B------:R-:W-:Y:S01]  /*18970*/  FADD.FTZ R166, R166, R175 ;  /* 0x000000afa6a67221 */ /* 0x000fe20000010000 */
[C---:B------:R-:W-:Y:S01]  /*18980*/  HMMA.16816.F32 R56, R148.reuse, R60, RZ ;  /* 0x0000003c9438723c */ /* 0x040fe200000018ff */
[----:B------:R-:W-:Y:S05]  /*18990*/  MUFU.EX2 R182, R182 ;  /* 0x000000b600b67308 */ /* 0x000fea0000000800 */
[----:B------:R-:W-:Y:S01]  /*189a0*/  HMMA.16816.F32 R64, R148, R68, RZ ;  /* 0x000000449440723c */ /* 0x000fe200000018ff */
[----:B-1----:R-:W-:Y:S02]  /*189b0*/  F2FP.F16.F32.PACK_AB R27, R0, R167 ;  /* 0x000000a7001b723e */ /* 0x002fe400000000ff */
[----:B------:R-:W1:Y:S01]  /*189c0*/  MUFU.EX2 R187, R187 ;  /* 0x000000bb00bb7308 */ /* 0x000e620000000800 */
[----:B------:R-:W-:-:S02]  /*189d0*/  FADD.FTZ R167, R167, R166 ;  /* 0x000000a6a7a77221 */ /* 0x000fc40000010000 */
[----:B------:R-:W-:Y:S02]  /*189e0*/  HMMA.16816.F32 R72, R148, R76, RZ ;  /* 0x0000004c9448723c */ /* 0x000fe400000018ff */
[----:B------:R-:W-:-:S04]  /*189f0*/  FADD.FTZ R167, R0, R167 ;  /* 0x000000a700a77221 */ /* 0x000fc80000010000 */
[C---:B------:R-:W-:Y:S01]  /*18a00*/  HMMA.16816.F32 R160, R24.reuse, R8, R160 ;  /* 0x0000000818a0723c */ /* 0x040fe200000018a0 */
[----:B------:R-:W-:Y:S05]  /*18a10*/  MUFU.EX2 R184, R184 ;  /* 0x000000b800b87308 */ /* 0x000fea0000000800 */
[----:B------:R-:W-:Y:S01]  /*18a20*/  HMMA.16816.F32 R36, R24, R10, R36 ;  /* 0x0000000a1824723c */ /* 0x000fe20000001824 */
[----:B------:R-:W2:Y:S02]  /*18a30*/  LDSM.16.MT88.4 R8, [R224+0x12800] ;  /* 0x01280000e008783b */ /* 0x000ea40000004200 */
        /* <DEDUP_REMOVED lines=9> */
[----:B------:R-:W1:Y:S01]  /*18ad0*/  MUFU.EX2 R195, R195 ;  /* 0x000000c300c37308 */ /* 0x000e620000000800 */
[C---:B------:R-:W-:Y:S06]  /*18ae0*/  HMMA.16816.F32 R128, R148.reuse, R132, RZ ;  /* 0x000000849480723c */ /* 0x040fec00000018ff */
[C---:B----4-:R-:W-:Y:S01]  /*18af0*/  HMMA.16816.F32 R156, R148.reuse, R136, RZ ;  /* 0x00000088949c723c */ /* 0x050fe200000018ff */
[----:B------:R-:W-:Y:S05]  /*18b00*/  MUFU.EX2 R200, R200 ;  /* 0x000000c800c87308 */ /* 0x000fea0000000800 */
[C---:B-----5:R-:W-:Y:S03]  /*18b10*/  HMMA.16816.F32 R140, R148.reuse, R144, RZ ;  /* 0x00000090948c723c */ /* 0x060fe600000018ff */
        /* <DEDUP_REMOVED lines=15> */
[C---:B------:R-:W-:Y:S06]  /*18c10*/  HMMA.16816.F32 R132, R148.reuse, R134, RZ ;  /* 0x000000869484723c */ /* 0x040fec00000018ff */
[C---:B------:R-:W-:Y:S06]  /*18c20*/  HMMA.16816.F32 R136, R148.reuse, R138, RZ ;  /* 0x0000008a9488723c */ /* 0x040fec00000018ff */
[C---:B------:R-:W-:Y:S06]  /*18c30*/  HMMA.16816.F32 R144, R148.reuse, R146, RZ ;  /* 0x000000929490723c */ /* 0x040fec00000018ff */
[C---:B------:R-:W-:Y:S06]  /*18c40*/  HMMA.16816.F32 R152, R148.reuse, R16, RZ ;  /* 0x000000109498723c */ /* 0x040fec00000018ff */
[----:B------:R-:W-:Y:S01]  /*18c50*/  HMMA.16816.F32 R148, R148, R18, RZ ;  /* 0x000000129494723c */ /* 0x000fe200000018ff */
[----:B------:R-:W1:Y:S05]  /*18c60*/  LDSM.16.MT88.4 R16, [R228+0x12800] ;  /* 0x01280000e410783b */ /* 0x000e6a0000004200 */
[C---:B------:R-:W-:Y:S06]  /*18c70*/  HMMA.16816.F32 R40, R24.reuse, R12, R40 ;  /* 0x0000000c1828723c */ /* 0x040fec0000001828 */
        /* <DEDUP_REMOVED lines=51> */
[----:B------:R-:W3:Y:S05]  /*18fb0*/  LDSM.16.MT88.4 R28, [R224+0x16800] ;  /* 0x01680000e01c783b */ /* 0x000eea0000004200 */
        /* <DEDUP_REMOVED lines=9> */
[C---:B--2---:R-:W-:Y:S06]  /*19050*/  HMMA.16816.F32 R96, R4.reuse, R8, R96 ;  /* 0x000000080460723c */ /* 0x044fec0000001860 */
[----:B------:R-:W-:Y:S01]  /*19060*/  HMMA.16816.F32 R100, R4, R10, R100 ;  /* 0x0000000a0464723c */ /* 0x000fe20000001864 */
[----:B------:R-:W2:Y:S05]  /*19070*/  LDSM.16.MT88.4 R8, [R226+0x17000] ;  /* 0x01700000e208783b */ /* 0x000eaa0000004200 */
[C---:B------:R-:W-:Y:S06]  /*19080*/  HMMA.16816.F32 R72, R24.reuse, R32, R72 ;  /* 0x000000201848723c */ /* 0x040fec0000001848 */
[C---:B------:R-:W-:Y:S01]  /*19090*/  HMMA.16816.F32 R76, R24.reuse, R34, R76 ;  /* 0x00000022184c723c */ /* 0x040fe2000000184c */
[----:B------:R-:W2:Y:S05]  /*190a0*/  LDSM.16.MT88.4 R32, [R225+0x13000] ;  /* 0x01300000e120783b */ /* 0x000eaa0000004200 */
[C---:B---3--:R-:W-:Y:S06]  /*190b0*/  HMMA.16816.F32 R152, R24.reuse, R28, R152 ;  /* 0x0000001c1898723c */ /* 0x048fec0000001898 */
[----:B------:R-:W-:Y:S01]  /*190c0*/  HMMA.16816.F32 R148, R24, R30, R148 ;  /* 0x0000001e1894723c */ /* 0x000fe20000001894 */
[----:B------:R-:W3:Y:S04]  /*190d0*/  LDSM.16.MT88.4 R28, [R224+0x13000] ;  /* 0x01300000e01c783b */ /* 0x000ee80000004200 */
[----:B------:R-:W3:Y:S01]  /*190e0*/  LDSM.16.MT88.4 R24, [R226+0x15000] ;  /* 0x01500000e218783b */ /* 0x000ee20000004200 */
        /* <DEDUP_REMOVED lines=73> */
[C---:B---3--:R-:W-:Y:S06]  /*19580*/  HMMA.16816.F32 R104, R4.reuse, R28, R104 ;  /* 0x0000001c0468723c */ /* 0x048fec0000001868 */
        /* <DEDUP_REMOVED lines=9> */
[C---:B--2---:R-:W-:Y:S06]  /*19620*/  HMMA.16816.F32 R152, R4.reuse, R8, R152 ;  /* 0x000000080498723c */ /* 0x044fec0000001898 */
[----:B------:R-:W-:Y:S01]  /*19630*/  HMMA.16816.F32 R148, R4, R10, R148 ;  /* 0x0000000a0494723c */ /* 0x000fe20000001894 */
[----:B------:R-:W-:-:S08]  /*19640*/  NOP ;  /* 0x0000000000007918 */ /* 0x000fd00000000000 */
[----:B------:R-:W-:-:S15]  /*19650*/  @!P0 BRA `(.L_x_4321) ;  /* 0x0000003800408947 */ /* 0x000fde0003800000 */
[----:B------:R-:W-:Y:S01]  /*19660*/  ULDC UR7, c[0x0][0x250] ;  /* 0x0000940000077ab9 */ /* 0x000fe20000000800 */
[----:B------:R-:W-:Y:S01]  /*19670*/  ULDC.64 UR4, c[0x0][0x250] ;  /* 0x0000940000047ab9 */ /* 0x000fe20000000a00 */
[----:B------:R-:W-:Y:S01]  /*19680*/  ULEA UR7, -UR7, URZ, 0x6 ;  /* 0x0000003f07077291 */ /* 0x000fe2000f8e313f */
[----:B------:R-:W-:Y:S01]  /*19690*/  IADD3 R247, R165, -0x2, RZ ;  /* 0xfffffffea5f77810 */ /* 0x000fe20007ffe0ff */
[----:B------:R-:W-:Y:S01]  /*196a0*/  USHF.L.U64.HI UR10, UR4, 0x5, UR5 ;  /* 0x00000005040a7899 */ /* 0x000fe20008010205 */
[----:B------:R-:W-:Y:S01]  /*196b0*/  MOV R0, R3 ;  /* 0x0000000300007202 */ /* 0x000fe20000000f00 */
[----:B------:R-:W-:Y:S01]  /*196c0*/  USHF.L.U32 UR11, UR4, 0x5, URZ ;  /* 0x00000005040b7899 */ /* 0x000fe2000800063f */
[----:B------:R-:W-:Y:S01]  /*196d0*/  IMAD.MOV.U32 R165, RZ, RZ, R164 ;  /* 0x000000ffffa57224 */ /* 0x000fe200078e00a4 */
[----:B------:R-:W-:Y:S01]  /*196e0*/  USHF.R.S32.HI UR4, URZ, 0x1f, UR7 ;  /* 0x0000001f3f047899 */ /* 0x000fe20008011407 */
[----:B------:R-:W-:Y:S01]  /*196f0*/  MOV R246, UR7 ;  /* 0x0000000700f67c02 */ /* 0x000fe20008000f00 */
[----:B------:R-:W-:Y:S01]  /*19700*/  ULDC UR9, c[0x0][0x248] ;  /* 0x0000920000097ab9 */ /* 0x000fe20000000800 */
[----:B------:R-:W-:Y:S01]  /*19710*/  ULDC UR6, c[0x0][0x24c] ;  /* 0x0000930000067ab9 */ /* 0x000fe20000000800 */
[----:B------:R-:W-:-:S02]  /*19720*/  USHF.L.U32 UR5, UR9, 0x5, URZ ;  /* 0x0000000509057899 */ /* 0x000fc4000800063f */
[----:B------:R-:W-:Y:S01]  /*19730*/  IMAD.U32 R244, RZ, RZ, UR4 ;  /* 0x00000004fff47e24 */ /* 0x000fe2000f8e00ff */
[----:B------:R-:W-:Y:S01]  /*19740*/  USHF.L.U64.HI UR6, UR9, 0x5, UR6 ;  /* 0x0000000509067899 */ /* 0x000fe20008010206 */
[----:B------:R-:W-:Y:S01]  /*19750*/  ULDC UR4, c[0x0][0x2ec] ;  /* 0x0000bb0000047ab9 */ /* 0x000fe20000000800 */
[----:B------:R-:W-:-:S10]  /*19760*/  ULDC.64 UR12, c[0x0][0x208] ;  /* 0x00008200000c7ab9 */ /* 0x000fd40000000a00 */
.L_x_4325:
        /* <DEDUP_REMOVED lines=66> */
.L_x_4322:
[C---:B------:R-:W-:Y:S04]  /*19b90*/  LEA R242, P0, R10.reuse, R242, 0x1 ;  /* 0x000000f20af27211 */ /* 0x040fe800078008ff */
        /* <DEDUP_REMOVED lines=11> */
[----:B------:R-:W-:Y:S03]  /*19c50*/  IADD3 R2, P0, R4, UR11, RZ ;  /* 0x0000000b04027c10 */ /* 0x000fe6000ff1e0ff */
[----:B------:R-:W-:Y:S01]  /*19c60*/  LDGSTS.E.BYPASS.LTC128B.128 [R245+0x16000], desc[UR12][R242.64+0x180] ;  /* 0x16000180f2f57fae */ /* 0x000fe2000b901d4c */
[----:B------:R-:W-:Y:S02]  /*19c70*/  IADD3.X R3, R5, UR10, RZ, P0, !PT ;  /* 0x0000000a05037c10 */ /* 0x000fe400087fe4ff */
[----:B------:R-:W-:Y:S01]  /*19c80*/  ISETP.GE.AND P0, PT, R247, 0x1, PT ;  /* 0x00000001f700780c */ /* 0x000fe20003f06270 */
[----:B------:R-:W-:Y:S04]  /*19c90*/  LDGSTS.E.BYPASS.LTC128B.128 [R245+0x10800], desc[UR12][R6.64] ;  /* 0x1080000006f57fae */ /* 0x000fe8000b901d4c */
[----:B------:R-:W-:Y:S04]  /*19ca0*/  LDGSTS.E.BYPASS.LTC128B.128 [R245+0x12800], desc[UR12][R6.64+0x80] ;  /* 0x1280008006f57fae */ /* 0x000fe8000b901d4c */
[----:B------:R-:W-:Y:S04]  /*19cb0*/  LDGSTS.E.BYPASS.LTC128B.128 [R245+0x14800], desc[UR12][R6.64+0x100] ;  /* 0x1480010006f57fae */ /* 0x000fe8000b901d4c */
[----:B------:R-:W-:Y:S04]  /*19cc0*/  LDGSTS.E.BYPASS.LTC128B.128 [R245+0x16800], desc[UR12][R6.64+0x180] ;  /* 0x1680018006f57fae */ /* 0x000fe8000b901d4c */
[----:B------:R-:W-:Y:S04]  /*19cd0*/  LDGSTS.E.BYPASS.LTC128B.128 [R245+0x11000], desc[UR12][R4.64] ;  /* 0x1100000004f57fae */ /* 0x000fe8000b901d4c */
[----:B------:R-:W-:Y:S04]  /*19ce0*/  LDGSTS.E.BYPASS.LTC128B.128 [R245+0x13000], desc[UR12][R4.64+0x80] ;  /* 0x1300008004f57fae */ /* 0x000fe8000b901d4c */
[----:B------:R-:W-:Y:S04]  /*19cf0*/  LDGSTS.E.BYPASS.LTC128B.128 [R245+0x15000], desc[UR12][R4.64+0x100] ;  /* 0x1500010004f57fae */ /* 0x000fe8000b901d4c */
[----:B------:R1:W-:Y:S04]  /*19d00*/  LDGSTS.E.BYPASS.LTC128B.128 [R245+0x17000], desc[UR12][R4.64+0x180] ;  /* 0x1700018004f57fae */ /* 0x0003e8000b901d4c */
[----:B------:R2:W-:Y:S04]  /*19d10*/  LDGSTS.E.BYPASS.LTC128B.128 [R245+0x11800], desc[UR12][R2.64] ;  /* 0x1180000002f57fae */ /* 0x0005e8000b901d4c */
[----:B------:R2:W-:Y:S04]  /*19d20*/  LDGSTS.E.BYPASS.LTC128B.128 [R245+0x13800], desc[UR12][R2.64+0x80] ;  /* 0x1380008002f57fae */ /* 0x0005e8000b901d4c */
[----:B------:R2:W-:Y:S04]  /*19d30*/  LDGSTS.E.BYPASS.LTC128B.128 [R245+0x15800], desc[UR12][R2.64+0x100] ;  /* 0x1580010002f57fae */ /* 0x0005e8000b901d4c */
[----:B------:R2:W-:Y:S04]  /*19d40*/  LDGSTS.E.BYPASS.LTC128B.128 [R245+0x17800], desc[UR12][R2.64+0x180] ;  /* 0x1780018002f57fae */ /* 0x0005e8000b901d4c */
[----:B------:R-:W-:Y:S04]  /*19d50*/  LDSM.16.M88.4 R32, [R234] ;  /* 0x00000000ea20783b */ /* 0x000fe80000000200 */
[----:B------:R-:W1:Y:S04]  /*19d60*/  LDSM.16.M88.4 R8, [R233+0x8000] ;  /* 0x00800000e908783b */ /* 0x000e680000000200 */
[----:B------:R-:W3:Y:S04]  /*19d70*/  LDSM.16.M88.4 R16, [R233+0x8800] ;  /* 0x00880000e910783b */ /* 0x000ee80000000200 */
[----:B------:R-:W4:Y:S04]  /*19d80*/  LDSM.16.M88.4 R24, [R233+0x9000] ;  /* 0x00900000e918783b */ /* 0x000f280000000200 */
[----:B------:R-:W5:Y:S04]  /*19d90*/  LDSM.16.M88.4 R168, [R233+0x9800] ;  /* 0x00980000e9a8783b */ /* 0x000f680000000200 */
[----:B------:R-:W0:Y:S04]  /*19da0*/  LDGDEPBAR ;  /* 0x00000000000079af */ /* 0x000e280000000000 */
[----:B------:R-:W-:Y:S04]  /*19db0*/  LDSM.16.M88.4 R172, [R232] ;  /* 0x00000000e8ac783b */ /* 0x000fe80000000200 */
[----:B------:R-:W2:Y:S04]  /*19dc0*/  LDSM.16.M88.4 R176, [R231] ;  /* 0x00000000e7b0783b */ /* 0x000ea80000000200 */
[----:B------:R-:W2:Y:S04]  /*19dd0*/  LDSM.16.M88.4 R180, [R223] ;  /* 0x00000000dfb4783b */ /* 0x000ea80000000200 */
[----:B------:R-:W2:Y:S04]  /*19de0*/  LDSM.16.M88.4 R184, [R222] ;  /* 0x00000000deb8783b */ /* 0x000ea80000000200 */
[----:B------:R-:W2:Y:S01]  /*19df0*/  LDSM.16.M88.4 R188, [R221] ;  /* 0x00000000ddbc783b */ /* 0x000ea20000000200 */
[C---:B-1----:R-:W-:Y:S03]  /*19e00*/  HMMA.16816.F32 R4, R32.reuse, R8, RZ ;  /* 0x000000082004723c */ /* 0x042fe600000018ff */
[----:B------:R-:W-:Y:S04]  /*19e10*/  LDSM.16.M88.4 R192, [R230] ;  /* 0x00000000e6c0783b */ /* 0x000fe80000000200 */
[----:B------:R-:W1:Y:S01]  /*19e20*/  LDSM.16.M88.4 R196, [R227+0x8000] ;  /* 0x00800000e3c4783b */ /* 0x000e620000000200 */
[C---:B------:R-:W-:Y:S03]  /*19e30*/  HMMA.16816.F32 R8, R32.reuse, R10, RZ ;  /* 0x0000000a2008723c */ /* 0x040fe600000018ff */
[----:B------:R-:W1:Y:S03]  /*19e40*/  LDSM.16.M88.4 R200, [R227+0x8800] ;  /* 0x00880000e3c8783b */ /* 0x000e660000000200 */
[C---:B---3--:R-:W-:Y:S01]  /*19e50*/  HMMA.16816.F32 R12, R32.reuse, R16, RZ ;  /* 0x00000010200c723c */ /* 0x048fe200000018ff */
[----:B------:R-:W-:Y:S05]  /*19e60*/  LDSM.16.M88.4 R204, [R227+0x9800] ;  /* 0x00980000e3cc783b */ /* 0x000fea0000000200 */
[C---:B------:R-:W-:Y:S06]  /*19e70*/  HMMA.16816.F32 R16, R32.reuse, R18, RZ ;  /* 0x000000122010723c */ /* 0x040fec00000018ff */
[C---:B----4-:R-:W-:Y:S06]  /*19e80*/  HMMA.16816.F32 R20, R32.reuse, R24, RZ ;  /* 0x000000182014723c */ /* 0x050fec00000018ff */
[C---:B------:R-:W-:Y:S06]  /*19e90*/  HMMA.16816.F32 R24, R32.reuse, R26, RZ ;  /* 0x0000001a2018723c */ /* 0x040fec00000018ff */
[C---:B-----5:R-:W-:Y:S06]  /*19ea0*/  HMMA.16816.F32 R28, R32.reuse, R168, RZ ;  /* 0x000000a8201c723c */ /* 0x060fec00000018ff */
[----:B------:R-:W-:Y:S01]  /*19eb0*/  HMMA.16816.F32 R32, R32, R170, RZ ;  /* 0x000000aa2020723c */ /* 0x000fe200000018ff */
[----:B------:R-:W3:Y:S05]  /*19ec0*/  LDSM.16.M88.4 R168, [R227+0x9000] ;  /* 0x00900000e3a8783b */ /* 0x000eea0000000200 */
[C---:B--2---:R-:W-:Y:S06]  /*19ed0*/  HMMA.16816.F32 R4, R172.reuse, R176, R4 ;  /* 0x000000b0ac04723c */ /* 0x044fec0000001804 */
[C---:B------:R-:W-:Y:S01]  /*19ee0*/  HMMA.16816.F32 R8, R172.reuse, R178, R8 ;  /* 0x000000b2ac08723c */ /* 0x040fe20000001808 */
[----:B------:R-:W-:Y:S05]  /*19ef0*/  LDSM.16.M88.4 R176, [R229] ;  /* 0x00000000e5b0783b */ /* 0x000fea0000000200 */
[C---:B------:R-:W-:Y:S06]  /*19f00*/  HMMA.16816.F32 R12, R172.reuse, R180, R12 ;  /* 0x000000b4ac0c723c */ /* 0x040fec000000180c */
[C---:B------:R-:W-:Y:S01]  /*19f10*/  HMMA.16816.F32 R16, R172.reuse, R182, R16 ;  /* 0x000000b6ac10723c */ /* 0x040fe20000001810 */
[----:B------:R-:W2:Y:S05]  /*19f20*/  LDSM.16.M88.4 R180, [R220] ;  /* 0x00000000dcb4783b */ /* 0x000eaa0000000200 */
[C---:B------:R-:W-:Y:S06]  /*19f30*/  HMMA.16816.F32 R20, R172.reuse, R184, R20 ;  /* 0x000000b8ac14723c */ /* 0x040fec0000001814 */
[C---:B------:R-:W-:Y:S01]  /*19f40*/  HMMA.16816.F32 R24, R172.reuse, R186, R24 ;  /* 0x000000baac18723c */ /* 0x040fe20000001818 */
[----:B------:R-:W4:Y:S05]  /*19f50*/  LDSM.16.M88.4 R184, [R220+0x800] ;  /* 0x00080000dcb8783b */ /* 0x000f2a0000000200 */
        /* <DEDUP_REMOVED lines=16> */
[----:B------:R-:W3:Y:S01]  /*1a060*/  LDSM.16.M88.4 R204, [R233+0xb800] ;  /* 0x00b80000e9cc783b */ /* 0x000ee20000000200 */
[C---:B--2---:R-:W-:Y:S06]  /*1a070*/  HMMA.16816.F32 R4, R176.reuse, R180, R4 ;  /* 0x000000b4b004723c */ /* 0x044fec0000001804 */
[C---:B------:R-:W-:Y:S01]  /*1a080*/  HMMA.16816.F32 R8, R176.reuse, R182, R8 ;  /* 0x000000b6b008723c */ /* 0x040fe20000001808 */
[----:B------:R-:W-:Y:S05]  /*1a090*/  LDSM.16.M88.4 R180, [R219] ;  /* 0x00000000dbb4783b */ /* 0x000fea0000000200 */
[C---:B----4-:R-:W-:Y:S06]  /*1a0a0*/  HMMA.16816.F32 R12, R176.reuse, R184, R12 ;  /* 0x000000b8b00c723c */ /* 0x050fec000000180c */
[C---:B------:R-:W-:Y:S01]  /*1a0b0*/  HMMA.16816.F32 R16, R176.reuse, R186, R16 ;  /* 0x000000bab010723c */ /* 0x040fe20000001810 */
[----:B------:R-:W-:Y:S05]  /*1a0c0*/  LDSM.16.M88.4 R184, [R218] ;  /* 0x00000000dab8783b */ /* 0x000fea0000000200 */
[C---:B-----5:R-:W-:Y:S06]  /*1a0d0*/  HMMA.16816.F32 R20, R176.reuse, R172, R20 ;  /* 0x000000acb014723c */ /* 0x060fec0000001814 */
[C---:B------:R-:W-:Y:S01]  /*1a0e0*/  HMMA.16816.F32 R24, R176.reuse, R174, R24 ;  /* 0x000000aeb018723c */ /* 0x040fe20000001818 */
[----:B------:R-:W2:Y:S05]  /*1a0f0*/  LDSM.16.M88.4 R172, [R232+0x2000] ;  /* 0x00200000e8ac783b */ /* 0x000eaa0000000200 */
[C---:B------:R-:W-:Y:S06]  /*1a100*/  HMMA.16816.F32 R28, R176.reuse, R188, R28 ;  /* 0x000000bcb01c723c */ /* 0x040fec000000181c */
[----:B------:R-:W-:Y:S01]  /*1a110*/  HMMA.16816.F32 R32, R176, R190, R32 ;  /* 0x000000beb020723c */ /* 0x000fe20000001820 */
[----:B------:R-:W4:Y:S04]  /*1a120*/  LDSM.16.M88.4 R176, [R217] ;  /* 0x00000000d9b0783b */ /* 0x000f280000000200 */
[----:B------:R-:W5:Y:S01]  /*1a130*/  LDSM.16.M88.4 R188, [R216] ;  /* 0x00000000d8bc783b */ /* 0x000f620000000200 */
        /* <DEDUP_REMOVED lines=15> */
[----:B------:R-:W-:Y:S05]  /*1a230*/  LDSM.16.M88.4 R180, [R220+0x2000] ;  /* 0x00200000dcb4783b */ /* 0x000fea0000000200 */
[C---:B------:R-:W-:Y:S06]  /*1a240*/  HMMA.16816.F32 R12, R172.reuse, R184, R12 ;  /* 0x000000b8ac0c723c */ /* 0x040fec000000180c */
[C---:B------:R-:W-:Y:S01]  /*1a250*/  HMMA.16816.F32 R16, R172.reuse, R186, R16 ;  /* 0x000000baac10723c */ /* 0x040fe20000001810 */
[----:B------:R-:W-:Y:S05]  /*1a260*/  LDSM.16.M88.4 R184, [R220+0x2800] ;  /* 0x00280000dcb8783b */ /* 0x000fea0000000200 */
[C---:B----4-:R-:W-:Y:S06]  /*1a270*/  HMMA.16816.F32 R20, R172.reuse, R176, R20 ;  /* 0x000000b0ac14723c */ /* 0x050fec0000001814 */
[C---:B------:R-:W-:Y:S01]  /*1a280*/  HMMA.16816.F32 R24, R172.reuse, R178, R24 ;  /* 0x000000b2ac18723c */ /* 0x040fe20000001818 */
[----:B------:R-:W2:Y:S05]  /*1a290*/  LDSM.16.M88.4 R176, [R229+0x2000] ;  /* 0x00200000e5b0783b */ /* 0x000eaa0000000200 */
        /* <DEDUP_REMOVED lines=20> */
[C---:B------:R-:W-:Y:S06]  /*1a3e0*/  HMMA.16816.F32 R12, R176.reuse, R184, R12 ;  /* 0x000000b8b00c723c */ /* 0x040fec000000180c */
[C---:B------:R-:W-:Y:S01]  /*1a3f0*/  HMMA.16816.F32 R16, R176.reuse, R186, R16 ;  /* 0x000000bab010723c */ /* 0x040fe20000001810 */
[----:B------:R-:W-:Y:S05]  /*1a400*/  LDSM.16.M88.4 R184, [R214] ;  /* 0x00000000d6b8783b */ /* 0x000fea0000000200 */
[C---:B----4-:R-:W-:Y:S06]  /*1a410*/  HMMA.16816.F32 R20, R176.reuse, R172, R20 ;  /* 0x000000acb014723c */ /* 0x050fec0000001814 */
[C---:B------:R-:W-:Y:S01]  /*1a420*/  HMMA.16816.F32 R24, R176.reuse, R174, R24 ;  /* 0x000000aeb018723c */ /* 0x040fe20000001818 */
[----:B------:R-:W2:Y:S05]  /*1a430*/  LDSM.16.M88.4 R172, [R232+0x4000] ;  /* 0x00400000e8ac783b */ /* 0x000eaa0000000200 */
[C---:B-----5:R-:W-:Y:S06]  /*1a440*/  HMMA.16816.F32 R28, R176.reuse, R188, R28 ;  /* 0x000000bcb01c723c */ /* 0x060fec000000181c */
        /* <DEDUP_REMOVED lines=81> */
[C---:B-1----:R-:W-:Y:S01]  /*1a960*/  HMMA.16816.F32 R4, R192.reuse, R196, R4 ;  /* 0x000000c4c004723c */ /* 0x042fe20000001804 */
[----:B------:R-:W-:Y:S04]  /*1a970*/  DEPBAR.LE SB0, 0x0 ;  /* 0x000080000000791a */ /* 0x000fe80000000000 */
[----:B------:R-:W-:Y:S01]  /*1a980*/  BAR.SYNC.DEFER_BLOCKING 0x0 ;  /* 0x0000000000007b1d */ /* 0x000fe20000010000 */
[C---:B------:R-:W-:Y:S06]  /*1a990*/  HMMA.16816.F32 R8, R192.reuse, R198, R8 ;  /* 0x000000c6c008723c */ /* 0x040fec0000001808 */
[C---:B------:R-:W-:Y:S06]  /*1a9a0*/  HMMA.16816.F32 R12, R192.reuse, R200, R12 ;  /* 0x000000c8c00c723c */ /* 0x040fec000000180c */
[C---:B------:R-:W-:Y:S06]  /*1a9b0*/  HMMA.16816.F32 R16, R192.reuse, R202, R16 ;  /* 0x000000cac010723c */ /* 0x040fec0000001810 */
[C---:B---3--:R-:W-:Y:S06]  /*1a9c0*/  HMMA.16816.F32 R20, R192.reuse, R168, R20 ;  /* 0x000000a8c014723c */ /* 0x048fec0000001814 */
[C---:B------:R-:W-:Y:S06]  /*1a9d0*/  HMMA.16816.F32 R24, R192.reuse, R170, R24 ;  /* 0x000000aac018723c */ /* 0x040fec0000001818 */
[C---:B------:R-:W-:Y:S06]  /*1a9e0*/  HMMA.16816.F32 R28, R192.reuse, R204, R28 ;  /* 0x000000ccc01c723c */ /* 0x040fec000000181c */
[----:B------:R-:W-:Y:S06]  /*1a9f0*/  HMMA.16816.F32 R32, R192, R206, R32 ;  /* 0x000000cec020723c */ /* 0x000fec0000001820 */
[C---:B--2---:R-:W-:Y:S06]  /*1aa00*/  HMMA.16816.F32 R4, R176.reuse, R180, R4 ;  /* 0x000000b4b004723c */ /* 0x044fec0000001804 */
[C---:B------:R-:W-:Y:S06]  /*1aa10*/  HMMA.16816.F32 R8, R176.reuse, R182, R8 ;  /* 0x000000b6b008723c */ /* 0x040fec0000001808 */
[C---:B------:R-:W-:Y:S06]  /*1aa20*/  HMMA.16816.F32 R12, R176.reuse, R184, R12 ;  /* 0x000000b8b00c723c */ /* 0x040fec000000180c */
[C---:B------:R-:W-:Y:S06]  /*1aa30*/  HMMA.16816.F32 R16, R176.reuse, R186, R16 ;  /* 0x000000bab010723c */ /* 0x040fec0000001810 */
[C---:B----4-:R-:W-:Y:S06]  /*1aa40*/  HMMA.16816.F32 R20, R176.reuse, R172, R20 ;  /* 0x000000acb014723c */ /* 0x050fec0000001814 */
[C---:B------:R-:W-:Y:S06]  /*1aa50*/  HMMA.16816.F32 R24, R176.reuse, R174, R24 ;  /* 0x000000aeb018723c */ /* 0x040fec0000001818 */
[C---:B-----5:R-:W-:Y:S06]  /*1aa60*/  HMMA.16816.F32 R28, R176.reuse, R188, R28 ;  /* 0x000000bcb01c723c */ /* 0x060fec000000181c */
        /* <DEDUP_REMOVED lines=70> */
.L_x_4324:
[C---:B------:R-:W-:Y:S04]  /*1aed0*/  LEA R236, P0, R172.reuse, R236, 0x1 ;  /* 0x000000ecacec7211 */ /* 0x040fe800078008ff */
[----:B------:R-:W-:Y:S02]  /*1aee0*/  LEA.HI.X R235, R172, R235, R164, 0x1, P0 ;  /* 0x000000ebaceb7211 */ /* 0x000fe400000f0ca4 */
[----:B------:R-:W-:Y:S03]  /*1aef0*/  IADD3 R168, P0, R236, UR5, RZ ;  /* 0x00000005eca87c10 */ /* 0x000fe6000ff1e0ff */
[----:B------:R-:W-:Y:S01]  /*1af00*/  IMAD.MOV.U32 R237, RZ, RZ, R235 ;  /* 0x000000ffffed7224 */ /* 0x000fe200078e00eb */
[----:B------:R-:W-:Y:S02]  /*1af10*/  IADD3.X R169, R235, UR6, RZ, P0, !PT ;  /* 0x00000006eba97c10 */ /* 0x000fe400087fe4ff */
[----:B------:R-:W-:Y:S02]  /*1af20*/  IADD3 R166, P0, R168, UR5, RZ ;  /* 0x00000005a8a67c10 */ /* 0x000fe4000ff1e0ff */
[----:B------:R-:W-:Y:S01]  /*1af30*/  @!PT LDS RZ, [RZ] ;  /* 0x00000000fffff984 */ /* 0x000fe20000000800 */
[----:B------:R-:W-:Y:S01]  /*1af40*/  @!PT LDS RZ, [RZ] ;  /* 0x00000000fffff984 */ /* 0x000fe20000000800 */
[----:B------:R-:W-:Y:S01]  /*1af50*/  @!PT LDS RZ, [RZ] ;  /* 0x00000000fffff984 */ /* 0x000fe20000000800 */
[----:B------:R1:W-:Y:S02]  /*1af60*/  LDGSTS.E.BYPASS.LTC128B.128 [R245+0x8000], desc[UR12][R236.64] ;  /* 0x08000000ecf57fae */ /* 0x0003e4000b901d4c */
[----:B------:R-:W-:Y:S02]  /*1af70*/  IADD3.X R167, R169, UR6, RZ, P0, !PT ;  /* 0x00000006a9a77c10 */ /* 0x000fe400087fe4ff */
        /* <DEDUP_REMOVED lines=18> */
.L_x_4323:
        /* <DEDUP_REMOVED lines=152> */
[C---:B------:R-:W-:Y:S01]  /*1ba20*/  FMUL.FTZ R98, R0.reuse, R98 ;  /* 0x0000006200627220 */ /* 0x040fe20000410000 */
        /* <DEDUP_REMOVED lines=105> */
[----:B------:R-:W-:Y:S03]  /*1c0c0*/  FMUL.FTZ R18, R0, R154 ;  /* 0x0000009a00127220 */ /* 0x000fe60000410000 */
        /* <DEDUP_REMOVED lines=233> */
.L_x_4321:
        /* <DEDUP_REMOVED lines=319> */
[----:B------:R-:W2:Y:S01]  /*1e350*/  S2R R11, SR_CTAID.Y ;  /* 0x00000000000b7919 */ /* 0x000ea20000002600 */
[----:B------:R-:W2:Y:S01]  /*1e360*/  LDC R0, c[0x0][0x2c4] ;  /* 0x0000b100ff007b82 */ /* 0x000ea20000000800 */
[----:B------:R-:W-:Y:S01]  /*1e370*/  ISETP.NE.AND P0, PT, R239, -0x1, PT ;  /* 0xffffffffef00780c */ /* 0x000fe20003f05270 */
[----:B------:R-:W3:Y:S06]  /*1e380*/  S2R R42, SR_CTAID.Z ;  /* 0x00000000002a7919 */ /* 0x000eec0000002700 */
[----:B------:R-:W3:Y:S01]  /*1e390*/  LDC R3, c[0x0][0x2e4] ;  /* 0x0000b900ff037b82 */ /* 0x000ee20000000800 */
[----:B--2---:R-:W-:-:S05]  /*1e3a0*/  IMAD R0, R11, R0, RZ ;  /* 0x000000000b007224 */ /* 0x004fca00078e02ff */
[----:B------:R-:W-:-:S05]  /*1e3b0*/  SEL R0, R0, R239, !P0 ;  /* 0x000000ef00007207 */ /* 0x000fca0004000000 */
[----:B---3--:R-:W-:Y:S01]  /*1e3c0*/  IMAD R3, R42, R3, R0 ;  /* 0x000000032a037224 */ /* 0x008fe200078e0200 */
[----:B------:R-:W-:Y:S06]  /*1e3d0*/  BRA `(.L_x_4327) ;  /* 0x0000000000187947 */ /* 0x000fec0003800000 */
.L_x_4326:
[----:B------:R-:W2:Y:S01]  /*1e3e0*/  S2R R42, SR_CTAID.Z ;  /* 0x00000000002a7919 */ /* 0x000ea20000002700 */
[----:B------:R-:W2:Y:S01]  /*1e3f0*/  LDC R0, c[0x0][0x270] ;  /* 0x00009c00ff007b82 */ /* 0x000ea20000000800 */
[----:B------:R-:W2:Y:S07]  /*1e400*/  S2R R11, SR_CTAID.Y ;  /* 0x00000000000b7919 */ /* 0x000eae0000002600 */
[----:B------:R-:W3:Y:S01]  /*1e410*/  LDC R3, c[0x0][0x2c4] ;  /* 0x0000b100ff037b82 */ /* 0x000ee20000000800 */
[----:B--2---:R-:W-:-:S04]  /*1e420*/  IMAD R0, R11, R0, R42 ;  /* 0x000000000b007224 */ /* 0x004fc800078e022a */
[----:B---3--:R-:W-:-:S07]  /*1e430*/  IMAD R3, R0, R3, RZ ;  /* 0x0000000300037224 */ /* 0x008fce00078e02ff */
.L_x_4327:
[----:B------:R-:W-:Y:S01]  /*1e440*/  LOP3.LUT R13, R5, 0xffffffe0, RZ, 0xc0, !PT ;  /* 0xffffffe0050d7812 */ /* 0x000fe200078ec0ff */
[----:B------:R-:W2:Y:S01]  /*1e450*/  S2R R0, SR_TID.X ;  /* 0x0000000000007919 */ /* 0x000ea20000002100 */
[----:B------:R-:W-:Y:S01]  /*1e460*/  SHF.R.S32.HI R5, RZ, 0x1f, R6 ;  /* 0x0000001fff057819 */ /* 0x000fe20000011406 */
[----:B------:R-:W-:Y:S01]  /*1e470*/  ULDC.64 UR6, c[0x0][0x208] ;  /* 0x0000820000067ab9 */ /* 0x000fe20000000a00 */
[----:B------:R-:W-:Y:S01]  /*1e480*/  BSSY B0, `(.L_x_4328) ;  /* 0x000001a000007945 */ /* 0x000fe20003800000 */
        /* <DEDUP_REMOVED lines=12> */
[----:B------:R-:W-:Y:S01]  /*1e550*/  VIADD R13, R6, 0x8 ;  /* 0x00000008060d7836 */ /* 0x000fe20000000000 */
[----:B------:R-:W-:Y:S01]  /*1e560*/  ULDC.64 UR4, c[0x0][0x2b0] ;  /* 0x0000ac0000047ab9 */ /* 0x000fe20000000a00 */
[C---:B---3--:R-:W-:Y:S02]  /*1e570*/  IMAD R3, R2.reuse, 0x40, R3 ;  /* 0x0000004002037824 */ /* 0x048fe400078e0203 */
[----:B------:R-:W-:-:S03]  /*1e580*/  IMAD R2, R2, -0x40, R238 ;  /* 0xffffffc002027824 */ /* 0x000fc600078e02ee */
[----:B------:R-:W-:Y:S02]  /*1e590*/  SHF.R.S32.HI R5, RZ, 0x1f, R3 ;  /* 0x0000001fff057819 */ /* 0x000fe40000011403 */
[C---:B------:R-:W-:Y:S02]  /*1e5a0*/  IADD3 R3, P0, R6.reuse, R3, RZ ;  /* 0x0000000306037210 */ /* 0x040fe40007f1e0ff */
[-C--:B------:R-:W-:Y:S02]  /*1e5b0*/  ISETP.GE.AND P1, PT, R13, R2.reuse, PT ;  /* 0x000000020d00720c */ /* 0x080fe40003f26270 */
[C---:B------:R-:W-:Y:S02]  /*1e5c0*/  ISETP.GE.AND P2, PT, R6.reuse, R2, PT ;  /* 0x000000020600720c */ /* 0x040fe40003f46270 */
[----:B------:R-:W-:Y:S02]  /*1e5d0*/  LEA.HI.X.SX32 R6, R6, R5, 0x1, P0 ;  /* 0x0000000506067211 */ /* 0x000fe400000f0eff */
[----:B------:R-:W-:-:S04]  /*1e5e0*/  LEA R2, P0, R3, UR4, 0x2 ;  /* 0x0000000403027c11 */ /* 0x000fc8000f8010ff */
[----:B------:R-:W-:-:S05]  /*1e5f0*/  LEA.HI.X R3, R3, UR5, R6, 0x2, P0 ;  /* 0x0000000503037c11 */ /* 0x000fca00080f1406 */
[----:B------:R3:W-:Y:S04]  /*1e600*/  @!P2 STG.E desc[UR6][R2.64], R9 ;  /* 0x000000090200a986 */ /* 0x0007e8000c101906 */
[----:B------:R3:W-:Y:S02]  /*1e610*/  @!P1 STG.E desc[UR6][R2.64+0x20], R10 ;  /* 0x0000200a02009986 */ /* 0x0007e4000c101906 */
.L_x_4329:
[----:B------:R-:W-:Y:S05]  /*1e620*/  BSYNC B0 ;  /* 0x0000000000007941 */ /* 0x000fea0003800000 */
.L_x_4328:
[----:B------:R-:W4:Y:S01]  /*1e630*/  S2UR UR5, SR_CTAID.X ;  /* 0x00000000000579c3 */ /* 0x000f220000002500 */
[----:B------:R-:W-:Y:S01]  /*1e640*/  LEA.HI R5, R7, R4, RZ, 0x3 ;  /* 0x0000000407057211 */ /* 0x000fe200078f18ff */
[----:B------:R4:W4:Y:S01]  /*1e650*/  LDS.128 R12, [R245+0x1800] ;  /* 0x00180000f50c7984 */ /* 0x0009220000000c00 */
[----:B--2---:R-:W-:Y:S01]  /*1e660*/  SHF.R.S32.HI R7, RZ, 0x1f, R0 ;  /* 0x0000001fff077819 */ /* 0x004fe20000011400 */
[----:B------:R-:W-:Y:S01]  /*1e670*/  BSSY B0, `(.L_x_4330) ;  /* 0x000003c000007945 */ /* 0x000fe20003800000 */
[----:B------:R-:W-:Y:S01]  /*1e680*/  LOP3.LUT R5, R5, 0xfffffff8, RZ, 0xc0, !PT ;  /* 0xfffffff805057812 */ /* 0x000fe200078ec0ff */
[----:B-1----:R1:W2:Y:S01]  /*1e690*/  LDS.128 R20, [R245+0x5800] ;  /* 0x00580000f5147984 */ /* 0x0022a20000000c00 */
[----:B------:R-:W-:Y:S01]  /*1e6a0*/  LEA.HI R0, R7, R0, RZ, 0x3 ;  /* 0x0000000007007211 */ /* 0x000fe200078f18ff */
[----:B---3--:R-:W3:Y:S01]  /*1e6b0*/  LDC.64 R2, c[0x0][0x290] ;  /* 0x0000a400ff027b82 */ /* 0x008ee20000000a00 */
[----:B------:R-:W-:Y:S01]  /*1e6c0*/  SHF.R.S32.HI R25, RZ, 0x1f, R11 ;  /* 0x0000001fff197819 */ /* 0x000fe2000001140b */
[----:B------:R-:W-:Y:S01]  /*1e6d0*/  IMAD.IADD R24, R4, 0x1, -R5 ;  /* 0x0000000104187824 */ /* 0x000fe200078e0a05 */
[----:B------:R-:W-:Y:S01]  /*1e6e0*/  SHF.R.S32.HI R0, RZ, 0x3, R0 ;  /* 0x00000003ff007819 */ /* 0x000fe20000011400 */
[----:B------:R1:W1:Y:S01]  /*1e6f0*/  LDS.128 R4, [R245+0x3800] ;  /* 0x00380000f5047984 */ /* 0x0002620000000c00 */
[----:B------:R-:W-:Y:S01]  /*1e700*/  ISETP.NE.AND P0, PT, R239, -0x1, PT ;  /* 0xffffffffef00780c */ /* 0x000fe20003f05270 */
[----:B------:R-:W-:-:S02]  /*1e710*/  IMAD.SHL.U32 R28, R24, 0x8, RZ ;  /* 0x00000008181c7824 */ /* 0x000fc400078e00ff */
[----:B------:R-:W5:Y:S01]  /*1e720*/  LDC.64 R8, c[0x0][0x298] ;  /* 0x0000a600ff087b82 */ /* 0x000f620000000a00 */
[----:B------:R-:W-:Y:S01]  /*1e730*/  VIADD R10, R0, 0x10 ;  /* 0x00000010000a7836 */ /* 0x000fe20000000000 */
[----:B------:R1:W1:Y:S01]  /*1e740*/  LDS.128 R16, [R245+0x7800] ;  /* 0x00780000f5107984 */ /* 0x0002620000000c00 */
[----:B------:R-:W-:-:S03]  /*1e750*/  SHF.R.S32.HI R29, RZ, 0x1f, R28 ;  /* 0x0000001fff1d7819 */ /* 0x000fc6000001141c */
[----:B------:R1:W1:Y:S01]  /*1e760*/  LDS.128 R36, [R245] ;  /* 0x00000000f5247984 */ /* 0x0002620000000c00 */
[----:B----4-:R-:W-:-:S04]  /*1e770*/  USHF.L.U32 UR5, UR5, 0x6, URZ ;  /* 0x0000000605057899 */ /* 0x010fc8000800063f */
[----:B------:R-:W-:Y:S02]  /*1e780*/  USHF.R.S32.HI UR4, URZ, 0x1f, UR5 ;  /* 0x0000001f3f047899 */ /* 0x000fe40008011405 */
[----:B------:R-:W-:Y:S02]  /*1e790*/  VIADD R27, R238, -UR5 ;  /* 0x80000005ee1b7c36 */ /* 0x000fe40008000000 */
[----:B---3--:R-:W-:-:S03]  /*1e7a0*/  IMAD.WIDE.U32 R32, R11, R2, RZ ;  /* 0x000000020b207225 */ /* 0x008fc600078e00ff */
[----:B------:R-:W-:Y:S01]  /*1e7b0*/  ISETP.GE.AND P3, PT, R10, R27, PT ;  /* 0x0000001b0a00720c */ /* 0x000fe20003f66270 */
[----:B------:R-:W-:Y:S02]  /*1e7c0*/  IMAD R10, R25, R2, RZ ;  /* 0x00000002190a7224 */ /* 0x000fe400078e02ff */
[----:B-----5:R-:W-:-:S04]  /*1e7d0*/  IMAD.WIDE.U32 R30, R239, R8, RZ ;  /* 0x00000008ef1e7225 */ /* 0x020fc800078e00ff */
[----:B------:R-:W-:Y:S01]  /*1e7e0*/  IMAD R3, R11, R3, R10 ;  /* 0x000000030b037224 */ /* 0x000fe200078e020a */
[----:B------:R-:W-:Y:S01]  /*1e7f0*/  SEL R2, R32, R30, !P0 ;  /* 0x0000001e20027207 */ /* 0x000fe20004000000 */
[----:B------:R-:W-:Y:S01]  /*1e800*/  IMAD.WIDE.U32 R28, R8, UR5, R28 ;  /* 0x00000005081c7c25 */ /* 0x000fe2000f8e001c */
[----:B------:R-:W-:-:S03]  /*1e810*/  SHF.R.S32.HI R11, RZ, 0x1f, R42 ;  /* 0x0000001fff0b7819 */ /* 0x000fc6000001142a */
[----:B------:R-:W-:Y:S02]  /*1e820*/  IMAD R10, R8, UR4, RZ ;  /* 0x00000004080a7c24 */ /* 0x000fe4000f8e02ff */
[----:B------:R-:W-:Y:S01]  /*1e830*/  IMAD R24, R239, R9, R31 ;  /* 0x00000009ef187224 */ /* 0x000fe200078e021f */
[----:B------:R-:W-:Y:S01]  /*1e840*/  @!P0 IADD3 R24, R33, R3, RZ ;  /* 0x0000000321188210 */ /* 0x000fe20007ffe0ff */
[----:B------:R-:W-:Y:S01]  /*1e850*/  IMAD R3, R9, UR5, R10 ;  /* 0x0000000509037c24 */ /* 0x000fe2000f8e020a */
[----:B------:R-:W-:Y:S01]  /*1e860*/  IADD3 R28, P0, R2, R28, RZ ;  /* 0x0000001c021c7210 */ /* 0x000fe20007f1e0ff */
[----:B------:R-:W-:Y:S01]  /*1e870*/  ULDC.64 UR4, c[0x0][0x2a0] ;  /* 0x0000a80000047ab9 */ /* 0x000fe20000000a00 */
[C---:B------:R-:W-:Y:S01]  /*1e880*/  VIADD R10, R0.reuse, 0x20 ;  /* 0x00000020000a7836 */ /* 0x040fe20000000000 */
[----:B------:R3:W4:Y:S01]  /*1e890*/  LDS.128 R32, [R245+0x2000] ;  /* 0x00200000f5207984 */ /* 0x0007220000000c00 */
[----:B------:R-:W-:Y:S01]  /*1e8a0*/  VIADD R2, R0, 0x30 ;  /* 0x0000003000027836 */ /* 0x000fe20000000000 */
[----:B------:R-:W-:Y:S01]  /*1e8b0*/  IADD3.X R29, R24, R3, R29, P0, !PT ;  /* 0x00000003181d7210 */ /* 0x000fe200007fe41d */
[----:B------:R-:W-:Y:S01]  /*1e8c0*/  IMAD R11, R11, UR4, RZ ;  /* 0x000000040b0b7c24 */ /* 0x000fe2000f8e02ff */
[----:B------:R-:W-:-:S02]  /*1e8d0*/  ISETP.GE.AND P2, PT, R10, R27, PT ;  /* 0x0000001b0a00720c */ /* 0x000fc40003f46270 */
[-C--:B------:R-:W-:Y:S01]  /*1e8e0*/  ISETP.GE.AND P1, PT, R2, R27.reuse, PT ;  /* 0x0000001b0200720c */ /* 0x080fe20003f26270 */
[----:B------:R-:W-:Y:S01]  /*1e8f0*/  IMAD R45, R42, UR5, R11 ;  /* 0x000000052a2d7c24 */ /* 0x000fe2000f8e020b */
[----:B------:R-:W-:Y:S01]  /*1e900*/  ISETP.GE.AND P0, PT, R0, R27, PT ;  /* 0x0000001b0000720c */ /* 0x000fe20003f06270 */
[----:B------:R-:W-:Y:S01]  /*1e910*/  IMAD.WIDE.U32 R42, R42, UR4, R28 ;  /* 0x000000042a2a7c25 */ /* 0x000fe2000f8e001c */
[----:B------:R3:W1:Y:S01]  /*1e920*/  LDS.128 R24, [R245+0x6000] ;  /* 0x00600000f5187984 */ /* 0x0006620000000c00 */
[----:B------:R-:W-:-:S03]  /*1e930*/  SHF.R.S32.HI R3, RZ, 0x1f, R0 ;  /* 0x0000001fff037819 */ /* 0x000fc60000011400 */
[----:B------:R3:W1:Y:S01]  /*1e940*/  LDS.128 R28, [R245+0x4000] ;  /* 0x00400000f51c7984 */ /* 0x0006620000000c00 */
[----:B------:R-:W-:-:S06]  /*1e950*/  IADD3 R45, R45, R43, RZ ;  /* 0x0000002b2d2d7210 */ /* 0x000fcc0007ffe0ff */
        /* <DEDUP_REMOVED lines=10> */
[----:B----4-:R2:W-:Y:S04]  /*1ea00*/  STG.E.128 desc[UR6][R40.64+0x80], R32 ;  /* 0x0000802028007986 */ /* 0x0105e8000c101d06 */
[----:B------:R2:W-:Y:S04]  /*1ea10*/  STG.E.128 desc[UR6][R40.64+0x100], R28 ;  /* 0x0001001c28007986 */ /* 0x0005e8000c101d06 */
[----:B------:R2:W-:Y:S02]  /*1ea20*/  STG.E.128 desc[UR6][R40.64+0x180], R24 ;  /* 0x0001801828007986 */ /* 0x0005e4000c101d06 */
.L_x_4331:
[----:B------:R-:W-:Y:S05]  /*1ea30*/  BSYNC B0 ;  /* 0x0000000000007941 */ /* 0x000fea0003800000 */
.L_x_4330:
[----:B-12---:R1:W2:Y:S01]  /*1ea40*/  LDS.128 R36, [R245+0x800] ;  /* 0x00080000f5247984 */ /* 0x0062a20000000c00 */
[----:B------:R-:W-:Y:S03]  /*1ea50*/  BSSY B0, `(.L_x_4332) ;  /* 0x0000014000007945 */ /* 0x000fe60003800000 */
[----:B----4-:R1:W4:Y:S04]  /*1ea60*/  LDS.128 R32, [R245+0x2800] ;  /* 0x00280000f5207984 */ /* 0x0103280000000c00 */
        /* <DEDUP_REMOVED lines=15> */
[----:B----4-:R2:W-:Y:S04]  /*1eb60*/  STG.E.128 desc[UR6][R10.64+0x80], R32 ;  /* 0x000080200a007986 */ /* 0x0105e8000c101d06 */
[----:B-1----:R2:W-:Y:S04]  /*1eb70*/  STG.E.128 desc[UR6][R10.64+0x100], R28 ;  /* 0x0001001c0a007986 */ /* 0x0025e8000c101d06 */
[----:B------:R2:W-:Y:S02]  /*1eb80*/  STG.E.128 desc[UR6][R10.64+0x180], R24 ;  /* 0x000180180a007986 */ /* 0x0005e4000c101d06 */
.L_x_4333:
[----:B------:R-:W-:Y:S05]  /*1eb90*/  BSYNC B0 ;  /* 0x0000000000007941 */ /* 0x000fea0003800000 */
.L_x_4332:
[----:B--2-4-:R2:W4:Y:S01]  /*1eba0*/  LDS.128 R32, [R245+0x1000] ;  /* 0x00100000f5207984 */ /* 0x0145220000000c00 */
[----:B------:R-:W-:Y:S03]  /*1ebb0*/  BSSY B0, `(.L_x_4334) ;  /* 0x0000014000007945 */ /* 0x000fe60003800000 */
[----:B-1----:R2:W1:Y:S04]  /*1ebc0*/  LDS.128 R28, [R245+0x3000] ;  /* 0x00300000f51c7984 */ /* 0x0024680000000c00 */
        /* <DEDUP_REMOVED lines=14> */
[----:B----4-:R4:W-:Y:S04]  /*1ecb0*/  STG.E.128 desc[UR6][R10.64], R32 ;  /* 0x000000200a007986 */ /* 0x0109e8000c101d06 */
[----:B-1----:R4:W-:Y:S04]  /*1ecc0*/  STG.E.128 desc[UR6][R10.64+0x80], R28 ;  /* 0x0000801c0a007986 */ /* 0x0029e8000c101d06 */
[----:B------:R4:W-:Y:S04]  /*1ecd0*/  STG.E.128 desc[UR6][R10.64+0x100], R24 ;  /* 0x000100180a007986 */ /* 0x0009e8000c101d06 */
[----:B------:R4:W-:Y:S02]  /*1ece0*/  STG.E.128 desc[UR6][R10.64+0x180], R36 ;  /* 0x000180240a007986 */ /* 0x0009e4000c101d06 */
.L_x_4335:
[----:B------:R-:W-:Y:S05]  /*1ecf0*/  BSYNC B0 ;  /* 0x0000000000007941 */ /* 0x000fea0003800000 */
.L_x_4334:
[----:B------:R-:W-:Y:S05]  /*1ed00*/  @P1 EXIT ;  /* 0x000000000000194d */ /* 0x000fea0003800000 */
[----:B------:R-:W-:Y:S01]  /*1ed10*/  IADD3 R0, P0, R0, 0x30, RZ ;  /* 0x0000003000007810 */ /* 0x000fe20007f1e0ff */
[----:B----4-:R-:W-:Y:S01]  /*1ed20*/  IMAD.MOV.U32 R10, RZ, RZ, R42 ;  /* 0x000000ffff0a7224 */ /* 0x010fe200078e002a */
        /* <DEDUP_REMOVED lines=14> */
.L_x_4336:
        /* <DEDUP_REMOVED lines=15> */
.L_x_8904:


//--------------------- .text._ZN5flash24flash_fwd_splitkv_kernelI23Flash_fwd_kernel_traitsILi256ELi64ELi64ELi4ELb0ELb0EN7cutlass6half_tE19Flash_kernel_traitsILi256ELi64ELi64ELi4ES3_EELb0ELb0ELb0ELb0ELb1ELb1ELb0ELb1EEEvNS_16Flash_fwd_paramsE --------------------------
	.section	.text._ZN5flash24flash_fwd_splitkv_kernelI23Flash_fwd_kernel_traitsILi256ELi64ELi64ELi4ELb0ELb0EN7cutlass6half_tE19Flash_kernel_traitsILi256ELi64ELi64ELi4ES3_EELb0ELb0ELb0ELb0ELb1ELb1ELb0ELb1EEEvNS_16Flash_fwd_paramsE,"ax",@progbits
	.align	128
        .global         _ZN5flash24flash_fwd_splitkv_kernelI23Flash_fwd_kernel_traitsILi256ELi64ELi64ELi4ELb0ELb0EN7cutlass6half_tE19Flash_kernel_traitsILi256ELi64ELi64ELi4ES3_EELb0ELb0ELb0ELb0ELb1ELb1ELb0ELb1EEEvNS_16Flash_fwd_paramsE
        .type           _ZN5flash24flash_fwd_splitkv_kernelI23Flash_fwd_kernel_traitsILi256ELi64ELi64ELi4ELb0ELb0EN7cutlass6half_tE19Flash_kernel_traitsILi256ELi64ELi64ELi4ES3_EELb0ELb0ELb0ELb0ELb1ELb1ELb0ELb1EEEvNS_16Flash_fwd_paramsE,@function
        .size           _ZN5flash24flash_fwd_splitkv_kernelI23Flash_fwd_kernel_traitsILi256ELi64ELi64ELi4ELb0ELb0EN7cutlass6half_tE19Flash_kernel_traitsILi256ELi64ELi64ELi4ES3_EELb0ELb0ELb0ELb0ELb1ELb1ELb0ELb1EEEvNS_16Flash_fwd_paramsE,(.L_x_8905 - _ZN5flash24flash_fwd_splitkv_kernelI23Flash_fwd_kernel_traitsILi256ELi64ELi64ELi4ELb0ELb0EN7cutlass6half_tE19Flash_kernel_traitsILi256ELi64ELi64ELi4ES3_EELb0ELb0ELb0ELb0ELb1ELb1ELb0ELb1EEEvNS_16Flash_fwd_paramsE)
        .other          _ZN5flash24flash_fwd_splitkv_kernelI23Flash_fwd_kernel_traitsILi256ELi64ELi64ELi4ELb0ELb0EN7cutlass6half_tE19Flash_kernel_traitsILi256ELi64ELi64ELi4ES3_EELb0ELb0ELb0ELb0ELb1ELb1ELb0ELb1EEEvNS_16Flash_fwd_paramsE,@"STO_CUDA_ENTRY STV_DEFAULT"
_ZN5flash24flash_fwd_splitkv_kernelI23Flash_fwd_kernel_traitsILi256ELi64ELi64ELi4ELb0ELb0EN7cutlass6half_tE19Flash_kernel_traitsILi256ELi64ELi64ELi4ES3_EELb0ELb0ELb0ELb0ELb1ELb1ELb0ELb1EEEvNS_16Flash_fwd_paramsE:
.text._ZN5flash24flash_fwd_splitkv_kernelI23Flash_fwd_kernel_traitsILi256ELi64ELi64ELi4ELb0ELb0EN7cutlass6half_tE19Flash_kernel_traitsILi256ELi64ELi64ELi4ES3_EELb0ELb0ELb0ELb0ELb1ELb1ELb0ELb1EEEvNS_16Flash_fwd_paramsE:
[----:B------:R-:W1:Y:S01]  /*0000*/  LDC R1, c[0x0][0x28] ;  /* 0x00000a00ff017b82 */ /* 0x000e620000000800 */
[----:B------:R-:W2:Y:S07]  /*0010*/  S2R R21, SR_CTAID.Y ;  /* 0x0000000000157919 */ /* 0x000eae0000002600 */
[----:B------:R-:W2:Y:S01]  /*0020*/  LDC.64 R4, c[0x0][0x2f0] ;  /* 0x0000bc00ff047b82 */ /* 0x000ea20000000a00 */
[----:B------:R-:W-:Y:S01]  /*0030*/  ULDC.64 UR4, c[0x0][0x2f0] ;  /* 0x0000bc0000047ab9 */ /* 0x000fe20000000a00 */
[----:B------:R-:W-:Y:S01]  /*0040*/  IMAD.MOV.U32 R247, RZ, RZ, -0x1 ;  /* 0xfffffffffff77424 */ /* 0x000fe200078e00ff */
[----:B------:R-:W-:Y:S01]  /*0050*/  ISETP.NE.U32.AND P0, PT, RZ, UR4, PT ;  /* 0x00000004ff007c0c */ /* 0x000fe2000bf05070 */
[----:B------:R-:W-:Y:S01]  /*0060*/  ULDC.64 UR6, c[0x0][0x208] ;  /* 0x0000820000067ab9 */ /* 0x000fe20000000a00 */
[----:B------:R-:W-:Y:S01]  /*0070*/  ULDC.64 UR8, c[0x0][0x300] ;  /* 0x0000c00000087ab9 */ /* 0x000fe20000000a00 */
[----:B-1----:R-:W-:Y:S01]  /*0080*/  VIADD R1, R1, 0xfffffff0 ;  /* 0xfffffff001017836 */ /* 0x002fe20000000000 */
[----:B------:R-:W-:Y:S01]  /*0090*/  ISETP.NE.AND.EX P0, PT, RZ, UR5, PT, P0 ;  /* 0x00000005ff007c0c */ /* 0x000fe2000bf05300 */
[----:B------:R-:W1:Y:S08]  /*00a0*/  LDC.U8 R0, c[0x0][0x3c2] ;  /* 0x0000f080ff007b82 */ /* 0x000e700000000000 */
[----:B------:R-:W3:Y:S08]  /*00b0*/  LDC.64 R2, c[0x0][0x2f8] ;  /* 0x0000be00ff027b82 */ /* 0x000ef00000000a00 */
[----:B------:R-:W4:Y:S01]  /*00c0*/  LDC.64 R10, c[0x0][0x2f8] ;  /* 0x0000be00ff0a7b82 */ /* 0x000f220000000a00 */
[----:B--2---:R-:W-:-:S07]  /*00d0*/  IMAD.WIDE R4, R21, 0x4, R4 ;  /* 0x0000000415047825 */ /* 0x004fce00078e0204 */
[----:B------:R-:W2:Y:S01]  /*00e0*/  LDC.64 R144, c[0x0][0x300] ;  /* 0x0000c000ff907b82 */ /* 0x000ea20000000a00 */
[----:B------:R-:W2:Y:S04]  /*00f0*/  @P0 LDG.E R247, desc[UR6][R4.64] ;  /* 0x0000000604f70981 */ /* 0x000ea8000c1e1900 */
[----:B------:R-:W2:Y:S01]  /*0100*/  @P0 LDG.E R246, desc[UR6][R4.64+0x4] ;  /* 0x0000040604f60981 */ /* 0x000ea2000c1e1900 */
[----:B-1----:R-:W-:Y:S01]  /*0110*/  ISETP.NE.AND P1, PT, R0, RZ, PT ;  /* 0x000000ff0000720c */ /* 0x002fe20003f25270 */
[----:B------:R-:W-:Y:S01]  /*0120*/  IMAD.MOV.U32 R19, RZ, RZ, -0x1 ;  /* 0xffffffffff137424 */ /* 0x000fe200078e00ff */
[----:B---3--:R-:W-:Y:S01]  /*0130*/  ISETP.EQ.U32.AND P2, PT, R2, RZ, PT ;  /* 0x000000ff0200720c */ /* 0x008fe20003f42070 */
[----:B------:R-:W-:Y:S01]  /*0140*/  IMAD.MOV.U32 R0, RZ, RZ, RZ ;  /* 0x000000ffff007224 */ /* 0x000fe200078e00ff */
[----:B------:R-:W-:-:S02]  /*0150*/  ISETP.NE.U32.AND P5, PT, RZ, UR8, PT ;  /* 0x00000008ff007c0c */ /* 0x000fc4000bfa5070 */
[----:B------:R-:W-:Y:S01]  /*0160*/  ISETP.EQ.OR.EX P2, PT, R3, RZ, !P1, P2 ;  /* 0x000000ff0300720c */ /* 0x000fe20004f42720 */
[----:B----4-:R-:W-:Y:S01]  /*0170*/  IMAD.WIDE R10, R21, 0x4, R10 ;  /* 0x00000004150a7825 */ /* 0x010fe200078e020a */
[----:B------:R-:W-:-:S03]  /*0180*/  ISETP.NE.AND.EX P5, PT, RZ, UR9, PT, P5 ;  /* 0x00000009ff007c0c */ /* 0x000fc6000bfa5350 */
[----:B--2---:R-:W-:-:S08]  /*0190*/  IMAD.WIDE R144, R21, 0x4, R144 ;  /* 0x0000000415907825 */ /* 0x004fd000078e0290 */
        /* <DEDUP_REMOVED lines=16> */
.L_x_4337:
[----:B------:R-:W2:Y:S02]  /*02a0*/  LDC R5, c[0x0][0x2c8] ;  /* 0x0000b200ff057b82 */ /* 0x000ea40000000800 */
.L_x_4338:
        /* <DEDUP_REMOVED lines=87> */
.L_x_4341:
[----:B------:R-:W-:Y:S05]  /*0820*/  BSYNC B0 ;  /* 0x0000000000007941 */ /* 0x000fea0003800000 */
.L_x_4340:
        /* <DEDUP_REMOVED lines=19> */
.L_x_4343:
[----:B------:R-:W-:Y:S05]  /*0960*/  BSYNC B0 ;  /* 0x0000000000007941 */ /* 0x000fea0003800000 */
.L_x_4342:
        /* <DEDUP_REMOVED lines=18> */
.L_x_4345:
[----:B------:R-:W-:Y:S05]  /*0a90*/  BSYNC B0 ;  /* 0x0000000000007941 */ /* 0x000fea0003800000 */
.L_x_4344:
        /* <DEDUP_REMOVED lines=16> */
.L_x_4347:
[----:B------:R-:W-:Y:S05]  /*0ba0*/  BSYNC B0 ;  /* 0x0000000000007941 */ /* 0x000fea0003800000 */
.L_x_4346:
        /* <DEDUP_REMOVED lines=15> */
.L_x_4339:
        /* <DEDUP_REMOVED lines=22> */
.L_x_4348:
        /* <DEDUP_REMOVED lines=82> */
.L_x_4349:
        /* <DEDUP_REMOVED lines=48> */
.L_x_4351:
        /* <DEDUP_REMOVED lines=29> */
.L_x_4350:
        /* <DEDUP_REMOVED lines=13> */
[----:B------:R-:W-:Y:S01]  /*18c0*/  LEA.HI R132, R132, R59, RZ, 0x4 ;  /* 0x0000003b84847211 */ /* 0x000fe200078f20ff */
[----:B------:R-:W-:Y:S01]  /*18d0*/  IMAD.SHL.U32 R133, R142, 0x40, RZ ;  /* 0x000000408e857824 */ /* 0x000fe200078e00ff */
[----:B------:R-:W-:Y:S01]  /*18e0*/  SHF.R.S32.HI R143, RZ, 0x1f, R142 ;  /* 0x0000001fff8f7819 */ /* 0x000fe2000001148e */
[----:B------:R-:W-:Y:S01]  /*18f0*/  IMAD.IADD R61, R59, 0x1, -R4 ;  /* 0x000000013b3d7824 */ /* 0x000fe200078e0a04 */
[----:B------:R-:W-:Y:S01]  /*1900*/  SHF.R.S32.HI R141, RZ, 0x1f, R138 ;  /* 0x0000001fff8d7819 */ /* 0x000fe2000001148a */
[----:B------:R-:W4:Y:S01]  /*1910*/  @!P0 LDC.64 R4, c[0x0][0x228] ;  /* 0x00008a00ff048b82 */ /* 0x000f220000000a00 */
[----:B------:R-:W-:Y:S01]  /*1920*/  LOP3.LUT R133, R133, 0x1c0, RZ, 0xc0, !PT ;  /* 0x000001c085857812 */ /* 0x000fe200078ec0ff */
[----:B------:R-:W-:Y:S01]  /*1930*/  IMAD.SHL.U32 R24, R61, 0x8, RZ ;  /* 0x000000083d187824 */ /* 0x000fe200078e00ff */
[----:B------:R-:W-:Y:S01]  /*1940*/  SHF.L.U64.HI R57, R148, 0x4, R149 ;  /* 0x0000000494397819 */ /* 0x000fe20000010295 */
[----:B------:R-:W-:Y:S01]  /*1950*/  IMAD.WIDE R22, R17, 0x40, R142 ;  /* 0x0000004011167825 */ /* 0x000fe200078e028e */
[----:B------:R-:W-:-:S02]  /*1960*/  SHF.L.U32 R128, R61, 0x2, RZ ;  /* 0x000000023d807819 */ /* 0x000fc400000006ff */
[----:B------:R-:W-:Y:S01]  /*1970*/  LOP3.LUT R14, R133, 0x38, R24, 0xf8, !PT ;  /* 0x00000038850e7812 */ /* 0x000fe200078ef818 */
[C---:B--2--5:R-:W-:Y:S01]  /*1980*/  @P0 IMAD.WIDE.U32 R20, R247.reuse, R2, RZ ;  /* 0x00000002f7140225 */ /* 0x064fe200078e00ff */
[----:B------:R-:W-:Y:S01]  /*1990*/  SHF.R.U32.HI R133, RZ, 0x3, R133 ;  /* 0x00000003ff857819 */ /* 0x000fe20000011685 */
[----:B------:R-:W2:Y:S01]  /*19a0*/  LDC R130, c[0x0][0x2e0] ;  /* 0x0000b800ff827b82 */ /* 0x000ea20000000800 */
[----:B------:R-:W-:Y:S01]  /*19b0*/  IADD3 R18, P1, R24, R12, RZ ;  /* 0x0000000c18127210 */ /* 0x000fe20007f3e0ff */
[----:B------:R-:W-:Y:S01]  /*19c0*/  @P0 IMAD R17, R247, R3, R21 ;  /* 0x00000003f7110224 */ /* 0x000fe200078e0215 */
[----:B------:R-:W-:Y:S01]  /*19d0*/  LOP3.LUT R133, R14, R133, RZ, 0x3c, !PT ;  /* 0x000000850e857212 */ /* 0x000fe200078e3cff */
[----:B------:R-:W-:Y:S01]  /*19e0*/  IMAD R21, R117, UR4, RZ ;  /* 0x0000000475157c24 */ /* 0x000fe2000f8e02ff */
[----:B------:R-:W-:Y:S01]  /*19f0*/  LOP3.LUT R14, R132, 0xfffffff0, RZ, 0xc0, !PT ;  /* 0xfffffff0840e7812 */ /* 0x000fe200078ec0ff */
[----:B------:R-:W-:Y:S01]  /*1a00*/  IMAD R141, R141, UR10, RZ ;  /* 0x0000000a8d8d7c24 */ /* 0x000fe2000f8e02ff */
[----:B------:R-:W-:Y:S01]  /*1a10*/  LOP3.LUT R133, R133, 0xfffffe00, R10, 0xf8, !PT ;  /* 0xfffffe0085857812 */ /* 0x000fe200078ef80a */
[----:B------:R-:W-:Y:S01]  /*1a20*/  IMAD R21, R6, UR5, R21 ;  /* 0x0000000506157c24 */ /* 0x000fe2000f8e0215 */
[----:B------:R-:W-:Y:S01]  /*1a30*/  @P0 MOV R10, R20 ;  /* 0x00000014000a0202 */ /* 0x000fe20000000f00 */
[----:B------:R-:W-:Y:S01]  /*1a40*/  IMAD.IADD R131, R59, 0x1, -R14 ;  /* 0x000000013b837824 */ /* 0x000fe200078e0a0e */
[----:B------:R-:W-:Y:S01]  /*1a50*/  SHF.R.S32.HI R25, RZ, 0x1f, R24 ;  /* 0x0000001fff197819 */ /* 0x000fe20000011418 */
[----:B------:R-:W-:Y:S01]  /*1a60*/  IMAD R141, R138, UR11, R141 ;  /* 0x0000000b8a8d7c24 */ /* 0x000fe2000f8e028d */
[----:B---3--:R-:W-:Y:S01]  /*1a70*/  SHF.L.U64.HI R126, R146, 0x4, R147 ;  /* 0x00000004927e7819 */ /* 0x008fe20000010293 */
[-C--:B----4-:R-:W-:Y:S01]  /*1a80*/  @!P0 IMAD R12, R7, R4.reuse, RZ ;  /* 0x00000004070c8224 */ /* 0x090fe200078e02ff */
[----:B------:R-:W-:Y:S01]  /*1a90*/  SHF.R.S32.HI R62, RZ, 0x1f, R131 ;  /* 0x0000001fff3e7819 */ /* 0x000fe20000011483 */
[----:B------:R-:W-:-:S03]  /*1aa0*/  @!P0 IMAD.WIDE.U32 R26, R9, R4, RZ ;  /* 0x00000004091a8225 */ /* 0x000fc600078e00ff */
[----:B------:R-:W-:Y:S01]  /*1ab0*/  LEA.HI R62, R62, R131, RZ, 0x3 ;  /* 0x000000833e3e7211 */ /* 0x000fe200078f18ff */
[----:B------:R-:W-:Y:S02]  /*1ac0*/  @!P0 IMAD R5, R9, R5, R12 ;  /* 0x0000000509058224 */ /* 0x000fe400078e020c */
[----:B------:R-:W-:Y:S01]  /*1ad0*/  @!P0 IMAD.MOV.U32 R10, RZ, RZ, R26 ;  /* 0x000000ffff0a8224 */ /* 0x000fe200078e001a */
[----:B------:R-:W-:Y:S01]  /*1ae0*/  LOP3.LUT R4, R62, 0xfffffff8, RZ, 0xc0, !PT ;  /* 0xfffffff83e047812 */ /* 0x000fe200078ec0ff */
[----:B------:R-:W-:Y:S01]  /*1af0*/  IMAD.X R19, R25, 0x1, R19, P1 ;  /* 0x0000000119137824 */ /* 0x000fe200008e0613 */
[----:B------:R-:W-:Y:S01]  /*1b00*/  @!P0 IADD3 R17, R27, R5, RZ ;  /* 0x000000051b118210 */ /* 0x000fe20007ffe0ff */
[----:B------:R-:W-:Y:S01]  /*1b10*/  IMAD R5, R23, R2, RZ ;  /* 0x0000000217057224 */ /* 0x000fe200078e02ff */
[----:B------:R-:W-:Y:S01]  /*1b20*/  IADD3 R16, P1, R24, R10, RZ ;  /* 0x0000000a18107210 */ /* 0x000fe20007f3e0ff */
[----:B------:R-:W-:Y:S01]  /*1b30*/  IMAD.WIDE.U32 R18, R6, UR4, R18 ;  /* 0x0000000406127c25 */ /* 0x000fe2000f8e0012 */
[----:B------:R-:W-:Y:S01]  /*1b40*/  IADD3 R15, P0, R142, R15, RZ ;  /* 0x0000000f8e0f7210 */ /* 0x000fe20007f1e0ff */
[----:B------:R-:W-:Y:S01]  /*1b50*/  ULDC.64 UR4, c[0x0][0x218] ;  /* 0x0000860000047ab9 */ /* 0x000fe20000000a00 */
[----:B------:R-:W-:Y:S01]  /*1b60*/  IADD3 R131, R131, -R4, RZ ;  /* 0x8000000483837210 */ /* 0x000fe20007ffe0ff */
[----:B------:R-:W-:Y:S01]  /*1b70*/  IMAD.X R17, R25, 0x1, R17, P1 ;  /* 0x0000000119117824 */ /* 0x000fe200008e0611 */
[----:B--2---:R-:W-:Y:S01]  /*1b80*/  LEA.HI R130, R130, R130, RZ, 0x1 ;  /* 0x0000008282827211 */ /* 0x004fe200078f08ff */
[----:B------:R-:W-:-:S02]  /*1b90*/  IMAD R5, R22, R3, R5 ;  /* 0x0000000316057224 */ /* 0x000fc400078e0205 */
[----:B------:R-:W-:Y:S01]  /*1ba0*/  IMAD.WIDE.U32 R2, R22, R2, R16 ;  /* 0x0000000216027225 */ /* 0x000fe200078e0010 */
[----:B------:R-:W-:-:S03]  /*1bb0*/  SHF.R.S32.HI R129, RZ, 0x1, R130 ;  /* 0x00000001ff817819 */ /* 0x000fc60000011482 */
[----:B------:R-:W-:Y:S01]  /*1bc0*/  IMAD.X R13, R143, 0x1, R13, P0 ;  /* 0x000000018f0d7824 */ /* 0x000fe200000e060d */
[----:B------:R-:W-:Y:S01]  /*1bd0*/  IADD3 R136, P0, R24, R8, RZ ;  /* 0x0000000818887210 */ /* 0x000fe20007f1e0ff */
[----:B------:R-:W-:Y:S02]  /*1be0*/  IMAD.IADD R3, R3, 0x1, R5 ;  /* 0x0000000103037824 */ /* 0x000fe400078e0205 */
[----:B------:R-:W-:Y:S02]  /*1bf0*/  IMAD R5, R143, R148, RZ ;  /* 0x000000948f057224 */ /* 0x000fe400078e02ff */
[----:B------:R-:W-:Y:S02]  /*1c00*/  IMAD.IADD R19, R19, 0x1, R21 ;  /* 0x0000000113137824 */ /* 0x000fe400078e0215 */
[----:B------:R-:W-:Y:S02]  /*1c10*/  IMAD R4, R13, R146, RZ ;  /* 0x000000920d047224 */ /* 0x000fe400078e02ff */
[----:B------:R-:W-:-:S02]  /*1c20*/  IMAD.X R137, R25, 0x1, R11, P0 ;  /* 0x0000000119897824 */ /* 0x000fc400000e060b */
[----:B------:R-:W-:Y:S01]  /*1c30*/  IMAD R11, R142, R149, R5 ;  /* 0x000000958e0b7224 */ /* 0x000fe200078e0205 */
[----:B------:R-:W-:Y:S01]  /*1c40*/  SHF.R.S32.HI R5, RZ, 0x1f, R94 ;  /* 0x0000001fff057819 */ /* 0x000fe2000001145e */
[C---:B------:R-:W-:Y:S02]  /*1c50*/  IMAD R4, R15.reuse, R147, R4 ;  /* 0x000000930f047224 */ /* 0x040fe400078e0204 */
        /* <DEDUP_REMOVED lines=12> */
[----:B------:R-:W-:Y:S01]  /*1d20*/  IMAD.SHL.U32 R127, R146, 0x10, RZ ;  /* 0x00000010927f7824 */ /* 0x000fe200078e00ff */
[----:B------:R-:W-:Y:S01]  /*1d30*/  IADD3 R56, R137, R11, RZ ;  /* 0x0000000b89387210 */ /* 0x000fe20007ffe0ff */
[----:B------:R-:W-:Y:S01]  /*1d40*/  IMAD.IADD R141, R139, 0x1, R141 ;  /* 0x000000018b8d7824 */ /* 0x000fe200078e028d */
[C---:B------:R-:W-:Y:S01]  /*1d50*/  LEA R244, P1, R136.reuse, UR4, 0x1 ;  /* 0x0000000488f47c11 */ /* 0x040fe2000f8208ff */
[----:B------:R-:W-:Y:S01]  /*1d60*/  IMAD.MOV.U32 R251, RZ, RZ, R91 ;  /* 0x000000fffffb7224 */ /* 0x000fe200078e005b */
[----:B------:R-:W-:-:S02]  /*1d70*/  SHF.L.U64.HI R243, R136, 0x1, R56 ;  /* 0x0000000188f37819 */ /* 0x000fc40000010238 */
        /* <DEDUP_REMOVED lines=28> */
[----:B------:R-:W-:Y:S01]  /*1f40*/  IADD3.X R7, R5, R143, ~R7, P1, P0 ;  /* 0x0000008f05077210 */ /* 0x000fe20000fe0c07 */
[----:B------:R-:W-:Y:S01]  /*1f50*/  IMAD.IADD R9, R13, 0x1, R9 ;  /* 0x000000010d097824 */ /* 0x000fe200078e0209 */
[----:B------:R-:W-:Y:S01]  /*1f60*/  USHF.L.U32 UR24, UR4, 0x5, URZ ;  /* 0x0000000504187899 */ /* 0x000fe2000800063f */
[----:B------:R-:W-:Y:S01]  /*1f70*/  IMAD.MOV.U32 R8, RZ, RZ, R12 ;  /* 0x000000ffff087224 */ /* 0x000fe200078e000c */
[----:B------:R-:W-:Y:S01]  /*1f80*/  USHF.L.U64.HI UR21, UR4, 0x4, UR5 ;  /* 0x0000000404157899 */ /* 0x000fe20008010205 */
[C---:B------:R-:W-:Y:S01]  /*1f90*/  IMAD R5, R7.reuse, UR4, RZ ;  /* 0x0000000407057c24 */ /* 0x040fe2000f8e02ff */
[----:B------:R-:W-:Y:S01]  /*1fa0*/  USHF.L.U32 UR22, UR4, 0x4, URZ ;  /* 0x0000000404167899 */ /* 0x000fe2000800063f */
[-C--:B-1----:R-:W-:Y:S01]  /*1fb0*/  IMAD R2, R7, R100.reuse, RZ ;  /* 0x0000006407027224 */ /* 0x082fe200078e02ff */
[----:B------:R-:W-:Y:S01]  /*1fc0*/  UIMAD.WIDE.U32 UR26, UR4, 0x60, URZ ;  /* 0x00000060041a78a5 */ /* 0x000fe2000f8e003f */
[C---:B------:R-:W-:Y:S01]  /*1fd0*/  IMAD R5, R4.reuse, UR5, R5 ;  /* 0x0000000504057c24 */ /* 0x040fe2000f8e0205 */
[----:B------:R-:W-:Y:S01]  /*1fe0*/  UIMAD UR25, UR5, 0x60, URZ ;  /* 0x00000060051978a4 */ /* 0x000fe2000f8e023f */
[----:B------:R-:W-:Y:S01]  /*1ff0*/  IMAD.WIDE.U32 R10, R4, UR4, R10 ;  /* 0x00000004040a7c25 */ /* 0x000fe2000f8e000a */
[C-C-:B------:R-:W-:Y:S01]  /*2000*/  SHF.L.U64.HI R93, R100.reuse, 0x4, R101.reuse ;  /* 0x00000004645d7819 */ /* 0x140fe20000010265 */
[----:B------:R-:W-:Y:S01]  /*2010*/  ULDC.64 UR4, c[0x0][0x358] ;  /* 0x0000d60000047ab9 */ /* 0x000fe20000000a00 */
[----:B------:R-:W-:Y:S01]  /*2020*/  SHF.L.U64.HI R95, R100, 0x5, R101 ;  /* 0x00000005645f7819 */ /* 0x000fe20000010265 */
[----:B------:R-:W-:Y:S01]  /*2030*/  IMAD R2, R4, R101, R2 ;  /* 0x0000006504027224 */ /* 0x000fe200078e0202 */
[----:B------:R-:W-:Y:S01]  /*2040*/  IADD3 R64, R142, 0x20, RZ ;  /* 0x000000208e407810 */ /* 0x000fe20007ffe0ff */
[----:B------:R-:W-:Y:S01]  /*2050*/  IMAD.WIDE.U32 R14, R4, R100, R8 ;  /* 0x00000064040e7225 */ /* 0x000fe200078e0008 */
[----:B------:R-:W-:Y:S01]  /*2060*/  IADD3 R19, R24, 0x80, RZ ;  /* 0x0000008018137810 */ /* 0x000fe20007ffe0ff */
[----:B------:R-:W-:Y:S01]  /*2070*/  USHF.L.U64.HI UR21, UR22, 0x1, UR21 ;  /* 0x0000000116157899 */ /* 0x000fe20008010215 */
[----:B------:R-:W-:Y:S01]  /*2080*/  MOV R17, R165 ;  /* 0x000000a500117202 */ /* 0x000fe20000000f00 */
[----:B------:R-:W-:Y:S01]  /*2090*/  IMAD.IADD R9, R11, 0x1, R5 ;  /* 0x000000010b097824 */ /* 0x000fe200078e0205 */
[----:B--2---:R-:W-:Y:S01]  /*20a0*/  LEA R89, -R89, RZ, 0x6 ;  /* 0x000000ff59597211 */ /* 0x004fe200078e31ff */
[----:B------:R-:W-:Y:S01]  /*20b0*/  IMAD.IADD R5, R15, 0x1, R2 ;  /* 0x000000010f057824 */ /* 0x000fe200078e0202 */
[----:B------:R-:W-:Y:S01]  /*20c0*/  USHF.L.U64.HI UR23, UR24, 0x1, UR23 ;  /* 0x0000000118177899 */ /* 0x000fe20008010217 */
[----:B------:R-:W-:Y:S01]  /*20d0*/  IMAD R53, R142, R129, R128 ;  /* 0x000000818e357224 */ /* 0x000fe200078e0280 */
[----:B------:R-:W-:Y:S01]  /*20e0*/  ULDC UR19, c[0x0][0x2e0] ;  /* 0x0000b80000137ab9 */ /* 0x000fe20000000800 */
[----:B------:R-:W-:Y:S01]  /*20f0*/  IMAD R2, R129, R0, RZ ;  /* 0x0000000081027224 */ /* 0x000fe200078e02ff */
[----:B------:R-:W-:Y:S01]  /*2100*/  ULDC.64 UR16, c[0x0][0x250] ;  /* 0x0000940000107ab9 */ /* 0x000fe20000000a00 */
[C---:B------:R-:W-:Y:S01]  /*2110*/  IMAD R115, R117.reuse, UR12, RZ ;  /* 0x0000000c75737c24 */ /* 0x040fe2000f8e02ff */
[----:B------:R-:W-:Y:S01]  /*2120*/  USHF.L.U32 UR22, UR22, 0x1, URZ ;  /* 0x0000000116167899 */ /* 0x000fe2000800063f */
[----:B------:R-:W-:Y:S01]  /*2130*/  IMAD.MOV.U32 R8, RZ, RZ, R10 ;  /* 0x000000ffff087224 */ /* 0x000fe200078e000a */
[----:B------:R-:W-:Y:S01]  /*2140*/  SHF.R.S32.HI R125, RZ, 0x1f, R2 ;  /* 0x0000001fff7d7819 */ /* 0x000fe20000011402 */
[----:B------:R-:W-:Y:S01]  /*2150*/  IMAD R117, R117, UR10, RZ ;  /* 0x0000000a75757c24 */ /* 0x000fe2000f8e02ff */
[----:B------:R-:W-:Y:S01]  /*2160*/  IADD3 R0, P0, R2, R53, RZ ;  /* 0x0000003502007210 */ /* 0x000fe20007f1e0ff */
[----:B------:R-:W-:Y:S01]  /*2170*/  IMAD.MOV.U32 R4, RZ, RZ, R14 ;  /* 0x000000ffff047224 */ /* 0x000fe200078e000e */
[----:B------:R-:W-:Y:S01]  /*2180*/  USHF.L.U32 UR24, UR24, 0x1, URZ ;  /* 0x0000000118187899 */ /* 0x000fe2000800063f */
[C---:B------:R-:W-:Y:S01]  /*2190*/  IMAD R115, R6.reuse, UR13, R115 ;  /* 0x0000000d06737c24 */ /* 0x040fe2000f8e0273 */
[----:B------:R-:W-:Y:S01]  /*21a0*/  UIADD3 UR25, UR27, UR25, URZ ;  /* 0x000000191b197290 */ /* 0x000fe2000fffe03f */
[----:B------:R-:W-:Y:S01]  /*21b0*/  IMAD.WIDE.U32 R8, R6, UR12, R8 ;  /* 0x0000000c06087c25 */ /* 0x000fe2000f8e0008 */
[----:B------:R-:W-:Y:S01]  /*21c0*/  ULDC.64 UR12, c[0x0][0x320] ;  /* 0x0000c800000c7ab9 */ /* 0x000fe20000000a00 */
[----:B------:R-:W-:-:S02]  /*21d0*/  ULDC.64 UR14, c[0x0][0x238] ;  /* 0x00008e00000e7ab9 */ /* 0x000fc40000000a00 */
[----:B------:R-:W-:Y:S01]  /*21e0*/  IMAD R117, R6, UR11, R117 ;  /* 0x0000000b06757c24 */ /* 0x000fe2000f8e0275 */
[----:B------:R-:W-:Y:S01]  /*21f0*/  LEA R118, P1, R8, UR12, 0x1 ;  /* 0x0000000c08767c11 */ /* 0x000fe2000f8208ff */
[----:B------:R-:W-:Y:S01]  /*2200*/  IMAD.WIDE.U32 R6, R6, UR10, R4 ;  /* 0x0000000a06067c25 */ /* 0x000fe2000f8e0004 */
[----:B------:R-:W-:Y:S01]  /*2210*/  IADD3 R4, R128, R53, RZ ;  /* 0x0000003580047210 */ /* 0x000fe20007ffe0ff */
[----:B------:R-:W-:Y:S01]  /*2220*/  ULDC.64 UR10, c[0x0][0x318] ;  /* 0x0000c600000a7ab9 */ /* 0x000fe20000000a00 */
[-C--:B------:R-:W-:Y:S01]  /*2230*/  LEA.HI.X.SX32 R53, R53, R125.reuse, 0x1, P0 ;  /* 0x0000007d35357211 */ /* 0x080fe200000f0eff */
[----:B------:R-:W-:Y:S01]  /*2240*/  IMAD.IADD R117, R7, 0x1, R117 ;  /* 0x0000000107757824 */ /* 0x000fe200078e0275 */
[----:B------:R-:W-:Y:S01]  /*2250*/  LEA R120, P0, R6, UR10, 0x1 ;  /* 0x0000000a06787c11 */ /* 0x000fe2000f8008ff */
[----:B------:R-:W-:Y:S01]  /*2260*/  IMAD.IADD R115, R9, 0x1, R115 ;  /* 0x0000000109737824 */ /* 0x000fe200078e0273 */
[C---:B------:R-:W-:Y:S01]  /*2270*/  SHF.L.U64.HI R53, R0.reuse, 0x1, R53 ;  /* 0x0000000100357819 */ /* 0x040fe20000010235 */
[----:B------:R-:W-:Y:S01]  /*2280*/  IMAD.SHL.U32 R0, R0, 0x2, RZ ;  /* 0x0000000200007824 */ /* 0x000fe200078e00ff */
[----:B------:R-:W-:Y:S01]  /*2290*/  IADD3 R2, P2, R2, R4, RZ ;  /* 0x0000000402027210 */ /* 0x000fe20007f5e0ff */
[----:B------:R-:W-:Y:S01]  /*22a0*/  IMAD.SHL.U32 R98, R100, 0x10, RZ ;  /* 0x0000001064627824 */ /* 0x000fe200078e00ff */
[----:B------:R-:W-:Y:S01]  /*22b0*/  LEA.HI.X R117, R6, UR11, R117, 0x1, P0 ;  /* 0x0000000b06757c11 */ /* 0x000fe200080f0c75 */
[----:B------:R-:W-:Y:S01]  /*22c0*/  ULDC.64 UR10, c[0x0][0x360] ;  /* 0x0000d800000a7ab9 */ /* 0x000fe20000000a00 */
[----:B------:R-:W-:Y:S01]  /*22d0*/  LEA.HI.X R115, R8, UR13, R115, 0x1, P1 ;  /* 0x0000000d08737c11 */ /* 0x000fe200088f0c73 */
[----:B------:R-:W-:Y:S01]  /*22e0*/  IMAD.SHL.U32 R90, R129, 0x10, RZ ;  /* 0x00000010815a7824 */ /* 0x000fe200078e00ff */
[----:B------:R-:W-:Y:S01]  /*22f0*/  LEA.HI.X.SX32 R125, R4, R125, 0x1, P2 ;  /* 0x0000007d047d7211 */ /* 0x000fe200010f0eff */
[----:B------:R-:W-:Y:S01]  /*2300*/  IMAD.WIDE.U32 R12, R146, 0x20, RZ ;  /* 0x00000020920c7825 */ /* 0x000fe200078e00ff */
[C---:B------:R-:W-:Y:S01]  /*2310*/  IADD3 R26, P1, R0.reuse, UR10, RZ ;  /* 0x0000000a001a7c10 */ /* 0x040fe2000ff3e0ff */
[----:B------:R-:W-:Y:S01]  /*2320*/  ULDC.64 UR12, c[0x0][0x230] ;  /* 0x00008c00000c7ab9 */ /* 0x000fe20000000a00 */
[----:B------:R-:W-:Y:S01]  /*2330*/  IADD3 R52, P0, R0, UR4, RZ ;  /* 0x0000000400347c10 */ /* 0x000fe2000ff1e0ff */
[----:B------:R-:W-:Y:S01]  /*2340*/  VIADD R81, R90, 0x80 ;  /* 0x000000805a517836 */ /* 0x000fe20000000000 */
[----:B------:R-:W-:Y:S01]  /*2350*/  SHF.L.U64.HI R125, R2, 0x1, R125 ;  /* 0x00000001027d7819 */ /* 0x000fe2000001027d */
[C---:B------:R-:W-:Y:S01]  /*2360*/  VIADD R77, R90.reuse, 0xc0 ;  /* 0x000000c05a4d7836 */ /* 0x040fe20000000000 */
[----:B------:R-:W-:Y:S01]  /*2370*/  IADD3.X R27, R53, UR11, RZ, P1, !PT ;  /* 0x0000000b351b7c10 */ /* 0x000fe20008ffe4ff */
[----:B------:R-:W-:Y:S01]  /*2380*/  IMAD.IADD R75, R90, 0x1, R81 ;  /* 0x000000015a4b7824 */ /* 0x000fe200078e0251 */
[----:B------:R-:W-:Y:S01]  /*2390*/  SHF.L.U32 R2, R2, 0x1, RZ ;  /* 0x0000000102027819 */ /* 0x000fe200000006ff */
[----:B------:R-:W-:Y:S01]  /*23a0*/  IMAD.IADD R114, R13, 0x1, R114 ;  /* 0x000000010d727824 */ /* 0x000fe200078e0272 */
[----:B------:R-:W-:Y:S01]  /*23b0*/  IADD3.X R53, R53, UR5, RZ, P0, !PT ;  /* 0x0000000535357c10 */ /* 0x000fe200087fe4ff */
[----:B------:R-:W-:Y:S01]  /*23c0*/  IMAD.SHL.U32 R99, R149, 0x20, RZ ;  /* 0x0000002095637824 */ /* 0x000fe200078e00ff */
[-C--:B------:R-:W-:Y:S01]  /*23d0*/  IADD3 R105, P0, R98, R98.reuse, RZ ;  /* 0x0000006262697210 */ /* 0x080fe20007f1e0ff */
[----:B------:R-:W-:Y:S01]  /*23e0*/  IMAD R3, R147, 0x60, RZ ;  /* 0x0000006093037824 */ /* 0x000fe200078e02ff */
[----:B------:R-:W-:Y:S01]  /*23f0*/  IADD3 R122, P4, R2, UR10, RZ ;  /* 0x0000000a027a7c10 */ /* 0x000fe2000ff9e0ff */
[----:B------:R-:W-:Y:S01]  /*2400*/  IMAD.SHL.U32 R87, R129, 0x20, RZ ;  /* 0x0000002081577824 */ /* 0x000fe200078e00ff */
[----:B------:R-:W-:Y:S01]  /*2410*/  IADD3 R85, R90, 0x40, RZ ;  /* 0x000000405a557810 */ /* 0x000fe20007ffe0ff */
[----:B------:R-:W-:Y:S01]  /*2420*/  IMAD.X R106, R93, 0x1, R93, P0 ;  /* 0x000000015d6a7824 */ /* 0x000fe200000e065d */
[----:B------:R-:W-:Y:S01]  /*2430*/  IADD3 R101, P0, R105, 0x40, RZ ;  /* 0x0000004069657810 */ /* 0x000fe20007f1e0ff */
[----:B------:R-:W-:Y:S01]  /*2440*/  IMAD R83, R129, 0x30, RZ ;  /* 0x0000003081537824 */ /* 0x000fe200078e02ff */
[----:B------:R-:W-:Y:S01]  /*2450*/  IADD3 R124, P2, R2, UR4, RZ ;  /* 0x00000004027c7c10 */ /* 0x000fe2000ff5e0ff */
[C---:B------:R-:W-:Y:S01]  /*2460*/  IMAD.IADD R79, R90.reuse, 0x1, R85 ;  /* 0x000000015a4f7824 */ /* 0x040fe200078e0255 */
[----:B------:R-:W-:Y:S01]  /*2470*/  IADD3.X R123, R125, UR11, RZ, P4, !PT ;  /* 0x0000000b7d7b7c10 */ /* 0x000fe2000a7fe4ff */
[--C-:B------:R-:W-:Y:S01]  /*2480*/  IMAD.X R102, RZ, RZ, R106.reuse, P0 ;  /* 0x000000ffff667224 */ /* 0x100fe200000e066a */
[C---:B------:R-:W-:Y:S01]  /*2490*/  IADD3 R103, P5, R105.reuse, 0x80, RZ ;  /* 0x0000008069677810 */ /* 0x040fe20007fbe0ff */
[C---:B------:R-:W-:Y:S01]  /*24a0*/  IMAD.IADD R73, R90.reuse, 0x1, R79 ;  /* 0x000000015a497824 */ /* 0x040fe200078e024f */
[----:B------:R-:W-:Y:S01]  /*24b0*/  IADD3 R105, P4, R105, 0xc0, RZ ;  /* 0x000000c069697810 */ /* 0x000fe20007f9e0ff */
[C---:B------:R-:W-:Y:S01]  /*24c0*/  IMAD.IADD R69, R90.reuse, 0x1, R75 ;  /* 0x000000015a457824 */ /* 0x040fe200078e024b */
[----:B------:R-:W-:Y:S01]  /*24d0*/  IADD3 R71, R90, R77, RZ ;  /* 0x0000004d5a477210 */ /* 0x000fe20007ffe0ff */
[----:B------:R-:W-:Y:S01]  /*24e0*/  IMAD.WIDE.U32 R148, R148, 0x20, RZ ;  /* 0x0000002094947825 */ /* 0x000fe200078e00ff */
[----:B------:R-:W-:Y:S01]  /*24f0*/  IADD3.X R125, R125, UR5, RZ, P2, !PT ;  /* 0x000000057d7d7c10 */ /* 0x000fe200097fe4ff */
[----:B------:R-:W-:Y:S01]  /*2500*/  ULDC UR4, c[0x0][0x2e0] ;  /* 0x0000b80000047ab9 */ /* 0x000fe20000000800 */
[-C--:B------:R-:W-:Y:S01]  /*2510*/  IADD3 R108, P2, R101, R98.reuse, RZ ;  /* 0x00000062656c7210 */ /* 0x080fe20007f5e0ff */
[----:B------:R-:W-:Y:S01]  /*2520*/  IMAD.WIDE.U32 R146, R146, 0x60, RZ ;  /* 0x0000006092927825 */ /* 0x000fe200078e00ff */
[----:B------:R-:W-:Y:S01]  /*2530*/  IADD3 R112, P0, R105, R98, RZ ;  /* 0x0000006269707210 */ /* 0x000fe20007f1e0ff */
[----:B------:R-:W-:Y:S01]  /*2540*/  ULDC UR5, c[0x0][0x2e0] ;  /* 0x0000b80000057ab9 */ /* 0x000fe20000000800 */
[----:B------:R-:W-:Y:S01]  /*2550*/  IADD3.X R104, RZ, R106, RZ, P5, !PT ;  /* 0x0000006aff687210 */ /* 0x000fe20002ffe4ff */
[----:B------:R-:W-:Y:S01]  /*2560*/  IMAD.X R106, RZ, RZ, R106, P4 ;  /* 0x000000ffff6a7224 */ /* 0x000fe200020e066a */
[----:B------:R-:W-:Y:S01]  /*2570*/  IADD3 R67, R90, R71, RZ ;  /* 0x000000475a437210 */ /* 0x000fe20007ffe0ff */
[----:B------:R-:W-:Y:S01]  /*2580*/  IMAD.SHL.U32 R113, R12, 0x2, RZ ;  /* 0x000000020c717824 */ /* 0x000fe200078e00ff */
[----:B------:R-:W-:Y:S01]  /*2590*/  IADD3 R110, P1, R103, R98, RZ ;  /* 0x00000062676e7210 */ /* 0x000fe20007f3e0ff */
[----:B------:R-:W-:Y:S01]  /*25a0*/  VIADD R65, R142, 0x10 ;  /* 0x000000108e417836 */ /* 0x000fe20000000000 */
[----:B------:R-:W-:Y:S01]  /*25b0*/  SHF.L.U64.HI R114, R12, 0x1, R114 ;  /* 0x000000010c727819 */ /* 0x000fe20000010272 */
[----:B------:R-:W-:Y:S01]  /*25c0*/  VIADD R63, R142, 0x30 ;  /* 0x000000308e3f7836 */ /* 0x000fe20000000000 */
[----:B------:R-:W-:Y:S01]  /*25d0*/  SHF.L.U32 R100, R100, 0x5, RZ ;  /* 0x0000000564647819 */ /* 0x000fe200000006ff */
        /* <DEDUP_REMOVED lines=13> */
[----:B------:R-:W-:-:S02]  /*26b0*/  SHF.R.S32.HI R78, RZ, 0x1f, R79 ;  /* 0x0000001fff4e7819 */ /* 0x000fc4000001144f */
[----:B------:R-:W-:Y:S02]  /*26c0*/  SHF.R.S32.HI R74, RZ, 0x1f, R75 ;  /* 0x0000001fff4a7819 */ /* 0x000fe4000001144b */
[----:B------:R-:W-:Y:S02]  /*26d0*/  SHF.R.S32.HI R70, RZ, 0x1f, R71 ;  /* 0x0000001fff467819 */ /* 0x000fe40000011447 */
[----:B------:R-:W-:Y:S02]  /*26e0*/  SHF.R.S32.HI R72, RZ, 0x1f, R73 ;  /* 0x0000001fff487819 */ /* 0x000fe40000011449 */
[----:B------:R-:W-:Y:S02]  /*26f0*/  SHF.R.S32.HI R68, RZ, 0x1f, R69 ;  /* 0x0000001fff447819 */ /* 0x000fe40000011445 */
[----:B------:R-:W-:Y:S02]  /*2700*/  SHF.R.S32.HI R66, RZ, 0x1f, R67 ;  /* 0x0000001fff427819 */ /* 0x000fe40000011443 */
[----:B------:R-:W-:-:S07]  /*2710*/  IADD3.X R109, R104, R93, RZ, P1, !PT ;  /* 0x0000005d686d7210 */ /* 0x000fce0000ffe4ff */
.L_x_4406:
[----:B------:R-:W-:Y:S02]  /*2720*/  IMAD.SHL.U32 R22, R17, 0x40, RZ ;  /* 0x0000004011167824 */ /* 0x000fe400078e00ff */
[----:B------:R-:W-:Y:S02]  /*2730*/  IMAD.MOV.U32 R119, RZ, RZ, R115 ;  /* 0x000000ffff777224 */ /* 0x000fe400078e0073 */
[----:B------:R-:W-:Y:S04]  /*2740*/  VIADD R21, R22, 0xffffffc0 ;  /* 0xffffffc016157836 */ /* 0x000fe80000000000 */
[--C-:B------:R-:W-:Y:S02]  /*2750*/  IMAD.IADD R49, R60, 0x1, -R21.reuse ;  /* 0x000000013c317824 */ /* 0x100fe400078e0a15 */
[----:B------:R-:W-:Y:S03]  /*2760*/  IMAD.IADD R48, R94, 0x1, -R21 ;  /* 0x000000015e307824 */ /* 0x000fe600078e0a15 */
[CC--:B------:R-:W-:Y:S02]  /*2770*/  ISETP.GE.AND P0, PT, R142.reuse, R49.reuse, PT ;  /* 0x000000318e00720c */ /* 0x0c0fe40003f06270 */
[CC--:B------:R-:W-:Y:S02]  /*2780*/  ISETP.GE.AND P5, PT, R65.reuse, R49.reuse, PT ;  /* 0x000000314100720c */ /* 0x0c0fe40003fa6270 */
[-C--:B------:R-:W-:Y:S02]  /*2790*/  ISETP.GE.AND P0, PT, R142, R48.reuse, !P0 ;  /* 0x000000308e00720c */ /* 0x080fe40004706270 */
[-C--:B------:R-:W-:Y:S02]  /*27a0*/  ISETP.GE.AND P5, PT, R65, R48.reuse, !P5 ;  /* 0x000000304100720c */ /* 0x080fe40006fa6270 */
[C---:B------:R-:W-:Y:S04]  /*27b0*/  ISETP.GE.AND P2, PT, R64.reuse, R49, PT ;  /* 0x000000314000720c */ /* 0x040fe80003f46270 */
[----:B------:R-:W-:Y:S05]  /*27c0*/  ISETP.GE.AND P2, PT, R64, R48, !P2 ;  /* 0x000000304000720c */ /* 0x000fea0005746270 */
[----:B------:R-:W2:Y:S01]  /*27d0*/  @P0 LDG.E.128 R12, desc[UR6][R118.64] ;  /* 0x00000006760c0981 */ /* 0x000ea2000c1e1d00 */
[--C-:B------:R-:W-:Y:S01]  /*27e0*/  @P0 IMAD.MOV.U32 R97, RZ, RZ, R91.reuse ;  /* 0x000000ffff610224 */ /* 0x100fe200078e005b */
        /* <DEDUP_REMOVED lines=253> */
.L_x_4356:
[----:B------:R-:W-:Y:S05]  /*37c0*/  BSYNC B0 ;  /* 0x0000000000007941 */ /* 0x000fea0003800000 */
.L_x_4355:
[C---:B------:R-:W-:Y:S01]  /*37d0*/  ISETP.GE.AND P2, PT, R63.reuse, R49, PT ;  /* 0x000000313f00720c */ /* 0x040fe20003f46270 */
        /* <DEDUP_REMOVED lines=215> */
.L_x_4358:
[----:B------:R-:W-:Y:S05]  /*4550*/  BSYNC B0 ;  /* 0x0000000000007941 */ /* 0x000fea0003800000 */
.L_x_4357:
[----:B------:R-:W-:Y:S04]  /*4560*/  BSSY B0, `(.L_x_4359) ;  /* 0x00000d6000007945 */ /* 0x000fe80003800000 */
[----:B------:R-:W-:Y:S05]  /*4570*/  @!P4 BRA `(.L_x_4360) ;  /* 0x0000000c0050c947 */ /* 0x000fea0003800000 */
[-C--:B-1----:R-:W-:Y:S02]  /*4580*/  LEA R154, P1, R100, R120.reuse, 0x1 ;  /* 0x00000078649a7211 */ /* 0x082fe400078208ff */
[C---:B------:R-:W-:Y:S02]  /*4590*/  SHF.L.U32 R153, R87.reuse, 0x1, RZ ;  /* 0x0000000157997819 */ /* 0x040fe400000006ff */
        /* <DEDUP_REMOVED lines=8> */
[C---:B------:R-:W-:Y:S01]  /*4620*/  LEA R158, P4, R101.reuse, R120, 0x1 ;  /* 0x00000078659e7211 */ /* 0x040fe200078808ff */
        /* <DEDUP_REMOVED lines=201> */
.L_x_4360:
[----:B------:R-:W-:Y:S05]  /*52c0*/  BSYNC B0 ;  /* 0x0000000000007941 */ /* 0x000fea0003800000 */
.L_x_4359:
        /* <DEDUP_REMOVED lines=219> */
.L_x_4362:
[----:B------:R-:W-:Y:S05]  /*6080*/  BSYNC B0 ;  /* 0x0000000000007941 */ /* 0x000fea0003800000 */
.L_x_4361:
[----:B------:R-:W-:Y:S01]  /*6090*/  MOV R26, R134 ;  /* 0x00000086001a7202 */ /* 0x000fe20000000f00 */
[----:B------:R-:W-:Y:S01]  /*60a0*/  IMAD.MOV.U32 R52, RZ, RZ, R152 ;  /* 0x000000ffff347224 */ /* 0x000fe200078e0098 */
[----:B------:R-:W-:Y:S01]  /*60b0*/  MOV R27, R97 ;  /* 0x00000061001b7202 */ /* 0x000fe20000000f00 */
[----:B------:R-:W-:Y:S01]  /*60c0*/  IMAD.MOV.U32 R53, RZ, RZ, R119 ;  /* 0x000000ffff357224 */ /* 0x000fe200078e0077 */
[----:B------:R-:W-:Y:S01]  /*60d0*/  UMOV UR4, UR19 ;  /* 0x0000001300047c82 */ /* 0x000fe20008000000 */
[----:B------:R-:W-:Y:S05]  /*60e0*/  BRA `(.L_x_4363) ;  /* 0x0000006400907947 */ /* 0x000fea0003800000 */
.L_x_4354:
        /* <DEDUP_REMOVED lines=92> */
.L_x_4367:
[----:B------:R-:W-:Y:S05]  /*66b0*/  BSYNC B0 ;  /* 0x0000000000007941 */ /* 0x000fea0003800000 */
.L_x_4366:
        /* <DEDUP_REMOVED lines=89> */
.L_x_4369:
[----:B------:R-:W-:Y:S05]  /*6c50*/  BSYNC B0 ;  /* 0x0000000000007941 */ /* 0x000fea0003800000 */
.L_x_4368:
        /* <DEDUP_REMOVED lines=86> */
.L_x_4371:
[----:B------:R-:W-:Y:S05]  /*71c0*/  BSYNC B0 ;  /* 0x0000000000007941 */ /* 0x000fea0003800000 */
.L_x_4370:
        /* <DEDUP_REMOVED lines=89> */
.L_x_4373:
[----:B------:R-:W-:Y:S05]  /*7760*/  BSYNC B0 ;  /* 0x0000000000007941 */ /* 0x000fea0003800000 */
.L_x_4372:
[----:B-----5:R1:W-:Y:S02]  /*7770*/  STG.E.128 desc[UR6][R150.64+0x180], R36 ;  /* 0x0001802496007986 */ /* 0x0203e4000c101d06 */
.L_x_4365:
[----:B------:R-:W-:Y:S05]  /*7780*/  BSYNC B1 ;  /* 0x0000000000017941 */ /* 0x000fea0003800000 */
.L_x_4364:
[----:B------:R-:W-:Y:S04]  /*7790*/  BSSY B1, `(.L_x_4374) ;  /* 0x000018f000017945 */ /* 0x000fe80003800000 */
[----:B------:R-:W-:Y:S05]  /*77a0*/  @!P5 BRA `(.L_x_4375) ;  /* 0x000000180034d947 */ /* 0x000fea0003800000 */
[----:B------:R-:W-:Y:S01]  /*77b0*/  LEA R42, P4, R98, R120, 0x1 ;  /* 0x00000078622a7211 */ /* 0x000fe200078808ff */
        /* <DEDUP_REMOVED lines=14> */
[----:B------:R-:W-:Y:S01]  /*78a0*/  MOV R23, RZ ;  /* 0x000000ff00177202 */ /* 0x000fe20000000f00 */
[----:B------:R-:W-:Y:S01]  /*78b0*/  USHF.R.S32.HI UR18, URZ, 0x1, UR18 ;  /* 0x000000013f127899 */ /* 0x000fe20008011412 */
[----:B-----5:R-:W-:Y:S02]  /*78c0*/  MOV R33, R11 ;  /* 0x0000000b00217202 */ /* 0x020fe40000000f00 */
[----:B------:R-:W-:Y:S02]  /*78d0*/  MOV R35, R9 ;  /* 0x0000000900237202 */ /* 0x000fe40000000f00 */
[----:B------:R-:W-:Y:S02]  /*78e0*/  MOV R32, R10 ;  /* 0x0000000a00207202 */ /* 0x000fe40000000f00 */
[----:B------:R-:W-:Y:S02]  /*78f0*/  ISETP.GE.AND P4, PT, R24, UR18, PT ;  /* 0x0000001218007c0c */ /* 0x000fe4000bf86270 */
[----:B------:R-:W-:Y:S02]  /*7900*/  MOV R7, UR18 ;  /* 0x0000001200077c02 */ /* 0x000fe40008000f00 */
[----:B------:R-:W-:Y:S09]  /*7910*/  MOV R16, R8 ;  /* 0x0000000800107202 */ /* 0x000ff20000000f00 */
[----:B------:R-:W-:Y:S02]  /*7920*/  @P4 IADD3 R13, RZ, -UR18, RZ ;  /* 0x80000012ff0d4c10 */ /* 0x000fe4000fffe0ff */
[----:B------:R-:W-:Y:S02]  /*7930*/  @P4 IADD3 R7, RZ, -UR18, RZ ;  /* 0x80000012ff074c10 */ /* 0x000fe4000fffe0ff */
[C---:B------:R-:W-:Y:S02]  /*7940*/  IADD3 R5, P2, R90.reuse, R13, RZ ;  /* 0x0000000d5a057210 */ /* 0x040fe40007f5e0ff */
[----:B------:R-:W-:Y:S02]  /*7950*/  @P4 IADD3 R23, RZ, -UR18, RZ ;  /* 0x80000012ff174c10 */ /* 0x000fe4000fffe0ff */
[----:B------:R-:W-:Y:S02]  /*7960*/  LEA.HI.X.SX32 R0, R13, R88, 0x1, P2 ;  /* 0x000000580d007211 */ /* 0x000fe400010f0eff */
[C---:B------:R-:W-:Y:S04]  /*7970*/  LEA R2, P2, R7.reuse, R42, 0x1 ;  /* 0x0000002a07027211 */ /* 0x040fe800078408ff */
[----:B------:R-:W-:Y:S02]  /*7980*/  LEA.HI.X.SX32 R3, R7, R43, 0x1, P2 ;  /* 0x0000002b07037211 */ /* 0x000fe400010f0eff */
[C---:B-1----:R-:W-:Y:S03]  /*7990*/  LEA R36, P2, R5.reuse, R122, 0x1 ;  /* 0x0000007a05247211 */ /* 0x042fe600078408ff */
[----:B------:R1:W2:Y:S01]  /*79a0*/  LDG.E.128 R12, desc[UR6][R2.64] ;  /* 0x00000006020c7981 */ /* 0x0002a2000c1e1d00 */
[----:B------:R-:W-:Y:S02]  /*79b0*/  LEA.HI.X R37, R5, R123, R0, 0x1, P2 ;  /* 0x0000007b05257211 */ /* 0x000fe400010f0c00 */
[----:B------:R-:W-:Y:S04]  /*79c0*/  IADD3 R7, P2, R90, R23, RZ ;  /* 0x000000175a077210 */ /* 0x000fe80007f5e0ff */
[----:B------:R-:W-:Y:S01]  /*79d0*/  LEA.HI.X.SX32 R0, R23, R88, 0x1, P2 ;  /* 0x0000005817007211 */ /* 0x000fe200010f0eff */
[----:B------:R-:W1:Y:S01]  /*79e0*/  LDG.E.128 R36, desc[UR6][R36.64] ;  /* 0x0000000624247981 */ /* 0x000e62000c1e1d00 */
        /* <DEDUP_REMOVED lines=67> */
.L_x_4377:
[----:B------:R-:W-:Y:S05]  /*7e20*/  BSYNC B0 ;  /* 0x0000000000007941 */ /* 0x000fea0003800000 */
.L_x_4376:
        /* <DEDUP_REMOVED lines=17> */
[----:B------:R-:W-:Y:S02]  /*7f40*/  LEA R2, P1, R9, R46, 0x1 ;  /* 0x0000002e09027211 */ /* 0x000fe400078208ff */
        /* <DEDUP_REMOVED lines=79> */
.L_x_4379:
[----:B------:R-:W-:Y:S05]  /*8440*/  BSYNC B0 ;  /* 0x0000000000007941 */ /* 0x000fea0003800000 */
.L_x_4378:
        /* <DEDUP_REMOVED lines=94> */
.L_x_4381:
[----:B------:R-:W-:Y:S05]  /*8a30*/  BSYNC B0 ;  /* 0x0000000000007941 */ /* 0x000fea0003800000 */
.L_x_4380:
        /* <DEDUP_REMOVED lines=98> */
.L_x_4383:
[----:B------:R-:W-:Y:S05]  /*9060*/  BSYNC B0 ;  /* 0x0000000000007941 */ /* 0x000fea0003800000 */
.L_x_4382:
[----:B-----5:R2:W-:Y:S02]  /*9070*/  STG.E.128 desc[UR6][R40.64+0x180], R4 ;  /* 0x0001800428007986 */ /* 0x0205e4000c101d06 */
.L_x_4375:
[----:B------:R-:W-:Y:S05]  /*9080*/  BSYNC B1 ;  /* 0x0000000000017941 */ /* 0x000fea0003800000 */
.L_x_4374:
[C---:B------:R-:W-:Y:S01]  /*9090*/  ISETP.GE.AND P0, PT, R64.reuse, R49, PT ;  /* 0x000000314000720c */ /* 0x040fe20003f06270 */
[----:B------:R-:W-:Y:S03]  /*90a0*/  BSSY B1, `(.L_x_4384) ;  /* 0x0000190000017945 */ /* 0x000fe60003800000 */
[----:B------:R-:W-:Y:S11]  /*90b0*/  ISETP.GE.AND P0, PT, R64, R48, !P0 ;  /* 0x000000304000720c */ /* 0x000ff60004706270 */
[----:B------:R-:W-:Y:S02]  /*90c0*/  @!UPT UIADD3 URZ, URZ, URZ, URZ ;  /* 0x0000003f3f3ff290 */ /* 0x000fe4000fffe03f */
[----:B------:R-:W-:Y:S05]  /*90d0*/  @!P0 BRA `(.L_x_4385) ;  /* 0x0000001800308947 */ /* 0x000fea0003800000 */
[----:B------:R-:W-:Y:S01]  /*90e0*/  LEA R2, P2, R100, R120, 0x1 ;  /* 0x0000007864027211 */ /* 0x000fe200078408ff */
        /* <DEDUP_REMOVED lines=18> */
[----:B-1----:R-:W-:Y:S02]  /*9210*/  LEA R2, P1, R5, R2, 0x1 ;  /* 0x0000000205027211 */ /* 0x002fe400078208ff */
        /* <DEDUP_REMOVED lines=78> */
.L_x_4387:
[----:B------:R-:W-:Y:S05]  /*9700*/  BSYNC B0 ;  /* 0x0000000000007941 */ /* 0x000fea0003800000 */
.L_x_4386:
[CC--:B-1----:R-:W-:Y:S01]  /*9710*/  LEA R2, P5, R101.reuse, R120.reuse, 0x1 ;  /* 0x0000007865027211 */ /* 0x0c2fe200078a08ff */
        /* <DEDUP_REMOVED lines=102> */
.L_x_4389:
[----:B------:R-:W-:Y:S05]  /*9d80*/  BSYNC B0 ;  /* 0x0000000000007941 */ /* 0x000fea0003800000 */
.L_x_4388:
        /* <DEDUP_REMOVED lines=94> */
.L_x_4391:
[----:B------:R-:W-:Y:S05]  /*a370*/  BSYNC B0 ;  /* 0x0000000000007941 */ /* 0x000fea0003800000 */
.L_x_4390:
        /* <DEDUP_REMOVED lines=96> */
.L_x_4393:
[----:B------:R-:W-:Y:S05]  /*a980*/  BSYNC B0 ;  /* 0x0000000000007941 */ /* 0x000fea0003800000 */
.L_x_4392:
[----:B-----5:R2:W-:Y:S02]  /*a990*/  STG.E.128 desc[UR6][R40.64+0x180], R4 ;  /* 0x0001800428007986 */ /* 0x0205e4000c101d06 */
.L_x_4385:
[----:B------:R-:W-:Y:S05]  /*a9a0*/  BSYNC B1 ;  /* 0x0000000000017941 */ /* 0x000fea0003800000 */
.L_x_4384:
        /* <DEDUP_REMOVED lines=107> */
.L_x_4397:
[----:B------:R-:W-:Y:S05]  /*b060*/  BSYNC B0 ;  /* 0x0000000000007941 */ /* 0x000fea0003800000 */
.L_x_4396:
        /* <DEDUP_REMOVED lines=104> */
.L_x_4399:
[----:B------:R-:W-:Y:S05]  /*b6f0*/  BSYNC B0 ;  /* 0x0000000000007941 */ /* 0x000fea0003800000 */
.L_x_4398:
        /* <DEDUP_REMOVED lines=94> */
.L_x_4401:
[----:B------:R-:W-:Y:S05]  /*bce0*/  BSYNC B0 ;  /* 0x0000000000007941 */ /* 0x000fea0003800000 */
.L_x_4400:
        /* <DEDUP_REMOVED lines=96> */
.L_x_4403:
[----:B------:R-:W-:Y:S05]  /*c2f0*/  BSYNC B0 ;  /* 0x0000000000007941 */ /* 0x000fea0003800000 */
.L_x_4402:
[----:B-----5:R1:W-:Y:S02]  /*c300*/  STG.E.128 desc[UR6][R40.64+0x180], R4 ;  /* 0x0001800428007986 */ /* 0x0203e4000c101d06 */
.L_x_4395:
[----:B------:R-:W-:Y:S05]  /*c310*/  BSYNC B1 ;  /* 0x0000000000017941 */ /* 0x000fea0003800000 */
.L_x_4394:
        /* <DEDUP_REMOVED lines=8> */
.L_x_4353:
        /* <DEDUP_REMOVED lines=57> */
.L_x_4363:
        /* <DEDUP_REMOVED lines=82> */
.L_x_4404:
[----:B------:R-:W1:Y:S01]  /*cc50*/  LDC R5, c[0x0][0x250] ;  /* 0x00009400ff057b82 */ /* 0x000e620000000800 */
[----:B------:R-:W-:Y:S07]  /*cc60*/  IMAD.MOV.U32 R97, RZ, RZ, R91 ;  /* 0x000000ffff617224 */ /* 0x000fee00078e005b */
[----:B------:R-:W2:Y:S02]  /*cc70*/  LDC R3, c[0x0][0x248] ;  /* 0x00009200ff037b82 */ /* 0x000ea40000000800 */
[----:B--2---:R-:W-:Y:S02]  /*cc80*/  IMAD.U32 R3, R3, -0x40, RZ ;  /* 0xffffffc003037824 */ /* 0x004fe400078e00ff */
[----:B-1----:R-:W-:Y:S03]  /*cc90*/  IMAD.U32 R5, R5, -0x40, RZ ;  /* 0xffffffc005057824 */ /* 0x002fe600078e00ff */
[----:B------:R-:W-:Y:S02]  /*cca0*/  LEA R150, P0, R3, R150, 0x1 ;  /* 0x0000009603967211 */ /* 0x000fe400078008ff */
[----:B------:R-:W-:Y:S02]  /*ccb0*/  LEA R96, P1, R5, R96, 0x1 ;  /* 0x0000006005607211 */ /* 0x000fe400078208ff */
[----:B------:R-:W-:Y:S02]  /*ccc0*/  LEA.HI.X.SX32 R151, R3, R151, 0x1, P0 ;  /* 0x0000009703977211 */ /* 0x000fe400000f0eff */
[----:B------:R-:W-:Y:S09]  /*ccd0*/  LEA.HI.X.SX32 R91, R5, R97, 0x1, P1 ;  /* 0x00000061055b7211 */ /* 0x000ff200008f0eff */
.L_x_4405:
[----:B------:R-:W-:Y:S04]  /*cce0*/  IADD3 R17, R17, -0x1, RZ ;  /* 0xffffffff11117810 */ /* 0x000fe80007ffe0ff */
[----:B------:R-:W-:Y:S11]  /*ccf0*/  ISETP.GT.AND P0, PT, R17, R92, PT ;  /* 0x0000005c1100720c */ /* 0x000ff60003f04270 */
[----:B------:R-:W-:Y:S02]  /*cd00*/  @!UPT UIADD3 URZ, URZ, URZ, URZ ;  /* 0x0000003f3f3ff290 */ /* 0x000fe4000fffe03f */
[----:B------:R-:W-:Y:S05]  /*cd10*/  @P0 BRA `(.L_x_4406) ;  /* 0xffffff5800800947 */ /* 0x000fea000383ffff */
.L_x_4352:
        /* <DEDUP_REMOVED lines=104> */
.L_x_4413:
[----:B------:R-:W-:Y:S05]  /*d3a0*/  BSYNC B0 ;  /* 0x0000000000007941 */ /* 0x000fea0003800000 */
.L_x_4412:
        /* <DEDUP_REMOVED lines=46> */
.L_x_4415:
[----:B------:R-:W-:Y:S05]  /*d690*/  BSYNC B0 ;  /* 0x0000000000007941 */ /* 0x000fea0003800000 */
.L_x_4414:
        /* <DEDUP_REMOVED lines=45> */
.L_x_4417:
[----:B------:R-:W-:Y:S05]  /*d970*/  BSYNC B0 ;  /* 0x0000000000007941 */ /* 0x000fea0003800000 */
.L_x_4416:
        /* <DEDUP_REMOVED lines=44> */
.L_x_4419:
[----:B------:R-:W-:Y:S05]  /*dc40*/  BSYNC B0 ;  /* 0x0000000000007941 */ /* 0x000fea0003800000 */
.L_x_4418:
[----:B------:R1:W-:Y:S02]  /*dc50*/  STS.128 [R252+0x6000], R8 ;  /* 0x00600008fc007388 */ /* 0x0003e40000000c00 */
.L_x_4411:
[----:B------:R-:W-:Y:S05]  /*dc60*/  BSYNC B1 ;  /* 0x0000000000017941 */ /* 0x000fea0003800000 */
.L_x_4410:
        /* <DEDUP_REMOVED lines=52> */
.L_x_4423:
[----:B------:R-:W-:Y:S05]  /*dfb0*/  BSYNC B0 ;  /* 0x0000000000007941 */ /* 0x000fea0003800000 */
.L_x_4422:
        /* <DEDUP_REMOVED lines=45> */
.L_x_4425:
[----:B------:R-:W-:Y:S05]  /*e290*/  BSYNC B0 ;  /* 0x0000000000007941 */ /* 0x000fea0003800000 */
.L_x_4424:
        /* <DEDUP_REMOVED lines=45> */
.L_x_4427:
[----:B------:R-:W-:Y:S05]  /*e570*/  BSYNC B0 ;  /* 0x0000000000007941 */ /* 0x000fea0003800000 */
.L_x_4426:
        /* <DEDUP_REMOVED lines=44> */
.L_x_4429:
[----:B------:R-:W-:Y:S05]  /*e840*/  BSYNC B0 ;  /* 0x0000000000007941 */ /* 0x000fea0003800000 */
.L_x_4428:
[----:B------:R1:W-:Y:S02]  /*e850*/  STS.128 [R252+0x6800], R8 ;  /* 0x00680008fc007388 */ /* 0x0003e40000000c00 */
.L_x_4421:
[----:B------:R-:W-:Y:S05]  /*e860*/  BSYNC B1 ;  /* 0x0000000000017941 */ /* 0x000fea0003800000 */
.L_x_4420:
        /* <DEDUP_REMOVED lines=52> */
.L_x_4433:
[----:B------:R-:W-:Y:S05]  /*ebb0*/  BSYNC B0 ;  /* 0x0000000000007941 */ /* 0x000fea0003800000 */
.L_x_4432:
        /* <DEDUP_REMOVED lines=45> */
.L_x_4435:
[----:B------:R-:W-:Y:S05]  /*ee90*/  BSYNC B0 ;  /* 0x0000000000007941 */ /* 0x000fea0003800000 */
.L_x_4434:
        /* <DEDUP_REMOVED lines=45> */
.L_x_4437:
[----:B------:R-:W-:Y:S05]  /*f170*/  BSYNC B0 ;  /* 0x0000000000007941 */ /* 0x000fea0003800000 */
.L_x_4436:
        /* <DEDUP_REMOVED lines=44> */
.L_x_4439:
[----:B------:R-:W-:Y:S05]  /*f440*/  BSYNC B0 ;  /* 0x0000000000007941 */ /* 0x000fea0003800000 */
.L_x_4438:
[----:B------:R1:W-:Y:S02]  /*f450*/  STS.128 [R252+0x7000], R8 ;  /* 0x00700008fc007388 */ /* 0x0003e40000000c00 */
.L_x_4431:
[----:B------:R-:W-:Y:S05]  /*f460*/  BSYNC B1 ;  /* 0x0000000000017941 */ /* 0x000fea0003800000 */
.L_x_4430:
        /* <DEDUP_REMOVED lines=49> */
.L_x_4442:
[----:B------:R-:W-:Y:S05]  /*f780*/  BSYNC B0 ;  /* 0x0000000000007941 */ /* 0x000fea0003800000 */
.L_x_4441:
        /* <DEDUP_REMOVED lines=43> */
.L_x_4444:
[----:B------:R-:W-:Y:S05]  /*fa40*/  BSYNC B0 ;  /* 0x0000000000007941 */ /* 0x000fea0003800000 */
.L_x_4443:
        /* <DEDUP_REMOVED lines=46> */
.L_x_4446:
[----:B------:R-:W-:Y:S05]  /*fd30*/  BSYNC B0 ;  /* 0x0000000000007941 */ /* 0x000fea0003800000 */
.L_x_4445:
        /* <DEDUP_REMOVED lines=45> */
.L_x_4448:
[----:B------:R-:W-:Y:S05]  /*10010*/  BSYNC B0 ;  /* 0x0000000000007941 */ /* 0x000fea0003800000 */
.L_x_4447:
[----:B------:R1:W-:Y:S01]  /*10020*/  STS.128 [R252+0x7800], R8 ;  /* 0x00780008fc007388 */ /* 0x0003e20000000c00 */
[----:B------:R-:W-:Y:S05]  /*10030*/  BRA `(.L_x_4440) ;  /* 0x0000005c007c7947 */ /* 0x000fea0003800000 */
.L_x_4409:
        /* <DEDUP_REMOVED lines=93> */
.L_x_4452:
[----:B------:R-:W-:Y:S05]  /*10610*/  BSYNC B0 ;  /* 0x0000000000007941 */ /* 0x000fea0003800000 */
.L_x_4451:
        /* <DEDUP_REMOVED lines=88> */
.L_x_4454:
[----:B------:R-:W-:Y:S05]  /*10ba0*/  BSYNC B0 ;  /* 0x0000000000007941 */ /* 0x000fea0003800000 */
.L_x_4453:
        /* <DEDUP_REMOVED lines=88> */
.L_x_4456:
[----:B------:R-:W-:Y:S05]  /*11130*/  BSYNC B0 ;  /* 0x0000000000007941 */ /* 0x000fea0003800000 */
.L_x_4455:
        /* <DEDUP_REMOVED lines=88> */
.L_x_4458:
[----:B------:R-:W-:Y:S05]  /*116c0*/  BSYNC B0 ;  /* 0x0000000000007941 */ /* 0x000fea0003800000 */
.L_x_4457:
[----:B------:R1:W-:Y:S02]  /*116d0*/  STS.128 [R252+0x6000], R16 ;  /* 0x00600010fc007388 */ /* 0x0003e40000000c00 */
.L_x_4450:
[----:B------:R-:W-:Y:S05]  /*116e0*/  BSYNC B1 ;  /* 0x0000000000017941 */ /* 0x000fea0003800000 */
.L_x_4449:
        /* <DEDUP_REMOVED lines=95> */
.L_x_4462:
[----:B------:R-:W-:Y:S05]  /*11ce0*/  BSYNC B0 ;  /* 0x0000000000007941 */ /* 0x000fea0003800000 */
.L_x_4461:
        /* <DEDUP_REMOVED lines=88> */
.L_x_4464:
[----:B------:R-:W-:Y:S05]  /*12270*/  BSYNC B0 ;  /* 0x0000000000007941 */ /* 0x000fea0003800000 */
.L_x_4463:
        /* <DEDUP_REMOVED lines=88> */
.L_x_4466:
[----:B------:R-:W-:Y:S05]  /*12800*/  BSYNC B0 ;  /* 0x0000000000007941 */ /* 0x000fea0003800000 */
.L_x_4465:
        /* <DEDUP_REMOVED lines=88> */
.L_x_4468:
[----:B------:R-:W-:Y:S05]  /*12d90*/  BSYNC B0 ;  /* 0x0000000000007941 */ /* 0x000fea0003800000 */
.L_x_4467:
[----:B------:R1:W-:Y:S02]  /*12da0*/  STS.128 [R252+0x6800], R16 ;  /* 0x00680010fc007388 */ /* 0x0003e40000000c00 */
.L_x_4460:
[----:B------:R-:W-:Y:S05]  /*12db0*/  BSYNC B1 ;  /* 0x0000000000017941 */ /* 0x000fea0003800000 */
.L_x_4459:
        /* <DEDUP_REMOVED lines=95> */
.L_x_4472:
[----:B------:R-:W-:Y:S05]  /*133b0*/  BSYNC B0 ;  /* 0x0000000000007941 */ /* 0x000fea0003800000 */
.L_x_4471:
        /* <DEDUP_REMOVED lines=88> */
.L_x_4474:
[----:B------:R-:W-:Y:S05]  /*13940*/  BSYNC B0 ;  /* 0x0000000000007941 */ /* 0x000fea0003800000 */
.L_x_4473:
        /* <DEDUP_REMOVED lines=88> */
.L_x_4476:
[----:B------:R-:W-:Y:S05]  /*13ed0*/  BSYNC B0 ;  /* 0x0000000000007941 */ /* 0x000fea0003800000 */
.L_x_4475:
        /* <DEDUP_REMOVED lines=88> */
.L_x_4478:
[----:B------:R-:W-:Y:S05]  /*14460*/  BSYNC B0 ;  /* 0x0000000000007941 */ /* 0x000fea0003800000 */
.L_x_4477:
[----:B------:R1:W-:Y:S02]  /*14470*/  STS.128 [R252+0x7000], R16 ;  /* 0x00700010fc007388 */ /* 0x0003e40000000c00 */
.L_x_4470:
[----:B------:R-:W-:Y:S05]  /*14480*/  BSYNC B1 ;  /* 0x0000000000017941 */ /* 0x000fea0003800000 */
.L_x_4469:
        /* <DEDUP_REMOVED lines=93> */
.L_x_4480:
[----:B------:R-:W-:Y:S05]  /*14a60*/  BSYNC B0 ;  /* 0x0000000000007941 */ /* 0x000fea0003800000 */
.L_x_4479:
        /* <DEDUP_REMOVED lines=87> */
.L_x_4482:
[----:B------:R-:W-:Y:S05]  /*14fe0*/  BSYNC B0 ;  /* 0x0000000000007941 */ /* 0x000fea0003800000 */
.L_x_4481:
        /* <DEDUP_REMOVED lines=87> */
.L_x_4484:
[----:B------:R-:W-:Y:S05]  /*15560*/  BSYNC B0 ;  /* 0x0000000000007941 */ /* 0x000fea0003800000 */
.L_x_4483:
        /* <DEDUP_REMOVED lines=89> */
.L_x_4486:
[----:B------:R-:W-:Y:S05]  /*15b00*/  BSYNC B0 ;  /* 0x0000000000007941 */ /* 0x000fea0003800000 */
.L_x_4485:
[----:B------:R1:W-:Y:S01]  /*15b10*/  STS.128 [R252+0x7800], R16 ;  /* 0x00780010fc007388 */ /* 0x0003e20000000c00 */
[----:B------:R-:W-:Y:S05]  /*15b20*/  BRA `(.L_x_4440) ;  /* 0x0000000000c07947 */ /* 0x000fea0003800000 */
.L_x_4408:
        /* <DEDUP_REMOVED lines=48> */
.L_x_4440:
[----:B------:R-:W-:Y:S05]  /*15e30*/  BSYNC B2 ;  /* 0x0000000000027941 */ /* 0x000fea0003800000 */
.L_x_4407:
[----:B-1----:R-:W-:Y:S01]  /*15e40*/  LEA R3, R165, 0xffffffc0, 0x6 ;  /* 0xffffffc0a5037811 */ /* 0x002fe200078e30ff */
[----:B------:R-:W-:Y:S01]  /*15e50*/  IMAD.SHL.U32 R63, R62, 0x40, RZ ;  /* 0x000000403e3f7824 */ /* 0x000fe200078e00ff */
[----:B------:R-:W-:Y:S01]  /*15e60*/  LOP3.LUT R2, R132, 0xfffffff0, RZ, 0xc0, !PT ;  /* 0xfffffff084027812 */ /* 0x000fe200078ec0ff */
[----:B------:R-:W-:Y:S01]  /*15e70*/  ULDC UR5, c[0x0][0x39c] ;  /* 0x0000e70000057ab9 */ /* 0x000fe20000000800 */
[----:B------:R-:W-:Y:S01]  /*15e80*/  LOP3.LUT R0, R62, 0xfffffff8, RZ, 0xc0, !PT ;  /* 0xfffffff83e007812 */ /* 0x000fe200078ec0ff */
[----:B------:R-:W-:Y:S01]  /*15e90*/  IMAD.IADD R9, R60, 0x1, -R3 ;  /* 0x000000013c097824 */ /* 0x000fe200078e0a03 */
[----:B------:R-:W-:Y:S02]  /*15ea0*/  SHF.R.S32.HI R241, RZ, 0x4, R132 ;  /* 0x00000004fff17819 */ /* 0x000fe40000011484 */
[----:B------:R-:W-:Y:S01]  /*15eb0*/  IADD3 R0, -R0, R59, -R2 ;  /* 0x0000003b00007210 */ /* 0x000fe20007ffe902 */
[----:B------:R-:W-:Y:S01]  /*15ec0*/  IMAD.SHL.U32 R2, R61, 0x40, RZ ;  /* 0x000000403d027824 */ /* 0x000fe200078e00ff */
[----:B------:R-:W-:-:S02]  /*15ed0*/  ISETP.GE.AND P2, PT, R22, R9, PT ;  /* 0x000000091600720c */ /* 0x000fc40003f46270 */
[-C--:B------:R-:W-:Y:S02]  /*15ee0*/  ISETP.GE.AND P1, PT, R20, R9.reuse, PT ;  /* 0x000000091400720c */ /* 0x080fe40003f26270 */
[-C--:B------:R-:W-:Y:S02]  /*15ef0*/  ISETP.GE.AND P0, PT, R142, R9.reuse, PT ;  /* 0x000000098e00720c */ /* 0x080fe40003f06270 */
[CC--:B------:R-:W-:Y:S02]  /*15f00*/  ISETP.GE.AND P4, PT, R14.reuse, R9.reuse, PT ;  /* 0x000000090e00720c */ /* 0x0c0fe40003f86270 */
[----:B------:R-:W-:Y:S02]  /*15f10*/  ISETP.GE.AND P6, PT, R14, R9, PT ;  /* 0x000000090e00720c */ /* 0x000fe40003fc6270 */
[----:B------:R-:W-:Y:S02]  /*15f20*/  LEA.HI R132, R132, R241, RZ, 0x1 ;  /* 0x000000f184847211 */ /* 0x000fe400078f08ff */
[----:B------:R-:W-:Y:S01]  /*15f30*/  LOP3.LUT R63, R63, 0xfffffe00, RZ, 0xc0, !PT ;  /* 0xfffffe003f3f7812 */ /* 0x000fe200078ec0ff */
[----:B------:R-:W1:Y:S01]  /*15f40*/  @!P2 LDC.64 R6, c[0x0][0x248] ;  /* 0x00009200ff06ab82 */ /* 0x000e620000000a00 */
[----:B------:R-:W-:-:S03]  /*15f50*/  LOP3.LUT R132, R132, 0xfffffffe, RZ, 0xc0, !PT ;  /* 0xfffffffe84847812 */ /* 0x000fc600078ec0ff */
[----:B------:R-:W-:Y:S02]  /*15f60*/  @!P0 IMAD.MOV.U32 R242, RZ, RZ, R244 ;  /* 0x000000fffff28224 */ /* 0x000fe400078e00f4 */
[CC--:B------:R-:W-:Y:S01]  /*15f70*/  @!P4 LEA R12, P5, R58.reuse, R244.reuse, 0x1 ;  /* 0x000000f43a0cc211 */ /* 0x0c0fe200078a08ff */
[----:B------:R-:W-:Y:S01]  /*15f80*/  IMAD.IADD R241, R241, 0x1, -R132 ;  /* 0x00000001f1f17824 */ /* 0x000fe200078e0a84 */
[----:B------:R-:W5:Y:S01]  /*15f90*/  @!P1 LDC.64 R4, c[0x0][0x248] ;  /* 0x00009200ff049b82 */ /* 0x000f620000000a00 */
[----:B------:R-:W-:Y:S01]  /*15fa0*/  @!PT LDS RZ, [RZ] ;  /* 0x00000000fffff984 */ /* 0x000fe20000000800 */
[----:B------:R-:W-:Y:S01]  /*15fb0*/  @!PT LDS RZ, [RZ] ;  /* 0x00000000fffff984 */ /* 0x000fe20000000800 */
[----:B------:R-:W-:Y:S01]  /*15fc0*/  @!PT LDS RZ, [RZ] ;  /* 0x00000000fffff984 */ /* 0x000fe20000000800 */
[----:B------:R-:W-:Y:S01]  /*15fd0*/  @!P0 LDGSTS.E.BYPASS.LTC128B.128 [R252+0x8000], desc[UR6][R242.64] ;  /* 0x08000000f2fc8fae */ /* 0x000fe2000b901d46 */
[----:B------:R-:W-:Y:S02]  /*15fe0*/  @!P4 LEA.HI.X R13, R58, R243, R57, 0x1, P5 ;  /* 0x000000f33a0dc211 */ /* 0x000fe400028f0c39 */
[----:B------:R-:W-:Y:S01]  /*15ff0*/  ISETP.GE.AND P5, PT, R22, R9, PT ;  /* 0x000000091600720c */ /* 0x000fe20003fa6270 */
[----:B------:R-:W-:Y:S04]  /*16000*/  @!P0 LDGSTS.E.BYPASS.LTC128B.128 [R252+0xa000], desc[UR6][R242.64+0x80] ;  /* 0x0a000080f2fc8fae */ /* 0x000fe8000b901d46 */
[----:B------:R-:W-:Y:S04]  /*16010*/  @!P0 LDGSTS.E.BYPASS.LTC128B.128 [R252+0xc000], desc[UR6][R242.64+0x100] ;  /* 0x0c000100f2fc8fae */ /* 0x000fe8000b901d46 */
[----:B------:R2:W-:Y:S01]  /*16020*/  @!P0 LDGSTS.E.BYPASS.LTC128B.128 [R252+0xe000], desc[UR6][R242.64+0x180] ;  /* 0x0e000180f2fc8fae */ /* 0x0005e2000b901d46 */
[----:B-1----:R-:W-:-:S03]  /*16030*/  @!P2 LEA R10, P0, R6, R244, 0x6 ;  /* 0x000000f4060aa211 */ /* 0x002fc600078030ff */
[----:B------:R-:W-:Y:S01]  /*16040*/  @!P4 LDGSTS.E.BYPASS.LTC128B.128 [R252+0x8800], desc[UR6][R12.64] ;  /* 0x088000000cfccfae */ /* 0x000fe2000b901d46 */
[----:B------:R-:W-:-:S03]  /*16050*/  @!P2 LEA.HI.X R11, R6, R243, R7, 0x6, P0 ;  /* 0x000000f3060ba211 */ /* 0x000fc600000f3407 */
[----:B------:R-:W-:Y:S01]  /*16060*/  @!P4 LDGSTS.E.BYPASS.LTC128B.128 [R252+0xa800], desc[UR6][R12.64+0x80] ;  /* 0x0a8000800cfccfae */ /* 0x000fe2000b901d46 */
[CC--:B------:R-:W-:Y:S01]  /*16070*/  ISETP.GE.AND P0, PT, R142.reuse, R9.reuse, PT ;  /* 0x000000098e00720c */ /* 0x0c0fe20003f06270 */
[----:B------:R-:W-:Y:S02]  /*16080*/  IMAD.SHL.U32 R142, R142, 0x8, RZ ;  /* 0x000000088e8e7824 */ /* 0x000fe400078e00ff */
[----:B-----5:R-:W-:Y:S01]  /*16090*/  @!P1 IMAD R5, R5, 0x60, RZ ;  /* 0x0000006005059824 */ /* 0x020fe200078e02ff */
[----:B------:R-:W-:Y:S04]  /*160a0*/  @!P4 LDGSTS.E.BYPASS.LTC128B.128 [R252+0xc800], desc[UR6][R12.64+0x100] ;  /* 0x0c8001000cfccfae */ /* 0x000fe8000b901d46 */
[----:B------:R-:W-:Y:S01]  /*160b0*/  @!P4 LDGSTS.E.BYPASS.LTC128B.128 [R252+0xe800], desc[UR6][R12.64+0x180] ;  /* 0x0e8001800cfccfae */ /* 0x000fe2000b901d46 */
[----:B------:R-:W-:-:S03]  /*160c0*/  ISETP.GE.AND P4, PT, R20, R9, PT ;  /* 0x000000091400720c */ /* 0x000fc60003f86270 */
[----:B------:R-:W-:Y:S04]  /*160d0*/  @!P2 LDGSTS.E.BYPASS.LTC128B.128 [R252+0x9000], desc[UR6][R10.64] ;  /* 0x090000000afcafae */ /* 0x000fe8000b901d46 */
[----:B------:R-:W-:Y:S01]  /*160e0*/  @!P2 LDGSTS.E.BYPASS.LTC128B.128 [R252+0xb000], desc[UR6][R10.64+0x80] ;  /* 0x0b0000800afcafae */ /* 0x000fe2000b901d46 */
[----:B--2---:R-:W-:-:S03]  /*160f0*/  @!P1 IMAD.MOV.U32 R242, RZ, RZ, R244 ;  /* 0x000000fffff29224 */ /* 0x004fc600078e00f4 */
[----:B------:R-:W-:Y:S01]  /*16100*/  @!P2 LDGSTS.E.BYPASS.LTC128B.128 [R252+0xd000], desc[UR6][R10.64+0x100] ;  /* 0x0d0001000afcafae */ /* 0x000fe2000b901d46 */
[----:B------:R-:W-:-:S03]  /*16110*/  @!P1 IMAD.WIDE.U32 R6, R4, 0x60, R242 ;  /* 0x0000006004069825 */ /* 0x000fc600078e00f2 */
[----:B------:R1:W-:Y:S01]  /*16120*/  @!P2 LDGSTS.E.BYPASS.LTC128B.128 [R252+0xf000], desc[UR6][R10.64+0x180] ;  /* 0x0f0001800afcafae */ /* 0x0003e2000b901d46 */
[----:B------:R-:W-:Y:S01]  /*16130*/  @!P1 IMAD.IADD R7, R5, 0x1, R7 ;  /* 0x0000000105079824 */ /* 0x000fe200078e0207 */
[----:B------:R-:W-:Y:S01]  /*16140*/  LOP3.LUT R5, R2, 0x1c0, RZ, 0xc0, !PT ;  /* 0x000001c002057812 */ /* 0x000fe200078ec0ff */
[----:B------:R-:W-:-:S03]  /*16150*/  IMAD.SHL.U32 R2, R241, 0x8, RZ ;  /* 0x00000008f1027824 */ /* 0x000fc600078e00ff */
[----:B------:R-:W-:Y:S04]  /*16160*/  @!P1 LDGSTS.E.BYPASS.LTC128B.128 [R252+0x9800], desc[UR6][R6.64] ;  /* 0x0980000006fc9fae */ /* 0x000fe8000b901d46 */
[----:B------:R-:W-:Y:S04]  /*16170*/  @!P1 LDGSTS.E.BYPASS.LTC128B.128 [R252+0xb800], desc[UR6][R6.64+0x80] ;  /* 0x0b80008006fc9fae */ /* 0x000fe8000b901d46 */
[----:B------:R-:W-:Y:S04]  /*16180*/  @!P1 LDGSTS.E.BYPASS.LTC128B.128 [R252+0xd800], desc[UR6][R6.64+0x100] ;  /* 0x0d80010006fc9fae */ /* 0x000fe8000b901d46 */
[----:B------:R2:W-:Y:S01]  /*16190*/  @!P1 LDGSTS.E.BYPASS.LTC128B.128 [R252+0xf800], desc[UR6][R6.64+0x180] ;  /* 0x0f80018006fc9fae */ /* 0x0005e2000b901d46 */
[----:B------:R-:W-:-:S03]  /*161a0*/  @!P6 LEA R8, P1, R127, R250, 0x1 ;  /* 0x000000fa7f08e211 */ /* 0x000fc600078208ff */
[----:B------:R-:W0:Y:S01]  /*161b0*/  LDGDEPBAR ;  /* 0x00000000000079af */ /* 0x000e220000000000 */
[----:B------:R-:W-:Y:S02]  /*161c0*/  @!P6 LEA.HI.X R9, R127, R251, R126, 0x1, P1 ;  /* 0x000000fb7f09e211 */ /* 0x000fe400008f0c7e */
[----:B------:R-:W-:Y:S01]  /*161d0*/  R2P PR, R0, 0x6 ;  /* 0x0000000600007804 */ /* 0x000fe20000000000 */
[----:B-1----:R-:W-:Y:S01]  /*161e0*/  IMAD.SHL.U32 R11, R131, 0x40, RZ ;  /* 0x00000040830b7824 */ /* 0x002fe200078e00ff */
[----:B------:R-:W-:Y:S02]  /*161f0*/  LOP3.LUT R10, R5, 0x8, R142, 0xf8, !PT ;  /* 0x00000008050a7812 */ /* 0x000fe400078ef88e */
[----:B------:R-:W-:Y:S02]  /*16200*/  SHF.R.U32.HI R5, RZ, 0x3, R5 ;  /* 0x00000003ff057819 */ /* 0x000fe40000011605 */
[----:B------:R-:W-:Y:S02]  /*16210*/  SHF.R.S32.HI R0, RZ, 0x1f, R59 ;  /* 0x0000001fff007819 */ /* 0x000fe4000001143b */
[----:B------:R-:W-:-:S02]  /*16220*/  LOP3.LUT R10, R10, R5, RZ, 0x3c, !PT ;  /* 0x000000050a0a7212 */ /* 0x000fc400078e3cff */
[----:B------:R-:W1:Y:S01]  /*16230*/  @!P4 LDC.64 R4, c[0x0][0x250] ;  /* 0x00009400ff04cb82 */ /* 0x000e620000000a00 */
[----:B------:R-:W-:Y:S02]  /*16240*/  LOP3.LUT R11, R11, 0x1c0, RZ, 0xc0, !PT ;  /* 0x000001c00b0b7812 */ /* 0x000fe400078ec0ff */
[----:B------:R-:W-:Y:S01]  /*16250*/  LEA.HI R0, R0, R59, RZ, 0x5 ;  /* 0x0000003b00007211 */ /* 0x000fe200078f28ff */
[----:B------:R-:W-:Y:S01]  /*16260*/  IMAD R241, R241, 0x200, R10 ;  /* 0x00000200f1f17824 */ /* 0x000fe200078e020a */
[----:B------:R-:W-:Y:S02]  /*16270*/  LOP3.LUT R2, R11, 0x8, R2, 0xf8, !PT ;  /* 0x000000080b027812 */ /* 0x000fe400078ef802 */
[----:B------:R-:W-:Y:S02]  /*16280*/  SHF.R.U32.HI R11, RZ, 0x3, R11 ;  /* 0x00000003ff0b7819 */ /* 0x000fe4000001160b */
[----:B------:R-:W-:Y:S01]  /*16290*/  SHF.R.S32.HI R0, RZ, 0x5, R0 ;  /* 0x00000005ff007819 */ /* 0x000fe20000011400 */
[----:B--2---:R-:W2:Y:S01]  /*162a0*/  @!P5 LDC.64 R6, c[0x0][0x250] ;  /* 0x00009400ff06db82 */ /* 0x004ea20000000a00 */
[----:B------:R-:W-:-:S07]  /*162b0*/  DEPBAR.LE SB0, 0x0 ;  /* 0x000080000000791a */ /* 0x000fce0000000000 */
[----:B------:R-:W-:Y:S01]  /*162c0*/  BAR.SYNC.DEFER_BLOCKING 0x0 ;  /* 0x0000000000007b1d */ /* 0x000fe20000010000 */
[----:B------:R-:W-:Y:S02]  /*162d0*/  LOP3.LUT R2, R2, R11, RZ, 0x3c, !PT ;  /* 0x0000000b02027212 */ /* 0x000fe400078e3cff */
[----:B------:R-:W-:-:S05]  /*162e0*/  LEA R241, R241, UR4, 0x1 ;  /* 0x00000004f1f17c11 */ /* 0x000fca000f8e08ff */
[----:B------:R-:W-:Y:S02]  /*162f0*/  VIADD R239, R241, 0x8020 ;  /* 0x00008020f1ef7836 */ /* 0x000fe40000000000 */
[----:B-1----:R-:W-:Y:S02]  /*16300*/  @!P4 IMAD R5, R5, 0x60, RZ ;  /* 0x000000600505c824 */ /* 0x002fe400078e02ff */
[----:B------:R-:W-:-:S04]  /*16310*/  @!P4 IMAD.WIDE.U32 R12, R4, 0x60, R250 ;  /* 0x00000060040cc825 */ /* 0x000fc800078e00fa */
[----:B------:R-:W-:Y:S02]  /*16320*/  @!P4 IMAD.IADD R13, R5, 0x1, R13 ;  /* 0x00000001050dc824 */ /* 0x000fe400078e020d */
[----:B------:R-:W-:-:S05]  /*16330*/  IMAD.MOV.U32 R5, RZ, RZ, 0x20 ;  /* 0x00000020ff057424 */ /* 0x000fca00078e00ff */
[----:B------:R-:W-:Y:S01]  /*16340*/  SEL R5, R5, 0xffffffe0, !P2 ;  /* 0xffffffe005057807 */ /* 0x000fe20005000000 */
        /* <DEDUP_REMOVED lines=11> */
[----:B--2---:R-:W-:-:S03]  /*16400*/  @!P5 LEA R10, P0, R6, R250, 0x6 ;  /* 0x000000fa060ad211 */ /* 0x004fc600078030ff */
[----:B------:R-:W-:Y:S01]  /*16410*/  @P6 STS.128 [R252+0x10800], RZ ;  /* 0x010800fffc006388 */ /* 0x000fe20000000c00 */
[----:B------:R-:W-:Y:S01]  /*16420*/  @!P5 LEA.HI.X R11, R6, R251, R7, 0x6, P0 ;  /* 0x000000fb060bd211 */ /* 0x000fe200000f3407 */
[----:B------:R-:W-:Y:S02]  /*16430*/  IMAD R7, R0, 0x400, R63 ;  /* 0x0000040000077824 */ /* 0x000fe400078e023f */
[----:B------:R-:W-:Y:S01]  /*16440*/  @P6 STS.128 [R252+0x12800], RZ ;  /* 0x012800fffc006388 */ /* 0x000fe20000000c00 */
[----:B------:R-:W-:Y:S02]  /*16450*/  VIADD R0, R241, 0x8000 ;  /* 0x00008000f1007836 */ /* 0x000fe40000000000 */
[----:B------:R-:W-:Y:S01]  /*16460*/  IMAD.IADD R242, R2, 0x1, R7 ;  /* 0x0000000102f27824 */ /* 0x000fe200078e0207 */
[----:B------:R-:W-:Y:S01]  /*16470*/  @P6 STS.128 [R252+0x14800], RZ ;  /* 0x014800fffc006388 */ /* 0x000fe20000000c00 */
[----:B------:R-:W-:-:S03]  /*16480*/  IMAD.MOV.U32 R7, RZ, RZ, 0x10 ;  /* 0x00000010ff077424 */ /* 0x000fc600078e00ff */
[----:B------:R-:W-:Y:S01]  /*16490*/  @P6 STS.128 [R252+0x16800], RZ ;  /* 0x016800fffc006388 */ /* 0x000fe20000000c00 */
[----:B------:R-:W-:Y:S02]  /*164a0*/  LEA R242, R242, UR4, 0x1 ;  /* 0x00000004f2f27c11 */ /* 0x000fe4000f8e08ff */
[----:B------:R-:W-:Y:S01]  /*164b0*/  SEL R7, R7, 0xfffffff0, !P1 ;  /* 0xfffffff007077807 */ /* 0x000fe20004800000 */
[----:B------:R-:W-:Y:S01]  /*164c0*/  @!PT LDS RZ, [RZ] ;  /* 0x00000000fffff984 */ /* 0x000fe20000000800 */
[----:B------:R-:W-:Y:S01]  /*164d0*/  @!PT LDS RZ, [RZ] ;  /* 0x00000000fffff984 */ /* 0x000fe20000000800 */
[----:B------:R-:W-:Y:S01]  /*164e0*/  @!PT LDS RZ, [RZ] ;  /* 0x00000000fffff984 */ /* 0x000fe20000000800 */
[----:B------:R-:W-:Y:S01]  /*164f0*/  @!P6 LDGSTS.E.BYPASS.LTC128B.128 [R252+0x10800], desc[UR6][R8.64] ;  /* 0x1080000008fcefae */ /* 0x000fe2000b901d46 */
[----:B------:R-:W-:Y:S01]  /*16500*/  R2P PR, R61, 0x6 ;  /* 0x000000063d007804 */ /* 0x000fe20000000000 */
[--C-:B------:R-:W-:Y:S02]  /*16510*/  IMAD R238, R5, 0x2, R242.reuse ;  /* 0x0000000205ee7824 */ /* 0x100fe400078e02f2 */
[----:B------:R-:W-:Y:S01]  /*16520*/  @!P6 LDGSTS.E.BYPASS.LTC128B.128 [R252+0x12800], desc[UR6][R8.64+0x80] ;  /* 0x1280008008fcefae */ /* 0x000fe2000b901d46 */
[----:B------:R-:W-:-:S03]  /*16530*/  IMAD R240, R7, 0x2, R242 ;  /* 0x0000000207f07824 */ /* 0x000fc600078e02f2 */
[----:B------:R-:W-:Y:S01]  /*16540*/  @!P6 LDGSTS.E.BYPASS.LTC128B.128 [R252+0x14800], desc[UR6][R8.64+0x100] ;  /* 0x1480010008fcefae */ /* 0x000fe2000b901d46 */
[----:B------:R-:W-:-:S03]  /*16550*/  IMAD R237, R5, 0x2, R240 ;  /* 0x0000000205ed7824 */ /* 0x000fc600078e02f0 */
[----:B------:R-:W-:Y:S02]  /*16560*/  @!P6 LDGSTS.E.BYPASS.LTC128B.128 [R252+0x16800], desc[UR6][R8.64+0x180] ;  /* 0x1680018008fcefae */ /* 0x000fe4000b901d46 */
[----:B------:R-:W-:Y:S02]  /*16570*/  @P1 VIADD R239, R0, 0xffffffe0 ;  /* 0xffffffe000ef1836 */ /* 0x000fe40000000000 */
[----:B------:R-:W-:Y:S01]  /*16580*/  @P5 STS.128 [R252+0x11000], RZ ;  /* 0x011000fffc005388 */ /* 0x000fe20000000c00 */
[----:B------:R-:W-:Y:S02]  /*16590*/  IMAD.MOV.U32 R0, RZ, RZ, 0x40 ;  /* 0x00000040ff007424 */ /* 0x000fe400078e00ff */
[C---:B------:R-:W-:Y:S01]  /*165a0*/  VIADD R231, R239.reuse, 0x800 ;  /* 0x00000800efe77836 */ /* 0x040fe20000000000 */
[----:B------:R-:W-:Y:S01]  /*165b0*/  @P5 STS.128 [R252+0x13000], RZ ;  /* 0x013000fffc005388 */ /* 0x000fe20000000c00 */
[C---:B------:R-:W-:Y:S01]  /*165c0*/  IADD3 R230, R239.reuse, 0x1000, RZ ;  /* 0x00001000efe67810 */ /* 0x040fe20007ffe0ff */
[C---:B------:R-:W-:Y:S01]  /*165d0*/  VIADD R229, R239.reuse, 0x1800 ;  /* 0x00001800efe57836 */ /* 0x040fe20000000000 */
[----:B------:R-:W-:Y:S01]  /*165e0*/  SEL R0, R0, 0xffffffc0, !P2 ;  /* 0xffffffc000007807 */ /* 0x000fe20005000000 */
[----:B------:R-:W-:Y:S01]  /*165f0*/  @P5 STS.128 [R252+0x15000], RZ ;  /* 0x015000fffc005388 */ /* 0x000fe20000000c00 */
[----:B------:R-:W-:-:S02]  /*16600*/  VIADD R227, R239, 0x2000 ;  /* 0x00002000efe37836 */ /* 0x000fc40000000000 */
[----:B------:R-:W-:Y:S01]  /*16610*/  VIADD R226, R239, 0x2800 ;  /* 0x00002800efe27836 */ /* 0x000fe20000000000 */
[----:B------:R-:W-:Y:S01]  /*16620*/  @P5 STS.128 [R252+0x17000], RZ ;  /* 0x017000fffc005388 */ /* 0x000fe20000000c00 */
[----:B------:R-:W-:Y:S02]  /*16630*/  IMAD.IADD R235, R241, 0x1, R0 ;  /* 0x00000001f1eb7824 */ /* 0x000fe400078e0200 */
[----:B------:R-:W-:Y:S01]  /*16640*/  IMAD.IADD R228, R0, 0x1, R239 ;  /* 0x0000000100e47824 */ /* 0x000fe200078e02ef */
[----:B------:R-:W-:Y:S01]  /*16650*/  @!PT LDS RZ, [RZ] ;  /* 0x00000000fffff984 */ /* 0x000fe20000000800 */
[----:B------:R-:W-:Y:S01]  /*16660*/  @!PT LDS RZ, [RZ] ;  /* 0x00000000fffff984 */ /* 0x000fe20000000800 */
[----:B------:R-:W-:Y:S01]  /*16670*/  @!PT LDS RZ, [RZ] ;  /* 0x00000000fffff984 */ /* 0x000fe20000000800 */
[----:B------:R-:W-:Y:S01]  /*16680*/  @!P5 LDGSTS.E.BYPASS.LTC128B.128 [R252+0x11000], desc[UR6][R10.64] ;  /* 0x110000000afcdfae */ /* 0x000fe2000b901d46 */
[C---:B------:R-:W-:Y:S02]  /*16690*/  VIADD R225, R239.reuse, 0x3000 ;  /* 0x00003000efe17836 */ /* 0x040fe40000000000 */
[C---:B------:R-:W-:Y:S01]  /*166a0*/  VIADD R224, R239.reuse, 0x3800 ;  /* 0x00003800efe07836 */ /* 0x040fe20000000000 */
[----:B------:R-:W-:Y:S01]  /*166b0*/  @!P5 LDGSTS.E.BYPASS.LTC128B.128 [R252+0x13000], desc[UR6][R10.64+0x80] ;  /* 0x130000800afcdfae */ /* 0x000fe2000b901d46 */
[----:B------:R-:W-:-:S02]  /*166c0*/  VIADD R223, R239, 0x4000 ;  /* 0x00004000efdf7836 */ /* 0x000fc40000000000 */
[C---:B------:R-:W-:Y:S01]  /*166d0*/  VIADD R222, R239.reuse, 0x4800 ;  /* 0x00004800efde7836 */ /* 0x040fe20000000000 */
[----:B------:R-:W-:Y:S01]  /*166e0*/  @!P5 LDGSTS.E.BYPASS.LTC128B.128 [R252+0x15000], desc[UR6][R10.64+0x100] ;  /* 0x150001000afcdfae */ /* 0x000fe2000b901d46 */
[C---:B------:R-:W-:Y:S02]  /*166f0*/  VIADD R221, R239.reuse, 0x5000 ;  /* 0x00005000efdd7836 */ /* 0x040fe40000000000 */
[C---:B------:R-:W-:Y:S01]  /*16700*/  VIADD R220, R239.reuse, 0x5800 ;  /* 0x00005800efdc7836 */ /* 0x040fe20000000000 */
[----:B------:R1:W-:Y:S01]  /*16710*/  @!P5 LDGSTS.E.BYPASS.LTC128B.128 [R252+0x17000], desc[UR6][R10.64+0x180] ;  /* 0x170001800afcdfae */ /* 0x0003e2000b901d46 */
[C---:B------:R-:W-:Y:S02]  /*16720*/  VIADD R219, R239.reuse, 0x6000 ;  /* 0x00006000efdb7836 */ /* 0x040fe40000000000 */
[C---:B------:R-:W-:Y:S01]  /*16730*/  VIADD R218, R239.reuse, 0x6800 ;  /* 0x00006800efda7836 */ /* 0x040fe20000000000 */
[----:B------:R-:W-:Y:S01]  /*16740*/  @P4 STS.128 [R252+0x11800], RZ ;  /* 0x011800fffc004388 */ /* 0x000fe20000000c00 */
[----:B------:R-:W-:-:S02]  /*16750*/  VIADD R217, R239, 0x7000 ;  /* 0x00007000efd97836 */ /* 0x000fc40000000000 */
[----:B------:R-:W-:Y:S01]  /*16760*/  VIADD R216, R239, 0x7800 ;  /* 0x00007800efd87836 */ /* 0x000fe20000000000 */
        /* <DEDUP_REMOVED lines=11> */
[----:B----4-:R-:W4:Y:S04]  /*16820*/  LDSM.16.M88.4 R28, [R241+0x8000] ;  /* 0x00800000f11c783b */ /* 0x010f280000000200 */
[----:B---3--:R-:W-:Y:S04]  /*16830*/  LDSM.16.M88.4 R32, [R240] ;  /* 0x00000000f020783b */ /* 0x008fe80000000200 */
[----:B-1----:R-:W-:Y:S04]  /*16840*/  LDSM.16.M88.4 R8, [R239] ;  /* 0x00000000ef08783b */ /* 0x002fe80000000200 */
[----:B------:R-:W1:Y:S04]  /*16850*/  LDSM.16.M88.4 R52, [R241+0x8800] ;  /* 0x00880000f134783b */ /* 0x000e680000000200 */
[----:B------:R-:W-:Y:S04]  /*16860*/  LDSM.16.M88.4 R92, [R238] ;  /* 0x00000000ee5c783b */ /* 0x000fe80000000200 */
[----:B--2---:R-:W-:Y:S04]  /*16870*/  LDSM.16.M88.4 R12, [R235+0x8000] ;  /* 0x00800000eb0c783b */ /* 0x004fe80000000200 */
[----:B------:R-:W2:Y:S04]  /*16880*/  LDSM.16.M88.4 R20, [R239+0x800] ;  /* 0x00080000ef14783b */ /* 0x000ea80000000200 */
[----:B------:R-:W-:Y:S04]  /*16890*/  LDSM.16.M88.4 R36, [R237] ;  /* 0x00000000ed24783b */ /* 0x000fe80000000200 */
[----:B------:R-:W-:Y:S04]  /*168a0*/  LDSM.16.M88.4 R64, [R228] ;  /* 0x00000000e440783b */ /* 0x000fe80000000200 */
[----:B------:R-:W-:Y:S01]  /*168b0*/  LDSM.16.M88.4 R24, [R242+0x2000] ;  /* 0x00200000f218783b */ /* 0x000fe20000000200 */
[C---:B----4-:R-:W-:Y:S03]  /*168c0*/  HMMA.16816.F32 R16, R44.reuse, R28, RZ ;  /* 0x0000001c2c10723c */ /* 0x050fe600000018ff */
[----:B------:R-:W-:Y:S04]  /*168d0*/  LDSM.16.M88.4 R48, [R241+0xa000] ;  /* 0x00a00000f130783b */ /* 0x000fe80000000200 */
[----:B------:R-:W3:Y:S01]  /*168e0*/  LDSM.16.M88.4 R100, [R241+0x9000] ;  /* 0x00900000f164783b */ /* 0x000ee20000000200 */
[C---:B------:R-:W-:Y:S03]  /*168f0*/  HMMA.16816.F32 R28, R44.reuse, R30, RZ ;  /* 0x0000001e2c1c723c */ /* 0x040fe600000018ff */
[----:B------:R-:W-:Y:S03]  /*16900*/  LDSM.16.M88.4 R84, [R228+0x800] ;  /* 0x00080000e454783b */ /* 0x000fe60000000200 */
[C---:B-1----:R-:W-:Y:S01]  /*16910*/  HMMA.16816.F32 R40, R44.reuse, R52, RZ ;  /* 0x000000342c28723c */ /* 0x042fe200000018ff */
[----:B------:R-:W-:Y:S04]  /*16920*/  LDSM.16.M88.4 R72, [R239+0x2000] ;  /* 0x00200000ef48783b */ /* 0x000fe80000000200 */
[----:B------:R-:W-:Y:S01]  /*16930*/  LDSM.16.M88.4 R88, [R239+0x1000] ;  /* 0x00100000ef58783b */ /* 0x000fe20000000200 */
[----:B------:R-:W-:Y:S03]  /*16940*/  HMMA.16816.F32 R52, R44, R54, RZ ;  /* 0x000000362c34723c */ /* 0x000fe600000018ff */
[----:B------:R-:W-:Y:S03]  /*16950*/  LDSM.16.M88.4 R68, [R241+0xa800] ;  /* 0x00a80000f144783b */ /* 0x000fe60000000200 */
[C---:B------:R-:W-:Y:S01]  /*16960*/  HMMA.16816.F32 R16, R32.reuse, R8, R16 ;  /* 0x000000082010723c */ /* 0x040fe20000001810 */
[----:B------:R-:W-:Y:S04]  /*16970*/  LDSM.16.M88.4 R80, [R235+0xa000] ;  /* 0x00a00000eb50783b */ /* 0x000fe80000000200 */
[----:B------:R-:W-:Y:S01]  /*16980*/  LDSM.16.M88.4 R120, [R235+0x9000] ;  /* 0x00900000eb78783b */ /* 0x000fe20000000200 */
[C---:B------:R-:W-:Y:S03]  /*16990*/  HMMA.16816.F32 R28, R32.reuse, R10, R28 ;  /* 0x0000000a201c723c */ /* 0x040fe6000000181c */
[----:B------:R-:W1:Y:S03]  /*169a0*/  LDSM.16.M88.4 R8, [R235+0x8800] ;  /* 0x00880000eb08783b */ /* 0x000e660000000200 */
[C---:B--2---:R-:W-:Y:S01]  /*169b0*/  HMMA.16816.F32 R40, R32.reuse, R20, R40 ;  /* 0x000000142028723c */ /* 0x044fe20000001828 */
[----:B------:R-:W-:Y:S04]  /*169c0*/  LDSM.16.M88.4 R112, [R239+0x2800] ;  /* 0x00280000ef70783b */ /* 0x000fe80000000200 */
[----:B------:R-:W-:Y:S01]  /*169d0*/  LDSM.16.M88.4 R116, [R228+0x2000] ;  /* 0x00200000e474783b */ /* 0x000fe20000000200 */
[----:B------:R-:W-:Y:S03]  /*169e0*/  HMMA.16816.F32 R52, R32, R22, R52 ;  /* 0x000000162034723c */ /* 0x000fe60000001834 */
[----:B------:R-:W-:Y:S03]  /*169f0*/  LDSM.16.M88.4 R20, [R238+0x2000] ;  /* 0x00200000ee14783b */ /* 0x000fe60000000200 */
[C---:B------:R-:W-:Y:S01]  /*16a00*/  HMMA.16816.F32 R16, R92.reuse, R12, R16 ;  /* 0x0000000c5c10723c */ /* 0x040fe20000001810 */
[----:B------:R-:W-:Y:S04]  /*16a10*/  LDSM.16.M88.4 R104, [R228+0x1000] ;  /* 0x00100000e468783b */ /* 0x000fe80000000200 */
[----:B------:R-:W-:Y:S01]  /*16a20*/  LDSM.16.M88.4 R108, [R242+0x4000] ;  /* 0x00400000f26c783b */ /* 0x000fe20000000200 */
[----:B------:R-:W-:Y:S03]  /*16a30*/  HMMA.16816.F32 R28, R92, R14, R28 ;  /* 0x0000000e5c1c723c */ /* 0x000fe6000000181c */
[----:B------:R-:W-:Y:S03]  /*16a40*/  LDSM.16.M88.4 R12, [R240+0x2000] ;  /* 0x00200000f00c783b */ /* 0x000fe60000000200 */
[C---:B---3--:R-:W-:Y:S01]  /*16a50*/  HMMA.16816.F32 R76, R44.reuse, R100, RZ ;  /* 0x000000642c4c723c */ /* 0x048fe200000018ff */
[----:B------:R-:W0:Y:S05]  /*16a60*/  LDGDEPBAR ;  /* 0x00000000000079af */ /* 0x000e2a0000000000 */
[----:B------:R-:W-:Y:S06]  /*16a70*/  HMMA.16816.F32 R100, R44, R102, RZ ;  /* 0x000000662c64723c */ /* 0x000fec00000018ff */
        /* <DEDUP_REMOVED lines=8> */
[----:B------:R-:W1:Y:S05]  /*16b00*/  LDSM.16.M88.4 R48, [R239+0x1800] ;  /* 0x00180000ef30783b */ /* 0x000e6a0000000200 */
[C---:B------:R-:W-:Y:S06]  /*16b10*/  HMMA.16816.F32 R40, R36.reuse, R84, R40 ;  /* 0x000000542428723c */ /* 0x040fec0000001828 */
[----:B------:R-:W-:Y:S01]  /*16b20*/  HMMA.16816.F32 R52, R36, R86, R52 ;  /* 0x000000562434723c */ /* 0x000fe20000001834 */
[----:B------:R-:W-:Y:S05]  /*16b30*/  LDSM.16.M88.4 R84, [R241+0xc000] ;  /* 0x00c00000f154783b */ /* 0x000fea0000000200 */
[----:B--2---:R-:W-:Y:S06]  /*16b40*/  HMMA.16816.F32 R96, R44, R64, RZ ;  /* 0x000000402c60723c */ /* 0x004fec00000018ff */
[----:B------:R-:W-:Y:S06]  /*16b50*/  HMMA.16816.F32 R28, R12, R74, R28 ;  /* 0x0000004a0c1c723c */ /* 0x000fec000000181c */
[----:B------:R-:W-:Y:S06]  /*16b60*/  HMMA.16816.F32 R40, R24, R68, R40 ;  /* 0x000000441828723c */ /* 0x000fec0000001828 */
[----:B------:R-:W-:Y:S06]  /*16b70*/  HMMA.16816.F32 R100, R32, R90, R100 ;  /* 0x0000005a2064723c */ /* 0x000fec0000001864 */
[----:B------:R-:W-:Y:S01]  /*16b80*/  HMMA.16816.F32 R16, R12, R72, R16 ;  /* 0x000000480c10723c */ /* 0x000fe20000001810 */
[----:B------:R-:W2:Y:S05]  /*16b90*/  LDSM.16.M88.4 R72, [R235+0x9800] ;  /* 0x00980000eb48783b */ /* 0x000eaa0000000200 */
[----:B------:R-:W-:Y:S01]  /*16ba0*/  HMMA.16816.F32 R44, R44, R66, RZ ;  /* 0x000000422c2c723c */ /* 0x000fe200000018ff */
[----:B------:R-:W3:Y:S05]  /*16bb0*/  LDSM.16.M88.4 R64, [R235+0xa800] ;  /* 0x00a80000eb40783b */ /* 0x000eea0000000200 */
[----:B------:R-:W-:Y:S01]  /*16bc0*/  HMMA.16816.F32 R76, R32, R88, R76 ;  /* 0x00000058204c723c */ /* 0x000fe2000000184c */
[----:B------:R-:W-:Y:S05]  /*16bd0*/  LDSM.16.M88.4 R88, [R240+0x4000] ;  /* 0x00400000f058783b */ /* 0x000fea0000000200 */
[----:B------:R-:W-:Y:S01]  /*16be0*/  HMMA.16816.F32 R52, R24, R70, R52 ;  /* 0x000000461834723c */ /* 0x000fe20000001834 */
[----:B------:R-:W-:Y:S05]  /*16bf0*/  LDSM.16.M88.4 R68, [R239+0x4000] ;  /* 0x00400000ef44783b */ /* 0x000fea0000000200 */
[----:B-1----:R-:W-:Y:S06]  /*16c00*/  HMMA.16816.F32 R96, R32, R48, R96 ;  /* 0x000000302060723c */ /* 0x002fec0000001860 */
[----:B------:R-:W-:Y:S06]  /*16c10*/  HMMA.16816.F32 R28, R20, R82, R28 ;  /* 0x00000052141c723c */ /* 0x000fec000000181c */
[----:B------:R-:W-:Y:S06]  /*16c20*/  HMMA.16816.F32 R40, R12, R112, R40 ;  /* 0x000000700c28723c */ /* 0x000fec0000001828 */
[----:B------:R-:W-:Y:S06]  /*16c30*/  HMMA.16816.F32 R100, R92, R122, R100 ;  /* 0x0000007a5c64723c */ /* 0x000fec0000001864 */
[----:B------:R-:W-:Y:S01]  /*16c40*/  HMMA.16816.F32 R32, R32, R50, R44 ;  /* 0x000000322020723c */ /* 0x000fe2000000182c */
[----:B------:R-:W1:Y:S04]  /*16c50*/  LDSM.16.M88.4 R44, [R228+0x1800] ;  /* 0x00180000e42c783b */ /* 0x000e680000000200 */
[----:B------:R-:W4:Y:S01]  /*16c60*/  LDSM.16.M88.4 R48, [R228+0x2800] ;  /* 0x00280000e430783b */ /* 0x000f220000000200 */
[----:B------:R-:W-:Y:S03]  /*16c70*/  HMMA.16816.F32 R76, R92, R120, R76 ;  /* 0x000000785c4c723c */ /* 0x000fe6000000184c */
[----:B------:R-:W-:Y:S03]  /*16c80*/  LDSM.16.M88.4 R120, [R239+0x3000] ;  /* 0x00300000ef78783b */ /* 0x000fe60000000200 */
[----:B------:R-:W-:Y:S01]  /*16c90*/  HMMA.16816.F32 R52, R12, R114, R52 ;  /* 0x000000720c34723c */ /* 0x000fe20000001834 */
[----:B------:R-:W-:Y:S05]  /*16ca0*/  LDSM.16.M88.4 R112, [R241+0xc800] ;  /* 0x00c80000f170783b */ /* 0x000fea0000000200 */
[----:B------:R-:W-:Y:S01]  /*16cb0*/  HMMA.16816.F32 R16, R20, R80, R16 ;  /* 0x000000501410723c */ /* 0x000fe20000001810 */
[----:B------:R-:W5:Y:S05]  /*16cc0*/  LDSM.16.M88.4 R80, [R241+0xb000] ;  /* 0x00b00000f150783b */ /* 0x000f6a0000000200 */
[----:B--2---:R-:W-:Y:S06]  /*16cd0*/  HMMA.16816.F32 R96, R92, R72, R96 ;  /* 0x000000485c60723c */ /* 0x004fec0000001860 */
[----:B------:R-:W-:Y:S06]  /*16ce0*/  HMMA.16816.F32 R28, R8, R118, R28 ;  /* 0x00000076081c723c */ /* 0x000fec000000181c */
[----:B---3--:R-:W-:Y:S06]  /*16cf0*/  HMMA.16816.F32 R40, R20, R64, R40 ;  /* 0x000000401428723c */ /* 0x008fec0000001828 */
[----:B------:R-:W-:Y:S06]  /*16d00*/  HMMA.16816.F32 R100, R36, R106, R100 ;  /* 0x0000006a2464723c */ /* 0x000fec0000001864 */
[----:B------:R-:W-:Y:S01]  /*16d10*/  HMMA.16816.F32 R92, R92, R74, R32 ;  /* 0x0000004a5c5c723c */ /* 0x000fe20000001820 */
[----:B------:R-:W2:Y:S04]  /*16d20*/  LDSM.16.M88.4 R32, [R241+0xb800] ;  /* 0x00b80000f120783b */ /* 0x000ea80000000200 */
[----:B------:R-:W-:Y:S01]  /*16d30*/  LDSM.16.M88.4 R72, [R238+0x4000] ;  /* 0x00400000ee48783b */ /* 0x000fe20000000200 */
[----:B------:R-:W-:Y:S03]  /*16d40*/  HMMA.16816.F32 R76, R36, R104, R76 ;  /* 0x00000068244c723c */ /* 0x000fe6000000184c */
[----:B------:R-:W-:Y:S03]  /*16d50*/  LDSM.16.M88.4 R104, [R235+0xb000] ;  /* 0x00b00000eb68783b */ /* 0x000fe60000000200 */
[----:B------:R-:W-:Y:S01]  /*16d60*/  HMMA.16816.F32 R52, R20, R66, R52 ;  /* 0x000000421434723c */ /* 0x000fe20000001834 */
[----:B------:R-:W-:Y:S05]  /*16d70*/  LDSM.16.M88.4 R64, [R237+0x4000] ;  /* 0x00400000ed40783b */ /* 0x000fea0000000200 */
[----:B------:R-:W-:Y:S01]  /*16d80*/  HMMA.16816.F32 R16, R8, R116, R16 ;  /* 0x000000740810723c */ /* 0x000fe20000001810 */
[----:B------:R-:W-:Y:S05]  /*16d90*/  LDSM.16.M88.4 R116, [R235+0xc000] ;  /* 0x00c00000eb74783b */ /* 0x000fea0000000200 */
[----:B-1----:R-:W-:Y:S06]  /*16da0*/  HMMA.16816.F32 R96, R36, R44, R96 ;  /* 0x0000002c2460723c */ /* 0x002fec0000001860 */
[----:B------:R-:W-:Y:S06]  /*16db0*/  HMMA.16816.F32 R28, R108, R86, R28 ;  /* 0x000000566c1c723c */ /* 0x000fec000000181c */
[----:B----4-:R-:W-:Y:S06]  /*16dc0*/  HMMA.16816.F32 R40, R8, R48, R40 ;  /* 0x000000300828723c */ /* 0x010fec0000001828 */
[----:B-----5:R-:W-:Y:S06]  /*16dd0*/  HMMA.16816.F32 R100, R24, R82, R100 ;  /* 0x000000521864723c */ /* 0x020fec0000001864 */
[----:B------:R-:W-:Y:S01]  /*16de0*/  HMMA.16816.F32 R92, R36, R46, R92 ;  /* 0x0000002e245c723c */ /* 0x000fe2000000185c */
[----:B------:R-:W1:Y:S04]  /*16df0*/  LDSM.16.M88.4 R36, [R239+0x3800] ;  /* 0x00380000ef24783b */ /* 0x000e680000000200 */
[----:B------:R-:W3:Y:S01]  /*16e00*/  LDSM.16.M88.4 R44, [R239+0x4800] ;  /* 0x00480000ef2c783b */ /* 0x000ee20000000200 */
[----:B------:R-:W-:Y:S03]  /*16e10*/  HMMA.16816.F32 R76, R24, R80, R76 ;  /* 0x00000050184c723c */ /* 0x000fe6000000184c */
[----:B------:R-:W-:Y:S03]  /*16e20*/  LDSM.16.M88.4 R80, [R228+0x3000] ;  /* 0x00300000e450783b */ /* 0x000fe60000000200 */
[----:B------:R-:W-:Y:S01]  /*16e30*/  HMMA.16816.F32 R52, R8, R50, R52 ;  /* 0x000000320834723c */ /* 0x000fe20000001834 */
[----:B------:R-:W-:Y:S05]  /*16e40*/  LDSM.16.M88.4 R48, [R242+0x6000] ;  /* 0x00600000f230783b */ /* 0x000fea0000000200 */
[----:B------:R-:W-:Y:S01]  /*16e50*/  HMMA.16816.F32 R16, R108, R84, R16 ;  /* 0x000000546c10723c */ /* 0x000fe20000001810 */
[----:B------:R-:W-:Y:S05]  /*16e60*/  LDSM.16.M88.4 R84, [R228+0x4000] ;  /* 0x00400000e454783b */ /* 0x000fea0000000200 */
[----:B--2---:R-:W-:Y:S06]  /*16e70*/  HMMA.16816.F32 R96, R24, R32, R96 ;  /* 0x000000201860723c */ /* 0x004fec0000001860 */
[----:B------:R-:W-:Y:S06]  /*16e80*/  HMMA.16816.F32 R28, R88, R70, R28 ;  /* 0x00000046581c723c */ /* 0x000fec000000181c */
[----:B------:R-:W-:Y:S06]  /*16e90*/  HMMA.16816.F32 R40, R108, R112, R40 ;  /* 0x000000706c28723c */ /* 0x000fec0000001828 */
[----:B------:R-:W-:Y:S06]  /*16ea0*/  HMMA.16816.F32 R100, R12, R122, R100 ;  /* 0x0000007a0c64723c */ /* 0x000fec0000001864 */
[----:B------:R-:W-:Y:S01]  /*16eb0*/  HMMA.16816.F32 R92, R24, R34, R92 ;  /* 0x00000022185c723c */ /* 0x000fe2000000185c */
[----:B------:R-:W2:Y:S04]  /*16ec0*/  LDSM.16.M88.4 R24, [R235+0xb800] ;  /* 0x00b80000eb18783b */ /* 0x000ea80000000200 */
[----:B------:R-:W4:Y:S01]  /*16ed0*/  LDSM.16.M88.4 R32, [R235+0xc800] ;  /* 0x00c80000eb20783b */ /* 0x000f220000000200 */
        /* <DEDUP_REMOVED lines=8> */
[----:B---3--:R-:W-:Y:S06]  /*16f60*/  HMMA.16816.F32 R40, R88, R44, R40 ;  /* 0x0000002c5828723c */ /* 0x008fec0000001828 */
[----:B------:R-:W-:Y:S06]  /*16f70*/  HMMA.16816.F32 R100, R20, R106, R100 ;  /* 0x0000006a1464723c */ /* 0x000fec0000001864 */
[----:B------:R-:W-:Y:S01]  /*16f80*/  HMMA.16816.F32 R92, R12, R38, R92 ;  /* 0x000000260c5c723c */ /* 0x000fe2000000185c */
[----:B------:R-:W1:Y:S04]  /*16f90*/  LDSM.16.M88.4 R12, [R228+0x3800] ;  /* 0x00380000e40c783b */ /* 0x000e680000000200 */
[----:B------:R-:W-:Y:S01]  /*16fa0*/  LDSM.16.M88.4 R36, [R240+0x6000] ;  /* 0x00600000f024783b */ /* 0x000fe20000000200 */
[----:B------:R-:W-:Y:S03]  /*16fb0*/  HMMA.16816.F32 R76, R20, R104, R76 ;  /* 0x00000068144c723c */ /* 0x000fe6000000184c */
[----:B------:R-:W-:Y:S03]  /*16fc0*/  LDSM.16.M88.4 R104, [R241+0xd800] ;  /* 0x00d80000f168783b */ /* 0x000fe60000000200 */
[----:B------:R-:W-:Y:S01]  /*16fd0*/  HMMA.16816.F32 R52, R88, R46, R52 ;  /* 0x0000002e5834723c */ /* 0x000fe20000001834 */
[----:B------:R-:W-:Y:S05]  /*16fe0*/  LDSM.16.M88.4 R44, [R241+0xe800] ;  /* 0x00e80000f12c783b */ /* 0x000fea0000000200 */
[----:B------:R-:W-:Y:S01]  /*16ff0*/  HMMA.16816.F32 R16, R72, R116, R16 ;  /* 0x000000744810723c */ /* 0x000fe20000001810 */
[----:B------:R-:W3:Y:S05]  /*17000*/  LDSM.16.M88.4 R116, [R228+0x4800] ;  /* 0x00480000e474783b */ /* 0x000eea0000000200 */
[----:B--2---:R-:W-:Y:S06]  /*17010*/  HMMA.16816.F32 R96, R20, R24, R96 ;  /* 0x000000181460723c */ /* 0x004fec0000001860 */
[----:B------:R-:W-:Y:S06]  /*17020*/  HMMA.16816.F32 R28, R64, R86, R28 ;  /* 0x00000056401c723c */ /* 0x000fec000000181c */
[----:B----4-:R-:W-:Y:S06]  /*17030*/  HMMA.16816.F32 R40, R72, R32, R40 ;  /* 0x000000204828723c */ /* 0x010fec0000001828 */
[----:B------:R-:W-:Y:S06]  /*17040*/  HMMA.16816.F32 R100, R8, R82, R100 ;  /* 0x000000520864723c */ /* 0x000fec0000001864 */
[----:B------:R-:W-:Y:S01]  /*17050*/  HMMA.16816.F32 R92, R20, R26, R92 ;  /* 0x0000001a145c723c */ /* 0x000fe2000000185c */
[----:B------:R-:W-:Y:S04]  /*17060*/  LDSM.16.M88.4 R24, [R238+0x6000] ;  /* 0x00600000ee18783b */ /* 0x000fe80000000200 */
[----:B------:R-:W-:Y:S01]  /*17070*/  LDSM.16.M88.4 R20, [R235+0xe000] ;  /* 0x00e00000eb14783b */ /* 0x000fe20000000200 */
[----:B------:R-:W-:Y:S03]  /*17080*/  HMMA.16816.F32 R76, R8, R80, R76 ;  /* 0x00000050084c723c */ /* 0x000fe6000000184c */
[----:B------:R-:W-:Y:S03]  /*17090*/  LDSM.16.M88.4 R80, [R239+0x5800] ;  /* 0x00580000ef50783b */ /* 0x000fe60000000200 */
[----:B------:R-:W-:Y:S01]  /*170a0*/  HMMA.16816.F32 R52, R72, R34, R52 ;  /* 0x000000224834723c */ /* 0x000fe20000001834 */
[----:B------:R-:W-:Y:S05]  /*170b0*/  LDSM.16.M88.4 R32, [R239+0x6800] ;  /* 0x00680000ef20783b */ /* 0x000fea0000000200 */
[----:B------:R-:W-:Y:S01]  /*170c0*/  HMMA.16816.F32 R16, R64, R84, R16 ;  /* 0x000000544010723c */ /* 0x000fe20000001810 */
[----:B------:R-:W2:Y:S05]  /*170d0*/  LDSM.16.M88.4 R84, [R239+0x5000] ;  /* 0x00500000ef54783b */ /* 0x000eaa0000000200 */
[----:B-1----:R-:W-:Y:S06]  /*170e0*/  HMMA.16816.F32 R96, R8, R12, R96 ;  /* 0x0000000c0860723c */ /* 0x002fec0000001860 */
[----:B------:R-:W-:Y:S06]  /*170f0*/  HMMA.16816.F32 R28, R48, R70, R28 ;  /* 0x00000046301c723c */ /* 0x000fec000000181c */
[----:B---3--:R-:W-:Y:S06]  /*17100*/  HMMA.16816.F32 R40, R64, R116, R40 ;  /* 0x000000744028723c */ /* 0x008fec0000001828 */
[----:B------:R-:W-:Y:S06]  /*17110*/  HMMA.16816.F32 R100, R108, R122, R100 ;  /* 0x0000007a6c64723c */ /* 0x000fec0000001864 */
[----:B------:R-:W-:Y:S01]  /*17120*/  HMMA.16816.F32 R92, R8, R14, R92 ;  /* 0x0000000e085c723c */ /* 0x000fe2000000185c */
[----:B------:R-:W-:Y:S04]  /*17130*/  LDSM.16.M88.4 R12, [R237+0x6000] ;  /* 0x00600000ed0c783b */ /* 0x000fe80000000200 */
[----:B------:R-:W-:Y:S01]  /*17140*/  LDSM.16.M88.4 R8, [R228+0x6000] ;  /* 0x00600000e408783b */ /* 0x000fe20000000200 */
[----:B------:R-:W-:Y:S06]  /*17150*/  HMMA.16816.F32 R76, R108, R120, R76 ;  /* 0x000000786c4c723c */ /* 0x000fec000000184c */
[----:B------:R-:W-:Y:S01]  /*17160*/  HMMA.16816.F32 R116, R64, R118, R52 ;  /* 0x000000764074723c */ /* 0x000fe20000001834 */
[----:B------:R-:W-:Y:S05]  /*17170*/  LDSM.16.M88.4 R52, [R235+0xe800] ;  /* 0x00e80000eb34783b */ /* 0x000fea0000000200 */
[----:B------:R-:W-:Y:S01]  /*17180*/  HMMA.16816.F32 R16, R48, R68, R16 ;  /* 0x000000443010723c */ /* 0x000fe20000001810 */
[----:B------:R-:W1:Y:S05]  /*17190*/  LDSM.16.M88.4 R68, [R235+0xd000] ;  /* 0x00d00000eb44783b */ /* 0x000e6a0000000200 */
[----:B------:R-:W-:Y:S06]  /*171a0*/  HMMA.16816.F32 R96, R108, R104, R96 ;  /* 0x000000686c60723c */ /* 0x000fec0000001860 */
[----:B------:R-:W-:Y:S06]  /*171b0*/  HMMA.16816.F32 R28, R36, R114, R28 ;  /* 0x00000072241c723c */ /* 0x000fec000000181c */
[----:B------:R-:W-:Y:S06]  /*171c0*/  HMMA.16816.F32 R40, R48, R44, R40 ;  /* 0x0000002c3028723c */ /* 0x000fec0000001828 */
[----:B--2---:R-:W-:Y:S06]  /*171d0*/  HMMA.16816.F32 R100, R88, R86, R100 ;  /* 0x000000565864723c */ /* 0x004fec0000001864 */
[----:B------:R-:W-:Y:S01]  /*171e0*/  HMMA.16816.F32 R92, R108, R106, R92 ;  /* 0x0000006a6c5c723c */ /* 0x000fe2000000185c */
[----:B------:R-:W2:Y:S04]  /*171f0*/  LDSM.16.M88.4 R108, [R235+0xd800] ;  /* 0x00d80000eb6c783b */ /* 0x000ea80000000200 */
[----:B------:R-:W3:Y:S01]  /*17200*/  LDSM.16.M88.4 R104, [R228+0x5000] ;  /* 0x00500000e468783b */ /* 0x000ee20000000200 */
[----:B------:R-:W-:Y:S06]  /*17210*/  HMMA.16816.F32 R76, R88, R84, R76 ;  /* 0x00000054584c723c */ /* 0x000fec000000184c */
[----:B------:R-:W-:Y:S01]  /*17220*/  HMMA.16816.F32 R116, R48, R46, R116 ;  /* 0x0000002e3074723c */ /* 0x000fe20000001874 */
[----:B------:R-:W-:Y:S05]  /*17230*/  LDSM.16.M88.4 R44, [R228+0x6800] ;  /* 0x00680000e42c783b */ /* 0x000fea0000000200 */
[----:B------:R-:W-:Y:S06]  /*17240*/  HMMA.16816.F32 R16, R36, R112, R16 ;  /* 0x000000702410723c */ /* 0x000fec0000001810 */
[----:B------:R-:W-:Y:S06]  /*17250*/  HMMA.16816.F32 R96, R88, R80, R96 ;  /* 0x000000505860723c */ /* 0x000fec0000001860 */
[----:B------:R-:W-:Y:S06]  /*17260*/  HMMA.16816.F32 R28, R24, R22, R28 ;  /* 0x00000016181c723c */ /* 0x000fec000000181c */
[----:B------:R-:W-:Y:S06]  /*17270*/  HMMA.16816.F32 R40, R36, R32, R40 ;  /* 0x000000202428723c */ /* 0x000fec0000001828 */
[C---:B-1----:R-:W-:Y:S06]  /*17280*/  HMMA.16816.F32 R100, R72.reuse, R70, R100 ;  /* 0x000000464864723c */ /* 0x042fec0000001864 */
[----:B------:R-:W-:Y:S06]  /*17290*/  HMMA.16816.F32 R76, R72, R68, R76 ;  /* 0x00000044484c723c */ /* 0x000fec000000184c */
[----:B------:R-:W-:Y:S01]  /*172a0*/  HMMA.16816.F32 R116, R36, R34, R116 ;  /* 0x000000222474723c */ /* 0x000fe20000001874 */
[----:B------:R-:W1:Y:S05]  /*172b0*/  LDSM.16.M88.4 R32, [R228+0x5800] ;  /* 0x00580000e420783b */ /* 0x000e6a0000000200 */
[----:B------:R-:W-:Y:S01]  /*172c0*/  HMMA.16816.F32 R16, R24, R20, R16 ;  /* 0x000000141810723c */ /* 0x000fe20000001810 */
[----:B------:R-:W4:Y:S05]  /*172d0*/  LDSM.16.M88.4 R20, [R241+0xf000] ;  /* 0x00f00000f114783b */ /* 0x000f2a0000000200 */
[----:B------:R-:W-:Y:S06]  /*172e0*/  HMMA.16816.F32 R92, R88, R82, R92 ;  /* 0x00000052585c723c */ /* 0x000fec000000185c */
[----:B--2---:R-:W-:Y:S06]  /*172f0*/  HMMA.16816.F32 R96, R72, R108, R96 ;  /* 0x0000006c4860723c */ /* 0x004fec0000001860 */
[----:B------:R-:W-:Y:S06]  /*17300*/  HMMA.16816.F32 R28, R12, R10, R28 ;  /* 0x0000000a0c1c723c */ /* 0x000fec000000181c */
[----:B------:R-:W-:Y:S06]  /*17310*/  HMMA.16816.F32 R40, R24, R52, R40 ;  /* 0x000000341828723c */ /* 0x000fec0000001828 */
[C---:B---3--:R-:W-:Y:S06]  /*17320*/  HMMA.16816.F32 R100, R64.reuse, R106, R100 ;  /* 0x0000006a4064723c */ /* 0x048fec0000001864 */
[----:B------:R-:W-:Y:S06]  /*17330*/  HMMA.16816.F32 R76, R64, R104, R76 ;  /* 0x00000068404c723c */ /* 0x000fec000000184c */
        /* <DEDUP_REMOVED lines=8> */
[----:B------:R-:W5:Y:S04]  /*173c0*/  MUFU.TANH R62, R30 ;  /* 0x0000001e003e7308 */ /* 0x000f680000002400 */
[----:B------:R-:W-:Y:S04]  /*173d0*/  HMMA.16816.F32 R92, R72, R110, R92 ;  /* 0x0000006e485c723c */ /* 0x000fe8000000185c */
[----:B------:R-:W-:Y:S02]  /*173e0*/  MUFU.TANH R68, R68 ;  /* 0x0000004400447308 */ /* 0x000fe40000002400 */
[----:B-1----:R-:W-:Y:S06]  /*173f0*/  HMMA.16816.F32 R96, R64, R32, R96 ;  /* 0x000000204060723c */ /* 0x002fec0000001860 */
[----:B------:R-:W-:Y:S01]  /*17400*/  HMMA.16816.F32 R40, R12, R44, R40 ;  /* 0x0000002c0c28723c */ /* 0x000fe20000001828 */
[----:B------:R-:W1:Y:S05]  /*17410*/  MUFU.TANH R44, R28 ;  /* 0x0000001c002c7308 */ /* 0x000e6a0000002400 */
[C---:B----4-:R-:W-:Y:S01]  /*17420*/  HMMA.16816.F32 R100, R48.reuse, R22, R100 ;  /* 0x000000163064723c */ /* 0x050fe20000001864 */
[----:B------:R-:W-:Y:S01]  /*17430*/  FMUL.FTZ R0, R16, UR5 ;  /* 0x0000000510007c20 */ /* 0x000fe20008410000 */
[----:B------:R-:W-:Y:S01]  /*17440*/  FMUL.FTZ R4, R17, UR5 ;  /* 0x0000000511047c20 */ /* 0x000fe20008410000 */
[----:B------:R4:W1:Y:S01]  /*17450*/  MUFU.TANH R45, R29 ;  /* 0x0000001d002d7308 */ /* 0x0008620000002400 */
[----:B------:R-:W-:Y:S01]  /*17460*/  FMUL.FTZ R6, R18, UR5 ;  /* 0x0000000512067c20 */ /* 0x000fe20008410000 */
[----:B------:R-:W-:Y:S01]  /*17470*/  FMUL.FTZ R61, R19, UR5 ;  /* 0x00000005133d7c20 */ /* 0x000fe20008410000 */
[----:B------:R-:W-:Y:S01]  /*17480*/  HMMA.16816.F32 R76, R48, R20, R76 ;  /* 0x00000014304c723c */ /* 0x000fe2000000184c */
[----:B------:R-:W5:Y:S04]  /*17490*/  LDSM.16.M88.4 R16, [R235+0xf000] ;  /* 0x00f00000eb10783b */ /* 0x000f680000000200 */
[----:B------:R-:W-:Y:S01]  /*174a0*/  LDSM.16.M88.4 R20, [R228+0x7000] ;  /* 0x00700000e414783b */ /* 0x000fe20000000200 */
[----:B------:R-:W-:Y:S01]  /*174b0*/  HMMA.16816.F32 R92, R64, R34, R92 ;  /* 0x00000022405c723c */ /* 0x000fe2000000185c */
[----:B------:R-:W-:Y:S05]  /*174c0*/  MUFU.TANH R0, R0 ;  /* 0x0000000000007308 */ /* 0x000fea0000002400 */
[----:B--2---:R-:W-:Y:S01]  /*174d0*/  HMMA.16816.F32 R96, R48, R52, R96 ;  /* 0x000000343060723c */ /* 0x004fe20000001860 */
[----:B------:R-:W-:Y:S01]  /*174e0*/  FMUL.FTZ R32, R40, UR5 ;  /* 0x0000000528207c20 */ /* 0x000fe20008410000 */
[----:B----4-:R-:W2:Y:S01]  /*174f0*/  LDSM.16.M88.4 R28, [R239+0x7800] ;  /* 0x00780000ef1c783b */ /* 0x010ea20000000200 */
[----:B------:R-:W4:Y:S01]  /*17500*/  MUFU.TANH R6, R6 ;  /* 0x0000000600067308 */ /* 0x000f220000002400 */
[----:B------:R-:W-:Y:S01]  /*17510*/  FMUL.FTZ R40, R42, UR5 ;  /* 0x000000052a287c20 */ /* 0x000fe20008410000 */
[----:B------:R-:W-:Y:S01]  /*17520*/  FMUL.FTZ R33, R41, UR5 ;  /* 0x0000000529217c20 */ /* 0x000fe20008410000 */
[----:B---3--:R-:W-:Y:S01]  /*17530*/  HMMA.16816.F32 R100, R36, R10, R100 ;  /* 0x0000000a2464723c */ /* 0x008fe20000001864 */
[----:B------:R-:W-:-:S04]  /*17540*/  FMUL.FTZ R41, R43, UR5 ;  /* 0x000000052b297c20 */ /* 0x000fc80008410000 */
[----:B------:R-:W-:Y:S01]  /*17550*/  MUFU.TANH R4, R4 ;  /* 0x0000000400047308 */ /* 0x000fe20000002400 */
[----:B------:R-:W-:Y:S01]  /*17560*/  HMMA.16816.F32 R76, R36, R8, R76 ;  /* 0x00000008244c723c */ /* 0x000fe2000000184c */
[----:B------:R-:W3:Y:S05]  /*17570*/  LDSM.16.M88.4 R8, [R235+0xf800] ;  /* 0x00f80000eb08783b */ /* 0x000eea0000000200 */
[----:B------:R-:W-:Y:S01]  /*17580*/  HMMA.16816.F32 R92, R48, R54, R92 ;  /* 0x00000036305c723c */ /* 0x000fe2000000185c */
[----:B------:R-:W-:Y:S05]  /*17590*/  MUFU.TANH R61, R61 ;  /* 0x0000003d003d7308 */ /* 0x000fea0000002400 */
[----:B------:R-:W-:Y:S03]  /*175a0*/  HMMA.16816.F32 R116, R12, R46, R116 ;  /* 0x0000002e0c74723c */ /* 0x000fe60000001874 */
[----:B------:R-:W-:Y:S03]  /*175b0*/  MUFU.TANH R32, R32 ;  /* 0x0000002000207308 */ /* 0x000fe60000002400 */
[C---:B-----5:R-:W-:Y:S05]  /*175c0*/  HMMA.16816.F32 R100, R24.reuse, R18, R100 ;  /* 0x000000121864723c */ /* 0x060fea0000001864 */
[----:B------:R-:W-:Y:S01]  /*175d0*/  MUFU.TANH R40, R40 ;  /* 0x0000002800287308 */ /* 0x000fe20000002400 */
[----:B------:R-:W-:Y:S01]  /*175e0*/  HMMA.16816.F32 R76, R24, R16, R76 ;  /* 0x00000010184c723c */ /* 0x000fe2000000184c */
[----:B------:R-:W5:Y:S01]  /*175f0*/  LDSM.16.M88.4 R16, [R228+0x7800] ;  /* 0x00780000e410783b */ /* 0x000f620000000200 */
[----:B------:R-:W-:-:S04]  /*17600*/  DEPBAR.LE SB0, 0x0 ;  /* 0x000080000000791a */ /* 0x000fc80000000000 */
[C---:B--2---:R-:W-:Y:S01]  /*17610*/  HMMA.16816.F32 R96, R36.reuse, R28, R96 ;  /* 0x0000001c2460723c */ /* 0x044fe20000001860 */
[----:B------:R-:W-:Y:S05]  /*17620*/  MUFU.TANH R33, R33 ;  /* 0x0000002100217308 */ /* 0x000fea0000002400 */
[----:B------:R-:W-:Y:S01]  /*17630*/  HMMA.16816.F32 R92, R36, R30, R92 ;  /* 0x0000001e245c723c */ /* 0x000fe2000000185c */
[----:B------:R-:W-:Y:S01]  /*17640*/  FMUL.FTZ R116, R116, UR5 ;  /* 0x0000000574747c20 */ /* 0x000fe20008410000 */
[----:B------:R-:W-:Y:S01]  /*17650*/  FMUL.FTZ R28, R119, UR5 ;  /* 0x00000005771c7c20 */ /* 0x000fe20008410000 */
[----:B------:R-:W2:Y:S03]  /*17660*/  MUFU.TANH R41, R41 ;  /* 0x0000002900297308 */ /* 0x000ea60000002400 */
[C---:B------:R-:W-:Y:S05]  /*17670*/  HMMA.16816.F32 R100, R12.reuse, R22, R100 ;  /* 0x000000160c64723c */ /* 0x040fea0000001864 */
[----:B------:R-:W-:Y:S01]  /*17680*/  MUFU.TANH R34, R116 ;  /* 0x0000007400227308 */ /* 0x000fe20000002400 */
[----:B------:R-:W-:Y:S01]  /*17690*/  HMMA.16816.F32 R76, R12, R20, R76 ;  /* 0x000000140c4c723c */ /* 0x000fe2000000184c */
[----:B------:R-:W-:-:S05]  /*176a0*/  IMAD.SHL.U32 R22, R59, 0x2, RZ ;  /* 0x000000023b167824 */ /* 0x000fca00078e00ff */
[C---:B---3--:R-:W-:Y:S01]  /*176b0*/  HMMA.16816.F32 R96, R24.reuse, R8, R96 ;  /* 0x000000081860723c */ /* 0x048fe20000001860 */
[----:B------:R-:W-:Y:S01]  /*176c0*/  LOP3.LUT R22, R22, 0x6, RZ, 0xc0, !PT ;  /* 0x0000000616167812 */ /* 0x000fe200078ec0ff */
[----:B------:R-:W-:Y:S01]  /*176d0*/  FMUL.FTZ R21, R118, UR5 ;  /* 0x0000000576157c20 */ /* 0x000fe20008410000 */
[----:B------:R-:W-:Y:S01]  /*176e0*/  FMUL.FTZ R20, R117, UR5 ;  /* 0x0000000575147c20 */ /* 0x000fe20008410000 */
[----:B------:R-:W-:Y:S02]  /*176f0*/  MUFU.TANH R28, R28 ;  /* 0x0000001c001c7308 */ /* 0x000fe40000002400 */
[----:B------:R-:W-:Y:S01]  /*17700*/  IMAD R22, R165, 0x40, R22 ;  /* 0x00000040a5167824 */ /* 0x000fe200078e0216 */
[----:B------:R-:W-:Y:S03]  /*17710*/  HMMA.16816.F32 R92, R24, R10, R92 ;  /* 0x0000000a185c723c */ /* 0x000fe6000000185c */
[C---:B------:R-:W-:Y:S01]  /*17720*/  VIADD R23, R22.reuse, 0xffffffc0 ;  /* 0xffffffc016177836 */ /* 0x040fe20000000000 */
[----:B------:R-:W-:Y:S01]  /*17730*/  IADD3 R9, R22, -0x38, RZ ;  /* 0xffffffc816097810 */ /* 0x000fe20007ffe0ff */
[----:B------:R-:W-:Y:S01]  /*17740*/  FMUL.FTZ R100, R100, UR5 ;  /* 0x0000000564647c20 */ /* 0x000fe20008410000 */
[----:B------:R-:W-:Y:S01]  /*17750*/  FMUL.FTZ R102, R102, UR5 ;  /* 0x0000000566667c20 */ /* 0x000fe20008410000 */
[----:B------:R-:W3:Y:S01]  /*17760*/  MUFU.TANH R21, R21 ;  /* 0x0000001500157308 */ /* 0x000ee20000002400 */
[-C--:B------:R-:W-:Y:S01]  /*17770*/  ISETP.GE.AND P2, PT, R9, R60.reuse, PT ;  /* 0x0000003c0900720c */ /* 0x080fe20003f46270 */
[C---:B------:R-:W-:Y:S01]  /*17780*/  VIADD R9, R22.reuse, 0xffffffc9 ;  /* 0xffffffc916097836 */ /* 0x040fe20000000000 */
[-C--:B------:R-:W-:Y:S01]  /*17790*/  ISETP.GE.AND P5, PT, R23, R60.reuse, PT ;  /* 0x0000003c1700720c */ /* 0x080fe20003fa6270 */
[----:B------:R-:W-:Y:S01]  /*177a0*/  VIADD R11, R22, 0xffffffd1 ;  /* 0xffffffd1160b7836 */ /* 0x000fe20000000000 */
[----:B------:R-:W-:Y:S01]  /*177b0*/  FSEL R62, R62, -INF , !P2 ;  /* 0xff8000003e3e7808 */ /* 0x000fe20005000000 */
[----:B------:R-:W-:Y:S01]  /*177c0*/  FMUL.FTZ R76, R76, UR5 ;  /* 0x000000054c4c7c20 */ /* 0x000fe20008410000 */
[-C--:B------:R-:W-:Y:S01]  /*177d0*/  ISETP.GE.AND P1, PT, R9, R60.reuse, PT ;  /* 0x0000003c0900720c */ /* 0x080fe20003f26270 */
[----:B------:R-:W-:Y:S01]  /*177e0*/  VIADD R9, R22, 0xffffffd8 ;  /* 0xffffffd816097836 */ /* 0x000fe20000000000 */
[----:B-1----:R-:W-:Y:S01]  /*177f0*/  FSEL R25, R44, -INF , !P2 ;  /* 0xff8000002c197808 */ /* 0x002fe20005000000 */
[C---:B-----5:R-:W-:Y:S01]  /*17800*/  HMMA.16816.F32 R96, R12.reuse, R16, R96 ;  /* 0x000000100c60723c */ /* 0x060fe20000001860 */
[----:B------:R-:W-:Y:S01]  /*17810*/  FSEL R68, R68, -INF , !P1 ;  /* 0xff80000044447808 */ /* 0x000fe20004800000 */
[----:B------:R-:W-:Y:S01]  /*17820*/  MUFU.TANH R20, R20 ;  /* 0x0000001400147308 */ /* 0x000fe20000002400 */
[----:B------:R-:W-:Y:S01]  /*17830*/  FSEL R45, R45, -INF , !P1 ;  /* 0xff8000002d2d7808 */ /* 0x000fe20004800000 */
[----:B------:R-:W-:Y:S01]  /*17840*/  FMUL.FTZ R78, R78, UR5 ;  /* 0x000000054e4e7c20 */ /* 0x000fe20008410000 */
[-C--:B------:R-:W-:Y:S01]  /*17850*/  ISETP.GE.AND P6, PT, R11, R60.reuse, PT ;  /* 0x0000003c0b00720c */ /* 0x080fe20003fc6270 */
[----:B------:R-:W-:Y:S01]  /*17860*/  FMUL.FTZ R77, R77, UR5 ;  /* 0x000000054d4d7c20 */ /* 0x000fe20008410000 */
[----:B------:R-:W-:Y:S01]  /*17870*/  VIADD R17, R22, 0xffffffc1 ;  /* 0xffffffc116117836 */ /* 0x000fe20000000000 */
[----:B----4-:R-:W-:Y:S01]  /*17880*/  FSEL R16, R6, -INF , !P5 ;  /* 0xff80000006107808 */ /* 0x010fe20006800000 */
[----:B------:R-:W-:Y:S01]  /*17890*/  HMMA.16816.F32 R92, R12, R18, R92 ;  /* 0x000000120c5c723c */ /* 0x000fe2000000185c */
[----:B------:R-:W-:Y:S01]  /*178a0*/  MUFU.TANH R191, R100 ;  /* 0x0000006400bf7308 */ /* 0x000fe20000002400 */
[----:B------:R-:W-:Y:S01]  /*178b0*/  FMUL.FTZ R79, R79, UR5 ;  /* 0x000000054f4f7c20 */ /* 0x000fe20008410000 */
[-C--:B------:R-:W-:Y:S01]  /*178c0*/  ISETP.GE.AND P4, PT, R17, R60.reuse, PT ;  /* 0x0000003c1100720c */ /* 0x080fe20003f86270 */
[----:B------:R-:W-:Y:S01]  /*178d0*/  VIADD R17, R22, 0xffffffd0 ;  /* 0xffffffd016117836 */ /* 0x000fe20000000000 */
[----:B--2---:R-:W-:Y:S01]  /*178e0*/  FSEL R6, R41, -INF , !P6 ;  /* 0xff80000029067808 */ /* 0x004fe20007000000 */
[----:B------:R-:W-:Y:S01]  /*178f0*/  FMUL.FTZ R101, R101, UR5 ;  /* 0x0000000565657c20 */ /* 0x000fe20008410000 */
[----:B------:R-:W-:Y:S01]  /*17900*/  FSEL R10, R61, -INF , !P4 ;  /* 0xff8000003d0a7808 */ /* 0x000fe20006000000 */
[----:B------:R-:W-:Y:S01]  /*17910*/  FMUL.FTZ R103, R103, UR5 ;  /* 0x0000000567677c20 */ /* 0x000fe20008410000 */
[-C--:B------:R-:W-:Y:S01]  /*17920*/  ISETP.GE.AND P0, PT, R17, R60.reuse, PT ;  /* 0x0000003c1100720c */ /* 0x080fe20003f06270 */
[----:B------:R-:W1:Y:S01]  /*17930*/  MUFU.TANH R192, R102 ;  /* 0x0000006600c07308 */ /* 0x000e620000002400 */
[----:B------:R-:W-:Y:S01]  /*17940*/  FSEL R17, R0, -INF , !P5 ;  /* 0xff80000000117808 */ /* 0x000fe20006800000 */
[C---:B------:R-:W-:Y:S01]  /*17950*/  VIADD R19, R22.reuse, 0xfffffff1 ;  /* 0xfffffff116137836 */ /* 0x040fe20000000000 */
[-C--:B------:R-:W-:Y:S01]  /*17960*/  ISETP.GE.AND P5, PT, R9, R60.reuse, PT ;  /* 0x0000003c0900720c */ /* 0x080fe20003fa6270 */
[----:B------:R-:W-:Y:S01]  /*17970*/  VIADD R9, R22, 0xffffffd9 ;  /* 0xffffffd916097836 */ /* 0x000fe20000000000 */
[----:B------:R-:W-:Y:S01]  /*17980*/  FSEL R23, R4, -INF , !P4 ;  /* 0xff80000004177808 */ /* 0x000fe20006000000 */
[----:B------:R-:W-:Y:S01]  /*17990*/  FMUL.FTZ R96, R96, UR5 ;  /* 0x0000000560607c20 */ /* 0x000fe20008410000 */
[----:B------:R-:W-:Y:S01]  /*179a0*/  FSEL R8, R40, -INF , !P0 ;  /* 0xff80000028087808 */ /* 0x000fe20004000000 */
[----:B------:R-:W-:Y:S01]  /*179b0*/  MUFU.TANH R195, R76 ;  /* 0x0000004c00c37308 */ /* 0x000fe20000002400 */
[-C--:B------:R-:W-:Y:S01]  /*179c0*/  ISETP.GE.AND P4, PT, R9, R60.reuse, PT ;  /* 0x0000003c0900720c */ /* 0x080fe20003f86270 */
[----:B------:R-:W-:Y:S01]  /*179d0*/  VIADD R9, R22, 0xffffffe0 ;  /* 0xffffffe016097836 */ /* 0x000fe20000000000 */
[----:B------:R-:W-:Y:S01]  /*179e0*/  FSEL R15, R32, -INF , !P0 ;  /* 0xff800000200f7808 */ /* 0x000fe20004000000 */
[----:B------:R-:W-:Y:S01]  /*179f0*/  FMUL.FTZ R97, R97, UR5 ;  /* 0x0000000561617c20 */ /* 0x000fe20008410000 */
[----:B------:R-:W-:Y:S01]  /*17a00*/  FSEL R13, R33, -INF , !P6 ;  /* 0xff800000210d7808 */ /* 0x000fe20007000000 */
[----:B------:R-:W-:Y:S01]  /*17a10*/  FMUL.FTZ R98, R98, UR5 ;  /* 0x0000000562627c20 */ /* 0x000fe20008410000 */
[-C--:B------:R-:W-:Y:S01]  /*17a20*/  ISETP.GE.AND P2, PT, R9, R60.reuse, PT ;  /* 0x0000003c0900720c */ /* 0x080fe20003f46270 */
[----:B------:R-:W-:Y:S01]  /*17a30*/  VIADD R9, R22, 0xffffffe1 ;  /* 0xffffffe116097836 */ /* 0x000fe20000000000 */
[----:B------:R-:W2:Y:S01]  /*17a40*/  MUFU.TANH R186, R78 ;  /* 0x0000004e00ba7308 */ /* 0x000ea20000002400 */
[----:B------:R-:W-:Y:S01]  /*17a50*/  FMUL.FTZ R99, R99, UR5 ;  /* 0x0000000563637c20 */ /* 0x000fe20008410000 */
[----:B------:R-:W-:Y:S01]  /*17a60*/  FMUL.FTZ R92, R92, UR5 ;  /* 0x000000055c5c7c20 */ /* 0x000fe20008410000 */
[----:B------:R-:W-:Y:S01]  /*17a70*/  FMUL.FTZ R94, R94, UR5 ;  /* 0x000000055e5e7c20 */ /* 0x000fe20008410000 */
[----:B------:R-:W-:Y:S01]  /*17a80*/  ISETP.GE.AND P1, PT, R9, R60, PT ;  /* 0x0000003c0900720c */ /* 0x000fe20003f26270 */
[----:B------:R-:W-:-:S02]  /*17a90*/  VIADD R9, R22, 0xffffffe8 ;  /* 0xffffffe816097836 */ /* 0x000fc40000000000 */
[----:B------:R-:W-:Y:S01]  /*17aa0*/  FMUL.FTZ R93, R93, UR5 ;  /* 0x000000055d5d7c20 */ /* 0x000fe20008410000 */
[----:B------:R-:W-:Y:S01]  /*17ab0*/  FMUL.FTZ R95, R95, UR5 ;  /* 0x000000055f5f7c20 */ /* 0x000fe20008410000 */
[----:B------:R-:W-:Y:S01]  /*17ac0*/  MUFU.TANH R187, R77 ;  /* 0x0000004d00bb7308 */ /* 0x000fe20000002400 */
[----:B---3--:R-:W-:Y:S02]  /*17ad0*/  FSEL R4, R21, -INF , !P5 ;  /* 0xff80000015047808 */ /* 0x008fe40006800000 */
[-C--:B------:R-:W-:Y:S01]  /*17ae0*/  ISETP.GE.AND P0, PT, R9, R60.reuse, PT ;  /* 0x0000003c0900720c */ /* 0x080fe20003f06270 */
[----:B------:R-:W-:Y:S01]  /*17af0*/  VIADD R9, R22, 0xffffffe9 ;  /* 0xffffffe916097836 */ /* 0x000fe20000000000 */
[----:B------:R-:W-:Y:S02]  /*17b00*/  FSEL R11, R34, -INF , !P5 ;  /* 0xff800000220b7808 */ /* 0x000fe40006800000 */
[----:B------:R-:W-:Y:S01]  /*17b10*/  FSEL R0, R28, -INF , !P4 ;  /* 0xff8000001c007808 */ /* 0x000fe20006000000 */
[----:B------:R-:W3:Y:S01]  /*17b20*/  MUFU.TANH R202, R79 ;  /* 0x0000004f00ca7308 */ /* 0x000ee20000002400 */
[----:B------:R-:W-:Y:S01]  /*17b30*/  ISETP.GE.AND P6, PT, R9, R60, PT ;  /* 0x0000003c0900720c */ /* 0x000fe20003fc6270 */
[----:B------:R-:W-:Y:S01]  /*17b40*/  VIADD R9, R22, 0xfffffff0 ;  /* 0xfffffff016097836 */ /* 0x000fe20000000000 */
[----:B-1----:R-:W-:-:S02]  /*17b50*/  FSEL R192, R192, -INF , !P0 ;  /* 0xff800000c0c07808 */ /* 0x002fc40004000000 */
[----:B------:R-:W-:Y:S02]  /*17b60*/  FSEL R191, R191, -INF , !P0 ;  /* 0xff800000bfbf7808 */ /* 0x000fe40004000000 */
[-C--:B------:R-:W-:Y:S01]  /*17b70*/  ISETP.GE.AND P5, PT, R9, R60.reuse, PT ;  /* 0x0000003c0900720c */ /* 0x080fe20003fa6270 */
[----:B------:R-:W1:Y:S01]  /*17b80*/  MUFU.TANH R189, R101 ;  /* 0x0000006500bd7308 */ /* 0x000e620000002400 */
[----:B------:R-:W-:Y:S02]  /*17b90*/  FSEL R9, R20, -INF , !P4 ;  /* 0xff80000014097808 */ /* 0x000fe40006000000 */
[----:B------:R-:W-:Y:S01]  /*17ba0*/  ISETP.GE.AND P4, PT, R19, R60, PT ;  /* 0x0000003c1300720c */ /* 0x000fe20003f86270 */
[----:B------:R-:W-:Y:S01]  /*17bb0*/  VIADD R19, R22, 0xfffffff8 ;  /* 0xfffffff816137836 */ /* 0x000fe20000000000 */
[----:B------:R-:W-:Y:S02]  /*17bc0*/  ISETP.GE.AND P0, PT, R165, 0x2, PT ;  /* 0x00000002a500780c */ /* 0x000fe40003f06270 */
[----:B--2---:R-:W-:Y:S01]  /*17bd0*/  FSEL R186, R186, -INF , !P2 ;  /* 0xff800000baba7808 */ /* 0x004fe20005000000 */
[----:B------:R-:W2:Y:S01]  /*17be0*/  MUFU.TANH R200, R103 ;  /* 0x0000006700c87308 */ /* 0x000ea20000002400 */
[----:B------:R-:W-:-:S02]  /*17bf0*/  FSEL R195, R195, -INF , !P2 ;  /* 0xff800000c3c37808 */ /* 0x000fc40005000000 */
[-C--:B------:R-:W-:Y:S01]  /*17c00*/  ISETP.GE.AND P2, PT, R19, R60.reuse, PT ;  /* 0x0000003c1300720c */ /* 0x080fe20003f46270 */
[----:B------:R-:W-:Y:S01]  /*17c10*/  VIADD R19, R22, 0xfffffff9 ;  /* 0xfffffff916137836 */ /* 0x000fe20000000000 */
[----:B---3--:R-:W-:Y:S02]  /*17c20*/  FSEL R202, R202, -INF , !P1 ;  /* 0xff800000caca7808 */ /* 0x008fe40004800000 */
[----:B------:R-:W-:Y:S01]  /*17c30*/  FSEL R187, R187, -INF , !P1 ;  /* 0xff800000bbbb7808 */ /* 0x000fe20004800000 */
[----:B------:R-:W3:Y:S01]  /*17c40*/  MUFU.TANH R203, R96 ;  /* 0x0000006000cb7308 */ /* 0x000ee20000002400 */
[----:B------:R-:W-:Y:S02]  /*17c50*/  ISETP.GE.AND P1, PT, R19, R60, PT ;  /* 0x0000003c1300720c */ /* 0x000fe40003f26270 */
[----:B-1----:R-:W-:-:S05]  /*17c60*/  FSEL R189, R189, -INF , !P6 ;  /* 0xff800000bdbd7808 */ /* 0x002fca0007000000 */
        /* <DEDUP_REMOVED lines=79> */
.L_x_4488:
[----:B------:R-:W-:Y:S02]  /*18160*/  ULDC UR10, c[0x0][0x248] ;  /* 0x00009200000a7ab9 */ /* 0x000fe40000000800 */
[----:B------:R-:W-:-:S06]  /*18170*/  USHF.L.U32 UR5, UR10, 0x6, URZ ;  /* 0x000000060a057899 */ /* 0x000fcc000800063f */
[----:B------:R-:W-:-:S04]  /*18180*/  IADD3 R3, RZ, -UR5, RZ ;  /* 0x80000005ff037c10 */ /* 0x000fc8000fffe0ff */
[----:B------:R-:W-:-:S07]  /*18190*/  SHF.R.S32.HI R19, RZ, 0x1f, R3 ;  /* 0x0000001fff137819 */ /* 0x000fce0000011403 */
.L_x_4489:
        /* <DEDUP_REMOVED lines=45> */
.L_x_4487:
        /* <DEDUP_REMOVED lines=75> */
[----:B------:R-:W1:Y:S01]  /*18920*/  LDSM.16.MT88.4 R8, [R236+0x10800] ;  /* 0x01080000ec08783b */ /* 0x000e620000004200 */
[--C-:B------:R-:W-:Y:S01]  /*18930*/  FFMA.FTZ R172, R13, UR5, -R198.reuse ;  /* 0x000000050dac7c23 */ /* 0x100fe200080108c6 */
        /* <DEDUP_REMOVED lines=12> */
[----:B------:R-:W5:Y:S01]  /*18a00*/  LDSM.16.MT88.4 R120, [R233+0x16000] ;  /* 0x01600000e978783b */ /* 0x000f620000004200 */
[--C-:B------:R-:W-:Y:S01]  /*18a10*/  FFMA.FTZ R191, R202, UR5, -R193.reuse ;  /* 0x00000005cabf7c23 */ /* 0x100fe200080108c1 */
[--C-:B------:R-:W-:Y:S01]  /*18a20*/  FFMA.FTZ R192, R192, UR5, -R193.reuse ;  /* 0x00000005c0c07c23 */ /* 0x100fe200080108c1 */
[--C-:B------:R-:W-:Y:S01]  /*18a30*/  FFMA.FTZ R195, R200, UR5, -R193.reuse ;  /* 0x00000005c8c37c23 */ /* 0x100fe200080108c1 */
[----:B------:R-:W5:Y:S01]  /*18a40*/  LDSM.16.MT88.4 R16, [R232+0x16000] ;  /* 0x01600000e810783b */ /* 0x000f620000004200 */
[--C-:B------:R-:W-:Y:S01]  /*18a50*/  FFMA.FTZ R200, R203, UR5, -R198.reuse ;  /* 0x00000005cbc87c23 */ /* 0x100fe200080108c6 */
[----:B------:R-:W3:Y:S01]  /*18a60*/  MUFU.EX2 R174, R174 ;  /* 0x000000ae00ae7308 */ /* 0x000ee20000000800 */
[----:B--2---:R-:W-:Y:S01]  /*18a70*/  F2FP.F16.F32.PACK_AB R128, R180, R183 ;  /* 0x000000b7b480723e */ /* 0x004fe200000000ff */
[----:B------:R-:W2:Y:S01]  /*18a80*/  LDSM.16.MT88.4 R12, [R234+0x10800] ;  /* 0x01080000ea0c783b */ /* 0x000ea20000004200 */
[--C-:B------:R-:W-:Y:S01]  /*18a90*/  FFMA.FTZ R201, R201, UR5, -R198.reuse ;  /* 0x00000005c9c97c23 */ /* 0x100fe200080108c6 */
[--C-:B------:R-:W-:Y:S01]  /*18aa0*/  FFMA.FTZ R199, R199, UR5, -R198.reuse ;  /* 0x00000005c7c77c23 */ /* 0x100fe200080108c6 */
[----:B------:R-:W-:Y:S01]  /*18ab0*/  FFMA.FTZ R198, R197, UR5, -R198 ;  /* 0x00000005c5c67c23 */ /* 0x000fe200080108c6 */
[----:B------:R-:W2:Y:S01]  /*18ac0*/  LDSM.16.MT88.4 R4, [R233+0x10800] ;  /* 0x01080000e904783b */ /* 0x000ea20000004200 */
[--C-:B------:R-:W-:Y:S01]  /*18ad0*/  FFMA.FTZ R196, R196, UR5, -R193.reuse ;  /* 0x00000005c4c47c23 */ /* 0x100fe200080108c1 */
[----:B------:R-:W-:Y:S01]  /*18ae0*/  MUFU.EX2 R178, R178 ;  /* 0x000000b200b27308 */ /* 0x000fe20000000800 */
[--C-:B------:R-:W-:Y:S01]  /*18af0*/  FFMA.FTZ R197, R194, UR5, -R193.reuse ;  /* 0x00000005c2c57c23 */ /* 0x100fe200080108c1 */
[----:B------:R-:W-:Y:S01]  /*18b00*/  LDSM.16.MT88.4 R20, [R236+0x14800] ;  /* 0x01480000ec14783b */ /* 0x000fe20000004200 */
[--C-:B------:R-:W-:Y:S01]  /*18b10*/  FFMA.FTZ R190, R190, UR5, -R193.reuse ;  /* 0x00000005bebe7c23 */ /* 0x100fe200080108c1 */
[----:B------:R-:W-:Y:S01]  /*18b20*/  FFMA.FTZ R193, R188, UR5, -R193 ;  /* 0x00000005bcc17c23 */ /* 0x000fe200080108c1 */
[----:B------:R-:W-:Y:S01]  /*18b30*/  FADD.FTZ R180, R183, R180 ;  /* 0x000000b4b7b47221 */ /* 0x000fe20000010000 */
[----:B------:R-:W-:Y:S02]  /*18b40*/  LDSM.16.MT88.4 R168, [R232+0x10800] ;  /* 0x01080000e8a8783b */ /* 0x000fe40000004200 */
[----:B------:R-:W4:Y:S01]  /*18b50*/  MUFU.EX2 R185, R185 ;  /* 0x000000b900b97308 */ /* 0x000f220000000800 */
[----:B---3--:R-:W-:Y:S01]  /*18b60*/  F2FP.F16.F32.PACK_AB R130, R174, R179 ;  /* 0x000000b3ae82723e */ /* 0x008fe200000000ff */
[----:B------:R-:W-:Y:S01]  /*18b70*/  LDSM.16.MT88.4 R28, [R233+0x12800] ;  /* 0x01280000e91c783b */ /* 0x000fe20000004200 */
[----:B------:R-:W-:-:S03]  /*18b80*/  FADD.FTZ R179, R179, R180 ;  /* 0x000000b4b3b37221 */ /* 0x000fc60000010000 */
[----:B------:R-:W-:Y:S01]  /*18b90*/  LDSM.16.MT88.4 R32, [R234+0x12800] ;  /* 0x01280000ea20783b */ /* 0x000fe20000004200 */
[----:B------:R-:W-:Y:S01]  /*18ba0*/  FADD.FTZ R174, R174, R179 ;  /* 0x000000b3aeae7221 */ /* 0x000fe20000010000 */
[----:B------:R-:W-:Y:S08]  /*18bb0*/  MUFU.EX2 R181, R181 ;  /* 0x000000b500b57308 */ /* 0x000ff00000000800 */
[----:B------:R-:W3:Y:S01]  /*18bc0*/  MUFU.EX2 R176, R176 ;  /* 0x000000b000b07308 */ /* 0x000ee20000000800 */
[----:B----4-:R-:W-:Y:S01]  /*18bd0*/  F2FP.F16.F32.PACK_AB R129, R185, R178 ;  /* 0x000000b2b981723e */ /* 0x010fe200000000ff */
[----:B------:R-:W-:-:S06]  /*18be0*/  FADD.FTZ R178, R178, R185 ;  /* 0x000000b9b2b27221 */ /* 0x000fcc0000010000 */
[----:B------:R-:W-:Y:S08]  /*18bf0*/  MUFU.EX2 R177, R177 ;  /* 0x000000b100b17308 */ /* 0x000ff00000000800 */
[----:B------:R-:W4:Y:S01]  /*18c00*/  MUFU.EX2 R172, R172 ;  /* 0x000000ac00ac7308 */ /* 0x000f220000000800 */
[----:B---3--:R-:W-:Y:S01]  /*18c10*/  F2FP.F16.F32.PACK_AB R131, R176, R181 ;  /* 0x000000b5b083723e */ /* 0x008fe200000000ff */
[----:B------:R-:W-:-:S04]  /*18c20*/  FADD.FTZ R181, R181, R178 ;  /* 0x000000b2b5b57221 */ /* 0x000fc80000010000 */
[----:B------:R-:W-:Y:S02]  /*18c30*/  FADD.FTZ R176, R176, R181 ;  /* 0x000000b5b0b07221 */ /* 0x000fe40000010000 */
[C---:B------:R-:W-:Y:S01]  /*18c40*/  HMMA.16816.F32 R160, R128.reuse, R156, RZ ;  /* 0x0000009c80a0723c */ /* 0x040fe200000018ff */
[----:B------:R-:W-:Y:S05]  /*18c50*/  MUFU.EX2 R173, R173 ;  /* 0x000000ad00ad7308 */ /* 0x000fea0000000800 */
[C---:B------:R-:W-:Y:S03]  /*18c60*/  HMMA.16816.F32 R156, R128.reuse, R158, RZ ;  /* 0x0000009e809c723c */ /* 0x040fe600000018ff */
[----:B------:R-:W3:Y:S01]  /*18c70*/  MUFU.EX2 R2, R2 ;  /* 0x0000000200027308 */ /* 0x000ee20000000800 */
[C---:B----4-:R-:W-:Y:S01]  /*18c80*/  F2FP.F16.F32.PACK_AB R24, R172.reuse, R177 ;  /* 0x000000b1ac18723e */ /* 0x050fe200000000ff */
[----:B------:R-:W-:Y:S01]  /*18c90*/  FADD.FTZ R177, R177, R174 ;  /* 0x000000aeb1b17221 */ /* 0x000fe20000010000 */
[----:B------:R-:W-:Y:S03]  /*18ca0*/  HMMA.16816.F32 R152, R128, R148, RZ ;  /* 0x000000948098723c */ /* 0x000fe600000018ff */
[----:B------:R-:W-:-:S02]  /*18cb0*/  FADD.FTZ R172, R172, R177 ;  /* 0x000000b1acac7221 */ /* 0x000fc40000010000 */
[----:B------:R-:W-:Y:S01]  /*18cc0*/  MUFU.EX2 R175, R175 ;  /* 0x000000af00af7308 */ /* 0x000fe20000000800 */
[C---:B------:R-:W-:Y:S06]  /*18cd0*/  HMMA.16816.F32 R144, R128.reuse, R140, RZ ;  /* 0x0000008c8090723c */ /* 0x040fec00000018ff */
[----:B------:R-:W-:Y:S01]  /*18ce0*/  HMMA.16816.F32 R148, R128, R150, RZ ;  /* 0x000000968094723c */ /* 0x000fe200000018ff */
[----:B------:R-:W4:Y:S01]  /*18cf0*/  MUFU.EX2 R166, R166 ;  /* 0x000000a600a67308 */ /* 0x000f220000000800 */
[----:B---3--:R-:W-:Y:S01]  /*18d00*/  F2FP.F16.F32.PACK_AB R26, R2, R173 ;  /* 0x000000ad021a723e */ /* 0x008fe200000000ff */
[----:B------:R-:W-:-:S03]  /*18d10*/  FADD.FTZ R173, R173, R172 ;  /* 0x000000acadad7221 */ /* 0x000fc60000010000 */
[C---:B------:R-:W-:Y:S01]  /*18d20*/  HMMA.16816.F32 R140, R128.reuse, R142, RZ ;  /* 0x0000008e808c723c */ /* 0x040fe200000018ff */
[----:B------:R-:W-:Y:S02]  /*18d30*/  FADD.FTZ R173, R2, R173 ;  /* 0x000000ad02ad7221 */ /* 0x000fe40000010000 */
[----:B------:R-:W-:Y:S03]  /*18d40*/  MUFU.EX2 R167, R167 ;  /* 0x000000a700a77308 */ /* 0x000fe60000000800 */
[C---:B------:R-:W-:Y:S05]  /*18d50*/  HMMA.16816.F32 R60, R128.reuse, R64, RZ ;  /* 0x00000040803c723c */ /* 0x040fea00000018ff */
[----:B------:R-:W3:Y:S01]  /*18d60*/  MUFU.EX2 R0, R0 ;  /* 0x0000000000007308 */ /* 0x000ee20000000800 */
[----:B----4-:R-:W-:Y:S01]  /*18d70*/  F2FP.F16.F32.PACK_AB R25, R166, R175 ;  /* 0x000000afa619723e */ /* 0x010fe200000000ff */
        /* <DEDUP_REMOVED lines=11> */
[C---:B-1----:R-:W-:Y:S01]  /*18e30*/  HMMA.16816.F32 R160, R24.reuse, R8, R160 ;  /* 0x0000000818a0723c */ /* 0x042fe200000018a0 */
[----:B------:R-:W-:Y:S05]  /*18e40*/  MUFU.EX2 R184, R184 ;  /* 0x000000b800b87308 */ /* 0x000fea0000000800 */
[----:B------:R-:W-:Y:S01]  /*18e50*/  HMMA.16816.F32 R156, R24, R10, R156 ;  /* 0x0000000a189c723c */ /* 0x000fe2000000189c */
[----:B------:R-:W1:Y:S02]  /*18e60*/  LDSM.16.MT88.4 R8, [R232+0x12800] ;  /* 0x01280000e808783b */ /* 0x000e640000004200 */
        /* <DEDUP_REMOVED lines=9> */
[----:B------:R-:W4:Y:S01]  /*18f00*/  MUFU.EX2 R195, R195 ;  /* 0x000000c300c37308 */ /* 0x000f220000000800 */
[C---:B-----5:R-:W-:Y:S06]  /*18f10*/  HMMA.16816.F32 R100, R128.reuse, R104, RZ ;  /* 0x000000688064723c */ /* 0x060fec00000018ff */
        /* <DEDUP_REMOVED lines=23> */
[----:B------:R-:W3:Y:S05]  /*19090*/  LDSM.16.MT88.4 R16, [R236+0x12800] ;  /* 0x01280000ec10783b */ /* 0x000eea0000004200 */
[C---:B--2---:R-:W-:Y:S06]  /*190a0*/  HMMA.16816.F32 R152, R24.reuse, R12, R152 ;  /* 0x0000000c1898723c */ /* 0x044fec0000001898 */
[C---:B------:R-:W-:Y:S01]  /*190b0*/  HMMA.16816.F32 R148, R24.reuse, R14, R148 ;  /* 0x0000000e1894723c */ /* 0x040fe20000001894 */
[----:B------:R-:W2:Y:S05]  /*190c0*/  LDSM.16.MT88.4 R12, [R234+0x14800] ;  /* 0x01480000ea0c783b */ /* 0x000eaa0000004200 */
[C---:B------:R-:W-:Y:S06]  /*190d0*/  HMMA.16816.F32 R144, R24.reuse, R4, R144 ;  /* 0x000000041890723c */ /* 0x040fec0000001890 */
        /* <DEDUP_REMOVED lines=59> */
[----:B------:R-:W-:Y:S01]  /*19490*/  HMMA.16816.F32 R72, R4, R10, R72 ;  /* 0x0000000a0448723c */ /* 0x000fe20000001848 */
[----:B------:R-:W1:Y:S05]  /*194a0*/  LDSM.16.MT88.4 R8, [R234+0x17000] ;  /* 0x01700000ea08783b */ /* 0x000e6a0000004200 */
[C---:B------:R-:W-:Y:S06]  /*194b0*/  HMMA.16816.F32 R44, R24.reuse, R32, R44 ;  /* 0x00000020182c723c */ /* 0x040fec000000182c */
[C---:B------:R-:W-:Y:S01]  /*194c0*/  HMMA.16816.F32 R48, R24.reuse, R34, R48 ;  /* 0x000000221830723c */ /* 0x040fe20000001830 */
[----:B------:R-:W1:Y:S05]  /*194d0*/  LDSM.16.MT88.4 R32, [R233+0x13000] ;  /* 0x01300000e920783b */ /* 0x000e6a0000004200 */
[C---:B----4-:R-:W-:Y:S06]  /*194e0*/  HMMA.16816.F32 R124, R24.reuse, R28, R124 ;  /* 0x0000001c187c723c */ /* 0x050fec000000187c */
[----:B------:R-:W-:Y:S01]  /*194f0*/  HMMA.16816.F32 R128, R24, R30, R128 ;  /* 0x0000001e1880723c */ /* 0x000fe20000001880 */
[----:B------:R-:W4:Y:S04]  /*19500*/  LDSM.16.MT88.4 R28, [R232+0x13000] ;  /* 0x01300000e81c783b */ /* 0x000f280000004200 */
[----:B------:R-:W4:Y:S01]  /*19510*/  LDSM.16.MT88.4 R24, [R234+0x15000] ;  /* 0x01500000ea18783b */ /* 0x000f220000004200 */
        /* <DEDUP_REMOVED lines=17> */
[----:B------:R-:W1:Y:S05]  /*19630*/  LDSM.16.MT88.4 R32, [R236+0x11800] ;  /* 0x01180000ec20783b */ /* 0x000e6a0000004200 */
[C---:B----4-:R-:W-:Y:S06]  /*19640*/  HMMA.16816.F32 R60, R4.reuse, R28, R60 ;  /* 0x0000001c043c723c */ /* 0x050fec000000183c */
[C---:B------:R-:W-:Y:S01]  /*19650*/  HMMA.16816.F32 R64, R4.reuse, R30, R64 ;  /* 0x0000001e0440723c */ /* 0x040fe20000001840 */
[----:B------:R-:W4:Y:S05]  /*19660*/  LDSM.16.MT88.4 R28, [R234+0x11800] ;  /* 0x01180000ea1c783b */ /* 0x000f2a0000004200 */
        /* <DEDUP_REMOVED lines=26> */
[----:B------:R-:W1:Y:S04]  /*19810*/  LDSM.16.MT88.4 R8, [R233+0x15800] ;  /* 0x01580000e908783b */ /* 0x000e680000004200 */
[----:B------:R-:W-:Y:S01]  /*19820*/  STL [R1+0x4], R0 ;  /* 0x0000040001007387 */ /* 0x000fe20000100800 */
[C---:B------:R-:W-:Y:S03]  /*19830*/  HMMA.16816.F32 R160, R4.reuse, R32, R160 ;  /* 0x0000002004a0723c */ /* 0x040fe600000018a0 */
[----:B------:R-:W-:Y:S03]  /*19840*/  STL [R1+0x8], R2 ;  /* 0x0000080201007387 */ /* 0x000fe60000100800 */
        /* <DEDUP_REMOVED lines=26> */
[C---:B------:R-:W-:Y:S06]  /*199f0*/  HMMA.16816.F32 R92, R4.reuse, R24, R92 ;  /* 0x00000018045c723c */ /* 0x040fec000000185c */
        /* <DEDUP_REMOVED lines=11> */
[----:B------:R-:W-:Y:S01]  /*19ab0*/  ULDC UR7, c[0x0][0x250] ;  /* 0x0000940000077ab9 */ /* 0x000fe20000000800 */
[----:B------:R-:W-:Y:S01]  /*19ac0*/  IADD3 R2, R165, -0x2, RZ ;  /* 0xfffffffea5027810 */ /* 0x000fe20007ffe0ff */
[----:B------:R-:W-:Y:S01]  /*19ad0*/  ULEA UR7, -UR7, URZ, 0x6 ;  /* 0x0000003f07077291 */ /* 0x000fe2000f8e313f */
[----:B------:R-:W-:Y:S01]  /*19ae0*/  MOV R0, R3 ;  /* 0x0000000300007202 */ /* 0x000fe20000000f00 */
[----:B------:R-:W-:Y:S01]  /*19af0*/  ULDC.64 UR10, c[0x0][0x250] ;  /* 0x00009400000a7ab9 */ /* 0x000fe20000000a00 */
[----:B------:R-:W-:Y:S01]  /*19b00*/  IMAD.MOV.U32 R167, RZ, RZ, R164 ;  /* 0x000000ffffa77224 */ /* 0x000fe200078e00a4 */
[----:B------:R-:W-:Y:S01]  /*19b10*/  USHF.R.S32.HI UR4, URZ, 0x1f, UR7 ;  /* 0x0000001f3f047899 */ /* 0x000fe20008011407 */
[----:B------:R1:W-:Y:S01]  /*19b20*/  STL [R1], R2 ;  /* 0x0000000201007387 */ /* 0x0003e20000100800 */
[----:B------:R-:W-:Y:S01]  /*19b30*/  MOV R3, UR7 ;  /* 0x0000000700037c02 */ /* 0x000fe20008000f00 */
[----:B------:R-:W-:Y:S01]  /*19b40*/  ULDC UR9, c[0x0][0x248] ;  /* 0x0000920000097ab9 */ /* 0x000fe20000000800 */
[----:B------:R-:W-:Y:S01]  /*19b50*/  ULDC UR6, c[0x0][0x24c] ;  /* 0x0000930000067ab9 */ /* 0x000fe20000000800 */
[----:B------:R-:W-:-:S02]  /*19b60*/  USHF.L.U64.HI UR11, UR10, 0x5, UR11 ;  /* 0x000000050a0b7899 */ /* 0x000fc4000801020b */
[----:B------:R-:W-:Y:S02]  /*19b70*/  USHF.L.U32 UR12, UR10, 0x5, URZ ;  /* 0x000000050a0c7899 */ /* 0x000fe4000800063f */
[----:B------:R-:W-:Y:S02]  /*19b80*/  USHF.L.U64.HI UR6, UR9, 0x5, UR6 ;  /* 0x0000000509067899 */ /* 0x000fe40008010206 */
[----:B------:R-:W-:Y:S01]  /*19b90*/  USHF.L.U32 UR5, UR9, 0x5, URZ ;  /* 0x0000000509057899 */ /* 0x000fe2000800063f */
[----:B------:R-:W-:Y:S01]  /*19ba0*/  ULDC UR10, c[0x0][0x39c] ;  /* 0x0000e700000a7ab9 */ /* 0x000fe20000000800 */
[----:B------:R-:W-:Y:S01]  /*19bb0*/  ULDC.64 UR14, c[0x0][0x208] ;  /* 0x00008200000e7ab9 */ /* 0x000fe20000000a00 */
[----:B-1----:R-:W-:Y:S01]  /*19bc0*/  IMAD.U32 R2, RZ, RZ, UR4 ;  /* 0x00000004ff027e24 */ /* 0x002fe2000f8e00ff */
[----:B------:R-:W-:-:S08]  /*19bd0*/  ULDC UR4, c[0x0][0x2ec] ;  /* 0x0000bb0000047ab9 */ /* 0x000fd00000000800 */
.L_x_4494:
[----:B------:R1:W5:Y:S01]  /*19be0*/  LDL R164, [R1] ;  /* 0x0000000001a47983 */ /* 0x0003620000100800 */
[----:B------:R-:W-:Y:S04]  /*19bf0*/  DEPBAR.LE SB0, 0x0 ;  /* 0x000080000000791a */ /* 0x000fe80000000000 */
[----:B------:R-:W-:Y:S06]  /*19c00*/  BAR.SYNC.DEFER_BLOCKING 0x0 ;  /* 0x0000000000007b1d */ /* 0x000fec0000010000 */
[----:B------:R-:W-:Y:S01]  /*19c10*/  ULDC UR13, c[0x0][0x250] ;  /* 0x00009400000d7ab9 */ /* 0x000fe20000000800 */
[----:B------:R-:W-:Y:S01]  /*19c20*/  ULDC UR17, c[0x0][0x250] ;  /* 0x0000940000117ab9 */ /* 0x000fe20000000800 */
[----:B------:R-:W-:Y:S02]  /*19c30*/  ULEA UR8, -UR13, URZ, 0x6 ;  /* 0x0000003f0d087291 */ /* 0x000fe4000f8e313f */
[----:B------:R-:W-:Y:S02]  /*19c40*/  ULEA UR16, -UR17, URZ, 0x6 ;  /* 0x0000003f11107291 */ /* 0x000fe4000f8e313f */
[----:B------:R-:W-:Y:S04]  /*19c50*/  USHF.R.S32.HI UR7, URZ, 0x1f, UR8 ;  /* 0x0000001f3f077899 */ /* 0x000fe80008011408 */
[----:B------:R-:W-:Y:S02]  /*19c60*/  IMAD.U32 R3, RZ, RZ, UR16 ;  /* 0x00000010ff037e24 */ /* 0x000fe4000f8e00ff */
[----:B--2---:R-:W-:Y:S03]  /*19c70*/  IMAD.U32 R2, RZ, RZ, UR7 ;  /* 0x00000007ff027e24 */ /* 0x004fe6000f8e00ff */
[----:B------:R-:W-:Y:S02]  /*19c80*/  MOV R10, R3 ;  /* 0x00000003000a7202 */ /* 0x000fe40000000f00 */
[----:B------:R-:W-:Y:S01]  /*19c90*/  MOV R3, R2 ;  /* 0x0000000200037202 */ /* 0x000fe20000000f00 */
[----:B-1----:R-:W-:Y:S06]  /*19ca0*/  @!P3 BRA `(.L_x_4491) ;  /* 0x0000000000f4b947 */ /* 0x002fec0003800000 */
        /* <DEDUP_REMOVED lines=61> */
.L_x_4491:
        /* <DEDUP_REMOVED lines=14> */
[----:B------:R-:W-:Y:S03]  /*1a160*/  IADD3.X R3, R5, UR11, RZ, P0, !PT ;  /* 0x0000000b05037c10 */ /* 0x000fe600087fe4ff */
        /* <DEDUP_REMOVED lines=16> */
[----:B------:R-:W2:Y:S04]  /*1a270*/  LDSM.16.M88.4 R168, [R241+0x9800] ;  /* 0x00980000f1a8783b */ /* 0x000ea80000000200 */
        /* <DEDUP_REMOVED lines=10> */
[----:B------:R-:W-:Y:S03]  /*1a320*/  LDSM.16.M88.4 R200, [R235+0x9000] ;  /* 0x00900000ebc8783b */ /* 0x000fe60000000200 */
[C---:B---3--:R-:W-:Y:S01]  /*1a330*/  HMMA.16816.F32 R12, R32.reuse, R16, RZ ;  /* 0x00000010200c723c */ /* 0x048fe200000018ff */
[----:B------:R-:W-:Y:S04]  /*1a340*/  LDSM.16.M88.4 R204, [R235+0x9800] ;  /* 0x00980000ebcc783b */ /* 0x000fe80000000200 */
[----:B------:R-:W-:Y:S01]  /*1a350*/  LDSM.16.M88.4 R208, [R237] ;  /* 0x00000000edd0783b */ /* 0x000fe20000000200 */
[C---:B------:R-:W-:Y:S03]  /*1a360*/  HMMA.16816.F32 R16, R32.reuse, R18, RZ ;  /* 0x000000122010723c */ /* 0x040fe600000018ff */
[----:B------:R-:W-:Y:S03]  /*1a370*/  LDSM.16.M88.4 R212, [R228] ;  /* 0x00000000e4d4783b */ /* 0x000fe60000000200 */
[C---:B----4-:R-:W-:Y:S06]  /*1a380*/  HMMA.16816.F32 R20, R32.reuse, R24, RZ ;  /* 0x000000182014723c */ /* 0x050fec00000018ff */
[C---:B------:R-:W-:Y:S06]  /*1a390*/  HMMA.16816.F32 R24, R32.reuse, R26, RZ ;  /* 0x0000001a2018723c */ /* 0x040fec00000018ff */
[C---:B--2---:R-:W-:Y:S06]  /*1a3a0*/  HMMA.16816.F32 R28, R32.reuse, R168, RZ ;  /* 0x000000a8201c723c */ /* 0x044fec00000018ff */
[----:B------:R-:W-:Y:S01]  /*1a3b0*/  HMMA.16816.F32 R32, R32, R170, RZ ;  /* 0x000000aa2020723c */ /* 0x000fe200000018ff */
[----:B------:R-:W2:Y:S05]  /*1a3c0*/  LDSM.16.M88.4 R168, [R235+0x8800] ;  /* 0x00880000eba8783b */ /* 0x000eaa0000000200 */
        /* <DEDUP_REMOVED lines=39> */
[C---:B----4-:R-:W-:Y:S06]  /*1a640*/  HMMA.16816.F32 R4, R184.reuse, R188, R4 ;  /* 0x000000bcb804723c */ /* 0x050fec0000001804 */
[C---:B------:R-:W-:Y:S01]  /*1a650*/  HMMA.16816.F32 R8, R184.reuse, R190, R8 ;  /* 0x000000beb808723c */ /* 0x040fe20000001808 */
[----:B------:R-:W-:Y:S05]  /*1a660*/  LDSM.16.M88.4 R188, [R235+0xb800] ;  /* 0x00b80000ebbc783b */ /* 0x000fea0000000200 */
        /* <DEDUP_REMOVED lines=39> */
[C---:B---3--:R-:W-:Y:S06]  /*1a8e0*/  HMMA.16816.F32 R12, R192.reuse, R172, R12 ;  /* 0x000000acc00c723c */ /* 0x048fec000000180c */
[C---:B------:R-:W-:Y:S01]  /*1a8f0*/  HMMA.16816.F32 R16, R192.reuse, R174, R16 ;  /* 0x000000aec010723c */ /* 0x040fe20000001810 */
[----:B------:R-:W3:Y:S05]  /*1a900*/  LDSM.16.M88.4 R172, [R222] ;  /* 0x00000000deac783b */ /* 0x000eea0000000200 */
[C---:B------:R-:W-:Y:S06]  /*1a910*/  HMMA.16816.F32 R20, R192.reuse, R176, R20 ;  /* 0x000000b0c014723c */ /* 0x040fec0000001814 */
[C---:B------:R-:W-:Y:S01]  /*1a920*/  HMMA.16816.F32 R24, R192.reuse, R178, R24 ;  /* 0x000000b2c018723c */ /* 0x040fe20000001818 */
[----:B------:R-:W4:Y:S05]  /*1a930*/  LDSM.16.M88.4 R176, [R221] ;  /* 0x00000000ddb0783b */ /* 0x000f2a0000000200 */
[C---:B------:R-:W-:Y:S06]  /*1a940*/  HMMA.16816.F32 R28, R192.reuse, R180, R28 ;  /* 0x000000b4c01c723c */ /* 0x040fec000000181c */
[----:B------:R-:W-:Y:S01]  /*1a950*/  HMMA.16816.F32 R32, R192, R182, R32 ;  /* 0x000000b6c020723c */ /* 0x000fe20000001820 */
[----:B------:R-:W4:Y:S04]  /*1a960*/  LDSM.16.M88.4 R180, [R220] ;  /* 0x00000000dcb4783b */ /* 0x000f280000000200 */
        /* <DEDUP_REMOVED lines=26> */
[----:B------:R-:W4:Y:S01]  /*1ab10*/  LDSM.16.M88.4 R208, [R242+0x6000] ;  /* 0x00600000f2d0783b */ /* 0x000f220000000200 */
        /* <DEDUP_REMOVED lines=18> */
[----:B------:R-:W3:Y:S05]  /*1ac40*/  LDSM.16.M88.4 R172, [R218] ;  /* 0x00000000daac783b */ /* 0x000eea0000000200 */
[C---:B----4-:R-:W-:Y:S06]  /*1ac50*/  HMMA.16816.F32 R20, R200.reuse, R176, R20 ;  /* 0x000000b0c814723c */ /* 0x050fec0000001814 */
        /* <DEDUP_REMOVED lines=20> */
[C---:B------:R-:W-:Y:S06]  /*1ada0*/  HMMA.16816.F32 R8, R192.reuse, R198, R8 ;  /* 0x000000c6c008723c */ /* 0x040fec0000001808 */
[C---:B---3--:R-:W-:Y:S06]  /*1adb0*/  HMMA.16816.F32 R12, R192.reuse, R172, R12 ;  /* 0x000000acc00c723c */ /* 0x048fec000000180c */
[C---:B------:R-:W-:Y:S06]  /*1adc0*/  HMMA.16816.F32 R16, R192.reuse, R174, R16 ;  /* 0x000000aec010723c */ /* 0x040fec0000001810 */
[C---:B----4-:R-:W-:Y:S06]  /*1add0*/  HMMA.16816.F32 R20, R192.reuse, R176, R20 ;  /* 0x000000b0c014723c */ /* 0x050fec0000001814 */
        /* <DEDUP_REMOVED lines=9> */
[C---:B------:R-:W-:Y:S06]  /*1ae70*/  HMMA.16816.F32 R24, R200.reuse, R186, R24 ;  /* 0x000000bac818723c */ /* 0x040fec0000001818 */
[C---:B------:R-:W-:Y:S06]  /*1ae80*/  HMMA.16816.F32 R28, R200.reuse, R188, R28 ;  /* 0x000000bcc81c723c */ /* 0x040fec000000181c */
[----:B------:R-:W-:Y:S06]  /*1ae90*/  HMMA.16816.F32 R32, R200, R190, R32 ;  /* 0x000000bec820723c */ /* 0x000fec0000001820 */
[C---:B------:R-:W-:Y:S06]  /*1aea0*/  HMMA.16816.F32 R4, R208.reuse, R212, R4 ;  /* 0x000000d4d004723c */ /* 0x040fec0000001804 */
[C---:B------:R-:W-:Y:S06]  /*1aeb0*/  HMMA.16816.F32 R8, R208.reuse, R214, R8 ;  /* 0x000000d6d008723c */ /* 0x040fec0000001808 */
[C---:B-1----:R-:W-:Y:S06]  /*1aec0*/  HMMA.16816.F32 R12, R208.reuse, R168, R12 ;  /* 0x000000a8d00c723c */ /* 0x042fec000000180c */
[C---:B------:R-:W-:Y:S06]  /*1aed0*/  HMMA.16816.F32 R16, R208.reuse, R170, R16 ;  /* 0x000000aad010723c */ /* 0x040fec0000001810 */
[----:B------:R-:W-:Y:S01]  /*1aee0*/  FMUL.FTZ R193, R4, UR10 ;  /* 0x0000000a04c17c20 */ /* 0x000fe20008410000 */
[----:B------:R-:W-:Y:S01]  /*1aef0*/  FMUL.FTZ R191, R5, UR10 ;  /* 0x0000000a05bf7c20 */ /* 0x000fe20008410000 */
[----:B------:R-:W-:Y:S03]  /*1af00*/  FMUL.FTZ R189, R6, UR10 ;  /* 0x0000000a06bd7c20 */ /* 0x000fe60008410000 */
[----:B------:R-:W-:Y:S01]  /*1af10*/  FMUL.FTZ R172, R7, UR10 ;  /* 0x0000000a07ac7c20 */ /* 0x000fe20008410000 */
[----:B------:R-:W1:Y:S01]  /*1af20*/  MUFU.TANH R193, R193 ;  /* 0x000000c100c17308 */ /* 0x000e620000002400 */
[----:B------:R-:W2:Y:S01]  /*1af30*/  LDSM.16.M88.4 R4, [R228+0x7000] ;  /* 0x00700000e404783b */ /* 0x000ea20000000200 */
[----:B------:R-:W-:Y:S01]  /*1af40*/  FMUL.FTZ R8, R8, UR10 ;  /* 0x0000000a08087c20 */ /* 0x000fe20008410000 */
[----:B------:R-:W-:Y:S01]  /*1af50*/  FMUL.FTZ R9, R9, UR10 ;  /* 0x0000000a09097c20 */ /* 0x000fe20008410000 */
[----:B------:R-:W-:Y:S01]  /*1af60*/  FMUL.FTZ R10, R10, UR10 ;  /* 0x0000000a0a0a7c20 */ /* 0x000fe20008410000 */
[----:B------:R-:W-:Y:S01]  /*1af70*/  FMUL.FTZ R11, R11, UR10 ;  /* 0x0000000a0b0b7c20 */ /* 0x000fe20008410000 */
[----:B------:R-:W-:Y:S01]  /*1af80*/  FMUL.FTZ R12, R12, UR10 ;  /* 0x0000000a0c0c7c20 */ /* 0x000fe20008410000 */
[----:B------:R-:W-:Y:S03]  /*1af90*/  FMUL.FTZ R13, R13, UR10 ;  /* 0x0000000a0d0d7c20 */ /* 0x000fe60008410000 */
[----:B------:R-:W3:Y:S01]  /*1afa0*/  MUFU.TANH R168, R8 ;  /* 0x0000000800a87308 */ /* 0x000ee20000002400 */
[----:B------:R-:W-:Y:S01]  /*1afb0*/  FMUL.FTZ R14, R14, UR10 ;  /* 0x0000000a0e0e7c20 */ /* 0x000fe20008410000 */
[----:B------:R-:W-:Y:S01]  /*1afc0*/  FMUL.FTZ R15, R15, UR10 ;  /* 0x0000000a0f0f7c20 */ /* 0x000fe20008410000 */
[----:B------:R-:W-:Y:S01]  /*1afd0*/  FMUL.FTZ R16, R16, UR10 ;  /* 0x0000000a10107c20 */ /* 0x000fe20008410000 */
[----:B------:R-:W-:Y:S01]  /*1afe0*/  FMUL.FTZ R17, R17, UR10 ;  /* 0x0000000a11117c20 */ /* 0x000fe20008410000 */
[----:B------:R-:W-:Y:S01]  /*1aff0*/  FMUL.FTZ R18, R18, UR10 ;  /* 0x0000000a12127c20 */ /* 0x000fe20008410000 */
[----:B------:R-:W-:Y:S04]  /*1b000*/  FMUL.FTZ R19, R19, UR10 ;  /* 0x0000000a13137c20 */ /* 0x000fe80008410000 */
[----:B------:R-:W4:Y:S10]  /*1b010*/  MUFU.TANH R207, R9 ;  /* 0x0000000900cf7308 */ /* 0x000f340000002400 */
[----:B------:R-:W1:Y:S10]  /*1b020*/  MUFU.TANH R205, R10 ;  /* 0x0000000a00cd7308 */ /* 0x000e740000002400 */
[----:B------:R3:W1:Y:S10]  /*1b030*/  MUFU.TANH R170, R11 ;  /* 0x0000000b00aa7308 */ /* 0x0006740000002400 */
[----:B------:R-:W1:Y:S01]  /*1b040*/  MUFU.TANH R191, R191 ;  /* 0x000000bf00bf7308 */ /* 0x000e620000002400 */
[C---:B--2---:R-:W-:Y:S06]  /*1b050*/  HMMA.16816.F32 R20, R208.reuse, R4, R20 ;  /* 0x00000004d014723c */ /* 0x044fec0000001814 */
[C---:B------:R-:W-:Y:S03]  /*1b060*/  HMMA.16816.F32 R24, R208.reuse, R6, R24 ;  /* 0x00000006d018723c */ /* 0x040fe60000001818 */
[----:B------:R-:W2:Y:S01]  /*1b070*/  MUFU.TANH R189, R189 ;  /* 0x000000bd00bd7308 */ /* 0x000ea20000002400 */
[----:B---3--:R-:W3:Y:S02]  /*1b080*/  LDSM.16.M88.4 R8, [R228+0x7800] ;  /* 0x00780000e408783b */ /* 0x008ee40000000200 */
[----:B------:R-:W-:Y:S07]  /*1b090*/  DEPBAR.LE SB0, 0x0 ;  /* 0x000080000000791a */ /* 0x000fee0000000000 */
[----:B------:R-:W1:Y:S01]  /*1b0a0*/  MUFU.TANH R172, R172 ;  /* 0x000000ac00ac7308 */ /* 0x000e620000002400 */
[----:B------:R-:W-:Y:S09]  /*1b0b0*/  BAR.SYNC.DEFER_BLOCKING 0x0 ;  /* 0x0000000000007b1d */ /* 0x000ff20000010000 */
[----:B------:R1:W1:Y:S01]  /*1b0c0*/  MUFU.TANH R203, R12 ;  /* 0x0000000c00cb7308 */ /* 0x0002620000002400 */
[----:B------:R-:W-:Y:S01]  /*1b0d0*/  FMUL.FTZ R20, R20, UR10 ;  /* 0x0000000a14147c20 */ /* 0x000fe20008410000 */
[----:B------:R-:W-:Y:S01]  /*1b0e0*/  FMUL.FTZ R21, R21, UR10 ;  /* 0x0000000a15157c20 */ /* 0x000fe20008410000 */
[----:B------:R-:W-:Y:S01]  /*1b0f0*/  FMUL.FTZ R22, R22, UR10 ;  /* 0x0000000a16167c20 */ /* 0x000fe20008410000 */
[----:B------:R-:W-:Y:S01]  /*1b100*/  FMUL.FTZ R23, R23, UR10 ;  /* 0x0000000a17177c20 */ /* 0x000fe20008410000 */
[----:B------:R-:W-:Y:S01]  /*1b110*/  FMUL.FTZ R24, R24, UR10 ;  /* 0x0000000a18187c20 */ /* 0x000fe20008410000 */
[----:B------:R-:W-:Y:S04]  /*1b120*/  FMUL.FTZ R25, R25, UR10 ;  /* 0x0000000a19197c20 */ /* 0x000fe80008410000 */
[----:B------:R1:W1:Y:S01]  /*1b130*/  MUFU.TANH R201, R13 ;  /* 0x0000000d00c97308 */ /* 0x0002620000002400 */
[----:B------:R-:W-:Y:S01]  /*1b140*/  FMUL.FTZ R26, R26, UR10 ;  /* 0x0000000a1a1a7c20 */ /* 0x000fe20008410000 */
[----:B------:R-:W-:Y:S08]  /*1b150*/  FMUL.FTZ R27, R27, UR10 ;  /* 0x0000000a1b1b7c20 */ /* 0x000ff00008410000 */
[----:B------:R1:W1:Y:S10]  /*1b160*/  MUFU.TANH R177, R14 ;  /* 0x0000000e00b17308 */ /* 0x0002740000002400 */
[----:B------:R1:W1:Y:S01]  /*1b170*/  MUFU.TANH R179, R15 ;  /* 0x0000000f00b37308 */ /* 0x0002620000002400 */
[C---:B---3--:R-:W-:Y:S06]  /*1b180*/  HMMA.16816.F32 R28, R208.reuse, R8, R28 ;  /* 0x00000008d01c723c */ /* 0x048fec000000181c */
[----:B------:R-:W-:Y:S03]  /*1b190*/  HMMA.16816.F32 R32, R208, R10, R32 ;  /* 0x0000000ad020723c */ /* 0x000fe60000001820 */
[----:B------:R3:W1:Y:S04]  /*1b1a0*/  MUFU.TANH R175, R16 ;  /* 0x0000001000af7308 */ /* 0x0006680000002400 */
[----:B-----5:R-:W-:Y:S06]  /*1b1b0*/  MOV R211, R164 ;  /* 0x000000a400d37202 */ /* 0x020fec0000000f00 */
[----:B------:R3:W1:Y:S01]  /*1b1c0*/  MUFU.TANH R173, R17 ;  /* 0x0000001100ad7308 */ /* 0x0006620000002400 */
[----:B------:R-:W-:Y:S09]  /*1b1d0*/  ISETP.GE.AND P0, PT, R211, 0x1, PT ;  /* 0x00000001d300780c */ /* 0x000ff20003f06270 */
        /* <DEDUP_REMOVED lines=27> */
[----:B------:R-:W-:Y:S04]  /*1b390*/  ULEA UR8, -UR9, URZ, 0x6 ;  /* 0x0000003f09087291 */ /* 0x000fe8000f8e313f */
[----:B------:R-:W-:Y:S02]  /*1b3a0*/  USHF.R.S32.HI UR7, URZ, 0x1f, UR8 ;  /* 0x0000001f3f077899 */ /* 0x000fe40008011408 */
[----:B------:R-:W-:Y:S04]  /*1b3b0*/  MOV R8, UR8 ;  /* 0x0000000800087c02 */ /* 0x000fe80008000f00 */
[----:B------:R-:W-:Y:S01]  /*1b3c0*/  MOV R5, UR7 ;  /* 0x0000000700057c02 */ /* 0x000fe20008000f00 */
[----:B------:R-:W-:Y:S06]  /*1b3d0*/  @!P3 BRA `(.L_x_4493) ;  /* 0x0000000000f4b947 */ /* 0x000fec0003800000 */
[----:B------:R-:W2:Y:S02]  /*1b3e0*/  LDC R4, c[0x0][0x380] ;  /* 0x0000e000ff047b82 */ /* 0x000ea40000000800 */
[-C--:B--2---:R-:W-:Y:S04]  /*1b3f0*/  IABS R2, R4.reuse ;  /* 0x0000000400027213 */ /* 0x084fe80000000000 */
[----:B------:R-:W2:Y:S10]  /*1b400*/  I2F.RP R7, R2 ;  /* 0x0000000200077306 */ /* 0x000eb40000209400 */
[----:B--2---:R-:W1:Y:S02]  /*1b410*/  MUFU.RCP R3, R7 ;  /* 0x0000000700037308 */ /* 0x004e640000001000 */
        /* <DEDUP_REMOVED lines=29> */
[----:B------:R-:W-:Y:S02]  /*1b5f0*/  ISETP.GE.U32.AND P6, PT, R8, R2, PT ;  /* 0x000000020800720c */ /* 0x000fe40003fc6070 */
        /* <DEDUP_REMOVED lines=13> */
[----:B------:R-:W4:Y:S01]  /*1b6d0*/  LDC.64 R2, c[0x0][0x230] ;  /* 0x00008c00ff027b82 */ /* 0x000f220000000a00 */
[----:B------:R-:W-:Y:S02]  /*1b6e0*/  IMAD R8, R9, R4, -0x40 ;  /* 0xffffffc009087424 */ /* 0x000fe400078e0204 */
[----:B------:R-:W2:Y:S03]  /*1b6f0*/  LDG.E R7, desc[UR14][R12.64] ;  /* 0x0000000e0c077981 */ /* 0x000ea6000c1e1900 */
[----:B------:R-:W-:Y:S05]  /*1b700*/  SHF.R.S32.HI R4, RZ, 0x1f, R8 ;  /* 0x0000001fff047819 */ /* 0x000fea0000011408 */
[----:B------:R-:W-:Y:S04]  /*1b710*/  IMAD R4, R4, UR9, RZ ;  /* 0x0000000904047c24 */ /* 0x000fe8000f8e02ff */
[C---:B-1----:R-:W-:Y:S02]  /*1b720*/  IMAD R4, R8.reuse, R5, R4 ;  /* 0x0000000508047224 */ /* 0x042fe400078e0204 */
[----:B------:R-:W-:Y:S04]  /*1b730*/  IMAD.WIDE.U32 R8, R8, UR9, RZ ;  /* 0x0000000908087c25 */ /* 0x000fe8000f8e00ff */
[----:B------:R-:W-:Y:S01]  /*1b740*/  IMAD.IADD R9, R9, 0x1, R4 ;  /* 0x0000000109097824 */ /* 0x000fe200078e0204 */
[----:B--2---:R-:W-:Y:S04]  /*1b750*/  IADD3 R6, -R7, R6, RZ ;  /* 0x0000000607067210 */ /* 0x004fe80007ffe1ff */
[----:B------:R-:W-:Y:S01]  /*1b760*/  SHF.R.S32.HI R5, RZ, 0x1f, R6 ;  /* 0x0000001fff057819 */ /* 0x000fe20000011406 */
[CC--:B----4-:R-:W-:Y:S04]  /*1b770*/  IMAD.WIDE.U32 R8, R6.reuse, R2.reuse, R8 ;  /* 0x0000000206087225 */ /* 0x0d0fe800078e0008 */
[----:B------:R-:W-:Y:S04]  /*1b780*/  IMAD R5, R5, R2, RZ ;  /* 0x0000000205057224 */ /* 0x000fe800078e02ff */
[----:B------:R-:W-:Y:S05]  /*1b790*/  IMAD R5, R6, R3, R5 ;  /* 0x0000000306057224 */ /* 0x000fea00078e0205 */
[----:B------:R-:W-:Y:S07]  /*1b7a0*/  IADD3 R5, R9, R5, RZ ;  /* 0x0000000509057210 */ /* 0x000fee0007ffe0ff */
.L_x_4493:
        /* <DEDUP_REMOVED lines=29> */
.L_x_4492:
[----:B-12---:R-:W-:Y:S01]  /*1b980*/  FMNMX.FTZ R2, R193, R167, !PT ;  /* 0x000000a7c1027209 */ /* 0x006fe20007810000 */
[----:B------:R-:W-:Y:S01]  /*1b990*/  LDSM.16.MT88.4 R12, [R236+0x10000] ;  /* 0x01000000ec0c783b */ /* 0x000fe20000004200 */
[----:B------:R-:W-:Y:S02]  /*1b9a0*/  FMNMX.FTZ R3, R189, R0, !PT ;  /* 0x00000000bd037209 */ /* 0x000fe40007810000 */
[----:B------:R-:W-:Y:S02]  /*1b9b0*/  FMNMX.FTZ R5, R191, R2, !PT ;  /* 0x00000002bf057209 */ /* 0x000fe40007810000 */
[----:B------:R-:W-:Y:S02]  /*1b9c0*/  FMNMX.FTZ R2, R172, R3, !PT ;  /* 0x00000003ac027209 */ /* 0x000fe40007810000 */
[----:B------:R-:W-:Y:S01]  /*1b9d0*/  FMNMX.FTZ R4, R168, R5, !PT ;  /* 0x00000005a8047209 */ /* 0x000fe20007810000 */
[----:B---3--:R-:W-:Y:S01]  /*1b9e0*/  LDSM.16.MT88.4 R20, [R234+0x10000] ;  /* 0x01000000ea14783b */ /* 0x008fe20000004200 */
        /* <DEDUP_REMOVED lines=37> */
[C---:B------:R-:W-:Y:S01]  /*1bc40*/  FADD.FTZ R0, -R3.reuse, R0 ;  /* 0x0000000003007221 */ /* 0x040fe20000010100 */
[C---:B------:R-:W-:Y:S01]  /*1bc50*/  FSETP.NEU.FTZ.AND P0, PT, R164.reuse, -INF , PT ;  /* 0xff800000a400780b */ /* 0x040fe20003f1d000 */
[C---:B------:R-:W-:Y:S01]  /*1bc60*/  FMUL.FTZ R184, R164.reuse, UR4 ;  /* 0x00000004a4b87c20 */ /* 0x040fe20008410000 */
[----:B------:R-:W-:Y:S01]  /*1bc70*/  FADD.FTZ R2, -R164, R167 ;  /* 0x000000a7a4027221 */ /* 0x000fe20000010100 */
[----:B------:R-:W-:Y:S03]  /*1bc80*/  FMUL.FTZ R6, R0, UR4 ;  /* 0x0000000400067c20 */ /* 0x000fe60008410000 */
[----:B------:R-:W-:Y:S01]  /*1bc90*/  FSEL R184, R184, RZ, P0 ;  /* 0x000000ffb8b87208 */ /* 0x000fe20000000000 */
[----:B------:R-:W-:Y:S01]  /*1bca0*/  FMUL.FTZ R5, R2, UR4 ;  /* 0x0000000402057c20 */ /* 0x000fe20008410000 */
[----:B------:R-:W-:Y:S01]  /*1bcb0*/  FSETP.NEU.FTZ.AND P0, PT, R3, -INF , PT ;  /* 0xff8000000300780b */ /* 0x000fe20003f1d000 */
[----:B------:R-:W1:Y:S02]  /*1bcc0*/  MUFU.EX2 R0, R6 ;  /* 0x0000000600007308 */ /* 0x000e640000000800 */
        /* <DEDUP_REMOVED lines=10> */
[----:B------:R-:W2:Y:S01]  /*1bd70*/  MUFU.EX2 R2, R5 ;  /* 0x0000000500027308 */ /* 0x000ea20000000800 */
[--C-:B------:R-:W-:Y:S01]  /*1bd80*/  FFMA.FTZ R196, R177, UR4, -R180.reuse ;  /* 0x00000004b1c47c23 */ /* 0x100fe200080108b4 */
[----:B------:R-:W-:Y:S01]  /*1bd90*/  FFMA.FTZ R203, R179, UR4, -R180 ;  /* 0x00000004b3cb7c23 */ /* 0x000fe200080108b4 */
[--C-:B------:R-:W-:Y:S01]  /*1bda0*/  FFMA.FTZ R198, R175, UR4, -R184.reuse ;  /* 0x00000004afc67c23 */ /* 0x100fe200080108b8 */
[----:B------:R-:W-:Y:S01]  /*1bdb0*/  FFMA.FTZ R205, R173, UR4, -R184 ;  /* 0x00000004adcd7c23 */ /* 0x000fe200080108b8 */
        /* <DEDUP_REMOVED lines=23> */
[C---:B------:R-:W-:Y:S01]  /*1bf30*/  FMUL.FTZ R33, R2.reuse, R133 ;  /* 0x0000008502217220 */ /* 0x040fe20000410000 */
        /* <DEDUP_REMOVED lines=17> */
[----:B------:R-:W-:Y:S01]  /*1c050*/  FMUL.FTZ R48, R2, R48 ;  /* 0x0000003002307220 */ /* 0x000fe20000410000 */
[----:B------:R-:W5:Y:S03]  /*1c060*/  LDSM.16.MT88.4 R132, [R233+0x12000] ;  /* 0x01200000e984783b */ /* 0x000f660000004200 */
        /* <DEDUP_REMOVED lines=33> */
[----:B----4-:R-:W-:Y:S01]  /*1c280*/  F2FP.F16.F32.PACK_AB R163, R188, R189 ;  /* 0x000000bdbca3723e */ /* 0x010fe200000000ff */
[----:B------:R-:W-:Y:S01]  /*1c290*/  LDSM.16.MT88.4 R172, [R236+0x14800] ;  /* 0x01480000ecac783b */ /* 0x000fe20000004200 */
[--C-:B------:R-:W-:Y:S01]  /*1c2a0*/  FFMA.FTZ R200, R171, UR4, -R180.reuse ;  /* 0x00000004abc87c23 */ /* 0x100fe200080108b4 */
[----:B------:R-:W-:Y:S01]  /*1c2b0*/  FFMA.FTZ R207, R169, UR4, -R180 ;  /* 0x00000004a9cf7c23 */ /* 0x000fe200080108b4 */
[--C-:B------:R-:W-:Y:S01]  /*1c2c0*/  FFMA.FTZ R245, R186, UR4, -R184.reuse ;  /* 0x00000004baf57c23 */ /* 0x100fe200080108b8 */
[--C-:B------:R-:W-:Y:S01]  /*1c2d0*/  FFMA.FTZ R210, R187, UR4, -R184.reuse ;  /* 0x00000004bbd27c23 */ /* 0x100fe200080108b8 */
[----:B------:R-:W-:Y:S01]  /*1c2e0*/  FMUL.FTZ R77, R2, R77 ;  /* 0x0000004d024d7220 */ /* 0x000fe20000410000 */
[C---:B------:R-:W-:Y:S01]  /*1c2f0*/  HMMA.16816.F32 R4, R160.reuse, R12, R4 ;  /* 0x0000000ca004723c */ /* 0x040fe20000001804 */
[----:B------:R-:W-:Y:S01]  /*1c300*/  MUFU.EX2 R194, R194 ;  /* 0x000000c200c27308 */ /* 0x000fe20000000800 */
[----:B------:R-:W-:Y:S03]  /*1c310*/  LDSM.16.MT88.4 R168, [R234+0x12800] ;  /* 0x01280000eaa8783b */ /* 0x000fe60000004200 */
[----:B------:R-:W-:Y:S01]  /*1c320*/  FMUL.FTZ R78, R0, R78 ;  /* 0x0000004e004e7220 */ /* 0x000fe20000410000 */
[C---:B------:R-:W-:Y:S05]  /*1c330*/  HMMA.16816.F32 R8, R160.reuse, R14, R8 ;  /* 0x0000000ea008723c */ /* 0x040fea0000001808 */
[----:B------:R-:W-:Y:S01]  /*1c340*/  MUFU.EX2 R196, R196 ;  /* 0x000000c400c47308 */ /* 0x000fe20000000800 */
[----:B------:R-:W-:Y:S01]  /*1c350*/  LDSM.16.MT88.4 R176, [R232+0x14800] ;  /* 0x01480000e8b0783b */ /* 0x000fe20000004200 */
[C---:B------:R-:W-:Y:S01]  /*1c360*/  FMUL.FTZ R12, R2.reuse, R152 ;  /* 0x00000098020c7220 */ /* 0x040fe20000410000 */
[----:B------:R-:W-:Y:S03]  /*1c370*/  FMUL.FTZ R13, R2, R153 ;  /* 0x00000099020d7220 */ /* 0x000fe60000410000 */
[C---:B------:R-:W-:Y:S01]  /*1c380*/  FMUL.FTZ R14, R0.reuse, R154 ;  /* 0x0000009a000e7220 */ /* 0x040fe20000410000 */
[C---:B------:R-:W-:Y:S01]  /*1c390*/  FMUL.FTZ R15, R0.reuse, R155 ;  /* 0x0000009b000f7220 */ /* 0x040fe20000410000 */
[----:B------:R-:W-:Y:S01]  /*1c3a0*/  FMUL.FTZ R79, R0, R79 ;  /* 0x0000004f004f7220 */ /* 0x000fe20000410000 */
[----:B------:R-:W-:Y:S01]  /*1c3b0*/  LDSM.16.MT88.4 R152, [R232+0x10800] ;  /* 0x01080000e898783b */ /* 0x000fe20000004200 */
[C---:B------:R-:W-:Y:S01]  /*1c3c0*/  FMUL.FTZ R80, R2.reuse, R80 ;  /* 0x0000005002507220 */ /* 0x040fe20000410000 */
[----:B------:R-:W-:Y:S03]  /*1c3d0*/  FMUL.FTZ R81, R2, R81 ;  /* 0x0000005102517220 */ /* 0x000fe60000410000 */
        /* <DEDUP_REMOVED lines=26> */
[----:B------:R-:W-:Y:S02]  /*1c580*/  FMUL.FTZ R31, R0, R139 ;  /* 0x0000008b001f7220 */ /* 0x000fe40000410000 */
[----:B------:R-:W2:Y:S01]  /*1c590*/  LDSM.16.MT88.4 R136, [R232+0x12000] ;  /* 0x01200000e888783b */ /* 0x000ea20000004200 */
        /* <DEDUP_REMOVED lines=13> */
[C---:B---3--:R-:W-:Y:S04]  /*1c670*/  HMMA.16816.F32 R36, R160.reuse, R148, R36 ;  /* 0x00000094a024723c */ /* 0x048fe80000001824 */
[C---:B------:R-:W-:Y:S02]  /*1c680*/  FMUL.FTZ R100, R2.reuse, R100 ;  /* 0x0000006402647220 */ /* 0x040fe40000410000 */
[C---:B------:R-:W-:Y:S01]  /*1c690*/  HMMA.16816.F32 R40, R160.reuse, R150, R40 ;  /* 0x00000096a028723c */ /* 0x040fe20000001828 */
[----:B------:R-:W-:Y:S01]  /*1c6a0*/  LDSM.16.MT88.4 R148, [R234+0x10800] ;  /* 0x01080000ea94783b */ /* 0x000fe20000004200 */
[----:B------:R-:W-:Y:S03]  /*1c6b0*/  MUFU.EX2 R210, R210 ;  /* 0x000000d200d27308 */ /* 0x000fe60000000800 */
        /* <DEDUP_REMOVED lines=9> */
[----:B------:R-:W3:Y:S04]  /*1c750*/  LDSM.16.MT88.4 R132, [R234+0x14000] ;  /* 0x01400000ea84783b */ /* 0x000ee80000004200 */
        /* <DEDUP_REMOVED lines=21> */
[--C-:B------:R-:W-:Y:S01]  /*1c8b0*/  FFMA.FTZ R201, R201, UR4, -R184.reuse ;  /* 0x00000004c9c97c23 */ /* 0x100fe200080108b8 */
[C---:B---3--:R-:W-:Y:S05]  /*1c8c0*/  HMMA.16816.F32 R76, R160.reuse, R132, R76 ;  /* 0x00000084a04c723c */ /* 0x048fea000000184c */
[C---:B------:R-:W-:Y:S01]  /*1c8d0*/  FMUL.FTZ R120, R2.reuse, R120 ;  /* 0x0000007802787220 */ /* 0x040fe20000410000 */
[C---:B------:R-:W-:Y:S01]  /*1c8e0*/  HMMA.16816.F32 R80, R160.reuse, R134, R80 ;  /* 0x00000086a050723c */ /* 0x040fe20000001850 */
[----:B------:R-:W3:Y:S01]  /*1c8f0*/  LDSM.16.MT88.4 R132, [R236+0x16000] ;  /* 0x01600000ec84783b */ /* 0x000ee20000004200 */
[----:B------:R-:W4:Y:S03]  /*1c900*/  MUFU.EX2 R201, R201 ;  /* 0x000000c900c97308 */ /* 0x000f260000000800 */
        /* <DEDUP_REMOVED lines=14> */
[--C-:B------:R-:W-:Y:S01]  /*1c9f0*/  FFMA.FTZ R208, R214, UR4, -R184.reuse ;  /* 0x00000004d6d07c23 */ /* 0x100fe200080108b8 */
[C---:B-1----:R-:W-:Y:S03]  /*1ca00*/  HMMA.16816.F32 R92, R160.reuse, R140, R92 ;  /* 0x0000008ca05c723c */ /* 0x042fe6000000185c */
[--C-:B------:R-:W-:Y:S01]  /*1ca10*/  FFMA.FTZ R214, R182, UR4, -R184.reuse ;  /* 0x00000004b6d67c23 */ /* 0x100fe200080108b8 */
[----:B------:R-:W-:Y:S01]  /*1ca20*/  FFMA.FTZ R209, R212, UR4, -R184 ;  /* 0x00000004d4d17c23 */ /* 0x000fe200080108b8 */
[--C-:B------:R-:W-:Y:S01]  /*1ca30*/  FFMA.FTZ R212, R185, UR4, -R180.reuse ;  /* 0x00000004b9d47c23 */ /* 0x100fe200080108b4 */
[C---:B------:R-:W-:Y:S01]  /*1ca40*/  HMMA.16816.F32 R96, R160.reuse, R142, R96 ;  /* 0x0000008ea060723c */ /* 0x040fe20000001860 */
[----:B------:R-:W1:Y:S01]  /*1ca50*/  LDSM.16.MT88.4 R140, [R233+0x16000] ;  /* 0x01600000e98c783b */ /* 0x000e620000004200 */
[----:B------:R-:W-:Y:S03]  /*1ca60*/  MUFU.EX2 R208, R208 ;  /* 0x000000d000d07308 */ /* 0x000fe60000000800 */
[--C-:B------:R-:W-:Y:S01]  /*1ca70*/  FFMA.FTZ R206, R206, UR4, -R180.reuse ;  /* 0x00000004cece7c23 */ /* 0x100fe200080108b4 */
[C---:B---3--:R-:W-:Y:S06]  /*1ca80*/  HMMA.16816.F32 R100, R160.reuse, R132, R100 ;  /* 0x00000084a064723c */ /* 0x048fec0000001864 */
[----:B------:R-:W3:Y:S01]  /*1ca90*/  MUFU.EX2 R209, R209 ;  /* 0x000000d100d17308 */ /* 0x000ee20000000800 */
[----:B------:R-:W-:Y:S01]  /*1caa0*/  FFMA.FTZ R213, R213, UR4, -R180 ;  /* 0x00000004d5d57c23 */ /* 0x000fe200080108b4 */
[C---:B------:R-:W-:Y:S01]  /*1cab0*/  HMMA.16816.F32 R104, R160.reuse, R134, R104 ;  /* 0x00000086a068723c */ /* 0x040fe20000001868 */
[----:B------:R-:W5:Y:S02]  /*1cac0*/  LDSM.16.MT88.4 R132, [R232+0x16000] ;  /* 0x01600000e884783b */ /* 0x000f640000004200 */
[----:B------:R-:W-:Y:S03]  /*1cad0*/  FFMA.FTZ R199, R199, UR4, -R184 ;  /* 0x00000004c7c77c23 */ /* 0x000fe600080108b8 */
[C---:B--2---:R-:W-:Y:S02]  /*1cae0*/  HMMA.16816.F32 R108, R160.reuse, R136, R108 ;  /* 0x00000088a06c723c */ /* 0x044fe4000000186c */
[----:B------:R-:W-:Y:S03]  /*1caf0*/  MUFU.EX2 R206, R206 ;  /* 0x000000ce00ce7308 */ /* 0x000fe60000000800 */
[--C-:B------:R-:W-:Y:S01]  /*1cb00*/  FFMA.FTZ R166, R166, UR4, -R180.reuse ;  /* 0x00000004a6a67c23 */ /* 0x100fe200080108b4 */
[C---:B------:R-:W-:Y:S06]  /*1cb10*/  HMMA.16816.F32 R112, R160.reuse, R138, R112 ;  /* 0x0000008aa070723c */ /* 0x040fec0000001870 */
[----:B------:R-:W-:Y:S01]  /*1cb20*/  MUFU.EX2 R213, R213 ;  /* 0x000000d500d57308 */ /* 0x000fe20000000800 */
[----:B----4-:R-:W-:Y:S04]  /*1cb30*/  F2FP.F16.F32.PACK_AB R136, R201, R194 ;  /* 0x000000c2c988723e */ /* 0x010fe800000000ff */
[----:B------:R-:W-:Y:S02]  /*1cb40*/  F2FP.F16.F32.PACK_AB R137, R203, R196 ;  /* 0x000000c4cb89723e */ /* 0x000fe400000000ff */
[----:B------:R-:W-:Y:S03]  /*1cb50*/  F2FP.F16.F32.PACK_AB R138, R205, R198 ;  /* 0x000000c6cd8a723e */ /* 0x000fe600000000ff */
[----:B------:R-:W-:Y:S01]  /*1cb60*/  MUFU.EX2 R199, R199 ;  /* 0x000000c700c77308 */ /* 0x000fe20000000800 */
[----:B------:R-:W-:Y:S01]  /*1cb70*/  F2FP.F16.F32.PACK_AB R139, R207, R200 ;  /* 0x000000c8cf8b723e */ /* 0x000fe200000000ff */
[C---:B-1----:R-:W-:Y:S08]  /*1cb80*/  HMMA.16816.F32 R116, R160.reuse, R140, R116 ;  /* 0x0000008ca074723c */ /* 0x042ff00000001874 */
[----:B------:R-:W-:Y:S01]  /*1cb90*/  MUFU.EX2 R212, R212 ;  /* 0x000000d400d47308 */ /* 0x000fe20000000800 */
[C---:B------:R-:W-:Y:S01]  /*1cba0*/  HMMA.16816.F32 R120, R160.reuse, R142, R120 ;  /* 0x0000008ea078723c */ /* 0x040fe20000001878 */
[----:B------:R-:W1:Y:S08]  /*1cbb0*/  LDSM.16.MT88.4 R140, [R233+0x10800] ;  /* 0x01080000e98c783b */ /* 0x000e700000004200 */
[----:B------:R-:W-:Y:S01]  /*1cbc0*/  MUFU.EX2 R214, R214 ;  /* 0x000000d600d67308 */ /* 0x000fe20000000800 */
[C---:B-----5:R-:W-:Y:S06]  /*1cbd0*/  HMMA.16816.F32 R124, R160.reuse, R132, R124 ;  /* 0x00000084a07c723c */ /* 0x060fec000000187c */
[----:B------:R-:W-:Y:S01]  /*1cbe0*/  HMMA.16816.F32 R128, R160, R134, R128 ;  /* 0x00000086a080723c */ /* 0x000fe20000001880 */
[----:B------:R-:W2:Y:S02]  /*1cbf0*/  LDSM.16.MT88.4 R132, [R233+0x12800] ;  /* 0x01280000e984783b */ /* 0x000ea40000004200 */
[----:B------:R-:W-:Y:S03]  /*1cc00*/  MUFU.EX2 R166, R166 ;  /* 0x000000a600a67308 */ /* 0x000fe60000000800 */
[C---:B------:R-:W-:Y:S03]  /*1cc10*/  HMMA.16816.F32 R4, R136.reuse, R144, R4 ;  /* 0x000000908804723c */ /* 0x040fe60000001804 */
[----:B------:R-:W4:Y:S03]  /*1cc20*/  LDSM.16.MT88.4 R160, [R232+0x12800] ;  /* 0x01280000e8a0783b */ /* 0x000f260000004200 */
[C---:B------:R-:W-:Y:S05]  /*1cc30*/  HMMA.16816.F32 R8, R136.reuse, R146, R8 ;  /* 0x000000928808723c */ /* 0x040fea0000001808 */
[----:B------:R-:W5:Y:S01]  /*1cc40*/  LDSM.16.MT88.4 R144, [R234+0x14800] ;  /* 0x01480000ea90783b */ /* 0x000f620000004200 */
        /* <DEDUP_REMOVED lines=23> */
[----:B------:R-:W-:Y:S05]  /*1cdc0*/  LDSM.16.MT88.4 R172, [R233+0x13000] ;  /* 0x01300000e9ac783b */ /* 0x000fea0000004200 */
[C---:B-----5:R-:W-:Y:S06]  /*1cdd0*/  HMMA.16816.F32 R76, R136.reuse, R144, R76 ;  /* 0x00000090884c723c */ /* 0x060fec000000184c */
[C---:B------:R-:W-:Y:S01]  /*1cde0*/  HMMA.16816.F32 R80, R136.reuse, R146, R80 ;  /* 0x000000928850723c */ /* 0x040fe20000001850 */
[----:B------:R-:W4:Y:S05]  /*1cdf0*/  LDSM.16.MT88.4 R144, [R233+0x16800] ;  /* 0x01680000e990783b */ /* 0x000f2a0000004200 */
[C---:B---3--:R-:W-:Y:S06]  /*1ce00*/  HMMA.16816.F32 R84, R136.reuse, R148, R84 ;  /* 0x000000948854723c */ /* 0x048fec0000001854 */
[C---:B------:R-:W-:Y:S01]  /*1ce10*/  HMMA.16816.F32 R88, R136.reuse, R150, R88 ;  /* 0x000000968858723c */ /* 0x040fe20000001858 */
[----:B------:R-:W3:Y:S05]  /*1ce20*/  LDSM.16.MT88.4 R148, [R232+0x16800] ;  /* 0x01680000e894783b */ /* 0x000eea0000004200 */
[C---:B------:R-:W-:Y:S06]  /*1ce30*/  HMMA.16816.F32 R92, R136.reuse, R176, R92 ;  /* 0x000000b0885c723c */ /* 0x040fec000000185c */
[C---:B------:R-:W-:Y:S05]  /*1ce40*/  HMMA.16816.F32 R96, R136.reuse, R178, R96 ;  /* 0x000000b28860723c */ /* 0x040fea0000001860 */
[----:B------:R-:W-:Y:S01]  /*1ce50*/  MOV R177, R211 ;  /* 0x000000d300b17202 */ /* 0x000fe20000000f00 */
[C---:B-1----:R-:W-:Y:S05]  /*1ce60*/  HMMA.16816.F32 R100, R136.reuse, R140, R100 ;  /* 0x0000008c8864723c */ /* 0x042fea0000001864 */
[----:B------:R-:W-:Y:S01]  /*1ce70*/  FFMA.FTZ R211, R202, UR4, -R180 ;  /* 0x00000004cad37c23 */ /* 0x000fe200080108b4 */
[C---:B------:R-:W-:Y:S01]  /*1ce80*/  HMMA.16816.F32 R104, R136.reuse, R142, R104 ;  /* 0x0000008e8868723c */ /* 0x040fe20000001868 */
[----:B------:R-:W1:Y:S04]  /*1ce90*/  LDSM.16.MT88.4 R140, [R236+0x11000] ;  /* 0x01100000ec8c783b */ /* 0x000e680000004200 */
[--C-:B------:R-:W-:Y:S01]  /*1cea0*/  FFMA.FTZ R202, R204, UR4, -R184.reuse ;  /* 0x00000004ccca7c23 */ /* 0x100fe200080108b8 */
[C---:B--2---:R-:W-:Y:S01]  /*1ceb0*/  HMMA.16816.F32 R108, R136.reuse, R132, R108 ;  /* 0x00000084886c723c */ /* 0x044fe2000000186c */
[----:B------:R-:W2:Y:S04]  /*1cec0*/  MUFU.EX2 R211, R211 ;  /* 0x000000d300d37308 */ /* 0x000ea80000000800 */
[----:B------:R-:W-:Y:S01]  /*1ced0*/  FFMA.FTZ R184, R181, UR4, -R184 ;  /* 0x00000004b5b87c23 */ /* 0x000fe200080108b8 */
[C---:B------:R-:W-:Y:S05]  /*1cee0*/  HMMA.16816.F32 R112, R136.reuse, R134, R112 ;  /* 0x000000868870723c */ /* 0x040fea0000001870 */
[----:B------:R5:W-:Y:S01]  /*1cef0*/  MUFU.EX2 R167, R184 ;  /* 0x000000b800a77308 */ /* 0x000be20000000800 */
[--C-:B------:R-:W-:Y:S01]  /*1cf00*/  FFMA.FTZ R204, R215, UR4, -R180.reuse ;  /* 0x00000004d7cc7c23 */ /* 0x100fe200080108b4 */
[C---:B----4-:R-:W-:Y:S08]  /*1cf10*/  HMMA.16816.F32 R116, R136.reuse, R144, R116 ;  /* 0x000000908874723c */ /* 0x050ff00000001874 */
[----:B------:R-:W4:Y:S01]  /*1cf20*/  MUFU.EX2 R202, R202 ;  /* 0x000000ca00ca7308 */ /* 0x000f220000000800 */
[C---:B------:R-:W-:Y:S01]  /*1cf30*/  HMMA.16816.F32 R120, R136.reuse, R146, R120 ;  /* 0x000000928878723c */ /* 0x040fe20000001878 */
[----:B------:R-:W1:Y:S02]  /*1cf40*/  LDSM.16.MT88.4 R144, [R233+0x11000] ;  /* 0x01100000e990783b */ /* 0x000e640000004200 */
[--C-:B------:R-:W-:Y:S03]  /*1cf50*/  FFMA.FTZ R215, R183, UR4, -R180.reuse ;  /* 0x00000004b7d77c23 */ /* 0x100fe600080108b4 */
[C---:B---3--:R-:W-:Y:S03]  /*1cf60*/  HMMA.16816.F32 R124, R136.reuse, R148, R124 ;  /* 0x00000094887c723c */ /* 0x048fe6000000187c */
[----:B------:R-:W3:Y:S01]  /*1cf70*/  MUFU.EX2 R204, R204 ;  /* 0x000000cc00cc7308 */ /* 0x000ee20000000800 */
[----:B-----5:R-:W-:Y:S01]  /*1cf80*/  LDSM.16.MT88.4 R184, [R233+0x13800] ;  /* 0x01380000e9b8783b */ /* 0x020fe20000004200 */
[----:B------:R-:W-:Y:S01]  /*1cf90*/  F2FP.F16.F32.PACK_AB R132, R209, R208 ;  /* 0x000000d0d184723e */ /* 0x000fe200000000ff */
[----:B------:R-:W-:Y:S07]  /*1cfa0*/  HMMA.16816.F32 R128, R136, R150, R128 ;  /* 0x000000968880723c */ /* 0x000fee0000001880 */
[----:B------:R-:W5:Y:S01]  /*1cfb0*/  MUFU.EX2 R215, R215 ;  /* 0x000000d700d77308 */ /* 0x000f620000000800 */
[----:B--2---:R-:W-:Y:S01]  /*1cfc0*/  F2FP.F16.F32.PACK_AB R133, R211, R206 ;  /* 0x000000ced385723e */ /* 0x004fe200000000ff */
[----:B------:R-:W2:Y:S02]  /*1cfd0*/  LDSM.16.MT88.4 R136, [R232+0x13000] ;  /* 0x01300000e888783b */ /* 0x000ea40000004200 */
[----:B----4-:R-:W-:Y:S01]  /*1cfe0*/  F2FP.F16.F32.PACK_AB R134, R245, R202 ;  /* 0x000000caf586723e */ /* 0x010fe200000000ff */
[----:B------:R-:W-:Y:S01]  /*1cff0*/  FFMA.FTZ R180, R165, UR4, -R180 ;  /* 0x00000004a5b47c23 */ /* 0x000fe200080108b4 */
[----:B---3--:R-:W-:Y:S04]  /*1d000*/  F2FP.F16.F32.PACK_AB R135, R213, R204 ;  /* 0x000000ccd587723e */ /* 0x008fe800000000ff */
[----:B------:R3:W4:Y:S01]  /*1d010*/  MUFU.EX2 R165, R180 ;  /* 0x000000b400a57308 */ /* 0x0007220000000800 */
[----:B------:R-:W4:Y:S02]  /*1d020*/  LDSM.16.MT88.4 R148, [R236+0x15000] ;  /* 0x01500000ec94783b */ /* 0x000f240000004200 */
[C---:B-1----:R-:W-:Y:S06]  /*1d030*/  HMMA.16816.F32 R4, R132.reuse, R140, R4 ;  /* 0x0000008c8404723c */ /* 0x042fec0000001804 */
[C---:B------:R-:W-:Y:S01]  /*1d040*/  HMMA.16816.F32 R8, R132.reuse, R142, R8 ;  /* 0x0000008e8408723c */ /* 0x040fe20000001808 */
[----:B------:R-:W1:Y:S05]  /*1d050*/  LDSM.16.MT88.4 R140, [R234+0x15000] ;  /* 0x01500000ea8c783b */ /* 0x000e6a0000004200 */
[C---:B------:R-:W-:Y:S03]  /*1d060*/  HMMA.16816.F32 R12, R132.reuse, R152, R12 ;  /* 0x00000098840c723c */ /* 0x040fe6000000180c */
[----:B---3--:R-:W-:Y:S03]  /*1d070*/  LDSM.16.MT88.4 R180, [R234+0x13800] ;  /* 0x01380000eab4783b */ /* 0x008fe60000004200 */
[C---:B------:R-:W-:Y:S05]  /*1d080*/  HMMA.16816.F32 R16, R132.reuse, R154, R16 ;  /* 0x0000009a8410723c */ /* 0x040fea0000001810 */
[----:B------:R-:W3:Y:S01]  /*1d090*/  LDSM.16.MT88.4 R152, [R233+0x15000] ;  /* 0x01500000e998783b */ /* 0x000ee20000004200 */
[C---:B------:R-:W-:Y:S06]  /*1d0a0*/  HMMA.16816.F32 R20, R132.reuse, R144, R20 ;  /* 0x000000908414723c */ /* 0x040fec0000001814 */
[C---:B------:R-:W-:Y:S01]  /*1d0b0*/  HMMA.16816.F32 R24, R132.reuse, R146, R24 ;  /* 0x000000928418723c */ /* 0x040fe20000001818 */
[----:B------:R-:W3:Y:S05]  /*1d0c0*/  LDSM.16.MT88.4 R144, [R232+0x15000] ;  /* 0x01500000e890783b */ /* 0x000eea0000004200 */
[C---:B------:R-:W-:Y:S06]  /*1d0d0*/  HMMA.16816.F32 R28, R132.reuse, R156, R28 ;  /* 0x0000009c841c723c */ /* 0x040fec000000181c */
[C---:B------:R-:W-:Y:S01]  /*1d0e0*/  HMMA.16816.F32 R32, R132.reuse, R158, R32 ;  /* 0x0000009e8420723c */ /* 0x040fe20000001820 */
[----:B------:R-:W3:Y:S05]  /*1d0f0*/  LDSM.16.MT88.4 R156, [R236+0x17000] ;  /* 0x01700000ec9c783b */ /* 0x000eea0000004200 */
[C---:B------:R-:W-:Y:S06]  /*1d100*/  HMMA.16816.F32 R36, R132.reuse, R160, R36 ;  /* 0x000000a08424723c */ /* 0x040fec0000001824 */
[C---:B------:R-:W-:Y:S06]  /*1d110*/  HMMA.16816.F32 R40, R132.reuse, R162, R40 ;  /* 0x000000a28428723c */ /* 0x040fec0000001828 */
[C---:B------:R-:W-:Y:S06]  /*1d120*/  HMMA.16816.F32 R44, R132.reuse, R168, R44 ;  /* 0x000000a8842c723c */ /* 0x040fec000000182c */
[C---:B------:R-:W-:Y:S05]  /*1d130*/  HMMA.16816.F32 R48, R132.reuse, R170, R48 ;  /* 0x000000aa8430723c */ /* 0x040fea0000001830 */
[----:B------:R-:W-:Y:S01]  /*1d140*/  F2FP.F16.F32.PACK_AB R168, R210, R199 ;  /* 0x000000c7d2a8723e */ /* 0x000fe200000000ff */
[C---:B------:R-:W-:Y:S05]  /*1d150*/  HMMA.16816.F32 R52, R132.reuse, R172, R52 ;  /* 0x000000ac8434723c */ /* 0x040fea0000001834 */
[----:B-----5:R-:W-:Y:S01]  /*1d160*/  F2FP.F16.F32.PACK_AB R169, R215, R212 ;  /* 0x000000d4d7a9723e */ /* 0x020fe200000000ff */
[C---:B------:R-:W-:Y:S01]  /*1d170*/  HMMA.16816.F32 R56, R132.reuse, R174, R56 ;  /* 0x000000ae8438723c */ /* 0x040fe20000001838 */
[----:B------:R-:W-:Y:S04]  /*1d180*/  LDSM.16.MT88.4 R172, [R232+0x11800] ;  /* 0x01180000e8ac783b */ /* 0x000fe80000004200 */
[----:B------:R-:W-:Y:S01]  /*1d190*/  F2FP.F16.F32.PACK_AB R170, R167, R214 ;  /* 0x000000d6a7aa723e */ /* 0x000fe200000000ff */
[C---:B--2---:R-:W-:Y:S05]  /*1d1a0*/  HMMA.16816.F32 R60, R132.reuse, R136, R60 ;  /* 0x00000088843c723c */ /* 0x044fea000000183c */
[----:B----4-:R-:W-:Y:S01]  /*1d1b0*/  F2FP.F16.F32.PACK_AB R171, R165, R166 ;  /* 0x000000a6a5ab723e */ /* 0x010fe200000000ff */
        /* <DEDUP_REMOVED lines=8> */
[C---:B---3--:R-:W-:Y:S06]  /*1d240*/  HMMA.16816.F32 R84, R132.reuse, R152, R84 ;  /* 0x000000988454723c */ /* 0x048fec0000001854 */
[C---:B------:R-:W-:Y:S06]  /*1d250*/  HMMA.16816.F32 R88, R132.reuse, R154, R88 ;  /* 0x0000009a8458723c */ /* 0x040fec0000001858 */
        /* <DEDUP_REMOVED lines=10> */
[C---:B------:R-:W-:Y:S06]  /*1d300*/  HMMA.16816.F32 R120, R132.reuse, R142, R120 ;  /* 0x0000008e8478723c */ /* 0x040fec0000001878 */
[C---:B---3--:R-:W-:Y:S06]  /*1d310*/  HMMA.16816.F32 R124, R132.reuse, R144, R124 ;  /* 0x00000090847c723c */ /* 0x048fec000000187c */
[----:B------:R-:W-:Y:S06]  /*1d320*/  HMMA.16816.F32 R128, R132, R146, R128 ;  /* 0x000000928480723c */ /* 0x000fec0000001880 */
[C---:B----4-:R-:W-:Y:S01]  /*1d330*/  HMMA.16816.F32 R160, R168.reuse, R156, R4 ;  /* 0x0000009ca8a0723c */ /* 0x050fe20000001804 */
[----:B------:R-:W-:Y:S04]  /*1d340*/  LDSM.16.MT88.4 R4, [R232+0x13800] ;  /* 0x01380000e804783b */ /* 0x000fe80000004200 */
[----:B------:R-:W-:Y:S01]  /*1d350*/  MOV R135, R177 ;  /* 0x000000b100877202 */ /* 0x000fe20000000f00 */
[C---:B------:R-:W-:Y:S03]  /*1d360*/  HMMA.16816.F32 R156, R168.reuse, R158, R8 ;  /* 0x0000009ea89c723c */ /* 0x040fe60000001808 */
[----:B------:R-:W1:Y:S03]  /*1d370*/  LDSM.16.MT88.4 R176, [R236+0x13800] ;  /* 0x01380000ecb0783b */ /* 0x000e660000004200 */
[C---:B------:R-:W-:Y:S05]  /*1d380*/  HMMA.16816.F32 R152, R168.reuse, R148, R12 ;  /* 0x00000094a898723c */ /* 0x040fea000000180c */
[----:B------:R-:W3:Y:S01]  /*1d390*/  LDSM.16.MT88.4 R8, [R236+0x15800] ;  /* 0x01580000ec08783b */ /* 0x000ee20000004200 */
[C---:B------:R-:W-:Y:S06]  /*1d3a0*/  HMMA.16816.F32 R148, R168.reuse, R150, R16 ;  /* 0x00000096a894723c */ /* 0x040fec0000001810 */
[C---:B--2---:R-:W-:Y:S01]  /*1d3b0*/  HMMA.16816.F32 R144, R168.reuse, R136, R20 ;  /* 0x00000088a890723c */ /* 0x044fe20000001814 */
[----:B------:R-:W2:Y:S05]  /*1d3c0*/  LDSM.16.MT88.4 R12, [R234+0x15800] ;  /* 0x01580000ea0c783b */ /* 0x000eaa0000004200 */
[C---:B------:R-:W-:Y:S03]  /*1d3d0*/  HMMA.16816.F32 R140, R168.reuse, R138, R24 ;  /* 0x0000008aa88c723c */ /* 0x040fe60000001818 */
[----:B------:R-:W4:Y:S03]  /*1d3e0*/  LDSM.16.MT88.4 R16, [R233+0x15800] ;  /* 0x01580000e910783b */ /* 0x000f260000004200 */
[C---:B------:R-:W-:Y:S05]  /*1d3f0*/  HMMA.16816.F32 R136, R168.reuse, R172, R28 ;  /* 0x000000aca888723c */ /* 0x040fea000000181c */
[----:B------:R-:W5:Y:S02]  /*1d400*/  LDL.LU R172, [R1+0x4] ;  /* 0x0000040001ac7983 */ /* 0x000f640000300800 */
[----:B------:R-:W-:Y:S02]  /*1d410*/  MOV R173, R135 ;  /* 0x0000008700ad7202 */ /* 0x000fe40000000f00 */
[C---:B------:R-:W-:Y:S01]  /*1d420*/  HMMA.16816.F32 R132, R168.reuse, R174, R32 ;  /* 0x000000aea884723c */ /* 0x040fe20000001820 */
[----:B------:R-:W5:Y:S02]  /*1d430*/  LDL.LU R35, [R1+0x8] ;  /* 0x0000080001237983 */ /* 0x000f640000300800 */
[C---:B------:R-:W-:Y:S02]  /*1d440*/  ISETP.GT.AND P0, PT, R173.reuse, RZ, PT ;  /* 0x000000ffad00720c */ /* 0x040fe40003f04270 */
[----:B------:R-:W4:Y:S01]  /*1d450*/  LDSM.16.MT88.4 R20, [R232+0x15800] ;  /* 0x01580000e814783b */ /* 0x000f220000004200 */
[C---:B-1----:R-:W-:Y:S06]  /*1d460*/  HMMA.16816.F32 R36, R168.reuse, R176, R36 ;  /* 0x000000b0a824723c */ /* 0x042fec0000001824 */
[C---:B------:R-:W-:Y:S01]  /*1d470*/  HMMA.16816.F32 R40, R168.reuse, R178, R40 ;  /* 0x000000b2a828723c */ /* 0x040fe20000001828 */
[----:B------:R-:W1:Y:S05]  /*1d480*/  LDSM.16.MT88.4 R24, [R236+0x17800] ;  /* 0x01780000ec18783b */ /* 0x000e6a0000004200 */
[C---:B------:R-:W-:Y:S03]  /*1d490*/  HMMA.16816.F32 R44, R168.reuse, R180, R44 ;  /* 0x000000b4a82c723c */ /* 0x040fe6000000182c */
[----:B------:R-:W1:Y:S03]  /*1d4a0*/  LDSM.16.MT88.4 R28, [R234+0x17800] ;  /* 0x01780000ea1c783b */ /* 0x000e660000004200 */
[C---:B------:R-:W-:Y:S06]  /*1d4b0*/  HMMA.16816.F32 R48, R168.reuse, R182, R48 ;  /* 0x000000b6a830723c */ /* 0x040fec0000001830 */
[C---:B------:R-:W-:Y:S06]  /*1d4c0*/  HMMA.16816.F32 R52, R168.reuse, R184, R52 ;  /* 0x000000b8a834723c */ /* 0x040fec0000001834 */
[C---:B------:R-:W-:Y:S06]  /*1d4d0*/  HMMA.16816.F32 R56, R168.reuse, R186, R56 ;  /* 0x000000baa838723c */ /* 0x040fec0000001838 */
[C---:B------:R-:W-:Y:S06]  /*1d4e0*/  HMMA.16816.F32 R60, R168.reuse, R4, R60 ;  /* 0x00000004a83c723c */ /* 0x040fec000000183c */
[C---:B------:R-:W-:Y:S01]  /*1d4f0*/  HMMA.16816.F32 R64, R168.reuse, R6, R64 ;  /* 0x00000006a840723c */ /* 0x040fe20000001840 */
[----:B------:R-:W1:Y:S05]  /*1d500*/  LDSM.16.MT88.4 R4, [R233+0x17800] ;  /* 0x01780000e904783b */ /* 0x000e6a0000004200 */
        /* <DEDUP_REMOVED lines=11> */
[C---:B------:R-:W-:Y:S06]  /*1d5c0*/  HMMA.16816.F32 R108, R168.reuse, R28, R108 ;  /* 0x0000001ca86c723c */ /* 0x040fec000000186c */
[C---:B------:R-:W-:Y:S06]  /*1d5d0*/  HMMA.16816.F32 R112, R168.reuse, R30, R112 ;  /* 0x0000001ea870723c */ /* 0x040fec0000001870 */
[C---:B------:R-:W-:Y:S06]  /*1d5e0*/  HMMA.16816.F32 R116, R168.reuse, R4, R116 ;  /* 0x00000004a874723c */ /* 0x040fec0000001874 */
[C---:B------:R-:W-:Y:S06]  /*1d5f0*/  HMMA.16816.F32 R120, R168.reuse, R6, R120 ;  /* 0x00000006a878723c */ /* 0x040fec0000001878 */
[C---:B---3--:R-:W-:Y:S06]  /*1d600*/  HMMA.16816.F32 R124, R168.reuse, R8, R124 ;  /* 0x00000008a87c723c */ /* 0x048fec000000187c */
[----:B------:R-:W-:Y:S05]  /*1d610*/  HMMA.16816.F32 R128, R168, R10, R128 ;  /* 0x0000000aa880723c */ /* 0x000fea0000001880 */
[----:B-----5:R-:W-:Y:S01]  /*1d620*/  FFMA.FTZ R195, R0, R172, R195 ;  /* 0x000000ac00c37223 */ /* 0x020fe200000100c3 */
[----:B------:R-:W-:Y:S05]  /*1d630*/  IADD3 R0, R173, -0x1, RZ ;  /* 0xffffffffad007810 */ /* 0x000fea0007ffe0ff */
[----:B------:R-:W-:Y:S01]  /*1d640*/  FADD.FTZ R190, R190, R195 ;  /* 0x000000c3bebe7221 */ /* 0x000fe20000010000 */
[----:B------:R-:W-:Y:S03]  /*1d650*/  FFMA.FTZ R197, R2, R35, R197 ;  /* 0x0000002302c57223 */ /* 0x000fe600000100c5 */
        /* <DEDUP_REMOVED lines=27> */
[----:B------:R-:W-:Y:S04]  /*1d810*/  FADD.FTZ R214, R214, R199 ;  /* 0x000000c7d6d67221 */ /* 0x000fe80000010000 */
[----:B------:R-:W-:Y:S01]  /*1d820*/  FADD.FTZ R4, R167, R214 ;  /* 0x000000d6a7047221 */ /* 0x000fe20000010000 */
[----:B------:R-:W-:Y:S04]  /*1d830*/  MOV R167, R164 ;  /* 0x000000a400a77202 */ /* 0x000fe80000000f00 */
[----:B------:R-:W-:Y:S04]  /*1d840*/  STL [R1+0x8], R4 ;  /* 0x0000080401007387 */ /* 0x000fe80000100800 */
[----:B------:R1:W-:Y:S04]  /*1d850*/  STL [R1], R0 ;  /* 0x0000000001007387 */ /* 0x0003e80000100800 */
[----:B------:R2:W-:Y:S01]  /*1d860*/  STL [R1+0x4], R2 ;  /* 0x0000040201007387 */ /* 0x0005e20000100800 */
[----:B-1----:R-:W-:Y:S01]  /*1d870*/  MOV R0, R3 ;  /* 0x0000000300007202 */ /* 0x002fe20000000f00 */
[----:B------:R-:W-:Y:S06]  /*1d880*/  @P0 BRA `(.L_x_4494) ;  /* 0xffffffc000d40947 */ /* 0x000fec000383ffff */
.L_x_4490:
[----:B--2---:R-:W2:Y:S04]  /*1d890*/  LDL.LU R2, [R1+0x8] ;  /* 0x0000080001027983 */ /* 0x004ea80000300800 */
[----:B------:R-:W3:Y:S01]  /*1d8a0*/  LDL.LU R4, [R1+0x4] ;  /* 0x0000040001047983 */ /* 0x000ee20000300800 */
        /* <DEDUP_REMOVED lines=328> */
.L_x_4495:
[----:B------:R-:W2:Y:S01]  /*1ed30*/  S2R R42, SR_CTAID.Z ;  /* 0x00000000002a7919 */ /* 0x000ea20000002700 */
[----:B------:R-:W2:Y:S01]  /*1ed40*/  LDC R0, c[0x0][0x270] ;  /* 0x00009c00ff007b82 */ /* 0x000ea20000000800 */
[----:B------:R-:W2:Y:S07]  /*1ed50*/  S2R R11, SR_CTAID.Y ;  /* 0x00000000000b7919 */ /* 0x000eae0000002600 */
[----:B------:R-:W3:Y:S01]  /*1ed60*/  LDC R3, c[0x0][0x2c4] ;  /* 0x0000b100ff037b82 */ /* 0x000ee20000000800 */
[----:B--2---:R-:W-:-:S04]  /*1ed70*/  IMAD R0, R11, R0, R42 ;  /* 0x000000000b007224 */ /* 0x004fc800078e022a */
[----:B---3--:R-:W-:-:S07]  /*1ed80*/  IMAD R3, R0, R3, RZ ;  /* 0x0000000300037224 */ /* 0x008fce00078e02ff */
.L_x_4496:
        /* <DEDUP_REMOVED lines=30> */
.L_x_4498:
[----:B------:R-:W-:Y:S05]  /*1ef70*/  BSYNC B0 ;  /* 0x0000000000007941 */ /* 0x000fea0003800000 */
.L_x_4497:
        /* <DEDUP_REMOVED lines=64> */
.L_x_4500:
[----:B------:R-:W-:Y:S05]  /*1f380*/  BSYNC B0 ;  /* 0x0000000000007941 */ /* 0x000fea0003800000 */
.L_x_4499:
        /* <DEDUP_REMOVED lines=21> */
.L_x_4502:
[----:B------:R-:W-:Y:S05]  /*1f4e0*/  BSYNC B0 ;  /* 0x0000000000007941 */ /* 0x000fea0003800000 */
.L_x_4501:
        /* <DEDUP_REMOVED lines=21> */
.L_x_4504:
[----:B------:R-:W-:Y:S05]  /*1f640*/  BSYNC B0 ;  /* 0x0000000000007941 */ /* 0x000fea0003800000 */
.L_x_4503:
        /* <DEDUP_REMOVED lines=17> */
.L_x_4505:
        /* <DEDUP_REMOVED lines=10> */
.L_x_8905:


//--------------------- .text._ZN5flash24flash_fwd_splitkv_kernelI23Flash_fwd_kernel_traitsILi256ELi64ELi64ELi4ELb0ELb0EN7cutlass6half_tE19Flash_kernel_traitsILi256ELi64ELi64ELi4ES3_EELb0ELb0ELb1ELb0ELb0ELb0ELb0ELb1EEEvNS_16Flash_fwd_paramsE --------------------------
	.section	.text._ZN5flash24flash_fwd_splitkv_kernelI23Flash_fwd_kernel_traitsILi256ELi64ELi64ELi4ELb0ELb0EN7cutlass6half_tE19Flash_kernel_traitsILi256ELi64ELi64ELi4ES3_EELb0ELb0ELb1ELb0ELb0ELb0ELb0ELb1EEEvNS_16Flash_fwd_paramsE,"ax",@progbits
	.align	128
        .global         _ZN5flash24flash_fwd_splitkv_kernelI23Flash_fwd_kernel_traitsILi256ELi64ELi64ELi4ELb0ELb0EN7cutlass6half_tE19Flash_kernel_traitsILi256ELi64ELi64ELi4ES3_EELb0ELb0ELb1ELb0ELb0ELb0ELb0ELb1EEEvNS_16Flash_fwd_paramsE
        .type           _ZN5flash24flash_fwd_splitkv_kernelI23Flash_fwd_kernel_traitsILi256ELi64ELi64ELi4ELb0ELb0EN7cutlass6half_tE19Flash_kernel_traitsILi256ELi64ELi64ELi4ES3_EELb0ELb0ELb1ELb0ELb0ELb0ELb0ELb1EEEvNS_16Flash_fwd_paramsE,@function
        .size           _ZN5flash24flash_fwd_splitkv_kernelI23Flash_fwd_kernel_traitsILi256ELi64ELi64ELi4ELb0ELb0EN7cutlass6half_tE19Flash_kernel_traitsILi256ELi64ELi64ELi4ES3_EELb0ELb0ELb1ELb0ELb0ELb0ELb0ELb1EEEvNS_16Flash_fwd_paramsE,(.L_x_8860 - _ZN5flash24flash_fwd_splitkv_kernelI23Flash_fwd_kernel_traitsILi256ELi64ELi64ELi4ELb0ELb0EN7cutlass6half_tE19Flash_kernel_traitsILi256ELi64ELi64ELi4ES3_EELb0ELb0ELb1ELb0ELb0ELb0ELb0ELb1EEEvNS_16Flash_fwd_paramsE)
        .other          _ZN5flash24flash_fwd_splitkv_kernelI23Flash_fwd_kernel_traitsILi256ELi64ELi64ELi4ELb0ELb0EN7cutlass6half_tE19Flash_kernel_traitsILi256ELi64ELi64ELi4ES3_EELb0ELb0ELb1ELb0ELb0ELb0ELb0ELb1EEEvNS_16Flash_fwd_paramsE,@"STO_CUDA_ENTRY STV_DEFAULT"
_ZN5flash24flash_fwd_splitkv_kernelI23Flash_fwd_kernel_traitsILi256ELi64ELi64ELi4ELb0ELb0EN7cutlass6half_tE19Flash_kernel_traitsILi256ELi64ELi64ELi4ES3_EELb0ELb0ELb1ELb0ELb0ELb0ELb0ELb1EEEvNS_16Flash_fwd_paramsE:
.text._ZN5flash24flash_fwd_splitkv_kernelI23Flash_fwd_kernel_traitsILi256ELi64ELi64ELi4ELb0ELb0EN7cutlass6half_tE19Flash_kernel_traitsILi256ELi64ELi64ELi4ES3_EELb0ELb0ELb1ELb0ELb0ELb0ELb0ELb1EEEvNS_16Flash_fwd_paramsE:
[----:B------:R-:W1:Y:S08]  /*0000*/  LDC R1, c[0x0][0x28] ;  /* 0x00000a00ff017b82 */ /* 0x000e700000000800 */
[----:B------:R-:W2:Y:S01]  /*0010*/  LDC.64 R28, c[0x0][0x198] ;  /* 0x00006600ff1c7b82 */ /* 0x000ea20000000a00 */
[----:B------:R-:W-:Y:S01]  /*0020*/  BSSY B4, `(.L_x_4506) ;  /* 0x0000003000047945 */ /* 0x000fe20003800000 */
[----:B-1----:R-:W-:-:S06]  /*0030*/  IADD3 R1, R1, -0x48, RZ ;  /* 0xffffffb801017810 */ /* 0x002fcc0007ffe0ff */
[----:B--2---:R-:W-:Y:S05]  /*0040*/  CALL.REL.NOINC `($_ZN5flash24flash_fwd_splitkv_kernelI23Flash_fwd_kernel_traitsILi256ELi64ELi64ELi4ELb0ELb0EN7cutlass6half_tE19Flash_kernel_traitsILi256ELi64ELi64ELi4ES3_EELb0ELb0ELb1ELb0ELb0ELb0ELb0ELb1EEEvNS_16Flash_fwd_paramsE$_ZN5flash30compute_attn_1rowblock_splitkvI23Flash_fwd_kernel_traitsILi256ELi64ELi64ELi4ELb0ELb0EN7cutlass6half_tE19Flash_kernel_traitsILi256ELi64ELi64ELi4ES3_EELb0ELb0ELb1ELb0ELb0ELb0ELb0ELb1ENS_16Flash_fwd_paramsEEEvRKT8_iiiii) ;  /* 0x0000000000087944 */ /* 0x004fea0003c00000 */
[----:B------:R-:W-:Y:S05]  /*0050*/  BSYNC B4 ;  /* 0x0000000000047941 */ /* 0x000fea0003800000 */
.L_x_4506:
[----:B------:R-:W-:Y:S05]  /*0060*/  EXIT ;  /* 0x000000000000794d */ /* 0x000fea0003800000 */
        .type           $_ZN5flash24flash_fwd_splitkv_kernelI23Flash_fwd_kernel_traitsILi256ELi64ELi64ELi4ELb0ELb0EN7cutlass6half_tE19Flash_kernel_traitsILi256ELi64ELi64ELi4ES3_EELb0ELb0ELb1ELb0ELb0ELb0ELb0ELb1EEEvNS_16Flash_fwd_paramsE$_ZN5flash30compute_attn_1rowblock_splitkvI23Flash_fwd_kernel_traitsILi256ELi64ELi64ELi4ELb0ELb0EN7cutlass6half_tE19Flash_kernel_traitsILi256ELi64ELi64ELi4ES3_EELb0ELb0ELb1ELb0ELb0ELb0ELb0ELb1ENS_16Flash_fwd_paramsEEEvRKT8_iiiii,@function
        .size           $_ZN5flash24flash_fwd_splitkv_kernelI23Flash_fwd_kernel_traitsILi256ELi64ELi64ELi4ELb0ELb0EN7cutlass6half_tE19Flash_kernel_traitsILi256ELi64ELi64ELi4ES3_EELb0ELb0ELb1ELb0ELb0ELb0ELb0ELb1EEEvNS_16Flash_fwd_paramsE$_ZN5flash30compute_attn_1rowblock_splitkvI23Flash_fwd_kernel_traitsILi256ELi64ELi64ELi4ELb0ELb0EN7cutlass6half_tE19Flash_kernel_traitsILi256ELi64ELi64ELi4ES3_EELb0ELb0ELb1ELb0ELb0ELb0ELb0ELb1ENS_16Flash_fwd_paramsEEEvRKT8_iiiii,(.L_x_8860 - $_ZN5flash24flash_fwd_splitkv_kernelI23Flash_fwd_kernel_traitsILi256ELi64ELi64ELi4ELb0ELb0EN7cutlass6half_tE19Flash_kernel_traitsILi256ELi64ELi64ELi4ES3_EELb0ELb0ELb1ELb0ELb0ELb0ELb0ELb1EEEvNS_16Flash_fwd_paramsE$_ZN5flash30compute_attn_1rowblock_splitkvI23Flash_fwd_kernel_traitsILi256ELi64ELi64ELi4ELb0ELb0EN7cutlass6half_tE19Flash_kernel_traitsILi256ELi64ELi64ELi4ES3_EELb0ELb0ELb1ELb0ELb0ELb0ELb0ELb1ENS_16Flash_fwd_paramsEEEvRKT8_iiiii)
$_ZN5flash24flash_fwd_splitkv_kernelI23Flash_fwd_kernel_traitsILi256ELi64ELi64ELi4ELb0ELb0EN7cutlass6half_tE19Flash_kernel_traitsILi256ELi64ELi64ELi4ES3_EELb0ELb0ELb1ELb0ELb0ELb0ELb0ELb1EEEvNS_16Flash_fwd_paramsE$_ZN5flash30compute_attn_1rowblock_splitkvI23Flash_fwd_kernel_traitsILi256ELi64ELi64ELi4ELb0ELb0EN7cutlass6half_tE19Flash_kernel_traitsILi256ELi64ELi64ELi4ES3_EELb0ELb0ELb1ELb0ELb0ELb0ELb0ELb1ENS_16Flash_fwd_paramsEEEvRKT8_iiiii:
[----:B------:R-:W-:Y:S02]  /*0070*/  ULDC.64 UR6, c[0x0][0x208] ;  /* 0x0000820000067ab9 */ /* 0x000fe40000000a00 */
[----:B------:R-:W2:Y:S01]  /*0080*/  LD.E.64 R2, desc[UR6][R28.64+0xe0] ;  /* 0x0000e0061c027980 */ /* 0x000ea2000c101b00 */
[----:B------:R-:W1:Y:S01]  /*0090*/  S2R R33, SR_CTAID.Y ;  /* 0x0000000000217919 */ /* 0x000e620000002600 */
[----:B------:R-:W-:Y:S02]  /*00a0*/  IMAD.MOV.U32 R37, RZ, RZ, -0x1 ;  /* 0xffffffffff257424 */ /* 0x000fe400078e00ff */
[----:B------:R-:W3:Y:S01]  /*00b0*/  LD.E.64 R4, desc[UR6][R28.64+0xf0] ;  /* 0x0000f0061c047980 */ /* 0x000ee2000c101b00 */
[----:B--2---:R-:W-:-:S04]  /*00c0*/  ISETP.NE.U32.AND P0, PT, R2, RZ, PT ;  /* 0x000000ff0200720c */ /* 0x004fc80003f05070 */
[----:B------:R-:W-:Y:S01]  /*00d0*/  ISETP.NE.AND.EX P0, PT, R3, RZ, PT, P0 ;  /* 0x000000ff0300720c */ /* 0x000fe20003f05300 */
[----:B-1----:R-:W-:-:S12]  /*00e0*/  IMAD.WIDE R2, R33, 0x4, R2 ;  /* 0x0000000421027825 */ /* 0x002fd800078e0202 */
[----:B------:R-:W2:Y:S04]  /*00f0*/  @P0 LD.E R37, desc[UR6][R2.64] ;  /* 0x0000000602250980 */ /* 0x000ea8000c101900 */
[----:B------:R-:W2:Y:S01]  /*0100*/  @P0 LD.E R0, desc[UR6][R2.64+0x4] ;  /* 0x0000040602000980 */ /* 0x000ea2000c101900 */
[----:B---3--:R-:W-:-:S04]  /*0110*/  ISETP.NE.U32.AND P4, PT, R4, RZ, PT ;  /* 0x000000ff0400720c */ /* 0x008fc80003f85070 */
[----:B------:R-:W-:Y:S01]  /*0120*/  ISETP.NE.AND.EX P4, PT, R5, RZ, PT, P4 ;  /* 0x000000ff0500720c */ /* 0x000fe20003f85340 */
[----:B------:R-:W-:Y:S01]  /*0130*/  IMAD.MOV.U32 R10, RZ, RZ, RZ ;  /* 0x000000ffff0a7224 */ /* 0x000fe200078e00ff */
[----:B------:R-:W3:Y:S01]  /*0140*/  LD.E.64 R2, desc[UR6][R28.64+0xe8] ;  /* 0x0000e8061c027980 */ /* 0x000ee2000c101b00 */
[----:B------:R-:W-:-:S10]  /*0150*/  IMAD.WIDE R30, R33, 0x4, R4 ;  /* 0x00000004211e7825 */ /* 0x000fd400078e0204 */
[----:B------:R1:W5:Y:S01]  /*0160*/  @P4 LD.E R10, desc[UR6][R30.64] ;  /* 0x000000061e0a4980 */ /* 0x000362000c101900 */
[----:B--2---:R-:W-:-:S06]  /*0170*/  @P0 IADD3 R19, -R37, R0, RZ ;  /* 0x0000000025130210 */ /* 0x004fcc0007ffe1ff */
[----:B------:R-:W2:Y:S04]  /*0180*/  @!P0 LD.E R19, desc[UR6][R28.64+0xb4] ;  /* 0x0000b4061c138980 */ /* 0x000ea8000c101900 */
[----:B------:R1:W-:Y:S01]  /*0190*/  STL [R1+0x8], R37 ;  /* 0x0000082501007387 */ /* 0x0003e20000100800 */
[----:B------:R-:W4:Y:S01]  /*01a0*/  S2R R185, SR_TID.X ;  /* 0x0000000000b97919 */ /* 0x000f220000002100 */
[----:B---3--:R-:W-:-:S04]  /*01b0*/  ISETP.NE.U32.AND P0, PT, R2, RZ, PT ;  /* 0x000000ff0200720c */ /* 0x008fc80003f05070 */
[----:B------:R-:W-:Y:S01]  /*01c0*/  ISETP.NE.AND.EX P0, PT, R3, RZ, PT, P0 ;  /* 0x000000ff0300720c */ /* 0x000fe20003f05300 */
[----:B------:R-:W-:Y:S01]  /*01d0*/  BSSY B0, `(.L_x_4507) ;  /* 0x0000009000007945 */ /* 0x000fe20003800000 */
[----:B------:R-:W-:Y:S02]  /*01e0*/  IMAD.MOV.U32 R15, RZ, RZ, -0x1 ;  /* 0xffffffffff0f7424 */ /* 0x000fe400078e00ff */
[----:B------:R-:W-:Y:S01]  /*01f0*/  IMAD.WIDE R2, R33, 0x4, R2 ;  /* 0x0000000421027825 */ /* 0x000fe200078e0202 */
[----:B--2---:R1:W-:Y:S08]  /*0200*/  STL [R1+0x10], R19 ;  /* 0x0000101301007387 */ /* 0x0043f00000100800 */
[----:B----4-:R-:W-:Y:S05]  /*0210*/  @!P0 BRA `(.L_x_4508) ;  /* 0x0000000000108947 */ /* 0x010fea0003800000 */
[----:B------:R-:W2:Y:S02]  /*0220*/  LD.E.U8 R0, desc[UR6][R28.64+0x1b2] ;  /* 0x0001b2061c007980 */ /* 0x000ea4000c101100 */
[----:B--2---:R-:W-:-:S13]  /*0230*/  ISETP.NE.AND P1, PT, R0, RZ, PT ;  /* 0x000000ff0000720c */ /* 0x004fda0003f25270 */
[----:B------:R-:W-:Y:S05]  /*0240*/  @!P1 BRA `(.L_x_4508) ;  /* 0x0000000000049947 */ /* 0x000fea0003800000 */
[----:B------:R2:W5:Y:S02]  /*0250*/  LD.E R15, desc[UR6][R2.64] ;  /* 0x00000006020f7980 */ /* 0x000564000c101900 */
.L_x_4508:
[----:B------:R-:W-:Y:S05]  /*0260*/  BSYNC B0 ;  /* 0x0000000000007941 */ /* 0x000fea0003800000 */
.L_x_4507:
        /* <DEDUP_REMOVED lines=8> */
.L_x_4510:
[----:B------:R3:W5:Y:S02]  /*02f0*/  LD.E R0, desc[UR6][R28.64+0xb8] ;  /* 0x0000b8061c007980 */ /* 0x000764000c101900 */
.L_x_4511:
[----:B------:R-:W-:Y:S05]  /*0300*/  BSYNC B0 ;  /* 0x0000000000007941 */ /* 0x000fea0003800000 */
.L_x_4509:
        /* <DEDUP_REMOVED lines=10> */
.L_x_4513:
[----:B------:R-:W2:Y:S01]  /*03b0*/  LD.E.64 R2, desc[UR6][R28.64+0x108] ;  /* 0x000108061c027980 */ /* 0x000ea2000c101b00 */
[----:B------:R-:W-:Y:S01]  /*03c0*/  BSSY B0, `(.L_x_4515) ;  /* 0x0000006000007945 */ /* 0x000fe20003800000 */
[----:B------:R-:W-:Y:S01]  /*03d0*/  IMAD.MOV.U32 R0, RZ, RZ, RZ ;  /* 0x000000ffff007224 */ /* 0x000fe200078e00ff */
[----:B--2---:R-:W-:-:S04]  /*03e0*/  ISETP.NE.U32.AND P0, PT, R2, RZ, PT ;  /* 0x000000ff0200720c */ /* 0x004fc80003f05070 */
[----:B------:R-:W-:-:S13]  /*03f0*/  ISETP.NE.AND.EX P0, PT, R3, RZ, PT, P0 ;  /* 0x000000ff0300720c */ /* 0x000fda0003f05300 */
[----:B------:R-:W-:Y:S05]  /*0400*/  @!P0 BRA `(.L_x_4516) ;  /* 0x0000000000048947 */ /* 0x000fea0003800000 */
[----:B------:R2:W5:Y:S02]  /*0410*/  LD.E R0, desc[UR6][R28.64+0xbc] ;  /* 0x0000bc061c007980 */ /* 0x000564000c101900 */
.L_x_4516:
[----:B------:R-:W-:Y:S05]  /*0420*/  BSYNC B0 ;  /* 0x0000000000007941 */ /* 0x000fea0003800000 */
.L_x_4515:
[----:B-----5:R-:W-:Y:S02]  /*0430*/  IADD3 R237, R131, R0, RZ ;  /* 0x0000000083ed7210 */ /* 0x020fe40007ffe0ff */
.L_x_4514:
[----:B------:R-:W-:Y:S05]  /*0440*/  BSYNC B1 ;  /* 0x0000000000017941 */ /* 0x000fea0003800000 */
.L_x_4512:
[----:B------:R-:W4:Y:S01]  /*0450*/  S2R R34, SR_CTAID.X ;  /* 0x0000000000227919 */ /* 0x000f220000002500 */
[----:B------:R-:W-:Y:S01]  /*0460*/  MOV R27, 0x50 ;  /* 0x00000050001b7802 */ /* 0x000fe20000000f00 */
[----:B------:R-:W-:-:S03]  /*0470*/  IMAD.MOV.U32 R3, RZ, RZ, 0x0 ;  /* 0x00000000ff037424 */ /* 0x000fc600078e00ff */
[----:B------:R-:W-:Y:S01]  /*0480*/  MOV R2, R27 ;  /* 0x0000001b00027202 */ /* 0x000fe20000000f00 */
[----:B----4-:R-:W-:-:S05]  /*0490*/  IMAD.SHL.U32 R186, R34, 0x40, RZ ;  /* 0x0000004022ba7824 */ /* 0x010fca00078e00ff */
[----:B------:R-:W-:-:S13]  /*04a0*/  ISETP.GT.AND P0, PT, R19, R186, PT ;  /* 0x000000ba1300720c */ /* 0x000fda0003f04270 */
[----:B-123--:R-:W-:Y:S05]  /*04b0*/  @!P0 RET.REL.NODEC R2 `(_ZN5flash24flash_fwd_splitkv_kernelI23Flash_fwd_kernel_traitsILi256ELi64ELi64ELi4ELb0ELb0EN7cutlass6half_tE19Flash_kernel_traitsILi256ELi64ELi64ELi4ES3_EELb0ELb0ELb1ELb0ELb0ELb0ELb0ELb1EEEvNS_16Flash_fwd_paramsE) ;  /* 0xfffffff802d08950 */ /* 0x00efea0003c3ffff */
[----:B------:R-:W2:Y:S01]  /*04c0*/  LD.E R0, desc[UR6][R28.64+0xb8] ;  /* 0x0000b8061c007980 */ /* 0x000ea2000c101900 */
[----:B------:R-:W-:-:S05]  /*04d0*/  VIADD R2, R237, 0x3f ;  /* 0x0000003fed027836 */ /* 0x000fca0000000000 */
[----:B------:R-:W-:-:S04]  /*04e0*/  SHF.R.S32.HI R3, RZ, 0x1f, R2 ;  /* 0x0000001fff037819 */ /* 0x000fc80000011402 */
[----:B------:R-:W-:Y:S01]  /*04f0*/  LEA.HI R2, R3, R2, RZ, 0x6 ;  /* 0x0000000203027211 */ /* 0x000fe200078f30ff */
[----:B--2---:R-:W-:-:S05]  /*0500*/  VIADD R0, R0, 0x3f ;  /* 0x0000003f00007836 */ /* 0x004fca0000000000 */
[----:B------:R-:W-:-:S04]  /*0510*/  SHF.R.S32.HI R4, RZ, 0x1f, R0 ;  /* 0x0000001fff047819 */ /* 0x000fc80000011400 */
[----:B------:R-:W-:Y:S02]  /*0520*/  LEA.HI R3, R4, R0, RZ, 0x6 ;  /* 0x0000000004037211 */ /* 0x000fe400078f30ff */
[----:B------:R-:W-:Y:S02]  /*0530*/  SHF.R.S32.HI R0, RZ, 0x6, R2 ;  /* 0x00000006ff007819 */ /* 0x000fe40000011402 */
[----:B------:R-:W-:-:S04]  /*0540*/  SHF.R.S32.HI R2, RZ, 0x6, R3 ;  /* 0x00000006ff027819 */ /* 0x000fc80000011403 */
[----:B------:R-:W-:-:S04]  /*0550*/  VIMNMX R36, R2, R0, PT ;  /* 0x0000000002247248 */ /* 0x000fc80003fe0100 */
[----:B------:R-:W-:Y:S01]  /*0560*/  ISETP.GT.AND P0, PT, R36, RZ, PT ;  /* 0x000000ff2400720c */ /* 0x000fe20003f04270 */
[----:B------:R1:W-:-:S12]  /*0570*/  STL [R1+0xc], R36 ;  /* 0x00000c2401007387 */ /* 0x0003d80000100800 */
        /* <DEDUP_REMOVED lines=12> */
[----:B------:R-:W-:Y:S01]  /*0640*/  LOP3.LUT R16, R17, 0xfffffff8, RZ, 0xc0, !PT ;  /* 0xfffffff811107812 */ /* 0x000fe200078ec0ff */
[----:B------:R-:W3:Y:S01]  /*0650*/  S2R R32, SR_CTAID.Z ;  /* 0x0000000000207919 */ /* 0x000ee20000002700 */
[----:B------:R-:W-:-:S03]  /*0660*/  @!P0 SHF.R.S32.HI R13, RZ, 0x1f, R33 ;  /* 0x0000001fff0d8819 */ /* 0x000fc60000011421 */
[----:B------:R-:W-:-:S04]  /*0670*/  IMAD.IADD R16, R185, 0x1, -R16 ;  /* 0x00000001b9107824 */ /* 0x000fc800078e0a10 */
[C---:B------:R-:W-:Y:S01]  /*0680*/  IMAD.SHL.U32 R2, R16.reuse, 0x8, RZ ;  /* 0x0000000810027824 */ /* 0x040fe200078e00ff */
[----:B------:R-:W-:Y:S01]  /*0690*/  SHF.R.S32.HI R18, RZ, 0x1f, R186 ;  /* 0x0000001fff127819 */ /* 0x000fe200000114ba */
[----:B------:R-:W-:Y:S01]  /*06a0*/  BSSY B0, `(.L_x_4518) ;  /* 0x0000030000007945 */ /* 0x000fe20003800000 */
[----:B------:R-:W-:Y:S01]  /*06b0*/  ISETP.NE.AND P3, PT, R16, RZ, PT ;  /* 0x000000ff1000720c */ /* 0x000fe20003f65270 */
[-C--:B--2---:R-:W-:Y:S02]  /*06c0*/  @P0 IMAD R0, R5, R37.reuse, RZ ;  /* 0x0000002505000224 */ /* 0x084fe400078e02ff */
[----:B------:R-:W-:-:S04]  /*06d0*/  @P0 IMAD.WIDE.U32 R10, R4, R37, RZ ;  /* 0x00000025040a0225 */ /* 0x000fc800078e00ff */
[----:B------:R-:W-:Y:S01]  /*06e0*/  @P0 IMAD.MOV.U32 R12, RZ, RZ, R10 ;  /* 0x000000ffff0c0224 */ /* 0x000fe200078e000a */
[----:B------:R-:W-:Y:S01]  /*06f0*/  @P0 IADD3 R0, R11, R0, RZ ;  /* 0x000000000b000210 */ /* 0x000fe20007ffe0ff */
[-C--:B----4-:R-:W-:Y:S02]  /*0700*/  @!P0 IMAD R3, R7, R33.reuse, RZ ;  /* 0x0000002107038224 */ /* 0x090fe400078e02ff */
[----:B------:R-:W-:-:S04]  /*0710*/  @!P0 IMAD.WIDE.U32 R10, R6, R33, RZ ;  /* 0x00000021060a8225 */ /* 0x000fc800078e00ff */
[----:B------:R-:W-:Y:S01]  /*0720*/  @!P0 IMAD R13, R6, R13, R3 ;  /* 0x0000000d060d8224 */ /* 0x000fe200078e0203 */
[--C-:B------:R-:W-:Y:S01]  /*0730*/  SHF.R.S32.HI R3, RZ, 0x1f, R2.reuse ;  /* 0x0000001fff037819 */ /* 0x100fe20000011402 */
[----:B------:R-:W-:Y:S01]  /*0740*/  IMAD R9, R5, R186, RZ ;  /* 0x000000ba05097224 */ /* 0x000fe200078e02ff */
[----:B------:R-:W-:Y:S01]  /*0750*/  @!P0 MOV R12, R10 ;  /* 0x0000000a000c8202 */ /* 0x000fe20000000f00 */
[----:B------:R-:W-:-:S04]  /*0760*/  IMAD.WIDE.U32 R6, R186, R4, R2 ;  /* 0x00000004ba067225 */ /* 0x000fc800078e0002 */
[----:B------:R-:W-:Y:S02]  /*0770*/  IMAD R9, R4, R18, R9 ;  /* 0x0000001204097224 */ /* 0x000fe400078e0209 */
[----:B------:R-:W-:Y:S01]  /*0780*/  @!P0 IMAD.IADD R0, R11, 0x1, R13 ;  /* 0x000000010b008824 */ /* 0x000fe200078e020d */
[----:B------:R-:W-:-:S04]  /*0790*/  IADD3 R12, P0, R12, R6, RZ ;  /* 0x000000060c0c7210 */ /* 0x000fc80007f1e0ff */
[----:B------:R-:W-:Y:S02]  /*07a0*/  IADD3.X R13, R0, R7, R9, P0, !PT ;  /* 0x00000007000d7210 */ /* 0x000fe400007fe409 */
[----:B------:R-:W-:Y:S02]  /*07b0*/  SHF.R.S32.HI R0, RZ, 0x3, R17 ;  /* 0x00000003ff007819 */ /* 0x000fe40000011411 */
[----:B------:R-:W-:-:S04]  /*07c0*/  IADD3 R9, -R186, R19, RZ ;  /* 0x00000013ba097210 */ /* 0x000fc80007ffe1ff */
[C---:B------:R-:W-:Y:S01]  /*07d0*/  ISETP.GE.AND P0, PT, R0.reuse, R9, PT ;  /* 0x000000090000720c */ /* 0x040fe20003f06270 */
[----:B---3--:R-:W-:Y:S01]  /*07e0*/  IMAD R10, R15, R32, RZ ;  /* 0x000000200f0a7224 */ /* 0x008fe200078e02ff */
[----:B------:R-:W-:Y:S01]  /*07f0*/  SHF.R.S32.HI R6, RZ, 0x1f, R32 ;  /* 0x0000001fff067819 */ /* 0x000fe20000011420 */
[----:B------:R-:W-:Y:S02]  /*0800*/  VIADD R24, R0, 0x10 ;  /* 0x0000001000187836 */ /* 0x000fe40000000000 */
[----:B------:R-:W-:-:S04]  /*0810*/  IMAD.WIDE.U32 R12, R32, R14, R12 ;  /* 0x0000000e200c7225 */ /* 0x000fc800078e000c */
[----:B------:R-:W-:Y:S01]  /*0820*/  IMAD R10, R14, R6, R10 ;  /* 0x000000060e0a7224 */ /* 0x000fe200078e020a */
[----:B------:R-:W-:Y:S01]  /*0830*/  ISETP.GE.AND P1, PT, R24, R9, PT ;  /* 0x000000091800720c */ /* 0x000fe20003f26270 */
[C---:B------:R-:W-:Y:S01]  /*0840*/  VIADD R19, R2.reuse, 0x40 ;  /* 0x0000004002137836 */ /* 0x040fe20000000000 */
[----:B------:R-:W-:Y:S01]  /*0850*/  SHF.R.S32.HI R26, RZ, 0x1f, R0 ;  /* 0x0000001fff1a7819 */ /* 0x000fe20000011400 */
[----:B------:R-:W-:Y:S01]  /*0860*/  VIADD R17, R2, 0xc0 ;  /* 0x000000c002117836 */ /* 0x000fe20000000000 */
[----:B------:R-:W-:Y:S02]  /*0870*/  IADD3 R25, R0, 0x20, RZ ;  /* 0x0000002000197810 */ /* 0x000fe40007ffe0ff */
[----:B------:R-:W-:Y:S02]  /*0880*/  IADD3 R18, R2, 0x80, RZ ;  /* 0x0000008002127810 */ /* 0x000fe40007ffe0ff */
[----:B------:R-:W-:Y:S01]  /*0890*/  IADD3 R11, R13, R10, RZ ;  /* 0x0000000a0d0b7210 */ /* 0x000fe20007ffe0ff */
[----:B-1----:R-:W-:Y:S06]  /*08a0*/  @P0 BRA `(.L_x_4519) ;  /* 0x00000000003c0947 */ /* 0x002fec0003800000 */
[----:B------:R-:W-:Y:S01]  /*08b0*/  IMAD R6, R5, R0, RZ ;  /* 0x0000000005067224 */ /* 0x000fe200078e02ff */
[-C--:B-----5:R-:W-:Y:S01]  /*08c0*/  ISETP.GE.AND P6, PT, R2, R8.reuse, PT ;  /* 0x000000080200720c */ /* 0x0a0fe20003fc6270 */
[----:B------:R-:W-:Y:S01]  /*08d0*/  IMAD.MOV.U32 R10, RZ, RZ, R12 ;  /* 0x000000ffff0a7224 */ /* 0x000fe200078e000c */
[----:B------:R-:W-:Y:S01]  /*08e0*/  ISETP.GE.AND P5, PT, R19, R8, PT ;  /* 0x000000081300720c */ /* 0x000fe20003fa6270 */
[----:B------:R-:W-:Y:S01]  /*08f0*/  IMAD R6, R4, R26, R6 ;  /* 0x0000001a04067224 */ /* 0x000fe200078e0206 */
        /* <DEDUP_REMOVED lines=10> */
.L_x_4519:
[----:B------:R-:W-:Y:S05]  /*09a0*/  BSYNC B0 ;  /* 0x0000000000007941 */ /* 0x000fea0003800000 */
.L_x_4518:
        /* <DEDUP_REMOVED lines=14> */
[----:B------:R-:W-:-:S03]  /*0a90*/  LEA R6, P6, R14, R28, 0x1 ;  /* 0x0000001c0e067211 */ /* 0x000fc600078c08ff */
[----:B------:R-:W-:-:S05]  /*0aa0*/  IMAD.IADD R7, R15, 0x1, R7 ;  /* 0x000000010f077824 */ /* 0x000fca00078e0207 */
[----:B------:R-:W-:-:S05]  /*0ab0*/  LEA.HI.X R7, R14, R29, R7, 0x1, P6 ;  /* 0x0000001d0e077211 */ /* 0x000fca00030f0c07 */
[----:B------:R2:W-:Y:S04]  /*0ac0*/  @!P5 ST.E.128 desc[UR6][R6.64], RZ ;  /* 0x000000ff0600d985 */ /* 0x0005e8000c101d06 */
[----:B------:R2:W-:Y:S04]  /*0ad0*/  @!P4 ST.E.128 desc[UR6][R6.64+0x80], RZ ;  /* 0x000080ff0600c985 */ /* 0x0005e8000c101d06 */
[----:B------:R2:W-:Y:S04]  /*0ae0*/  @!P2 ST.E.128 desc[UR6][R6.64+0x100], RZ ;  /* 0x000100ff0600a985 */ /* 0x0005e8000c101d06 */
[----:B------:R2:W-:Y:S02]  /*0af0*/  @!P1 ST.E.128 desc[UR6][R6.64+0x180], RZ ;  /* 0x000180ff06009985 */ /* 0x0005e4000c101d06 */
.L_x_4521:
[----:B------:R-:W-:Y:S05]  /*0b00*/  BSYNC B0 ;  /* 0x0000000000007941 */ /* 0x000fea0003800000 */
.L_x_4520:
[----:B-----5:R-:W-:Y:S01]  /*0b10*/  IMAD R16, R33, R22, R32 ;  /* 0x0000001621107224 */ /* 0x020fe200078e0220 */
[----:B------:R-:W-:Y:S01]  /*0b20*/  BSSY B0, `(.L_x_4522) ;  /* 0x0000016000007945 */ /* 0x000fe20003800000 */
[----:B------:R-:W-:Y:S02]  /*0b30*/  ISETP.GE.OR P5, PT, R24, R9, P3 ;  /* 0x000000091800720c */ /* 0x000fe40001fa6670 */
[----:B------:R-:W-:Y:S01]  /*0b40*/  IMAD R16, R23, R16, R186 ;  /* 0x0000001017107224 */ /* 0x000fe200078e02ba */
[----:B------:R-:W-:Y:S05]  /*0b50*/  @P0 BRA `(.L_x_4523) ;  /* 0x0000000000480947 */ /* 0x000fea0003800000 */
[----:B-12---:R-:W-:Y:S01]  /*0b60*/  IADD3 R6, P0, R0, 0x20, RZ ;  /* 0x0000002000067810 */ /* 0x006fe20007f1e0ff */
[----:B------:R-:W-:Y:S01]  /*0b70*/  IMAD.MOV.U32 R14, RZ, RZ, R12 ;  /* 0x000000ffff0e7224 */ /* 0x000fe200078e000c */
[-C--:B------:R-:W-:Y:S01]  /*0b80*/  ISETP.GE.AND P4, PT, R2, R8.reuse, PT ;  /* 0x000000080200720c */ /* 0x080fe20003f86270 */
        /* <DEDUP_REMOVED lines=15> */
.L_x_4523:
[----:B------:R-:W-:Y:S05]  /*0c80*/  BSYNC B0 ;  /* 0x0000000000007941 */ /* 0x000fea0003800000 */
.L_x_4522:
[C---:B------:R-:W-:Y:S01]  /*0c90*/  VIADD R14, R0.reuse, 0x30 ;  /* 0x00000030000e7836 */ /* 0x040fe20000000000 */
[-C--:B------:R-:W-:Y:S01]  /*0ca0*/  ISETP.GE.OR P6, PT, R0, R9.reuse, P3 ;  /* 0x000000090000720c */ /* 0x080fe20001fc6670 */
[----:B------:R-:W-:Y:S01]  /*0cb0*/  BSSY B0, `(.L_x_4524) ;  /* 0x000001d000007945 */ /* 0x000fe20003800000 */
[-C--:B------:R-:W-:Y:S02]  /*0cc0*/  ISETP.GE.OR P4, PT, R25, R9.reuse, P3 ;  /* 0x000000091900720c */ /* 0x080fe40001f86670 */
[-C--:B------:R-:W-:Y:S02]  /*0cd0*/  ISETP.GE.AND P1, PT, R14, R9.reuse, PT ;  /* 0x000000090e00720c */ /* 0x080fe40003f26270 */
[----:B-123--:R-:W-:Y:S02]  /*0ce0*/  IADD3 R7, P0, R16, R0, RZ ;  /* 0x0000000010077210 */ /* 0x00efe40007f1e0ff */
[----:B------:R-:W-:Y:S01]  /*0cf0*/  ISETP.GE.OR P3, PT, R14, R9, P3 ;  /* 0x000000090e00720c */ /* 0x000fe20001f66670 */
[----:B------:R-:W-:Y:S01]  /*0d00*/  @!P5 IMAD.MOV.U32 R14, RZ, RZ, 0x7f800000 ;  /* 0x7f800000ff0ed424 */ /* 0x000fe200078e00ff */
[----:B------:R-:W-:-:S02]  /*0d10*/  LEA.HI.X.SX32 R16, R16, R26, 0x1, P0 ;  /* 0x0000001a10107211 */ /* 0x000fc400000f0eff */
[C---:B------:R-:W-:Y:S01]  /*0d20*/  LEA R6, P0, R7.reuse, R20, 0x2 ;  /* 0x0000001407067211 */ /* 0x040fe200078010ff */
[----:B------:R-:W-:Y:S02]  /*0d30*/  @!P6 IMAD.MOV.U32 R15, RZ, RZ, 0x7f800000 ;  /* 0x7f800000ff0fe424 */ /* 0x000fe400078e00ff */
[----:B------:R-:W-:Y:S01]  /*0d40*/  @!P4 IMAD.MOV.U32 R9, RZ, RZ, 0x7f800000 ;  /* 0x7f800000ff09c424 */ /* 0x000fe200078e00ff */
[----:B------:R-:W-:Y:S01]  /*0d50*/  LEA.HI.X R7, R7, R21, R16, 0x2, P0 ;  /* 0x0000001507077211 */ /* 0x000fe200000f1410 */
[----:B------:R-:W-:Y:S08]  /*0d60*/  @P1 BRA `(.L_x_4525) ;  /* 0x0000000000441947 */ /* 0x000ff00003800000 */
[----:B------:R-:W-:Y:S01]  /*0d70*/  IADD3 R0, P0, R0, 0x30, RZ ;  /* 0x0000003000007810 */ /* 0x000fe20007f1e0ff */
[----:B------:R-:W-:Y:S01]  /*0d80*/  IMAD.MOV.U32 R10, RZ, RZ, R12 ;  /* 0x000000ffff0a7224 */ /* 0x000fe200078e000c */
[----:B------:R-:W-:-:S03]  /*0d90*/  ISETP.GE.AND P2, PT, R19, R8, PT ;  /* 0x000000081300720c */ /* 0x000fc60003f46270 */
        /* <DEDUP_REMOVED lines=14> */
.L_x_4525:
[----:B------:R-:W-:Y:S05]  /*0e80*/  BSYNC B0 ;  /* 0x0000000000007941 */ /* 0x000fea0003800000 */
.L_x_4524:
[----:B-1----:R-:W-:Y:S01]  /*0e90*/  MOV R2, R27 ;  /* 0x0000001b00027202 */ /* 0x002fe20000000f00 */
[----:B------:R-:W-:Y:S01]  /*0ea0*/  @!P6 ST.E desc[UR6][R6.64], R15 ;  /* 0x0000000f0600e985 */ /* 0x000fe2000c101906 */
[----:B------:R-:W-:-:S03]  /*0eb0*/  MOV R3, 0x0 ;  /* 0x0000000000037802 */ /* 0x000fc60000000f00 */
[----:B------:R-:W-:Y:S04]  /*0ec0*/  @!P5 ST.E desc[UR6][R6.64+0x40], R14 ;  /* 0x0000400e0600d985 */ /* 0x000fe8000c101906 */
[----:B------:R1:W-:Y:S02]  /*0ed0*/  @!P4 ST.E desc[UR6][R6.64+0x80], R9 ;  /* 0x000080090600c985 */ /* 0x0003e4000c101906 */
[----:B-1----:R-:W-:Y:S05]  /*0ee0*/  @P3 RET.REL.NODEC R2 `(_ZN5flash24flash_fwd_splitkv_kernelI23Flash_fwd_kernel_traitsILi256ELi64ELi64ELi4ELb0ELb0EN7cutlass6half_tE19Flash_kernel_traitsILi256ELi64ELi64ELi4ES3_EELb0ELb0ELb1ELb0ELb0ELb0ELb0ELb1EEEvNS_16Flash_fwd_paramsE) ;  /* 0xfffffff002443950 */ /* 0x002fea0003c3ffff */
[----:B------:R-:W-:Y:S02]  /*0ef0*/  MOV R0, 0x7f800000 ;  /* 0x7f80000000007802 */ /* 0x000fe40000000f00 */
[----:B------:R-:W-:Y:S02]  /*0f00*/  MOV R2, R27 ;  /* 0x0000001b00027202 */ /* 0x000fe40000000f00 */
[----:B------:R-:W-:Y:S01]  /*0f10*/  MOV R3, 0x0 ;  /* 0x0000000000037802 */ /* 0x000fe20000000f00 */
[----:B------:R1:W-:Y:S03]  /*0f20*/  ST.E desc[UR6][R6.64+0xc0], R0 ;  /* 0x0000c00006007985 */ /* 0x0003e6000c101906 */
[----:B-1----:R-:W-:Y:S05]  /*0f30*/  RET.REL.NODEC R2 `(_ZN5flash24flash_fwd_splitkv_kernelI23Flash_fwd_kernel_traitsILi256ELi64ELi64ELi4ELb0ELb0EN7cutlass6half_tE19Flash_kernel_traitsILi256ELi64ELi64ELi4ES3_EELb0ELb0ELb1ELb0ELb0ELb0ELb0ELb1EEEvNS_16Flash_fwd_paramsE) ;  /* 0xfffffff002307950 */ /* 0x002fea0003c3ffff */
.L_x_4517:
        /* <DEDUP_REMOVED lines=8> */
[----:B------:R-:W-:-:S11]  /*0fc0*/  @P1 SHF.R.S32.HI R0, RZ, 0x1f, R33 ;  /* 0x0000001fff001819 */ /* 0x000fd60000011421 */
[----:B------:R-:W-:-:S05]  /*0fd0*/  @P0 IMAD.WIDE R2, R33, 0x4, R2 ;  /* 0x0000000421020825 */ /* 0x000fca00078e0202 */
[----:B------:R3:W5:Y:S01]  /*0fe0*/  @P0 LD.E R11, desc[UR6][R2.64] ;  /* 0x00000006020b0980 */ /* 0x000762000c101900 */
[----:B------:R-:W-:Y:S01]  /*0ff0*/  BSSY B0, `(.L_x_4526) ;  /* 0x00000bb000007945 */ /* 0x000fe20003800000 */
[----:B------:R-:W4:Y:S01]  /*1000*/  S2R R22, SR_CTAID.Z ;  /* 0x0000000000167919 */ /* 0x000f220000002700 */
[-C--:B--2---:R-:W-:Y:S02]  /*1010*/  @P1 IMAD R7, R7, R33.reuse, RZ ;  /* 0x0000002107071224 */ /* 0x084fe400078e02ff */
[----:B---3--:R-:W-:-:S04]  /*1020*/  @P1 IMAD.WIDE.U32 R2, R6, R33, RZ ;  /* 0x0000002106021225 */ /* 0x008fc800078e00ff */
[----:B------:R-:W-:Y:S02]  /*1030*/  @P1 IMAD R7, R6, R0, R7 ;  /* 0x0000000006071224 */ /* 0x000fe400078e0207 */
[----:B------:R-:W-:Y:S01]  /*1040*/  IMAD.MOV.U32 R6, RZ, RZ, RZ ;  /* 0x000000ffff067224 */ /* 0x000fe200078e00ff */
[----:B------:R-:W-:Y:S01]  /*1050*/  @P1 LEA R6, P0, R2, R4, 0x2 ;  /* 0x0000000402061211 */ /* 0x000fe200078010ff */
[----:B------:R-:W-:Y:S01]  /*1060*/  IMAD.MOV.U32 R0, RZ, RZ, RZ ;  /* 0x000000ffff007224 */ /* 0x000fe200078e00ff */
[----:B------:R-:W-:-:S03]  /*1070*/  @P1 IADD3 R7, R3, R7, RZ ;  /* 0x0000000703071210 */ /* 0x000fc60007ffe0ff */
[----:B------:R-:W-:Y:S01]  /*1080*/  IMAD.MOV.U32 R240, RZ, RZ, R6 ;  /* 0x000000fffff07224 */ /* 0x000fe200078e0006 */
[----:B------:R-:W-:-:S04]  /*1090*/  @P1 LEA.HI.X R0, R2, R5, R7, 0x2, P0 ;  /* 0x0000000502001211 */ /* 0x000fc800000f1407 */
[----:B------:R-:W-:Y:S02]  /*10a0*/  MOV R241, R0 ;  /* 0x0000000000f17202 */ /* 0x000fe40000000f00 */
[----:B------:R-:W-:-:S04]  /*10b0*/  ISETP.NE.U32.AND P0, PT, R240, RZ, PT ;  /* 0x000000fff000720c */ /* 0x000fc80003f05070 */
[----:B------:R-:W-:-:S13]  /*10c0*/  ISETP.NE.AND.EX P0, PT, R241, RZ, PT, P0 ;  /* 0x000000fff100720c */ /* 0x000fda0003f05300 */
[----:B----4-:R-:W-:Y:S05]  /*10d0*/  @!P0 BRA `(.L_x_4527) ;  /* 0x0000000400688947 */ /* 0x010fea0003800000 */
[----:B------:R-:W2:Y:S04]  /*10e0*/  LD.E R13, desc[UR6][R28.64+0x170] ;  /* 0x000170061c0d7980 */ /* 0x000ea8000c101900 */
[----:B------:R-:W3:Y:S01]  /*10f0*/  LD.E R14, desc[UR6][R28.64+0x68] ;  /* 0x000068061c0e7980 */ /* 0x000ee2000c101900 */
[----:B------:R-:W-:-:S03]  /*1100*/  LEA R16, R36, 0xffffffc0, 0x6 ;  /* 0xffffffc024107811 */ /* 0x000fc600078e30ff */
[----:B------:R-:W4:Y:S01]  /*1110*/  LD.E.64 R118, desc[UR6][R28.64+0x38] ;  /* 0x000038061c767980 */ /* 0x000f22000c101b00 */
[----:B------:R-:W-:-:S03]  /*1120*/  IABS R6, R16 ;  /* 0x0000001000067213 */ /* 0x000fc60000000000 */
[----:B------:R-:W4:Y:S04]  /*1130*/  LD.E.64 R8, desc[UR6][R28.64+0x28] ;  /* 0x000028061c087980 */ /* 0x000f28000c101b00 */
[----:B-----5:R-:W4:Y:S04]  /*1140*/  LD.E.64 R10, desc[UR6][R28.64+0x50] ;  /* 0x000050061c0a7980 */ /* 0x020f28000c101b00 */
[----:B------:R-:W5:Y:S04]  /*1150*/  LD.E.64 R24, desc[UR6][R28.64+0x58] ;  /* 0x000058061c187980 */ /* 0x000f68000c101b00 */
[----:B------:R-:W5:Y:S01]  /*1160*/  LD.E.64 R162, desc[UR6][R28.64+0x40] ;  /* 0x000040061ca27980 */ /* 0x000f62000c101b00 */
        /* <DEDUP_REMOVED lines=9> */
[----:B------:R-:W-:Y:S01]  /*1200*/  IMAD.HI.U32 R5, R3, R0, R2 ;  /* 0x0000000003057227 */ /* 0x000fe200078e0002 */
[----:B------:R-:W-:-:S03]  /*1210*/  IADD3 R0, RZ, -R7, RZ ;  /* 0x80000007ff007210 */ /* 0x000fc60007ffe0ff */
[----:B------:R-:W-:Y:S02]  /*1220*/  IMAD.MOV.U32 R3, RZ, RZ, R6 ;  /* 0x000000ffff037224 */ /* 0x000fe400078e0006 */
[----:B------:R-:W-:Y:S01]  /*1230*/  IMAD.MOV.U32 R2, RZ, RZ, R0 ;  /* 0x000000ffff027224 */ /* 0x000fe200078e0000 */
[----:B------:R-:W2:Y:S01]  /*1240*/  LD.E.64 R6, desc[UR6][R28.64+0x20] ;  /* 0x000020061c067980 */ /* 0x000ea2000c101b00 */
        /* <DEDUP_REMOVED lines=13> */
[----:B------:R-:W-:-:S05]  /*1320*/  IMAD.WIDE R2, R5, 0x4, R240 ;  /* 0x0000000405027825 */ /* 0x000fca00078e02f0 */
[----:B------:R1:W2:Y:S01]  /*1330*/  LD.E R12, desc[UR6][R2.64] ;  /* 0x00000006020c7980 */ /* 0x0002a2000c101900 */
[----:B---3--:R-:W-:-:S04]  /*1340*/  IABS R4, R14 ;  /* 0x0000000e00047213 */ /* 0x008fc80000000000 */
[----:B-1----:R-:W1:Y:S08]  /*1350*/  I2F.RP R2, R4 ;  /* 0x0000000400027306 */ /* 0x002e700000209400 */
[----:B-1----:R-:W1:Y:S02]  /*1360*/  MUFU.RCP R2, R2 ;  /* 0x0000000200027308 */ /* 0x002e640000001000 */
[----:B-1----:R-:W-:-:S06]  /*1370*/  VIADD R2, R2, 0xffffffe ;  /* 0x0ffffffe02027836 */ /* 0x002fcc0000000000 */
[----:B------:R-:W1:Y:S01]  /*1380*/  F2I.FTZ.U32.TRUNC.NTZ R3, R2 ;  /* 0x0000000200037305 */ /* 0x000e62000021f000 */
[----:B------:R-:W-:Y:S02]  /*1390*/  IABS R17, R22 ;  /* 0x0000001600117213 */ /* 0x000fe40000000000 */
[----:B------:R-:W-:Y:S02]  /*13a0*/  IABS R15, R14 ;  /* 0x0000000e000f7213 */ /* 0x000fe40000000000 */
[----:B-1----:R-:W-:Y:S01]  /*13b0*/  IADD3 R0, RZ, -R3, RZ ;  /* 0x80000003ff007210 */ /* 0x002fe20007ffe0ff */
[----:B------:R-:W-:-:S04]  /*13c0*/  IMAD.MOV.U32 R2, RZ, RZ, RZ ;  /* 0x000000ffff027224 */ /* 0x000fc800078e00ff */
[----:B------:R-:W-:-:S04]  /*13d0*/  IMAD R0, R0, R4, RZ ;  /* 0x0000000400007224 */ /* 0x000fc800078e02ff */
[----:B------:R-:W-:Y:S01]  /*13e0*/  IMAD.HI.U32 R2, R3, R0, R2 ;  /* 0x0000000003027227 */ /* 0x000fe200078e0002 */
[----:B------:R-:W-:-:S03]  /*13f0*/  MOV R3, R17 ;  /* 0x0000001100037202 */ /* 0x000fc60000000f00 */
[----:B------:R-:W-:Y:S02]  /*1400*/  IMAD.MOV R0, RZ, RZ, -R15 ;  /* 0x000000ffff007224 */ /* 0x000fe400078e0a0f */
[----:B------:R-:W-:-:S04]  /*1410*/  IMAD.HI.U32 R2, R2, R3, RZ ;  /* 0x0000000302027227 */ /* 0x000fc800078e00ff */
[----:B------:R-:W-:-:S05]  /*1420*/  IMAD R0, R2, R0, R3 ;  /* 0x0000000002007224 */ /* 0x000fca00078e0203 */
[----:B------:R-:W-:-:S13]  /*1430*/  ISETP.GT.U32.AND P1, PT, R4, R0, PT ;  /* 0x000000000400720c */ /* 0x000fda0003f24070 */
[----:B------:R-:W-:-:S04]  /*1440*/  @!P1 IADD3 R0, R0, -R4, RZ ;  /* 0x8000000400009210 */ /* 0x000fc80007ffe0ff */
[----:B------:R-:W-:Y:S02]  /*1450*/  ISETP.GE.U32.AND P2, PT, R0, R4, PT ;  /* 0x000000040000720c */ /* 0x000fe40003f46070 */
[----:B------:R-:W-:Y:S01]  /*1460*/  LOP3.LUT R0, R22, R14, RZ, 0x3c, !PT ;  /* 0x0000000e16007212 */ /* 0x000fe200078e3cff */
[----:B------:R-:W-:Y:S01]  /*1470*/  IMAD.MOV R5, RZ, RZ, -R5 ;  /* 0x000000ffff057224 */ /* 0x000fe200078e0a05 */
[----:B------:R-:W-:Y:S02]  /*1480*/  @!P1 IADD3 R2, R2, 0x1, RZ ;  /* 0x0000000102029810 */ /* 0x000fe40007ffe0ff */
[----:B------:R-:W-:Y:S01]  /*1490*/  ISETP.GE.AND P0, PT, R0, RZ, PT ;  /* 0x000000ff0000720c */ /* 0x000fe20003f06270 */
[----:B------:R-:W-:Y:S01]  /*14a0*/  IMAD R13, R13, R5, R16 ;  /* 0x000000050d0d7224 */ /* 0x000fe200078e0210 */
[----:B------:R-:W-:-:S05]  /*14b0*/  ISETP.NE.AND P1, PT, R14, RZ, PT ;  /* 0x000000ff0e00720c */ /* 0x000fca0003f25270 */
[----:B------:R-:W-:Y:S01]  /*14c0*/  @P2 VIADD R2, R2, 0x1 ;  /* 0x0000000102022836 */ /* 0x000fe20000000000 */
[----:B------:R-:W-:Y:S01]  /*14d0*/  SHF.R.S32.HI R20, RZ, 0x1f, R13 ;  /* 0x0000001fff147819 */ /* 0x000fe2000001140d */
[----:B----4-:R-:W-:Y:S02]  /*14e0*/  IMAD R4, R119, R13, RZ ;  /* 0x0000000d77047224 */ /* 0x010fe400078e02ff */
[----:B------:R-:W-:Y:S02]  /*14f0*/  IMAD.MOV.U32 R0, RZ, RZ, R2 ;  /* 0x000000ffff007224 */ /* 0x000fe400078e0002 */
[----:B------:R-:W-:Y:S02]  /*1500*/  IMAD R4, R118, R20, R4 ;  /* 0x0000001476047224 */ /* 0x000fe400078e0204 */
[----:B------:R-:W-:Y:S01]  /*1510*/  @!P0 IMAD.MOV R0, RZ, RZ, -R0 ;  /* 0x000000ffff008224 */ /* 0x000fe200078e0a00 */
[----:B------:R-:W-:-:S04]  /*1520*/  @!P1 LOP3.LUT R0, RZ, R14, RZ, 0x33, !PT ;  /* 0x0000000eff009212 */ /* 0x000fc800078e33ff */
[----:B------:R-:W-:Y:S02]  /*1530*/  SHF.R.S32.HI R32, RZ, 0x1f, R0 ;  /* 0x0000001fff207819 */ /* 0x000fe40000011400 */
[----:B------:R-:W-:Y:S02]  /*1540*/  MOV R23, R0 ;  /* 0x0000000000177202 */ /* 0x000fe40000000f00 */
[----:B--2---:R-:W-:Y:S01]  /*1550*/  SHF.R.S32.HI R15, RZ, 0x1f, R12 ;  /* 0x0000001fff0f7819 */ /* 0x004fe2000001140c */
[----:B------:R-:W-:-:S04]  /*1560*/  IMAD R3, R7, R12, RZ ;  /* 0x0000000c07037224 */ /* 0x000fc800078e02ff */
[C---:B------:R-:W-:Y:S02]  /*1570*/  IMAD R3, R6.reuse, R15, R3 ;  /* 0x0000000f06037224 */ /* 0x040fe400078e0203 */
[----:B------:R-:W-:-:S05]  /*1580*/  IMAD.WIDE.U32 R6, R6, R12, RZ ;  /* 0x0000000c06067225 */ /* 0x000fca00078e00ff */
[----:B------:R-:W-:Y:S02]  /*1590*/  IADD3 R3, R7, R3, RZ ;  /* 0x0000000307037210 */ /* 0x000fe40007ffe0ff */
[----:B------:R-:W-:-:S05]  /*15a0*/  MOV R2, R6 ;  /* 0x0000000600027202 */ /* 0x000fca0000000f00 */
[----:B------:R-:W-:-:S04]  /*15b0*/  IMAD.WIDE.U32 R2, R13, R118, R2 ;  /* 0x000000760d027225 */ /* 0x000fc800078e0002 */
[----:B------:R-:W-:Y:S01]  /*15c0*/  IMAD R5, R9, R12, RZ ;  /* 0x0000000c09057224 */ /* 0x000fe200078e02ff */
[----:B------:R-:W-:Y:S01]  /*15d0*/  IADD3 R3, R3, R4, RZ ;  /* 0x0000000403037210 */ /* 0x000fe20007ffe0ff */
[----:B------:R-:W-:Y:S02]  /*15e0*/  IMAD R4, R11, R0, RZ ;  /* 0x000000000b047224 */ /* 0x000fe400078e02ff */
[----:B------:R-:W-:-:S04]  /*15f0*/  IMAD.WIDE.U32 R6, R8, R12, RZ ;  /* 0x0000000c08067225 */ /* 0x000fc800078e00ff */
[----:B------:R-:W-:Y:S02]  /*1600*/  IMAD R8, R8, R15, R5 ;  /* 0x0000000f08087224 */ /* 0x000fe400078e0205 */
[----:B------:R-:W-:-:S04]  /*1610*/  IMAD.WIDE.U32 R2, R0, R10, R2 ;  /* 0x0000000a00027225 */ /* 0x000fc800078e0002 */
[----:B------:R-:W-:Y:S01]  /*1620*/  IMAD R4, R10, R32, R4 ;  /* 0x000000200a047224 */ /* 0x000fe200078e0204 */
[----:B------:R-:W-:Y:S01]  /*1630*/  IADD3 R12, R7, R8, RZ ;  /* 0x00000008070c7210 */ /* 0x000fe20007ffe0ff */
[----:B------:R-:W-:Y:S01]  /*1640*/  IMAD.MOV.U32 R9, RZ, RZ, R6 ;  /* 0x000000ffff097224 */ /* 0x000fe200078e0006 */
[----:B------:R-:W-:Y:S01]  /*1650*/  MOV R26, R2 ;  /* 0x00000002001a7202 */ /* 0x000fe20000000f00 */
[----:B------:R-:W-:Y:S01]  /*1660*/  IMAD.IADD R27, R3, 0x1, R4 ;  /* 0x00000001031b7824 */ /* 0x000fe200078e0204 */
[----:B------:R-:W-:Y:S05]  /*1670*/  BRA `(.L_x_4528) ;  /* 0x0000000400487947 */ /* 0x000fea0003800000 */
.L_x_4527:
        /* <DEDUP_REMOVED lines=8> */
[----:B------:R-:W-:-:S02]  /*1700*/  IABS R5, R22 ;  /* 0x0000001600057213 */ /* 0x000fc40000000000 */
[----:B-----5:R-:W-:Y:S02]  /*1710*/  @!P3 SHF.R.S32.HI R13, RZ, 0x1f, R11 ;  /* 0x0000001fff0db819 */ /* 0x020fe4000001140b */
[----:B--2---:R-:W-:-:S04]  /*1720*/  IABS R8, R12 ;  /* 0x0000000c00087213 */ /* 0x004fc80000000000 */
[----:B------:R-:W2:Y:S08]  /*1730*/  I2F.RP R2, R8 ;  /* 0x0000000800027306 */ /* 0x000eb00000209400 */
[----:B--2---:R-:W2:Y:S02]  /*1740*/  MUFU.RCP R2, R2 ;  /* 0x0000000200027308 */ /* 0x004ea40000001000 */
[----:B--2---:R-:W-:-:S06]  /*1750*/  IADD3 R2, R2, 0xffffffe, RZ ;  /* 0x0ffffffe02027810 */ /* 0x004fcc0007ffe0ff */
[----:B------:R-:W2:Y:S01]  /*1760*/  F2I.FTZ.U32.TRUNC.NTZ R3, R2 ;  /* 0x0000000200037305 */ /* 0x000ea2000021f000 */
[----:B------:R-:W-:Y:S01]  /*1770*/  IABS R4, R12 ;  /* 0x0000000c00047213 */ /* 0x000fe20000000000 */
[----:B--2---:R-:W-:Y:S01]  /*1780*/  IMAD.MOV R0, RZ, RZ, -R3 ;  /* 0x000000ffff007224 */ /* 0x004fe200078e0a03 */
[----:B------:R-:W-:-:S03]  /*1790*/  MOV R2, RZ ;  /* 0x000000ff00027202 */ /* 0x000fc60000000f00 */
[----:B------:R-:W-:-:S04]  /*17a0*/  IMAD R0, R0, R8, RZ ;  /* 0x0000000800007224 */ /* 0x000fc800078e02ff */
[----:B------:R-:W-:Y:S01]  /*17b0*/  IMAD.HI.U32 R2, R3, R0, R2 ;  /* 0x0000000003027227 */ /* 0x000fe200078e0002 */
[----:B------:R-:W-:-:S03]  /*17c0*/  IADD3 R0, RZ, -R4, RZ ;  /* 0x80000004ff007210 */ /* 0x000fc60007ffe0ff */
[----:B------:R-:W-:-:S04]  /*17d0*/  IMAD.MOV.U32 R3, RZ, RZ, R5 ;  /* 0x000000ffff037224 */ /* 0x000fc800078e0005 */
[----:B------:R-:W-:Y:S01]  /*17e0*/  IMAD.HI.U32 R9, R2, R3, RZ ;  /* 0x0000000302097227 */ /* 0x000fe200078e00ff */
[----:B------:R-:W-:-:S03]  /*17f0*/  @!P3 SHF.R.S32.HI R5, RZ, 0x1f, R10 ;  /* 0x0000001fff05b819 */ /* 0x000fc6000001140a */
[----:B------:R-:W-:Y:S02]  /*1800*/  IMAD R0, R9, R0, R3 ;  /* 0x0000000009007224 */ /* 0x000fe400078e0203 */
[----:B---3--:R-:W-:-:S03]  /*1810*/  @!P3 IMAD R2, R119, R10, RZ ;  /* 0x0000000a7702b224 */ /* 0x008fc600078e02ff */
[----:B------:R-:W-:Y:S01]  /*1820*/  ISETP.GT.U32.AND P0, PT, R8, R0, PT ;  /* 0x000000000800720c */ /* 0x000fe20003f04070 */
[----:B------:R-:W-:Y:S02]  /*1830*/  @!P3 IMAD R5, R5, R118, R2 ;  /* 0x000000760505b224 */ /* 0x000fe400078e0202 */
[----:B------:R-:W-:-:S04]  /*1840*/  @!P3 IMAD.WIDE.U32 R2, R118, R10, RZ ;  /* 0x0000000a7602b225 */ /* 0x000fc800078e00ff */
[----:B------:R-:W-:Y:S01]  /*1850*/  @P3 IMAD.IADD R4, R10, 0x1, R15 ;  /* 0x000000010a043824 */ /* 0x000fe200078e020f */
[----:B------:R-:W-:Y:S01]  /*1860*/  @!P3 IADD3 R3, R3, R5, RZ ;  /* 0x000000050303b210 */ /* 0x000fe20007ffe0ff */
[----:B----4-:R-:W-:Y:S02]  /*1870*/  @!P3 IMAD R7, R7, R11, RZ ;  /* 0x0000000b0707b224 */ /* 0x010fe400078e02ff */
[-C--:B------:R-:W-:Y:S02]  /*1880*/  @P3 IMAD R14, R119, R4.reuse, RZ ;  /* 0x00000004770e3224 */ /* 0x080fe400078e02ff */
[----:B------:R-:W-:Y:S02]  /*1890*/  @!P0 IMAD.IADD R0, R0, 0x1, -R8 ;  /* 0x0000000100008824 */ /* 0x000fe400078e0a08 */
[----:B------:R-:W-:-:S04]  /*18a0*/  @P3 IMAD.WIDE.U32 R4, R118, R4, RZ ;  /* 0x0000000476043225 */ /* 0x000fc800078e00ff */
[----:B------:R-:W-:Y:S01]  /*18b0*/  @!P3 IMAD.WIDE.U32 R2, R6, R11, R2 ;  /* 0x0000000b0602b225 */ /* 0x000fe200078e0002 */
[----:B------:R-:W-:-:S03]  /*18c0*/  ISETP.GE.U32.AND P2, PT, R0, R8, PT ;  /* 0x000000080000720c */ /* 0x000fc60003f46070 */
[----:B------:R-:W-:Y:S01]  /*18d0*/  @!P3 IMAD R7, R6, R13, R7 ;  /* 0x0000000d0607b224 */ /* 0x000fe200078e0207 */
[----:B------:R-:W-:Y:S02]  /*18e0*/  LEA R13, R36, 0xffffffc0, 0x6 ;  /* 0xffffffc0240d7811 */ /* 0x000fe400078e30ff */
[----:B------:R-:W-:Y:S02]  /*18f0*/  @P3 IADD3 R5, R5, R14, RZ ;  /* 0x0000000e05053210 */ /* 0x000fe40007ffe0ff */
[----:B------:R-:W-:Y:S01]  /*1900*/  @!P3 MOV R4, R2 ;  /* 0x000000020004b202 */ /* 0x000fe20000000f00 */
[----:B------:R-:W-:Y:S01]  /*1910*/  @!P3 IMAD R2, R163, R10, RZ ;  /* 0x0000000aa302b224 */ /* 0x000fe200078e02ff */
[----:B------:R-:W-:Y:S02]  /*1920*/  @!P3 SHF.R.S32.HI R0, RZ, 0x1f, R10 ;  /* 0x0000001fff00b819 */ /* 0x000fe4000001140a */
[----:B------:R-:W-:Y:S01]  /*1930*/  @!P3 IADD3 R5, R3, R7, RZ ;  /* 0x000000070305b210 */ /* 0x000fe20007ffe0ff */
[----:B------:R-:W-:Y:S01]  /*1940*/  IMAD R3, R119, R13, RZ ;  /* 0x0000000d77037224 */ /* 0x000fe200078e02ff */
[----:B------:R-:W-:Y:S01]  /*1950*/  SHF.R.S32.HI R20, RZ, 0x1f, R13 ;  /* 0x0000001fff147819 */ /* 0x000fe2000001140d */
[----:B------:R-:W-:Y:S01]  /*1960*/  @!P3 IMAD R8, R0, R162, R2 ;  /* 0x000000a20008b224 */ /* 0x000fe200078e0202 */
[----:B------:R-:W-:Y:S01]  /*1970*/  LOP3.LUT R6, R22, R12, RZ, 0x3c, !PT ;  /* 0x0000000c16067212 */ /* 0x000fe200078e3cff */
[----:B------:R-:W-:-:S02]  /*1980*/  IMAD.MOV.U32 R2, RZ, RZ, R4 ;  /* 0x000000ffff027224 */ /* 0x000fc400078e0004 */
[----:B------:R-:W-:Y:S01]  /*1990*/  IMAD R0, R20, R118, R3 ;  /* 0x0000007614007224 */ /* 0x000fe200078e0203 */
[----:B------:R-:W-:Y:S02]  /*19a0*/  MOV R3, R5 ;  /* 0x0000000500037202 */ /* 0x000fe40000000f00 */
[----:B------:R-:W-:Y:S02]  /*19b0*/  ISETP.GE.AND P1, PT, R6, RZ, PT ;  /* 0x000000ff0600720c */ /* 0x000fe40003f26270 */
[----:B------:R-:W-:Y:S02]  /*19c0*/  @!P0 IADD3 R9, R9, 0x1, RZ ;  /* 0x0000000109098810 */ /* 0x000fe40007ffe0ff */
[----:B------:R-:W-:Y:S01]  /*19d0*/  ISETP.NE.AND P0, PT, R12, RZ, PT ;  /* 0x000000ff0c00720c */ /* 0x000fe20003f05270 */
[----:B------:R-:W-:-:S04]  /*19e0*/  IMAD.WIDE.U32 R2, R118, R13, R2 ;  /* 0x0000000d76027225 */ /* 0x000fc800078e0002 */
[----:B------:R-:W-:Y:S01]  /*19f0*/  @P2 VIADD R9, R9, 0x1 ;  /* 0x0000000109092836 */ /* 0x000fe20000000000 */
[----:B------:R-:W-:Y:S01]  /*1a00*/  IADD3 R5, R3, R0, RZ ;  /* 0x0000000003057210 */ /* 0x000fe20007ffe0ff */
[----:B------:R-:W-:-:S04]  /*1a10*/  @!P3 IMAD.WIDE.U32 R6, R162, R10, RZ ;  /* 0x0000000aa206b225 */ /* 0x000fc800078e00ff */
[----:B------:R-:W-:Y:S01]  /*1a20*/  IMAD.MOV.U32 R0, RZ, RZ, R9 ;  /* 0x000000ffff007224 */ /* 0x000fe200078e0009 */
[----:B------:R-:W-:Y:S02]  /*1a30*/  MOV R4, R2 ;  /* 0x0000000200047202 */ /* 0x000fe40000000f00 */
[----:B------:R-:W-:Y:S01]  /*1a40*/  @!P3 IADD3 R3, R7, R8, RZ ;  /* 0x000000080703b210 */ /* 0x000fe20007ffe0ff */
[----:B------:R-:W-:Y:S01]  /*1a50*/  @!P1 IMAD.MOV R0, RZ, RZ, -R0 ;  /* 0x000000ffff009224 */ /* 0x000fe200078e0a00 */
[----:B------:R-:W-:Y:S02]  /*1a60*/  @!P3 MOV R2, R6 ;  /* 0x000000060002b202 */ /* 0x000fe40000000f00 */
[----:B------:R-:W-:Y:S01]  /*1a70*/  @!P0 LOP3.LUT R0, RZ, R12, RZ, 0x33, !PT ;  /* 0x0000000cff008212 */ /* 0x000fe200078e33ff */
[----:B------:R-:W-:Y:S01]  /*1a80*/  @!P3 IMAD R7, R17, R11, RZ ;  /* 0x0000000b1107b224 */ /* 0x000fe200078e02ff */
[----:B------:R-:W-:Y:S02]  /*1a90*/  @P3 IADD3 R8, R10, R15, RZ ;  /* 0x0000000f0a083210 */ /* 0x000fe40007ffe0ff */
[----:B------:R-:W-:Y:S01]  /*1aa0*/  @!P3 SHF.R.S32.HI R6, RZ, 0x1f, R11 ;  /* 0x0000001fff06b819 */ /* 0x000fe2000001140b */
[----:B------:R-:W-:Y:S01]  /*1ab0*/  IMAD R10, R19, R0, RZ ;  /* 0x00000000130a7224 */ /* 0x000fe200078e02ff */
[----:B------:R-:W-:Y:S01]  /*1ac0*/  SHF.R.S32.HI R32, RZ, 0x1f, R0 ;  /* 0x0000001fff207819 */ /* 0x000fe20000011400 */
[----:B------:R-:W-:-:S02]  /*1ad0*/  @P3 IMAD R12, R163, R8, RZ ;  /* 0x00000008a30c3224 */ /* 0x000fc400078e02ff */
[----:B------:R-:W-:Y:S02]  /*1ae0*/  @!P3 IMAD R14, R16, R6, R7 ;  /* 0x00000006100eb224 */ /* 0x000fe400078e0207 */
        /* <DEDUP_REMOVED lines=11> */
.L_x_4528:
[----:B------:R-:W-:Y:S05]  /*1ba0*/  BSYNC B0 ;  /* 0x0000000000007941 */ /* 0x000fea0003800000 */
.L_x_4526:
        /* <DEDUP_REMOVED lines=9> */
[----:B-1----:R-:W-:-:S04]  /*1c40*/  SHF.R.S32.HI R30, RZ, 0x1f, R185 ;  /* 0x0000001fff1e7819 */ /* 0x002fc800000114b9 */
[CC--:B------:R-:W-:Y:S02]  /*1c50*/  LEA.HI R3, R30.reuse, R185.reuse, RZ, 0x4 ;  /* 0x000000b91e037211 */ /* 0x0c0fe400078f20ff */
[----:B------:R-:W-:Y:S02]  /*1c60*/  LEA.HI R14, R30, R185, RZ, 0x3 ;  /* 0x000000b91e0e7211 */ /* 0x000fe400078f18ff */
[----:B------:R-:W-:Y:S02]  /*1c70*/  SHF.R.S32.HI R8, RZ, 0x4, R3 ;  /* 0x00000004ff087819 */ /* 0x000fe40000011403 */
[----:B------:R-:W-:Y:S02]  /*1c80*/  LOP3.LUT R0, R14, 0xfffffff8, RZ, 0xc0, !PT ;  /* 0xfffffff80e007812 */ /* 0x000fe400078ec0ff */
[C---:B------:R-:W-:Y:S02]  /*1c90*/  LEA.HI R2, R3.reuse, R8, RZ, 0x1 ;  /* 0x0000000803027211 */ /* 0x040fe400078f08ff */
[----:B------:R-:W-:Y:S01]  /*1ca0*/  LOP3.LUT R3, R3, 0xfffffff0, RZ, 0xc0, !PT ;  /* 0xfffffff003037812 */ /* 0x000fe200078ec0ff */
[----:B------:R-:W-:Y:S01]  /*1cb0*/  IMAD.IADD R174, R185, 0x1, -R0 ;  /* 0x00000001b9ae7824 */ /* 0x000fe200078e0a00 */
[----:B------:R-:W-:-:S02]  /*1cc0*/  LOP3.LUT R2, R2, 0xfffffffe, RZ, 0xc0, !PT ;  /* 0xfffffffe02027812 */ /* 0x000fc400078ec0ff */
[----:B------:R-:W-:Y:S01]  /*1cd0*/  SHF.R.S32.HI R116, RZ, 0x3, R14 ;  /* 0x00000003ff747819 */ /* 0x000fe2000001140e */
[----:B------:R-:W-:Y:S02]  /*1ce0*/  IMAD.IADD R0, R185, 0x1, -R3 ;  /* 0x00000001b9007824 */ /* 0x000fe400078e0a03 */
[----:B------:R-:W-:Y:S02]  /*1cf0*/  IMAD.IADD R183, R8, 0x1, -R2 ;  /* 0x0000000108b77824 */ /* 0x000fe400078e0a02 */
[----:B------:R-:W-:Y:S01]  /*1d00*/  IMAD.SHL.U32 R2, R116, 0x40, RZ ;  /* 0x0000004074027824 */ /* 0x000fe200078e00ff */
[----:B------:R-:W-:Y:S01]  /*1d10*/  SHF.R.S32.HI R15, RZ, 0x1f, R0 ;  /* 0x0000001fff0f7819 */ /* 0x000fe20000011400 */
[----:B------:R-:W-:-:S03]  /*1d20*/  IMAD.SHL.U32 R18, R174, 0x8, RZ ;  /* 0x00000008ae127824 */ /* 0x000fc600078e00ff */
[----:B------:R-:W-:Y:S02]  /*1d30*/  LEA.HI R15, R15, R0, RZ, 0x3 ;  /* 0x000000000f0f7211 */ /* 0x000fe400078f18ff */
[----:B------:R-:W-:Y:S02]  /*1d40*/  LOP3.LUT R3, R2, 0x1c0, RZ, 0xc0, !PT ;  /* 0x000001c002037812 */ /* 0x000fe400078ec0ff */
[----:B------:R-:W-:Y:S02]  /*1d50*/  LOP3.LUT R8, R15, 0xfffffff8, RZ, 0xc0, !PT ;  /* 0xfffffff80f087812 */ /* 0x000fe400078ec0ff */
[----:B------:R-:W-:Y:S02]  /*1d60*/  IADD3 R2, P1, R18, R9, RZ ;  /* 0x0000000912027210 */ /* 0x000fe40007f3e0ff */
[----:B------:R-:W-:Y:S02]  /*1d70*/  LOP3.LUT R9, R3, 0x38, R18, 0xf8, !PT ;  /* 0x0000003803097812 */ /* 0x000fe400078ef812 */
[----:B------:R-:W-:-:S02]  /*1d80*/  SHF.R.U32.HI R16, RZ, 0x3, R3 ;  /* 0x00000003ff107819 */ /* 0x000fc40000011603 */
[----:B------:R-:W-:Y:S01]  /*1d90*/  LEA.HI R17, R30, R185, RZ, 0x6 ;  /* 0x000000b91e117211 */ /* 0x000fe200078f30ff */
[----:B------:R-:W-:Y:S01]  /*1da0*/  IMAD.IADD R0, R0, 0x1, -R8 ;  /* 0x0000000100007824 */ /* 0x000fe200078e0a08 */
[----:B------:R-:W-:Y:S02]  /*1db0*/  SHF.R.S32.HI R19, RZ, 0x1f, R18 ;  /* 0x0000001fff137819 */ /* 0x000fe40000011412 */
[----:B------:R-:W-:Y:S01]  /*1dc0*/  LOP3.LUT R16, R9, R16, RZ, 0x3c, !PT ;  /* 0x0000001009107212 */ /* 0x000fe200078e3cff */
[----:B------:R-:W-:Y:S02]  /*1dd0*/  IMAD.SHL.U32 R9, R17, 0x8, RZ ;  /* 0x0000000811097824 */ /* 0x000fe400078e00ff */
[----:B-----5:R-:W-:Y:S02]  /*1de0*/  IMAD R14, R20, R162, RZ ;  /* 0x000000a2140e7224 */ /* 0x020fe400078e02ff */
[----:B------:R-:W-:Y:S02]  /*1df0*/  IMAD.X R3, R19, 0x1, R12, P1 ;  /* 0x0000000113037824 */ /* 0x000fe400008e060c */
[----:B------:R-:W-:Y:S01]  /*1e00*/  IMAD.SHL.U32 R8, R0, 0x40, RZ ;  /* 0x0000004000087824 */ /* 0x000fe200078e00ff */
[----:B------:R-:W-:Y:S01]  /*1e10*/  LOP3.LUT R235, R16, 0xfffffe00, R9, 0xf8, !PT ;  /* 0xfffffe0010eb7812 */ /* 0x000fe200078ef809 */
[----:B------:R-:W-:-:S02]  /*1e20*/  IMAD R12, R13, R163, R14 ;  /* 0x000000a30d0c7224 */ /* 0x000fc400078e020e */
[----:B------:R-:W-:Y:S01]  /*1e30*/  IMAD.WIDE.U32 R2, R13, R162, R2 ;  /* 0x000000a20d027225 */ /* 0x000fe200078e0002 */
[----:B------:R-:W-:-:S03]  /*1e40*/  LOP3.LUT R8, R8, 0x1c0, RZ, 0xc0, !PT ;  /* 0x000001c008087812 */ /* 0x000fc600078ec0ff */
[----:B------:R-:W-:Y:S02]  /*1e50*/  IMAD.SHL.U32 R9, R183, 0x8, RZ ;  /* 0x00000008b7097824 */ /* 0x000fe400078e00ff */
[----:B------:R-:W-:Y:S01]  /*1e60*/  IMAD.IADD R3, R3, 0x1, R12 ;  /* 0x0000000103037824 */ /* 0x000fe200078e020c */
[----:B------:R-:W-:Y:S02]  /*1e70*/  SHF.R.U32.HI R12, RZ, 0x3, R8 ;  /* 0x00000003ff0c7819 */ /* 0x000fe40000011608 */
[----:B------:R-:W-:Y:S02]  /*1e80*/  LOP3.LUT R13, R8, 0x8, R9, 0xf8, !PT ;  /* 0x00000008080d7812 */ /* 0x000fe400078ef809 */
[C---:B------:R-:W-:Y:S02]  /*1e90*/  LOP3.LUT P3, RZ, R0.reuse, 0x4, RZ, 0xc0, !PT ;  /* 0x0000000400ff7812 */ /* 0x040fe4000786c0ff */
[----:B------:R-:W-:Y:S01]  /*1ea0*/  LOP3.LUT P2, RZ, R0, 0x2, RZ, 0xc0, !PT ;  /* 0x0000000200ff7812 */ /* 0x000fe2000784c0ff */
[----:B------:R-:W-:Y:S01]  /*1eb0*/  IMAD R0, R25, R23, RZ ;  /* 0x0000001719007224 */ /* 0x000fe200078e02ff */
[----:B------:R-:W-:-:S02]  /*1ec0*/  LOP3.LUT R42, R13, R12, RZ, 0x3c, !PT ;  /* 0x0000000c0d2a7212 */ /* 0x000fc400078e3cff */
[----:B------:R-:W-:Y:S01]  /*1ed0*/  SHF.R.S32.HI R187, RZ, 0x1f, R33 ;  /* 0x0000001fffbb7819 */ /* 0x000fe20000011421 */
[----:B------:R-:W-:-:S04]  /*1ee0*/  IMAD.WIDE.U32 R8, R23, R24, R2 ;  /* 0x0000001817087225 */ /* 0x000fc800078e0002 */
[----:B------:R-:W-:Y:S02]  /*1ef0*/  IMAD R14, R32, R24, R0 ;  /* 0x00000018200e7224 */ /* 0x000fe400078e0200 */
[C---:B------:R-:W-:Y:S01]  /*1f00*/  VIADD R21, R18.reuse, 0x40 ;  /* 0x0000004012157836 */ /* 0x040fe20000000000 */
[----:B------:R-:W-:Y:S02]  /*1f10*/  SHF.R.S32.HI R177, RZ, 0x1f, R22 ;  /* 0x0000001fffb17819 */ /* 0x000fe40000011416 */
[----:B------:R-:W-:Y:S01]  /*1f20*/  SHF.R.S32.HI R117, RZ, 0x1f, R116 ;  /* 0x0000001fff757819 */ /* 0x000fe20000011474 */
[----:B------:R-:W-:Y:S02]  /*1f30*/  VIADD R20, R18, 0x80 ;  /* 0x0000008012147836 */ /* 0x000fe40000000000 */
[----:B------:R-:W-:Y:S02]  /*1f40*/  IMAD.IADD R9, R9, 0x1, R14 ;  /* 0x0000000109097824 */ /* 0x000fe400078e020e */
[----:B------:R-:W-:-:S04]  /*1f50*/  IMAD.WIDE.U32 R168, R116, R162, R8 ;  /* 0x000000a274a87225 */ /* 0x000fc800078e0008 */
[----:B------:R-:W-:Y:S02]  /*1f60*/  IMAD.MOV.U32 R43, RZ, RZ, 0x10 ;  /* 0x00000010ff2b7424 */ /* 0x000fe400078e00ff */
[----:B------:R-:W-:Y:S01]  /*1f70*/  IMAD.MOV.U32 R39, RZ, RZ, 0x20 ;  /* 0x00000020ff277424 */ /* 0x000fe200078e00ff */
        /* <DEDUP_REMOVED lines=9> */
[-C--:B---3--:R-:W-:Y:S02]  /*2010*/  @!P0 IMAD R16, R7, R33.reuse, RZ ;  /* 0x0000002107108224 */ /* 0x088fe400078e02ff */
[----:B------:R-:W-:-:S04]  /*2020*/  @!P0 IMAD.WIDE.U32 R12, R6, R33, RZ ;  /* 0x00000021060c8225 */ /* 0x000fc800078e00ff */
[----:B------:R-:W-:Y:S02]  /*2030*/  @!P0 IMAD R6, R6, R187, R16 ;  /* 0x000000bb06068224 */ /* 0x000fe400078e0210 */
[----:B------:R-:W-:Y:S02]  /*2040*/  @!P0 IMAD.MOV.U32 R2, RZ, RZ, R12 ;  /* 0x000000ffff028224 */ /* 0x000fe400078e000c */
[----:B------:R-:W-:Y:S02]  /*2050*/  @P0 IMAD.IADD R0, R3, 0x1, R0 ;  /* 0x0000000103000824 */ /* 0x000fe400078e0200 */
[----:B------:R-:W-:Y:S01]  /*2060*/  @!P0 IMAD.IADD R0, R13, 0x1, R6 ;  /* 0x000000010d008824 */ /* 0x000fe200078e0206 */
[----:B------:R-:W-:Y:S01]  /*2070*/  IADD3 R2, P1, R18, R2, RZ ;  /* 0x0000000212027210 */ /* 0x000fe20007f3e0ff */
[----:B------:R-:W-:Y:S02]  /*2080*/  @P0 IMAD.MOV.U32 R150, RZ, RZ, R4 ;  /* 0x000000ffff960224 */ /* 0x000fe400078e0004 */
[----:B------:R-:W-:-:S02]  /*2090*/  @P0 IMAD.MOV.U32 R151, RZ, RZ, R5 ;  /* 0x000000ffff970224 */ /* 0x000fc400078e0005 */
[----:B------:R-:W-:Y:S02]  /*20a0*/  IMAD.SHL.U32 R7, R15, 0x40, RZ ;  /* 0x000000400f077824 */ /* 0x000fe400078e00ff */
[----:B------:R-:W-:Y:S02]  /*20b0*/  @!P0 IMAD.MOV.U32 R150, RZ, RZ, R4 ;  /* 0x000000ffff968224 */ /* 0x000fe400078e0004 */
[----:B------:R-:W-:Y:S01]  /*20c0*/  @!P0 IMAD.MOV.U32 R151, RZ, RZ, R5 ;  /* 0x000000ffff978224 */ /* 0x000fe200078e0005 */
[----:B------:R-:W-:Y:S02]  /*20d0*/  ISETP.GE.AND P0, PT, R21, R154, PT ;  /* 0x0000009a1500720c */ /* 0x000fe40003f06270 */
[----:B------:R-:W-:Y:S02]  /*20e0*/  IADD3.X R3, R19, R0, RZ, P1, !PT ;  /* 0x0000000013037210 */ /* 0x000fe40000ffe4ff */
[----:B------:R-:W-:Y:S01]  /*20f0*/  LOP3.LUT R42, R42, 0xfffffe00, R7, 0xf8, !PT ;  /* 0xfffffe002a2a7812 */ /* 0x000fe200078ef807 */
[----:B----4-:R-:W-:Y:S01]  /*2100*/  IMAD R7, R11, R22, RZ ;  /* 0x000000160b077224 */ /* 0x010fe200078e02ff */
[----:B------:R-:W-:-:S02]  /*2110*/  SEL R0, RZ, 0xffffffff, P0 ;  /* 0xffffffffff007807 */ /* 0x000fc40000000000 */
[----:B------:R-:W-:Y:S01]  /*2120*/  ISETP.GE.AND P1, PT, R18, R154, PT ;  /* 0x0000009a1200720c */ /* 0x000fe20003f26270 */
[----:B------:R-:W-:Y:S02]  /*2130*/  IMAD R7, R10, R177, R7 ;  /* 0x000000b10a077224 */ /* 0x000fe400078e0207 */
[----:B------:R-:W-:Y:S01]  /*2140*/  IMAD.WIDE.U32 R2, R22, R10, R2 ;  /* 0x0000000a16027225 */ /* 0x000fe200078e0002 */
[----:B------:R-:W-:-:S03]  /*2150*/  SEL R6, RZ, 0x1, P1 ;  /* 0x00000001ff067807 */ /* 0x000fc60000800000 */
[----:B------:R-:W-:Y:S02]  /*2160*/  IMAD.SHL.U32 R0, R0, 0x2, RZ ;  /* 0x0000000200007824 */ /* 0x000fe400078e00ff */
[----:B------:R-:W-:-:S04]  /*2170*/  IMAD.WIDE R4, R34, 0x40, R116 ;  /* 0x0000004022047825 */ /* 0x000fc800078e0274 */
[----:B------:R-:W-:Y:S01]  /*2180*/  IMAD.IADD R3, R3, 0x1, R7 ;  /* 0x0000000103037824 */ /* 0x000fe200078e0207 */
[----:B------:R-:W-:Y:S01]  /*2190*/  LOP3.LUT R7, R0, 0x2, R6, 0xe2, !PT ;  /* 0x0000000200077812 */ /* 0x000fe200078ee206 */
[----:B------:R-:W-:-:S04]  /*21a0*/  IMAD R0, R5, R150, RZ ;  /* 0x0000009605007224 */ /* 0x000fc800078e02ff */
[----:B------:R-:W-:Y:S01]  /*21b0*/  IMAD R10, R4, R151, R0 ;  /* 0x00000097040a7224 */ /* 0x000fe200078e0200 */
[----:B------:R-:W-:Y:S01]  /*21c0*/  SHF.R.S32.HI R0, RZ, 0x1f, R131 ;  /* 0x0000001fff007819 */ /* 0x000fe20000011483 */
[----:B------:R-:W-:-:S03]  /*21d0*/  VIADD R22, R18, 0xc0 ;  /* 0x000000c012167836 */ /* 0x000fc60000000000 */
[----:B------:R-:W-:Y:S02]  /*21e0*/  LEA.HI R0, R0, R131, RZ, 0x6 ;  /* 0x0000008300007211 */ /* 0x000fe400078f30ff */
[----:B------:R-:W-:Y:S02]  /*21f0*/  ISETP.GE.AND P0, PT, R22, R154, PT ;  /* 0x0000009a1600720c */ /* 0x000fe40003f06270 */
[----:B------:R-:W-:Y:S01]  /*2200*/  SHF.R.S32.HI R0, RZ, 0x6, R0 ;  /* 0x00000006ff007819 */ /* 0x000fe20000011400 */
[----:B------:R-:W-:Y:S01]  /*2210*/  IMAD.WIDE.U32 R136, R4, R150, R2 ;  /* 0x0000009604887225 */ /* 0x000fe200078e0002 */
[----:B------:R-:W-:Y:S02]  /*2220*/  SEL R5, RZ, 0x8, P0 ;  /* 0x00000008ff057807 */ /* 0x000fe40000000000 */
[----:B------:R-:W-:Y:S02]  /*2230*/  VIMNMX R122, RZ, R0, !PT ;  /* 0x00000000ff7a7248 */ /* 0x000fe40007fe0100 */
[----:B------:R-:W-:Y:S01]  /*2240*/  IADD3 R2, P0, R18, R26, RZ ;  /* 0x0000001a12027210 */ /* 0x000fe20007f1e0ff */
[----:B------:R-:W-:Y:S01]  /*2250*/  @!P4 IMAD.MOV.U32 R35, RZ, RZ, RZ ;  /* 0x000000ffff23c224 */ /* 0x000fe200078e00ff */
[----:B------:R-:W-:Y:S01]  /*2260*/  ISETP.GT.AND P4, PT, R36, R122, PT ;  /* 0x0000007a2400720c */ /* 0x000fe20003f84270 */
[----:B------:R-:W-:Y:S01]  /*2270*/  IMAD R4, R119, R116, RZ ;  /* 0x0000007477047224 */ /* 0x000fe200078e02ff */
[----:B------:R-:W-:Y:S01]  /*2280*/  ISETP.GE.AND P1, PT, R20, R154, PT ;  /* 0x0000009a1400720c */ /* 0x000fe20003f26270 */
[----:B------:R-:W-:-:S02]  /*2290*/  IMAD.X R3, R19, 0x1, R27, P0 ;  /* 0x0000000113037824 */ /* 0x000fc400000e061b */
[----:B------:R-:W-:Y:S01]  /*22a0*/  IMAD R0, R163, R116, RZ ;  /* 0x00000074a3007224 */ /* 0x000fe200078e02ff */
[----:B------:R-:W-:Y:S01]  /*22b0*/  SEL R6, RZ, 0x4, P1 ;  /* 0x00000004ff067807 */ /* 0x000fe20000800000 */
[-C--:B------:R-:W-:Y:S02]  /*22c0*/  IMAD R4, R117, R118.reuse, R4 ;  /* 0x0000007675047224 */ /* 0x080fe400078e0204 */
[----:B------:R-:W-:-:S04]  /*22d0*/  IMAD.WIDE.U32 R172, R116, R118, R2 ;  /* 0x0000007674ac7225 */ /* 0x000fc800078e0002 */
[----:B------:R-:W-:Y:S01]  /*22e0*/  IMAD R0, R117, R162, R0 ;  /* 0x000000a275007224 */ /* 0x000fe200078e0200 */
[----:B------:R-:W-:Y:S01]  /*22f0*/  LOP3.LUT R239, R5, R7, R6, 0xfe, !PT ;  /* 0x0000000705ef7212 */ /* 0x000fe200078efe06 */
[----:B------:R-:W-:Y:S01]  /*2300*/  IMAD.IADD R171, R173, 0x1, R4 ;  /* 0x00000001adab7824 */ /* 0x000fe200078e0204 */
[----:B------:R-:W-:Y:S01]  /*2310*/  LEA.HI R5, R30, R185, RZ, 0x5 ;  /* 0x000000b91e057211 */ /* 0x000fe200078f28ff */
[----:B------:R-:W-:Y:S01]  /*2320*/  IMAD.IADD R167, R169, 0x1, R0 ;  /* 0x00000001a9a77824 */ /* 0x000fe200078e0200 */
[----:B------:R-:W-:Y:S02]  /*2330*/  LEA R245, P1, R172, R156, 0x1 ;  /* 0x0000009cacf57211 */ /* 0x000fe400078208ff */
[----:B------:R-:W-:Y:S01]  /*2340*/  LEA R243, P0, R168, R158, 0x1 ;  /* 0x0000009ea8f37211 */ /* 0x000fe200078008ff */
[----:B------:R-:W-:Y:S01]  /*2350*/  IMAD.IADD R155, R137, 0x1, R10 ;  /* 0x00000001899b7824 */ /* 0x000fe200078e020a */
[----:B------:R-:W-:Y:S02]  /*2360*/  SHF.R.S32.HI R184, RZ, 0x5, R5 ;  /* 0x00000005ffb87819 */ /* 0x000fe40000011405 */
[----:B------:R-:W-:-:S02]  /*2370*/  LEA.HI.X R247, R172, R157, R171, 0x1, P1 ;  /* 0x0000009dacf77211 */ /* 0x000fc400008f0cab */
[----:B------:R-:W-:Y:S01]  /*2380*/  LEA.HI.X R242, R168, R159, R167, 0x1, P0 ;  /* 0x0000009fa8f27211 */ /* 0x000fe200000f0ca7 */
[----:B------:R-:W-:Y:S06]  /*2390*/  @!P4 BRA `(.L_x_4529) ;  /* 0x000000c40028c947 */ /* 0x000fec0003800000 */
[----:B------:R-:W2:Y:S04]  /*23a0*/  LD.E.64 R4, desc[UR6][R28.64+0x120] ;  /* 0x000120061c047980 */ /* 0x000ea8000c101b00 */
[----:B------:R-:W3:Y:S04]  /*23b0*/  LD.E.64 R6, desc[UR6][R28.64+0x118] ;  /* 0x000118061c067980 */ /* 0x000ee8000c101b00 */
[----:B------:R-:W4:Y:S04]  /*23c0*/  LD.E.64 R2, desc[UR6][R28.64+0x130] ;  /* 0x000130061c027980 */ /* 0x000f28000c101b00 */
[----:B------:R-:W5:Y:S04]  /*23d0*/  LD.E.64 R64, desc[UR6][R28.64+0x128] ;  /* 0x000128061c407980 */ /* 0x000f68000c101b00 */
        /* <DEDUP_REMOVED lines=8> */
[----:B------:R-:W-:Y:S01]  /*2460*/  IMAD.WIDE.U32 R134, R162, 0x60, RZ ;  /* 0x00000060a2867825 */ /* 0x000fe200078e00ff */
[----:B------:R-:W-:-:S02]  /*2470*/  SHF.L.U64.HI R112, R118, 0x5, R119 ;  /* 0x0000000576707819 */ /* 0x000fc40000010277 */
[----:B------:R-:W-:Y:S01]  /*2480*/  SHF.L.U32 R91, R118, 0x5, RZ ;  /* 0x00000005765b7819 */ /* 0x000fe200000006ff */
[C---:B------:R-:W-:Y:S01]  /*2490*/  VIADD R70, R116.reuse, 0x10 ;  /* 0x0000001074467836 */ /* 0x040fe20000000000 */
[----:B------:R-:W-:Y:S01]  /*24a0*/  MOV R62, R243 ;  /* 0x000000f3003e7202 */ /* 0x000fe20000000f00 */
[C---:B------:R-:W-:Y:S02]  /*24b0*/  VIADD R71, R116.reuse, 0x20 ;  /* 0x0000002074477836 */ /* 0x040fe40000000000 */
[----:B------:R-:W-:Y:S02]  /*24c0*/  VIADD R72, R116, 0x30 ;  /* 0x0000003074487836 */ /* 0x000fe40000000000 */
[----:B------:R-:W-:Y:S02]  /*24d0*/  IMAD.MOV.U32 R50, RZ, RZ, R245 ;  /* 0x000000ffff327224 */ /* 0x000fe400078e00f5 */
[----:B------:R-:W-:Y:S02]  /*24e0*/  IMAD.MOV.U32 R51, RZ, RZ, R247 ;  /* 0x000000ffff337224 */ /* 0x000fe400078e00f7 */
[----:B------:R-:W-:-:S02]  /*24f0*/  IMAD.MOV.U32 R61, RZ, RZ, R242 ;  /* 0x000000ffff3d7224 */ /* 0x000fc400078e00f2 */
[----:B--2---:R-:W-:-:S04]  /*2500*/  IMAD R0, R5, R33, RZ ;  /* 0x0000002105007224 */ /* 0x004fc800078e02ff */
[----:B------:R-:W-:Y:S02]  /*2510*/  IMAD R0, R4, R187, R0 ;  /* 0x000000bb04007224 */ /* 0x000fe400078e0200 */
[----:B------:R-:W-:-:S04]  /*2520*/  IMAD.WIDE.U32 R4, R33, R4, R18 ;  /* 0x0000000421047225 */ /* 0x000fc800078e0012 */
[----:B---3--:R-:W-:Y:S02]  /*2530*/  IMAD R24, R7, R33, RZ ;  /* 0x0000002107187224 */ /* 0x008fe400078e02ff */
[----:B------:R-:W-:Y:S01]  /*2540*/  IMAD.IADD R7, R5, 0x1, R0 ;  /* 0x0000000105077824 */ /* 0x000fe200078e0200 */
[----:B-----5:R-:W-:Y:S01]  /*2550*/  SHF.L.U64.HI R161, R64, 0x4, R65 ;  /* 0x0000000440a17819 */ /* 0x020fe20000010241 */
[----:B------:R-:W-:Y:S01]  /*2560*/  IMAD R5, R6, R187, R24 ;  /* 0x000000bb06057224 */ /* 0x000fe200078e0218 */
[----:B------:R-:W-:Y:S01]  /*2570*/  SHF.R.S32.HI R24, RZ, 0x1f, R25 ;  /* 0x0000001fff187819 */ /* 0x000fe20000011419 */
[----:B------:R-:W-:Y:S01]  /*2580*/  IMAD.WIDE.U32 R10, R33, R6, R18 ;  /* 0x00000006210a7225 */ /* 0x000fe200078e0012 */
[----:B------:R-:W-:-:S03]  /*2590*/  SHF.L.U64.HI R165, R64, 0x5, R65 ;  /* 0x0000000540a57819 */ /* 0x000fc60000010241 */
[----:B----4-:R-:W-:Y:S02]  /*25a0*/  IMAD R0, R3, R25, RZ ;  /* 0x0000001903007224 */ /* 0x010fe400078e02ff */
[----:B------:R-:W-:Y:S01]  /*25b0*/  IMAD.MOV.U32 R6, RZ, RZ, R4 ;  /* 0x000000ffff067224 */ /* 0x000fe200078e0004 */
[----:B------:R-:W-:Y:S01]  /*25c0*/  MOV R4, R10 ;  /* 0x0000000a00047202 */ /* 0x000fe20000000f00 */
[----:B------:R-:W-:Y:S02]  /*25d0*/  IMAD R0, R2, R24, R0 ;  /* 0x0000001802007224 */ /* 0x000fe400078e0200 */
[----:B------:R-:W-:-:S04]  /*25e0*/  IMAD.WIDE.U32 R6, R25, R2, R6 ;  /* 0x0000000219067225 */ /* 0x000fc800078e0006 */
[----:B------:R-:W-:Y:S02]  /*25f0*/  IMAD R33, R65, R25, RZ ;  /* 0x0000001941217224 */ /* 0x000fe400078e02ff */
[----:B------:R-:W-:Y:S02]  /*2600*/  IMAD.IADD R5, R11, 0x1, R5 ;  /* 0x000000010b057824 */ /* 0x000fe400078e0205 */
[----:B------:R-:W-:Y:S02]  /*2610*/  IMAD.IADD R7, R7, 0x1, R0 ;  /* 0x0000000107077824 */ /* 0x000fe400078e0200 */
[----:B------:R-:W-:Y:S01]  /*2620*/  IMAD R0, R9, R23, RZ ;  /* 0x0000001709007224 */ /* 0x000fe200078e02ff */
[----:B------:R-:W-:Y:S01]  /*2630*/  SHF.R.S32.HI R9, RZ, 0x1f, R131 ;  /* 0x0000001fff097819 */ /* 0x000fe20000011483 */
[C---:B------:R-:W-:Y:S02]  /*2640*/  IMAD R10, R64.reuse, R24, R33 ;  /* 0x00000018400a7224 */ /* 0x040fe400078e0221 */
[----:B------:R-:W-:-:S04]  /*2650*/  IMAD.WIDE.U32 R4, R64, R25, R4 ;  /* 0x0000001940047225 */ /* 0x000fc800078e0004 */
[C---:B------:R-:W-:Y:S02]  /*2660*/  IMAD R24, R8.reuse, R32, R0 ;  /* 0x0000002008187224 */ /* 0x040fe400078e0200 */
[----:B------:R-:W-:Y:S01]  /*2670*/  IMAD.WIDE.U32 R6, R8, R23, R6 ;  /* 0x0000001708067225 */ /* 0x000fe200078e0006 */
[----:B------:R-:W-:-:S03]  /*2680*/  IADD3 R8, P0, -R131, R116, RZ ;  /* 0x0000007483087210 */ /* 0x000fc60007f1e1ff */
[----:B------:R-:W-:Y:S01]  /*2690*/  IMAD.IADD R5, R5, 0x1, R10 ;  /* 0x0000000105057824 */ /* 0x000fe200078e020a */
[----:B------:R-:W-:Y:S01]  /*26a0*/  LEA.HI R10, R34, R34, RZ, 0x1 ;  /* 0x00000022220a7211 */ /* 0x000fe200078f08ff */
[----:B------:R-:W-:Y:S01]  /*26b0*/  IMAD R0, R13, R23, RZ ;  /* 0x000000170d007224 */ /* 0x000fe200078e02ff */
[----:B------:R-:W-:Y:S01]  /*26c0*/  IADD3 R13, R25, R35, RZ ;  /* 0x00000023190d7210 */ /* 0x000fe20007ffe0ff */
[----:B------:R-:W-:-:S04]  /*26d0*/  IMAD.WIDE.U32 R4, R12, R23, R4 ;  /* 0x000000170c047225 */ /* 0x000fc800078e0004 */
[----:B------:R-:W-:Y:S02]  /*26e0*/  IMAD R11, R12, R32, R0 ;  /* 0x000000200c0b7224 */ /* 0x000fe400078e0200 */
[----:B------:R-:W-:Y:S02]  /*26f0*/  IMAD.X R0, R117, 0x1, ~R9, P0 ;  /* 0x0000000175007824 */ /* 0x000fe400000e0e09 */
[----:B------:R-:W-:Y:S02]  /*2700*/  IMAD.IADD R5, R5, 0x1, R11 ;  /* 0x0000000105057824 */ /* 0x000fe400078e020b */
[C---:B------:R-:W-:Y:S02]  /*2710*/  IMAD R11, R0.reuse, R2, RZ ;  /* 0x00000002000b7224 */ /* 0x040fe400078e02ff */
[----:B------:R-:W-:Y:S01]  /*2720*/  IMAD R9, R0, R64, RZ ;  /* 0x0000004000097224 */ /* 0x000fe200078e02ff */
[----:B------:R-:W-:Y:S01]  /*2730*/  SHF.R.S32.HI R0, RZ, 0x1, R10 ;  /* 0x00000001ff007819 */ /* 0x000fe2000001140a */
[----:B------:R-:W-:-:S02]  /*2740*/  IMAD.IADD R7, R7, 0x1, R24 ;  /* 0x0000000107077824 */ /* 0x000fc400078e0218 */
[----:B------:R-:W-:Y:S01]  /*2750*/  IMAD R52, R65, R8, R9 ;  /* 0x0000000841347224 */ /* 0x000fe200078e0209 */
[----:B------:R-:W-:Y:S01]  /*2760*/  SHF.L.U32 R63, R0, 0x4, RZ ;  /* 0x00000004003f7819 */ /* 0x000fe200000006ff */
[----:B------:R-:W-:Y:S02]  /*2770*/  IMAD R9, R116, R0, R166 ;  /* 0x0000000074097224 */ /* 0x000fe400078e02a6 */
[-C--:B------:R-:W-:Y:S01]  /*2780*/  IMAD R12, R3, R8.reuse, R11 ;  /* 0x00000008030c7224 */ /* 0x080fe200078e020b */
[C---:B------:R-:W-:Y:S01]  /*2790*/  IADD3 R129, R63.reuse, 0x80, RZ ;  /* 0x000000803f817810 */ /* 0x040fe20007ffe0ff */
[----:B------:R-:W-:Y:S01]  /*27a0*/  IMAD R10, R0, R13, RZ ;  /* 0x0000000d000a7224 */ /* 0x000fe200078e02ff */
[----:B------:R-:W-:Y:S01]  /*27b0*/  SHF.R.S32.HI R153, RZ, 0x1f, R63 ;  /* 0x0000001fff997819 */ /* 0x000fe2000001143f */
[-C--:B------:R-:W-:Y:S01]  /*27c0*/  IMAD.WIDE.U32 R6, R2, R8.reuse, R6 ;  /* 0x0000000802067225 */ /* 0x080fe200078e0006 */
[----:B------:R-:W-:Y:S02]  /*27d0*/  IADD3 R139, R63, R129, RZ ;  /* 0x000000813f8b7210 */ /* 0x000fe40007ffe0ff */
[----:B------:R-:W-:Y:S01]  /*27e0*/  SHF.R.S32.HI R11, RZ, 0x1f, R10 ;  /* 0x0000001fff0b7819 */ /* 0x000fe2000001140a */
[----:B------:R-:W-:Y:S01]  /*27f0*/  IMAD.WIDE.U32 R4, R64, R8, R4 ;  /* 0x0000000840047225 */ /* 0x000fe200078e0004 */
[----:B------:R-:W-:-:S02]  /*2800*/  IADD3 R12, R7, R12, RZ ;  /* 0x0000000c070c7210 */ /* 0x000fc40007ffe0ff */
[----:B------:R-:W-:Y:S01]  /*2810*/  LEA R124, P1, R6, R30, 0x1 ;  /* 0x0000001e067c7211 */ /* 0x000fe200078208ff */
[----:B------:R-:W-:Y:S01]  /*2820*/  IMAD.IADD R8, R166, 0x1, R9 ;  /* 0x00000001a6087824 */ /* 0x000fe200078e0209 */
[----:B------:R-:W-:Y:S01]  /*2830*/  LEA R53, P0, R4, R26, 0x1 ;  /* 0x0000001a04357211 */ /* 0x000fe200078008ff */
[----:B------:R-:W-:Y:S01]  /*2840*/  IMAD.IADD R52, R5, 0x1, R52 ;  /* 0x0000000105347824 */ /* 0x000fe200078e0234 */
[----:B------:R-:W-:Y:S01]  /*2850*/  IADD3 R5, P3, R10, R9, RZ ;  /* 0x000000090a057210 */ /* 0x000fe20007f7e0ff */
[----:B------:R-:W-:Y:S01]  /*2860*/  IMAD.SHL.U32 R160, R64, 0x10, RZ ;  /* 0x0000001040a07824 */ /* 0x000fe200078e00ff */
[----:B------:R-:W-:Y:S01]  /*2870*/  IADD3 R7, P2, R10, R8, RZ ;  /* 0x000000080a077210 */ /* 0x000fe20007f5e0ff */
[----:B------:R-:W-:Y:S01]  /*2880*/  VIADD R130, R63, 0x40 ;  /* 0x000000403f827836 */ /* 0x000fe20000000000 */
[----:B------:R-:W-:Y:S01]  /*2890*/  LEA.HI.X R52, R4, R27, R52, 0x1, P0 ;  /* 0x0000001b04347211 */ /* 0x000fe200000f0c34 */
[----:B------:R-:W-:Y:S01]  /*28a0*/  IMAD.SHL.U32 R24, R5, 0x2, RZ ;  /* 0x0000000205187824 */ /* 0x000fe200078e00ff */
[-C--:B------:R-:W-:Y:S01]  /*28b0*/  LEA.HI.X.SX32 R9, R9, R11.reuse, 0x1, P3 ;  /* 0x0000000b09097211 */ /* 0x080fe200018f0eff */
[----:B------:R-:W-:Y:S01]  /*28c0*/  IMAD.SHL.U32 R60, R7, 0x2, RZ ;  /* 0x00000002073c7824 */ /* 0x000fe200078e00ff */
[----:B------:R-:W-:Y:S01]  /*28d0*/  LEA.HI.X.SX32 R4, R8, R11, 0x1, P2 ;  /* 0x0000000b08047211 */ /* 0x000fe200010f0eff */
[----:B------:R-:W-:Y:S01]  /*28e0*/  VIADD R128, R63, 0xc0 ;  /* 0x000000c03f807836 */ /* 0x000fe20000000000 */
[----:B------:R-:W-:Y:S01]  /*28f0*/  LEA.HI.X R123, R6, R31, R12, 0x1, P1 ;  /* 0x0000001f067b7211 */ /* 0x000fe200008f0c0c */
[----:B------:R-:W-:Y:S01]  /*2900*/  IMAD R6, R163, 0x60, RZ ;  /* 0x00000060a3067824 */ /* 0x000fe200078e02ff */
[----:B------:R-:W-:Y:S01]  /*2910*/  IADD3 R40, P1, R14, R24, RZ ;  /* 0x000000180e287210 */ /* 0x000fe20007f3e0ff */
[----:B------:R-:W-:Y:S01]  /*2920*/  IMAD.SHL.U32 R164, R64, 0x20, RZ ;  /* 0x0000002040a47824 */ /* 0x000fe200078e00ff */
[----:B------:R-:W-:Y:S01]  /*2930*/  SHF.L.U64.HI R5, R5, 0x1, R9 ;  /* 0x0000000105057819 */ /* 0x000fe20000010209 */
[C---:B------:R-:W-:Y:S01]  /*2940*/  IMAD.IADD R140, R63.reuse, 0x1, R130 ;  /* 0x000000013f8c7824 */ /* 0x040fe200078e0282 */
[----:B------:R-:W-:Y:S01]  /*2950*/  IADD3 R59, P3, R14, R60, RZ ;  /* 0x0000003c0e3b7210 */ /* 0x000fe20007f7e0ff */
[----:B------:R-:W-:Y:S01]  /*2960*/  IMAD.IADD R138, R63, 0x1, R128 ;  /* 0x000000013f8a7824 */ /* 0x000fe200078e0280 */
[----:B------:R-:W-:Y:S01]  /*2970*/  IADD3 R24, P0, R16, R24, RZ ;  /* 0x0000001810187210 */ /* 0x000fe20007f1e0ff */
[----:B------:R-:W-:Y:S01]  /*2980*/  IMAD.IADD R146, R135, 0x1, R6 ;  /* 0x0000000187927824 */ /* 0x000fe200078e0206 */
[----:B------:R-:W-:Y:S01]  /*2990*/  SHF.L.U64.HI R4, R7, 0x1, R4 ;  /* 0x0000000107047819 */ /* 0x000fe20000010204 */
[----:B------:R-:W-:Y:S01]  /*29a0*/  IMAD.WIDE.U32 R132, R2, 0x60, RZ ;  /* 0x0000006002847825 */ /* 0x000fe200078e00ff */
[----:B------:R-:W-:-:S02]  /*29b0*/  IADD3 R60, P2, R16, R60, RZ ;  /* 0x0000003c103c7210 */ /* 0x000fc40007f5e0ff */
[----:B------:R-:W-:Y:S01]  /*29c0*/  IADD3.X R41, R15, R5, RZ, P1, !PT ;  /* 0x000000050f297210 */ /* 0x000fe20000ffe4ff */
[C---:B------:R-:W-:Y:S01]  /*29d0*/  IMAD.X R25, R17.reuse, 0x1, R5, P0 ;  /* 0x0000000111197824 */ /* 0x040fe200000e0605 */
[C---:B------:R-:W-:Y:S01]  /*29e0*/  IADD3 R79, P0, R244.reuse, 0xc0, RZ ;  /* 0x000000c0f44f7810 */ /* 0x040fe20007f1e0ff */
[--C-:B------:R-:W-:Y:S01]  /*29f0*/  IMAD.X R57, R17, 0x1, R4.reuse, P2 ;  /* 0x0000000111397824 */ /* 0x100fe200010e0604 */
[C---:B------:R-:W-:Y:S01]  /*2a00*/  IADD3 R81, P2, R244.reuse, 0x40, RZ ;  /* 0x00000040f4517810 */ /* 0x040fe20007f5e0ff */
[----:B------:R-:W-:Y:S01]  /*2a10*/  IMAD.X R58, R15, 0x1, R4, P3 ;  /* 0x000000010f3a7824 */ /* 0x000fe200018e0604 */
[----:B------:R-:W-:Y:S01]  /*2a20*/  IADD3 R80, P1, R244, 0x80, RZ ;  /* 0x00000080f4507810 */ /* 0x000fe20007f3e0ff */
[--C-:B------:R-:W-:Y:S01]  /*2a30*/  IMAD.X R100, RZ, RZ, R249.reuse, P0 ;  /* 0x000000ffff647224 */ /* 0x100fe200000e06f9 */
[-C--:B------:R-:W-:Y:S01]  /*2a40*/  IADD3.X R102, RZ, R249.reuse, RZ, P2, !PT ;  /* 0x000000f9ff667210 */ /* 0x080fe200017fe4ff */
[C---:B------:R-:W-:Y:S01]  /*2a50*/  IMAD.SHL.U32 R93, R0.reuse, 0x20, RZ ;  /* 0x00000020005d7824 */ /* 0x040fe200078e00ff */
[-C--:B------:R-:W-:Y:S01]  /*2a60*/  IADD3 R78, P2, R81, R244.reuse, RZ ;  /* 0x000000f4514e7210 */ /* 0x080fe20007f5e0ff */
[--C-:B------:R-:W-:Y:S01]  /*2a70*/  IMAD.X R101, RZ, RZ, R249.reuse, P1 ;  /* 0x000000ffff657224 */ /* 0x100fe200008e06f9 */
[-C--:B------:R-:W-:Y:S01]  /*2a80*/  IADD3 R76, P0, R79, R244.reuse, RZ ;  /* 0x000000f44f4c7210 */ /* 0x080fe20007f1e0ff */
[----:B------:R-:W-:Y:S01]  /*2a90*/  IMAD R92, R0, 0x30, RZ ;  /* 0x00000030005c7824 */ /* 0x000fe200078e02ff */
[-C--:B------:R-:W-:Y:S01]  /*2aa0*/  IADD3 R77, P1, R80, R244.reuse, RZ ;  /* 0x000000f4504d7210 */ /* 0x080fe20007f3e0ff */
[----:B------:R-:W-:Y:S01]  /*2ab0*/  IMAD.X R99, R102, 0x1, R249, P2 ;  /* 0x0000000166637824 */ /* 0x000fe200010e06f9 */
[----:B------:R-:W-:Y:S01]  /*2ac0*/  SHF.L.U64.HI R7, R162, 0x5, R163 ;  /* 0x00000005a2077819 */ /* 0x000fe200000102a3 */
[--C-:B------:R-:W-:Y:S01]  /*2ad0*/  IMAD.X R97, R100, 0x1, R249.reuse, P0 ;  /* 0x0000000164617824 */ /* 0x100fe200000e06f9 */
[----:B------:R-:W-:Y:S01]  /*2ae0*/  SHF.L.U32 R4, R162, 0x5, RZ ;  /* 0x00000005a2047819 */ /* 0x000fe200000006ff */
[----:B------:R-:W-:Y:S01]  /*2af0*/  IMAD.IADD R121, R63, 0x1, R140 ;  /* 0x000000013f797824 */ /* 0x000fe200078e028c */
[----:B------:R-:W-:Y:S01]  /*2b00*/  IADD3.X R98, R101, R249, RZ, P1, !PT ;  /* 0x000000f965627210 */ /* 0x000fe20000ffe4ff */
[----:B------:R-:W-:Y:S01]  /*2b10*/  IMAD.IADD R113, R63, 0x1, R138 ;  /* 0x000000013f717824 */ /* 0x000fe200078e028a */
[-C--:B------:R-:W-:Y:S01]  /*2b20*/  IADD3 R89, P3, R77, R244.reuse, RZ ;  /* 0x000000f44d597210 */ /* 0x080fe20007f7e0ff */
[----:B------:R-:W-:Y:S01]  /*2b30*/  IMAD.SHL.U32 R147, R4, 0x2, RZ ;  /* 0x0000000204937824 */ /* 0x000fe200078e00ff */
[-C--:B------:R-:W-:Y:S01]  /*2b40*/  IADD3 R88, P2, R76, R244.reuse, RZ ;  /* 0x000000f44c587210 */ /* 0x080fe20007f5e0ff */
[----:B------:R-:W-:Y:S01]  /*2b50*/  IMAD.MOV.U32 R26, RZ, RZ, R36 ;  /* 0x000000ffff1a7224 */ /* 0x000fe200078e0024 */
[----:B------:R-:W-:Y:S01]  /*2b60*/  IADD3 R75, P0, R160, 0xc0, RZ ;  /* 0x000000c0a04b7810 */ /* 0x000fe20007f1e0ff */
[--C-:B------:R-:W-:Y:S01]  /*2b70*/  IMAD.X R110, R98, 0x1, R249.reuse, P3 ;  /* 0x00000001626e7824 */ /* 0x100fe200018e06f9 */
[----:B------:R-:W-:Y:S01]  /*2b80*/  LOP3.LUT R5, R239, 0xffff, RZ, 0xc0, !PT ;  /* 0x0000ffffef057812 */ /* 0x000fe200078ec0ff */
[----:B------:R-:W-:Y:S01]  /*2b90*/  IMAD.X R109, R97, 0x1, R249, P2 ;  /* 0x00000001616d7824 */ /* 0x000fe200010e06f9 */
[----:B------:R-:W-:Y:S01]  /*2ba0*/  IADD3 R90, P4, R78, R244, RZ ;  /* 0x000000f44e5a7210 */ /* 0x000fe20007f9e0ff */
[----:B------:R-:W-:Y:S01]  /*2bb0*/  IMAD.X R96, RZ, RZ, R161, P0 ;  /* 0x000000ffff607224 */ /* 0x000fe200000e06a1 */
[----:B------:R-:W-:-:S02]  /*2bc0*/  IADD3 R73, P5, R160, 0x40, RZ ;  /* 0x00000040a0497810 */ /* 0x000fc40007fbe0ff */
[----:B------:R-:W-:Y:S01]  /*2bd0*/  IADD3 R74, P1, R160, 0x80, RZ ;  /* 0x00000080a04a7810 */ /* 0x000fe20007f3e0ff */
[----:B------:R-:W-:Y:S01]  /*2be0*/  IMAD.X R111, R99, 0x1, R249, P4 ;  /* 0x00000001636f7824 */ /* 0x000fe200020e06f9 */
[----:B------:R-:W-:Y:S02]  /*2bf0*/  SHF.L.U64.HI R148, R4, 0x1, R7 ;  /* 0x0000000104947819 */ /* 0x000fe40000010207 */
[C---:B------:R-:W-:Y:S01]  /*2c00*/  LOP3.LUT R66, R5.reuse, 0x1, RZ, 0xc0, !PT ;  /* 0x0000000105427812 */ /* 0x040fe200078ec0ff */
[----:B------:R-:W-:Y:S01]  /*2c10*/  IMAD.X R95, RZ, RZ, R161, P1 ;  /* 0x000000ffff5f7224 */ /* 0x000fe200008e06a1 */
[C---:B------:R-:W-:Y:S02]  /*2c20*/  LOP3.LUT R69, R5.reuse, 0x2, RZ, 0xc0, !PT ;  /* 0x0000000205457812 */ /* 0x040fe400078ec0ff */
[C---:B------:R-:W-:Y:S02]  /*2c30*/  LOP3.LUT R68, R5.reuse, 0x4, RZ, 0xc0, !PT ;  /* 0x0000000405447812 */ /* 0x040fe400078ec0ff */
[----:B------:R-:W-:Y:S01]  /*2c40*/  LOP3.LUT R67, R5, 0x8, RZ, 0xc0, !PT ;  /* 0x0000000805437812 */ /* 0x000fe200078ec0ff */
[C---:B------:R-:W-:Y:S01]  /*2c50*/  IMAD.SHL.U32 R5, R2.reuse, 0x10, RZ ;  /* 0x0000001002057824 */ /* 0x040fe200078e00ff */
[----:B------:R-:W-:-:S02]  /*2c60*/  SHF.L.U64.HI R7, R2, 0x4, R3 ;  /* 0x0000000402077819 */ /* 0x000fc40000010203 */
[C---:B------:R-:W-:Y:S01]  /*2c70*/  SHF.L.U64.HI R6, R2.reuse, 0x5, R3 ;  /* 0x0000000502067819 */ /* 0x040fe20000010203 */
[----:B------:R-:W-:Y:S01]  /*2c80*/  IMAD R3, R3, 0x60, RZ ;  /* 0x0000006003037824 */ /* 0x000fe200078e02ff */
[----:B------:R-:W-:Y:S01]  /*2c90*/  IADD3.X R94, RZ, R161, RZ, P5, !PT ;  /* 0x000000a1ff5e7210 */ /* 0x000fe20002ffe4ff */
[----:B------:R-:W-:Y:S01]  /*2ca0*/  IMAD.SHL.U32 R144, R5, 0x2, RZ ;  /* 0x0000000205907824 */ /* 0x000fe200078e00ff */
[----:B------:R-:W-:Y:S02]  /*2cb0*/  SHF.L.U32 R4, R2, 0x5, RZ ;  /* 0x0000000502047819 */ /* 0x000fe400000006ff */
[-C--:B------:R-:W-:Y:S02]  /*2cc0*/  IADD3 R82, P5, R73, R160.reuse, RZ ;  /* 0x000000a049527210 */ /* 0x080fe40007fbe0ff */
[----:B------:R-:W-:Y:S01]  /*2cd0*/  IADD3 R84, P3, R164, R73, RZ ;  /* 0x00000049a4547210 */ /* 0x000fe20007f7e0ff */
[----:B------:R-:W-:Y:S01]  /*2ce0*/  IMAD.SHL.U32 R142, R4, 0x2, RZ ;  /* 0x00000002048e7824 */ /* 0x000fe200078e00ff */
[C---:B------:R-:W-:Y:S01]  /*2cf0*/  IADD3 R85, P2, R75.reuse, R160, RZ ;  /* 0x000000a04b557210 */ /* 0x040fe20007f5e0ff */
[--C-:B------:R-:W-:Y:S01]  /*2d00*/  IMAD.X R103, R94, 0x1, R161.reuse, P5 ;  /* 0x000000015e677824 */ /* 0x100fe200028e06a1 */
[----:B------:R-:W-:Y:S01]  /*2d10*/  IADD3 R87, P0, R75, R164, RZ ;  /* 0x000000a44b577210 */ /* 0x000fe20007f1e0ff */
[----:B------:R-:W-:Y:S01]  /*2d20*/  IMAD.X R105, R165, 0x1, R94, P3 ;  /* 0x00000001a5697824 */ /* 0x000fe200018e065e */
[----:B------:R-:W-:Y:S01]  /*2d30*/  IADD3 R83, P4, R74, R160, RZ ;  /* 0x000000a04a537210 */ /* 0x000fe20007f9e0ff */
[----:B------:R-:W-:Y:S01]  /*2d40*/  IMAD.X R106, R96, 0x1, R161, P2 ;  /* 0x00000001606a7824 */ /* 0x000fe200010e06a1 */
[----:B------:R-:W-:Y:S01]  /*2d50*/  IADD3 R86, P1, R164, R74, RZ ;  /* 0x0000004aa4567210 */ /* 0x000fe20007f3e0ff */
[----:B------:R-:W-:Y:S01]  /*2d60*/  IMAD.X R108, R96, 0x1, R165, P0 ;  /* 0x00000001606c7824 */ /* 0x000fe200000e06a5 */
[----:B------:R-:W-:-:S02]  /*2d70*/  IADD3 R120, R63, R139, RZ ;  /* 0x0000008b3f787210 */ /* 0x000fc40007ffe0ff */
[----:B------:R-:W-:Y:S02]  /*2d80*/  SHF.L.U64.HI R145, R5, 0x1, R7 ;  /* 0x0000000105917819 */ /* 0x000fe40000010207 */
[----:B------:R-:W-:Y:S02]  /*2d90*/  SHF.L.U64.HI R143, R4, 0x1, R6 ;  /* 0x00000001048f7819 */ /* 0x000fe40000010206 */
[----:B------:R-:W-:Y:S02]  /*2da0*/  IADD3 R141, R133, R3, RZ ;  /* 0x00000003858d7210 */ /* 0x000fe40007ffe0ff */
[----:B------:R-:W-:Y:S02]  /*2db0*/  IADD3.X R104, R95, R161, RZ, P4, !PT ;  /* 0x000000a15f687210 */ /* 0x000fe400027fe4ff */
[----:B------:R-:W-:Y:S02]  /*2dc0*/  IADD3.X R107, R165, R95, RZ, P1, !PT ;  /* 0x0000005fa56b7210 */ /* 0x000fe40000ffe4ff */
        /* <DEDUP_REMOVED lines=11> */
.L_x_4647:
        /* <DEDUP_REMOVED lines=12> */
[----:B----45:R-:W-:Y:S05]  /*2f40*/  @!P3 BRA `(.L_x_4531) ;  /* 0x000000000050b947 */ /* 0x030fea0003800000 */
[----:B------:R-:W-:Y:S02]  /*2f50*/  ISETP.NE.AND P2, PT, R66, RZ, PT ;  /* 0x000000ff4200720c */ /* 0x000fe40003f45270 */
[----:B------:R-:W-:Y:S11]  /*2f60*/  ISETP.NE.AND P1, PT, R69, RZ, PT ;  /* 0x000000ff4500720c */ /* 0x000ff60003f25270 */
[----:B------:R-:W2:Y:S01]  /*2f70*/  @P2 LD.E.128 R8, desc[UR6][R2.64] ;  /* 0x0000000602082980 */ /* 0x000ea2000c101d00 */
[--C-:B------:R-:W-:Y:S02]  /*2f80*/  @P2 IMAD.MOV.U32 R4, RZ, RZ, R62.reuse ;  /* 0x000000ffff042224 */ /* 0x100fe400078e003e */
[--C-:B------:R-:W-:Y:S05]  /*2f90*/  @P2 IMAD.MOV.U32 R5, RZ, RZ, R61.reuse ;  /* 0x000000ffff052224 */ /* 0x100fea00078e003d */
[----:B--2---:R1:W-:Y:S01]  /*2fa0*/  @P2 ST.E.128 desc[UR6][R4.64], R8 ;  /* 0x0000000804002985 */ /* 0x0043e2000c101d06 */
[----:B------:R-:W-:Y:S03]  /*2fb0*/  ISETP.NE.AND P2, PT, R68, RZ, PT ;  /* 0x000000ff4400720c */ /* 0x000fe60003f45270 */
[----:B------:R-:W2:Y:S01]  /*2fc0*/  @P1 LD.E.128 R12, desc[UR6][R2.64+0x80] ;  /* 0x00008006020c1980 */ /* 0x000ea2000c101d00 */
[----:B-1----:R-:W-:Y:S01]  /*2fd0*/  @P1 MOV R4, R62 ;  /* 0x0000003e00041202 */ /* 0x002fe20000000f00 */
[----:B------:R-:W-:Y:S05]  /*2fe0*/  @P1 IMAD.MOV.U32 R5, RZ, RZ, R61 ;  /* 0x000000ffff051224 */ /* 0x000fea00078e003d */
[----:B--2---:R1:W-:Y:S01]  /*2ff0*/  @P1 ST.E.128 desc[UR6][R4.64+0x80], R12 ;  /* 0x0000800c04001985 */ /* 0x0043e2000c101d06 */
[----:B------:R-:W-:Y:S03]  /*3000*/  ISETP.NE.AND P1, PT, R67, RZ, PT ;  /* 0x000000ff4300720c */ /* 0x000fe60003f25270 */
[----:B------:R-:W2:Y:S01]  /*3010*/  @P2 LD.E.128 R8, desc[UR6][R2.64+0x100] ;  /* 0x0001000602082980 */ /* 0x000ea2000c101d00 */
[--C-:B-1----:R-:W-:Y:S01]  /*3020*/  @P2 IMAD.MOV.U32 R4, RZ, RZ, R62.reuse ;  /* 0x000000ffff042224 */ /* 0x102fe200078e003e */
[-C--:B------:R-:W-:Y:S05]  /*3030*/  @P2 MOV R5, R61.reuse ;  /* 0x0000003d00052202 */ /* 0x080fea0000000f00 */
[----:B--2---:R1:W-:Y:S04]  /*3040*/  @P2 ST.E.128 desc[UR6][R4.64+0x100], R8 ;  /* 0x0001000804002985 */ /* 0x0043e8000c101d06 */
[----:B-1----:R-:W2:Y:S01]  /*3050*/  @P1 LD.E.128 R8, desc[UR6][R2.64+0x180] ;  /* 0x0001800602081980 */ /* 0x002ea2000c101d00 */
[----:B------:R-:W-:Y:S01]  /*3060*/  @P1 IMAD.MOV.U32 R4, RZ, RZ, R62 ;  /* 0x000000ffff041224 */ /* 0x000fe200078e003e */
[----:B------:R-:W-:Y:S05]  /*3070*/  @P1 MOV R5, R61 ;  /* 0x0000003d00051202 */ /* 0x000fea0000000f00 */
[----:B--2---:R1:W-:Y:S02]  /*3080*/  @P1 ST.E.128 desc[UR6][R4.64+0x180], R8 ;  /* 0x0001800804001985 */ /* 0x0043e4000c101d06 */
.L_x_4531:
[----:B------:R-:W-:Y:S05]  /*3090*/  BSYNC B0 ;  /* 0x0000000000007941 */ /* 0x000fea0003800000 */
.L_x_4530:
[----:B------:R-:W-:Y:S04]  /*30a0*/  BSSY B0, `(.L_x_4532) ;  /* 0x0000012000007945 */ /* 0x000fe80003800000 */
[----:B------:R-:W-:Y:S05]  /*30b0*/  @!P0 BRA `(.L_x_4533) ;  /* 0x0000000000408947 */ /* 0x000fea0003800000 */
[----:B------:R-:W-:Y:S02]  /*30c0*/  ISETP.NE.AND P1, PT, R66, RZ, PT ;  /* 0x000000ff4200720c */ /* 0x000fe40003f25270 */
[----:B------:R-:W-:Y:S02]  /*30d0*/  IADD3 R6, P0, R2, R144, RZ ;  /* 0x0000009002067210 */ /* 0x000fe40007f1e0ff */
[C---:B-1----:R-:W-:Y:S03]  /*30e0*/  LEA R4, P2, R250.reuse, R62, 0x1 ;  /* 0x0000003efa047211 */ /* 0x042fe600078408ff */
[----:B------:R-:W-:Y:S01]  /*30f0*/  IMAD.X R7, R3, 0x1, R145, P0 ;  /* 0x0000000103077824 */ /* 0x000fe200000e0691 */
[----:B------:R-:W-:Y:S02]  /*3100*/  ISETP.NE.AND P0, PT, R69, RZ, PT ;  /* 0x000000ff4500720c */ /* 0x000fe40003f05270 */
[----:B------:R-:W-:Y:S03]  /*3110*/  LEA.HI.X R5, R250, R61, R252, 0x1, P2 ;  /* 0x0000003dfa057211 */ /* 0x000fe600010f0cfc */
[----:B------:R-:W2:Y:S04]  /*3120*/  @P1 LD.E.128 R8, desc[UR6][R6.64] ;  /* 0x0000000606081980 */ /* 0x000ea8000c101d00 */
[----:B--2---:R1:W-:Y:S01]  /*3130*/  @P1 ST.E.128 desc[UR6][R4.64], R8 ;  /* 0x0000000804001985 */ /* 0x0043e2000c101d06 */
[----:B------:R-:W-:Y:S03]  /*3140*/  ISETP.NE.AND P1, PT, R68, RZ, PT ;  /* 0x000000ff4400720c */ /* 0x000fe60003f25270 */
[----:B------:R-:W2:Y:S04]  /*3150*/  @P0 LD.E.128 R12, desc[UR6][R6.64+0x80] ;  /* 0x00008006060c0980 */ /* 0x000ea8000c101d00 */
[----:B--2---:R-:W-:Y:S01]  /*3160*/  @P0 ST.E.128 desc[UR6][R4.64+0x80], R12 ;  /* 0x0000800c04000985 */ /* 0x004fe2000c101d06 */
[----:B------:R-:W-:Y:S05]  /*3170*/  ISETP.NE.AND P0, PT, R67, RZ, PT ;  /* 0x000000ff4300720c */ /* 0x000fea0003f05270 */
[----:B-1----:R-:W2:Y:S04]  /*3180*/  @P1 LD.E.128 R8, desc[UR6][R6.64+0x100] ;  /* 0x0001000606081980 */ /* 0x002ea8000c101d00 */
[----:B--2---:R1:W-:Y:S04]  /*3190*/  @P1 ST.E.128 desc[UR6][R4.64+0x100], R8 ;  /* 0x0001000804001985 */ /* 0x0043e8000c101d06 */
[----:B-1----:R-:W2:Y:S04]  /*31a0*/  @P0 LD.E.128 R8, desc[UR6][R6.64+0x180] ;  /* 0x0001800606080980 */ /* 0x002ea8000c101d00 */
[----:B--2---:R2:W-:Y:S02]  /*31b0*/  @P0 ST.E.128 desc[UR6][R4.64+0x180], R8 ;  /* 0x0001800804000985 */ /* 0x0045e4000c101d06 */
.L_x_4533:
[----:B------:R-:W-:Y:S05]  /*31c0*/  BSYNC B0 ;  /* 0x0000000000007941 */ /* 0x000fea0003800000 */
.L_x_4532:
        /* <DEDUP_REMOVED lines=21> */
.L_x_4535:
[----:B------:R-:W-:Y:S05]  /*3320*/  BSYNC B0 ;  /* 0x0000000000007941 */ /* 0x000fea0003800000 */
.L_x_4534:
        /* <DEDUP_REMOVED lines=18> */
.L_x_4537:
[----:B------:R-:W-:Y:S05]  /*3450*/  BSYNC B0 ;  /* 0x0000000000007941 */ /* 0x000fea0003800000 */
.L_x_4536:
        /* <DEDUP_REMOVED lines=24> */
[----:B---34-:R-:W2:Y:S10]  /*35e0*/  LD.E.128 R8, desc[UR6][R2.64] ;  /* 0x0000000602087980 */ /* 0x018eb4000c101d00 */
[----:B------:R-:W3:Y:S06]  /*35f0*/  @!P0 LD.E.64 R30, desc[UR6][R40.64] ;  /* 0x00000006281e8980 */ /* 0x000eec000c101b00 */
[----:B------:R-:W4:Y:S01]  /*3600*/  @!P0 LD.E.64 R2, desc[UR6][R24.64] ;  /* 0x0000000618028980 */ /* 0x000f22000c101b00 */
[--C-:B---3--:R-:W-:Y:S01]  /*3610*/  @!P0 HADD2.F32 R16, -RZ, R30.reuse.H0_H0 ;  /* 0x2000001eff108230 */ /* 0x108fe20000004100 */
[----:B--2---:R-:W-:Y:S01]  /*3620*/  @!P0 MOV R4, R8 ;  /* 0x0000000800048202 */ /* 0x004fe20000000f00 */
[----:B------:R-:W-:Y:S01]  /*3630*/  @!P0 HADD2.F32 R17, -RZ, R30.H1_H1 ;  /* 0x3000001eff118230 */ /* 0x000fe20000004100 */
[----:B------:R-:W-:Y:S01]  /*3640*/  @!P0 MOV R7, R10 ;  /* 0x0000000a00078202 */ /* 0x000fe20000000f00 */
[--C-:B------:R-:W-:Y:S01]  /*3650*/  @!P0 HADD2.F32 R30, -RZ, R31.reuse.H0_H0 ;  /* 0x2000001fff1e8230 */ /* 0x100fe20000004100 */
[----:B------:R-:W-:Y:S01]  /*3660*/  @!P0 MOV R6, R11 ;  /* 0x0000000b00068202 */ /* 0x000fe20000000f00 */
[----:B------:R-:W-:Y:S02]  /*3670*/  @!P0 HADD2.F32 R0, -RZ, R4.H1_H1 ;  /* 0x30000004ff008230 */ /* 0x000fe40000004100 */
[----:B------:R-:W-:Y:S02]  /*3680*/  @!P0 HADD2.F32 R31, -RZ, R31.H1_H1 ;  /* 0x3000001fff1f8230 */ /* 0x000fe40000004100 */
[--C-:B----4-:R-:W-:Y:S02]  /*3690*/  @!P0 HADD2.F32 R13, -RZ, R3.reuse.H1_H1 ;  /* 0x30000003ff0d8230 */ /* 0x110fe40000004100 */
[----:B------:R-:W-:Y:S02]  /*36a0*/  @!P0 HADD2.F32 R15, -RZ, R3.H0_H0 ;  /* 0x20000003ff0f8230 */ /* 0x000fe40000004100 */
[--C-:B------:R-:W-:Y:S02]  /*36b0*/  @!P0 HADD2.F32 R5, -RZ, R2.reuse.H0_H0 ;  /* 0x20000002ff058230 */ /* 0x100fe40000004100 */
[----:B------:R-:W-:Y:S01]  /*36c0*/  @!P0 HADD2.F32 R12, -RZ, R2.H1_H1 ;  /* 0x30000002ff0c8230 */ /* 0x000fe20000004100 */
[----:B------:R-:W-:Y:S01]  /*36d0*/  @!P0 MOV R2, R9 ;  /* 0x0000000900028202 */ /* 0x000fe20000000f00 */
[----:B------:R-:W-:Y:S02]  /*36e0*/  @!P0 HADD2.F32 R3, -RZ, R4.H0_H0 ;  /* 0x20000004ff038230 */ /* 0x000fe40000004100 */
[C---:B------:R-:W-:Y:S01]  /*36f0*/  @!P0 FMUL.FTZ R4, R0.reuse, R16 ;  /* 0x0000001000048220 */ /* 0x040fe20000410000 */
[-C--:B------:R-:W-:Y:S03]  /*3700*/  @!P0 FMUL.FTZ R0, R0, R5.reuse ;  /* 0x0000000500008220 */ /* 0x080fe60000410000 */
[----:B------:R-:W-:Y:S01]  /*3710*/  @!P0 FFMA.FTZ R33, R3, R5, -R4 ;  /* 0x0000000503218223 */ /* 0x000fe20000010804 */
[--C-:B------:R-:W-:Y:S02]  /*3720*/  @!P0 HADD2.F32 R5, -RZ, R2.reuse.H1_H1 ;  /* 0x30000002ff058230 */ /* 0x100fe40000004100 */
[----:B------:R-:W-:Y:S01]  /*3730*/  @!P0 FFMA.FTZ R0, R16, R3, R0 ;  /* 0x0000000310008223 */ /* 0x000fe20000010000 */
[----:B------:R-:W-:Y:S02]  /*3740*/  @!P0 HADD2.F32 R16, -RZ, R2.H0_H0 ;  /* 0x20000002ff108230 */ /* 0x000fe40000004100 */
[--C-:B------:R-:W-:Y:S02]  /*3750*/  @!P0 HADD2.F32 R3, -RZ, R7.reuse.H1_H1 ;  /* 0x30000007ff038230 */ /* 0x100fe40000004100 */
[C---:B------:R-:W-:Y:S01]  /*3760*/  @!P0 FMUL.FTZ R32, R5.reuse, R17 ;  /* 0x0000001105208220 */ /* 0x040fe20000410000 */
[----:B------:R-:W-:Y:S01]  /*3770*/  @!P0 F2FP.F16.F32.PACK_AB R0, R0, R33 ;  /* 0x000000210000823e */ /* 0x000fe200000000ff */
[--C-:B------:R-:W-:Y:S02]  /*3780*/  @!P0 HADD2.F32 R4, -RZ, R6.reuse.H1_H1 ;  /* 0x30000006ff048230 */ /* 0x100fe40000004100 */
[-C--:B------:R-:W-:Y:S01]  /*3790*/  @!P0 FMUL.FTZ R2, R5, R12.reuse ;  /* 0x0000000c05028220 */ /* 0x080fe20000410000 */
[----:B------:R-:W-:Y:S01]  /*37a0*/  @!P0 FFMA.FTZ R32, R16, R12, -R32 ;  /* 0x0000000c10208223 */ /* 0x000fe20000010820 */
[----:B------:R-:W-:Y:S01]  /*37b0*/  @!P0 MOV R8, R0 ;  /* 0x0000000000088202 */ /* 0x000fe20000000f00 */
[----:B------:R-:W-:Y:S02]  /*37c0*/  @!P0 HADD2.F32 R5, -RZ, R7.H0_H0 ;  /* 0x20000007ff058230 */ /* 0x000fe40000004100 */
[C---:B------:R-:W-:Y:S01]  /*37d0*/  @!P0 FMUL.FTZ R12, R3.reuse, R30 ;  /* 0x0000001e030c8220 */ /* 0x040fe20000410000 */
[----:B------:R-:W-:Y:S02]  /*37e0*/  @!P0 HADD2.F32 R6, -RZ, R6.H0_H0 ;  /* 0x20000006ff068230 */ /* 0x000fe40000004100 */
[C---:B------:R-:W-:Y:S01]  /*37f0*/  @!P0 FMUL.FTZ R7, R4.reuse, R31 ;  /* 0x0000001f04078220 */ /* 0x040fe20000410000 */
[----:B------:R-:W-:Y:S01]  /*3800*/  @!P0 FMUL.FTZ R3, R3, R15 ;  /* 0x0000000f03038220 */ /* 0x000fe20000410000 */
[-C--:B------:R-:W-:Y:S01]  /*3810*/  @!P0 FMUL.FTZ R4, R4, R13.reuse ;  /* 0x0000000d04048220 */ /* 0x080fe20000410000 */
[----:B------:R-:W-:Y:S01]  /*3820*/  @!P0 FFMA.FTZ R2, R17, R16, R2 ;  /* 0x0000001011028223 */ /* 0x000fe20000010002 */
[----:B------:R-:W-:Y:S01]  /*3830*/  @!P0 FFMA.FTZ R7, R6, R13, -R7 ;  /* 0x0000000d06078223 */ /* 0x000fe20000010807 */
[----:B------:R-:W-:Y:S01]  /*3840*/  @!P0 FFMA.FTZ R3, R30, R5, R3 ;  /* 0x000000051e038223 */ /* 0x000fe20000010003 */
[----:B------:R-:W-:Y:S01]  /*3850*/  @!P0 FFMA.FTZ R4, R31, R6, R4 ;  /* 0x000000061f048223 */ /* 0x000fe20000010004 */
[----:B------:R-:W-:Y:S01]  /*3860*/  MOV R6, R50 ;  /* 0x0000003200067202 */ /* 0x000fe20000000f00 */
[----:B------:R-:W-:Y:S01]  /*3870*/  @!P0 FFMA.FTZ R12, R5, R15, -R12 ;  /* 0x0000000f050c8223 */ /* 0x000fe2000001080c */
[----:B------:R-:W-:Y:S02]  /*3880*/  @!P0 F2FP.F16.F32.PACK_AB R2, R2, R32 ;  /* 0x000000200202823e */ /* 0x000fe400000000ff */
[----:B------:R-:W-:Y:S02]  /*3890*/  @!P0 F2FP.F16.F32.PACK_AB R4, R4, R7 ;  /* 0x000000070404823e */ /* 0x000fe400000000ff */
[----:B------:R-:W-:Y:S02]  /*38a0*/  @!P0 F2FP.F16.F32.PACK_AB R3, R3, R12 ;  /* 0x0000000c0303823e */ /* 0x000fe400000000ff */
[----:B------:R-:W-:Y:S02]  /*38b0*/  @!P0 MOV R9, R2 ;  /* 0x0000000200098202 */ /* 0x000fe40000000f00 */
[----:B------:R-:W-:Y:S02]  /*38c0*/  MOV R7, R51 ;  /* 0x0000003300077202 */ /* 0x000fe40000000f00 */
[----:B------:R-:W-:Y:S02]  /*38d0*/  @!P0 MOV R10, R3 ;  /* 0x00000003000a8202 */ /* 0x000fe40000000f00 */
[----:B------:R-:W-:Y:S05]  /*38e0*/  @!P0 MOV R11, R4 ;  /* 0x00000004000b8202 */ /* 0x000fea0000000f00 */
[----:B------:R1:W-:Y:S02]  /*38f0*/  ST.E.128 desc[UR6][R6.64], R8 ;  /* 0x0000000806007985 */ /* 0x0003e4000c101d06 */
.L_x_4544:
[----:B------:R-:W-:Y:S05]  /*3900*/  BSYNC B0 ;  /* 0x0000000000007941 */ /* 0x000fea0003800000 */
.L_x_4543:
[----:B------:R-:W-:Y:S04]  /*3910*/  BSSY B0, `(.L_x_4545) ;  /* 0x0000037000007945 */ /* 0x000fe80003800000 */
[----:B------:R-:W-:Y:S05]  /*3920*/  @P3 BRA `(.L_x_4546) ;  /* 0x0000000000d43947 */ /* 0x000fea0003800000 */
[----:B------:R-:W-:Y:S02]  /*3930*/  MOV R2, R53 ;  /* 0x0000003500027202 */ /* 0x000fe40000000f00 */
[----:B------:R-:W-:Y:S02]  /*3940*/  MOV R3, R52 ;  /* 0x0000003400037202 */ /* 0x000fe40000000f00 */
[----:B------:R-:W-:Y:S03]  /*3950*/  ISETP.GE.AND P0, PT, R21, R14, PT ;  /* 0x0000000e1500720c */ /* 0x000fe60003f06270 */
[----:B-1-34-:R-:W2:Y:S10]  /*3960*/  LD.E.128 R8, desc[UR6][R2.64+0x80] ;  /* 0x0000800602087980 */ /* 0x01aeb4000c101d00 */
        /* <DEDUP_REMOVED lines=49> */
.L_x_4546:
[----:B------:R-:W-:Y:S05]  /*3c80*/  BSYNC B0 ;  /* 0x0000000000007941 */ /* 0x000fea0003800000 */
.L_x_4545:
[----:B------:R-:W-:Y:S04]  /*3c90*/  BSSY B0, `(.L_x_4547) ;  /* 0x0000037000007945 */ /* 0x000fe80003800000 */
[----:B------:R-:W-:Y:S05]  /*3ca0*/  @P2 BRA `(.L_x_4548) ;  /* 0x0000000000d42947 */ /* 0x000fea0003800000 */
[----:B------:R-:W-:Y:S02]  /*3cb0*/  MOV R2, R53 ;  /* 0x0000003500027202 */ /* 0x000fe40000000f00 */
[----:B------:R-:W-:Y:S02]  /*3cc0*/  MOV R3, R52 ;  /* 0x0000003400037202 */ /* 0x000fe40000000f00 */
[----:B------:R-:W-:Y:S03]  /*3cd0*/  ISETP.GE.AND P0, PT, R20, R14, PT ;  /* 0x0000000e1400720c */ /* 0x000fe60003f06270 */
[----:B-1234-:R-:W2:Y:S10]  /*3ce0*/  LD.E.128 R8, desc[UR6][R2.64+0x100] ;  /* 0x0001000602087980 */ /* 0x01eeb4000c101d00 */
        /* <DEDUP_REMOVED lines=49> */
.L_x_4548:
[----:B------:R-:W-:Y:S05]  /*4000*/  BSYNC B0 ;  /* 0x0000000000007941 */ /* 0x000fea0003800000 */
.L_x_4547:
        /* <DEDUP_REMOVED lines=54> */
.L_x_4542:
[----:B------:R-:W-:Y:S05]  /*4370*/  BSYNC B1 ;  /* 0x0000000000017941 */ /* 0x000fea0003800000 */
.L_x_4541:
        /* <DEDUP_REMOVED lines=29> */
[----:B------:R-:W-:Y:S02]  /*4550*/  @!P0 HADD2.F32 R0, -RZ, R4.H1_H1 ;  /* 0x30000004ff008230 */ /* 0x000fe40000004100 */
[--C-:B----4-:R-:W-:Y:S02]  /*4560*/  @!P0 HADD2.F32 R17, -RZ, R3.reuse.H0_H0 ;  /* 0x20000003ff118230 */ /* 0x110fe40000004100 */
[----:B------:R-:W-:Y:S02]  /*4570*/  @!P0 HADD2.F32 R16, -RZ, R3.H1_H1 ;  /* 0x30000003ff108230 */ /* 0x000fe40000004100 */
[--C-:B------:R-:W-:Y:S02]  /*4580*/  @!P0 HADD2.F32 R5, -RZ, R2.reuse.H0_H0 ;  /* 0x20000002ff058230 */ /* 0x100fe40000004100 */
[----:B------:R-:W-:Y:S01]  /*4590*/  @!P0 HADD2.F32 R15, -RZ, R2.H1_H1 ;  /* 0x30000002ff0f8230 */ /* 0x000fe20000004100 */
[----:B------:R-:W-:Y:S01]  /*45a0*/  @!P0 MOV R2, R9 ;  /* 0x0000000900028202 */ /* 0x000fe20000000f00 */
[----:B------:R-:W-:Y:S02]  /*45b0*/  @!P0 HADD2.F32 R3, -RZ, R4.H0_H0 ;  /* 0x20000004ff038230 */ /* 0x000fe40000004100 */
[C---:B------:R-:W-:Y:S01]  /*45c0*/  @!P0 FMUL.FTZ R4, R0.reuse, R30 ;  /* 0x0000001e00048220 */ /* 0x040fe20000410000 */
[-C--:B------:R-:W-:Y:S01]  /*45d0*/  @!P0 FMUL.FTZ R0, R0, R5.reuse ;  /* 0x0000000500008220 */ /* 0x080fe20000410000 */
[----:B------:R-:W-:Y:S02]  /*45e0*/  @!P0 HADD2.F32 R33, -RZ, R33.H1_H1 ;  /* 0x30000021ff218230 */ /* 0x000fe40000004100 */
        /* <DEDUP_REMOVED lines=16> */
[----:B------:R-:W-:Y:S01]  /*46f0*/  @!P0 FMUL.FTZ R4, R4, R16 ;  /* 0x0000001004048220 */ /* 0x000fe20000410000 */
[----:B------:R-:W-:Y:S01]  /*4700*/  @!P0 FFMA.FTZ R2, R31, R30, R2 ;  /* 0x0000001e1f028223 */ /* 0x000fe20000010002 */
[----:B------:R-:W-:Y:S01]  /*4710*/  @!P0 FFMA.FTZ R16, R6, R16, -R7 ;  /* 0x0000001006108223 */ /* 0x000fe20000010807 */
[----:B------:R-:W-:Y:S01]  /*4720*/  @!P0 FFMA.FTZ R3, R32, R5, R3 ;  /* 0x0000000520038223 */ /* 0x000fe20000010003 */
[----:B------:R-:W-:Y:S01]  /*4730*/  @!P0 FFMA.FTZ R4, R33, R6, R4 ;  /* 0x0000000621048223 */ /* 0x000fe20000010004 */
[----:B------:R-:W-:Y:S01]  /*4740*/  LEA R6, P4, R244, R50, 0x1 ;  /* 0x00000032f4067211 */ /* 0x000fe200078808ff */
[----:B------:R-:W-:Y:S01]  /*4750*/  @!P0 FFMA.FTZ R15, R5, R17, -R15 ;  /* 0x00000011050f8223 */ /* 0x000fe2000001080f */
        /* <DEDUP_REMOVED lines=8> */
.L_x_4552:
[----:B------:R-:W-:Y:S05]  /*47e0*/  BSYNC B0 ;  /* 0x0000000000007941 */ /* 0x000fea0003800000 */
.L_x_4551:
        /* <DEDUP_REMOVED lines=55> */
.L_x_4554:
[----:B------:R-:W-:Y:S05]  /*4b60*/  BSYNC B0 ;  /* 0x0000000000007941 */ /* 0x000fea0003800000 */
.L_x_4553:
        /* <DEDUP_REMOVED lines=55> */
.L_x_4556:
[----:B------:R-:W-:Y:S05]  /*4ee0*/  BSYNC B0 ;  /* 0x0000000000007941 */ /* 0x000fea0003800000 */
.L_x_4555:
        /* <DEDUP_REMOVED lines=54> */
.L_x_4550:
[----:B------:R-:W-:Y:S05]  /*5250*/  BSYNC B1 ;  /* 0x0000000000017941 */ /* 0x000fea0003800000 */
.L_x_4549:
        /* <DEDUP_REMOVED lines=70> */
.L_x_4560:
[----:B------:R-:W-:Y:S05]  /*56c0*/  BSYNC B0 ;  /* 0x0000000000007941 */ /* 0x000fea0003800000 */
.L_x_4559:
        /* <DEDUP_REMOVED lines=55> */
.L_x_4562:
[----:B------:R-:W-:Y:S05]  /*5a40*/  BSYNC B0 ;  /* 0x0000000000007941 */ /* 0x000fea0003800000 */
.L_x_4561:
        /* <DEDUP_REMOVED lines=55> */
.L_x_4564:
[----:B------:R-:W-:Y:S05]  /*5dc0*/  BSYNC B0 ;  /* 0x0000000000007941 */ /* 0x000fea0003800000 */
.L_x_4563:
        /* <DEDUP_REMOVED lines=54> */
.L_x_4558:
[----:B------:R-:W-:Y:S05]  /*6130*/  BSYNC B1 ;  /* 0x0000000000017941 */ /* 0x000fea0003800000 */
.L_x_4557:
        /* <DEDUP_REMOVED lines=18> */
[----:B-1234-:R-:W-:Y:S02]  /*6260*/  MOV R8, R53 ;  /* 0x0000003500087202 */ /* 0x01efe40000000f00 */
[----:B------:R-:W-:Y:S02]  /*6270*/  MOV R9, R52 ;  /* 0x0000003400097202 */ /* 0x000fe40000000f00 */
[----:B------:R-:W-:Y:S01]  /*6280*/  ISETP.GE.AND P0, PT, R18, R14, PT ;  /* 0x0000000e1200720c */ /* 0x000fe20003f06270 */
[----:B------:R-:W-:Y:S05]  /*6290*/  IMAD.WIDE.U32 R8, R64, 0x60, R8 ;  /* 0x0000006040087825 */ /* 0x000fea00078e0008 */
[----:B------:R-:W-:Y:S07]  /*62a0*/  IADD3 R9, R9, R0, RZ ;  /* 0x0000000009097210 */ /* 0x000fee0007ffe0ff */
[----:B------:R-:W2:Y:S06]  /*62b0*/  @!P0 LD.E.64 R32, desc[UR6][R34.64] ;  /* 0x0000000622208980 */ /* 0x000eac000c101b00 */
[----:B------:R-:W3:Y:S08]  /*62c0*/  LD.E.128 R8, desc[UR6][R8.64] ;  /* 0x0000000608087980 */ /* 0x000ef0000c101d00 */
[----:B------:R-:W4:Y:S01]  /*62d0*/  @!P0 LD.E.64 R2, desc[UR6][R12.64] ;  /* 0x000000060c028980 */ /* 0x000f22000c101b00 */
[--C-:B--2---:R-:W-:Y:S02]  /*62e0*/  @!P0 HADD2.F32 R30, -RZ, R32.reuse.H0_H0 ;  /* 0x20000020ff1e8230 */ /* 0x104fe40000004100 */
[----:B------:R-:W-:Y:S02]  /*62f0*/  @!P0 HADD2.F32 R31, -RZ, R32.H1_H1 ;  /* 0x30000020ff1f8230 */ /* 0x000fe40000004100 */
[--C-:B------:R-:W-:Y:S01]  /*6300*/  @!P0 HADD2.F32 R32, -RZ, R33.reuse.H0_H0 ;  /* 0x20000021ff208230 */ /* 0x100fe20000004100 */
[----:B---3--:R-:W-:Y:S01]  /*6310*/  @!P0 MOV R4, R8 ;  /* 0x0000000800048202 */ /* 0x008fe20000000f00 */
[----:B------:R-:W-:Y:S01]  /*6320*/  @!P0 HADD2.F32 R33, -RZ, R33.H1_H1 ;  /* 0x30000021ff218230 */ /* 0x000fe20000004100 */
[----:B------:R-:W-:Y:S02]  /*6330*/  @!P0 MOV R7, R10 ;  /* 0x0000000a00078202 */ /* 0x000fe40000000f00 */
        /* <DEDUP_REMOVED lines=16> */
[--C-:B------:R-:W-:Y:S02]  /*6440*/  @!P0 HADD2.F32 R4, -RZ, R6.reuse.H1_H1 ;  /* 0x30000006ff048230 */ /* 0x100fe40000004100 */
[-C--:B------:R-:W-:Y:S01]  /*6450*/  @!P0 FMUL.FTZ R2, R5, R15.reuse ;  /* 0x0000000f05028220 */ /* 0x080fe20000410000 */
[----:B------:R-:W-:Y:S02]  /*6460*/  @!P0 HADD2.F32 R5, -RZ, R7.H0_H0 ;  /* 0x20000007ff058230 */ /* 0x000fe40000004100 */
[----:B------:R-:W-:Y:S01]  /*6470*/  @!P0 FFMA.FTZ R36, R30, R15, -R36 ;  /* 0x0000000f1e248223 */ /* 0x000fe20000010824 */
[----:B------:R-:W-:Y:S02]  /*6480*/  @!P0 HADD2.F32 R6, -RZ, R6.H0_H0 ;  /* 0x20000006ff068230 */ /* 0x000fe40000004100 */
[C---:B------:R-:W-:Y:S01]  /*6490*/  @!P0 FMUL.FTZ R15, R3.reuse, R32 ;  /* 0x00000020030f8220 */ /* 0x040fe20000410000 */
[C---:B------:R-:W-:Y:S01]  /*64a0*/  @!P0 FMUL.FTZ R7, R4.reuse, R33 ;  /* 0x0000002104078220 */ /* 0x040fe20000410000 */
[-C--:B------:R-:W-:Y:S01]  /*64b0*/  @!P0 FMUL.FTZ R3, R3, R17.reuse ;  /* 0x0000001103038220 */ /* 0x080fe20000410000 */
[-C--:B------:R-:W-:Y:S01]  /*64c0*/  @!P0 FMUL.FTZ R4, R4, R16.reuse ;  /* 0x0000001004048220 */ /* 0x080fe20000410000 */
[----:B------:R-:W-:Y:S01]  /*64d0*/  @!P0 FFMA.FTZ R15, R5, R17, -R15 ;  /* 0x00000011050f8223 */ /* 0x000fe2000001080f */
[----:B------:R-:W-:Y:S01]  /*64e0*/  MOV R17, R51 ;  /* 0x0000003300117202 */ /* 0x000fe20000000f00 */
[----:B------:R-:W-:Y:S01]  /*64f0*/  @!P0 FFMA.FTZ R7, R6, R16, -R7 ;  /* 0x0000001006078223 */ /* 0x000fe20000010807 */
[----:B------:R-:W-:Y:S01]  /*6500*/  MOV R16, R50 ;  /* 0x0000003200107202 */ /* 0x000fe20000000f00 */
[----:B------:R-:W-:Y:S01]  /*6510*/  @!P0 FFMA.FTZ R2, R31, R30, R2 ;  /* 0x0000001e1f028223 */ /* 0x000fe20000010002 */
[----:B------:R-:W-:Y:S01]  /*6520*/  @!P0 FFMA.FTZ R3, R32, R5, R3 ;  /* 0x0000000520038223 */ /* 0x000fe20000010003 */
[----:B------:R-:W-:Y:S01]  /*6530*/  @!P0 FFMA.FTZ R4, R33, R6, R4 ;  /* 0x0000000621048223 */ /* 0x000fe20000010004 */
[----:B------:R-:W-:Y:S01]  /*6540*/  @!P0 F2FP.F16.F32.PACK_AB R6, R0, R37 ;  /* 0x000000250006823e */ /* 0x000fe200000000ff */
[----:B------:R-:W-:Y:S01]  /*6550*/  IMAD R30, R119, 0x60, RZ ;  /* 0x00000060771e7824 */ /* 0x000fe200078e02ff */
[----:B------:R-:W-:Y:S01]  /*6560*/  @!P0 F2FP.F16.F32.PACK_AB R2, R2, R36 ;  /* 0x000000240202823e */ /* 0x000fe200000000ff */
[----:B------:R-:W-:Y:S01]  /*6570*/  IMAD.WIDE.U32 R16, R118, 0x60, R16 ;  /* 0x0000006076107825 */ /* 0x000fe200078e0010 */
[----:B------:R-:W-:Y:S02]  /*6580*/  @!P0 F2FP.F16.F32.PACK_AB R3, R3, R15 ;  /* 0x0000000f0303823e */ /* 0x000fe400000000ff */
[----:B------:R-:W-:Y:S02]  /*6590*/  @!P0 F2FP.F16.F32.PACK_AB R0, R4, R7 ;  /* 0x000000070400823e */ /* 0x000fe400000000ff */
[----:B------:R-:W-:Y:S02]  /*65a0*/  IADD3 R5, R17, R30, RZ ;  /* 0x0000001e11057210 */ /* 0x000fe40007ffe0ff */
[----:B------:R-:W-:Y:S02]  /*65b0*/  MOV R4, R16 ;  /* 0x0000001000047202 */ /* 0x000fe40000000f00 */
[----:B------:R-:W-:Y:S02]  /*65c0*/  @!P0 MOV R8, R6 ;  /* 0x0000000600088202 */ /* 0x000fe40000000f00 */
[----:B------:R-:W-:Y:S02]  /*65d0*/  @!P0 MOV R9, R2 ;  /* 0x0000000200098202 */ /* 0x000fe40000000f00 */
[----:B------:R-:W-:Y:S02]  /*65e0*/  @!P0 MOV R10, R3 ;  /* 0x00000003000a8202 */ /* 0x000fe40000000f00 */
[----:B------:R-:W-:Y:S05]  /*65f0*/  @!P0 MOV R11, R0 ;  /* 0x00000000000b8202 */ /* 0x000fea0000000f00 */
[----:B------:R1:W-:Y:S02]  /*6600*/  ST.E.128 desc[UR6][R4.64], R8 ;  /* 0x0000000804007985 */ /* 0x0003e4000c101d06 */
.L_x_4568:
[----:B------:R-:W-:Y:S05]  /*6610*/  BSYNC B0 ;  /* 0x0000000000007941 */ /* 0x000fea0003800000 */
.L_x_4567:
        /* <DEDUP_REMOVED lines=55> */
.L_x_4570:
[----:B------:R-:W-:Y:S05]  /*6990*/  BSYNC B0 ;  /* 0x0000000000007941 */ /* 0x000fea0003800000 */
.L_x_4569:
        /* <DEDUP_REMOVED lines=55> */
.L_x_4572:
[----:B------:R-:W-:Y:S05]  /*6d10*/  BSYNC B0 ;  /* 0x0000000000007941 */ /* 0x000fea0003800000 */
.L_x_4571:
[----:B------:R-:W-:Y:S05]  /*6d20*/  @P1 BRA `(.L_x_4566) ;  /* 0x0000000000d41947 */ /* 0x000fea0003800000 */
[C---:B-1234-:R-:W-:Y:S02]  /*6d30*/  LEA R8, P1, R87.reuse, R53, 0x1 ;  /* 0x0000003557087211 */ /* 0x05efe400078208ff */
[----:B------:R-:W-:Y:S02]  /*6d40*/  ISETP.GE.AND P0, PT, R22, R14, PT ;  /* 0x0000000e1600720c */ /* 0x000fe40003f06270 */
[----:B------:R-:W-:Y:S06]  /*6d50*/  LEA.HI.X R9, R87, R52, R108, 0x1, P1 ;  /* 0x0000003457097211 */ /* 0x000fec00008f0c6c */
[----:B------:R-:W2:Y:S08]  /*6d60*/  LD.E.128 R8, desc[UR6][R8.64] ;  /* 0x0000000608087980 */ /* 0x000eb0000c101d00 */
[----:B------:R-:W3:Y:S06]  /*6d70*/  @!P0 LD.E.64 R6, desc[UR6][R34.64+0xc0] ;  /* 0x0000c00622068980 */ /* 0x000eec000c101b00 */
[----:B------:R-:W4:Y:S01]  /*6d80*/  @!P0 LD.E.64 R2, desc[UR6][R12.64+0xc0] ;  /* 0x0000c0060c028980 */ /* 0x000f22000c101b00 */
[----:B---3--:R-:W-:Y:S01]  /*6d90*/  @!P0 HADD2.F32 R15, -RZ, R6.H0_H0 ;  /* 0x20000006ff0f8230 */ /* 0x008fe20000004100 */
[----:B--2---:R-:W-:Y:S01]  /*6da0*/  @!P0 MOV R4, R8 ;  /* 0x0000000800048202 */ /* 0x004fe20000000f00 */
[--C-:B------:R-:W-:Y:S02]  /*6db0*/  @!P0 HADD2.F32 R17, -RZ, R7.reuse.H0_H0 ;  /* 0x20000007ff118230 */ /* 0x100fe40000004100 */
[----:B------:R-:W-:Y:S01]  /*6dc0*/  @!P0 HADD2.F32 R30, -RZ, R7.H1_H1 ;  /* 0x30000007ff1e8230 */ /* 0x000fe20000004100 */
[----:B------:R-:W-:Y:S01]  /*6dd0*/  @!P0 MOV R7, R10 ;  /* 0x0000000a00078202 */ /* 0x000fe20000000f00 */
        /* <DEDUP_REMOVED lines=8> */
[----:B------:R-:W-:Y:S01]  /*6e60*/  @!P0 FMUL.FTZ R0, R0, R5 ;  /* 0x0000000500008220 */ /* 0x000fe20000410000 */
[----:B------:R-:W-:Y:S01]  /*6e70*/  @!P0 HADD2.F32 R16, -RZ, R6.H1_H1 ;  /* 0x30000006ff108230 */ /* 0x000fe20000004100 */
[----:B------:R-:W-:Y:S01]  /*6e80*/  @!P0 MOV R6, R11 ;  /* 0x0000000b00068202 */ /* 0x000fe20000000f00 */
        /* <DEDUP_REMOVED lines=31> */
.L_x_4566:
[----:B------:R-:W-:Y:S05]  /*7080*/  BSYNC B1 ;  /* 0x0000000000017941 */ /* 0x000fea0003800000 */
.L_x_4565:
[----:B------:R-:W2:Y:S02]  /*7090*/  LD.E R0, desc[UR6][R28.64+0xd0] ;  /* 0x0000d0061c007980 */ /* 0x000ea4000c101900 */
[----:B--2---:R-:W-:Y:S05]  /*70a0*/  IMAD.U32 R0, R0, -0x20, RZ ;  /* 0xffffffe000007824 */ /* 0x004fea00078e00ff */
[C---:B------:R-:W-:Y:S02]  /*70b0*/  LEA R24, P1, R0.reuse, R24, 0x1 ;  /* 0x0000001800187211 */ /* 0x040fe400078208ff */
[C---:B------:R-:W-:Y:S02]  /*70c0*/  LEA R40, P0, R0.reuse, R40, 0x1 ;  /* 0x0000002800287211 */ /* 0x040fe400078008ff */
[C---:B------:R-:W-:Y:S02]  /*70d0*/  LEA.HI.X.SX32 R25, R0.reuse, R25, 0x1, P1 ;  /* 0x0000001900197211 */ /* 0x040fe400008f0eff */
[----:B------:R-:W-:Y:S01]  /*70e0*/  LEA.HI.X.SX32 R41, R0, R41, 0x1, P0 ;  /* 0x0000002900297211 */ /* 0x000fe200000f0eff */
[----:B------:R-:W-:Y:S05]  /*70f0*/  BRA `(.L_x_4573) ;  /* 0x0000007000187947 */ /* 0x000fea0003800000 */
.L_x_4540:
[----:B------:R-:W-:Y:S04]  /*7100*/  BSSY B2, `(.L_x_4574) ;  /* 0x0000198000027945 */ /* 0x000fe80003800000 */
[----:B------:R-:W-:Y:S05]  /*7110*/  @!P3 BRA `(.L_x_4575) ;  /* 0x000000180058b947 */ /* 0x000fea0003800000 */
[----:B-----5:R-:W-:Y:S01]  /*7120*/  ISETP.GE.AND P0, PT, R18, R54, PT ;  /* 0x000000361200720c */ /* 0x020fe20003f06270 */
[----:B------:R-:W-:Y:S11]  /*7130*/  BSSY B1, `(.L_x_4576) ;  /* 0x0000064000017945 */ /* 0x000ff60003800000 */
[----:B------:R-:W-:Y:S01]  /*7140*/  @!UPT UIADD3 URZ, URZ, URZ, URZ ;  /* 0x0000003f3f3ff290 */ /* 0x000fe2000fffe03f */
[----:B------:R-:W-:Y:S05]  /*7150*/  @P0 BRA `(.L_x_4577) ;  /* 0x0000000400840947 */ /* 0x000fea0003800000 */
[----:B------:R-:W-:Y:S01]  /*7160*/  ISETP.GE.AND P0, PT, R18, R14, PT ;  /* 0x0000000e1200720c */ /* 0x000fe20003f06270 */
[----:B------:R-:W-:Y:S01]  /*7170*/  IMAD.MOV.U32 R2, RZ, RZ, R53 ;  /* 0x000000ffff027224 */ /* 0x000fe200078e0035 */
[----:B------:R-:W-:Y:S01]  /*7180*/  BSSY B0, `(.L_x_4578) ;  /* 0x000005d000007945 */ /* 0x000fe20003800000 */
[----:B------:R-:W-:Y:S01]  /*7190*/  IMAD.MOV.U32 R3, RZ, RZ, R52 ;  /* 0x000000ffff037224 */ /* 0x000fe200078e0034 */
[----:B------:R-:W-:Y:S02]  /*71a0*/  MOV R48, R50 ;  /* 0x0000003200307202 */ /* 0x000fe40000000f00 */
[----:B------:R-:W-:Y:S02]  /*71b0*/  MOV R49, R51 ;  /* 0x0000003300317202 */ /* 0x000fe40000000f00 */
[----:B---34-:R1:W5:Y:S05]  /*71c0*/  LD.E.128 R8, desc[UR6][R2.64] ;  /* 0x0000000602087980 */ /* 0x01836a000c101d00 */
        /* <DEDUP_REMOVED lines=10> */
[----:B------:R-:W-:Y:S02]  /*7270*/  MOV R38, R10 ;  /* 0x0000000a00267202 */ /* 0x000fe40000000f00 */
[----:B------:R-:W-:Y:S02]  /*7280*/  MOV R37, R11 ;  /* 0x0000000b00257202 */ /* 0x000fe40000000f00 */
[C---:B------:R-:W-:Y:S02]  /*7290*/  @P2 IADD3 R6, -R0.reuse, RZ, RZ ;  /* 0x000000ff00062210 */ /* 0x040fe40007ffe1ff */
[----:B------:R-:W-:Y:S02]  /*72a0*/  @P2 IADD3 R7, -R0, RZ, RZ ;  /* 0x000000ff00072210 */ /* 0x000fe40007ffe1ff */
[C---:B------:R-:W-:Y:S02]  /*72b0*/  LEA R12, P0, R6.reuse, R4, 0x1 ;  /* 0x00000004060c7211 */ /* 0x040fe400078008ff */
[C---:B-1----:R-:W-:Y:S02]  /*72c0*/  LEA R2, P1, R7.reuse, R2, 0x1 ;  /* 0x0000000207027211 */ /* 0x042fe400078208ff */
[----:B------:R-:W-:Y:S02]  /*72d0*/  LEA.HI.X.SX32 R13, R6, R5, 0x1, P0 ;  /* 0x00000005060d7211 */ /* 0x000fe400000f0eff */
[----:B------:R-:W-:Y:S03]  /*72e0*/  LEA.HI.X.SX32 R3, R7, R3, 0x1, P1 ;  /* 0x0000000307037211 */ /* 0x000fe600008f0eff */
[----:B------:R1:W2:Y:S08]  /*72f0*/  LD.E.128 R44, desc[UR6][R12.64] ;  /* 0x000000060c2c7980 */ /* 0x0002b0000c101d00 */
[----:B------:R3:W4:Y:S01]  /*7300*/  LD.E.128 R4, desc[UR6][R2.64] ;  /* 0x0000000602047980 */ /* 0x000722000c101d00 */
[----:B-1----:R-:W-:Y:S02]  /*7310*/  MOV R12, RZ ;  /* 0x000000ff000c7202 */ /* 0x002fe40000000f00 */
[----:B------:R-:W-:Y:S02]  /*7320*/  @P2 IADD3 R12, -R0, RZ, RZ ;  /* 0x000000ff000c2210 */ /* 0x000fe40007ffe1ff */
[----:B---3--:R-:W-:Y:S02]  /*7330*/  MOV R2, R60 ;  /* 0x0000003c00027202 */ /* 0x008fe40000000f00 */
[----:B------:R-:W-:Y:S02]  /*7340*/  MOV R3, R57 ;  /* 0x0000003900037202 */ /* 0x000fe40000000f00 */
[C---:B------:R-:W-:Y:S04]  /*7350*/  LEA R2, P0, R12.reuse, R2, 0x1 ;  /* 0x000000020c027211 */ /* 0x040fe800078008ff */
[----:B------:R-:W-:Y:S05]  /*7360*/  LEA.HI.X.SX32 R3, R12, R3, 0x1, P0 ;  /* 0x000000030c037211 */ /* 0x000fea00000f0eff */
[----:B------:R2:W3:Y:S02]  /*7370*/  LD.E.128 R32, desc[UR6][R2.64] ;  /* 0x0000000602207980 */ /* 0x0004e4000c101d00 */
[--C-:B--2---:R-:W-:Y:S02]  /*7380*/  HADD2.F32 R2, -RZ, R44.reuse.H1_H1 ;  /* 0x3000002cff027230 */ /* 0x104fe40000004100 */
[----:B------:R-:W-:Y:S02]  /*7390*/  HADD2.F32 R8, -RZ, R45.H1_H1 ;  /* 0x3000002dff087230 */ /* 0x000fe40000004100 */
[----:B------:R-:W-:Y:S02]  /*73a0*/  HADD2.F32 R0, -RZ, R44.H0_H0 ;  /* 0x2000002cff007230 */ /* 0x000fe40000004100 */
[----:B------:R-:W-:Y:S01]  /*73b0*/  @!P2 FADD.FTZ R2, -R2, -RZ ;  /* 0x800000ff0202a221 */ /* 0x000fe20000010100 */
[----:B------:R-:W-:Y:S02]  /*73c0*/  HADD2.F32 R9, -RZ, R46.H0_H0 ;  /* 0x2000002eff097230 */ /* 0x000fe40000004100 */
[----:B------:R-:W-:Y:S01]  /*73d0*/  @!P2 FADD.FTZ R8, -R8, -RZ ;  /* 0x800000ff0808a221 */ /* 0x000fe20000010100 */
[--C-:B----4-:R-:W-:Y:S02]  /*73e0*/  HADD2.F32 R13, -RZ, R4.reuse.H0_H0 ;  /* 0x20000004ff0d7230 */ /* 0x110fe40000004100 */
        /* <DEDUP_REMOVED lines=8> */
[--C-:B------:R-:W-:Y:S02]  /*7470*/  HADD2.F32 R11, -RZ, R47.reuse.H0_H0 ;  /* 0x2000002fff0b7230 */ /* 0x100fe40000004100 */
[----:B------:R-:W-:Y:S01]  /*7480*/  FMUL.FTZ R4, R5, R8 ;  /* 0x0000000805047220 */ /* 0x000fe20000410000 */
[----:B------:R-:W-:Y:S02]  /*7490*/  HADD2.F32 R12, -RZ, R47.H1_H1 ;  /* 0x3000002fff0c7230 */ /* 0x000fe40000004100 */
[----:B------:R-:W-:Y:S01]  /*74a0*/  @!P2 FADD.FTZ R10, -R10, -RZ ;  /* 0x800000ff0a0aa221 */ /* 0x000fe20000010100 */
[--C-:B------:R-:W-:Y:S02]  /*74b0*/  HADD2.F32 R5, -RZ, R6.reuse.H0_H0 ;  /* 0x20000006ff057230 */ /* 0x100fe40000004100 */
[----:B------:R-:W-:Y:S01]  /*74c0*/  @!P2 FADD.FTZ R11, -R11, -RZ ;  /* 0x800000ff0b0ba221 */ /* 0x000fe20000010100 */
[----:B------:R-:W-:Y:S02]  /*74d0*/  HADD2.F32 R3, -RZ, R45.H0_H0 ;  /* 0x2000002dff037230 */ /* 0x000fe40000004100 */
        /* <DEDUP_REMOVED lines=12> */
[----:B------:R-:W-:Y:S01]  /*75a0*/  FMUL.FTZ R3, R15, R3 ;  /* 0x000000030f037220 */ /* 0x000fe20000410000 */
[--C-:B---3--:R-:W-:Y:S02]  /*75b0*/  HADD2.F32 R10, -RZ, R32.reuse.H0_H0 ;  /* 0x20000020ff0a7230 */ /* 0x108fe40000004100 */
[----:B------:R-:W-:Y:S02]  /*75c0*/  HADD2.F32 R12, -RZ, R32.H1_H1 ;  /* 0x30000020ff0c7230 */ /* 0x000fe40000004100 */
[--C-:B------:R-:W-:Y:S02]  /*75d0*/  HADD2.F32 R15, -RZ, R33.reuse.H0_H0 ;  /* 0x20000021ff0f7230 */ /* 0x100fe40000004100 */
[----:B------:R-:W-:Y:S01]  /*75e0*/  FFMA.FTZ R0, R9, R10, R0 ;  /* 0x0000000a09007223 */ /* 0x000fe20000010000 */
[----:B------:R-:W-:Y:S02]  /*75f0*/  HADD2.F32 R16, -RZ, R33.H1_H1 ;  /* 0x30000021ff107230 */ /* 0x000fe40000004100 */
[----:B------:R-:W-:Y:S01]  /*7600*/  FFMA.FTZ R2, R11, R12, R2 ;  /* 0x0000000c0b027223 */ /* 0x000fe20000010002 */
[----:B------:R-:W-:Y:S02]  /*7610*/  HADD2.F32 R9, -RZ, R36.H1_H1 ;  /* 0x30000024ff097230 */ /* 0x000fe40000004100 */
[----:B------:R-:W-:Y:S01]  /*7620*/  FFMA.FTZ R3, R13, R15, R3 ;  /* 0x0000000f0d037223 */ /* 0x000fe20000010003 */
[----:B------:R-:W-:Y:S02]  /*7630*/  HADD2.F32 R17, -RZ, R34.H0_H0 ;  /* 0x20000022ff117230 */ /* 0x000fe40000004100 */
[----:B------:R-:W-:Y:S02]  /*7640*/  HADD2.F32 R10, -RZ, R38.H0_H0 ;  /* 0x20000026ff0a7230 */ /* 0x000fe40000004100 */
[----:B------:R-:W-:Y:S01]  /*7650*/  FFMA.FTZ R4, R9, R16, R4 ;  /* 0x0000001009047223 */ /* 0x000fe20000010004 */
[----:B------:R-:W-:Y:S01]  /*7660*/  HADD2.F32 R30, -RZ, R34.H1_H1 ;  /* 0x30000022ff1e7230 */ /* 0x000fe20000004100 */
[----:B------:R-:W-:Y:S01]  /*7670*/  F2FP.F16.F32.PACK_AB R0, R2, R0 ;  /* 0x000000000200723e */ /* 0x000fe200000000ff */
        /* <DEDUP_REMOVED lines=13> */
.L_x_4579:
[----:B------:R-:W-:Y:S05]  /*7750*/  BSYNC B0 ;  /* 0x0000000000007941 */ /* 0x000fea0003800000 */
.L_x_4578:
[----:B-----5:R2:W-:Y:S02]  /*7760*/  ST.E.128 desc[UR6][R48.64], R8 ;  /* 0x0000000830007985 */ /* 0x0205e4000c101d06 */
.L_x_4577:
[----:B------:R-:W-:Y:S05]  /*7770*/  BSYNC B1 ;  /* 0x0000000000017941 */ /* 0x000fea0003800000 */
.L_x_4576:
[----:B------:R-:W-:Y:S01]  /*7780*/  ISETP.GE.AND P0, PT, R21, R54, PT ;  /* 0x000000361500720c */ /* 0x000fe20003f06270 */
[----:B------:R-:W-:Y:S11]  /*7790*/  BSSY B1, `(.L_x_4580) ;  /* 0x0000064000017945 */ /* 0x000ff60003800000 */
[----:B------:R-:W-:Y:S01]  /*77a0*/  @!UPT UIADD3 URZ, URZ, URZ, URZ ;  /* 0x0000003f3f3ff290 */ /* 0x000fe2000fffe03f */
[----:B------:R-:W-:Y:S05]  /*77b0*/  @P0 BRA `(.L_x_4581) ;  /* 0x0000000400840947 */ /* 0x000fea0003800000 */
[----:B------:R-:W-:Y:S01]  /*77c0*/  ISETP.GE.AND P0, PT, R21, R14, PT ;  /* 0x0000000e1500720c */ /* 0x000fe20003f06270 */
[----:B-1----:R-:W-:Y:S01]  /*77d0*/  IMAD.MOV.U32 R2, RZ, RZ, R53 ;  /* 0x000000ffff027224 */ /* 0x002fe200078e0035 */
[----:B------:R-:W-:Y:S01]  /*77e0*/  BSSY B0, `(.L_x_4582) ;  /* 0x000005d000007945 */ /* 0x000fe20003800000 */
[----:B------:R-:W-:Y:S01]  /*77f0*/  IMAD.MOV.U32 R3, RZ, RZ, R52 ;  /* 0x000000ffff037224 */ /* 0x000fe200078e0034 */
[----:B--2---:R-:W-:Y:S02]  /*7800*/  MOV R48, R50 ;  /* 0x0000003200307202 */ /* 0x004fe40000000f00 */
        /* <DEDUP_REMOVED lines=90> */
.L_x_4583:
[----:B------:R-:W-:Y:S05]  /*7db0*/  BSYNC B0 ;  /* 0x0000000000007941 */ /* 0x000fea0003800000 */
.L_x_4582:
[----:B-----5:R2:W-:Y:S02]  /*7dc0*/  ST.E.128 desc[UR6][R48.64+0x80], R8 ;  /* 0x0000800830007985 */ /* 0x0205e4000c101d06 */
.L_x_4581:
[----:B------:R-:W-:Y:S05]  /*7dd0*/  BSYNC B1 ;  /* 0x0000000000017941 */ /* 0x000fea0003800000 */
.L_x_4580:
        /* <DEDUP_REMOVED lines=99> */
.L_x_4587:
[----:B------:R-:W-:Y:S05]  /*8410*/  BSYNC B0 ;  /* 0x0000000000007941 */ /* 0x000fea0003800000 */
.L_x_4586:
[----:B-----5:R2:W-:Y:S02]  /*8420*/  ST.E.128 desc[UR6][R48.64+0x100], R8 ;  /* 0x0001000830007985 */ /* 0x0205e4000c101d06 */
.L_x_4585:
[----:B------:R-:W-:Y:S05]  /*8430*/  BSYNC B1 ;  /* 0x0000000000017941 */ /* 0x000fea0003800000 */
.L_x_4584:
[----:B------:R-:W-:Y:S11]  /*8440*/  ISETP.GE.AND P0, PT, R22, R54, PT ;  /* 0x000000361600720c */ /* 0x000ff60003f06270 */
[----:B------:R-:W-:Y:S02]  /*8450*/  @!UPT UIADD3 URZ, URZ, URZ, URZ ;  /* 0x0000003f3f3ff290 */ /* 0x000fe4000fffe03f */
        /* <DEDUP_REMOVED lines=96> */
.L_x_4589:
[----:B------:R-:W-:Y:S05]  /*8a60*/  BSYNC B0 ;  /* 0x0000000000007941 */ /* 0x000fea0003800000 */
.L_x_4588:
[----:B-----5:R2:W-:Y:S02]  /*8a70*/  ST.E.128 desc[UR6][R48.64+0x180], R8 ;  /* 0x0001800830007985 */ /* 0x0205e4000c101d06 */
.L_x_4575:
[----:B------:R-:W-:Y:S05]  /*8a80*/  BSYNC B2 ;  /* 0x0000000000027941 */ /* 0x000fea0003800000 */
.L_x_4574:
        /* <DEDUP_REMOVED lines=14> */
[----:B---34-:R1:W5:Y:S01]  /*8b70*/  LD.E.128 R8, desc[UR6][R2.64] ;  /* 0x0000000602087980 */ /* 0x018362000c101d00 */
        /* <DEDUP_REMOVED lines=13> */
[----:B-1----:R-:W-:Y:S02]  /*8c50*/  LEA R2, P0, R5, R2, 0x1 ;  /* 0x0000000205027211 */ /* 0x002fe400078008ff */
[----:B------:R-:W-:Y:S02]  /*8c60*/  IADD3 R6, P2, R63, R4, RZ ;  /* 0x000000043f067210 */ /* 0x000fe40007f5e0ff */
[----:B------:R-:W-:Y:S02]  /*8c70*/  LEA.HI.X.SX32 R3, R5, R3, 0x1, P0 ;  /* 0x0000000305037211 */ /* 0x000fe400000f0eff */
[----:B------:R-:W-:Y:S02]  /*8c80*/  LEA.HI.X.SX32 R4, R4, R153, 0x1, P2 ;  /* 0x0000009904047211 */ /* 0x000fe400010f0eff */
[C---:B------:R-:W-:Y:S04]  /*8c90*/  LEA R12, P0, R6.reuse, R59, 0x1 ;  /* 0x0000003b060c7211 */ /* 0x040fe800078008ff */
[----:B------:R-:W-:Y:S02]  /*8ca0*/  LEA.HI.X R13, R6, R58, R4, 0x1, P0 ;  /* 0x0000003a060d7211 */ /* 0x000fe400000f0c04 */
[----:B------:R1:W2:Y:S08]  /*8cb0*/  LD.E.128 R4, desc[UR6][R2.64] ;  /* 0x0000000602047980 */ /* 0x0002b0000c101d00 */
[----:B------:R2:W3:Y:S01]  /*8cc0*/  LD.E.128 R44, desc[UR6][R12.64] ;  /* 0x000000060c2c7980 */ /* 0x0004e2000c101d00 */
[----:B-1----:R-:W-:Y:S02]  /*8cd0*/  MOV R2, RZ ;  /* 0x000000ff00027202 */ /* 0x002fe40000000f00 */
[----:B------:R-:W-:Y:S04]  /*8ce0*/  @P1 IADD3 R2, -R0, RZ, RZ ;  /* 0x000000ff00021210 */ /* 0x000fe80007ffe1ff */
[----:B------:R-:W-:Y:S04]  /*8cf0*/  IADD3 R0, P0, R63, R2, RZ ;  /* 0x000000023f007210 */ /* 0x000fe80007f1e0ff */
[----:B------:R-:W-:Y:S02]  /*8d00*/  LEA.HI.X.SX32 R3, R2, R153, 0x1, P0 ;  /* 0x0000009902037211 */ /* 0x000fe400000f0eff */
[C---:B------:R-:W-:Y:S04]  /*8d10*/  LEA R2, P0, R0.reuse, R60, 0x1 ;  /* 0x0000003c00027211 */ /* 0x040fe800078008ff */
[----:B------:R-:W-:Y:S05]  /*8d20*/  LEA.HI.X R3, R0, R57, R3, 0x1, P0 ;  /* 0x0000003900037211 */ /* 0x000fea00000f0c03 */
[----:B------:R3:W4:Y:S01]  /*8d30*/  LD.E.128 R32, desc[UR6][R2.64] ;  /* 0x0000000602207980 */ /* 0x000722000c101d00 */
[--C-:B--2---:R-:W-:Y:S02]  /*8d40*/  HADD2.F32 R13, -RZ, R4.reuse.H0_H0 ;  /* 0x20000004ff0d7230 */ /* 0x104fe40000004100 */
[----:B------:R-:W-:Y:S02]  /*8d50*/  HADD2.F32 R4, -RZ, R4.H1_H1 ;  /* 0x30000004ff047230 */ /* 0x000fe40000004100 */
[--C-:B------:R-:W-:Y:S02]  /*8d60*/  HADD2.F32 R15, -RZ, R5.reuse.H0_H0 ;  /* 0x20000005ff0f7230 */ /* 0x100fe40000004100 */
[----:B------:R-:W-:Y:S02]  /*8d70*/  HADD2.F32 R5, -RZ, R5.H1_H1 ;  /* 0x30000005ff057230 */ /* 0x000fe40000004100 */
[--C-:B---3--:R-:W-:Y:S02]  /*8d80*/  HADD2.F32 R2, -RZ, R44.reuse.H1_H1 ;  /* 0x3000002cff027230 */ /* 0x108fe40000004100 */
[----:B------:R-:W-:Y:S02]  /*8d90*/  HADD2.F32 R8, -RZ, R45.H1_H1 ;  /* 0x3000002dff087230 */ /* 0x000fe40000004100 */
[----:B------:R-:W-:Y:S02]  /*8da0*/  HADD2.F32 R0, -RZ, R44.H0_H0 ;  /* 0x2000002cff007230 */ /* 0x000fe40000004100 */
        /* <DEDUP_REMOVED lines=9> */
[--C-:B------:R-:W-:Y:S02]  /*8e40*/  HADD2.F32 R5, -RZ, R6.reuse.H0_H0 ;  /* 0x20000006ff057230 */ /* 0x100fe40000004100 */
[----:B------:R-:W-:Y:S01]  /*8e50*/  FMUL.FTZ R0, R13, R0 ;  /* 0x000000000d007220 */ /* 0x000fe20000410000 */
[----:B------:R-:W-:Y:S02]  /*8e60*/  HADD2.F32 R3, -RZ, R45.H0_H0 ;  /* 0x2000002dff037230 */ /* 0x000fe40000004100 */
[----:B------:R-:W-:Y:S01]  /*8e70*/  @!P1 FADD.FTZ R9, -R9, -RZ ;  /* 0x800000ff09099221 */ /* 0x000fe20000010100 */
        /* <DEDUP_REMOVED lines=8> */
[--C-:B------:R-:W-:Y:S02]  /*8f00*/  HADD2.F32 R9, -RZ, R16.reuse.H0_H0 ;  /* 0x20000010ff097230 */ /* 0x100fe40000004100 */
[----:B------:R-:W-:Y:S01]  /*8f10*/  FMUL.FTZ R6, R6, R10 ;  /* 0x0000000a06067220 */ /* 0x000fe20000410000 */
[----:B------:R-:W-:Y:S01]  /*8f20*/  FMUL.FTZ R7, R8, R11 ;  /* 0x0000000b08077220 */ /* 0x000fe20000410000 */
[----:B------:R-:W-:Y:S02]  /*8f30*/  HADD2.F32 R11, -RZ, R16.H1_H1 ;  /* 0x30000010ff0b7230 */ /* 0x000fe40000004100 */
[----:B------:R-:W-:Y:S01]  /*8f40*/  FMUL.FTZ R8, R13, R12 ;  /* 0x0000000c0d087220 */ /* 0x000fe20000410000 */
[----:B------:R-:W-:Y:S02]  /*8f50*/  HADD2.F32 R13, -RZ, R36.H0_H0 ;  /* 0x20000024ff0d7230 */ /* 0x000fe40000004100 */
[----:B------:R-:W-:Y:S01]  /*8f60*/  FMUL.FTZ R3, R15, R3 ;  /* 0x000000030f037220 */ /* 0x000fe20000410000 */
[--C-:B----4-:R-:W-:Y:S02]  /*8f70*/  HADD2.F32 R10, -RZ, R32.reuse.H0_H0 ;  /* 0x20000020ff0a7230 */ /* 0x110fe40000004100 */
        /* <DEDUP_REMOVED lines=25> */
.L_x_4595:
[----:B------:R-:W-:Y:S05]  /*9110*/  BSYNC B0 ;  /* 0x0000000000007941 */ /* 0x000fea0003800000 */
.L_x_4594:
[----:B-----5:R2:W-:Y:S02]  /*9120*/  ST.E.128 desc[UR6][R48.64], R8 ;  /* 0x0000000830007985 */ /* 0x0205e4000c101d06 */
.L_x_4593:
[----:B------:R-:W-:Y:S05]  /*9130*/  BSYNC B1 ;  /* 0x0000000000017941 */ /* 0x000fea0003800000 */
.L_x_4592:
        /* <DEDUP_REMOVED lines=23> */
[C---:B-1----:R-:W-:Y:S02]  /*92b0*/  LEA R2, P0, R5.reuse, R2, 0x1 ;  /* 0x0000000205027211 */ /* 0x042fe400078008ff */
        /* <DEDUP_REMOVED lines=75> */
.L_x_4599:
[----:B------:R-:W-:Y:S05]  /*9770*/  BSYNC B0 ;  /* 0x0000000000007941 */ /* 0x000fea0003800000 */
.L_x_4598:
[----:B-----5:R2:W-:Y:S02]  /*9780*/  ST.E.128 desc[UR6][R48.64], R8 ;  /* 0x0000000830007985 */ /* 0x0205e4000c101d06 */
.L_x_4597:
[----:B------:R-:W-:Y:S05]  /*9790*/  BSYNC B1 ;  /* 0x0000000000017941 */ /* 0x000fea0003800000 */
.L_x_4596:
        /* <DEDUP_REMOVED lines=99> */
.L_x_4603:
[----:B------:R-:W-:Y:S05]  /*9dd0*/  BSYNC B0 ;  /* 0x0000000000007941 */ /* 0x000fea0003800000 */
.L_x_4602:
[----:B-----5:R2:W-:Y:S02]  /*9de0*/  ST.E.128 desc[UR6][R48.64], R8 ;  /* 0x0000000830007985 */ /* 0x0205e4000c101d06 */
.L_x_4601:
[----:B------:R-:W-:Y:S05]  /*9df0*/  BSYNC B1 ;  /* 0x0000000000017941 */ /* 0x000fea0003800000 */
.L_x_4600:
[----:B------:R-:W-:Y:S11]  /*9e00*/  ISETP.GE.AND P0, PT, R22, R54, PT ;  /* 0x000000361600720c */ /* 0x000ff60003f06270 */
[----:B------:R-:W-:Y:S02]  /*9e10*/  @!UPT UIADD3 URZ, URZ, URZ, URZ ;  /* 0x0000003f3f3ff290 */ /* 0x000fe4000fffe03f */
[----:B------:R-:W-:Y:S05]  /*9e20*/  @P0 BRA `(.L_x_4591) ;  /* 0x0000000400840947 */ /* 0x000fea0003800000 */
[C---:B-1----:R-:W-:Y:S01]  /*9e30*/  LEA R2, P0, R75.reuse, R53, 0x1 ;  /* 0x000000354b027211 */ /* 0x042fe200078008ff */
        /* <DEDUP_REMOVED lines=94> */
.L_x_4605:
[----:B------:R-:W-:Y:S05]  /*a420*/  BSYNC B0 ;  /* 0x0000000000007941 */ /* 0x000fea0003800000 */
.L_x_4604:
[----:B-----5:R2:W-:Y:S02]  /*a430*/  ST.E.128 desc[UR6][R48.64], R8 ;  /* 0x0000000830007985 */ /* 0x0205e4000c101d06 */
.L_x_4591:
[----:B------:R-:W-:Y:S05]  /*a440*/  BSYNC B2 ;  /* 0x0000000000027941 */ /* 0x000fea0003800000 */
.L_x_4590:
        /* <DEDUP_REMOVED lines=104> */
.L_x_4611:
[----:B------:R-:W-:Y:S05]  /*aad0*/  BSYNC B0 ;  /* 0x0000000000007941 */ /* 0x000fea0003800000 */
.L_x_4610:
[----:B-----5:R2:W-:Y:S02]  /*aae0*/  ST.E.128 desc[UR6][R48.64], R8 ;  /* 0x0000000830007985 */ /* 0x0205e4000c101d06 */
.L_x_4609:
[----:B------:R-:W-:Y:S05]  /*aaf0*/  BSYNC B1 ;  /* 0x0000000000017941 */ /* 0x000fea0003800000 */
.L_x_4608:
        /* <DEDUP_REMOVED lines=99> */
.L_x_4615:
[----:B------:R-:W-:Y:S05]  /*b130*/  BSYNC B0 ;  /* 0x0000000000007941 */ /* 0x000fea0003800000 */
.L_x_4614:
[----:B-----5:R2:W-:Y:S02]  /*b140*/  ST.E.128 desc[UR6][R48.64], R8 ;  /* 0x0000000830007985 */ /* 0x0205e4000c101d06 */
.L_x_4613:
[----:B------:R-:W-:Y:S05]  /*b150*/  BSYNC B1 ;  /* 0x0000000000017941 */ /* 0x000fea0003800000 */
.L_x_4612:
        /* <DEDUP_REMOVED lines=99> */
.L_x_4619:
[----:B------:R-:W-:Y:S05]  /*b790*/  BSYNC B0 ;  /* 0x0000000000007941 */ /* 0x000fea0003800000 */
.L_x_4618:
[----:B-----5:R2:W-:Y:S02]  /*b7a0*/  ST.E.128 desc[UR6][R48.64], R8 ;  /* 0x0000000830007985 */ /* 0x0205e4000c101d06 */
.L_x_4617:
[----:B------:R-:W-:Y:S05]  /*b7b0*/  BSYNC B1 ;  /* 0x0000000000017941 */ /* 0x000fea0003800000 */
.L_x_4616:
        /* <DEDUP_REMOVED lines=98> */
.L_x_4621:
[----:B------:R-:W-:Y:S05]  /*bde0*/  BSYNC B0 ;  /* 0x0000000000007941 */ /* 0x000fea0003800000 */
.L_x_4620:
[----:B-----5:R2:W-:Y:S02]  /*bdf0*/  ST.E.128 desc[UR6][R48.64], R8 ;  /* 0x0000000830007985 */ /* 0x0205e4000c101d06 */
.L_x_4607:
[----:B------:R-:W-:Y:S05]  /*be00*/  BSYNC B2 ;  /* 0x0000000000027941 */ /* 0x000fea0003800000 */
.L_x_4606:
        /* <DEDUP_REMOVED lines=10> */
[----:B-1----:R-:W-:Y:S01]  /*beb0*/  MOV R2, R53 ;  /* 0x0000003500027202 */ /* 0x002fe20000000f00 */
[----:B---34-:R-:W-:Y:S01]  /*bec0*/  IMAD.MOV.U32 R5, RZ, RZ, R51 ;  /* 0x000000ffff057224 */ /* 0x018fe200078e0033 */
[----:B------:R-:W-:Y:S01]  /*bed0*/  MOV R3, R52 ;  /* 0x0000003400037202 */ /* 0x000fe20000000f00 */
[----:B------:R-:W-:Y:S01]  /*bee0*/  BSSY B0, `(.L_x_4626) ;  /* 0x0000062000007945 */ /* 0x000fe20003800000 */
[----:B------:R-:W-:Y:S02]  /*bef0*/  ISETP.GE.AND P0, PT, R18, R14, PT ;  /* 0x0000000e1200720c */ /* 0x000fe40003f06270 */
[----:B------:R-:W-:Y:S01]  /*bf00*/  MOV R4, R50 ;  /* 0x0000003200047202 */ /* 0x000fe20000000f00 */
[----:B------:R-:W-:Y:S04]  /*bf10*/  IMAD.WIDE.U32 R2, R64, 0x60, R2 ;  /* 0x0000006040027825 */ /* 0x000fe800078e0002 */
[----:B------:R-:W-:Y:S02]  /*bf20*/  IMAD.IADD R3, R3, 0x1, R0 ;  /* 0x0000000103037824 */ /* 0x000fe400078e0200 */
[----:B------:R-:W-:Y:S02]  /*bf30*/  IMAD R0, R119, 0x60, RZ ;  /* 0x0000006077007824 */ /* 0x000fe400078e02ff */
[----:B------:R-:W-:Y:S01]  /*bf40*/  IMAD.WIDE.U32 R4, R118, 0x60, R4 ;  /* 0x0000006076047825 */ /* 0x000fe200078e0004 */
[----:B--2---:R1:W5:Y:S04]  /*bf50*/  LD.E.128 R8, desc[UR6][R2.64] ;  /* 0x0000000602087980 */ /* 0x004368000c101d00 */
[----:B------:R-:W-:Y:S02]  /*bf60*/  IADD3 R49, R5, R0, RZ ;  /* 0x0000000005317210 */ /* 0x000fe40007ffe0ff */
[----:B------:R-:W-:Y:S01]  /*bf70*/  MOV R48, R4 ;  /* 0x0000000400307202 */ /* 0x000fe20000000f00 */
        /* <DEDUP_REMOVED lines=88> */
.L_x_4627:
[----:B------:R-:W-:Y:S05]  /*c500*/  BSYNC B0 ;  /* 0x0000000000007941 */ /* 0x000fea0003800000 */
.L_x_4626:
[----:B-----5:R2:W-:Y:S02]  /*c510*/  ST.E.128 desc[UR6][R48.64], R8 ;  /* 0x0000000830007985 */ /* 0x0205e4000c101d06 */
.L_x_4625:
[----:B------:R-:W-:Y:S05]  /*c520*/  BSYNC B1 ;  /* 0x0000000000017941 */ /* 0x000fea0003800000 */
.L_x_4624:
        /* <DEDUP_REMOVED lines=99> */
.L_x_4631:
[----:B------:R-:W-:Y:S05]  /*cb60*/  BSYNC B0 ;  /* 0x0000000000007941 */ /* 0x000fea0003800000 */
.L_x_4630:
[----:B-----5:R2:W-:Y:S02]  /*cb70*/  ST.E.128 desc[UR6][R48.64], R8 ;  /* 0x0000000830007985 */ /* 0x0205e4000c101d06 */
.L_x_4629:
[----:B------:R-:W-:Y:S05]  /*cb80*/  BSYNC B1 ;  /* 0x0000000000017941 */ /* 0x000fea0003800000 */
.L_x_4628:
        /* <DEDUP_REMOVED lines=99> */
.L_x_4635:
[----:B------:R-:W-:Y:S05]  /*d1c0*/  BSYNC B0 ;  /* 0x0000000000007941 */ /* 0x000fea0003800000 */
.L_x_4634:
[----:B-----5:R2:W-:Y:S02]  /*d1d0*/  ST.E.128 desc[UR6][R48.64], R8 ;  /* 0x0000000830007985 */ /* 0x0205e4000c101d06 */
.L_x_4633:
[----:B------:R-:W-:Y:S05]  /*d1e0*/  BSYNC B1 ;  /* 0x0000000000017941 */ /* 0x000fea0003800000 */
.L_x_4632:
        /* <DEDUP_REMOVED lines=98> */
.L_x_4637:
[----:B------:R-:W-:Y:S05]  /*d810*/  BSYNC B0 ;  /* 0x0000000000007941 */ /* 0x000fea0003800000 */
.L_x_4636:
[----:B-----5:R2:W-:Y:S02]  /*d820*/  ST.E.128 desc[UR6][R48.64], R8 ;  /* 0x0000000830007985 */ /* 0x0205e4000c101d06 */
.L_x_4623:
[----:B------:R-:W-:Y:S05]  /*d830*/  BSYNC B2 ;  /* 0x0000000000027941 */ /* 0x000fea0003800000 */
.L_x_4622:
[----:B---34-:R-:W-:Y:S01]  /*d840*/  MOV R5, R57 ;  /* 0x0000003900057202 */ /* 0x018fe20000000f00 */
[----:B------:R-:W3:Y:S01]  /*d850*/  LD.E R0, desc[UR6][R28.64+0xd0] ;  /* 0x0000d0061c007980 */ /* 0x000ee2000c101900 */
[----:B-1----:R-:W-:Y:S01]  /*d860*/  MOV R3, R58 ;  /* 0x0000003a00037202 */ /* 0x002fe20000000f00 */
        /* <DEDUP_REMOVED lines=8> */
.L_x_4539:
        /* <DEDUP_REMOVED lines=11> */
[----:B------:R-:W-:Y:S01]  /*d9a0*/  @P4 IMAD.MOV.U32 R2, RZ, RZ, R53 ;  /* 0x000000ffff024224 */ /* 0x000fe200078e0035 */
[----:B-1-34-:R-:W-:Y:S01]  /*d9b0*/  @P4 MOV R4, R50 ;  /* 0x0000003200044202 */ /* 0x01afe20000000f00 */
[----:B------:R-:W-:Y:S02]  /*d9c0*/  @P4 IMAD.MOV.U32 R3, RZ, RZ, R52 ;  /* 0x000000ffff034224 */ /* 0x000fe400078e0034 */
[----:B------:R-:W-:Y:S03]  /*d9d0*/  @P4 IMAD.MOV.U32 R5, RZ, RZ, R51 ;  /* 0x000000ffff054224 */ /* 0x000fe600078e0033 */
[----:B------:R1:W2:Y:S02]  /*d9e0*/  @P4 LD.E.128 R8, desc[UR6][R2.64] ;  /* 0x0000000602084980 */ /* 0x0002a4000c101d00 */
[--C-:B-1----:R-:W-:Y:S01]  /*d9f0*/  @P3 IMAD.MOV.U32 R2, RZ, RZ, R53.reuse ;  /* 0x000000ffff023224 */ /* 0x102fe200078e0035 */
[-C--:B------:R-:W-:Y:S01]  /*da00*/  @P3 MOV R3, R52.reuse ;  /* 0x0000003400033202 */ /* 0x080fe20000000f00 */
[----:B--2---:R1:W-:Y:S01]  /*da10*/  @P4 ST.E.128 desc[UR6][R4.64], R8 ;  /* 0x0000000804004985 */ /* 0x0043e2000c101d06 */
[----:B------:R-:W-:Y:S03]  /*da20*/  ISETP.NE.AND P4, PT, R68, RZ, PT ;  /* 0x000000ff4400720c */ /* 0x000fe60003f85270 */
[----:B-1----:R1:W2:Y:S01]  /*da30*/  @P3 LD.E.128 R8, desc[UR6][R2.64+0x80] ;  /* 0x0000800602083980 */ /* 0x0022a2000c101d00 */
[--C-:B------:R-:W-:Y:S01]  /*da40*/  @P3 IMAD.MOV.U32 R4, RZ, RZ, R50.reuse ;  /* 0x000000ffff043224 */ /* 0x100fe200078e0032 */
[-C--:B------:R-:W-:Y:S08]  /*da50*/  @P3 MOV R5, R51.reuse ;  /* 0x0000003300053202 */ /* 0x080ff00000000f00 */
[--C-:B-1----:R-:W-:Y:S01]  /*da60*/  @P4 IMAD.MOV.U32 R2, RZ, RZ, R53.reuse ;  /* 0x000000ffff024224 */ /* 0x102fe200078e0035 */
[-C--:B------:R-:W-:Y:S01]  /*da70*/  @P4 MOV R3, R52.reuse ;  /* 0x0000003400034202 */ /* 0x080fe20000000f00 */
[----:B--2---:R1:W-:Y:S01]  /*da80*/  @P3 ST.E.128 desc[UR6][R4.64+0x80], R8 ;  /* 0x0000800804003985 */ /* 0x0043e2000c101d06 */
[----:B------:R-:W-:Y:S03]  /*da90*/  ISETP.NE.AND P3, PT, R67, RZ, PT ;  /* 0x000000ff4300720c */ /* 0x000fe60003f65270 */
[----:B-1----:R1:W2:Y:S01]  /*daa0*/  @P4 LD.E.128 R8, desc[UR6][R2.64+0x100] ;  /* 0x0001000602084980 */ /* 0x0022a2000c101d00 */
[--C-:B------:R-:W-:Y:S01]  /*dab0*/  @P4 IMAD.MOV.U32 R4, RZ, RZ, R50.reuse ;  /* 0x000000ffff044224 */ /* 0x100fe200078e0032 */
[-C--:B------:R-:W-:Y:S08]  /*dac0*/  @P4 MOV R5, R51.reuse ;  /* 0x0000003300054202 */ /* 0x080ff00000000f00 */
[----:B-1----:R-:W-:Y:S01]  /*dad0*/  @P3 IMAD.MOV.U32 R2, RZ, RZ, R53 ;  /* 0x000000ffff023224 */ /* 0x002fe200078e0035 */
[----:B------:R-:W-:Y:S01]  /*dae0*/  @P3 MOV R3, R52 ;  /* 0x0000003400033202 */ /* 0x000fe20000000f00 */
[----:B--2---:R1:W-:Y:S04]  /*daf0*/  @P4 ST.E.128 desc[UR6][R4.64+0x100], R8 ;  /* 0x0001000804004985 */ /* 0x0043e8000c101d06 */
[----:B-1----:R1:W2:Y:S02]  /*db00*/  @P3 LD.E.128 R4, desc[UR6][R2.64+0x180] ;  /* 0x0001800602043980 */ /* 0x0022a4000c101d00 */
[----:B-1----:R-:W-:Y:S01]  /*db10*/  @P3 IMAD.MOV.U32 R2, RZ, RZ, R50 ;  /* 0x000000ffff023224 */ /* 0x002fe200078e0032 */
[----:B------:R-:W-:Y:S05]  /*db20*/  @P3 MOV R3, R51 ;  /* 0x0000003300033202 */ /* 0x000fea0000000f00 */
[----:B--2---:R2:W-:Y:S02]  /*db30*/  @P3 ST.E.128 desc[UR6][R2.64+0x180], R4 ;  /* 0x0001800402003985 */ /* 0x0045e4000c101d06 */
.L_x_4639:
[----:B------:R-:W-:Y:S05]  /*db40*/  BSYNC B0 ;  /* 0x0000000000007941 */ /* 0x000fea0003800000 */
.L_x_4638:
[----:B------:R-:W-:Y:S04]  /*db50*/  BSSY B0, `(.L_x_4640) ;  /* 0x000001e000007945 */ /* 0x000fe80003800000 */
[----:B------:R-:W-:Y:S05]  /*db60*/  @!P2 BRA `(.L_x_4641) ;  /* 0x000000000070a947 */ /* 0x000fea0003800000 */
[----:B------:R-:W-:Y:S02]  /*db70*/  ISETP.NE.AND P5, PT, R66, RZ, PT ;  /* 0x000000ff4200720c */ /* 0x000fe40003fa5270 */
[----:B------:R-:W-:Y:S11]  /*db80*/  ISETP.NE.AND P4, PT, R69, RZ, PT ;  /* 0x000000ff4500720c */ /* 0x000ff60003f85270 */
[----:B--2---:R-:W-:Y:S02]  /*db90*/  @P5 LEA R2, P2, R160, R53, 0x1 ;  /* 0x00000035a0025211 */ /* 0x004fe400078408ff */
[----:B-1-34-:R-:W-:Y:S02]  /*dba0*/  @P5 LEA R4, P3, R244, R50, 0x1 ;  /* 0x00000032f4045211 */ /* 0x01afe400078608ff */
[-C--:B------:R-:W-:Y:S02]  /*dbb0*/  @P5 LEA.HI.X R3, R160, R52.reuse, R161, 0x1, P2 ;  /* 0x00000034a0035211 */ /* 0x080fe400010f0ca1 */
[----:B------:R-:W-:Y:S03]  /*dbc0*/  @P5 LEA.HI.X R5, R244, R51, R249, 0x1, P3 ;  /* 0x00000033f4055211 */ /* 0x000fe600018f0cf9 */
[----:B------:R1:W2:Y:S02]  /*dbd0*/  @P5 LD.E.128 R8, desc[UR6][R2.64] ;  /* 0x0000000602085980 */ /* 0x0002a4000c101d00 */
[C---:B-1----:R-:W-:Y:S04]  /*dbe0*/  @P4 LEA R2, P2, R73.reuse, R53, 0x1 ;  /* 0x0000003549024211 */ /* 0x042fe800078408ff */
[----:B------:R-:W-:Y:S01]  /*dbf0*/  @P4 LEA.HI.X R3, R73, R52, R94, 0x1, P2 ;  /* 0x0000003449034211 */ /* 0x000fe200010f0c5e */
        /* <DEDUP_REMOVED lines=19> */
.L_x_4641:
[----:B------:R-:W-:Y:S05]  /*dd30*/  BSYNC B0 ;  /* 0x0000000000007941 */ /* 0x000fea0003800000 */
.L_x_4640:
[----:B------:R-:W-:Y:S04]  /*dd40*/  BSSY B0, `(.L_x_4642) ;  /* 0x000001e000007945 */ /* 0x000fe80003800000 */
[----:B------:R-:W-:Y:S05]  /*dd50*/  @!P1 BRA `(.L_x_4643) ;  /* 0x0000000000709947 */ /* 0x000fea0003800000 */
[----:B------:R-:W-:Y:S02]  /*dd60*/  ISETP.NE.AND P4, PT, R66, RZ, PT ;  /* 0x000000ff4200720c */ /* 0x000fe40003f85270 */
[----:B------:R-:W-:Y:S11]  /*dd70*/  ISETP.NE.AND P3, PT, R69, RZ, PT ;  /* 0x000000ff4500720c */ /* 0x000ff60003f65270 */
[C---:B-12---:R-:W-:Y:S02]  /*dd80*/  @P4 LEA R2, P1, R164.reuse, R53, 0x1 ;  /* 0x00000035a4024211 */ /* 0x046fe400078208ff */
[C---:B---34-:R-:W-:Y:S02]  /*dd90*/  @P4 LEA R4, P2, R91.reuse, R50, 0x1 ;  /* 0x000000325b044211 */ /* 0x058fe400078408ff */
        /* <DEDUP_REMOVED lines=24> */
.L_x_4643:
[----:B------:R-:W-:Y:S05]  /*df20*/  BSYNC B0 ;  /* 0x0000000000007941 */ /* 0x000fea0003800000 */
.L_x_4642:
[----:B------:R-:W-:Y:S05]  /*df30*/  @!P0 BRA `(.L_x_4573) ;  /* 0x0000000000888947 */ /* 0x000fea0003800000 */
[----:B------:R-:W-:Y:S02]  /*df40*/  ISETP.NE.AND P1, PT, R66, RZ, PT ;  /* 0x000000ff4200720c */ /* 0x000fe40003f25270 */
[----:B------:R-:W-:Y:S02]  /*df50*/  ISETP.NE.AND P2, PT, R69, RZ, PT ;  /* 0x000000ff4500720c */ /* 0x000fe40003f45270 */
[----:B------:R-:W-:Y:S09]  /*df60*/  ISETP.NE.AND P3, PT, R68, RZ, PT ;  /* 0x000000ff4400720c */ /* 0x000ff20003f65270 */
[----:B-12---:R-:W-:Y:S02]  /*df70*/  @P1 IMAD.MOV.U32 R2, RZ, RZ, R53 ;  /* 0x000000ffff021224 */ /* 0x006fe400078e0035 */
[----:B------:R-:W-:Y:S01]  /*df80*/  @P1 IMAD.MOV.U32 R3, RZ, RZ, R52 ;  /* 0x000000ffff031224 */ /* 0x000fe200078e0034 */
[-C--:B---34-:R-:W-:Y:S01]  /*df90*/  @P2 LEA R4, P0, R84, R53.reuse, 0x1 ;  /* 0x0000003554042211 */ /* 0x098fe200078008ff */
[----:B------:R-:W-:Y:S02]  /*dfa0*/  @P1 IMAD R0, R65, 0x60, RZ ;  /* 0x0000006041001824 */ /* 0x000fe400078e02ff */
[----:B------:R-:W-:Y:S01]  /*dfb0*/  @P1 IMAD.WIDE.U32 R2, R64, 0x60, R2 ;  /* 0x0000006040021825 */ /* 0x000fe200078e0002 */
[-C--:B------:R-:W-:Y:S03]  /*dfc0*/  @P2 LEA.HI.X R5, R84, R52.reuse, R105, 0x1, P0 ;  /* 0x0000003454052211 */ /* 0x080fe600000f0c69 */
[----:B------:R-:W-:Y:S02]  /*dfd0*/  @P1 IMAD.IADD R3, R3, 0x1, R0 ;  /* 0x0000000103031824 */ /* 0x000fe400078e0200 */
[----:B------:R-:W-:Y:S03]  /*dfe0*/  @P1 IMAD R0, R119, 0x60, RZ ;  /* 0x0000006077001824 */ /* 0x000fe600078e02ff */
[----:B------:R1:W2:Y:S02]  /*dff0*/  @P1 LD.E.128 R8, desc[UR6][R2.64] ;  /* 0x0000000602081980 */ /* 0x0002a4000c101d00 */
[----:B-1----:R-:W-:Y:S02]  /*e000*/  @P1 IMAD.MOV.U32 R2, RZ, RZ, R50 ;  /* 0x000000ffff021224 */ /* 0x002fe400078e0032 */
[----:B------:R-:W-:Y:S02]  /*e010*/  @P1 IMAD.MOV.U32 R3, RZ, RZ, R51 ;  /* 0x000000ffff031224 */ /* 0x000fe400078e0033 */
[----:B------:R-:W-:Y:S04]  /*e020*/  @P1 IMAD.WIDE.U32 R2, R118, 0x60, R2 ;  /* 0x0000006076021825 */ /* 0x000fe800078e0002 */
[----:B------:R-:W-:Y:S05]  /*e030*/  @P1 IMAD.IADD R3, R3, 0x1, R0 ;  /* 0x0000000103031824 */ /* 0x000fea00078e0200 */
[----:B--2---:R1:W-:Y:S04]  /*e040*/  @P1 ST.E.128 desc[UR6][R2.64], R8 ;  /* 0x0000000802001985 */ /* 0x0043e8000c101d06 */
[----:B-1----:R1:W2:Y:S01]  /*e050*/  @P2 LD.E.128 R8, desc[UR6][R4.64] ;  /* 0x0000000604082980 */ /* 0x0022a2000c101d00 */
[C---:B------:R-:W-:Y:S04]  /*e060*/  @P3 LEA R2, P0, R86.reuse, R53, 0x1 ;  /* 0x0000003556023211 */ /* 0x040fe800078008ff */
[----:B------:R-:W-:Y:S02]  /*e070*/  @P3 LEA.HI.X R3, R86, R52, R107, 0x1, P0 ;  /* 0x0000003456033211 */ /* 0x000fe400000f0c6b */
[CC--:B-1----:R-:W-:Y:S04]  /*e080*/  @P2 LEA R4, P1, R90.reuse, R50.reuse, 0x1 ;  /* 0x000000325a042211 */ /* 0x0c2fe800078208ff */
[-C--:B------:R-:W-:Y:S02]  /*e090*/  @P2 LEA.HI.X R5, R90, R51.reuse, R111, 0x1, P1 ;  /* 0x000000335a052211 */ /* 0x080fe400008f0c6f */
[----:B------:R-:W-:Y:S03]  /*e0a0*/  ISETP.NE.AND P1, PT, R67, RZ, PT ;  /* 0x000000ff4300720c */ /* 0x000fe60003f25270 */
        /* <DEDUP_REMOVED lines=11> */
.L_x_4573:
[----:B------:R-:W-:Y:S05]  /*e160*/  BSYNC B3 ;  /* 0x0000000000037941 */ /* 0x000fea0003800000 */
.L_x_4538:
[----:B------:R-:W-:Y:S01]  /*e170*/  ISETP.NE.U32.AND P1, PT, R240, RZ, PT ;  /* 0x000000fff000720c */ /* 0x000fe20003f25070 */
[----:B------:R-:W3:Y:S01]  /*e180*/  LD.E R0, desc[UR6][R28.64+0x128] ;  /* 0x000128061c007980 */ /* 0x000ee2000c101900 */
[----:B-12---:R-:W-:Y:S01]  /*e190*/  IMAD.MOV.U32 R2, RZ, RZ, R53 ;  /* 0x000000ffff027224 */ /* 0x006fe200078e0035 */
[----:B------:R-:W-:Y:S01]  /*e1a0*/  BSSY B0, `(.L_x_4644) ;  /* 0x0000065000007945 */ /* 0x000fe20003800000 */
[----:B------:R-:W-:Y:S01]  /*e1b0*/  ISETP.NE.AND.EX P1, PT, R241, RZ, PT, P1 ;  /* 0x000000fff100720c */ /* 0x000fe20003f25310 */
[----:B------:R-:W-:Y:S02]  /*e1c0*/  IMAD.MOV.U32 R3, RZ, RZ, R52 ;  /* 0x000000ffff037224 */ /* 0x000fe400078e0034 */
[----:B---3--:R-:W-:Y:S05]  /*e1d0*/  IMAD.U32 R0, R0, -0x40, RZ ;  /* 0xffffffc000007824 */ /* 0x008fea00078e00ff */
        /* <DEDUP_REMOVED lines=8> */
[----:B----4-:R-:W-:Y:S03]  /*e260*/  IABS R9, R23 ;  /* 0x0000001700097213 */ /* 0x010fe60000000000 */
[----:B------:R-:W3:Y:S01]  /*e270*/  LD.E.64 R12, desc[UR6][R28.64+0x28] ;  /* 0x000028061c0c7980 */ /* 0x000ee2000c101b00 */
[-C--:B--2---:R-:W-:Y:S02]  /*e280*/  IABS R5, R3.reuse ;  /* 0x0000000300057213 */ /* 0x084fe40000000000 */
[----:B------:R-:W-:Y:S02]  /*e290*/  IABS R8, R3 ;  /* 0x0000000300087213 */ /* 0x000fe40000000000 */
[----:B------:R-:W1:Y:S03]  /*e2a0*/  I2F.RP R6, R5 ;  /* 0x0000000500067306 */ /* 0x000e660000209400 */
[----:B------:R-:W-:Y:S07]  /*e2b0*/  IMAD.MOV R8, RZ, RZ, -R8 ;  /* 0x000000ffff087224 */ /* 0x000fee00078e0a08 */
[----:B-1----:R-:W1:Y:S02]  /*e2c0*/  MUFU.RCP R6, R6 ;  /* 0x0000000600067308 */ /* 0x002e640000001000 */
[----:B-1----:R-:W-:Y:S08]  /*e2d0*/  VIADD R6, R6, 0xffffffe ;  /* 0x0ffffffe06067836 */ /* 0x002ff00000000000 */
[----:B------:R-:W1:Y:S02]  /*e2e0*/  F2I.FTZ.U32.TRUNC.NTZ R7, R6 ;  /* 0x0000000600077305 */ /* 0x000e64000021f000 */
[--C-:B-1----:R-:W-:Y:S02]  /*e2f0*/  IMAD.MOV R0, RZ, RZ, -R7.reuse ;  /* 0x000000ffff007224 */ /* 0x102fe400078e0a07 */
[----:B------:R-:W-:Y:S03]  /*e300*/  IMAD.MOV.U32 R6, RZ, RZ, RZ ;  /* 0x000000ffff067224 */ /* 0x000fe600078e00ff */
[----:B------:R-:W-:Y:S01]  /*e310*/  MOV R2, R0 ;  /* 0x0000000000027202 */ /* 0x000fe20000000f00 */
[----:B------:R-:W-:Y:S04]  /*e320*/  VIADD R0, R27, 0xffffff80 ;  /* 0xffffff801b007836 */ /* 0x000fe80000000000 */
[----:B------:R-:W-:Y:S01]  /*e330*/  IMAD R2, R2, R5, RZ ;  /* 0x0000000502027224 */ /* 0x000fe200078e02ff */
[----:B------:R-:W-:Y:S03]  /*e340*/  IABS R4, R0 ;  /* 0x0000000000047213 */ /* 0x000fe60000000000 */
[----:B------:R-:W-:Y:S01]  /*e350*/  IMAD.HI.U32 R7, R7, R2, R6 ;  /* 0x0000000207077227 */ /* 0x000fe200078e0006 */
[----:B------:R-:W-:Y:S05]  /*e360*/  MOV R6, R4 ;  /* 0x0000000400067202 */ /* 0x000fea0000000f00 */
[C---:B------:R-:W-:Y:S04]  /*e370*/  IMAD.HI.U32 R2, R7.reuse, R6, RZ ;  /* 0x0000000607027227 */ /* 0x040fe800078e00ff */
[----:B------:R-:W-:Y:S04]  /*e380*/  IMAD.HI.U32 R4, R7, R9, RZ ;  /* 0x0000000907047227 */ /* 0x000fe800078e00ff */
[-C--:B------:R-:W-:Y:S02]  /*e390*/  IMAD R6, R2, R8.reuse, R6 ;  /* 0x0000000802067224 */ /* 0x080fe400078e0206 */
[----:B------:R-:W-:Y:S03]  /*e3a0*/  IMAD R7, R4, R8, R9 ;  /* 0x0000000804077224 */ /* 0x000fe600078e0209 */
        /* <DEDUP_REMOVED lines=21> */
[CC--:B------:R-:W-:Y:S01]  /*e500*/  LEA R10, P1, R5.reuse, R240.reuse, 0x2 ;  /* 0x000000f0050a7211 */ /* 0x0c0fe200078210ff */
[----:B------:R-:W2:Y:S01]  /*e510*/  LD.E.64 R6, desc[UR6][R28.64+0x40] ;  /* 0x000040061c067980 */ /* 0x000ea2000c101b00 */
[C---:B------:R-:W-:Y:S02]  /*e520*/  LEA R8, P0, R2.reuse, R240, 0x2 ;  /* 0x000000f002087211 */ /* 0x040fe400078010ff */
[-C--:B------:R-:W-:Y:S02]  /*e530*/  LEA.HI.X.SX32 R11, R5, R241.reuse, 0x2, P1 ;  /* 0x000000f1050b7211 */ /* 0x080fe400008f16ff */
[C---:B------:R-:W-:Y:S01]  /*e540*/  LEA.HI.X.SX32 R9, R2.reuse, R241, 0x2, P0 ;  /* 0x000000f102097211 */ /* 0x040fe200000f16ff */
[----:B------:R-:W-:Y:S02]  /*e550*/  IMAD.IADD R2, R2, 0x1, -R5 ;  /* 0x0000000102027824 */ /* 0x000fe400078e0a05 */
[----:B------:R-:W4:Y:S02]  /*e560*/  LD.E R15, desc[UR6][R10.64] ;  /* 0x000000060a0f7980 */ /* 0x000f24000c101900 */
[----:B------:R-:W-:Y:S02]  /*e570*/  IMAD R0, R2, R3, R0 ;  /* 0x0000000302007224 */ /* 0x000fe400078e0200 */
[----:B------:R-:W4:Y:S03]  /*e580*/  LD.E R4, desc[UR6][R8.64] ;  /* 0x0000000608047980 */ /* 0x000f26000c101900 */
[----:B------:R-:W-:Y:S01]  /*e590*/  SHF.R.S32.HI R14, RZ, 0x1f, R0 ;  /* 0x0000001fff0e7819 */ /* 0x000fe20000011400 */
[----:B------:R-:W3:Y:S06]  /*e5a0*/  LD.E.64 R10, desc[UR6][R28.64+0x38] ;  /* 0x000038061c0a7980 */ /* 0x000eec000c101b00 */
[----:B------:R-:W3:Y:S01]  /*e5b0*/  LD.E.64 R8, desc[UR6][R28.64+0x20] ;  /* 0x000020061c087980 */ /* 0x000ee2000c101b00 */
[----:B--2---:R-:W-:Y:S04]  /*e5c0*/  IMAD R2, R7, R0, RZ ;  /* 0x0000000007027224 */ /* 0x004fe800078e02ff */
[----:B------:R-:W-:Y:S01]  /*e5d0*/  IMAD R7, R6, R14, R2 ;  /* 0x0000000e06077224 */ /* 0x000fe200078e0202 */
[----:B----4-:R-:W-:Y:S01]  /*e5e0*/  IADD3 R15, -R4, R15, RZ ;  /* 0x0000000f040f7210 */ /* 0x010fe20007ffe1ff */
[----:B------:R-:W-:Y:S03]  /*e5f0*/  IMAD.WIDE.U32 R4, R6, R0, RZ ;  /* 0x0000000006047225 */ /* 0x000fe600078e00ff */
[----:B------:R-:W-:Y:S01]  /*e600*/  SHF.R.S32.HI R16, RZ, 0x1f, R15 ;  /* 0x0000001fff107819 */ /* 0x000fe2000001140f */
[----:B------:R-:W-:Y:S02]  /*e610*/  IMAD.IADD R5, R5, 0x1, R7 ;  /* 0x0000000105057824 */ /* 0x000fe400078e0207 */
[----:B---3--:R-:W-:Y:S03]  /*e620*/  IMAD.WIDE.U32 R4, R15, R12, R4 ;  /* 0x0000000c0f047225 */ /* 0x008fe600078e0004 */
[----:B------:R-:W-:Y:S01]  /*e630*/  LEA R62, P1, R4, R62, 0x1 ;  /* 0x0000003e043e7211 */ /* 0x000fe200078208ff */
[-C--:B------:R-:W-:Y:S04]  /*e640*/  IMAD R2, R9, R15.reuse, RZ ;  /* 0x0000000f09027224 */ /* 0x080fe800078e02ff */
[C---:B------:R-:W-:Y:S02]  /*e650*/  IMAD R6, R8.reuse, R16, R2 ;  /* 0x0000001008067224 */ /* 0x040fe400078e0202 */
[-C--:B------:R-:W-:Y:S04]  /*e660*/  IMAD.WIDE.U32 R2, R8, R15.reuse, RZ ;  /* 0x0000000f08027225 */ /* 0x080fe800078e00ff */
[----:B------:R-:W-:Y:S01]  /*e670*/  IMAD R15, R13, R15, RZ ;  /* 0x0000000f0d0f7224 */ /* 0x000fe200078e02ff */
[----:B------:R-:W-:Y:S01]  /*e680*/  IADD3 R3, R3, R6, RZ ;  /* 0x0000000603037210 */ /* 0x000fe20007ffe0ff */
        /* <DEDUP_REMOVED lines=10> */
.L_x_4645:
[----:B----4-:R-:W-:Y:S01]  /*e730*/  MOV R5, R61 ;  /* 0x0000003d00057202 */ /* 0x010fe20000000f00 */
[----:B------:R-:W2:Y:S01]  /*e740*/  LD.E R6, desc[UR6][R28.64+0x40] ;  /* 0x000040061c067980 */ /* 0x000ea2000c101900 */
[----:B------:R-:W-:Y:S01]  /*e750*/  MOV R3, R51 ;  /* 0x0000003300037202 */ /* 0x000fe20000000f00 */
[----:B------:R-:W-:Y:S02]  /*e760*/  IMAD.MOV.U32 R4, RZ, RZ, R62 ;  /* 0x000000ffff047224 */ /* 0x000fe400078e003e */
[----:B------:R-:W3:Y:S01]  /*e770*/  LD.E R0, desc[UR6][R28.64+0x38] ;  /* 0x000038061c007980 */ /* 0x000ee2000c101900 */
[----:B------:R-:W-:Y:S02]  /*e780*/  IMAD.MOV.U32 R2, RZ, RZ, R50 ;  /* 0x000000ffff027224 */ /* 0x000fe400078e0032 */
[----:B---3--:R-:W-:Y:S02]  /*e790*/  IMAD.U32 R0, R0, -0x40, RZ ;  /* 0xffffffc000007824 */ /* 0x008fe400078e00ff */
[----:B--2---:R-:W-:Y:S03]  /*e7a0*/  IMAD.U32 R6, R6, -0x40, RZ ;  /* 0xffffffc006067824 */ /* 0x004fe600078e00ff */
[----:B------:R-:W-:Y:S02]  /*e7b0*/  LEA R50, P0, R0, R2, 0x1 ;  /* 0x0000000200327211 */ /* 0x000fe400078008ff */
[----:B------:R-:W-:Y:S02]  /*e7c0*/  LEA R62, P1, R6, R4, 0x1 ;  /* 0x00000004063e7211 */ /* 0x000fe400078208ff */
[----:B------:R-:W-:Y:S02]  /*e7d0*/  LEA.HI.X.SX32 R51, R0, R3, 0x1, P0 ;  /* 0x0000000300337211 */ /* 0x000fe400000f0eff */
[----:B------:R-:W-:Y:S09]  /*e7e0*/  LEA.HI.X.SX32 R61, R6, R5, 0x1, P1 ;  /* 0x00000005063d7211 */ /* 0x000ff200008f0eff */
.L_x_4646:
[----:B------:R-:W-:Y:S05]  /*e7f0*/  BSYNC B0 ;  /* 0x0000000000007941 */ /* 0x000fea0003800000 */
.L_x_4644:
[----:B------:R-:W-:Y:S04]  /*e800*/  IADD3 R26, R26, -0x1, RZ ;  /* 0xffffffff1a1a7810 */ /* 0x000fe80007ffe0ff */
[----:B------:R-:W-:Y:S11]  /*e810*/  ISETP.GT.AND P0, PT, R26, R122, PT ;  /* 0x0000007a1a00720c */ /* 0x000ff60003f04270 */
[----:B------:R-:W-:Y:S02]  /*e820*/  @!UPT UIADD3 URZ, URZ, URZ, URZ ;  /* 0x0000003f3f3ff290 */ /* 0x000fe4000fffe03f */
[----:B------:R-:W-:Y:S05]  /*e830*/  @P0 BRA `(.L_x_4647) ;  /* 0xffffff4400900947 */ /* 0x000fea000383ffff */
.L_x_4529:
[----:B------:R-:W-:Y:S05]  /*e840*/  WARPSYNC.ALL ;  /* 0x0000000000007948 */ /* 0x000fea0003800000 */
[----:B------:R-:W-:Y:S06]  /*e850*/  BAR.SYNC.DEFER_BLOCKING 0x0 ;  /* 0x0000000000007b1d */ /* 0x000fec0000010000 */
[----:B------:R1:W5:Y:S04]  /*e860*/  LDL R188, [R1+0x10] ;  /* 0x0000100001bc7983 */ /* 0x0003680000100800 */
[----:B------:R-:W2:Y:S01]  /*e870*/  LD.E R47, desc[UR6][R28.64+0xd0] ;  /* 0x0000d0061c2f7980 */ /* 0x000ea2000c101900 */
[----:B------:R-:W3:Y:S01]  /*e880*/  S2UR UR4, SR_CgaCtaId ;  /* 0x00000000000479c3 */ /* 0x000ee20000008800 */
[----:B------:R-:W-:Y:S01]  /*e890*/  UMOV UR5, 0x400 ;  /* 0x0000040000057882 */ /* 0x000fe20000000000 */
[----:B------:R-:W-:Y:S01]  /*e8a0*/  BSSY B3, `(.L_x_4648) ;  /* 0x0000a50000037945 */ /* 0x000fe20003800000 */
[----:B------:R-:W1:Y:S01]  /*e8b0*/  S2R R189, SR_CTAID.Y ;  /* 0x0000000000bd7919 */ /* 0x000e620000002600 */
[C---:B----4-:R-:W-:Y:S01]  /*e8c0*/  SHF.L.U64.HI R10, R150.reuse, 0x4, R151 ;  /* 0x00000004960a7819 */ /* 0x050fe20000010297 */
[----:B------:R-:W-:Y:S01]  /*e8d0*/  IMAD.SHL.U32 R8, R150, 0x10, RZ ;  /* 0x0000001096087824 */ /* 0x000fe200078e00ff */
[----:B---3--:R-:W-:-:S06]  /*e8e0*/  ULEA UR4, UR4, UR5, 0x18 ;  /* 0x0000000504047291 */ /* 0x008fcc000f8ec03f */
[----:B------:R-:W-:Y:S02]  /*e8f0*/  LEA R235, R235, UR4, 0x1 ;  /* 0x00000004ebeb7c11 */ /* 0x000fe4000f8e08ff */
[----:B--2---:R-:W-:-:S13]  /*e900*/  ISETP.NE.AND P0, PT, R47, RZ, PT ;  /* 0x000000ff2f00720c */ /* 0x004fda0003f05270 */
[----:B-1----:R-:W-:Y:S05]  /*e910*/  @!P0 BRA `(.L_x_4649) ;  /* 0x0000009800c88947 */ /* 0x002fea0003800000 */
[----:B------:R-:W2:Y:S01]  /*e920*/  LD.E.64 R2, desc[UR6][R28.64+0xf0] ;  /* 0x0000f0061c027980 */ /* 0x000ea2000c101b00 */
[----:B------:R-:W-:-:S03]  /*e930*/  IMAD.MOV.U32 R0, RZ, RZ, RZ ;  /* 0x000000ffff007224 */ /* 0x000fc600078e00ff */
[----:B------:R-:W3:Y:S04]  /*e940*/  LD.E.U8 R11, desc[UR6][R28.64+0x1b3] ;  /* 0x0001b3061c0b7980 */ /* 0x000ee8000c101100 */
[----:B------:R-:W5:Y:S04]  /*e950*/  LD.E R48, desc[UR6][R28.64+0xc0] ;  /* 0x0000c0061c307980 */ /* 0x000f68000c101900 */
[----:B------:R-:W5:Y:S04]  /*e960*/  LD.E.64 R40, desc[UR6][R28.64+0x148] ;  /* 0x000148061c287980 */ /* 0x000f68000c101b00 */
[----:B------:R-:W5:Y:S01]  /*e970*/  LD.E.64 R36, desc[UR6][R28.64+0x150] ;  /* 0x000150061c247980 */ /* 0x000f62000c101b00 */
[----:B--2---:R-:W-:-:S04]  /*e980*/  ISETP.NE.U32.AND P1, PT, R2, RZ, PT ;  /* 0x000000ff0200720c */ /* 0x004fc80003f25070 */
[----:B------:R-:W-:-:S13]  /*e990*/  ISETP.NE.AND.EX P1, PT, R3, RZ, PT, P1 ;  /* 0x000000ff0300720c */ /* 0x000fda0003f25310 */
[----:B------:R-:W-:-:S04]  /*e9a0*/  @P1 LEA R2, P0, R189, R2, 0x2 ;  /* 0x00000002bd021211 */ /* 0x000fc800078010ff */
[----:B------:R-:W-:-:S05]  /*e9b0*/  @P1 LEA.HI.X R3, R189, R3, R187, 0x2, P0 ;  /* 0x00000003bd031211 */ /* 0x000fca00000f14bb */
[----:B------:R1:W2:Y:S01]  /*e9c0*/  @P1 LD.E R0, desc[UR6][R2.64] ;  /* 0x0000000602001980 */ /* 0x0002a2000c101900 */
[C---:B------:R-:W-:Y:S01]  /*e9d0*/  LEA R4, P0, R150.reuse, R136, 0x5 ;  /* 0x0000008896047211 */ /* 0x040fe200078028ff */
[----:B------:R-:W-:Y:S01]  /*e9e0*/  IMAD.MOV.U32 R154, RZ, RZ, R136 ;  /* 0x000000ffff9a7224 */ /* 0x000fe200078e0088 */
[----:B---3--:R-:W-:Y:S02]  /*e9f0*/  ISETP.NE.AND P4, PT, R11, RZ, PT ;  /* 0x000000ff0b00720c */ /* 0x008fe40003f85270 */
[----:B------:R-:W-:Y:S02]  /*ea00*/  LEA.HI.X R6, R150, R155, R151, 0x5, P0 ;  /* 0x0000009b96067211 */ /* 0x000fe400000f2c97 */
[-C--:B------:R-:W-:Y:S01]  /*ea10*/  LEA R52, P0, R4, R114.reuse, 0x1 ;  /* 0x0000007204347211 */ /* 0x080fe200078008ff */
[----:B------:R-:W-:Y:S01]  /*ea20*/  IMAD R7, R151, 0x30, RZ ;  /* 0x0000003097077824 */ /* 0x000fe200078e02ff */
[----:B------:R-:W-:Y:S02]  /*ea30*/  LEA R32, P2, R136, R114, 0x1 ;  /* 0x0000007288207211 */ /* 0x000fe400078408ff */
[----:B------:R-:W-:Y:S01]  /*ea40*/  LEA.HI.X R53, R4, R115, R6, 0x1, P0 ;  /* 0x0000007304357211 */ /* 0x000fe200000f0c06 */
[----:B-----5:R-:W-:Y:S01]  /*ea50*/  IMAD.IADD R49, R188, 0x1, -R186 ;  /* 0x00000001bc317824 */ /* 0x020fe200078e0aba */
[----:B-1----:R-:W-:-:S04]  /*ea60*/  LEA.HI R2, R47, R47, RZ, 0x1 ;  /* 0x0000002f2f027211 */ /* 0x002fc800078f08ff */
[----:B------:R-:W-:Y:S01]  /*ea70*/  SHF.R.S32.HI R31, RZ, 0x1, R2 ;  /* 0x00000001ff1f7819 */ /* 0x000fe20000011402 */
[----:B------:R-:W-:Y:S01]  /*ea80*/  IMAD.WIDE.U32 R2, R150, 0x30, R154 ;  /* 0x0000003096027825 */ /* 0x000fe200078e009a */
[----:B------:R-:W-:-:S03]  /*ea90*/  LEA.HI.X R33, R136, R115, R155, 0x1, P2 ;  /* 0x0000007388217211 */ /* 0x000fc600010f0c9b */
[----:B------:R-:W-:Y:S01]  /*eaa0*/  IMAD.IADD R3, R3, 0x1, R7 ;  /* 0x0000000103037824 */ /* 0x000fe200078e0207 */
[----:B------:R-:W-:Y:S01]  /*eab0*/  ISETP.GE.AND P0, PT, R116, R49, PT ;  /* 0x000000317400720c */ /* 0x000fe20003f06270 */
[----:B------:R-:W-:-:S03]  /*eac0*/  IMAD.MOV.U32 R35, RZ, RZ, R31 ;  /* 0x000000ffff237224 */ /* 0x000fc600078e001f */
[----:B------:R-:W-:Y:S01]  /*ead0*/  ISETP.GT.AND P0, PT, R185, -0x8, !P0 ;  /* 0xfffffff8b900780c */ /* 0x000fe20004704270 */
[----:B--2---:R-:W-:Y:S01]  /*eae0*/  IMAD.IADD R9, R131, 0x1, R0 ;  /* 0x0000000183097824 */ /* 0x004fe200078e0200 */
[----:B------:R-:W-:-:S03]  /*eaf0*/  IADD3 R0, P1, R8, R136, RZ ;  /* 0x0000008808007210 */ /* 0x000fc60007f3e0ff */
[----:B------:R-:W-:Y:S02]  /*eb00*/  IMAD R4, R31, R9, RZ ;  /* 0x000000091f047224 */ /* 0x000fe400078e02ff */
[----:B------:R-:W-:Y:S01]  /*eb10*/  IMAD.X R5, R10, 0x1, R155, P1 ;  /* 0x000000010a057824 */ /* 0x000fe200008e069b */
[----:B------:R-:W-:Y:S02]  /*eb20*/  LEA R50, P1, R0, R114, 0x1 ;  /* 0x0000007200327211 */ /* 0x000fe400078208ff */
[----:B------:R-:W-:Y:S02]  /*eb30*/  IADD3 R38, P2, R18, R4, RZ ;  /* 0x0000000412267210 */ /* 0x000fe40007f5e0ff */
[----:B------:R-:W-:Y:S02]  /*eb40*/  LEA.HI.X R51, R0, R115, R5, 0x1, P1 ;  /* 0x0000007300337211 */ /* 0x000fe400008f0c05 */
[----:B------:R-:W-:Y:S02]  /*eb50*/  LEA R54, P1, R2, R114, 0x1 ;  /* 0x0000007202367211 */ /* 0x000fe400078208ff */
[----:B------:R-:W-:-:S02]  /*eb60*/  SHF.R.S32.HI R5, RZ, 0x1f, R4 ;  /* 0x0000001fff057819 */ /* 0x000fc40000011404 */
[----:B------:R-:W-:Y:S02]  /*eb70*/  IADD3 R0, P3, R166, R4, RZ ;  /* 0x00000004a6007210 */ /* 0x000fe40007f7e0ff */
[----:B------:R-:W-:Y:S01]  /*eb80*/  LEA.HI.X R55, R2, R115, R3, 0x1, P1 ;  /* 0x0000007302377211 */ /* 0x000fe200008f0c03 */
        /* <DEDUP_REMOVED lines=34> */
[----:B------:R-:W-:Y:S02]  /*edb0*/  HADD2.F32 R8, -RZ, R8.H0_H0 ;  /* 0x20000008ff087230 */ /* 0x000fe40000004100 */
[----:B------:R-:W-:Y:S01]  /*edc0*/  FMUL.FTZ R6, R3, R15 ;  /* 0x0000000f03067220 */ /* 0x000fe20000410000 */
[CC--:B------:R-:W-:Y:S01]  /*edd0*/  FMUL.FTZ R3, R0.reuse, R16.reuse ;  /* 0x0000001000037220 */ /* 0x0c0fe20000410000 */
[----:B------:R-:W-:Y:S01]  /*ede0*/  FMUL.FTZ R0, R0, R13 ;  /* 0x0000000d00007220 */ /* 0x000fe20000410000 */
[----:B------:R-:W-:Y:S01]  /*edf0*/  FFMA.FTZ R15, R4, R15, -R12 ;  /* 0x0000000f040f7223 */ /* 0x000fe2000001080c */
[----:B------:R-:W-:Y:S02]  /*ee00*/  HADD2.F32 R10, -RZ, R10.H0_H0 ;  /* 0x2000000aff0a7230 */ /* 0x000fe40000004100 */
[C---:B------:R-:W-:Y:S01]  /*ee10*/  FFMA.FTZ R13, R2.reuse, R13, -R3 ;  /* 0x0000000d020d7223 */ /* 0x040fe20000010803 */
[----:B------:R-:W-:Y:S01]  /*ee20*/  FFMA.FTZ R12, R2, R16, R0 ;  /* 0x00000010020c7223 */ /* 0x000fe20000010000 */
[----:B------:R-:W-:-:S02]  /*ee30*/  HADD2.F32 R3, -RZ, R7.H1_H1 ;  /* 0x30000007ff037230 */ /* 0x000fc40000004100 */
[----:B------:R-:W-:Y:S01]  /*ee40*/  FFMA.FTZ R14, R4, R14, R6 ;  /* 0x0000000e040e7223 */ /* 0x000fe20000010006 */
[----:B------:R-:W-:Y:S02]  /*ee50*/  HADD2.F32 R11, -RZ, R11.H0_H0 ;  /* 0x2000000bff0b7230 */ /* 0x000fe40000004100 */
[----:B------:R-:W-:Y:S02]  /*ee60*/  HADD2.F32 R0, -RZ, R5.H1_H1 ;  /* 0x30000005ff007230 */ /* 0x000fe40000004100 */
[----:B------:R-:W-:Y:S01]  /*ee70*/  FMUL.FTZ R6, R3, R10 ;  /* 0x0000000a03067220 */ /* 0x000fe20000410000 */
[----:B------:R-:W-:Y:S02]  /*ee80*/  HADD2.F32 R9, -RZ, R9.H0_H0 ;  /* 0x20000009ff097230 */ /* 0x000fe40000004100 */
[----:B------:R-:W-:Y:S01]  /*ee90*/  HADD2.F32 R4, -RZ, R7.H0_H0 ;  /* 0x20000007ff047230 */ /* 0x000fe20000004100 */
[----:B------:R-:W-:Y:S01]  /*eea0*/  F2FP.F16.F32.PACK_AB R7, R12, R13 ;  /* 0x0000000d0c07723e */ /* 0x000fe200000000ff */
[----:B------:R-:W-:-:S02]  /*eeb0*/  HADD2.F32 R2, -RZ, R5.H0_H0 ;  /* 0x20000005ff027230 */ /* 0x000fc40000004100 */
[-C--:B------:R-:W-:Y:S01]  /*eec0*/  FMUL.FTZ R5, R3, R8.reuse ;  /* 0x0000000803057220 */ /* 0x080fe20000410000 */
        /* <DEDUP_REMOVED lines=9> */
.L_x_4656:
[----:B------:R-:W-:Y:S05]  /*ef60*/  BSYNC B0 ;  /* 0x0000000000007941 */ /* 0x000fea0003800000 */
.L_x_4655:
[----:B-----5:R3:W-:Y:S02]  /*ef70*/  STS.128 [R235], R4 ;  /* 0x00000004eb007388 */ /* 0x0207e40000000c00 */
.L_x_4654:
[----:B------:R-:W-:Y:S05]  /*ef80*/  BSYNC B1 ;  /* 0x0000000000017941 */ /* 0x000fea0003800000 */
.L_x_4653:
        /* <DEDUP_REMOVED lines=50> */
.L_x_4660:
[----:B------:R-:W-:Y:S05]  /*f2b0*/  BSYNC B0 ;  /* 0x0000000000007941 */ /* 0x000fea0003800000 */
.L_x_4659:
[----:B-----5:R1:W-:Y:S02]  /*f2c0*/  STS.128 [R235+0x2000], R4 ;  /* 0x00200004eb007388 */ /* 0x0203e40000000c00 */
.L_x_4658:
[----:B------:R-:W-:Y:S05]  /*f2d0*/  BSYNC B1 ;  /* 0x0000000000017941 */ /* 0x000fea0003800000 */
.L_x_4657:
        /* <DEDUP_REMOVED lines=50> */
.L_x_4664:
[----:B------:R-:W-:Y:S05]  /*f600*/  BSYNC B0 ;  /* 0x0000000000007941 */ /* 0x000fea0003800000 */
.L_x_4663:
[----:B-----5:R3:W-:Y:S02]  /*f610*/  STS.128 [R235+0x4000], R4 ;  /* 0x00400004eb007388 */ /* 0x0207e40000000c00 */
.L_x_4662:
[----:B------:R-:W-:Y:S05]  /*f620*/  BSYNC B1 ;  /* 0x0000000000017941 */ /* 0x000fea0003800000 */
.L_x_4661:
        /* <DEDUP_REMOVED lines=49> */
.L_x_4666:
[----:B------:R-:W-:Y:S05]  /*f940*/  BSYNC B0 ;  /* 0x0000000000007941 */ /* 0x000fea0003800000 */
.L_x_4665:
[----:B-----5:R3:W-:Y:S02]  /*f950*/  STS.128 [R235+0x6000], R4 ;  /* 0x00600004eb007388 */ /* 0x0207e40000000c00 */
.L_x_4652:
[----:B------:R-:W-:Y:S05]  /*f960*/  BSYNC B2 ;  /* 0x0000000000027941 */ /* 0x000fea0003800000 */
.L_x_4651:
        /* <DEDUP_REMOVED lines=55> */
.L_x_4672:
[----:B------:R-:W-:Y:S05]  /*fce0*/  BSYNC B0 ;  /* 0x0000000000007941 */ /* 0x000fea0003800000 */
.L_x_4671:
[----:B-----5:R3:W-:Y:S02]  /*fcf0*/  STS.128 [R235+0x800], R4 ;  /* 0x00080004eb007388 */ /* 0x0207e40000000c00 */
.L_x_4670:
[----:B------:R-:W-:Y:S05]  /*fd00*/  BSYNC B1 ;  /* 0x0000000000017941 */ /* 0x000fea0003800000 */
.L_x_4669:
        /* <DEDUP_REMOVED lines=50> */
.L_x_4676:
[----:B------:R-:W-:Y:S05]  /*10030*/  BSYNC B0 ;  /* 0x0000000000007941 */ /* 0x000fea0003800000 */
.L_x_4675:
[----:B-----5:R3:W-:Y:S02]  /*10040*/  STS.128 [R235+0x2800], R4 ;  /* 0x00280004eb007388 */ /* 0x0207e40000000c00 */
.L_x_4674:
[----:B------:R-:W-:Y:S05]  /*10050*/  BSYNC B1 ;  /* 0x0000000000017941 */ /* 0x000fea0003800000 */
.L_x_4673:
        /* <DEDUP_REMOVED lines=50> */
.L_x_4680:
[----:B------:R-:W-:Y:S05]  /*10380*/  BSYNC B0 ;  /* 0x0000000000007941 */ /* 0x000fea0003800000 */
.L_x_4679:
[----:B-----5:R3:W-:Y:S02]  /*10390*/  STS.128 [R235+0x4800], R4 ;  /* 0x00480004eb007388 */ /* 0x0207e40000000c00 */
.L_x_4678:
[----:B------:R-:W-:Y:S05]  /*103a0*/  BSYNC B1 ;  /* 0x0000000000017941 */ /* 0x000fea0003800000 */
.L_x_4677:
        /* <DEDUP_REMOVED lines=49> */
.L_x_4682:
[----:B------:R-:W-:Y:S05]  /*106c0*/  BSYNC B0 ;  /* 0x0000000000007941 */ /* 0x000fea0003800000 */
.L_x_4681:
[----:B-----5:R3:W-:Y:S02]  /*106d0*/  STS.128 [R235+0x6800], R4 ;  /* 0x00680004eb007388 */ /* 0x0207e40000000c00 */
.L_x_4668:
[----:B------:R-:W-:Y:S05]  /*106e0*/  BSYNC B2 ;  /* 0x0000000000027941 */ /* 0x000fea0003800000 */
.L_x_4667:
        /* <DEDUP_REMOVED lines=55> */
.L_x_4688:
[----:B------:R-:W-:Y:S05]  /*10a60*/  BSYNC B0 ;  /* 0x0000000000007941 */ /* 0x000fea0003800000 */
.L_x_4687:
[----:B-----5:R3:W-:Y:S02]  /*10a70*/  STS.128 [R235+0x1000], R4 ;  /* 0x00100004eb007388 */ /* 0x0207e40000000c00 */
.L_x_4686:
[----:B------:R-:W-:Y:S05]  /*10a80*/  BSYNC B1 ;  /* 0x0000000000017941 */ /* 0x000fea0003800000 */
.L_x_4685:
        /* <DEDUP_REMOVED lines=50> */
.L_x_4692:
[----:B------:R-:W-:Y:S05]  /*10db0*/  BSYNC B0 ;  /* 0x0000000000007941 */ /* 0x000fea0003800000 */
.L_x_4691:
[----:B-----5:R3:W-:Y:S02]  /*10dc0*/  STS.128 [R235+0x3000], R4 ;  /* 0x00300004eb007388 */ /* 0x0207e40000000c00 */
.L_x_4690:
[----:B------:R-:W-:Y:S05]  /*10dd0*/  BSYNC B1 ;  /* 0x0000000000017941 */ /* 0x000fea0003800000 */
.L_x_4689:
        /* <DEDUP_REMOVED lines=50> */
.L_x_4696:
[----:B------:R-:W-:Y:S05]  /*11100*/  BSYNC B0 ;  /* 0x0000000000007941 */ /* 0x000fea0003800000 */
.L_x_4695:
[----:B-----5:R3:W-:Y:S02]  /*11110*/  STS.128 [R235+0x5000], R4 ;  /* 0x00500004eb007388 */ /* 0x0207e40000000c00 */
.L_x_4694:
[----:B------:R-:W-:Y:S05]  /*11120*/  BSYNC B1 ;  /* 0x0000000000017941 */ /* 0x000fea0003800000 */
.L_x_4693:
        /* <DEDUP_REMOVED lines=49> */
.L_x_4698:
[----:B------:R-:W-:Y:S05]  /*11440*/  BSYNC B0 ;  /* 0x0000000000007941 */ /* 0x000fea0003800000 */
.L_x_4697:
[----:B-----5:R3:W-:Y:S02]  /*11450*/  STS.128 [R235+0x7000], R4 ;  /* 0x00700004eb007388 */ /* 0x0207e40000000c00 */
.L_x_4684:
[----:B------:R-:W-:Y:S05]  /*11460*/  BSYNC B2 ;  /* 0x0000000000027941 */ /* 0x000fea0003800000 */
.L_x_4683:
        /* <DEDUP_REMOVED lines=54> */
.L_x_4703:
[----:B------:R-:W-:Y:S05]  /*117d0*/  BSYNC B0 ;  /* 0x0000000000007941 */ /* 0x000fea0003800000 */
.L_x_4702:
[----:B-----5:R3:W-:Y:S02]  /*117e0*/  STS.128 [R235+0x1800], R4 ;  /* 0x00180004eb007388 */ /* 0x0207e40000000c00 */
.L_x_4701:
[----:B------:R-:W-:Y:S05]  /*117f0*/  BSYNC B1 ;  /* 0x0000000000017941 */ /* 0x000fea0003800000 */
.L_x_4700:
        /* <DEDUP_REMOVED lines=50> */
.L_x_4707:
[----:B------:R-:W-:Y:S05]  /*11b20*/  BSYNC B0 ;  /* 0x0000000000007941 */ /* 0x000fea0003800000 */
.L_x_4706:
[----:B-----5:R3:W-:Y:S02]  /*11b30*/  STS.128 [R235+0x3800], R4 ;  /* 0x00380004eb007388 */ /* 0x0207e40000000c00 */
.L_x_4705:
[----:B------:R-:W-:Y:S05]  /*11b40*/  BSYNC B1 ;  /* 0x0000000000017941 */ /* 0x000fea0003800000 */
.L_x_4704:
        /* <DEDUP_REMOVED lines=50> */
.L_x_4711:
[----:B------:R-:W-:Y:S05]  /*11e70*/  BSYNC B0 ;  /* 0x0000000000007941 */ /* 0x000fea0003800000 */
.L_x_4710:
[----:B-----5:R3:W-:Y:S02]  /*11e80*/  STS.128 [R235+0x5800], R4 ;  /* 0x00580004eb007388 */ /* 0x0207e40000000c00 */
.L_x_4709:
[----:B------:R-:W-:Y:S05]  /*11e90*/  BSYNC B1 ;  /* 0x0000000000017941 */ /* 0x000fea0003800000 */
.L_x_4708:
        /* <DEDUP_REMOVED lines=49> */
.L_x_4713:
[----:B------:R-:W-:Y:S05]  /*121b0*/  BSYNC B0 ;  /* 0x0000000000007941 */ /* 0x000fea0003800000 */
.L_x_4712:
[----:B-----5:R3:W-:Y:S01]  /*121c0*/  STS.128 [R235+0x7800], R4 ;  /* 0x00780004eb007388 */ /* 0x0207e20000000c00 */
[----:B------:R-:W-:Y:S05]  /*121d0*/  BRA `(.L_x_4699) ;  /* 0x0000006800f07947 */ /* 0x000fea0003800000 */
.L_x_4650:
        /* <DEDUP_REMOVED lines=18> */
[----:B------:R-:W-:-:S04]  /*12300*/  LEA R2, P1, R10, R36, 0x1 ;  /* 0x000000240a027211 */ /* 0x000fc800078208ff */
[----:B------:R-:W-:Y:S02]  /*12310*/  LEA.HI.X R3, R10, R37, R0, 0x1, P1 ;  /* 0x000000250a037211 */ /* 0x000fe400008f0c00 */
[----:B------:R-:W3:Y:S01]  /*12320*/  LD.E.128 R8, desc[UR6][R8.64] ;  /* 0x0000000608087980 */ /* 0x000ee2000c101d00 */
[----:B------:R-:W-:Y:S02]  /*12330*/  MOV R0, RZ ;  /* 0x000000ff00007202 */ /* 0x000fe40000000f00 */
[----:B------:R-:W-:Y:S01]  /*12340*/  @P0 IADD3 R0, -R31, RZ, RZ ;  /* 0x000000ff1f000210 */ /* 0x000fe20007ffe1ff */
[----:B------:R4:W2:Y:S03]  /*12350*/  LD.E.128 R12, desc[UR6][R2.64] ;  /* 0x00000006020c7980 */ /* 0x0008a6000c101d00 */
[----:B----4-:R-:W-:-:S04]  /*12360*/  IADD3 R3, P1, R0, R38, RZ ;  /* 0x0000002600037210 */ /* 0x010fc80007f3e0ff */
[----:B------:R-:W-:Y:S02]  /*12370*/  LEA.HI.X.SX32 R0, R0, R34, 0x1, P1 ;  /* 0x0000002200007211 */ /* 0x000fe400008f0eff */
[----:B------:R-:W-:-:S04]  /*12380*/  LEA R2, P1, R3, R40, 0x1 ;  /* 0x0000002803027211 */ /* 0x000fc800078208ff */
[----:B------:R-:W-:-:S05]  /*12390*/  LEA.HI.X R3, R3, R41, R0, 0x1, P1 ;  /* 0x0000002903037211 */ /* 0x000fca00008f0c00 */
[----:B------:R4:W4:Y:S01]  /*123a0*/  LD.E.128 R24, desc[UR6][R2.64] ;  /* 0x0000000602187980 */ /* 0x000922000c101d00 */
[----:B-----5:R-:W-:Y:S02]  /*123b0*/  MOV R23, R6 ;  /* 0x0000000600177202 */ /* 0x020fe40000000f00 */
[----:B------:R-:W-:Y:S02]  /*123c0*/  MOV R16, R5 ;  /* 0x0000000500107202 */ /* 0x000fe40000000f00 */
[----:B------:R-:W-:Y:S02]  /*123d0*/  MOV R17, R7 ;  /* 0x0000000700117202 */ /* 0x000fe40000000f00 */
[----:B------:R-:W-:Y:S02]  /*123e0*/  MOV R30, R4 ;  /* 0x00000004001e7202 */ /* 0x000fe40000000f00 */
[----:B---3--:R-:W-:Y:S02]  /*123f0*/  MOV R44, R9 ;  /* 0x00000009002c7202 */ /* 0x008fe40000000f00 */
[----:B------:R-:W-:Y:S01]  /*12400*/  MOV R46, R8 ;  /* 0x00000008002e7202 */ /* 0x000fe20000000f00 */
[--C-:B--2---:R-:W-:Y:S01]  /*12410*/  HADD2.F32 R6, -RZ, R13.reuse.H0_H0 ;  /* 0x2000000dff067230 */ /* 0x104fe20000004100 */
[----:B------:R-:W-:Y:S01]  /*12420*/  MOV R45, R10 ;  /* 0x0000000a002d7202 */ /* 0x000fe20000000f00 */
[----:B------:R-:W-:-:S02]  /*12430*/  HADD2.F32 R5, -RZ, R13.H1_H1 ;  /* 0x3000000dff057230 */ /* 0x000fc40000004100 */
[--C-:B----4-:R-:W-:Y:S02]  /*12440*/  HADD2.F32 R2, -RZ, R15.reuse.H0_H0 ;  /* 0x2000000fff027230 */ /* 0x110fe40000004100 */
[----:B------:R-:W-:Y:S01]  /*12450*/  @!P0 FADD.FTZ R6, -R6, -RZ ;  /* 0x800000ff06068221 */ /* 0x000fe20000010100 */
[----:B------:R-:W-:Y:S02]  /*12460*/  HADD2.F32 R0, -RZ, R15.H1_H1 ;  /* 0x3000000fff007230 */ /* 0x000fe40000004100 */
[----:B------:R-:W-:Y:S01]  /*12470*/  @!P0 FADD.FTZ R5, -R5, -RZ ;  /* 0x800000ff05058221 */ /* 0x000fe20000010100 */
        /* <DEDUP_REMOVED lines=8> */
[--C-:B------:R-:W-:Y:S02]  /*12500*/  HADD2.F32 R12, -RZ, R11.reuse.H0_H0 ;  /* 0x2000000bff0c7230 */ /* 0x100fe40000004100 */
[----:B------:R-:W-:Y:S01]  /*12510*/  FMUL.FTZ R9, R9, R6 ;  /* 0x0000000609097220 */ /* 0x000fe20000410000 */
[----:B------:R-:W-:Y:S02]  /*12520*/  HADD2.F32 R11, -RZ, R11.H1_H1 ;  /* 0x3000000bff0b7230 */ /* 0x000fe40000004100 */
[----:B------:R-:W-:Y:S01]  /*12530*/  FMUL.FTZ R6, R10, R5 ;  /* 0x000000050a067220 */ /* 0x000fe20000410000 */
[----:B------:R-:W-:-:S02]  /*12540*/  HADD2.F32 R4, -RZ, R14.H0_H0 ;  /* 0x2000000eff047230 */ /* 0x000fc40000004100 */
        /* <DEDUP_REMOVED lines=8> */
[----:B------:R-:W-:Y:S01]  /*125d0*/  FMUL.FTZ R14, R14, R8 ;  /* 0x000000080e0e7220 */ /* 0x000fe20000410000 */
[----:B------:R-:W-:Y:S02]  /*125e0*/  HADD2.F32 R11, -RZ, R45.H1_H1 ;  /* 0x3000002dff0b7230 */ /* 0x000fe40000004100 */
[----:B------:R-:W-:Y:S01]  /*125f0*/  FMUL.FTZ R13, R13, R7 ;  /* 0x000000070d0d7220 */ /* 0x000fe20000410000 */
[--C-:B------:R-:W-:Y:S02]  /*12600*/  HADD2.F32 R2, -RZ, R16.reuse.H1_H1 ;  /* 0x30000010ff027230 */ /* 0x100fe40000004100 */
[----:B------:R-:W-:Y:S01]  /*12610*/  FMUL.FTZ R12, R12, R4 ;  /* 0x000000040c0c7220 */ /* 0x000fe20000410000 */
[----:B------:R-:W-:Y:S02]  /*12620*/  HADD2.F32 R0, -RZ, R17.H0_H0 ;  /* 0x20000011ff007230 */ /* 0x000fe40000004100 */
[----:B------:R-:W-:Y:S01]  /*12630*/  FMUL.FTZ R11, R11, R3 ;  /* 0x000000030b0b7220 */ /* 0x000fe20000410000 */
[----:B------:R-:W-:-:S02]  /*12640*/  HADD2.F32 R3, -RZ, R16.H0_H0 ;  /* 0x20000010ff037230 */ /* 0x000fc40000004100 */
[--C-:B------:R-:W-:Y:S02]  /*12650*/  HADD2.F32 R4, -RZ, R25.reuse.H0_H0 ;  /* 0x20000019ff047230 */ /* 0x100fe40000004100 */
[----:B------:R-:W-:Y:S02]  /*12660*/  HADD2.F32 R8, -RZ, R25.H1_H1 ;  /* 0x30000019ff087230 */ /* 0x000fe40000004100 */
[----:B------:R-:W-:Y:S02]  /*12670*/  HADD2.F32 R7, -RZ, R27.H0_H0 ;  /* 0x2000001bff077230 */ /* 0x000fe40000004100 */
[----:B------:R-:W-:Y:S01]  /*12680*/  FFMA.FTZ R9, R3, R4, R9 ;  /* 0x0000000403097223 */ /* 0x000fe20000010009 */
[----:B------:R-:W-:Y:S02]  /*12690*/  HADD2.F32 R15, -RZ, R24.H0_H0 ;  /* 0x20000018ff0f7230 */ /* 0x000fe40000004100 */
[----:B------:R-:W-:Y:S01]  /*126a0*/  FFMA.FTZ R8, R2, R8, R6 ;  /* 0x0000000802087223 */ /* 0x000fe20000010006 */
[----:B------:R-:W-:-:S02]  /*126b0*/  HADD2.F32 R16, -RZ, R26.H0_H0 ;  /* 0x2000001aff107230 */ /* 0x000fc40000004100 */
[----:B------:R-:W-:Y:S01]  /*126c0*/  FFMA.FTZ R7, R0, R7, R5 ;  /* 0x0000000700077223 */ /* 0x000fe20000010005 */
[----:B------:R-:W-:Y:S02]  /*126d0*/  HADD2.F32 R27, -RZ, R27.H1_H1 ;  /* 0x3000001bff1b7230 */ /* 0x000fe40000004100 */
[----:B------:R-:W-:Y:S01]  /*126e0*/  HADD2.F32 R24, -RZ, R24.H1_H1 ;  /* 0x30000018ff187230 */ /* 0x000fe20000004100 */
[----:B------:R-:W-:Y:S01]  /*126f0*/  F2FP.F16.F32.PACK_AB R5, R8, R9 ;  /* 0x000000090805723e */ /* 0x000fe200000000ff */
[----:B------:R-:W-:Y:S02]  /*12700*/  HADD2.F32 R26, -RZ, R26.H1_H1 ;  /* 0x3000001aff1a7230 */ /* 0x000fe40000004100 */
[----:B------:R-:W-:Y:S02]  /*12710*/  HADD2.F32 R0, -RZ, R17.H1_H1 ;  /* 0x30000011ff007230 */ /* 0x000fe40000004100 */
[--C-:B------:R-:W-:Y:S02]  /*12720*/  HADD2.F32 R2, -RZ, R30.reuse.H0_H0 ;  /* 0x2000001eff027230 */ /* 0x100fe40000004100 */
[----:B------:R-:W-:-:S02]  /*12730*/  HADD2.F32 R4, -RZ, R30.H1_H1 ;  /* 0x3000001eff047230 */ /* 0x000fc40000004100 */
[----:B------:R-:W-:Y:S01]  /*12740*/  FFMA.FTZ R0, R0, R27, R10 ;  /* 0x0000001b00007223 */ /* 0x000fe2000001000a */
[--C-:B------:R-:W-:Y:S02]  /*12750*/  HADD2.F32 R3, -RZ, R23.reuse.H0_H0 ;  /* 0x20000017ff037230 */ /* 0x100fe40000004100 */
[----:B------:R-:W-:Y:S01]  /*12760*/  FFMA.FTZ R2, R2, R15, R14 ;  /* 0x0000000f02027223 */ /* 0x000fe2000001000e */
[----:B------:R-:W-:Y:S02]  /*12770*/  HADD2.F32 R6, -RZ, R23.H1_H1 ;  /* 0x30000017ff067230 */ /* 0x000fe40000004100 */
[----:B------:R-:W-:Y:S01]  /*12780*/  FFMA.FTZ R4, R4, R24, R13 ;  /* 0x0000001804047223 */ /* 0x000fe2000001000d */
[----:B------:R-:W-:Y:S01]  /*12790*/  F2FP.F16.F32.PACK_AB R7, R0, R7 ;  /* 0x000000070007723e */ /* 0x000fe200000000ff */
[----:B------:R-:W-:Y:S01]  /*127a0*/  FFMA.FTZ R3, R3, R16, R12 ;  /* 0x0000001003037223 */ /* 0x000fe2000001000c */
[----:B------:R-:W-:Y:S02]  /*127b0*/  FFMA.FTZ R6, R6, R26, R11 ;  /* 0x0000001a06067223 */ /* 0x000fe4000001000b */
[----:B------:R-:W-:-:S03]  /*127c0*/  F2FP.F16.F32.PACK_AB R4, R4, R2 ;  /* 0x000000020404723e */ /* 0x000fc600000000ff */
[----:B------:R-:W-:-:S03]  /*127d0*/  F2FP.F16.F32.PACK_AB R6, R6, R3 ;  /* 0x000000030606723e */ /* 0x000fc600000000ff */
.L_x_4719:
[----:B------:R-:W-:Y:S05]  /*127e0*/  BSYNC B0 ;  /* 0x0000000000007941 */ /* 0x000fea0003800000 */
.L_x_4718:
[----:B-----5:R3:W-:Y:S02]  /*127f0*/  STS.128 [R235], R4 ;  /* 0x00000004eb007388 */ /* 0x0207e40000000c00 */
.L_x_4717:
[----:B------:R-:W-:Y:S05]  /*12800*/  BSYNC B1 ;  /* 0x0000000000017941 */ /* 0x000fea0003800000 */
.L_x_4716:
        /* <DEDUP_REMOVED lines=18> */
[----:B------:R-:W2:Y:S01]  /*12930*/  LD.E.128 R8, desc[UR6][R8.64+0x80] ;  /* 0x0000800608087980 */ /* 0x000ea2000c101d00 */
[----:B------:R-:W-:Y:S02]  /*12940*/  MOV R0, RZ ;  /* 0x000000ff00007202 */ /* 0x000fe40000000f00 */
[----:B------:R-:W-:Y:S01]  /*12950*/  @P0 IADD3 R0, -R31, RZ, RZ ;  /* 0x000000ff1f000210 */ /* 0x000fe20007ffe1ff */
[----:B------:R1:W4:Y:S03]  /*12960*/  LD.E.128 R12, desc[UR6][R2.64+0x80] ;  /* 0x00008006020c7980 */ /* 0x000326000c101d00 */
[----:B-1----:R-:W-:-:S04]  /*12970*/  IADD3 R3, P1, R0, R38, RZ ;  /* 0x0000002600037210 */ /* 0x002fc80007f3e0ff */
[----:B------:R-:W-:Y:S02]  /*12980*/  LEA.HI.X.SX32 R0, R0, R34, 0x1, P1 ;  /* 0x0000002200007211 */ /* 0x000fe400008f0eff */
[----:B------:R-:W-:-:S04]  /*12990*/  LEA R2, P1, R3, R40, 0x1 ;  /* 0x0000002803027211 */ /* 0x000fc800078208ff */
[----:B------:R-:W-:-:S05]  /*129a0*/  LEA.HI.X R3, R3, R41, R0, 0x1, P1 ;  /* 0x0000002903037211 */ /* 0x000fca00008f0c00 */
[----:B------:R1:W3:Y:S01]  /*129b0*/  LD.E.128 R24, desc[UR6][R2.64+0x80] ;  /* 0x0000800602187980 */ /* 0x0002e2000c101d00 */
[----:B-----5:R-:W-:Y:S02]  /*129c0*/  MOV R23, R6 ;  /* 0x0000000600177202 */ /* 0x020fe40000000f00 */
[----:B------:R-:W-:Y:S02]  /*129d0*/  MOV R16, R5 ;  /* 0x0000000500107202 */ /* 0x000fe40000000f00 */
[----:B------:R-:W-:Y:S02]  /*129e0*/  MOV R17, R7 ;  /* 0x0000000700117202 */ /* 0x000fe40000000f00 */
[----:B------:R-:W-:Y:S02]  /*129f0*/  MOV R30, R4 ;  /* 0x00000004001e7202 */ /* 0x000fe40000000f00 */
[----:B--2---:R-:W-:Y:S02]  /*12a00*/  MOV R44, R9 ;  /* 0x00000009002c7202 */ /* 0x004fe40000000f00 */
[----:B------:R-:W-:Y:S01]  /*12a10*/  MOV R46, R8 ;  /* 0x00000008002e7202 */ /* 0x000fe20000000f00 */
[--C-:B----4-:R-:W-:Y:S01]  /*12a20*/  HADD2.F32 R6, -RZ, R13.reuse.H0_H0 ;  /* 0x2000000dff067230 */ /* 0x110fe20000004100 */
[----:B------:R-:W-:Y:S01]  /*12a30*/  MOV R45, R10 ;  /* 0x0000000a002d7202 */ /* 0x000fe20000000f00 */
[----:B------:R-:W-:-:S02]  /*12a40*/  HADD2.F32 R5, -RZ, R13.H1_H1 ;  /* 0x3000000dff057230 */ /* 0x000fc40000004100 */
[--C-:B-1----:R-:W-:Y:S02]  /*12a50*/  HADD2.F32 R2, -RZ, R15.reuse.H0_H0 ;  /* 0x2000000fff027230 */ /* 0x102fe40000004100 */
        /* <DEDUP_REMOVED lines=32> */
[--C-:B---3--:R-:W-:Y:S02]  /*12c60*/  HADD2.F32 R4, -RZ, R25.reuse.H0_H0 ;  /* 0x20000019ff047230 */ /* 0x108fe40000004100 */
        /* <DEDUP_REMOVED lines=24> */
.L_x_4723:
[----:B------:R-:W-:Y:S05]  /*12df0*/  BSYNC B0 ;  /* 0x0000000000007941 */ /* 0x000fea0003800000 */
.L_x_4722:
[----:B-----5:R1:W-:Y:S02]  /*12e00*/  STS.128 [R235+0x2000], R4 ;  /* 0x00200004eb007388 */ /* 0x0203e40000000c00 */
.L_x_4721:
[----:B------:R-:W-:Y:S05]  /*12e10*/  BSYNC B1 ;  /* 0x0000000000017941 */ /* 0x000fea0003800000 */
.L_x_4720:
        /* <DEDUP_REMOVED lines=21> */
[----:B------:R2:W4:Y:S03]  /*12f70*/  LD.E.128 R12, desc[UR6][R2.64+0x100] ;  /* 0x00010006020c7980 */ /* 0x000526000c101d00 */
[----:B--2---:R-:W-:-:S04]  /*12f80*/  IADD3 R3, P1, R0, R38, RZ ;  /* 0x0000002600037210 */ /* 0x004fc80007f3e0ff */
[----:B------:R-:W-:Y:S02]  /*12f90*/  LEA.HI.X.SX32 R0, R0, R34, 0x1, P1 ;  /* 0x0000002200007211 */ /* 0x000fe400008f0eff */
[----:B------:R-:W-:-:S04]  /*12fa0*/  LEA R2, P1, R3, R40, 0x1 ;  /* 0x0000002803027211 */ /* 0x000fc800078208ff */
[----:B------:R-:W-:-:S05]  /*12fb0*/  LEA.HI.X R3, R3, R41, R0, 0x1, P1 ;  /* 0x0000002903037211 */ /* 0x000fca00008f0c00 */
[----:B------:R2:W2:Y:S01]  /*12fc0*/  LD.E.128 R24, desc[UR6][R2.64+0x100] ;  /* 0x0001000602187980 */ /* 0x0004a2000c101d00 */
[----:B-----5:R-:W-:Y:S02]  /*12fd0*/  MOV R23, R6 ;  /* 0x0000000600177202 */ /* 0x020fe40000000f00 */
[----:B------:R-:W-:Y:S02]  /*12fe0*/  MOV R16, R5 ;  /* 0x0000000500107202 */ /* 0x000fe40000000f00 */
[----:B------:R-:W-:Y:S02]  /*12ff0*/  MOV R17, R7 ;  /* 0x0000000700117202 */ /* 0x000fe40000000f00 */
[----:B------:R-:W-:Y:S02]  /*13000*/  MOV R30, R4 ;  /* 0x00000004001e7202 */ /* 0x000fe40000000f00 */
[----:B---3--:R-:W-:Y:S02]  /*13010*/  MOV R44, R9 ;  /* 0x00000009002c7202 */ /* 0x008fe40000000f00 */
[----:B------:R-:W-:Y:S01]  /*13020*/  MOV R46, R8 ;  /* 0x00000008002e7202 */ /* 0x000fe20000000f00 */
[--C-:B----4-:R-:W-:Y:S01]  /*13030*/  HADD2.F32 R6, -RZ, R13.reuse.H0_H0 ;  /* 0x2000000dff067230 */ /* 0x110fe20000004100 */
[----:B------:R-:W-:Y:S01]  /*13040*/  MOV R45, R10 ;  /* 0x0000000a002d7202 */ /* 0x000fe20000000f00 */
[----:B------:R-:W-:-:S02]  /*13050*/  HADD2.F32 R5, -RZ, R13.H1_H1 ;  /* 0x3000000dff057230 */ /* 0x000fc40000004100 */
[--C-:B--2---:R-:W-:Y:S02]  /*13060*/  HADD2.F32 R2, -RZ, R15.reuse.H0_H0 ;  /* 0x2000000fff027230 */ /* 0x104fe40000004100 */
        /* <DEDUP_REMOVED lines=57> */
.L_x_4727:
[----:B------:R-:W-:Y:S05]  /*13400*/  BSYNC B0 ;  /* 0x0000000000007941 */ /* 0x000fea0003800000 */
.L_x_4726:
[----:B-----5:R3:W-:Y:S02]  /*13410*/  STS.128 [R235+0x4000], R4 ;  /* 0x00400004eb007388 */ /* 0x0207e40000000c00 */
.L_x_4725:
[----:B------:R-:W-:Y:S05]  /*13420*/  BSYNC B1 ;  /* 0x0000000000017941 */ /* 0x000fea0003800000 */
.L_x_4724:
        /* <DEDUP_REMOVED lines=17> */
[----:B------:R-:W-:Y:S01]  /*13540*/  MOV R0, RZ ;  /* 0x000000ff00007202 */ /* 0x000fe20000000f00 */
[----:B------:R-:W1:Y:S01]  /*13550*/  LD.E.128 R8, desc[UR6][R8.64+0x180] ;  /* 0x0001800608087980 */ /* 0x000e62000c101d00 */
[----:B------:R-:W-:-:S03]  /*13560*/  @P0 IADD3 R0, -R31, RZ, RZ ;  /* 0x000000ff1f000210 */ /* 0x000fc60007ffe1ff */
[----:B------:R3:W4:Y:S02]  /*13570*/  LD.E.128 R12, desc[UR6][R2.64+0x180] ;  /* 0x00018006020c7980 */ /* 0x000724000c101d00 */
[----:B---3--:R-:W-:-:S04]  /*13580*/  IADD3 R3, P1, R0, R38, RZ ;  /* 0x0000002600037210 */ /* 0x008fc80007f3e0ff */
        /* <DEDUP_REMOVED lines=8> */
[----:B-12---:R-:W-:Y:S02]  /*13610*/  MOV R32, R9 ;  /* 0x0000000900207202 */ /* 0x006fe40000000f00 */
[----:B------:R-:W-:Y:S01]  /*13620*/  MOV R33, R8 ;  /* 0x0000000800217202 */ /* 0x000fe20000000f00 */
[--C-:B----4-:R-:W-:Y:S01]  /*13630*/  HADD2.F32 R5, -RZ, R13.reuse.H1_H1 ;  /* 0x3000000dff057230 */ /* 0x110fe20000004100 */
[----:B------:R-:W-:Y:S01]  /*13640*/  MOV R45, R10 ;  /* 0x0000000a002d7202 */ /* 0x000fe20000000f00 */
[----:B------:R-:W-:Y:S01]  /*13650*/  HADD2.F32 R7, -RZ, R12.H1_H1 ;  /* 0x3000000cff077230 */ /* 0x000fe20000004100 */
[----:B------:R-:W-:Y:S01]  /*13660*/  MOV R44, R11 ;  /* 0x0000000b002c7202 */ /* 0x000fe20000000f00 */
[----:B------:R-:W-:-:S02]  /*13670*/  HADD2.F32 R6, -RZ, R13.H0_H0 ;  /* 0x2000000dff067230 */ /* 0x000fc40000004100 */
[----:B------:R-:W-:Y:S01]  /*13680*/  @!P0 FADD.FTZ R5, -R5, -RZ ;  /* 0x800000ff05058221 */ /* 0x000fe20000010100 */
[----:B------:R-:W-:Y:S02]  /*13690*/  HADD2.F32 R8, -RZ, R12.H0_H0 ;  /* 0x2000000cff087230 */ /* 0x000fe40000004100 */
[----:B------:R-:W-:Y:S01]  /*136a0*/  @!P0 FADD.FTZ R7, -R7, -RZ ;  /* 0x800000ff07078221 */ /* 0x000fe20000010100 */
[--C-:B------:R-:W-:Y:S02]  /*136b0*/  HADD2.F32 R12, -RZ, R32.reuse.H1_H1 ;  /* 0x30000020ff0c7230 */ /* 0x100fe40000004100 */
[----:B------:R-:W-:Y:S01]  /*136c0*/  @!P0 FADD.FTZ R6, -R6, -RZ ;  /* 0x800000ff06068221 */ /* 0x000fe20000010100 */
[----:B------:R-:W-:Y:S02]  /*136d0*/  HADD2.F32 R10, -RZ, R33.H1_H1 ;  /* 0x30000021ff0a7230 */ /* 0x000fe40000004100 */
[----:B------:R-:W-:Y:S01]  /*136e0*/  @!P0 FADD.FTZ R8, -R8, -RZ ;  /* 0x800000ff08088221 */ /* 0x000fe20000010100 */
[----:B------:R-:W-:-:S02]  /*136f0*/  HADD2.F32 R11, -RZ, R32.H0_H0 ;  /* 0x20000020ff0b7230 */ /* 0x000fc40000004100 */
[----:B------:R-:W-:Y:S01]  /*13700*/  FMUL.FTZ R5, R12, R5 ;  /* 0x000000050c057220 */ /* 0x000fe20000410000 */
[--C-:B------:R-:W-:Y:S02]  /*13710*/  HADD2.F32 R4, -RZ, R14.reuse.H0_H0 ;  /* 0x2000000eff047230 */ /* 0x100fe40000004100 */
[----:B------:R-:W-:Y:S01]  /*13720*/  FMUL.FTZ R7, R10, R7 ;  /* 0x000000070a077220 */ /* 0x000fe20000410000 */
[----:B---3--:R-:W-:Y:S02]  /*13730*/  HADD2.F32 R3, -RZ, R14.H1_H1 ;  /* 0x3000000eff037230 */ /* 0x008fe40000004100 */
        /* <DEDUP_REMOVED lines=9> */
[----:B------:R-:W-:Y:S02]  /*137d0*/  HADD2.F32 R9, -RZ, R33.H0_H0 ;  /* 0x20000021ff097230 */ /* 0x000fe40000004100 */
[----:B------:R-:W-:Y:S01]  /*137e0*/  FMUL.FTZ R13, R13, R4 ;  /* 0x000000040d0d7220 */ /* 0x000fe20000410000 */
[----:B------:R-:W-:-:S02]  /*137f0*/  HADD2.F32 R11, -RZ, R44.H0_H0 ;  /* 0x2000002cff0b7230 */ /* 0x000fc40000004100 */
[----:B------:R-:W-:Y:S01]  /*13800*/  FMUL.FTZ R12, R12, R3 ;  /* 0x000000030c0c7220 */ /* 0x000fe20000410000 */
[----:B------:R-:W-:Y:S02]  /*13810*/  HADD2.F32 R10, -RZ, R44.H1_H1 ;  /* 0x3000002cff0a7230 */ /* 0x000fe40000004100 */
[----:B------:R-:W-:Y:S01]  /*13820*/  FMUL.FTZ R9, R9, R8 ;  /* 0x0000000809097220 */ /* 0x000fe20000410000 */
[--C-:B------:R-:W-:Y:S02]  /*13830*/  HADD2.F32 R3, -RZ, R16.reuse.H0_H0 ;  /* 0x20000010ff037230 */ /* 0x100fe40000004100 */
[----:B------:R-:W-:Y:S01]  /*13840*/  FMUL.FTZ R11, R11, R2 ;  /* 0x000000020b0b7220 */ /* 0x000fe20000410000 */
[----:B------:R-:W-:Y:S02]  /*13850*/  HADD2.F32 R2, -RZ, R16.H1_H1 ;  /* 0x30000010ff027230 */ /* 0x000fe40000004100 */
[----:B------:R-:W-:Y:S01]  /*13860*/  FMUL.FTZ R10, R10, R0 ;  /* 0x000000000a0a7220 */ /* 0x000fe20000410000 */
[----:B------:R-:W-:-:S02]  /*13870*/  HADD2.F32 R0, -RZ, R23.H0_H0 ;  /* 0x20000017ff007230 */ /* 0x000fc40000004100 */
[--C-:B------:R-:W-:Y:S02]  /*13880*/  HADD2.F32 R4, -RZ, R24.reuse.H0_H0 ;  /* 0x20000018ff047230 */ /* 0x100fe40000004100 */
[----:B------:R-:W-:Y:S02]  /*13890*/  HADD2.F32 R8, -RZ, R24.H1_H1 ;  /* 0x30000018ff087230 */ /* 0x000fe40000004100 */
[--C-:B------:R-:W-:Y:S02]  /*138a0*/  HADD2.F32 R14, -RZ, R25.reuse.H0_H0 ;  /* 0x20000019ff0e7230 */ /* 0x100fe40000004100 */
[----:B------:R-:W-:Y:S01]  /*138b0*/  FFMA.FTZ R9, R3, R4, R9 ;  /* 0x0000000403097223 */ /* 0x000fe20000010009 */
[----:B------:R-:W-:Y:S02]  /*138c0*/  HADD2.F32 R25, -RZ, R25.H1_H1 ;  /* 0x30000019ff197230 */ /* 0x000fe40000004100 */
[----:B------:R-:W-:Y:S01]  /*138d0*/  FFMA.FTZ R8, R2, R8, R7 ;  /* 0x0000000802087223 */ /* 0x000fe20000010007 */
[----:B------:R-:W-:-:S02]  /*138e0*/  HADD2.F32 R15, -RZ, R26.H0_H0 ;  /* 0x2000001aff0f7230 */ /* 0x000fc40000004100 */
[----:B------:R-:W-:Y:S01]  /*138f0*/  FFMA.FTZ R6, R0, R14, R6 ;  /* 0x0000000e00067223 */ /* 0x000fe20000010006 */
[----:B------:R-:W-:Y:S02]  /*13900*/  HADD2.F32 R16, -RZ, R27.H0_H0 ;  /* 0x2000001bff107230 */ /* 0x000fe40000004100 */
[----:B------:R-:W-:Y:S02]  /*13910*/  HADD2.F32 R4, -RZ, R23.H1_H1 ;  /* 0x30000017ff047230 */ /* 0x000fe40000004100 */
[----:B------:R-:W-:Y:S02]  /*13920*/  HADD2.F32 R26, -RZ, R26.H1_H1 ;  /* 0x3000001aff1a7230 */ /* 0x000fe40000004100 */
[----:B------:R-:W-:Y:S02]  /*13930*/  HADD2.F32 R27, -RZ, R27.H1_H1 ;  /* 0x3000001bff1b7230 */ /* 0x000fe40000004100 */
[----:B------:R-:W-:Y:S01]  /*13940*/  FFMA.FTZ R5, R4, R25, R5 ;  /* 0x0000001904057223 */ /* 0x000fe20000010005 */
[--C-:B------:R-:W-:Y:S01]  /*13950*/  HADD2.F32 R3, -RZ, R17.reuse.H0_H0 ;  /* 0x20000011ff037230 */ /* 0x100fe20000004100 */
[----:B------:R-:W-:Y:S01]  /*13960*/  F2FP.F16.F32.PACK_AB R4, R8, R9 ;  /* 0x000000090804723e */ /* 0x000fe200000000ff */
[----:B------:R-:W-:-:S02]  /*13970*/  HADD2.F32 R2, -RZ, R17.H1_H1 ;  /* 0x30000011ff027230 */ /* 0x000fc40000004100 */
        /* <DEDUP_REMOVED lines=9> */
.L_x_4729:
[----:B------:R-:W-:Y:S05]  /*13a10*/  BSYNC B0 ;  /* 0x0000000000007941 */ /* 0x000fea0003800000 */
.L_x_4728:
[----:B-----5:R3:W-:Y:S02]  /*13a20*/  STS.128 [R235+0x6000], R4 ;  /* 0x00600004eb007388 */ /* 0x0207e40000000c00 */
.L_x_4715:
[----:B------:R-:W-:Y:S05]  /*13a30*/  BSYNC B2 ;  /* 0x0000000000027941 */ /* 0x000fea0003800000 */
.L_x_4714:
        /* <DEDUP_REMOVED lines=41> */
[--C-:B---3--:R-:W-:Y:S02]  /*13cd0*/  HADD2.F32 R2, -RZ, R15.reuse.H0_H0 ;  /* 0x2000000fff027230 */ /* 0x108fe40000004100 */
        /* <DEDUP_REMOVED lines=57> */
.L_x_4735:
[----:B------:R-:W-:Y:S05]  /*14070*/  BSYNC B0 ;  /* 0x0000000000007941 */ /* 0x000fea0003800000 */
.L_x_4734:
[----:B-----5:R3:W-:Y:S02]  /*14080*/  STS.128 [R235+0x800], R4 ;  /* 0x00080004eb007388 */ /* 0x0207e40000000c00 */
.L_x_4733:
[----:B------:R-:W-:Y:S05]  /*14090*/  BSYNC B1 ;  /* 0x0000000000017941 */ /* 0x000fea0003800000 */
.L_x_4732:
        /* <DEDUP_REMOVED lines=94> */
.L_x_4739:
[----:B------:R-:W-:Y:S05]  /*14680*/  BSYNC B0 ;  /* 0x0000000000007941 */ /* 0x000fea0003800000 */
.L_x_4738:
[----:B-----5:R3:W-:Y:S02]  /*14690*/  STS.128 [R235+0x2800], R4 ;  /* 0x00280004eb007388 */ /* 0x0207e40000000c00 */
.L_x_4737:
[----:B------:R-:W-:Y:S05]  /*146a0*/  BSYNC B1 ;  /* 0x0000000000017941 */ /* 0x000fea0003800000 */
.L_x_4736:
        /* <DEDUP_REMOVED lines=94> */
.L_x_4743:
[----:B------:R-:W-:Y:S05]  /*14c90*/  BSYNC B0 ;  /* 0x0000000000007941 */ /* 0x000fea0003800000 */
.L_x_4742:
[----:B-----5:R3:W-:Y:S02]  /*14ca0*/  STS.128 [R235+0x4800], R4 ;  /* 0x00480004eb007388 */ /* 0x0207e40000000c00 */
.L_x_4741:
[----:B------:R-:W-:Y:S05]  /*14cb0*/  BSYNC B1 ;  /* 0x0000000000017941 */ /* 0x000fea0003800000 */
.L_x_4740:
        /* <DEDUP_REMOVED lines=18> */
[----:B------:R-:W2:Y:S01]  /*14de0*/  LD.E.128 R8, desc[UR6][R8.64+0x180] ;  /* 0x0001800608087980 */ /* 0x000ea2000c101d00 */
        /* <DEDUP_REMOVED lines=75> */
.L_x_4745:
[----:B------:R-:W-:Y:S05]  /*152a0*/  BSYNC B0 ;  /* 0x0000000000007941 */ /* 0x000fea0003800000 */
.L_x_4744:
[----:B-----5:R3:W-:Y:S02]  /*152b0*/  STS.128 [R235+0x6800], R4 ;  /* 0x00680004eb007388 */ /* 0x0207e40000000c00 */
.L_x_4731:
[----:B------:R-:W-:Y:S05]  /*152c0*/  BSYNC B2 ;  /* 0x0000000000027941 */ /* 0x000fea0003800000 */
.L_x_4730:
        /* <DEDUP_REMOVED lines=99> */
.L_x_4751:
[----:B------:R-:W-:Y:S05]  /*15900*/  BSYNC B0 ;  /* 0x0000000000007941 */ /* 0x000fea0003800000 */
.L_x_4750:
[----:B-----5:R3:W-:Y:S02]  /*15910*/  STS.128 [R235+0x1000], R4 ;  /* 0x00100004eb007388 */ /* 0x0207e40000000c00 */
.L_x_4749:
[----:B------:R-:W-:Y:S05]  /*15920*/  BSYNC B1 ;  /* 0x0000000000017941 */ /* 0x000fea0003800000 */
.L_x_4748:
        /* <DEDUP_REMOVED lines=94> */
.L_x_4755:
[----:B------:R-:W-:Y:S05]  /*15f10*/  BSYNC B0 ;  /* 0x0000000000007941 */ /* 0x000fea0003800000 */
.L_x_4754:
[----:B-----5:R3:W-:Y:S02]  /*15f20*/  STS.128 [R235+0x3000], R4 ;  /* 0x00300004eb007388 */ /* 0x0207e40000000c00 */
.L_x_4753:
[----:B------:R-:W-:Y:S05]  /*15f30*/  BSYNC B1 ;  /* 0x0000000000017941 */ /* 0x000fea0003800000 */
.L_x_4752:
        /* <DEDUP_REMOVED lines=94> */
.L_x_4759:
[----:B------:R-:W-:Y:S05]  /*16520*/  BSYNC B0 ;  /* 0x0000000000007941 */ /* 0x000fea0003800000 */
.L_x_4758:
[----:B-----5:R3:W-:Y:S02]  /*16530*/  STS.128 [R235+0x5000], R4 ;  /* 0x00500004eb007388 */ /* 0x0207e40000000c00 */
.L_x_4757:
[----:B------:R-:W-:Y:S05]  /*16540*/  BSYNC B1 ;  /* 0x0000000000017941 */ /* 0x000fea0003800000 */
.L_x_4756:
        /* <DEDUP_REMOVED lines=94> */
.L_x_4761:
[----:B------:R-:W-:Y:S05]  /*16b30*/  BSYNC B0 ;  /* 0x0000000000007941 */ /* 0x000fea0003800000 */
.L_x_4760:
[----:B-----5:R3:W-:Y:S02]  /*16b40*/  STS.128 [R235+0x7000], R4 ;  /* 0x00700004eb007388 */ /* 0x0207e40000000c00 */
.L_x_4747:
[----:B------:R-:W-:Y:S05]  /*16b50*/  BSYNC B2 ;  /* 0x0000000000027941 */ /* 0x000fea0003800000 */
.L_x_4746:
        /* <DEDUP_REMOVED lines=23> */
[----:B------:R-:W3:Y:S01]  /*16cd0*/  LD.E.128 R8, desc[UR6][R8.64] ;  /* 0x0000000608087980 */ /* 0x000ee2000c101d00 */
[----:B------:R-:W-:-:S03]  /*16ce0*/  @P0 IADD3 R0, -R31, RZ, RZ ;  /* 0x000000ff1f000210 */ /* 0x000fc60007ffe1ff */
[----:B------:R2:W4:Y:S02]  /*16cf0*/  LD.E.128 R12, desc[UR6][R2.64] ;  /* 0x00000006020c7980 */ /* 0x000524000c101d00 */
        /* <DEDUP_REMOVED lines=13> */
[----:B------:R-:W-:Y:S01]  /*16dd0*/  HADD2.F32 R7, -RZ, R12.H1_H1 ;  /* 0x3000000cff077230 */ /* 0x000fe20000004100 */
[----:B------:R-:W-:Y:S01]  /*16de0*/  MOV R32, R11 ;  /* 0x0000000b00207202 */ /* 0x000fe20000000f00 */
[----:B------:R-:W-:-:S02]  /*16df0*/  HADD2.F32 R6, -RZ, R13.H0_H0 ;  /* 0x2000000dff067230 */ /* 0x000fc40000004100 */
[----:B------:R-:W-:Y:S01]  /*16e00*/  @!P0 FADD.FTZ R8, -R8, -RZ ;  /* 0x800000ff08088221 */ /* 0x000fe20000010100 */
[--C-:B------:R-:W-:Y:S02]  /*16e10*/  HADD2.F32 R9, -RZ, R30.reuse.H0_H0 ;  /* 0x2000001eff097230 */ /* 0x100fe40000004100 */
[----:B------:R-:W-:Y:S01]  /*16e20*/  @!P0 FADD.FTZ R7, -R7, -RZ ;  /* 0x800000ff07078221 */ /* 0x000fe20000010100 */
[----:B------:R-:W-:Y:S02]  /*16e30*/  HADD2.F32 R10, -RZ, R30.H1_H1 ;  /* 0x3000001eff0a7230 */ /* 0x000fe40000004100 */
[----:B------:R-:W-:Y:S01]  /*16e40*/  @!P0 FADD.FTZ R6, -R6, -RZ ;  /* 0x800000ff06068221 */ /* 0x000fe20000010100 */
[----:B------:R-:W-:Y:S02]  /*16e50*/  HADD2.F32 R11, -RZ, R23.H0_H0 ;  /* 0x20000017ff0b7230 */ /* 0x000fe40000004100 */
[----:B------:R-:W-:Y:S01]  /*16e60*/  FMUL.FTZ R8, R9, R8 ;  /* 0x0000000809087220 */ /* 0x000fe20000410000 */
[----:B------:R-:W-:-:S02]  /*16e70*/  HADD2.F32 R5, -RZ, R13.H1_H1 ;  /* 0x3000000dff057230 */ /* 0x000fc40000004100 */
[----:B------:R-:W-:Y:S01]  /*16e80*/  FMUL.FTZ R7, R10, R7 ;  /* 0x000000070a077220 */ /* 0x000fe20000410000 */
[--C-:B--2---:R-:W-:Y:S02]  /*16e90*/  HADD2.F32 R3, -RZ, R14.reuse.H1_H1 ;  /* 0x3000000eff037230 */ /* 0x104fe40000004100 */
[----:B------:R-:W-:Y:S01]  /*16ea0*/  FMUL.FTZ R6, R11, R6 ;  /* 0x000000060b067220 */ /* 0x000fe20000410000 */
[----:B------:R-:W-:Y:S02]  /*16eb0*/  HADD2.F32 R4, -RZ, R14.H0_H0 ;  /* 0x2000000eff047230 */ /* 0x000fe40000004100 */
[----:B------:R-:W-:Y:S01]  /*16ec0*/  @!P0 FADD.FTZ R5, -R5, -RZ ;  /* 0x800000ff05058221 */ /* 0x000fe20000010100 */
[--C-:B------:R-:W-:Y:S02]  /*16ed0*/  HADD2.F32 R2, -RZ, R15.reuse.H0_H0 ;  /* 0x2000000fff027230 */ /* 0x100fe40000004100 */
[----:B------:R-:W-:Y:S01]  /*16ee0*/  @!P0 FADD.FTZ R3, -R3, -RZ ;  /* 0x800000ff03038221 */ /* 0x000fe20000010100 */
[----:B------:R-:W-:-:S02]  /*16ef0*/  HADD2.F32 R0, -RZ, R15.H1_H1 ;  /* 0x3000000fff007230 */ /* 0x000fc40000004100 */
[----:B------:R-:W-:Y:S01]  /*16f00*/  @!P0 FADD.FTZ R4, -R4, -RZ ;  /* 0x800000ff04048221 */ /* 0x000fe20000010100 */
[----:B------:R-:W-:Y:S02]  /*16f10*/  HADD2.F32 R12, -RZ, R23.H1_H1 ;  /* 0x30000017ff0c7230 */ /* 0x000fe40000004100 */
[----:B------:R-:W-:Y:S01]  /*16f20*/  @!P0 FADD.FTZ R2, -R2, -RZ ;  /* 0x800000ff02028221 */ /* 0x000fe20000010100 */
[--C-:B------:R-:W-:Y:S02]  /*16f30*/  HADD2.F32 R13, -RZ, R33.reuse.H1_H1 ;  /* 0x30000021ff0d7230 */ /* 0x100fe40000004100 */
        /* <DEDUP_REMOVED lines=25> */
[----:B------:R-:W-:Y:S02]  /*170d0*/  HADD2.F32 R2, -RZ, R17.H0_H0 ;  /* 0x20000011ff027230 */ /* 0x000fe40000004100 */
[----:B------:R-:W-:-:S02]  /*170e0*/  HADD2.F32 R0, -RZ, R19.H0_H0 ;  /* 0x20000013ff007230 */ /* 0x000fc40000004100 */
[----:B------:R-:W-:Y:S01]  /*170f0*/  FFMA.FTZ R3, R3, R25, R12 ;  /* 0x0000001903037223 */ /* 0x000fe2000001000c */
[----:B------:R-:W-:Y:S02]  /*17100*/  HADD2.F32 R7, -RZ, R19.H1_H1 ;  /* 0x30000013ff077230 */ /* 0x000fe40000004100 */
[----:B------:R-:W-:Y:S01]  /*17110*/  FFMA.FTZ R2, R2, R16, R11 ;  /* 0x0000001002027223 */ /* 0x000fe2000001000b */
[----:B------:R-:W-:Y:S02]  /*17120*/  HADD2.F32 R6, -RZ, R17.H1_H1 ;  /* 0x30000011ff067230 */ /* 0x000fe40000004100 */
[----:B------:R-:W-:Y:S01]  /*17130*/  FFMA.FTZ R0, R0, R15, R10 ;  /* 0x0000000f00007223 */ /* 0x000fe2000001000a */
[----:B------:R-:W-:Y:S01]  /*17140*/  F2FP.F16.F32.PACK_AB R5, R3, R5 ;  /* 0x000000050305723e */ /* 0x000fe200000000ff */
[----:B------:R-:W-:Y:S01]  /*17150*/  FFMA.FTZ R7, R7, R27, R9 ;  /* 0x0000001b07077223 */ /* 0x000fe20000010009 */
[----:B------:R-:W-:-:S04]  /*17160*/  FFMA.FTZ R6, R6, R26, R13 ;  /* 0x0000001a06067223 */ /* 0x000fc8000001000d */
[----:B------:R-:W-:Y:S02]  /*17170*/  F2FP.F16.F32.PACK_AB R7, R7, R0 ;  /* 0x000000000707723e */ /* 0x000fe400000000ff */
[----:B------:R-:W-:Y:S02]  /*17180*/  F2FP.F16.F32.PACK_AB R6, R6, R2 ;  /* 0x000000020606723e */ /* 0x000fe400000000ff */
.L_x_4765:
[----:B------:R-:W-:Y:S05]  /*17190*/  BSYNC B0 ;  /* 0x0000000000007941 */ /* 0x000fea0003800000 */
.L_x_4764:
[----:B-----5:R3:W-:Y:S02]  /*171a0*/  STS.128 [R235+0x1800], R4 ;  /* 0x00180004eb007388 */ /* 0x0207e40000000c00 */
.L_x_4763:
[----:B------:R-:W-:Y:S05]  /*171b0*/  BSYNC B1 ;  /* 0x0000000000017941 */ /* 0x000fea0003800000 */
.L_x_4762:
        /* <DEDUP_REMOVED lines=95> */
.L_x_4769:
[----:B------:R-:W-:Y:S05]  /*177b0*/  BSYNC B0 ;  /* 0x0000000000007941 */ /* 0x000fea0003800000 */
.L_x_4768:
[----:B-----5:R3:W-:Y:S02]  /*177c0*/  STS.128 [R235+0x3800], R4 ;  /* 0x00380004eb007388 */ /* 0x0207e40000000c00 */
.L_x_4767:
[----:B------:R-:W-:Y:S05]  /*177d0*/  BSYNC B1 ;  /* 0x0000000000017941 */ /* 0x000fea0003800000 */
.L_x_4766:
        /* <DEDUP_REMOVED lines=95> */
.L_x_4773:
[----:B------:R-:W-:Y:S05]  /*17dd0*/  BSYNC B0 ;  /* 0x0000000000007941 */ /* 0x000fea0003800000 */
.L_x_4772:
[----:B-----5:R3:W-:Y:S02]  /*17de0*/  STS.128 [R235+0x5800], R4 ;  /* 0x00580004eb007388 */ /* 0x0207e40000000c00 */
.L_x_4771:
[----:B------:R-:W-:Y:S05]  /*17df0*/  BSYNC B1 ;  /* 0x0000000000017941 */ /* 0x000fea0003800000 */
.L_x_4770:
[----:B------:R-:W-:-:S13]  /*17e00*/  ISETP.GE.AND P0, PT, R22, R48, PT ;  /* 0x000000301600720c */ /* 0x000fda0003f06270 */
[----:B------:R1:W-:Y:S01]  /*17e10*/  @P0 STS.128 [R235+0x7800], RZ ;  /* 0x007800ffeb000388 */ /* 0x0003e20000000c00 */
[----:B------:R-:W-:Y:S05]  /*17e20*/  @P0 BRA `(.L_x_4699) ;  /* 0x0000000c00dc0947 */ /* 0x000fea0003800000 */
[----:B-1-3--:R1:W5:Y:S01]  /*17e30*/  LD.E.128 R4, desc[UR6][R54.64+0x180] ;  /* 0x0001800636047980 */ /* 0x00a362000c101d00 */
        /* <DEDUP_REMOVED lines=15> */
[----:B------:R-:W3:Y:S01]  /*17f30*/  LD.E.128 R8, desc[UR6][R8.64] ;  /* 0x0000000608087980 */ /* 0x000ee2000c101d00 */
[----:B------:R-:W-:Y:S02]  /*17f40*/  LEA.HI.X R3, R3, R37, R0, 0x1, P1 ;  /* 0x0000002503037211 */ /* 0x000fe400008f0c00 */
        /* <DEDUP_REMOVED lines=16> */
[----:B------:R-:W-:Y:S01]  /*18050*/  HADD2.F32 R6, -RZ, R13.H0_H0 ;  /* 0x2000000dff067230 */ /* 0x000fe20000004100 */
[----:B------:R-:W-:Y:S01]  /*18060*/  MOV R27, R10 ;  /* 0x0000000a001b7202 */ /* 0x000fe20000000f00 */
[--C-:B------:R-:W-:Y:S01]  /*18070*/  HADD2.F32 R9, -RZ, R25.reuse.H0_H0 ;  /* 0x20000019ff097230 */ /* 0x100fe20000004100 */
[----:B------:R-:W-:Y:S01]  /*18080*/  MOV R26, R11 ;  /* 0x0000000b001a7202 */ /* 0x000fe20000000f00 */
[----:B------:R-:W-:Y:S02]  /*18090*/  HADD2.F32 R10, -RZ, R25.H1_H1 ;  /* 0x30000019ff0a7230 */ /* 0x000fe40000004100 */
[----:B------:R-:W-:Y:S01]  /*180a0*/  @!P0 FADD.FTZ R8, -R8, -RZ ;  /* 0x800000ff08088221 */ /* 0x000fe20000010100 */
[----:B------:R-:W-:Y:S02]  /*180b0*/  HADD2.F32 R11, -RZ, R24.H0_H0 ;  /* 0x20000018ff0b7230 */ /* 0x000fe40000004100 */
[----:B------:R-:W-:Y:S01]  /*180c0*/  @!P0 FADD.FTZ R7, -R7, -RZ ;  /* 0x800000ff07078221 */ /* 0x000fe20000010100 */
[----:B------:R-:W-:-:S02]  /*180d0*/  HADD2.F32 R5, -RZ, R13.H1_H1 ;  /* 0x3000000dff057230 */ /* 0x000fc40000004100 */
[----:B------:R-:W-:Y:S01]  /*180e0*/  @!P0 FADD.FTZ R6, -R6, -RZ ;  /* 0x800000ff06068221 */ /* 0x000fe20000010100 */
[--C-:B--2---:R-:W-:Y:S02]  /*180f0*/  HADD2.F32 R3, -RZ, R14.reuse.H1_H1 ;  /* 0x3000000eff037230 */ /* 0x104fe40000004100 */
[----:B------:R-:W-:Y:S02]  /*18100*/  HADD2.F32 R4, -RZ, R14.H0_H0 ;  /* 0x2000000eff047230 */ /* 0x000fe40000004100 */
[--C-:B------:R-:W-:Y:S02]  /*18110*/  HADD2.F32 R2, -RZ, R15.reuse.H0_H0 ;  /* 0x2000000fff027230 */ /* 0x100fe40000004100 */
[----:B------:R-:W-:Y:S02]  /*18120*/  HADD2.F32 R0, -RZ, R15.H1_H1 ;  /* 0x3000000fff007230 */ /* 0x000fe40000004100 */
[----:B------:R-:W-:Y:S01]  /*18130*/  FMUL.FTZ R8, R9, R8 ;  /* 0x0000000809087220 */ /* 0x000fe20000410000 */
[----:B------:R-:W-:-:S02]  /*18140*/  HADD2.F32 R12, -RZ, R24.H1_H1 ;  /* 0x30000018ff0c7230 */ /* 0x000fc40000004100 */
[----:B------:R-:W-:Y:S01]  /*18150*/  FMUL.FTZ R7, R10, R7 ;  /* 0x000000070a077220 */ /* 0x000fe20000410000 */
[----:B------:R-:W-:Y:S01]  /*18160*/  FMUL.FTZ R6, R11, R6 ;  /* 0x000000060b067220 */ /* 0x000fe20000410000 */
[--C-:B------:R-:W-:Y:S02]  /*18170*/  HADD2.F32 R13, -RZ, R27.reuse.H1_H1 ;  /* 0x3000001bff0d7230 */ /* 0x100fe40000004100 */
[----:B------:R-:W-:Y:S01]  /*18180*/  @!P0 FADD.FTZ R5, -R5, -RZ ;  /* 0x800000ff05058221 */ /* 0x000fe20000010100 */
        /* <DEDUP_REMOVED lines=10> */
[----:B------:R-:W-:Y:S01]  /*18230*/  FMUL.FTZ R10, R10, R2 ;  /* 0x000000020a0a7220 */ /* 0x000fe20000410000 */
[----:B------:R-:W-:Y:S01]  /*18240*/  FMUL.FTZ R9, R9, R0 ;  /* 0x0000000009097220 */ /* 0x000fe20000410000 */
[----:B------:R-:W-:Y:S02]  /*18250*/  HADD2.F32 R3, -RZ, R16.H0_H0 ;  /* 0x20000010ff037230 */ /* 0x000fe40000004100 */
[----:B------:R-:W-:Y:S02]  /*18260*/  HADD2.F32 R5, -RZ, R20.H0_H0 ;  /* 0x20000014ff057230 */ /* 0x000fe40000004100 */
[----:B------:R-:W-:-:S02]  /*18270*/  HADD2.F32 R2, -RZ, R16.H1_H1 ;  /* 0x30000010ff027230 */ /* 0x000fc40000004100 */
[----:B------:R-:W-:Y:S02]  /*18280*/  HADD2.F32 R0, -RZ, R18.H0_H0 ;  /* 0x20000012ff007230 */ /* 0x000fe40000004100 */
        /* <DEDUP_REMOVED lines=24> */
.L_x_4775:
[----:B------:R-:W-:Y:S05]  /*18410*/  BSYNC B0 ;  /* 0x0000000000007941 */ /* 0x000fea0003800000 */
.L_x_4774:
[----:B-----5:R3:W-:Y:S01]  /*18420*/  STS.128 [R235+0x7800], R4 ;  /* 0x00780004eb007388 */ /* 0x0207e20000000c00 */
[----:B------:R-:W-:Y:S05]  /*18430*/  BRA `(.L_x_4699) ;  /* 0x0000000800587947 */ /* 0x000fea0003800000 */
.L_x_4649:
[----:B-----5:R-:W-:Y:S01]  /*18440*/  IMAD.IADD R0, R188, 0x1, -R186 ;  /* 0x00000001bc007824 */ /* 0x020fe200078e0aba */
        /* <DEDUP_REMOVED lines=41> */
.L_x_4777:
[----:B------:R-:W-:Y:S05]  /*186e0*/  BSYNC B0 ;  /* 0x0000000000007941 */ /* 0x000fea0003800000 */
.L_x_4776:
        /* <DEDUP_REMOVED lines=35> */
.L_x_4779:
[----:B------:R-:W-:Y:S05]  /*18920*/  BSYNC B0 ;  /* 0x0000000000007941 */ /* 0x000fea0003800000 */
.L_x_4778:
[----:B------:R-:W-:Y:S04]  /*18930*/  BSSY B0, `(.L_x_4780) ;  /* 0x0000022000007945 */ /* 0x000fe80003800000 */
[----:B------:R-:W-:Y:S05]  /*18940*/  @P5 BRA `(.L_x_4781) ;  /* 0x0000000000805947 */ /* 0x000fea0003800000 */
[----:B------:R-:W-:Y:S02]  /*18950*/  ISETP.GE.AND P5, PT, R18, R154, PT ;  /* 0x0000009a1200720c */ /* 0x000fe40003fa6270 */
[----:B------:R-:W-:-:S04]  /*18960*/  LEA R0, P3, R150, R136, 0x5 ;  /* 0x0000008896007211 */ /* 0x000fc800078628ff */
[----:B-1234-:R-:W-:Y:S02]  /*18970*/  LEA.HI.X R2, R150, R155, R151, 0x5, P3 ;  /* 0x0000009b96027211 */ /* 0x01efe400018f2c97 */
[----:B------:R-:W-:-:S04]  /*18980*/  @!P0 LEA R6, P4, R0, R114, 0x1 ;  /* 0x0000007200068211 */ /* 0x000fc800078808ff */
        /* <DEDUP_REMOVED lines=28> */
.L_x_4781:
[----:B------:R-:W-:Y:S05]  /*18b50*/  BSYNC B0 ;  /* 0x0000000000007941 */ /* 0x000fea0003800000 */
.L_x_4780:
[----:B------:R-:W-:Y:S05]  /*18b60*/  @P6 BRA `(.L_x_4699) ;  /* 0x00000000008c6947 */ /* 0x000fea0003800000 */
[----:B------:R-:W-:Y:S01]  /*18b70*/  ISETP.GE.AND P5, PT, R18, R154, PT ;  /* 0x0000009a1200720c */ /* 0x000fe20003fa6270 */
[----:B-1234-:R-:W-:Y:S02]  /*18b80*/  IMAD.MOV.U32 R2, RZ, RZ, R136 ;  /* 0x000000ffff027224 */ /* 0x01efe400078e0088 */
[----:B------:R-:W-:Y:S02]  /*18b90*/  IMAD.MOV.U32 R3, RZ, RZ, R155 ;  /* 0x000000ffff037224 */ /* 0x000fe400078e009b */
[----:B------:R-:W-:Y:S02]  /*18ba0*/  IMAD R0, R151, 0x30, RZ ;  /* 0x0000003097007824 */ /* 0x000fe400078e02ff */
[----:B------:R-:W-:-:S04]  /*18bb0*/  IMAD.WIDE.U32 R8, R150, 0x30, R2 ;  /* 0x0000003096087825 */ /* 0x000fc800078e0002 */
[----:B------:R-:W-:Y:S01]  /*18bc0*/  IMAD.IADD R0, R0, 0x1, R9 ;  /* 0x0000000100007824 */ /* 0x000fe200078e0209 */
[CC--:B------:R-:W-:Y:S01]  /*18bd0*/  @!P0 LEA R4, P4, R8.reuse, R114.reuse, 0x1 ;  /* 0x0000007208048211 */ /* 0x0c0fe200078808ff */
[----:B------:R1:W-:Y:S01]  /*18be0*/  @P5 STS.128 [R235+0x1800], RZ ;  /* 0x001800ffeb005388 */ /* 0x0003e20000000c00 */
[CC--:B------:R-:W-:Y:S02]  /*18bf0*/  @!P5 LEA R6, P6, R8.reuse, R114.reuse, 0x1 ;  /* 0x000000720806d211 */ /* 0x0c0fe400078c08ff */
[C---:B------:R-:W-:Y:S02]  /*18c00*/  @!P1 LEA R2, P3, R8.reuse, R114, 0x1 ;  /* 0x0000007208029211 */ /* 0x040fe400078608ff */
[CCC-:B------:R-:W-:Y:S02]  /*18c10*/  @!P5 LEA.HI.X R7, R8.reuse, R115.reuse, R0.reuse, 0x1, P6 ;  /* 0x000000730807d211 */ /* 0x1c0fe400030f0c00 */
[CCC-:B------:R-:W-:Y:S02]  /*18c20*/  @!P0 LEA.HI.X R5, R8.reuse, R115.reuse, R0.reuse, 0x1, P4 ;  /* 0x0000007308058211 */ /* 0x1c0fe400020f0c00 */
        /* <DEDUP_REMOVED lines=23> */
.L_x_4699:
[----:B------:R-:W-:Y:S05]  /*18da0*/  BSYNC B3 ;  /* 0x0000000000037941 */ /* 0x000fea0003800000 */
.L_x_4648:
[----:B------:R-:W5:Y:S01]  /*18db0*/  LDL R36, [R1+0xc] ;  /* 0x00000c0001247983 */ /* 0x000f620000100800 */
[----:B------:R-:W-:Y:S01]  /*18dc0*/  BSSY B0, `(.L_x_4782) ;  /* 0x0000028000007945 */ /* 0x000fe20003800000 */
[----:B------:R-:W-:Y:S02]  /*18dd0*/  LOP3.LUT R239, R239, 0xff, RZ, 0xc0, !PT ;  /* 0x000000ffefef7812 */ /* 0x000fe400078ec0ff */
[----:B-----5:R-:W-:-:S05]  /*18de0*/  LEA R30, R36, 0xffffffc0, 0x6 ;  /* 0xffffffc0241e7811 */ /* 0x020fca00078e30ff */
        /* <DEDUP_REMOVED lines=9> */
[----:B-1-3--:R-:W-:Y:S01]  /*18e80*/  @P1 IMAD.MOV.U32 R6, RZ, RZ, R245 ;  /* 0x000000ffff061224 */ /* 0x00afe200078e00f5 */
[-C--:B------:R-:W-:Y:S01]  /*18e90*/  @P2 MOV R4, R245.reuse ;  /* 0x000000f500042202 */ /* 0x080fe20000000f00 */
[--C-:B--2-4-:R-:W-:Y:S01]  /*18ea0*/  @!P6 IMAD.MOV.U32 R3, RZ, RZ, R247.reuse ;  /* 0x000000ffff03e224 */ /* 0x114fe200078e00f7 */
        /* <DEDUP_REMOVED lines=25> */
.L_x_4783:
[----:B------:R-:W-:Y:S05]  /*19040*/  BSYNC B0 ;  /* 0x0000000000007941 */ /* 0x000fea0003800000 */
.L_x_4782:
[----:B------:R-:W-:Y:S04]  /*19050*/  BSSY B0, `(.L_x_4784) ;  /* 0x0000025000007945 */ /* 0x000fe80003800000 */
[----:B------:R-:W-:Y:S05]  /*19060*/  @P5 BRA `(.L_x_4785) ;  /* 0x00000000008c5947 */ /* 0x000fea0003800000 */
[C---:B------:R-:W-:Y:S02]  /*19070*/  LOP3.LUT R0, R239.reuse, 0x1, RZ, 0xc0, !PT ;  /* 0x00000001ef007812 */ /* 0x040fe400078ec0ff */
[C---:B------:R-:W-:Y:S02]  /*19080*/  LOP3.LUT P5, RZ, R239.reuse, 0x2, RZ, 0xc0, !PT ;  /* 0x00000002efff7812 */ /* 0x040fe400078ac0ff */
[----:B------:R-:W-:Y:S02]  /*19090*/  ISETP.NE.U32.AND P6, PT, R0, 0x1, PT ;  /* 0x000000010000780c */ /* 0x000fe40003fc5070 */
[----:B------:R-:W-:Y:S02]  /*190a0*/  LOP3.LUT P3, RZ, R239, 0x4, RZ, 0xc0, !PT ;  /* 0x00000004efff7812 */ /* 0x000fe4000786c0ff */
[----:B------:R-:W-:-:S05]  /*190b0*/  IADD3 R0, P1, R244, R172, RZ ;  /* 0x000000acf4007210 */ /* 0x000fca0007f3e0ff */
[----:B-1234-:R-:W-:Y:S02]  /*190c0*/  IMAD.X R3, R249, 0x1, R171, P1 ;  /* 0x00000001f9037824 */ /* 0x01efe400008e06ab */
        /* <DEDUP_REMOVED lines=29> */
.L_x_4785:
[----:B------:R-:W-:Y:S05]  /*192a0*/  BSYNC B0 ;  /* 0x0000000000007941 */ /* 0x000fea0003800000 */
.L_x_4784:
[----:B------:R-:W-:Y:S04]  /*192b0*/  BSSY B0, `(.L_x_4786) ;  /* 0x0000027000007945 */ /* 0x000fe80003800000 */
[----:B------:R-:W-:Y:S05]  /*192c0*/  @P4 BRA `(.L_x_4787) ;  /* 0x0000000000944947 */ /* 0x000fea0003800000 */
[C---:B------:R-:W-:Y:S01]  /*192d0*/  LOP3.LUT R0, R239.reuse, 0x1, RZ, 0xc0, !PT ;  /* 0x00000001ef007812 */ /* 0x040fe200078ec0ff */
[----:B-1234-:R-:W-:Y:S01]  /*192e0*/  IMAD.SHL.U32 R2, R118, 0x20, RZ ;  /* 0x0000002076027824 */ /* 0x01efe200078e00ff */
[C---:B------:R-:W-:Y:S02]  /*192f0*/  LOP3.LUT P5, RZ, R239.reuse, 0x2, RZ, 0xc0, !PT ;  /* 0x00000002efff7812 */ /* 0x040fe400078ac0ff */
[----:B------:R-:W-:Y:S02]  /*19300*/  ISETP.NE.U32.AND P6, PT, R0, 0x1, PT ;  /* 0x000000010000780c */ /* 0x000fe40003fc5070 */
[C---:B------:R-:W-:Y:S02]  /*19310*/  LOP3.LUT P4, RZ, R239.reuse, 0x4, RZ, 0xc0, !PT ;  /* 0x00000004efff7812 */ /* 0x040fe4000788c0ff */
[----:B------:R-:W-:Y:S02]  /*19320*/  LOP3.LUT P2, RZ, R239, 0x8, RZ, 0xc0, !PT ;  /* 0x00000008efff7812 */ /* 0x000fe4000784c0ff */
[----:B------:R-:W-:-:S02]  /*19330*/  SHF.L.U64.HI R3, R118, 0x5, R119 ;  /* 0x0000000576037819 */ /* 0x000fc40000010277 */
[----:B------:R-:W-:-:S05]  /*19340*/  LEA R0, P1, R118, R172, 0x5 ;  /* 0x000000ac76007211 */ /* 0x000fca00078228ff */
        /* <DEDUP_REMOVED lines=29> */
.L_x_4787:
[----:B------:R-:W-:Y:S05]  /*19520*/  BSYNC B0 ;  /* 0x0000000000007941 */ /* 0x000fea0003800000 */
.L_x_4786:
        /* <DEDUP_REMOVED lines=8> */
[----:B-1234-:R-:W-:Y:S01]  /*195b0*/  IMAD.WIDE.U32 R2, R118, 0x30, R170 ;  /* 0x0000003076027825 */ /* 0x01efe200078e00aa */
[----:B------:R-:W-:-:S03]  /*195c0*/  LOP3.LUT P1, RZ, R239, 0x8, RZ, 0xc0, !PT ;  /* 0x00000008efff7812 */ /* 0x000fc6000782c0ff */
[----:B------:R-:W-:-:S04]  /*195d0*/  IMAD.IADD R0, R3, 0x1, R0 ;  /* 0x0000000103007824 */ /* 0x000fc800078e0200 */
[CC--:B------:R-:W-:Y:S02]  /*195e0*/  @P4 LEA R10, P6, R2.reuse, R156.reuse, 0x1 ;  /* 0x0000009c020a4211 */ /* 0x0c0fe400078c08ff */
[----:B------:R-:W-:Y:S02]  /*195f0*/  @!P5 IMAD.MOV.U32 R4, RZ, RZ, R245 ;  /* 0x000000ffff04d224 */ /* 0x000fe400078e00f5 */
[----:B------:R-:W-:Y:S01]  /*19600*/  @!P5 IMAD.MOV.U32 R5, RZ, RZ, R247 ;  /* 0x000000ffff05d224 */ /* 0x000fe200078e00f7 */
[CC--:B------:R-:W-:Y:S01]  /*19610*/  @P3 LEA R8, P2, R2.reuse, R156.reuse, 0x1 ;  /* 0x0000009c02083211 */ /* 0x0c0fe200078408ff */
[----:B------:R-:W-:Y:S01]  /*19620*/  @!P5 IMAD R7, R119, 0x60, RZ ;  /* 0x000000607707d824 */ /* 0x000fe200078e02ff */
[----:B------:R-:W-:Y:S01]  /*19630*/  @P1 LEA R6, P0, R2, R156, 0x1 ;  /* 0x0000009c02061211 */ /* 0x000fe200078008ff */
[----:B------:R-:W-:Y:S01]  /*19640*/  @!P5 IMAD.WIDE.U32 R4, R118, 0x60, R4 ;  /* 0x000000607604d825 */ /* 0x000fe200078e0004 */
[CCC-:B------:R-:W-:Y:S02]  /*19650*/  @P4 LEA.HI.X R11, R2.reuse, R157.reuse, R0.reuse, 0x1, P6 ;  /* 0x0000009d020b4211 */ /* 0x1c0fe400030f0c00 */
[CCC-:B------:R-:W-:Y:S01]  /*19660*/  @P3 LEA.HI.X R9, R2.reuse, R157.reuse, R0.reuse, 0x1, P2 ;  /* 0x0000009d02093211 */ /* 0x1c0fe200010f0c00 */
[----:B------:R-:W-:Y:S01]  /*19670*/  @!P5 IMAD.IADD R3, R7, 0x1, R5 ;  /* 0x000000010703d824 */ /* 0x000fe200078e0205 */
[----:B------:R-:W-:Y:S01]  /*19680*/  @P1 LEA.HI.X R7, R2, R157, R0, 0x1, P0 ;  /* 0x0000009d02071211 */ /* 0x000fe200000f0c00 */
[----:B------:R-:W-:-:S05]  /*19690*/  @!P5 IMAD.MOV.U32 R2, RZ, RZ, R4 ;  /* 0x000000ffff02d224 */ /* 0x000fca00078e0004 */
        /* <DEDUP_REMOVED lines=20> */
.L_x_4789:
[----:B------:R-:W-:Y:S05]  /*197e0*/  BSYNC B0 ;  /* 0x0000000000007941 */ /* 0x000fea0003800000 */
.L_x_4788:
[----:B-1234-:R-:W2:Y:S04]  /*197f0*/  LD.E.64 R2, desc[UR6][R28.64+0x1c0] ;  /* 0x0001c0061c027980 */ /* 0x01eea8000c101b00 */
[----:B------:R-:W3:Y:S04]  /*19800*/  LD.E.64 R4, desc[UR6][R28.64+0x1b8] ;  /* 0x0001b8061c047980 */ /* 0x000ee8000c101b00 */
[----:B------:R-:W4:Y:S01]  /*19810*/  LD.E R0, desc[UR6][R28.64+0xd8] ;  /* 0x0000d8061c007980 */ /* 0x000f22000c101900 */
[----:B------:R-:W1:Y:S03]  /*19820*/  S2R R6, SR_CTAID.Z ;  /* 0x0000000000067919 */ /* 0x000e660000002700 */
[----:B------:R-:W0:Y:S01]  /*19830*/  LDGDEPBAR ;  /* 0x00000000000079af */ /* 0x000e220000000000 */
[----:B-1----:R-:W-:Y:S01]  /*19840*/  IMAD.MOV.U32 R176, RZ, RZ, R6 ;  /* 0x000000ffffb07224 */ /* 0x002fe200078e0006 */
[-C--:B------:R-:W-:Y:S01]  /*19850*/  ISETP.GE.AND P1, PT, R116, R12.reuse, PT ;  /* 0x0000000c7400720c */ /* 0x080fe20003f26270 */
[----:B------:R-:W-:Y:S01]  /*19860*/  BSSY B0, `(.L_x_4790) ;  /* 0x0000032000007945 */ /* 0x000fe20003800000 */
[----:B------:R-:W-:-:S02]  /*19870*/  ISETP.GE.AND P6, PT, R56, R12, PT ;  /* 0x0000000c3800720c */ /* 0x000fc40003fc6270 */
[----:B------:R-:W-:Y:S01]  /*19880*/  ISETP.GE.AND P4, PT, R46, R12, PT ;  /* 0x0000000c2e00720c */ /* 0x000fe20003f86270 */
[----:B--2---:R-:W-:Y:S02]  /*19890*/  IMAD R3, R3, R189, RZ ;  /* 0x000000bd03037224 */ /* 0x004fe400078e02ff */
[----:B------:R-:W-:-:S04]  /*198a0*/  IMAD.WIDE.U32 R6, R189, R2, R176 ;  /* 0x00000002bd067225 */ /* 0x000fc800078e00b0 */
[----:B------:R-:W-:Y:S01]  /*198b0*/  IMAD R3, R2, R187, R3 ;  /* 0x000000bb02037224 */ /* 0x000fe200078e0203 */
[----:B---3--:R-:W-:-:S03]  /*198c0*/  LEA R2, P0, R6, R4, 0x2 ;  /* 0x0000000406027211 */ /* 0x008fc600078010ff */
[----:B------:R-:W-:-:S05]  /*198d0*/  IMAD.IADD R3, R7, 0x1, R3 ;  /* 0x0000000107037824 */ /* 0x000fca00078e0203 */
[----:B------:R-:W-:-:S05]  /*198e0*/  LEA.HI.X R3, R6, R5, R3, 0x2, P0 ;  /* 0x0000000506037211 */ /* 0x000fca00000f1403 */
[----:B------:R1:W5:Y:S01]  /*198f0*/  LD.E R10, desc[UR6][R2.64] ;  /* 0x00000006020a7980 */ /* 0x000362000c101900 */
[----:B------:R-:W-:-:S04]  /*19900*/  DEPBAR.LE SB0, 0x0 ;  /* 0x000080000000791a */ /* 0x000fc80000000000 */
[----:B------:R-:W-:Y:S06]  /*19910*/  BAR.SYNC.DEFER_BLOCKING 0x0 ;  /* 0x0000000000007b1d */ /* 0x000fec0000010000 */
[----:B----4-:R1:W2:Y:S01]  /*19920*/  MUFU.RCP R149, R0 ;  /* 0x0000000000957308 */ /* 0x0102a20000001000 */
[----:B------:R1:W-:Y:S04]  /*19930*/  @P1 STS.128 [R235+0x10000], RZ ;  /* 0x010000ffeb001388 */ /* 0x0003e80000000c00 */
[----:B------:R1:W-:Y:S04]  /*19940*/  @P1 STS.128 [R235+0x12000], RZ ;  /* 0x012000ffeb001388 */ /* 0x0003e80000000c00 */
[----:B------:R1:W-:Y:S04]  /*19950*/  @P1 STS.128 [R235+0x14000], RZ ;  /* 0x014000ffeb001388 */ /* 0x0003e80000000c00 */
[----:B------:R1:W-:Y:S01]  /*19960*/  @P1 STS.128 [R235+0x16000], RZ ;  /* 0x016000ffeb001388 */ /* 0x0003e20000000c00 */
[----:B------:R-:W-:Y:S01]  /*19970*/  ISETP.GE.AND P0, PT, R44, R12, PT ;  /* 0x0000000c2c00720c */ /* 0x000fe20003f06270 */
[----:B------:R-:W-:-:S12]  /*19980*/  @P1 BRA `(.L_x_4791) ;  /* 0x00000000007c1947 */ /* 0x000fd80003800000 */
[C---:B-1----:R-:W-:Y:S02]  /*19990*/  LOP3.LUT R0, R239.reuse, 0x1, RZ, 0xc0, !PT ;  /* 0x00000001ef007812 */ /* 0x042fe400078ec0ff */
        /* <DEDUP_REMOVED lines=30> */
.L_x_4791:
[----:B------:R-:W-:Y:S05]  /*19b80*/  BSYNC B0 ;  /* 0x0000000000007941 */ /* 0x000fea0003800000 */
.L_x_4790:
[----:B------:R4:W-:Y:S01]  /*19b90*/  @P6 STS.128 [R235+0x10800], RZ ;  /* 0x010800ffeb006388 */ /* 0x0009e20000000c00 */
[----:B------:R-:W-:Y:S03]  /*19ba0*/  BSSY B0, `(.L_x_4792) ;  /* 0x0000028000007945 */ /* 0x000fe60003800000 */
[----:B------:R4:W-:Y:S04]  /*19bb0*/  @P6 STS.128 [R235+0x12800], RZ ;  /* 0x012800ffeb006388 */ /* 0x0009e80000000c00 */
[----:B------:R4:W-:Y:S04]  /*19bc0*/  @P6 STS.128 [R235+0x14800], RZ ;  /* 0x014800ffeb006388 */ /* 0x0009e80000000c00 */
[----:B------:R4:W-:Y:S01]  /*19bd0*/  @P6 STS.128 [R235+0x16800], RZ ;  /* 0x016800ffeb006388 */ /* 0x0009e20000000c00 */
[----:B------:R-:W-:Y:S05]  /*19be0*/  @P6 BRA `(.L_x_4793) ;  /* 0x00000000008c6947 */ /* 0x000fea0003800000 */
[C---:B-1----:R-:W-:Y:S02]  /*19bf0*/  LOP3.LUT R0, R239.reuse, 0x1, RZ, 0xc0, !PT ;  /* 0x00000001ef007812 */ /* 0x042fe400078ec0ff */
[C---:B------:R-:W-:Y:S02]  /*19c00*/  LOP3.LUT P5, RZ, R239.reuse, 0x2, RZ, 0xc0, !PT ;  /* 0x00000002efff7812 */ /* 0x040fe400078ac0ff */
[----:B------:R-:W-:Y:S02]  /*19c10*/  ISETP.NE.U32.AND P6, PT, R0, 0x1, PT ;  /* 0x000000010000780c */ /* 0x000fe40003fc5070 */
[----:B------:R-:W-:Y:S02]  /*19c20*/  LOP3.LUT P3, RZ, R239, 0x4, RZ, 0xc0, !PT ;  /* 0x00000004efff7812 */ /* 0x000fe4000786c0ff */
[----:B------:R-:W-:-:S05]  /*19c30*/  IADD3 R0, P1, R250, R168, RZ ;  /* 0x000000a8fa007210 */ /* 0x000fca0007f3e0ff */
[----:B---3--:R-:W-:Y:S02]  /*19c40*/  IMAD.X R3, R252, 0x1, R167, P1 ;  /* 0x00000001fc037824 */ /* 0x008fe400008e06a7 */
        /* <DEDUP_REMOVED lines=29> */
.L_x_4793:
[----:B------:R-:W-:Y:S05]  /*19e20*/  BSYNC B0 ;  /* 0x0000000000007941 */ /* 0x000fea0003800000 */
.L_x_4792:
[----:B------:R1:W-:Y:S01]  /*19e30*/  @P4 STS.128 [R235+0x11000], RZ ;  /* 0x011000ffeb004388 */ /* 0x0003e20000000c00 */
[----:B------:R-:W-:Y:S03]  /*19e40*/  BSSY B0, `(.L_x_4794) ;  /* 0x000002a000007945 */ /* 0x000fe60003800000 */
[----:B------:R1:W-:Y:S04]  /*19e50*/  @P4 STS.128 [R235+0x13000], RZ ;  /* 0x013000ffeb004388 */ /* 0x0003e80000000c00 */
[----:B------:R1:W-:Y:S04]  /*19e60*/  @P4 STS.128 [R235+0x15000], RZ ;  /* 0x015000ffeb004388 */ /* 0x0003e80000000c00 */
[----:B------:R1:W-:Y:S01]  /*19e70*/  @P4 STS.128 [R235+0x17000], RZ ;  /* 0x017000ffeb004388 */ /* 0x0003e20000000c00 */
[----:B------:R-:W-:Y:S05]  /*19e80*/  @P4 BRA `(.L_x_4795) ;  /* 0x0000000000944947 */ /* 0x000fea0003800000 */
[C---:B-1----:R-:W-:Y:S01]  /*19e90*/  LOP3.LUT R0, R239.reuse, 0x1, RZ, 0xc0, !PT ;  /* 0x00000001ef007812 */ /* 0x042fe200078ec0ff */
[----:B---3--:R-:W-:Y:S01]  /*19ea0*/  IMAD.SHL.U32 R2, R162, 0x20, RZ ;  /* 0x00000020a2027824 */ /* 0x008fe200078e00ff */
        /* <DEDUP_REMOVED lines=35> */
.L_x_4795:
[----:B------:R-:W-:Y:S05]  /*1a0e0*/  BSYNC B0 ;  /* 0x0000000000007941 */ /* 0x000fea0003800000 */
.L_x_4794:
[----:B------:R3:W-:Y:S01]  /*1a0f0*/  @P0 STS.128 [R235+0x11800], RZ ;  /* 0x011800ffeb000388 */ /* 0x0007e20000000c00 */
[----:B-1----:R-:W-:Y:S01]  /*1a100*/  SHF.R.S32.HI R0, RZ, 0x1f, R185 ;  /* 0x0000001fff007819 */ /* 0x002fe200000114b9 */
[----:B------:R-:W-:Y:S01]  /*1a110*/  BSSY B0, `(.L_x_4796) ;  /* 0x0000033000007945 */ /* 0x000fe20003800000 */
[----:B--2--5:R-:W-:Y:S01]  /*1a120*/  FMUL.FTZ R149, R10, R149 ;  /* 0x000000950a957220 */ /* 0x024fe20000410000 */
[----:B------:R3:W-:Y:S01]  /*1a130*/  @P0 STS.128 [R235+0x13800], RZ ;  /* 0x013800ffeb000388 */ /* 0x0007e20000000c00 */
[----:B------:R-:W-:-:S03]  /*1a140*/  LEA.HI R0, R0, R185, RZ, 0x5 ;  /* 0x000000b900007211 */ /* 0x000fc600078f28ff */
[----:B------:R3:W-:Y:S01]  /*1a150*/  @P0 STS.128 [R235+0x15800], RZ ;  /* 0x015800ffeb000388 */ /* 0x0007e20000000c00 */
[----:B------:R-:W-:-:S03]  /*1a160*/  LOP3.LUT R0, R0, 0xffffffe0, RZ, 0xc0, !PT ;  /* 0xffffffe000007812 */ /* 0x000fc600078ec0ff */
[----:B------:R3:W-:Y:S02]  /*1a170*/  @P0 STS.128 [R235+0x17800], RZ ;  /* 0x017800ffeb000388 */ /* 0x0007e40000000c00 */
[----:B------:R-:W-:Y:S01]  /*1a180*/  IMAD.IADD R31, R185, 0x1, -R0 ;  /* 0x00000001b91f7824 */ /* 0x000fe200078e0a00 */
[----:B------:R-:W-:Y:S06]  /*1a190*/  @P0 BRA `(.L_x_4797) ;  /* 0x0000000000a80947 */ /* 0x000fec0003800000 */
[C---:B------:R-:W-:Y:S01]  /*1a1a0*/  LOP3.LUT R0, R239.reuse, 0x1, RZ, 0xc0, !PT ;  /* 0x00000001ef007812 */ /* 0x040fe200078ec0ff */
[----:B------:R-:W-:Y:S01]  /*1a1b0*/  IMAD.MOV.U32 R166, RZ, RZ, R168 ;  /* 0x000000ffffa67224 */ /* 0x000fe200078e00a8 */
[----:B------:R-:W-:Y:S02]  /*1a1c0*/  LOP3.LUT P2, RZ, R239, 0x2, RZ, 0xc0, !PT ;  /* 0x00000002efff7812 */ /* 0x000fe4000784c0ff */
[----:B------:R-:W-:Y:S01]  /*1a1d0*/  ISETP.NE.U32.AND P3, PT, R0, 0x1, PT ;  /* 0x000000010000780c */ /* 0x000fe20003f65070 */
[----:B------:R-:W-:Y:S01]  /*1a1e0*/  IMAD R0, R163, 0x30, RZ ;  /* 0x00000030a3007824 */ /* 0x000fe200078e02ff */
[----:B------:R-:W-:Y:S01]  /*1a1f0*/  LOP3.LUT P1, RZ, R239, 0x4, RZ, 0xc0, !PT ;  /* 0x00000004efff7812 */ /* 0x000fe2000782c0ff */
[----:B---3--:R-:W-:-:S04]  /*1a200*/  IMAD.WIDE.U32 R4, R162, 0x30, R166 ;  /* 0x00000030a2047825 */ /* 0x008fc800078e00a6 */
[----:B------:R-:W-:-:S04]  /*1a210*/  IMAD.IADD R0, R5, 0x1, R0 ;  /* 0x0000000105007824 */ /* 0x000fc800078e0200 */
[CC--:B------:R-:W-:Y:S02]  /*1a220*/  @P2 LEA R8, P4, R4.reuse, R158.reuse, 0x1 ;  /* 0x0000009e04082211 */ /* 0x0c0fe400078808ff */
[----:B------:R-:W-:Y:S02]  /*1a230*/  @!P3 IMAD.MOV.U32 R2, RZ, RZ, R243 ;  /* 0x000000ffff02b224 */ /* 0x000fe400078e00f3 */
        /* <DEDUP_REMOVED lines=31> */
.L_x_4798:
[----:B------:R2:W-:Y:S02]  /*1a430*/  STS.128 [R235+0x17800], RZ ;  /* 0x017800ffeb007388 */ /* 0x0005e40000000c00 */
.L_x_4797:
[----:B------:R-:W-:Y:S05]  /*1a440*/  BSYNC B0 ;  /* 0x0000000000007941 */ /* 0x000fea0003800000 */
.L_x_4796:
[C---:B------:R-:W-:Y:S01]  /*1a450*/  IMAD.SHL.U32 R0, R174.reuse, 0x40, RZ ;  /* 0x00000040ae007824 */ /* 0x040fe200078e00ff */
[----:B------:R-:W-:Y:S01]  /*1a460*/  R2P PR, R174, 0x6 ;  /* 0x00000006ae007804 */ /* 0x000fe20000000000 */
[----:B-1-3--:R-:W-:Y:S01]  /*1a470*/  IMAD.SHL.U32 R2, R116, 0x8, RZ ;  /* 0x0000000874027824 */ /* 0x00afe200078e00ff */
[----:B------:R-:W0:Y:S01]  /*1a480*/  LDGDEPBAR ;  /* 0x00000000000079af */ /* 0x000e220000000000 */
[----:B------:R-:W-:Y:S01]  /*1a490*/  BSSY B1, `(.L_x_4799) ;  /* 0x000029d000017945 */ /* 0x000fe20003800000 */
[----:B------:R-:W-:-:S04]  /*1a4a0*/  LOP3.LUT R0, R0, 0x1c0, RZ, 0xc0, !PT ;  /* 0x000001c000007812 */ /* 0x000fc800078ec0ff */
[----:B------:R-:W-:Y:S02]  /*1a4b0*/  LOP3.LUT R2, R0, 0x8, R2, 0xf8, !PT ;  /* 0x0000000800027812 */ /* 0x000fe400078ef802 */
[----:B------:R-:W-:-:S04]  /*1a4c0*/  SHF.R.U32.HI R0, RZ, 0x3, R0 ;  /* 0x00000003ff007819 */ /* 0x000fc80000011600 */
[----:B------:R-:W-:Y:S01]  /*1a4d0*/  LOP3.LUT R0, R2, R0, RZ, 0x3c, !PT ;  /* 0x0000000002007212 */ /* 0x000fe200078e3cff */
[----:B------:R-:W-:-:S04]  /*1a4e0*/  IMAD R2, R184, 0x400, R42 ;  /* 0x00000400b8027824 */ /* 0x000fc800078e022a */
[----:B------:R-:W-:Y:S01]  /*1a4f0*/  IMAD R0, R183, 0x200, R0 ;  /* 0x00000200b7007824 */ /* 0x000fe200078e0200 */
[----:B------:R-:W-:-:S04]  /*1a500*/  LEA R215, R2, UR4, 0x1 ;  /* 0x0000000402d77c11 */ /* 0x000fc8000f8e08ff */
[----:B------:R-:W-:Y:S01]  /*1a510*/  LEA R208, R0, UR4, 0x1 ;  /* 0x0000000400d07c11 */ /* 0x000fe2000f8e08ff */
[----:B------:R-:W-:Y:S01]  /*1a520*/  LDSM.16.M88.4 R4, [R215] ;  /* 0x00000000d704783b */ /* 0x000fe20000000200 */
[--C-:B------:R-:W-:Y:S02]  /*1a530*/  IMAD R216, R43, 0x2, R215.reuse ;  /* 0x000000022bd87824 */ /* 0x100fe400078e02d7 */
[----:B------:R-:W-:Y:S01]  /*1a540*/  IMAD R218, R39, 0x2, R215 ;  /* 0x0000000227da7824 */ /* 0x000fe200078e02d7 */
[----:B------:R-:W1:Y:S01]  /*1a550*/  LDSM.16.M88.4 R16, [R208+0x8000] ;  /* 0x00800000d010783b */ /* 0x000e620000000200 */
[C---:B------:R-:W-:Y:S02]  /*1a560*/  VIADD R0, R208.reuse, 0x8000 ;  /* 0x00008000d0007836 */ /* 0x040fe40000000000 */
[----:B------:R-:W-:Y:S01]  /*1a570*/  VIADD R219, R208, 0x8020 ;  /* 0x00008020d0db7836 */ /* 0x000fe20000000000 */
[----:B------:R-:W3:Y:S01]  /*1a580*/  LDSM.16.M88.4 R12, [R208+0x8800] ;  /* 0x00880000d00c783b */ /* 0x000ee20000000200 */
[----:B------:R-:W-:-:S02]  /*1a590*/  @P1 VIADD R219, R0, 0xffffffe0 ;  /* 0xffffffe000db1836 */ /* 0x000fc40000000000 */
[----:B------:R-:W-:Y:S01]  /*1a5a0*/  IMAD.MOV.U32 R0, RZ, RZ, 0x40 ;  /* 0x00000040ff007424 */ /* 0x000fe200078e00ff */
[----:B------:R-:W5:Y:S01]  /*1a5b0*/  LDSM.16.M88.4 R20, [R208+0x9000] ;  /* 0x00900000d014783b */ /* 0x000f620000000200 */
[----:B------:R-:W-:Y:S01]  /*1a5c0*/  IMAD R217, R39, 0x2, R216 ;  /* 0x0000000227d97824 */ /* 0x000fe200078e02d8 */
[C---:B------:R-:W-:Y:S01]  /*1a5d0*/  IADD3 R231, R219.reuse, 0x2000, RZ ;  /* 0x00002000dbe77810 */ /* 0x040fe20007ffe0ff */
[C---:B------:R-:W-:Y:S01]  /*1a5e0*/  VIADD R234, R219.reuse, 0x800 ;  /* 0x00000800dbea7836 */ /* 0x040fe20000000000 */
[----:B------:R-:W4:Y:S01]  /*1a5f0*/  LDSM.16.M88.4 R52, [R208+0x9800] ;  /* 0x00980000d034783b */ /* 0x000f220000000200 */
[----:B------:R-:W-:Y:S01]  /*1a600*/  SEL R0, R0, 0xffffffc0, !P2 ;  /* 0xffffffc000007807 */ /* 0x000fe20005000000 */
[C---:B------:R-:W-:Y:S02]  /*1a610*/  VIADD R233, R219.reuse, 0x1000 ;  /* 0x00001000dbe97836 */ /* 0x040fe40000000000 */
[----:B------:R-:W-:Y:S01]  /*1a620*/  LDSM.16.M88.4 R8, [R216] ;  /* 0x00000000d808783b */ /* 0x000fe20000000200 */
[----:B------:R-:W-:-:S02]  /*1a630*/  VIADD R232, R219, 0x1800 ;  /* 0x00001800dbe87836 */ /* 0x000fc40000000000 */
[----:B------:R-:W-:Y:S01]  /*1a640*/  IMAD.IADD R214, R208, 0x1, R0 ;  /* 0x00000001d0d67824 */ /* 0x000fe200078e0200 */
[----:B------:R-:W2:Y:S01]  /*1a650*/  LDSM.16.M88.4 R48, [R219] ;  /* 0x00000000db30783b */ /* 0x000ea20000000200 */
[----:B------:R-:W-:Y:S01]  /*1a660*/  IMAD.IADD R213, R0, 0x1, R219 ;  /* 0x0000000100d57824 */ /* 0x000fe200078e02db */
[----:B------:R-:W-:Y:S01]  /*1a670*/  SHF.R.S32.HI R0, RZ, 0x1f, R31 ;  /* 0x0000001fff007819 */ /* 0x000fe2000001141f */
[C---:B------:R-:W-:Y:S01]  /*1a680*/  VIADD R230, R219.reuse, 0x2800 ;  /* 0x00002800dbe67836 */ /* 0x040fe20000000000 */
[----:B------:R-:W2:Y:S01]  /*1a690*/  LDSM.16.M88.4 R60, [R219+0x800] ;  /* 0x00080000db3c783b */ /* 0x000ea20000000200 */
[C---:B------:R-:W-:Y:S01]  /*1a6a0*/  VIADD R229, R219.reuse, 0x3000 ;  /* 0x00003000dbe57836 */ /* 0x040fe20000000000 */
[----:B------:R-:W-:Y:S01]  /*1a6b0*/  LEA.HI R0, R0, R31, RZ, 0x2 ;  /* 0x0000001f00007211 */ /* 0x000fe200078f10ff */
[C---:B------:R-:W-:Y:S01]  /*1a6c0*/  VIADD R228, R219.reuse, 0x3800 ;  /* 0x00003800dbe47836 */ /* 0x040fe20000000000 */
[----:B------:R-:W2:Y:S01]  /*1a6d0*/  LDSM.16.M88.4 R68, [R219+0x1000] ;  /* 0x00100000db44783b */ /* 0x000ea20000000200 */
[C---:B------:R-:W-:Y:S01]  /*1a6e0*/  VIADD R227, R219.reuse, 0x4000 ;  /* 0x00004000dbe37836 */ /* 0x040fe20000000000 */
[----:B------:R-:W-:Y:S01]  /*1a6f0*/  SHF.R.S32.HI R0, RZ, 0x2, R0 ;  /* 0x00000002ff007819 */ /* 0x000fe20000011400 */
[C---:B------:R-:W-:Y:S01]  /*1a700*/  VIADD R226, R219.reuse, 0x4800 ;  /* 0x00004800dbe27836 */ /* 0x040fe20000000000 */
[----:B------:R-:W2:Y:S01]  /*1a710*/  LDSM.16.M88.4 R84, [R219+0x1800] ;  /* 0x00180000db54783b */ /* 0x000ea20000000200 */
[----:B------:R-:W-:-:S02]  /*1a720*/  VIADD R225, R219, 0x5000 ;  /* 0x00005000dbe17836 */ /* 0x000fc40000000000 */
[----:B------:R-:W-:Y:S01]  /*1a730*/  IMAD R0, R184, 0x10, R0 ;  /* 0x00000010b8007824 */ /* 0x000fe200078e0200 */
[----:B------:R-:W-:Y:S01]  /*1a740*/  LDSM.16.M88.4 R96, [R214+0x8000] ;  /* 0x00800000d660783b */ /* 0x000fe20000000200 */
[C---:B------:R-:W-:Y:S02]  /*1a750*/  VIADD R224, R219.reuse, 0x5800 ;  /* 0x00005800dbe07836 */ /* 0x040fe40000000000 */
[----:B------:R-:W-:Y:S01]  /*1a760*/  IMAD.IADD R3, R186, 0x1, R0 ;  /* 0x00000001ba037824 */ /* 0x000fe200078e0200 */
[C---:B-1----:R-:W-:Y:S01]  /*1a770*/  HMMA.16816.F32 R32, R4.reuse, R16, RZ ;  /* 0x000000100420723c */ /* 0x042fe200000018ff */
[----:B------:R-:W-:Y:S01]  /*1a780*/  LDSM.16.M88.4 R92, [R214+0x8800] ;  /* 0x00880000d65c783b */ /* 0x000fe20000000200 */
[----:B------:R-:W-:Y:S02]  /*1a790*/  VIADD R223, R219, 0x6000 ;  /* 0x00006000dbdf7836 */ /* 0x000fe40000000000 */
[----:B------:R-:W-:Y:S01]  /*1a7a0*/  IADD3 R0, R237, R3, -R188 ;  /* 0x00000003ed007210 */ /* 0x000fe20007ffe8bc */
[----:B------:R-:W-:Y:S01]  /*1a7b0*/  LDSM.16.M88.4 R88, [R214+0x9000] ;  /* 0x00900000d658783b */ /* 0x000fe20000000200 */
[----:B------:R-:W-:Y:S01]  /*1a7c0*/  HMMA.16816.F32 R16, R4, R18, RZ ;  /* 0x000000120410723c */ /* 0x000fe200000018ff */
[----:B------:R-:W-:-:S02]  /*1a7d0*/  VIADD R222, R219, 0x6800 ;  /* 0x00006800dbde7836 */ /* 0x000fc40000000000 */
[----:B------:R-:W-:Y:S01]  /*1a7e0*/  LDSM.16.M88.4 R100, [R214+0x9800] ;  /* 0x00980000d664783b */ /* 0x000fe20000000200 */
[C---:B------:R-:W-:Y:S02]  /*1a7f0*/  VIADD R221, R219.reuse, 0x7000 ;  /* 0x00007000dbdd7836 */ /* 0x040fe40000000000 */
[----:B---3--:R-:W-:Y:S01]  /*1a800*/  HMMA.16816.F32 R24, R4, R12, RZ ;  /* 0x0000000c0418723c */ /* 0x008fe200000018ff */
[----:B------:R-:W-:Y:S01]  /*1a810*/  LDSM.16.M88.4 R104, [R213] ;  /* 0x00000000d568783b */ /* 0x000fe20000000200 */
[----:B------:R-:W-:-:S03]  /*1a820*/  VIADD R220, R219, 0x7800 ;  /* 0x00007800dbdc7836 */ /* 0x000fc60000000000 */
[----:B------:R-:W-:Y:S01]  /*1a830*/  STL [R1+0x4], R3 ;  /* 0x0000040301007387 */ /* 0x000fe20000100800 */
[C---:B------:R-:W-:Y:S03]  /*1a840*/  HMMA.16816.F32 R44, R4.reuse, R14, RZ ;  /* 0x0000000e042c723c */ /* 0x040fe600000018ff */
[----:B------:R-:W1:Y:S03]  /*1a850*/  LDSM.16.M88.4 R12, [R218] ;  /* 0x00000000da0c783b */ /* 0x000e660000000200 */
[C---:B-----5:R-:W-:Y:S06]  /*1a860*/  HMMA.16816.F32 R56, R4.reuse, R20, RZ ;  /* 0x000000140438723c */ /* 0x060fec00000018ff */
[C---:B------:R-:W-:Y:S06]  /*1a870*/  HMMA.16816.F32 R64, R4.reuse, R22, RZ ;  /* 0x000000160440723c */ /* 0x040fec00000018ff */
[C---:B----4-:R-:W-:Y:S06]  /*1a880*/  HMMA.16816.F32 R76, R4.reuse, R52, RZ ;  /* 0x00000034044c723c */ /* 0x050fec00000018ff */
[----:B------:R-:W-:Y:S01]  /*1a890*/  HMMA.16816.F32 R80, R4, R54, RZ ;  /* 0x000000360450723c */ /* 0x000fe200000018ff */
[----:B------:R-:W3:Y:S05]  /*1a8a0*/  LDSM.16.M88.4 R4, [R217] ;  /* 0x00000000d904783b */ /* 0x000eea0000000200 */
[C---:B--2---:R-:W-:Y:S06]  /*1a8b0*/  HMMA.16816.F32 R72, R8.reuse, R48, R32 ;  /* 0x000000300848723c */ /* 0x044fec0000001820 */
[C---:B------:R-:W-:Y:S06]  /*1a8c0*/  HMMA.16816.F32 R20, R8.reuse, R50, R16 ;  /* 0x000000320814723c */ /* 0x040fec0000001810 */
[C---:B------:R-:W-:Y:S06]  /*1a8d0*/  HMMA.16816.F32 R16, R8.reuse, R60, R24 ;  /* 0x0000003c0810723c */ /* 0x040fec0000001818 */
[C---:B------:R-:W-:Y:S01]  /*1a8e0*/  HMMA.16816.F32 R32, R8.reuse, R62, R44 ;  /* 0x0000003e0820723c */ /* 0x040fe2000000182c */
[----:B------:R-:W-:Y:S05]  /*1a8f0*/  LDSM.16.M88.4 R60, [R213+0x1000] ;  /* 0x00100000d53c783b */ /* 0x000fea0000000200 */
[C---:B------:R-:W-:Y:S06]  /*1a900*/  HMMA.16816.F32 R44, R8.reuse, R68, R56 ;  /* 0x00000044082c723c */ /* 0x040fec0000001838 */
[C---:B------:R-:W-:Y:S01]  /*1a910*/  HMMA.16816.F32 R48, R8.reuse, R70, R64 ;  /* 0x000000460830723c */ /* 0x040fe20000001840 */
[----:B------:R-:W2:Y:S05]  /*1a920*/  LDSM.16.M88.4 R68, [R213+0x800] ;  /* 0x00080000d544783b */ /* 0x000eaa0000000200 */
[C---:B------:R-:W-:Y:S01]  /*1a930*/  HMMA.16816.F32 R52, R8.reuse, R84, R76 ;  /* 0x000000540834723c */ /* 0x040fe2000000184c */
[----:B------:R-:W-:Y:S05]  /*1a940*/  LDSM.16.M88.4 R76, [R208+0xa800] ;  /* 0x00a80000d04c783b */ /* 0x000fea0000000200 */
[----:B------:R-:W-:Y:S01]  /*1a950*/  HMMA.16816.F32 R56, R8, R86, R80 ;  /* 0x000000560838723c */ /* 0x000fe20000001850 */
[----:B------:R-:W-:Y:S04]  /*1a960*/  LDSM.16.M88.4 R8, [R215+0x2000] ;  /* 0x00200000d708783b */ /* 0x000fe80000000200 */
[----:B------:R-:W-:Y:S01]  /*1a970*/  LDSM.16.M88.4 R80, [R208+0xa000] ;  /* 0x00a00000d050783b */ /* 0x000fe20000000200 */
[C---:B-1----:R-:W-:Y:S03]  /*1a980*/  HMMA.16816.F32 R64, R12.reuse, R96, R72 ;  /* 0x000000600c40723c */ /* 0x042fe60000001848 */
[----:B------:R-:W1:Y:S03]  /*1a990*/  LDSM.16.M88.4 R72, [R213+0x1800] ;  /* 0x00180000d548783b */ /* 0x000e660000000200 */
[C---:B------:R-:W-:Y:S01]  /*1a9a0*/  HMMA.16816.F32 R24, R12.reuse, R98, R20 ;  /* 0x000000620c18723c */ /* 0x040fe20000001814 */
[----:B------:R-:W4:Y:S04]  /*1a9b0*/  LDSM.16.M88.4 R84, [R208+0xb000] ;  /* 0x00b00000d054783b */ /* 0x000f280000000200 */
[----:B------:R-:W-:Y:S01]  /*1a9c0*/  LDSM.16.M88.4 R96, [R219+0x4000] ;  /* 0x00400000db60783b */ /* 0x000fe20000000200 */
[C---:B------:R-:W-:Y:S06]  /*1a9d0*/  HMMA.16816.F32 R20, R12.reuse, R92, R16 ;  /* 0x0000005c0c14723c */ /* 0x040fec0000001810 */
[C---:B------:R-:W-:Y:S01]  /*1a9e0*/  HMMA.16816.F32 R16, R12.reuse, R94, R32 ;  /* 0x0000005e0c10723c */ /* 0x040fe20000001820 */
[----:B------:R-:W-:Y:S05]  /*1a9f0*/  LDSM.16.M88.4 R92, [R219+0x2000] ;  /* 0x00200000db5c783b */ /* 0x000fea0000000200 */
[C---:B------:R-:W-:Y:S06]  /*1aa00*/  HMMA.16816.F32 R44, R12.reuse, R88, R44 ;  /* 0x000000580c2c723c */ /* 0x040fec000000182c */
[C---:B------:R-:W-:Y:S01]  /*1aa10*/  HMMA.16816.F32 R48, R12.reuse, R90, R48 ;  /* 0x0000005a0c30723c */ /* 0x040fe20000001830 */
[----:B------:R-:W5:Y:S05]  /*1aa20*/  LDSM.16.M88.4 R88, [R208+0xb800] ;  /* 0x00b80000d058783b */ /* 0x000f6a0000000200 */
[C---:B------:R-:W-:Y:S06]  /*1aa30*/  HMMA.16816.F32 R52, R12.reuse, R100, R52 ;  /* 0x000000640c34723c */ /* 0x040fec0000001834 */
[----:B------:R-:W-:Y:S06]  /*1aa40*/  HMMA.16816.F32 R56, R12, R102, R56 ;  /* 0x000000660c38723c */ /* 0x000fec0000001838 */
[C---:B---3--:R-:W-:Y:S06]  /*1aa50*/  HMMA.16816.F32 R64, R4.reuse, R104, R64 ;  /* 0x000000680440723c */ /* 0x048fec0000001840 */
[C---:B------:R-:W-:Y:S06]  /*1aa60*/  HMMA.16816.F32 R32, R4.reuse, R106, R24 ;  /* 0x0000006a0420723c */ /* 0x040fec0000001818 */
[C---:B--2---:R-:W-:Y:S06]  /*1aa70*/  HMMA.16816.F32 R24, R4.reuse, R68, R20 ;  /* 0x000000440418723c */ /* 0x044fec0000001814 */
[C---:B------:R-:W-:Y:S01]  /*1aa80*/  HMMA.16816.F32 R20, R4.reuse, R70, R16 ;  /* 0x000000460414723c */ /* 0x040fe20000001810 */
[----:B------:R-:W2:Y:S04]  /*1aa90*/  LDSM.16.M88.4 R16, [R216+0x2000] ;  /* 0x00200000d810783b */ /* 0x000ea80000000200 */
[----:B------:R-:W3:Y:S01]  /*1aaa0*/  LDSM.16.M88.4 R68, [R219+0x2800] ;  /* 0x00280000db44783b */ /* 0x000ee20000000200 */
[C---:B------:R-:W-:Y:S06]  /*1aab0*/  HMMA.16816.F32 R12, R4.reuse, R60, R44 ;  /* 0x0000003c040c723c */ /* 0x040fec000000182c */
[C---:B------:R-:W-:Y:S01]  /*1aac0*/  HMMA.16816.F32 R48, R4.reuse, R62, R48 ;  /* 0x0000003e0430723c */ /* 0x040fe20000001830 */
[----:B------:R-:W3:Y:S05]  /*1aad0*/  LDSM.16.M88.4 R60, [R219+0x3000] ;  /* 0x00300000db3c783b */ /* 0x000eea0000000200 */
[C---:B-1----:R-:W-:Y:S06]  /*1aae0*/  HMMA.16816.F32 R52, R4.reuse, R72, R52 ;  /* 0x000000480434723c */ /* 0x042fec0000001834 */
[----:B------:R-:W-:Y:S01]  /*1aaf0*/  HMMA.16816.F32 R56, R4, R74, R56 ;  /* 0x0000004a0438723c */ /* 0x000fe20000001838 */
[----:B------:R-:W1:Y:S04]  /*1ab00*/  LDSM.16.M88.4 R72, [R219+0x3800] ;  /* 0x00380000db48783b */ /* 0x000e680000000200 */
[----:B------:R-:W-:Y:S01]  /*1ab10*/  LDSM.16.M88.4 R4, [R218+0x2000] ;  /* 0x00200000da04783b */ /* 0x000fe20000000200 */
[C---:B------:R-:W-:Y:S06]  /*1ab20*/  HMMA.16816.F32 R64, R8.reuse, R80, R64 ;  /* 0x000000500840723c */ /* 0x040fec0000001840 */
[C---:B------:R-:W-:Y:S01]  /*1ab30*/  HMMA.16816.F32 R44, R8.reuse, R82, R32 ;  /* 0x00000052082c723c */ /* 0x040fe20000001820 */
[----:B------:R-:W1:Y:S05]  /*1ab40*/  LDSM.16.M88.4 R80, [R214+0xa000] ;  /* 0x00a00000d650783b */ /* 0x000e6a0000000200 */
[C---:B------:R-:W-:Y:S06]  /*1ab50*/  HMMA.16816.F32 R32, R8.reuse, R76, R24 ;  /* 0x0000004c0820723c */ /* 0x040fec0000001818 */
[C---:B------:R-:W-:Y:S01]  /*1ab60*/  HMMA.16816.F32 R24, R8.reuse, R78, R20 ;  /* 0x0000004e0818723c */ /* 0x040fe20000001814 */
[----:B------:R-:W1:Y:S05]  /*1ab70*/  LDSM.16.M88.4 R76, [R214+0xa800] ;  /* 0x00a80000d64c783b */ /* 0x000e6a0000000200 */
[C---:B----4-:R-:W-:Y:S06]  /*1ab80*/  HMMA.16816.F32 R20, R8.reuse, R84, R12 ;  /* 0x000000540814723c */ /* 0x050fec000000180c */
[C---:B------:R-:W-:Y:S01]  /*1ab90*/  HMMA.16816.F32 R12, R8.reuse, R86, R48 ;  /* 0x00000056080c723c */ /* 0x040fe20000001830 */
[----:B------:R-:W4:Y:S05]  /*1aba0*/  LDSM.16.M88.4 R84, [R214+0xb000] ;  /* 0x00b00000d654783b */ /* 0x000f2a0000000200 */
[C---:B-----5:R-:W-:Y:S06]  /*1abb0*/  HMMA.16816.F32 R52, R8.reuse, R88, R52 ;  /* 0x000000580834723c */ /* 0x060fec0000001834 */
[----:B------:R-:W-:Y:S01]  /*1abc0*/  HMMA.16816.F32 R56, R8, R90, R56 ;  /* 0x0000005a0838723c */ /* 0x000fe20000001838 */
[----:B------:R-:W5:Y:S05]  /*1abd0*/  LDSM.16.M88.4 R88, [R214+0xb800] ;  /* 0x00b80000d658783b */ /* 0x000f6a0000000200 */
[C---:B--2---:R-:W-:Y:S06]  /*1abe0*/  HMMA.16816.F32 R64, R16.reuse, R92, R64 ;  /* 0x0000005c1040723c */ /* 0x044fec0000001840 */
[C---:B------:R-:W-:Y:S01]  /*1abf0*/  HMMA.16816.F32 R48, R16.reuse, R94, R44 ;  /* 0x0000005e1030723c */ /* 0x040fe2000000182c */
[----:B------:R-:W-:Y:S05]  /*1ac00*/  LDSM.16.M88.4 R92, [R208+0xc000] ;  /* 0x00c00000d05c783b */ /* 0x000fea0000000200 */
[C---:B---3--:R-:W-:Y:S06]  /*1ac10*/  HMMA.16816.F32 R44, R16.reuse, R68, R32 ;  /* 0x00000044102c723c */ /* 0x048fec0000001820 */
[C---:B------:R-:W-:Y:S01]  /*1ac20*/  HMMA.16816.F32 R32, R16.reuse, R70, R24 ;  /* 0x000000461020723c */ /* 0x040fe20000001818 */
[----:B------:R-:W-:Y:S05]  /*1ac30*/  LDSM.16.M88.4 R68, [R213+0x3000] ;  /* 0x00300000d544783b */ /* 0x000fea0000000200 */
[C---:B------:R-:W-:Y:S06]  /*1ac40*/  HMMA.16816.F32 R24, R16.reuse, R60, R20 ;  /* 0x0000003c1018723c */ /* 0x040fec0000001814 */
[C---:B------:R-:W-:Y:S01]  /*1ac50*/  HMMA.16816.F32 R20, R16.reuse, R62, R12 ;  /* 0x0000003e1014723c */ /* 0x040fe2000000180c */
[----:B------:R-:W-:Y:S04]  /*1ac60*/  LDSM.16.M88.4 R12, [R217+0x2000] ;  /* 0x00200000d90c783b */ /* 0x000fe80000000200 */
[----:B------:R-:W2:Y:S01]  /*1ac70*/  LDSM.16.M88.4 R60, [R213+0x2000] ;  /* 0x00200000d53c783b */ /* 0x000ea20000000200 */
[C---:B-1----:R-:W-:Y:S06]  /*1ac80*/  HMMA.16816.F32 R8, R16.reuse, R72, R52 ;  /* 0x000000481008723c */ /* 0x042fec0000001834 */
[----:B------:R-:W-:Y:S01]  /*1ac90*/  HMMA.16816.F32 R52, R16, R74, R56 ;  /* 0x0000004a1034723c */ /* 0x000fe20000001838 */
[----:B------:R-:W1:Y:S04]  /*1aca0*/  LDSM.16.M88.4 R72, [R213+0x2800] ;  /* 0x00280000d548783b */ /* 0x000e680000000200 */
        /* <DEDUP_REMOVED lines=8> */
[C---:B-----5:R-:W-:Y:S06]  /*1ad30*/  HMMA.16816.F32 R8, R4.reuse, R88, R8 ;  /* 0x000000580408723c */ /* 0x060fec0000001808 */
[C---:B------:R-:W-:Y:S01]  /*1ad40*/  HMMA.16816.F32 R20, R4.reuse, R86, R20 ;  /* 0x000000560414723c */ /* 0x040fe20000001814 */
[----:B------:R-:W4:Y:S05]  /*1ad50*/  LDSM.16.M88.4 R84, [R208+0xc800] ;  /* 0x00c80000d054783b */ /* 0x000f2a0000000200 */
[----:B------:R-:W-:Y:S01]  /*1ad60*/  HMMA.16816.F32 R4, R4, R90, R52 ;  /* 0x0000005a0404723c */ /* 0x000fe20000001834 */
[----:B------:R-:W5:Y:S05]  /*1ad70*/  LDSM.16.M88.4 R88, [R208+0xd800] ;  /* 0x00d80000d058783b */ /* 0x000f6a0000000200 */
[C---:B--2---:R-:W-:Y:S06]  /*1ad80*/  HMMA.16816.F32 R64, R12.reuse, R60, R64 ;  /* 0x0000003c0c40723c */ /* 0x044fec0000001840 */
[C---:B------:R-:W-:Y:S06]  /*1ad90*/  HMMA.16816.F32 R56, R12.reuse, R62, R48 ;  /* 0x0000003e0c38723c */ /* 0x040fec0000001830 */
[C---:B-1----:R-:W-:Y:S06]  /*1ada0*/  HMMA.16816.F32 R60, R12.reuse, R72, R44 ;  /* 0x000000480c3c723c */ /* 0x042fec000000182c */
[C---:B------:R-:W-:Y:S01]  /*1adb0*/  HMMA.16816.F32 R52, R12.reuse, R74, R32 ;  /* 0x0000004a0c34723c */ /* 0x040fe20000001820 */
[----:B------:R-:W-:Y:S05]  /*1adc0*/  LDSM.16.M88.4 R72, [R219+0x4800] ;  /* 0x00480000db48783b */ /* 0x000fea0000000200 */
[C---:B------:R-:W-:Y:S06]  /*1add0*/  HMMA.16816.F32 R48, R12.reuse, R68, R24 ;  /* 0x000000440c30723c */ /* 0x040fec0000001818 */
[C---:B---3--:R-:W-:Y:S01]  /*1ade0*/  HMMA.16816.F32 R24, R12.reuse, R80, R8 ;  /* 0x000000500c18723c */ /* 0x048fe20000001808 */
[----:B------:R-:W1:Y:S05]  /*1adf0*/  LDSM.16.M88.4 R8, [R216+0x4000] ;  /* 0x00400000d808783b */ /* 0x000e6a0000000200 */
[C---:B------:R-:W-:Y:S06]  /*1ae00*/  HMMA.16816.F32 R32, R12.reuse, R70, R20 ;  /* 0x000000460c20723c */ /* 0x040fec0000001814 */
[----:B------:R-:W-:Y:S01]  /*1ae10*/  HMMA.16816.F32 R20, R12, R82, R4 ;  /* 0x000000520c14723c */ /* 0x000fe20000001804 */
[----:B------:R-:W-:Y:S04]  /*1ae20*/  LDSM.16.M88.4 R80, [R219+0x5800] ;  /* 0x00580000db50783b */ /* 0x000fe80000000200 */
[----:B------:R-:W-:Y:S01]  /*1ae30*/  LDSM.16.M88.4 R4, [R218+0x4000] ;  /* 0x00400000da04783b */ /* 0x000fe20000000200 */
[C---:B------:R-:W-:Y:S06]  /*1ae40*/  HMMA.16816.F32 R12, R16.reuse, R92, R64 ;  /* 0x0000005c100c723c */ /* 0x040fec0000001840 */
        /* <DEDUP_REMOVED lines=8> */
[C---:B-----5:R-:W-:Y:S06]  /*1aed0*/  HMMA.16816.F32 R64, R16.reuse, R88, R24 ;  /* 0x000000581040723c */ /* 0x060fec0000001818 */
[----:B------:R-:W-:Y:S01]  /*1aee0*/  HMMA.16816.F32 R32, R16, R90, R20 ;  /* 0x0000005a1020723c */ /* 0x000fe20000001814 */
[----:B------:R-:W-:Y:S04]  /*1aef0*/  LDSM.16.M88.4 R16, [R217+0x4000] ;  /* 0x00400000d910783b */ /* 0x000fe80000000200 */
[----:B------:R-:W-:Y:S01]  /*1af00*/  LDSM.16.M88.4 R88, [R213+0x4800] ;  /* 0x00480000d558783b */ /* 0x000fe20000000200 */
[C---:B-1----:R-:W-:Y:S06]  /*1af10*/  HMMA.16816.F32 R24, R8.reuse, R96, R12 ;  /* 0x000000600818723c */ /* 0x042fec000000180c */
[C---:B------:R-:W-:Y:S01]  /*1af20*/  HMMA.16816.F32 R12, R8.reuse, R72, R60 ;  /* 0x00000048080c723c */ /* 0x040fe2000000183c */
[----:B------:R-:W1:Y:S05]  /*1af30*/  LDSM.16.M88.4 R60, [R214+0xd000] ;  /* 0x00d00000d63c783b */ /* 0x000e6a0000000200 */
[C---:B------:R-:W-:Y:S01]  /*1af40*/  HMMA.16816.F32 R48, R8.reuse, R74, R56 ;  /* 0x0000004a0830723c */ /* 0x040fe20000001838 */
[----:B------:R-:W5:Y:S05]  /*1af50*/  LDSM.16.M88.4 R72, [R214+0xd800] ;  /* 0x00d80000d648783b */ /* 0x000f6a0000000200 */
[C---:B------:R-:W-:Y:S01]  /*1af60*/  HMMA.16816.F32 R20, R8.reuse, R98, R44 ;  /* 0x000000620814723c */ /* 0x040fe2000000182c */
[----:B------:R-:W5:Y:S05]  /*1af70*/  LDSM.16.M88.4 R96, [R213+0x4000] ;  /* 0x00400000d560783b */ /* 0x000f6a0000000200 */
[C---:B--2---:R-:W-:Y:S06]  /*1af80*/  HMMA.16816.F32 R52, R8.reuse, R92, R52 ;  /* 0x0000005c0834723c */ /* 0x044fec0000001834 */
[C---:B------:R-:W-:Y:S01]  /*1af90*/  HMMA.16816.F32 R56, R8.reuse, R94, R68 ;  /* 0x0000005e0838723c */ /* 0x040fe20000001844 */
[----:B------:R-:W-:Y:S04]  /*1afa0*/  LDSM.16.M88.4 R92, [R213+0x5800] ;  /* 0x00580000d55c783b */ /* 0x000fe80000000200 */
[----:B------:R-:W-:Y:S01]  /*1afb0*/  LDSM.16.M88.4 R68, [R208+0xe000] ;  /* 0x00e00000d044783b */ /* 0x000fe20000000200 */
[C---:B------:R-:W-:Y:S06]  /*1afc0*/  HMMA.16816.F32 R64, R8.reuse, R80, R64 ;  /* 0x000000500840723c */ /* 0x040fec0000001840 */
[----:B------:R-:W-:Y:S01]  /*1afd0*/  HMMA.16816.F32 R44, R8, R82, R32 ;  /* 0x00000052082c723c */ /* 0x000fe20000001820 */
[----:B------:R-:W2:Y:S05]  /*1afe0*/  LDSM.16.M88.4 R80, [R213+0x5000] ;  /* 0x00500000d550783b */ /* 0x000eaa0000000200 */
[C---:B---3--:R-:W-:Y:S06]  /*1aff0*/  HMMA.16816.F32 R32, R4.reuse, R84, R24 ;  /* 0x000000540420723c */ /* 0x048fec0000001818 */
[C---:B------:R-:W-:Y:S01]  /*1b000*/  HMMA.16816.F32 R24, R4.reuse, R86, R20 ;  /* 0x000000560418723c */ /* 0x040fe20000001814 */
[----:B------:R-:W-:Y:S05]  /*1b010*/  LDSM.16.M88.4 R84, [R208+0xf800] ;  /* 0x00f80000d054783b */ /* 0x000fea0000000200 */
[C---:B----4-:R-:W-:Y:S06]  /*1b020*/  HMMA.16816.F32 R20, R4.reuse, R76, R12 ;  /* 0x0000004c0414723c */ /* 0x050fec000000180c */
[C---:B-1----:R-:W-:Y:S06]  /*1b030*/  HMMA.16816.F32 R8, R4.reuse, R60, R52 ;  /* 0x0000003c0408723c */ /* 0x042fec0000001834 */
[C---:B------:R-:W-:Y:S01]  /*1b040*/  HMMA.16816.F32 R12, R4.reuse, R78, R48 ;  /* 0x0000004e040c723c */ /* 0x040fe20000001830 */
[----:B------:R-:W-:Y:S05]  /*1b050*/  LDSM.16.M88.4 R76, [R208+0xe800] ;  /* 0x00e80000d04c783b */ /* 0x000fea0000000200 */
[C---:B------:R-:W-:Y:S06]  /*1b060*/  HMMA.16816.F32 R52, R4.reuse, R62, R56 ;  /* 0x0000003e0434723c */ /* 0x040fec0000001838 */
[C---:B-----5:R-:W-:Y:S06]  /*1b070*/  HMMA.16816.F32 R64, R4.reuse, R72, R64 ;  /* 0x000000480440723c */ /* 0x060fec0000001840 */
[----:B------:R-:W-:Y:S01]  /*1b080*/  HMMA.16816.F32 R56, R4, R74, R44 ;  /* 0x0000004a0438723c */ /* 0x000fe2000000182c */
[----:B------:R-:W1:Y:S04]  /*1b090*/  LDSM.16.M88.4 R4, [R215+0x6000] ;  /* 0x00600000d704783b */ /* 0x000e680000000200 */
[----:B------:R-:W3:Y:S01]  /*1b0a0*/  LDSM.16.M88.4 R72, [R208+0xf000] ;  /* 0x00f00000d048783b */ /* 0x000ee20000000200 */
[C---:B------:R-:W-:Y:S06]  /*1b0b0*/  HMMA.16816.F32 R48, R16.reuse, R98, R24 ;  /* 0x000000621030723c */ /* 0x040fec0000001818 */
[C---:B------:R-:W-:Y:S01]  /*1b0c0*/  HMMA.16816.F32 R60, R16.reuse, R96, R32 ;  /* 0x00000060103c723c */ /* 0x040fe20000001820 */
[----:B------:R-:W-:Y:S05]  /*1b0d0*/  LDSM.16.M88.4 R96, [R219+0x6800] ;  /* 0x00680000db60783b */ /* 0x000fea0000000200 */
[C---:B------:R-:W-:Y:S06]  /*1b0e0*/  HMMA.16816.F32 R44, R16.reuse, R88, R20 ;  /* 0x00000058102c723c */ /* 0x040fec0000001814 */
[C---:B--2---:R-:W-:Y:S06]  /*1b0f0*/  HMMA.16816.F32 R24, R16.reuse, R80, R8 ;  /* 0x000000501018723c */ /* 0x044fec0000001808 */
[C---:B------:R-:W-:Y:S01]  /*1b100*/  HMMA.16816.F32 R32, R16.reuse, R90, R12 ;  /* 0x0000005a1020723c */ /* 0x040fe2000000180c */
[----:B------:R-:W-:Y:S04]  /*1b110*/  LDSM.16.M88.4 R12, [R216+0x6000] ;  /* 0x00600000d80c783b */ /* 0x000fe80000000200 */
[----:B------:R-:W2:Y:S01]  /*1b120*/  LDSM.16.M88.4 R88, [R219+0x6000] ;  /* 0x00600000db58783b */ /* 0x000ea20000000200 */
[C---:B------:R-:W-:Y:S03]  /*1b130*/  HMMA.16816.F32 R20, R16.reuse, R82, R52 ;  /* 0x000000521014723c */ /* 0x040fe60000001834 */
[----:B------:R-:W-:Y:S03]  /*1b140*/  LDSM.16.M88.4 R80, [R219+0x7800] ;  /* 0x00780000db50783b */ /* 0x000fe60000000200 */
[C---:B------:R-:W-:Y:S06]  /*1b150*/  HMMA.16816.F32 R8, R16.reuse, R92, R64 ;  /* 0x0000005c1008723c */ /* 0x040fec0000001840 */
[----:B------:R-:W-:Y:S01]  /*1b160*/  HMMA.16816.F32 R16, R16, R94, R56 ;  /* 0x0000005e1010723c */ /* 0x000fe20000001838 */
[----:B------:R-:W4:Y:S05]  /*1b170*/  LDSM.16.M88.4 R92, [R219+0x7000] ;  /* 0x00700000db5c783b */ /* 0x000f2a0000000200 */
[C---:B-1----:R-:W-:Y:S06]  /*1b180*/  HMMA.16816.F32 R56, R4.reuse, R70, R48 ;  /* 0x000000460438723c */ /* 0x042fec0000001830 */
[C---:B------:R-:W-:Y:S06]  /*1b190*/  HMMA.16816.F32 R60, R4.reuse, R68, R60 ;  /* 0x00000044043c723c */ /* 0x040fec000000183c */
[C---:B------:R-:W-:Y:S06]  /*1b1a0*/  HMMA.16816.F32 R52, R4.reuse, R76, R44 ;  /* 0x0000004c0434723c */ /* 0x040fec000000182c */
[C---:B---3--:R-:W-:Y:S06]  /*1b1b0*/  HMMA.16816.F32 R48, R4.reuse, R72, R24 ;  /* 0x000000480430723c */ /* 0x048fec0000001818 */
[C---:B------:R-:W-:Y:S01]  /*1b1c0*/  HMMA.16816.F32 R44, R4.reuse, R78, R32 ;  /* 0x0000004e042c723c */ /* 0x040fe20000001820 */
[----:B------:R-:W-:Y:S05]  /*1b1d0*/  LDSM.16.M88.4 R76, [R214+0xe800] ;  /* 0x00e80000d64c783b */ /* 0x000fea0000000200 */
[C---:B------:R-:W-:Y:S01]  /*1b1e0*/  HMMA.16816.F32 R68, R4.reuse, R74, R20 ;  /* 0x0000004a0444723c */ /* 0x040fe20000001814 */
[----:B------:R-:W-:Y:S05]  /*1b1f0*/  LDSM.16.M88.4 R72, [R214+0xe000] ;  /* 0x00e00000d648783b */ /* 0x000fea0000000200 */
[C---:B------:R-:W-:Y:S01]  /*1b200*/  HMMA.16816.F32 R64, R4.reuse, R84, R8 ;  /* 0x000000540440723c */ /* 0x040fe20000001808 */
[----:B------:R-:W-:Y:S05]  /*1b210*/  LDSM.16.M88.4 R8, [R217+0x6000] ;  /* 0x00600000d908783b */ /* 0x000fea0000000200 */
        /* <DEDUP_REMOVED lines=8> */
[----:B------:R-:W5:Y:S05]  /*1b2a0*/  LDSM.16.M88.4 R96, [R213+0x6000] ;  /* 0x00600000d560783b */ /* 0x000f6a0000000200 */
[C---:B----4-:R-:W-:Y:S01]  /*1b2b0*/  HMMA.16816.F32 R52, R12.reuse, R94, R68 ;  /* 0x0000005e0c34723c */ /* 0x050fe20000001844 */
[----:B------:R-:W-:Y:S05]  /*1b2c0*/  LDSM.16.M88.4 R68, [R213+0x7000] ;  /* 0x00700000d544783b */ /* 0x000fea0000000200 */
[C---:B------:R-:W-:Y:S01]  /*1b2d0*/  HMMA.16816.F32 R48, R12.reuse, R92, R48 ;  /* 0x0000005c0c30723c */ /* 0x040fe20000001830 */
[----:B------:R-:W4:Y:S05]  /*1b2e0*/  LDSM.16.M88.4 R92, [R213+0x6800] ;  /* 0x00680000d55c783b */ /* 0x000f2a0000000200 */
[C---:B------:R-:W-:Y:S06]  /*1b2f0*/  HMMA.16816.F32 R64, R12.reuse, R80, R64 ;  /* 0x000000500c40723c */ /* 0x040fec0000001840 */
[----:B------:R-:W-:Y:S06]  /*1b300*/  HMMA.16816.F32 R60, R12, R82, R24 ;  /* 0x000000520c3c723c */ /* 0x000fec0000001818 */
[C---:B-1----:R-:W-:Y:S06]  /*1b310*/  HMMA.16816.F32 R12, R4.reuse, R74, R16 ;  /* 0x0000004a040c723c */ /* 0x042fec0000001810 */
[C---:B------:R-:W-:Y:S06]  /*1b320*/  HMMA.16816.F32 R56, R4.reuse, R72, R20 ;  /* 0x000000480438723c */ /* 0x040fec0000001814 */
[C---:B------:R-:W-:Y:S06]  /*1b330*/  HMMA.16816.F32 R16, R4.reuse, R76, R32 ;  /* 0x0000004c0410723c */ /* 0x040fec0000001820 */
[----:B---3--:R-:W-:Y:S01]  /*1b340*/  HMMA.16816.F32 R32, R4, R86, R52 ;  /* 0x000000560420723c */ /* 0x008fe20000001834 */
[----:B------:R-:W1:Y:S01]  /*1b350*/  LDSM.16.M88.4 R52, [R213+0x7800] ;  /* 0x00780000d534783b */ /* 0x000e620000000200 */
[----:B------:R-:W-:-:S04]  /*1b360*/  DEPBAR.LE SB0, 0x0 ;  /* 0x000080000000791a */ /* 0x000fc80000000000 */
[C---:B------:R-:W-:Y:S06]  /*1b370*/  HMMA.16816.F32 R24, R4.reuse, R84, R48 ;  /* 0x000000540418723c */ /* 0x040fec0000001830 */
[----:B--2---:R-:W-:Y:S06]  /*1b380*/  HMMA.16816.F32 R48, R4, R90, R60 ;  /* 0x0000005a0430723c */ /* 0x004fec000000183c */
[----:B-----5:R-:W-:Y:S06]  /*1b390*/  HMMA.16816.F32 R60, R8, R98, R12 ;  /* 0x00000062083c723c */ /* 0x020fec000000180c */
[----:B------:R-:W-:Y:S01]  /*1b3a0*/  HMMA.16816.F32 R20, R4, R78, R44 ;  /* 0x0000004e0414723c */ /* 0x000fe2000000182c */
[----:B------:R-:W-:-:S05]  /*1b3b0*/  IMAD.SHL.U32 R13, R185, 0x2, RZ ;  /* 0x00000002b90d7824 */ /* 0x000fca00078e00ff */
[----:B------:R-:W-:Y:S01]  /*1b3c0*/  HMMA.16816.F32 R44, R4, R88, R64 ;  /* 0x00000058042c723c */ /* 0x000fe20000001840 */
[----:B------:R-:W-:-:S04]  /*1b3d0*/  LOP3.LUT R13, R13, 0x6, RZ, 0xc0, !PT ;  /* 0x000000060d0d7812 */ /* 0x000fc800078ec0ff */
[----:B------:R-:W-:Y:S01]  /*1b3e0*/  LEA R13, R36, R13, 0x6 ;  /* 0x0000000d240d7211 */ /* 0x000fe200078e30ff */
[C---:B------:R-:W-:Y:S04]  /*1b3f0*/  HMMA.16816.F32 R56, R8.reuse, R96, R56 ;  /* 0x000000600838723c */ /* 0x040fe80000001838 */
[C---:B------:R-:W-:Y:S02]  /*1b400*/  VIADD R15, R13.reuse, 0xffffffc0 ;  /* 0xffffffc00d0f7836 */ /* 0x040fe40000000000 */
[C---:B----4-:R-:W-:Y:S01]  /*1b410*/  HMMA.16816.F32 R72, R8.reuse, R92, R16 ;  /* 0x0000005c0848723c */ /* 0x050fe20000001810 */
[----:B------:R-:W-:Y:S02]  /*1b420*/  VIADD R12, R13, 0xffffffd1 ;  /* 0xffffffd10d0c7836 */ /* 0x000fe40000000000 */
[----:B------:R-:W-:Y:S01]  /*1b430*/  IMAD.IADD R3, R0, 0x1, -R15 ;  /* 0x0000000100037824 */ /* 0x000fe200078e0a0f */
[----:B------:R-:W-:Y:S01]  /*1b440*/  ISETP.GE.AND P1, PT, R15, R237, PT ;  /* 0x000000ed0f00720c */ /* 0x000fe20003f26270 */
[C---:B------:R-:W-:Y:S01]  /*1b450*/  VIADD R14, R13.reuse, 0xffffffd8 ;  /* 0xffffffd80d0e7836 */ /* 0x040fe20000000000 */
[C---:B------:R-:W-:Y:S01]  /*1b460*/  HMMA.16816.F32 R76, R8.reuse, R68, R24 ;  /* 0x00000044084c723c */ /* 0x040fe20000001818 */
[C---:B------:R-:W-:Y:S01]  /*1b470*/  VIADD R16, R13.reuse, 0xffffffc1 ;  /* 0xffffffc10d107836 */ /* 0x040fe20000000000 */
[----:B------:R-:W-:Y:S01]  /*1b480*/  IABS R4, R3 ;  /* 0x0000000300047213 */ /* 0x000fe20000000000 */
[C---:B------:R-:W-:Y:S01]  /*1b490*/  VIADD R17, R13.reuse, 0xffffffc8 ;  /* 0xffffffc80d117836 */ /* 0x040fe20000000000 */
[----:B------:R-:W-:Y:S01]  /*1b4a0*/  ISETP.GE.AND P3, PT, R12, R237, PT ;  /* 0x000000ed0c00720c */ /* 0x000fe20003f66270 */
[C---:B------:R-:W-:Y:S01]  /*1b4b0*/  IMAD.IADD R2, R0.reuse, 0x1, -R16 ;  /* 0x0000000100027824 */ /* 0x040fe200078e0a10 */
[C---:B------:R-:W-:Y:S01]  /*1b4c0*/  HMMA.16816.F32 R32, R8.reuse, R70, R32 ;  /* 0x000000460820723c */ /* 0x040fe20000001820 */
[C---:B------:R-:W-:Y:S01]  /*1b4d0*/  IMAD.IADD R5, R0.reuse, 0x1, -R17 ;  /* 0x0000000100057824 */ /* 0x040fe200078e0a11 */
[----:B------:R-:W-:Y:S01]  /*1b4e0*/  I2FP.F32.S32 R4, R4 ;  /* 0x0000000400047245 */ /* 0x000fe20000201400 */
[----:B------:R-:W-:Y:S01]  /*1b4f0*/  VIADD R18, R13, 0xffffffd9 ;  /* 0xffffffd90d127836 */ /* 0x000fe20000000000 */
[----:B------:R-:W-:Y:S01]  /*1b500*/  IABS R3, R2 ;  /* 0x0000000200037213 */ /* 0x000fe20000000000 */
[C---:B------:R-:W-:Y:S01]  /*1b510*/  IMAD.IADD R7, R0.reuse, 0x1, -R14 ;  /* 0x0000000100077824 */ /* 0x040fe200078e0a0e */
[----:B------:R-:W-:Y:S01]  /*1b520*/  IABS R2, R5 ;  /* 0x0000000500027213 */ /* 0x000fe20000000000 */
[C---:B-1----:R-:W-:Y:S01]  /*1b530*/  HMMA.16816.F32 R68, R8.reuse, R52, R44 ;  /* 0x000000340844723c */ /* 0x042fe2000000182c */
[----:B------:R-:W-:Y:S01]  /*1b540*/  I2FP.F32.S32 R3, R3 ;  /* 0x0000000300037245 */ /* 0x000fe20000201400 */
[----:B------:R-:W-:Y:S01]  /*1b550*/  IMAD.IADD R5, R0, 0x1, -R12 ;  /* 0x0000000100057824 */ /* 0x000fe200078e0a0c */
[----:B------:R-:W-:Y:S01]  /*1b560*/  I2FP.F32.S32 R2, R2 ;  /* 0x0000000200027245 */ /* 0x000fe20000201400 */
[----:B------:R-:W-:Y:S01]  /*1b570*/  BAR.SYNC.DEFER_BLOCKING 0x0 ;  /* 0x0000000000007b1d */ /* 0x000fe20000010000 */
[----:B------:R-:W-:Y:S01]  /*1b580*/  ISETP.GE.AND P0, PT, R16, R237, PT ;  /* 0x000000ed1000720c */ /* 0x000fe20003f06270 */
[----:B------:R-:W-:Y:S01]  /*1b590*/  HMMA.16816.F32 R64, R8, R94, R20 ;  /* 0x0000005e0840723c */ /* 0x000fe20000001814 */
[C---:B------:R-:W-:Y:S01]  /*1b5a0*/  FFMA.FTZ R19, -R149.reuse, R3, R57 ;  /* 0x0000000395137223 */ /* 0x040fe20000010139 */
[----:B------:R-:W-:Y:S01]  /*1b5b0*/  FFMA.FTZ R26, -R149, R2, R60 ;  /* 0x00000002951a7223 */ /* 0x000fe2000001013c */
[----:B------:R-:W-:-:S02]  /*1b5c0*/  ISETP.GE.AND P5, PT, R17, R237, PT ;  /* 0x000000ed1100720c */ /* 0x000fc40003fa6270 */
[----:B------:R-:W-:Y:S01]  /*1b5d0*/  ISETP.GE.AND P2, PT, R14, R237, PT ;  /* 0x000000ed0e00720c */ /* 0x000fe20003f46270 */
[----:B------:R-:W-:Y:S01]  /*1b5e0*/  HMMA.16816.F32 R52, R8, R54, R48 ;  /* 0x000000360834723c */ /* 0x000fe20000001830 */
[----:B------:R-:W-:Y:S01]  /*1b5f0*/  FFMA.FTZ R20, -R149, R4, R56 ;  /* 0x0000000495147223 */ /* 0x000fe20000010138 */
[----:B------:R-:W-:Y:S02]  /*1b600*/  FSEL R41, R19, -INF , !P0 ;  /* 0xff80000013297808 */ /* 0x000fe40004000000 */
[----:B------:R-:W-:Y:S02]  /*1b610*/  FSEL R40, R26, -INF , !P5 ;  /* 0xff8000001a287808 */ /* 0x000fe40006800000 */
[----:B------:R-:W-:Y:S01]  /*1b620*/  FSEL R46, R20, -INF , !P1 ;  /* 0xff800000142e7808 */ /* 0x000fe20004800000 */
[C---:B------:R-:W-:Y:S02]  /*1b630*/  VIADD R9, R13.reuse, 0xffffffc9 ;  /* 0xffffffc90d097836 */ /* 0x040fe40000000000 */
[----:B------:R-:W-:-:S02]  /*1b640*/  VIADD R11, R13, 0xffffffd0 ;  /* 0xffffffd00d0b7836 */ /* 0x000fc40000000000 */
[C---:B------:R-:W-:Y:S01]  /*1b650*/  IMAD.IADD R8, R0.reuse, 0x1, -R18 ;  /* 0x0000000100087824 */ /* 0x040fe200078e0a12 */
[C---:B------:R-:W-:Y:S01]  /*1b660*/  IADD3 R3, R0.reuse, -R9, RZ ;  /* 0x8000000900037210 */ /* 0x040fe20007ffe0ff */
[C---:B------:R-:W-:Y:S01]  /*1b670*/  IMAD.IADD R2, R0.reuse, 0x1, -R11 ;  /* 0x0000000100027824 */ /* 0x040fe200078e0a0b */
[----:B------:R-:W-:Y:S01]  /*1b680*/  ISETP.GE.AND P6, PT, R9, R237, PT ;  /* 0x000000ed0900720c */ /* 0x000fe20003fc6270 */
[----:B------:R-:W-:Y:S01]  /*1b690*/  VIADD R10, R13, 0xffffffe0 ;  /* 0xffffffe00d0a7836 */ /* 0x000fe20000000000 */
[----:B------:R-:W-:Y:S02]  /*1b6a0*/  IABS R6, R3 ;  /* 0x0000000300067213 */ /* 0x000fe40000000000 */
[----:B------:R-:W-:Y:S02]  /*1b6b0*/  IABS R4, R2 ;  /* 0x0000000200047213 */ /* 0x000fe40000000000 */
[----:B------:R-:W-:Y:S02]  /*1b6c0*/  IABS R3, R5 ;  /* 0x0000000500037213 */ /* 0x000fe40000000000 */
[----:B------:R-:W-:Y:S01]  /*1b6d0*/  IABS R2, R7 ;  /* 0x0000000700027213 */ /* 0x000fe20000000000 */
[----:B------:R-:W-:Y:S01]  /*1b6e0*/  IMAD.MOV.U32 R5, RZ, RZ, R4 ;  /* 0x000000ffff057224 */ /* 0x000fe200078e0004 */
[----:B------:R-:W-:Y:S01]  /*1b6f0*/  IABS R7, R8 ;  /* 0x0000000800077213 */ /* 0x000fe20000000000 */
[----:B------:R-:W-:Y:S01]  /*1b700*/  IMAD.MOV.U32 R4, RZ, RZ, R3 ;  /* 0x000000ffff047224 */ /* 0x000fe200078e0003 */
[----:B------:R-:W-:Y:S01]  /*1b710*/  I2FP.F32.S32 R6, R6 ;  /* 0x0000000600067245 */ /* 0x000fe20000201400 */
[----:B------:R-:W-:Y:S01]  /*1b720*/  IMAD.MOV.U32 R3, RZ, RZ, R2 ;  /* 0x000000ffff037224 */ /* 0x000fe200078e0002 */
[----:B------:R-:W-:Y:S01]  /*1b730*/  I2FP.F32.S32 R5, R5 ;  /* 0x0000000500057245 */ /* 0x000fe20000201400 */
[----:B------:R-:W-:Y:S01]  /*1b740*/  IMAD.MOV.U32 R2, RZ, RZ, R7 ;  /* 0x000000ffff027224 */ /* 0x000fe200078e0007 */
[----:B------:R-:W-:Y:S01]  /*1b750*/  I2FP.F32.S32 R4, R4 ;  /* 0x0000000400047245 */ /* 0x000fe20000201400 */
[C---:B------:R-:W-:Y:S01]  /*1b760*/  FFMA.FTZ R25, -R149.reuse, R6, R61 ;  /* 0x0000000695197223 */ /* 0x040fe2000001013d */
[----:B------:R-:W-:Y:S01]  /*1b770*/  I2FP.F32.S32 R3, R3 ;  /* 0x0000000300037245 */ /* 0x000fe20000201400 */
[C---:B------:R-:W-:Y:S01]  /*1b780*/  FFMA.FTZ R24, -R149.reuse, R5, R72 ;  /* 0x0000000595187223 */ /* 0x040fe20000010148 */
[----:B------:R-:W-:Y:S01]  /*1b790*/  I2FP.F32.S32 R2, R2 ;  /* 0x0000000200027245 */ /* 0x000fe20000201400 */
[----:B------:R-:W-:Y:S01]  /*1b7a0*/  FFMA.FTZ R23, -R149, R4, R73 ;  /* 0x0000000495177223 */ /* 0x000fe20000010149 */
[----:B------:R-:W-:Y:S01]  /*1b7b0*/  ISETP.GE.AND P4, PT, R11, R237, PT ;  /* 0x000000ed0b00720c */ /* 0x000fe20003f86270 */
[----:B------:R-:W-:Y:S01]  /*1b7c0*/  FFMA.FTZ R22, -R149, R3, R64 ;  /* 0x0000000395167223 */ /* 0x000fe20000010140 */
[----:B------:R-:W-:-:S02]  /*1b7d0*/  IMAD.IADD R3, R0, 0x1, -R10 ;  /* 0x0000000100037824 */ /* 0x000fc400078e0a0a */
[----:B------:R-:W-:Y:S01]  /*1b7e0*/  FFMA.FTZ R21, -R149, R2, R65 ;  /* 0x0000000295157223 */ /* 0x000fe20000010141 */
[----:B------:R-:W-:Y:S01]  /*1b7f0*/  VIADD R2, R0, 0x8 ;  /* 0x0000000800027836 */ /* 0x000fe20000000000 */
[----:B------:R-:W-:Y:S02]  /*1b800*/  FSEL R38, R25, -INF , !P6 ;  /* 0xff80000019267808 */ /* 0x000fe40007000000 */
[----:B------:R-:W-:Y:S01]  /*1b810*/  IABS R3, R3 ;  /* 0x0000000300037213 */ /* 0x000fe20000000000 */
[----:B------:R-:W-:Y:S01]  /*1b820*/  IMAD.IADD R4, R2, 0x1, -R15 ;  /* 0x0000000102047824 */ /* 0x000fe200078e0a0f */
[----:B------:R-:W-:Y:S01]  /*1b830*/  IADD3 R6, -R16, R2, RZ ;  /* 0x0000000210067210 */ /* 0x000fe20007ffe1ff */
[----:B------:R-:W-:Y:S01]  /*1b840*/  IMAD.IADD R7, R2, 0x1, -R17 ;  /* 0x0000000102077824 */ /* 0x000fe200078e0a11 */
[----:B------:R-:W-:Y:S01]  /*1b850*/  FSEL R104, R24, -INF , !P4 ;  /* 0xff80000018687808 */ /* 0x000fe20006000000 */
[----:B------:R-:W-:Y:S01]  /*1b860*/  IMAD.IADD R9, R2, 0x1, -R9 ;  /* 0x0000000102097824 */ /* 0x000fe200078e0a09 */
[----:B------:R-:W-:Y:S01]  /*1b870*/  IABS R5, R4 ;  /* 0x0000000400057213 */ /* 0x000fe20000000000 */
[----:B------:R-:W-:Y:S01]  /*1b880*/  IMAD.MOV.U32 R8, RZ, RZ, R3 ;  /* 0x000000ffff087224 */ /* 0x000fe200078e0003 */
[----:B------:R-:W-:-:S02]  /*1b890*/  IABS R4, R6 ;  /* 0x0000000600047213 */ /* 0x000fc40000000000 */
        /* <DEDUP_REMOVED lines=14> */
[----:B------:R-:W-:-:S02]  /*1b980*/  IMAD.IADD R7, R2, 0x1, -R18 ;  /* 0x0000000102077824 */ /* 0x000fc400078e0a12 */
[C---:B------:R-:W-:Y:S01]  /*1b990*/  FFMA.FTZ R16, -R149.reuse, R6, R62 ;  /* 0x0000000695107223 */ /* 0x040fe2000001013e */
[----:B------:R-:W-:Y:S02]  /*1b9a0*/  IMAD.IADD R6, R2, 0x1, -R14 ;  /* 0x0000000102067824 */ /* 0x000fe400078e0a0e */
[----:B------:R-:W-:Y:S01]  /*1b9b0*/  FFMA.FTZ R15, -R149, R3, R63 ;  /* 0x00000003950f7223 */ /* 0x000fe2000001013f */
[----:B------:R-:W-:Y:S01]  /*1b9c0*/  FSEL R48, R4, -INF , !P0 ;  /* 0xff80000004307808 */ /* 0x000fe20004000000 */
[C---:B------:R-:W-:Y:S01]  /*1b9d0*/  IMAD.IADD R4, R2.reuse, 0x1, -R11 ;  /* 0x0000000102047824 */ /* 0x040fe200078e0a0b */
[----:B------:R-:W-:Y:S01]  /*1b9e0*/  FSEL R47, R5, -INF , !P1 ;  /* 0xff800000052f7808 */ /* 0x000fe20004800000 */
[----:B------:R-:W-:Y:S01]  /*1b9f0*/  IMAD.IADD R3, R2, 0x1, -R12 ;  /* 0x0000000102037824 */ /* 0x000fe200078e0a0c */
[----:B------:R-:W-:Y:S01]  /*1ba00*/  ISETP.GE.AND P0, PT, R10, R237, PT ;  /* 0x000000ed0a00720c */ /* 0x000fe20003f06270 */
[----:B------:R-:W-:Y:S01]  /*1ba10*/  IMAD.IADD R9, R2, 0x1, -R10 ;  /* 0x0000000102097824 */ /* 0x000fe200078e0a0a */
[----:B------:R-:W-:Y:S01]  /*1ba20*/  IABS R8, R4 ;  /* 0x0000000400087213 */ /* 0x000fe20000000000 */
[C---:B------:R-:W-:Y:S01]  /*1ba30*/  VIADD R12, R13.reuse, 0xffffffe1 ;  /* 0xffffffe10d0c7836 */ /* 0x040fe20000000000 */
[----:B------:R-:W-:Y:S01]  /*1ba40*/  IABS R5, R3 ;  /* 0x0000000300057213 */ /* 0x000fe20000000000 */
[C---:B------:R-:W-:Y:S01]  /*1ba50*/  VIADD R11, R13.reuse, 0xffffffe8 ;  /* 0xffffffe80d0b7836 */ /* 0x040fe20000000000 */
[----:B------:R-:W-:Y:S01]  /*1ba60*/  IABS R4, R6 ;  /* 0x0000000600047213 */ /* 0x000fe20000000000 */
[C---:B------:R-:W-:Y:S01]  /*1ba70*/  VIADD R10, R13.reuse, 0xffffffe9 ;  /* 0xffffffe90d0a7836 */ /* 0x040fe20000000000 */
[----:B------:R-:W-:Y:S01]  /*1ba80*/  IABS R3, R7 ;  /* 0x0000000700037213 */ /* 0x000fe20000000000 */
[C---:B------:R-:W-:Y:S01]  /*1ba90*/  VIADD R14, R13.reuse, 0xfffffff8 ;  /* 0xfffffff80d0e7836 */ /* 0x040fe20000000000 */
[----:B------:R-:W-:Y:S01]  /*1baa0*/  IABS R6, R9 ;  /* 0x0000000900067213 */ /* 0x000fe20000000000 */
[----:B------:R-:W-:Y:S01]  /*1bab0*/  VIADD R9, R13, 0xfffffff0 ;  /* 0xfffffff00d097836 */ /* 0x000fe20000000000 */
[----:B------:R-:W-:Y:S01]  /*1bac0*/  MOV R7, R5 ;  /* 0x0000000500077202 */ /* 0x000fe20000000f00 */
[----:B------:R-:W-:Y:S01]  /*1bad0*/  IMAD.MOV.U32 R5, RZ, RZ, R4 ;  /* 0x000000ffff057224 */ /* 0x000fe200078e0004 */
[----:B------:R-:W-:Y:S01]  /*1bae0*/  I2FP.F32.S32 R8, R8 ;  /* 0x0000000800087245 */ /* 0x000fe20000201400 */
[----:B------:R-:W-:Y:S01]  /*1baf0*/  IMAD.MOV.U32 R4, RZ, RZ, R3 ;  /* 0x000000ffff047224 */ /* 0x000fe200078e0003 */
[----:B------:R-:W-:Y:S01]  /*1bb00*/  ISETP.GE.AND P1, PT, R18, R237, PT ;  /* 0x000000ed1200720c */ /* 0x000fe20003f26270 */
[----:B------:R-:W-:Y:S01]  /*1bb10*/  IMAD.MOV.U32 R3, RZ, RZ, R6 ;  /* 0x000000ffff037224 */ /* 0x000fe200078e0006 */
[----:B------:R-:W-:Y:S01]  /*1bb20*/  I2FP.F32.S32 R5, R5 ;  /* 0x0000000500057245 */ /* 0x000fe20000201400 */
[----:B------:R-:W-:Y:S01]  /*1bb30*/  IMAD.IADD R20, R2, 0x1, -R10 ;  /* 0x0000000102147824 */ /* 0x000fe200078e0a0a */
[----:B------:R-:W-:Y:S01]  /*1bb40*/  I2FP.F32.S32 R6, R7 ;  /* 0x0000000700067245 */ /* 0x000fe20000201400 */
[C---:B------:R-:W-:Y:S01]  /*1bb50*/  FFMA.FTZ R7, -R149.reuse, R8, R74 ;  /* 0x0000000895077223 */ /* 0x040fe2000001014a */
[----:B------:R-:W-:Y:S01]  /*1bb60*/  I2FP.F32.S32 R3, R3 ;  /* 0x0000000300037245 */ /* 0x000fe20000201400 */
[C---:B------:R-:W-:Y:S01]  /*1bb70*/  FFMA.FTZ R5, -R149.reuse, R5, R66 ;  /* 0x0000000595057223 */ /* 0x040fe20000010142 */
[----:B------:R-:W-:Y:S01]  /*1bb80*/  I2FP.F32.S32 R4, R4 ;  /* 0x0000000400047245 */ /* 0x000fe20000201400 */
[----:B------:R-:W-:Y:S01]  /*1bb90*/  FFMA.FTZ R6, -R149, R6, R75 ;  /* 0x0000000695067223 */ /* 0x000fe2000001014b */
[----:B------:R-:W-:-:S02]  /*1bba0*/  VIADD R8, R13, 0xfffffff1 ;  /* 0xfffffff10d087836 */ /* 0x000fc40000000000 */
[----:B------:R-:W-:Y:S01]  /*1bbb0*/  FFMA.FTZ R3, -R149, R3, R78 ;  /* 0x0000000395037223 */ /* 0x000fe2000001014e */
[----:B------:R-:W-:Y:S01]  /*1bbc0*/  FSEL R136, R5, -INF , !P2 ;  /* 0xff80000005887808 */ /* 0x000fe20005000000 */
[----:B------:R-:W-:Y:S01]  /*1bbd0*/  FFMA.FTZ R4, -R149, R4, R67 ;  /* 0x0000000495047223 */ /* 0x000fe20000010143 */
[C---:B------:R-:W-:Y:S01]  /*1bbe0*/  IMAD.IADD R5, R0.reuse, 0x1, -R11 ;  /* 0x0000000100057824 */ /* 0x040fe200078e0a0b */
[----:B------:R-:W-:Y:S01]  /*1bbf0*/  FSEL R129, R7, -INF , !P4 ;  /* 0xff80000007817808 */ /* 0x000fe20006000000 */
[----:B------:R-:W-:Y:S01]  /*1bc00*/  VIADD R13, R13, 0xfffffff9 ;  /* 0xfffffff90d0d7836 */ /* 0x000fe20000000000 */
[----:B------:R-:W-:Y:S01]  /*1bc10*/  FSEL R165, R3, -INF , !P0 ;  /* 0xff80000003a57808 */ /* 0x000fe20004000000 */
[----:B------:R-:W-:Y:S01]  /*1bc20*/  IMAD.IADD R3, R0, 0x1, -R12 ;  /* 0x0000000100037824 */ /* 0x000fe200078e0a0c */
[----:B------:R-:W-:Y:S01]  /*1bc30*/  FSEL R132, R6, -INF , !P3 ;  /* 0xff80000006847808 */ /* 0x000fe20005800000 */
[--C-:B------:R-:W-:Y:S01]  /*1bc40*/  IMAD.IADD R7, R0, 0x1, -R9.reuse ;  /* 0x0000000100077824 */ /* 0x100fe200078e0a09 */
[----:B------:R-:W-:Y:S01]  /*1bc50*/  FSEL R137, R4, -INF , !P1 ;  /* 0xff80000004897808 */ /* 0x000fe20004800000 */
[----:B------:R-:W-:Y:S01]  /*1bc60*/  IMAD.IADD R19, R2, 0x1, -R9 ;  /* 0x0000000102137824 */ /* 0x000fe200078e0a09 */
[----:B------:R-:W-:Y:S01]  /*1bc70*/  IADD3 R6, R0, -R10, RZ ;  /* 0x8000000a00067210 */ /* 0x000fe20007ffe0ff */
[----:B------:R-:W-:Y:S01]  /*1bc80*/  IMAD.IADD R18, R2, 0x1, -R8 ;  /* 0x0000000102127824 */ /* 0x000fe200078e0a08 */
[----:B------:R-:W-:-:S02]  /*1bc90*/  IABS R4, R3 ;  /* 0x0000000300047213 */ /* 0x000fc40000000000 */
[----:B------:R-:W-:Y:S01]  /*1bca0*/  FSEL R44, R16, -INF , !P5 ;  /* 0xff800000102c7808 */ /* 0x000fe20006800000 */
[C---:B------:R-:W-:Y:S01]  /*1bcb0*/  IMAD.IADD R16, R0.reuse, 0x1, -R13 ;  /* 0x0000000100107824 */ /* 0x040fe200078e0a0d */
[----:B------:R-:W-:Y:S01]  /*1bcc0*/  FSEL R45, R15, -INF , !P6 ;  /* 0xff8000000f2d7808 */ /* 0x000fe20007000000 */
[C---:B------:R-:W-:Y:S01]  /*1bcd0*/  IMAD.IADD R15, R0.reuse, 0x1, -R8 ;  /* 0x00000001000f7824 */ /* 0x040fe200078e0a08 */
[----:B------:R-:W-:Y:S01]  /*1bce0*/  FSEL R251, R17, -INF , !P0 ;  /* 0xff80000011fb7808 */ /* 0x000fe20004000000 */
[----:B------:R-:W-:Y:S01]  /*1bcf0*/  IMAD.IADD R17, R0, 0x1, -R14 ;  /* 0x0000000100117824 */ /* 0x000fe200078e0a0e */
[----:B------:R-:W-:Y:S01]  /*1bd00*/  IABS R3, R5 ;  /* 0x0000000500037213 */ /* 0x000fe20000000000 */
[----:B------:R-:W-:Y:S01]  /*1bd10*/  IMAD.MOV.U32 R5, RZ, RZ, R4 ;  /* 0x000000ffff057224 */ /* 0x000fe200078e0004 */
[----:B------:R-:W-:Y:S02]  /*1bd20*/  IABS R0, R6 ;  /* 0x0000000600007213 */ /* 0x000fe40000000000 */
[----:B------:R-:W-:Y:S01]  /*1bd30*/  IABS R7, R7 ;  /* 0x0000000700077213 */ /* 0x000fe20000000000 */
[----:B------:R-:W-:Y:S01]  /*1bd40*/  IMAD.MOV.U32 R4, RZ, RZ, R3 ;  /* 0x000000ffff047224 */ /* 0x000fe200078e0003 */
[----:B------:R-:W-:-:S02]  /*1bd50*/  MOV R3, R0 ;  /* 0x0000000000037202 */ /* 0x000fc40000000f00 */
[----:B------:R-:W-:Y:S01]  /*1bd60*/  I2FP.F32.S32 R6, R5 ;  /* 0x0000000500067245 */ /* 0x000fe20000201400 */
[----:B------:R-:W-:Y:S01]  /*1bd70*/  IMAD.MOV.U32 R0, RZ, RZ, R7 ;  /* 0x000000ffff007224 */ /* 0x000fe200078e0007 */
[-C--:B------:R-:W-:Y:S01]  /*1bd80*/  ISETP.GE.AND P5, PT, R12, R237.reuse, PT ;  /* 0x000000ed0c00720c */ /* 0x080fe20003fa6270 */
[C---:B------:R-:W-:Y:S01]  /*1bd90*/  IMAD.IADD R12, R2.reuse, 0x1, -R12 ;  /* 0x00000001020c7824 */ /* 0x040fe200078e0a0c */
[-C--:B------:R-:W-:Y:S01]  /*1bda0*/  ISETP.GE.AND P6, PT, R11, R237.reuse, PT ;  /* 0x000000ed0b00720c */ /* 0x080fe20003fc6270 */
[----:B------:R-:W-:Y:S01]  /*1bdb0*/  IMAD.IADD R11, R2, 0x1, -R11 ;  /* 0x00000001020b7824 */ /* 0x000fe200078e0a0b */
[----:B------:R-:W-:Y:S01]  /*1bdc0*/  ISETP.GE.AND P4, PT, R10, R237, PT ;  /* 0x000000ed0a00720c */ /* 0x000fe20003f86270 */
[C---:B------:R-:W-:Y:S01]  /*1bdd0*/  IMAD.IADD R10, R2.reuse, 0x1, -R14 ;  /* 0x00000001020a7824 */ /* 0x040fe200078e0a0e */
[----:B------:R-:W-:Y:S01]  /*1bde0*/  I2FP.F32.S32 R5, R4 ;  /* 0x0000000400057245 */ /* 0x000fe20000201400 */
[----:B------:R-:W-:Y:S01]  /*1bdf0*/  IMAD.IADD R7, R2, 0x1, -R13 ;  /* 0x0000000102077824 */ /* 0x000fe200078e0a0d */
[----:B------:R-:W-:-:S02]  /*1be00*/  I2FP.F32.S32 R4, R3 ;  /* 0x0000000300047245 */ /* 0x000fc40000201400 */
[----:B------:R-:W-:Y:S02]  /*1be10*/  I2FP.F32.S32 R3, R0 ;  /* 0x0000000000037245 */ /* 0x000fe40000201400 */
[----:B------:R-:W-:Y:S02]  /*1be20*/  IABS R2, R15 ;  /* 0x0000000f00027213 */ /* 0x000fe40000000000 */
[----:B------:R-:W-:Y:S01]  /*1be30*/  IABS R0, R17 ;  /* 0x0000001100007213 */ /* 0x000fe20000000000 */
[----:B------:R-:W-:Y:S01]  /*1be40*/  FFMA.FTZ R15, -R149, R3, R68 ;  /* 0x00000003950f7223 */ /* 0x000fe20000010144 */
[----:B------:R-:W-:Y:S01]  /*1be50*/  FSEL R128, R21, -INF , !P1 ;  /* 0xff80000015807808 */ /* 0x000fe20004800000 */
[C---:B------:R-:W-:Y:S01]  /*1be60*/  FFMA.FTZ R21, -R149.reuse, R4, R33 ;  /* 0x0000000495157223 */ /* 0x040fe20000010121 */
[----:B------:R-:W-:Y:S01]  /*1be70*/  FSEL R124, R22, -INF , !P2 ;  /* 0xff800000167c7808 */ /* 0x000fe20005000000 */
[----:B------:R-:W-:Y:S01]  /*1be80*/  FFMA.FTZ R22, -R149, R5, R32 ;  /* 0x0000000595167223 */ /* 0x000fe20000010120 */
[----:B------:R-:W-:Y:S01]  /*1be90*/  IMAD.MOV.U32 R4, RZ, RZ, R2 ;  /* 0x000000ffff047224 */ /* 0x000fe200078e0002 */
[----:B------:R-:W-:Y:S01]  /*1bea0*/  IABS R2, R12 ;  /* 0x0000000c00027213 */ /* 0x000fe20000000000 */
[----:B------:R-:W-:Y:S01]  /*1beb0*/  IMAD.MOV.U32 R5, RZ, RZ, R0 ;  /* 0x000000ffff057224 */ /* 0x000fe200078e0000 */
[----:B------:R-:W-:-:S02]  /*1bec0*/  IABS R0, R11 ;  /* 0x0000000b00007213 */ /* 0x000fc40000000000 */
[----:B------:R-:W-:Y:S02]  /*1bed0*/  IABS R3, R16 ;  /* 0x0000001000037213 */ /* 0x000fe40000000000 */
[----:B------:R-:W-:Y:S01]  /*1bee0*/  ISETP.GE.AND P1, PT, R14, R237, PT ;  /* 0x000000ed0e00720c */ /* 0x000fe20003f26270 */
[----:B------:R-:W-:Y:S01]  /*1bef0*/  FFMA.FTZ R14, -R149, R6, R77 ;  /* 0x00000006950e7223 */ /* 0x000fe2000001014d */
[----:B------:R-:W-:Y:S02]  /*1bf00*/  I2FP.F32.S32 R2, R2 ;  /* 0x0000000200027245 */ /* 0x000fe40000201400 */
[----:B------:R-:W-:Y:S02]  /*1bf10*/  I2FP.F32.S32 R6, R4 ;  /* 0x0000000400067245 */ /* 0x000fe40000201400 */
[----:B------:R-:W-:Y:S02]  /*1bf20*/  I2FP.F32.S32 R0, R0 ;  /* 0x0000000000007245 */ /* 0x000fe40000201400 */
[----:B------:R-:W-:-:S02]  /*1bf30*/  I2FP.F32.S32 R4, R5 ;  /* 0x0000000500047245 */ /* 0x000fc40000201400 */
[----:B------:R-:W-:Y:S02]  /*1bf40*/  I2FP.F32.S32 R3, R3 ;  /* 0x0000000300037245 */ /* 0x000fe40000201400 */
[----:B------:R-:W-:Y:S01]  /*1bf50*/  FSEL R105, R23, -INF , !P3 ;  /* 0xff80000017697808 */ /* 0x000fe20005800000 */
[C---:B------:R-:W-:Y:S01]  /*1bf60*/  FFMA.FTZ R12, -R149.reuse, R4, R52 ;  /* 0x00000004950c7223 */ /* 0x040fe20000010134 */
[-C--:B------:R-:W-:Y:S01]  /*1bf70*/  ISETP.GE.AND P2, PT, R8, R237.reuse, PT ;  /* 0x000000ed0800720c */ /* 0x080fe20003f46270 */
[----:B------:R-:W-:Y:S01]  /*1bf80*/  FFMA.FTZ R8, -R149, R2, R79 ;  /* 0x0000000295087223 */ /* 0x000fe2000001014f */
[----:B------:R-:W-:Y:S01]  /*1bf90*/  ISETP.GE.AND P3, PT, R9, R237, PT ;  /* 0x000000ed0900720c */ /* 0x000fe20003f66270 */
[C---:B------:R-:W-:Y:S01]  /*1bfa0*/  FFMA.FTZ R9, -R149.reuse, R0, R34 ;  /* 0x0000000095097223 */ /* 0x040fe20000010122 */
[----:B------:R-:W-:Y:S01]  /*1bfb0*/  IABS R2, R19 ;  /* 0x0000001300027213 */ /* 0x000fe20000000000 */
[----:B------:R-:W-:Y:S01]  /*1bfc0*/  FFMA.FTZ R11, -R149, R3, R53 ;  /* 0x00000003950b7223 */ /* 0x000fe20000010135 */
[----:B------:R-:W-:Y:S01]  /*1bfd0*/  ISETP.GE.AND P0, PT, R13, R237, PT ;  /* 0x000000ed0d00720c */ /* 0x000fe20003f06270 */
[----:B------:R-:W-:Y:S01]  /*1bfe0*/  FFMA.FTZ R13, -R149, R6, R69 ;  /* 0x00000006950d7223 */ /* 0x000fe20000010145 */
[----:B------:R-:W-:Y:S01]  /*1bff0*/  IABS R0, R18 ;  /* 0x0000001200007213 */ /* 0x000fe20000000000 */
[----:B------:R-:W-:Y:S01]  /*1c000*/  IMAD.MOV.U32 R5, RZ, RZ, R2 ;  /* 0x000000ffff057224 */ /* 0x000fe200078e0002 */
[----:B------:R-:W-:-:S02]  /*1c010*/  IABS R3, R20 ;  /* 0x0000001400037213 */ /* 0x000fc40000000000 */
[----:B------:R-:W-:Y:S01]  /*1c020*/  IABS R4, R10 ;  /* 0x0000000a00047213 */ /* 0x000fe20000000000 */
[----:B------:R-:W-:Y:S01]  /*1c030*/  IMAD.MOV.U32 R2, RZ, RZ, R0 ;  /* 0x000000ffff027224 */ /* 0x000fe200078e0000 */
[----:B------:R-:W-:Y:S01]  /*1c040*/  IABS R6, R7 ;  /* 0x0000000700067213 */ /* 0x000fe20000000000 */
[----:B------:R-:W-:Y:S01]  /*1c050*/  IMAD.MOV.U32 R7, RZ, RZ, R3 ;  /* 0x000000ffff077224 */ /* 0x000fe200078e0003 */
[----:B------:R-:W-:Y:S01]  /*1c060*/  FSEL R148, R14, -INF , !P5 ;  /* 0xff8000000e947808 */ /* 0x000fe20006800000 */
[----:B------:R-:W-:Y:S01]  /*1c070*/  IMAD.MOV.U32 R0, RZ, RZ, R4 ;  /* 0x000000ffff007224 */ /* 0x000fe200078e0004 */
[----:B------:R-:W-:Y:S01]  /*1c080*/  I2FP.F32.S32 R4, R2 ;  /* 0x0000000200047245 */ /* 0x000fe20000201400 */
[----:B------:R-:W-:Y:S01]  /*1c090*/  IMAD.MOV.U32 R3, RZ, RZ, R6 ;  /* 0x000000ffff037224 */ /* 0x000fe200078e0006 */
[----:B------:R-:W-:Y:S02]  /*1c0a0*/  FSEL R238, R8, -INF , !P5 ;  /* 0xff80000008ee7808 */ /* 0x000fe40006800000 */
[----:B------:R-:W-:Y:S01]  /*1c0b0*/  I2FP.F32.S32 R2, R0 ;  /* 0x0000000000027245 */ /* 0x000fe20000201400 */
[----:B------:R-:W-:Y:S01]  /*1c0c0*/  FFMA.FTZ R4, -R149, R4, R71 ;  /* 0x0000000495047223 */ /* 0x000fe20000010147 */
[----:B------:R-:W-:-:S02]  /*1c0d0*/  I2FP.F32.S32 R0, R3 ;  /* 0x0000000300007245 */ /* 0x000fc40000201400 */
[----:B------:R-:W-:Y:S01]  /*1c0e0*/  FSEL R3, R13, -INF , !P2 ;  /* 0xff8000000d037808 */ /* 0x000fe20005000000 */
[C---:B------:R-:W-:Y:S01]  /*1c0f0*/  FFMA.FTZ R2, -R149.reuse, R2, R54 ;  /* 0x0000000295027223 */ /* 0x040fe20000010136 */
[----:B------:R-:W-:Y:S01]  /*1c100*/  ISETP.GE.AND P5, PT, R36, 0x2, PT ;  /* 0x000000022400780c */ /* 0x000fe20003fa6270 */
[C---:B------:R-:W-:Y:S01]  /*1c110*/  FFMA.FTZ R0, -R149.reuse, R0, R55 ;  /* 0x0000000095007223 */ /* 0x040fe20000010137 */
[----:B------:R-:W-:Y:S01]  /*1c120*/  I2FP.F32.S32 R7, R7 ;  /* 0x0000000700077245 */ /* 0x000fe20000201400 */
[----:B------:R1:W-:Y:S01]  /*1c130*/  STL [R1], R3 ;  /* 0x0000000301007387 */ /* 0x0003e20000100800 */
[----:B------:R-:W-:Y:S02]  /*1c140*/  I2FP.F32.S32 R5, R5 ;  /* 0x0000000500057245 */ /* 0x000fe40000201400 */
[----:B------:R-:W-:Y:S01]  /*1c150*/  FSEL R151, R22, -INF , !P6 ;  /* 0xff80000016977808 */ /* 0x000fe20007000000 */
[----:B------:R-:W-:Y:S01]  /*1c160*/  FFMA.FTZ R7, -R149, R7, R35 ;  /* 0x0000000795077223 */ /* 0x000fe20000010123 */
[----:B------:R-:W-:Y:S01]  /*1c170*/  FSEL R246, R9, -INF , !P6 ;  /* 0xff80000009f67808 */ /* 0x000fe20007000000 */
[----:B------:R-:W-:Y:S01]  /*1c180*/  FFMA.FTZ R5, -R149, R5, R70 ;  /* 0x0000000595057223 */ /* 0x000fe20000010146 */
        /* <DEDUP_REMOVED lines=8> */
[----:B------:R-:W-:Y:S01]  /*1c210*/  FSEL R153, R0, -INF , !P0 ;  /* 0xff80000000997808 */ /* 0x000fe20004000000 */
[----:B------:R-:W-:Y:S06]  /*1c220*/  @!P5 BRA `(.L_x_4800) ;  /* 0x0000000c000cd947 */ /* 0x000fec0003800000 */
[----:B------:R-:W-:Y:S01]  /*1c230*/  ISETP.NE.U32.AND P0, PT, R240, RZ, PT ;  /* 0x000000fff000720c */ /* 0x000fe20003f05070 */
[----:B------:R-:W-:Y:S03]  /*1c240*/  BSSY B0, `(.L_x_4801) ;  /* 0x0000042000007945 */ /* 0x000fe60003800000 */
[----:B------:R-:W-:-:S13]  /*1c250*/  ISETP.NE.AND.EX P0, PT, R241, RZ, PT, P0 ;  /* 0x000000fff100720c */ /* 0x000fda0003f05300 */
[----:B------:R-:W-:Y:S05]  /*1c260*/  @!P0 BRA `(.L_x_4802) ;  /* 0x0000000000f08947 */ /* 0x000fea0003800000 */
[----:B------:R-:W2:Y:S01]  /*1c270*/  LD.E R2, desc[UR6][R28.64+0x170] ;  /* 0x000170061c027980 */ /* 0x000ea2000c101900 */
[----:B------:R-:W-:Y:S02]  /*1c280*/  IADD3 R8, R30, -0x40, RZ ;  /* 0xffffffc01e087810 */ /* 0x000fe40007ffe0ff */
[----:B------:R-:W-:Y:S02]  /*1c290*/  IABS R6, R30 ;  /* 0x0000001e00067213 */ /* 0x000fe40000000000 */
[----:B------:R-:W-:Y:S02]  /*1c2a0*/  IABS R9, R8 ;  /* 0x0000000800097213 */ /* 0x000fe40000000000 */
[-C--:B--2---:R-:W-:Y:S02]  /*1c2b0*/  IABS R0, R2.reuse ;  /* 0x0000000200007213 */ /* 0x084fe40000000000 */
[-C--:B------:R-:W-:Y:S02]  /*1c2c0*/  IABS R7, R2.reuse ;  /* 0x0000000200077213 */ /* 0x080fe40000000000 */
[----:B------:R-:W2:Y:S01]  /*1c2d0*/  I2F.RP R4, R0 ;  /* 0x0000000000047306 */ /* 0x000ea20000209400 */
[----:B------:R-:W-:-:S02]  /*1c2e0*/  LOP3.LUT R8, R8, R2, RZ, 0x3c, !PT ;  /* 0x0000000208087212 */ /* 0x000fc400078e3cff */
[----:B------:R-:W-:Y:S02]  /*1c2f0*/  IADD3 R7, RZ, -R7, RZ ;  /* 0x80000007ff077210 */ /* 0x000fe40007ffe0ff */
[----:B------:R-:W-:-:S03]  /*1c300*/  ISETP.GE.AND P0, PT, R8, RZ, PT ;  /* 0x000000ff0800720c */ /* 0x000fc60003f06270 */
[----:B--2---:R-:W2:Y:S02]  /*1c310*/  MUFU.RCP R4, R4 ;  /* 0x0000000400047308 */ /* 0x004ea40000001000 */
[----:B--2---:R-:W-:-:S06]  /*1c320*/  VIADD R4, R4, 0xffffffe ;  /* 0x0ffffffe04047836 */ /* 0x004fcc0000000000 */
[----:B------:R-:W1:Y:S02]  /*1c330*/  F2I.FTZ.U32.TRUNC.NTZ R5, R4 ;  /* 0x0000000400057305 */ /* 0x000e64000021f000 */
[----:B-1----:R-:W-:Y:S02]  /*1c340*/  IMAD.MOV R3, RZ, RZ, -R5 ;  /* 0x000000ffff037224 */ /* 0x002fe400078e0a05 */
[----:B------:R-:W-:Y:S02]  /*1c350*/  IMAD.MOV.U32 R4, RZ, RZ, RZ ;  /* 0x000000ffff047224 */ /* 0x000fe400078e00ff */
[----:B------:R-:W-:-:S04]  /*1c360*/  IMAD R3, R3, R0, RZ ;  /* 0x0000000003037224 */ /* 0x000fc800078e02ff */
[----:B------:R-:W-:-:S04]  /*1c370*/  IMAD.HI.U32 R3, R5, R3, R4 ;  /* 0x0000000305037227 */ /* 0x000fc800078e0004 */
[----:B------:R-:W-:Y:S02]  /*1c380*/  IMAD.MOV.U32 R5, RZ, RZ, R9 ;  /* 0x000000ffff057224 */ /* 0x000fe400078e0009 */
        /* <DEDUP_REMOVED lines=12> */
[----:B------:R-:W-:-:S02]  /*1c450*/  LOP3.LUT R0, R30, R2, RZ, 0x3c, !PT ;  /* 0x000000021e007212 */ /* 0x000fc400078e3cff */
        /* <DEDUP_REMOVED lines=8> */
[----:B------:R-:W-:Y:S02]  /*1c4e0*/  SEL R0, R5, R4, !P1 ;  /* 0x0000000405007207 */ /* 0x000fe40004800000 */
[----:B------:R-:W2:Y:S01]  /*1c4f0*/  LD.E.64 R4, desc[UR6][R28.64+0x38] ;  /* 0x000038061c047980 */ /* 0x000ea2000c101b00 */
[----:B------:R-:W-:-:S04]  /*1c500*/  IMAD.WIDE R8, R3, 0x4, R240 ;  /* 0x0000000403087825 */ /* 0x000fc800078e02f0 */
[C---:B------:R-:W-:Y:S02]  /*1c510*/  IMAD.WIDE R6, R0.reuse, 0x4, R240 ;  /* 0x0000000400067825 */ /* 0x040fe400078e02f0 */
[----:B------:R1:W3:Y:S04]  /*1c520*/  LD.E R9, desc[UR6][R8.64] ;  /* 0x0000000608097980 */ /* 0x0002e8000c101900 */
[----:B------:R-:W3:Y:S04]  /*1c530*/  LD.E R10, desc[UR6][R6.64] ;  /* 0x00000006060a7980 */ /* 0x000ee8000c101900 */
[----:B------:R-:W4:Y:S01]  /*1c540*/  LD.E.64 R6, desc[UR6][R28.64+0x20] ;  /* 0x000020061c067980 */ /* 0x000f22000c101b00 */
[----:B------:R-:W-:-:S05]  /*1c550*/  IADD3 R0, R0, -R3, RZ ;  /* 0x8000000300007210 */ /* 0x000fca0007ffe0ff */
[----:B------:R-:W-:-:S05]  /*1c560*/  IMAD R2, R2, R0, -0x40 ;  /* 0xffffffc002027424 */ /* 0x000fca00078e0200 */
[----:B-1----:R-:W-:Y:S01]  /*1c570*/  SHF.R.S32.HI R8, RZ, 0x1f, R2 ;  /* 0x0000001fff087819 */ /* 0x002fe20000011402 */
[-C--:B--2---:R-:W-:Y:S02]  /*1c580*/  IMAD R0, R5, R2.reuse, RZ ;  /* 0x0000000205007224 */ /* 0x084fe400078e02ff */
[----:B------:R-:W-:-:S04]  /*1c590*/  IMAD.WIDE.U32 R2, R4, R2, RZ ;  /* 0x0000000204027225 */ /* 0x000fc800078e00ff */
[----:B------:R-:W-:Y:S02]  /*1c5a0*/  IMAD R4, R4, R8, R0 ;  /* 0x0000000804047224 */ /* 0x000fe400078e0200 */
[----:B---3--:R-:W-:-:S03]  /*1c5b0*/  IMAD.IADD R9, R9, 0x1, -R10 ;  /* 0x0000000109097824 */ /* 0x008fc600078e0a0a */
[----:B------:R-:W-:Y:S02]  /*1c5c0*/  IADD3 R3, R3, R4, RZ ;  /* 0x0000000403037210 */ /* 0x000fe40007ffe0ff */
[----:B------:R-:W-:Y:S01]  /*1c5d0*/  SHF.R.S32.HI R5, RZ, 0x1f, R9 ;  /* 0x0000001fff057819 */ /* 0x000fe20000011409 */
[----:B----4-:R-:W-:Y:S02]  /*1c5e0*/  IMAD R0, R7, R9, RZ ;  /* 0x0000000907007224 */ /* 0x010fe400078e02ff */
[----:B------:R-:W-:-:S04]  /*1c5f0*/  IMAD.WIDE.U32 R2, R9, R6, R2 ;  /* 0x0000000609027225 */ /* 0x000fc800078e0002 */
[----:B------:R-:W-:-:S04]  /*1c600*/  IMAD R0, R6, R5, R0 ;  /* 0x0000000506007224 */ /* 0x000fc800078e0200 */
[----:B------:R-:W-:Y:S01]  /*1c610*/  IMAD.IADD R3, R3, 0x1, R0 ;  /* 0x0000000103037824 */ /* 0x000fe200078e0200 */
[----:B------:R-:W-:Y:S05]  /*1c620*/  BRA `(.L_x_4803) ;  /* 0x00000000000c7947 */ /* 0x000fea0003800000 */
.L_x_4802:
[----:B------:R-:W2:Y:S02]  /*1c630*/  LD.E R2, desc[UR6][R28.64+0x38] ;  /* 0x000038061c027980 */ /* 0x000ea4000c101900 */
[----:B--2---:R-:W-:-:S04]  /*1c640*/  LEA R2, -R2, RZ, 0x6 ;  /* 0x000000ff02027211 */ /* 0x004fc800078e31ff */
[----:B-1----:R-:W-:Y:S02]  /*1c650*/  SHF.R.S32.HI R3, RZ, 0x1f, R2 ;  /* 0x0000001fff037819 */ /* 0x002fe40000011402 */
.L_x_4803:
[----:B------:R-:W-:Y:S05]  /*1c660*/  BSYNC B0 ;  /* 0x0000000000007941 */ /* 0x000fea0003800000 */
.L_x_4801:
[C---:B------:R-:W-:Y:S02]  /*1c670*/  LOP3.LUT P3, RZ, R239.reuse, 0x4, RZ, 0xc0, !PT ;  /* 0x00000004efff7812 */ /* 0x040fe4000786c0ff */
[C---:B------:R-:W-:Y:S02]  /*1c680*/  LOP3.LUT P4, RZ, R239.reuse, 0x2, RZ, 0xc0, !PT ;  /* 0x00000002efff7812 */ /* 0x040fe4000788c0ff */
[C---:B------:R-:W-:Y:S02]  /*1c690*/  IADD3 R0, P1, R2.reuse, R172, RZ ;  /* 0x000000ac02007210 */ /* 0x040fe40007f3e0ff */
[C---:B------:R-:W-:Y:S02]  /*1c6a0*/  LOP3.LUT P2, RZ, R239.reuse, 0x8, RZ, 0xc0, !PT ;  /* 0x00000008efff7812 */ /* 0x040fe4000784c0ff */
[----:B------:R-:W-:Y:S01]  /*1c6b0*/  LOP3.LUT P6, RZ, R239, 0x1, RZ, 0xc0, !PT ;  /* 0x00000001efff7812 */ /* 0x000fe200078cc0ff */
[----:B------:R-:W-:Y:S01]  /*1c6c0*/  IMAD.X R6, R3, 0x1, R171, P1 ;  /* 0x0000000103067824 */ /* 0x000fe200008e06ab */
[----:B------:R-:W-:-:S03]  /*1c6d0*/  LEA R4, P0, R2, R245, 0x1 ;  /* 0x000000f502047211 */ /* 0x000fc600078008ff */
[----:B------:R-:W-:Y:S02]  /*1c6e0*/  @P3 LEA R34, P1, R0, R156, 0x1 ;  /* 0x0000009c00223211 */ /* 0x000fe400078208ff */
[----:B------:R-:W-:Y:S02]  /*1c6f0*/  LEA.HI.X R5, R2, R247, R3, 0x1, P0 ;  /* 0x000000f702057211 */ /* 0x000fe400000f0c03 */
[-CC-:B------:R-:W-:Y:S02]  /*1c700*/  @P3 LEA.HI.X R35, R0, R157.reuse, R6.reuse, 0x1, P1 ;  /* 0x0000009d00233211 */ /* 0x180fe400008f0c06 */
[----:B------:R-:W-:Y:S02]  /*1c710*/  IADD3 R2, P1, R2, R244, RZ ;  /* 0x000000f402027210 */ /* 0x000fe40007f3e0ff */
[CC--:B------:R-:W-:Y:S01]  /*1c720*/  @P4 LEA R36, P0, R0.reuse, R156.reuse, 0x1 ;  /* 0x0000009c00244211 */ /* 0x0c0fe200078008ff */
        /* <DEDUP_REMOVED lines=8> */
[----:B------:R-:W-:Y:S01]  /*1c7b0*/  @P6 LEA R30, P1, R2, R245, 0x1 ;  /* 0x000000f5021e6211 */ /* 0x000fe200078208ff */
[----:B------:R-:W-:Y:S01]  /*1c7c0*/  @!PT LDS RZ, [RZ] ;  /* 0x00000000fffff984 */ /* 0x000fe20000000800 */
[----:B------:R-:W-:Y:S01]  /*1c7d0*/  @!PT LDS RZ, [RZ] ;  /* 0x00000000fffff984 */ /* 0x000fe20000000800 */
[----:B------:R-:W-:Y:S01]  /*1c7e0*/  @!PT LDS RZ, [RZ] ;  /* 0x00000000fffff984 */ /* 0x000fe20000000800 */
[----:B------:R2:W-:Y:S01]  /*1c7f0*/  @P4 LDGSTS.E.BYPASS.LTC128B.128 [R235+0xa000], desc[UR6][R36.64+0x80] ;  /* 0x0a00008024eb4fae */ /* 0x0005e2000b901d46 */
[----:B------:R-:W-:Y:S02]  /*1c800*/  @P2 LEA.HI.X R33, R0, R157, R6, 0x1, P0 ;  /* 0x0000009d00212211 */ /* 0x000fe400000f0c06 */
[C-C-:B------:R-:W-:Y:S01]  /*1c810*/  @P6 LEA.HI.X R31, R2.reuse, R247, R3.reuse, 0x1, P1 ;  /* 0x000000f7021f6211 */ /* 0x140fe200008f0c03 */
        /* <DEDUP_REMOVED lines=10> */
[C---:B------:R-:W-:Y:S02]  /*1c8c0*/  @P2 LEA R22, P0, R2.reuse, R245, 0x1 ;  /* 0x000000f502162211 */ /* 0x040fe400078008ff */
[C---:B------:R-:W-:Y:S01]  /*1c8d0*/  IADD3 R0, P1, R2.reuse, R244, RZ ;  /* 0x000000f402007210 */ /* 0x040fe20007f3e0ff */
[----:B------:R-:W-:Y:S01]  /*1c8e0*/  @!PT LDS RZ, [RZ] ;  /* 0x00000000fffff984 */ /* 0x000fe20000000800 */
[----:B------:R-:W-:Y:S01]  /*1c8f0*/  @!PT LDS RZ, [RZ] ;  /* 0x00000000fffff984 */ /* 0x000fe20000000800 */
[----:B------:R-:W-:Y:S01]  /*1c900*/  @!PT LDS RZ, [RZ] ;  /* 0x00000000fffff984 */ /* 0x000fe20000000800 */
[----:B------:R2:W-:Y:S01]  /*1c910*/  @P2 LDGSTS.E.BYPASS.LTC128B.128 [R235+0xe000], desc[UR6][R32.64+0x180] ;  /* 0x0e00018020eb2fae */ /* 0x0005e2000b901d46 */
[----:B------:R-:W-:Y:S02]  /*1c920*/  @P2 LEA.HI.X R23, R2, R247, R3, 0x1, P0 ;  /* 0x000000f702172211 */ /* 0x000fe400000f0c03 */
[CC--:B------:R-:W-:Y:S01]  /*1c930*/  @P4 LEA R18, P0, R0.reuse, R245.reuse, 0x1 ;  /* 0x000000f500124211 */ /* 0x0c0fe200078008ff */
[----:B------:R-:W-:Y:S01]  /*1c940*/  IMAD.X R3, R3, 0x1, R249, P1 ;  /* 0x0000000103037824 */ /* 0x000fe200008e06f9 */
[C---:B------:R-:W-:Y:S01]  /*1c950*/  @P6 LEA R20, P1, R0.reuse, R245, 0x1 ;  /* 0x000000f500146211 */ /* 0x040fe200078208ff */
        /* <DEDUP_REMOVED lines=10> */
[C---:B------:R-:W-:Y:S01]  /*1ca00*/  @P2 LEA R14, P0, R0.reuse, R245, 0x1 ;  /* 0x000000f5000e2211 */ /* 0x040fe200078008ff */
[----:B------:R-:W-:Y:S01]  /*1ca10*/  @!PT LDS RZ, [RZ] ;  /* 0x00000000fffff984 */ /* 0x000fe20000000800 */
[----:B------:R-:W-:Y:S01]  /*1ca20*/  @!PT LDS RZ, [RZ] ;  /* 0x00000000fffff984 */ /* 0x000fe20000000800 */
[----:B------:R-:W-:Y:S01]  /*1ca30*/  @!PT LDS RZ, [RZ] ;  /* 0x00000000fffff984 */ /* 0x000fe20000000800 */
[----:B------:R2:W-:Y:S01]  /*1ca40*/  @P4 LDGSTS.E.BYPASS.LTC128B.128 [R235+0xa800], desc[UR6][R26.64+0x80] ;  /* 0x0a8000801aeb4fae */ /* 0x0005e2000b901d46 */
[C---:B------:R-:W-:Y:S02]  /*1ca50*/  IADD3 R2, P1, R0.reuse, R244, RZ ;  /* 0x000000f400027210 */ /* 0x040fe40007f3e0ff */
[----:B------:R-:W-:Y:S01]  /*1ca60*/  @P2 LEA.HI.X R15, R0, R247, R3, 0x1, P0 ;  /* 0x000000f7000f2211 */ /* 0x000fe200000f0c03 */
[----:B------:R2:W-:Y:S01]  /*1ca70*/  @!P4 STS.128 [R235+0xa800], RZ ;  /* 0x00a800ffeb00c388 */ /* 0x0005e20000000c00 */
[CC--:B------:R-:W-:Y:S01]  /*1ca80*/  @P4 LEA R10, P0, R2.reuse, R245.reuse, 0x1 ;  /* 0x000000f5020a4211 */ /* 0x0c0fe200078008ff */
[----:B------:R-:W-:Y:S01]  /*1ca90*/  IMAD.X R3, R3, 0x1, R249, P1 ;  /* 0x0000000103037824 */ /* 0x000fe200008e06f9 */
[C---:B------:R-:W-:Y:S01]  /*1caa0*/  @P6 LEA R12, P1, R2.reuse, R245, 0x1 ;  /* 0x000000f5020c6211 */ /* 0x040fe200078208ff */
[----:B------:R-:W-:Y:S01]  /*1cab0*/  @!PT LDS RZ, [RZ] ;  /* 0x00000000fffff984 */ /* 0x000fe20000000800 */
[----:B------:R-:W-:Y:S01]  /*1cac0*/  @!PT LDS RZ, [RZ] ;  /* 0x00000000fffff984 */ /* 0x000fe20000000800 */
[----:B------:R-:W-:Y:S01]  /*1cad0*/  @!PT LDS RZ, [RZ] ;  /* 0x00000000fffff984 */ /* 0x000fe20000000800 */
[----:B------:R2:W-:Y:S03]  /*1cae0*/  @P3 LDGSTS.E.BYPASS.LTC128B.128 [R235+0xc800], desc[UR6][R24.64+0x100] ;  /* 0x0c80010018eb3fae */ /* 0x0005e6000b901d46 */
[C---:B------:R-:W-:Y:S01]  /*1caf0*/  @P6 LEA.HI.X R13, R2.reuse, R247, R3, 0x1, P1 ;  /* 0x000000f7020d6211 */ /* 0x040fe200008f0c03 */
[----:B------:R2:W-:Y:S01]  /*1cb00*/  @!P3 STS.128 [R235+0xc800], RZ ;  /* 0x00c800ffeb00b388 */ /* 0x0005e20000000c00 */
[----:B------:R-:W-:-:S02]  /*1cb10*/  @P3 LEA R8, P1, R2, R245, 0x1 ;  /* 0x000000f502083211 */ /* 0x000fc400078208ff */
[C-C-:B------:R-:W-:Y:S01]  /*1cb20*/  @P4 LEA.HI.X R11, R2.reuse, R247, R3.reuse, 0x1, P0 ;  /* 0x000000f7020b4211 */ /* 0x140fe200000f0c03 */
        /* <DEDUP_REMOVED lines=51> */
.L_x_4800:
[----:B------:R-:W-:Y:S05]  /*1ce60*/  BSYNC B1 ;  /* 0x0000000000017941 */ /* 0x000fea0003800000 */
.L_x_4799:
[----:B------:R-:W-:Y:S01]  /*1ce70*/  STL [R1+0x44], R223 ;  /* 0x000044df01007387 */ /* 0x000fe20000100800 */
[----:B--2---:R-:W-:-:S03]  /*1ce80*/  MOV R16, R50 ;  /* 0x0000003200107202 */ /* 0x004fc60000000f00 */
[----:B------:R-:W-:Y:S04]  /*1ce90*/  STL [R1+0x40], R222 ;  /* 0x000040de01007387 */ /* 0x000fe80000100800 */
[----:B------:R-:W-:Y:S04]  /*1cea0*/  STL [R1+0x3c], R221 ;  /* 0x00003cdd01007387 */ /* 0x000fe80000100800 */
[----:B------:R-:W-:Y:S04]  /*1ceb0*/  STL [R1+0x38], R220 ;  /* 0x000038dc01007387 */ /* 0x000fe80000100800 */
[----:B------:R-:W-:Y:S04]  /*1cec0*/  STL [R1+0x34], R219 ;  /* 0x000034db01007387 */ /* 0x000fe80000100800 */
[----:B------:R-:W-:Y:S04]  /*1ced0*/  STL [R1+0x30], R218 ;  /* 0x000030da01007387 */ /* 0x000fe80000100800 */
[----:B------:R-:W-:Y:S04]  /*1cee0*/  STL [R1+0x2c], R217 ;  /* 0x00002cd901007387 */ /* 0x000fe80000100800 */
[----:B------:R-:W-:Y:S04]  /*1cef0*/  STL [R1+0x28], R216 ;  /* 0x000028d801007387 */ /* 0x000fe80000100800 */
[----:B------:R-:W-:Y:S04]  /*1cf00*/  STL [R1+0x24], R215 ;  /* 0x000024d701007387 */ /* 0x000fe80000100800 */
[----:B------:R2:W-:Y:S04]  /*1cf10*/  STL [R1+0x20], R214 ;  /* 0x000020d601007387 */ /* 0x0005e80000100800 */
[----:B------:R3:W4:Y:S04]  /*1cf20*/  LD.E R0, desc[UR6][R28.64+0xdc] ;  /* 0x0000dc061c007980 */ /* 0x000728000c101900 */
[----:B--2---:R-:W2:Y:S01]  /*1cf30*/  LDL.LU R214, [R1] ;  /* 0x0000000001d67983 */ /* 0x004ea20000300800 */
[----:B------:R-:W-:Y:S01]  /*1cf40*/  FMNMX.FTZ R2, R46, R41, !PT ;  /* 0x000000292e027209 */ /* 0x000fe20007810000 */
[----:B------:R-:W-:-:S02]  /*1cf50*/  IMAD.MOV.U32 R17, RZ, RZ, R49 ;  /* 0x000000ffff117224 */ /* 0x000fc400078e0031 */
[----:B------:R-:W-:Y:S01]  /*1cf60*/  STL [R1+0x1c], R213 ;  /* 0x00001cd501007387 */ /* 0x000fe20000100800 */
[----:B------:R-:W-:Y:S02]  /*1cf70*/  FMNMX.FTZ R2, R40, R2, !PT ;  /* 0x0000000228027209 */ /* 0x000fe40007810000 */
[----:B------:R-:W-:Y:S01]  /*1cf80*/  LEA R209, R42, UR4, 0x1 ;  /* 0x000000042ad17c11 */ /* 0x000fe2000f8e08ff */
[----:B------:R-:W-:Y:S01]  /*1cf90*/  STL [R1+0x18], R208 ;  /* 0x000018d001007387 */ /* 0x000fe20000100800 */
[----:B------:R-:W-:Y:S02]  /*1cfa0*/  FMNMX.FTZ R2, R38, R2, !PT ;  /* 0x0000000226027209 */ /* 0x000fe40007810000 */
[----:B------:R-:W-:Y:S01]  /*1cfb0*/  LEA R210, R43, R209, 0x1 ;  /* 0x000000d12bd27211 */ /* 0x000fe200078e08ff */
[----:B------:R-:W-:Y:S01]  /*1cfc0*/  IMAD R212, R39, 0x2, R209 ;  /* 0x0000000227d47824 */ /* 0x000fe200078e02d1 */
[----:B------:R-:W-:Y:S01]  /*1cfd0*/  FMNMX.FTZ R2, R104, R2, !PT ;  /* 0x0000000268027209 */ /* 0x000fe20007810000 */
[----:B------:R-:W-:Y:S03]  /*1cfe0*/  LDSM.16.MT88.4 R20, [R209+0x12000] ;  /* 0x01200000d114783b */ /* 0x000fe60000004200 */
[----:B-1----:R-:W-:Y:S01]  /*1cff0*/  FMNMX.FTZ R3, R105, R2, !PT ;  /* 0x0000000269037209 */ /* 0x002fe20007810000 */
[----:B------:R-:W-:Y:S01]  /*1d000*/  LDSM.16.MT88.4 R8, [R212+0x12000] ;  /* 0x01200000d408783b */ /* 0x000fe20000004200 */
[----:B------:R-:W-:-:S02]  /*1d010*/  FMNMX.FTZ R2, R47, R48, !PT ;  /* 0x000000302f027209 */ /* 0x000fc40007810000 */
[----:B------:R-:W-:Y:S01]  /*1d020*/  FMNMX.FTZ R3, R124, R3, !PT ;  /* 0x000000037c037209 */ /* 0x000fe20007810000 */
[----:B------:R-:W-:Y:S01]  /*1d030*/  LDSM.16.MT88.4 R32, [R210+0x10000] ;  /* 0x01000000d220783b */ /* 0x000fe20000004200 */
[----:B------:R-:W-:Y:S02]  /*1d040*/  FMNMX.FTZ R2, R44, R2, !PT ;  /* 0x000000022c027209 */ /* 0x000fe40007810000 */
[----:B------:R-:W-:Y:S01]  /*1d050*/  FMNMX.FTZ R150, R128, R3, !PT ;  /* 0x0000000380967209 */ /* 0x000fe20007810000 */
[----:B---3--:R-:W-:Y:S01]  /*1d060*/  LDSM.16.MT88.4 R28, [R212+0x10000] ;  /* 0x01000000d41c783b */ /* 0x008fe20000004200 */
[----:B------:R-:W-:Y:S02]  /*1d070*/  FMNMX.FTZ R2, R45, R2, !PT ;  /* 0x000000022d027209 */ /* 0x000fe40007810000 */
[----:B------:R-:W-:Y:S01]  /*1d080*/  FMNMX.FTZ R150, R251, R150, !PT ;  /* 0x00000096fb967209 */ /* 0x000fe20007810000 */
[----:B------:R-:W-:Y:S01]  /*1d090*/  LDSM.16.MT88.4 R12, [R210+0x12000] ;  /* 0x01200000d20c783b */ /* 0x000fe20000004200 */
[----:B------:R-:W-:-:S02]  /*1d0a0*/  FMNMX.FTZ R2, R129, R2, !PT ;  /* 0x0000000281027209 */ /* 0x000fc40007810000 */
[----:B------:R-:W-:Y:S01]  /*1d0b0*/  FMNMX.FTZ R150, R148, R150, !PT ;  /* 0x0000009694967209 */ /* 0x000fe20007810000 */
[----:B------:R-:W-:Y:S01]  /*1d0c0*/  STL [R1+0x14], R149 ;  /* 0x0000149501007387 */ /* 0x000fe20000100800 */
[----:B------:R-:W-:Y:S02]  /*1d0d0*/  FMNMX.FTZ R2, R132, R2, !PT ;  /* 0x0000000284027209 */ /* 0x000fe40007810000 */
[----:B------:R-:W-:Y:S02]  /*1d0e0*/  FMNMX.FTZ R150, R151, R150, !PT ;  /* 0x0000009697967209 */ /* 0x000fe40007810000 */
[----:B------:R-:W-:Y:S02]  /*1d0f0*/  FMNMX.FTZ R2, R136, R2, !PT ;  /* 0x0000000288027209 */ /* 0x000fe40007810000 */
[----:B------:R-:W-:Y:S02]  /*1d100*/  FMNMX.FTZ R150, R236, R150, !PT ;  /* 0x00000096ec967209 */ /* 0x000fe40007810000 */
[----:B------:R-:W-:-:S02]  /*1d110*/  FMNMX.FTZ R2, R137, R2, !PT ;  /* 0x0000000289027209 */ /* 0x000fc40007810000 */
[----:B------:R-:W-:Y:S02]  /*1d120*/  FMNMX.FTZ R150, R16, R150, !PT ;  /* 0x0000009610967209 */ /* 0x000fe40007810000 */
[----:B------:R-:W-:-:S04]  /*1d130*/  FMNMX.FTZ R2, R165, R2, !PT ;  /* 0x00000002a5027209 */ /* 0x000fc80007810000 */
[----:B------:R-:W-:-:S04]  /*1d140*/  FMNMX.FTZ R2, R238, R2, !PT ;  /* 0x00000002ee027209 */ /* 0x000fc80007810000 */
[----:B------:R-:W-:-:S04]  /*1d150*/  FMNMX.FTZ R2, R246, R2, !PT ;  /* 0x00000002f6027209 */ /* 0x000fc80007810000 */
[----:B------:R-:W-:-:S04]  /*1d160*/  FMNMX.FTZ R2, R248, R2, !PT ;  /* 0x00000002f8027209 */ /* 0x000fc80007810000 */
[----:B------:R-:W-:-:S04]  /*1d170*/  FMNMX.FTZ R2, R17, R2, !PT ;  /* 0x0000000211027209 */ /* 0x000fc80007810000 */
[----:B------:R-:W-:-:S04]  /*1d180*/  FMNMX.FTZ R2, R175, R2, !PT ;  /* 0x00000002af027209 */ /* 0x000fc80007810000 */
[----:B------:R-:W-:-:S04]  /*1d190*/  FMNMX.FTZ R2, R174, R2, !PT ;  /* 0x00000002ae027209 */ /* 0x000fc80007810000 */
[----:B------:R-:W-:-:S05]  /*1d1a0*/  FMNMX.FTZ R2, R153, R2, !PT ;  /* 0x0000000299027209 */ /* 0x000fca0007810000 */
[----:B------:R-:W1:Y:S02]  /*1d1b0*/  SHFL.BFLY PT, R3, R2, 0x2, 0x1f ;  /* 0x0c401f0002037f89 */ /* 0x000e6400000e0000 */
[----:B-1----:R-:W-:-:S05]  /*1d1c0*/  FMNMX.FTZ R2, R2, R3, !PT ;  /* 0x0000000302027209 */ /* 0x002fca0007810000 */
[----:B------:R-:W1:Y:S01]  /*1d1d0*/  SHFL.BFLY PT, R18, R2, 0x1, 0x1f ;  /* 0x0c201f0002127f89 */ /* 0x000e6200000e0000 */
[----:B------:R-:W-:-:S05]  /*1d1e0*/  LEA R211, R39, R210, 0x1 ;  /* 0x000000d227d37211 */ /* 0x000fca00078e08ff */
[----:B------:R-:W-:Y:S01]  /*1d1f0*/  LDSM.16.MT88.4 R24, [R211+0x10000] ;  /* 0x01000000d318783b */ /* 0x000fe20000004200 */
[----:B-1----:R-:W-:Y:S02]  /*1d200*/  FMNMX.FTZ R18, R2, R18, !PT ;  /* 0x0000001202127209 */ /* 0x002fe40007810000 */
[----:B--2---:R-:W-:-:S04]  /*1d210*/  FMNMX.FTZ R150, R214, R150, !PT ;  /* 0x00000096d6967209 */ /* 0x004fc80007810000 */
[----:B------:R-:W-:-:S04]  /*1d220*/  FMNMX.FTZ R150, R154, R150, !PT ;  /* 0x000000969a967209 */ /* 0x000fc80007810000 */
[----:B------:R-:W-:-:S05]  /*1d230*/  FMNMX.FTZ R150, R176, R150, !PT ;  /* 0x00000096b0967209 */ /* 0x000fca0007810000 */
[----:B------:R-:W1:Y:S02]  /*1d240*/  SHFL.BFLY PT, R4, R150, 0x2, 0x1f ;  /* 0x0c401f0096047f89 */ /* 0x000e6400000e0000 */
[----:B-1----:R-:W-:-:S05]  /*1d250*/  FMNMX.FTZ R150, R150, R4, !PT ;  /* 0x0000000496967209 */ /* 0x002fca0007810000 */
[----:B------:R-:W1:Y:S02]  /*1d260*/  SHFL.BFLY PT, R4, R150, 0x1, 0x1f ;  /* 0x0c201f0096047f89 */ /* 0x000e6400000e0000 */
[----:B-1----:R-:W-:-:S04]  /*1d270*/  FMNMX.FTZ R150, R150, R4, !PT ;  /* 0x0000000496967209 */ /* 0x002fc80007810000 */
[----:B------:R-:W-:Y:S01]  /*1d280*/  FSETP.NEU.FTZ.AND P0, PT, R150, -INF , PT ;  /* 0xff8000009600780b */ /* 0x000fe20003f1d000 */
[----:B----4-:R-:W-:-:S05]  /*1d290*/  FMUL.FTZ R3, R0, R150 ;  /* 0x0000009600037220 */ /* 0x010fca0000410000 */
[----:B------:R-:W-:-:S05]  /*1d2a0*/  FSEL R3, R3, RZ, P0 ;  /* 0x000000ff03037208 */ /* 0x000fca0000000000 */
[-CC-:B------:R-:W-:Y:S01]  /*1d2b0*/  FFMA.FTZ R4, R46, R0.reuse, -R3.reuse ;  /* 0x000000002e047223 */ /* 0x180fe20000010803 */
[-CC-:B------:R-:W-:Y:S01]  /*1d2c0*/  FFMA.FTZ R2, R41, R0.reuse, -R3.reuse ;  /* 0x0000000029027223 */ /* 0x180fe20000010803 */
[----:B------:R-:W-:Y:S02]  /*1d2d0*/  FSETP.NEU.FTZ.AND P0, PT, R18, -INF , PT ;  /* 0xff8000001200780b */ /* 0x000fe40003f1d000 */
[----:B------:R1:W-:Y:S08]  /*1d2e0*/  MUFU.EX2 R19, R4 ;  /* 0x0000000400137308 */ /* 0x0003f00000000800 */
[----:B------:R2:W-:Y:S01]  /*1d2f0*/  MUFU.EX2 R213, R2 ;  /* 0x0000000200d57308 */ /* 0x0005e20000000800 */
[----:B-1----:R-:W-:-:S02]  /*1d300*/  FFMA.FTZ R4, R40, R0, -R3 ;  /* 0x0000000028047223 */ /* 0x002fc40000010803 */
[----:B------:R-:W1:Y:S05]  /*1d310*/  LDSM.16.MT88.4 R40, [R209+0x10000] ;  /* 0x01000000d128783b */ /* 0x000e6a0000004200 */
[----:B------:R3:W-:Y:S01]  /*1d320*/  MUFU.EX2 R159, R4 ;  /* 0x00000004009f7308 */ /* 0x0007e20000000800 */
[----:B--2---:R-:W-:-:S05]  /*1d330*/  FMUL.FTZ R2, R0, R18 ;  /* 0x0000001200027220 */ /* 0x004fca0000410000 */
[----:B------:R-:W-:Y:S01]  /*1d340*/  FSEL R2, R2, RZ, P0 ;  /* 0x000000ff02027208 */ /* 0x000fe20000000000 */
[-C--:B---3--:R-:W-:Y:S02]  /*1d350*/  FFMA.FTZ R4, R38, R0.reuse, -R3 ;  /* 0x0000000026047223 */ /* 0x088fe40000010803 */
[----:B------:R-:W-:Y:S02]  /*1d360*/  LDSM.16.MT88.4 R36, [R211+0x12000] ;  /* 0x01200000d324783b */ /* 0x000fe40000004200 */
[----:B------:R2:W3:Y:S02]  /*1d370*/  MUFU.EX2 R215, R4 ;  /* 0x0000000400d77308 */ /* 0x0004e40000000800 */
[----:B--2---:R-:W-:-:S06]  /*1d380*/  FFMA.FTZ R4, R47, R0, -R2 ;  /* 0x000000002f047223 */ /* 0x004fcc0000010802 */
[----:B------:R2:W-:Y:S02]  /*1d390*/  MUFU.EX2 R208, R4 ;  /* 0x0000000400d07308 */ /* 0x0005e40000000800 */
[-CC-:B--2---:R-:W-:Y:S01]  /*1d3a0*/  FFMA.FTZ R4, R48, R0.reuse, -R2.reuse ;  /* 0x0000000030047223 */ /* 0x184fe20000010802 */
[----:B---3--:R-:W-:Y:S01]  /*1d3b0*/  F2FP.F16.F32.PACK_AB R6, R215, R159 ;  /* 0x0000009fd706723e */ /* 0x008fe200000000ff */
[----:B------:R-:W-:Y:S04]  /*1d3c0*/  LDSM.16.MT88.4 R48, [R212+0x14000] ;  /* 0x01400000d430783b */ /* 0x000fe80000004200 */
[----:B------:R2:W3:Y:S02]  /*1d3d0*/  MUFU.EX2 R155, R4 ;  /* 0x00000004009b7308 */ /* 0x0004e40000000800 */
[----:B--2---:R-:W-:-:S06]  /*1d3e0*/  FFMA.FTZ R4, R44, R0, -R2 ;  /* 0x000000002c047223 */ /* 0x004fcc0000010802 */
[----:B------:R2:W-:Y:S02]  /*1d3f0*/  MUFU.EX2 R139, R4 ;  /* 0x00000004008b7308 */ /* 0x0005e40000000800 */
[----:B--2---:R-:W-:Y:S01]  /*1d400*/  FFMA.FTZ R4, R45, R0, -R2 ;  /* 0x000000002d047223 */ /* 0x004fe20000010802 */
[----:B---3--:R-:W-:Y:S01]  /*1d410*/  F2FP.F16.F32.PACK_AB R5, R155, R208 ;  /* 0x000000d09b05723e */ /* 0x008fe200000000ff */
[----:B------:R-:W-:Y:S04]  /*1d420*/  LDSM.16.MT88.4 R44, [R209+0x14000] ;  /* 0x01400000d12c783b */ /* 0x000fe80000004200 */
[----:B------:R2:W3:Y:S02]  /*1d430*/  MUFU.EX2 R216, R4 ;  /* 0x0000000400d87308 */ /* 0x0004e40000000800 */
[----:B--2---:R-:W-:-:S02]  /*1d440*/  F2FP.F16.F32.PACK_AB R4, R213, R19 ;  /* 0x00000013d504723e */ /* 0x004fc400000000ff */
[----:B---3--:R-:W-:-:S07]  /*1d450*/  F2FP.F16.F32.PACK_AB R7, R216, R139 ;  /* 0x0000008bd807723e */ /* 0x008fce00000000ff */
[C---:B------:R-:W-:Y:S06]  /*1d460*/  HMMA.16816.F32 R88, R4.reuse, R24, RZ ;  /* 0x000000180458723c */ /* 0x040fec00000018ff */
[C---:B------:R-:W-:Y:S01]  /*1d470*/  HMMA.16816.F32 R116, R4.reuse, R26, RZ ;  /* 0x0000001a0474723c */ /* 0x040fe200000018ff */
[----:B------:R-:W2:Y:S05]  /*1d480*/  LDSM.16.MT88.4 R24, [R211+0x14000] ;  /* 0x01400000d318783b */ /* 0x000eaa0000004200 */
[----:B------:R-:W-:Y:S07]  /*1d490*/  HMMA.16816.F32 R76, R4, R8, RZ ;  /* 0x00000008044c723c */ /* 0x000fee00000018ff */
[----:B------:R-:W-:-:S04]  /*1d4a0*/  FFMA.FTZ R8, R104, R0, -R3 ;  /* 0x0000000068087223 */ /* 0x000fc80000010803 */
[----:B------:R3:W-:Y:S01]  /*1d4b0*/  MUFU.EX2 R217, R8 ;  /* 0x0000000800d97308 */ /* 0x0007e20000000800 */
[----:B-1----:R-:W-:Y:S01]  /*1d4c0*/  HMMA.16816.F32 R100, R4, R40, RZ ;  /* 0x000000280464723c */ /* 0x002fe200000018ff */
[----:B---3--:R-:W-:-:S06]  /*1d4d0*/  FFMA.FTZ R8, R105, R0, -R3 ;  /* 0x0000000069087223 */ /* 0x008fcc0000010803 */
[----:B------:R1:W3:Y:S01]  /*1d4e0*/  MUFU.EX2 R149, R8 ;  /* 0x0000000800957308 */ /* 0x0002e20000000800 */
[C---:B------:R-:W-:Y:S01]  /*1d4f0*/  HMMA.16816.F32 R64, R4.reuse, R42, RZ ;  /* 0x0000002a0440723c */ /* 0x040fe200000018ff */
[----:B------:R-:W4:Y:S05]  /*1d500*/  LDSM.16.MT88.4 R40, [R210+0x14000] ;  /* 0x01400000d228783b */ /* 0x000f2a0000004200 */
[----:B------:R-:W-:Y:S01]  /*1d510*/  HMMA.16816.F32 R96, R4, R32, RZ ;  /* 0x000000200460723c */ /* 0x000fe200000018ff */
[----:B-1----:R-:W-:-:S04]  /*1d520*/  FFMA.FTZ R8, R124, R0, -R3 ;  /* 0x000000007c087223 */ /* 0x002fc80000010803 */
[----:B------:R1:W-:Y:S01]  /*1d530*/  MUFU.EX2 R166, R8 ;  /* 0x0000000800a67308 */ /* 0x0003e20000000800 */
[C---:B------:R-:W-:Y:S01]  /*1d540*/  HMMA.16816.F32 R60, R4.reuse, R34, RZ ;  /* 0x00000022043c723c */ /* 0x040fe200000018ff */
[----:B------:R-:W3:Y:S05]  /*1d550*/  LDSM.16.MT88.4 R32, [R209+0x16000] ;  /* 0x01600000d120783b */ /* 0x000eea0000004200 */
[C---:B------:R-:W-:Y:S06]  /*1d560*/  HMMA.16816.F32 R92, R4.reuse, R28, RZ ;  /* 0x0000001c045c723c */ /* 0x040fec00000018ff */
[----:B------:R-:W-:Y:S01]  /*1d570*/  HMMA.16816.F32 R120, R4, R30, RZ ;  /* 0x0000001e0478723c */ /* 0x000fe200000018ff */
[----:B------:R-:W3:Y:S01]  /*1d580*/  LDSM.16.MT88.4 R28, [R210+0x16000] ;  /* 0x01600000d21c783b */ /* 0x000ee20000004200 */
[----:B-1----:R-:W-:-:S04]  /*1d590*/  FFMA.FTZ R8, R128, R0, -R3 ;  /* 0x0000000080087223 */ /* 0x002fc80000010803 */
[C---:B------:R-:W-:Y:S01]  /*1d5a0*/  HMMA.16816.F32 R84, R4.reuse, R20, RZ ;  /* 0x000000140454723c */ /* 0x040fe200000018ff */
[----:B------:R1:W-:Y:S05]  /*1d5b0*/  MUFU.EX2 R156, R8 ;  /* 0x00000008009c7308 */ /* 0x0003ea0000000800 */
[C---:B------:R-:W-:Y:S01]  /*1d5c0*/  HMMA.16816.F32 R56, R4.reuse, R22, RZ ;  /* 0x000000160438723c */ /* 0x040fe200000018ff */
[----:B------:R-:W3:Y:S05]  /*1d5d0*/  LDSM.16.MT88.4 R20, [R212+0x16000] ;  /* 0x01600000d414783b */ /* 0x000eea0000004200 */
[C---:B------:R-:W-:Y:S06]  /*1d5e0*/  HMMA.16816.F32 R80, R4.reuse, R12, RZ ;  /* 0x0000000c0450723c */ /* 0x040fec00000018ff */
[----:B------:R-:W-:Y:S01]  /*1d5f0*/  HMMA.16816.F32 R52, R4, R14, RZ ;  /* 0x0000000e0434723c */ /* 0x000fe200000018ff */
[----:B------:R-:W3:Y:S01]  /*1d600*/  LDSM.16.MT88.4 R12, [R211+0x16000] ;  /* 0x01600000d30c783b */ /* 0x000ee20000004200 */
[----:B-1----:R-:W-:-:S04]  /*1d610*/  FFMA.FTZ R8, R129, R0, -R2 ;  /* 0x0000000081087223 */ /* 0x002fc80000010802 */
[----:B------:R1:W-:Y:S01]  /*1d620*/  MUFU.EX2 R164, R8 ;  /* 0x0000000800a47308 */ /* 0x0003e20000000800 */
[----:B--2---:R-:W-:Y:S01]  /*1d630*/  HMMA.16816.F32 R128, R4, R24, RZ ;  /* 0x000000180480723c */ /* 0x004fe200000018ff */
[----:B-1----:R-:W-:-:S05]  /*1d640*/  FFMA.FTZ R8, R132, R0, -R2 ;  /* 0x0000000084087223 */ /* 0x002fca0000010802 */
[----:B------:R-:W-:Y:S01]  /*1d650*/  HMMA.16816.F32 R132, R4, R26, RZ ;  /* 0x0000001a0484723c */ /* 0x000fe200000018ff */
[----:B------:R-:W1:Y:S01]  /*1d660*/  LDSM.16.MT88.4 R24, [R210+0x10800] ;  /* 0x01080000d218783b */ /* 0x000e620000004200 */
[----:B------:R2:W1:Y:S02]  /*1d670*/  MUFU.EX2 R167, R8 ;  /* 0x0000000800a77308 */ /* 0x0004640000000800 */
[----:B--2---:R-:W-:-:S06]  /*1d680*/  FFMA.FTZ R8, R136, R0, -R2 ;  /* 0x0000000088087223 */ /* 0x004fcc0000010802 */
[----:B------:R2:W-:Y:S01]  /*1d690*/  MUFU.EX2 R152, R8 ;  /* 0x0000000800987308 */ /* 0x0005e20000000800 */
[C---:B------:R-:W-:Y:S06]  /*1d6a0*/  HMMA.16816.F32 R72, R4.reuse, R36, RZ ;  /* 0x000000240448723c */ /* 0x040fec00000018ff */
[----:B------:R-:W-:Y:S01]  /*1d6b0*/  HMMA.16816.F32 R108, R4, R38, RZ ;  /* 0x00000026046c723c */ /* 0x000fe200000018ff */
[----:B------:R-:W1:Y:S01]  /*1d6c0*/  LDSM.16.MT88.4 R36, [R209+0x10800] ;  /* 0x01080000d124783b */ /* 0x000e620000004200 */
[----:B--2---:R-:W-:-:S04]  /*1d6d0*/  FFMA.FTZ R8, R137, R0, -R2 ;  /* 0x0000000089087223 */ /* 0x004fc80000010802 */
[----:B------:R2:W1:Y:S01]  /*1d6e0*/  MUFU.EX2 R138, R8 ;  /* 0x00000008008a7308 */ /* 0x0004620000000800 */
[C---:B------:R-:W-:Y:S06]  /*1d6f0*/  HMMA.16816.F32 R68, R4.reuse, R44, RZ ;  /* 0x0000002c0444723c */ /* 0x040fec00000018ff */
[C---:B----4-:R-:W-:Y:S06]  /*1d700*/  HMMA.16816.F32 R104, R4.reuse, R40, RZ ;  /* 0x000000280468723c */ /* 0x050fec00000018ff */
[C---:B------:R-:W-:Y:S06]  /*1d710*/  HMMA.16816.F32 R124, R4.reuse, R48, RZ ;  /* 0x00000030047c723c */ /* 0x040fec00000018ff */
[C---:B------:R-:W-:Y:S01]  /*1d720*/  HMMA.16816.F32 R112, R4.reuse, R10, RZ ;  /* 0x0000000a0470723c */ /* 0x040fe200000018ff */
[----:B--2---:R-:W-:Y:S05]  /*1d730*/  LDSM.16.MT88.4 R8, [R209+0x12800] ;  /* 0x01280000d108783b */ /* 0x004fea0000004200 */
[C---:B------:R-:W-:Y:S06]  /*1d740*/  HMMA.16816.F32 R44, R4.reuse, R46, RZ ;  /* 0x0000002e042c723c */ /* 0x040fec00000018ff */
[C---:B------:R-:W-:Y:S06]  /*1d750*/  HMMA.16816.F32 R40, R4.reuse, R42, RZ ;  /* 0x0000002a0428723c */ /* 0x040fec00000018ff */
[C---:B------:R-:W-:Y:S06]  /*1d760*/  HMMA.16816.F32 R48, R4.reuse, R50, RZ ;  /* 0x000000320430723c */ /* 0x040fec00000018ff */
[C---:B---3--:R-:W-:Y:S06]  /*1d770*/  HMMA.16816.F32 R140, R4.reuse, R32, RZ ;  /* 0x00000020048c723c */ /* 0x048fec00000018ff */
[C---:B------:R-:W-:Y:S01]  /*1d780*/  HMMA.16816.F32 R144, R4.reuse, R34, RZ ;  /* 0x000000220490723c */ /* 0x040fe200000018ff */
[----:B------:R-:W2:Y:S05]  /*1d790*/  LDSM.16.MT88.4 R32, [R212+0x10800] ;  /* 0x01080000d420783b */ /* 0x000eaa0000004200 */
[C---:B------:R-:W-:Y:S06]  /*1d7a0*/  HMMA.16816.F32 R160, R4.reuse, R28, RZ ;  /* 0x0000001c04a0723c */ /* 0x040fec00000018ff */
[C---:B------:R-:W-:Y:S06]  /*1d7b0*/  HMMA.16816.F32 R168, R4.reuse, R30, RZ ;  /* 0x0000001e04a8723c */ /* 0x040fec00000018ff */
[C---:B------:R-:W-:Y:S06]  /*1d7c0*/  HMMA.16816.F32 R180, R4.reuse, R20, RZ ;  /* 0x0000001404b4723c */ /* 0x040fec00000018ff */
[C---:B------:R-:W-:Y:S06]  /*1d7d0*/  HMMA.16816.F32 R184, R4.reuse, R22, RZ ;  /* 0x0000001604b8723c */ /* 0x040fec00000018ff */
[C---:B------:R-:W-:Y:S06]  /*1d7e0*/  HMMA.16816.F32 R200, R4.reuse, R12, RZ ;  /* 0x0000000c04c8723c */ /* 0x040fec00000018ff */
[----:B------:R-:W-:Y:S01]  /*1d7f0*/  HMMA.16816.F32 R196, R4, R14, RZ ;  /* 0x0000000e04c4723c */ /* 0x000fe200000018ff */
[----:B------:R-:W3:Y:S06]  /*1d800*/  LDSM.16.MT88.4 R12, [R211+0x10800] ;  /* 0x01080000d30c783b */ /* 0x000eec0000004200 */
[----:B------:R-:W-:-:S02]  /*1d810*/  F2FP.F16.F32.PACK_AB R4, R149, R217 ;  /* 0x000000d99504723e */ /* 0x000fc400000000ff */
[----:B-1----:R-:W-:Y:S02]  /*1d820*/  F2FP.F16.F32.PACK_AB R5, R167, R164 ;  /* 0x000000a4a705723e */ /* 0x002fe400000000ff */
[----:B------:R-:W-:Y:S02]  /*1d830*/  F2FP.F16.F32.PACK_AB R6, R156, R166 ;  /* 0x000000a69c06723e */ /* 0x000fe400000000ff */
[----:B------:R-:W-:-:S07]  /*1d840*/  F2FP.F16.F32.PACK_AB R7, R138, R152 ;  /* 0x000000988a07723e */ /* 0x000fce00000000ff */
[C---:B------:R-:W-:Y:S06]  /*1d850*/  HMMA.16816.F32 R20, R4.reuse, R24, R96 ;  /* 0x000000180414723c */ /* 0x040fec0000001860 */
[C---:B------:R-:W-:Y:S06]  /*1d860*/  HMMA.16816.F32 R188, R4.reuse, R36, R100 ;  /* 0x0000002404bc723c */ /* 0x040fec0000001864 */
[----:B------:R-:W-:-:S12]  /*1d870*/  HMMA.16816.F32 R100, R4, R38, R64 ;  /* 0x000000260464723c */ /* 0x000fd80000001840 */
[----:B------:R-:W-:Y:S01]  /*1d880*/  IMAD.MOV.U32 R38, RZ, RZ, R22 ;  /* 0x000000ffff267224 */ /* 0x000fe200078e0016 */
[----:B------:R-:W-:Y:S01]  /*1d890*/  MOV R36, R23 ;  /* 0x0000001700247202 */ /* 0x000fe20000000f00 */
[----:B------:R-:W-:Y:S01]  /*1d8a0*/  IMAD.MOV.U32 R31, RZ, RZ, R20 ;  /* 0x000000ffff1f7224 */ /* 0x000fe200078e0014 */
[----:B------:R-:W-:Y:S02]  /*1d8b0*/  MOV R30, R21 ;  /* 0x00000015001e7202 */ /* 0x000fe40000000f00 */
[C---:B------:R-:W-:Y:S06]  /*1d8c0*/  HMMA.16816.F32 R20, R4.reuse, R26, R60 ;  /* 0x0000001a0414723c */ /* 0x040fec000000183c */
[C---:B--2---:R-:W-:Y:S06]  /*1d8d0*/  HMMA.16816.F32 R24, R4.reuse, R32, R92 ;  /* 0x000000200418723c */ /* 0x044fec000000185c */
[----:B------:R-:W-:-:S12]  /*1d8e0*/  HMMA.16816.F32 R32, R4, R34, R120 ;  /* 0x000000220420723c */ /* 0x000fd80000001878 */
[----:B------:R-:W-:Y:S01]  /*1d8f0*/  IMAD.MOV.U32 R29, RZ, RZ, R21 ;  /* 0x000000ffff1d7224 */ /* 0x000fe200078e0015 */
[----:B------:R-:W-:Y:S01]  /*1d900*/  MOV R28, R20 ;  /* 0x00000014001c7202 */ /* 0x000fe20000000f00 */
[----:B------:R-:W-:Y:S01]  /*1d910*/  IMAD.MOV.U32 R223, RZ, RZ, R22 ;  /* 0x000000ffffdf7224 */ /* 0x000fe200078e0016 */
[----:B------:R-:W-:Y:S02]  /*1d920*/  MOV R222, R23 ;  /* 0x0000001700de7202 */ /* 0x000fe40000000f00 */
[----:B------:R-:W1:Y:S01]  /*1d930*/  LDSM.16.MT88.4 R20, [R210+0x12800] ;  /* 0x01280000d214783b */ /* 0x000e620000004200 */
[----:B------:R-:W-:Y:S01]  /*1d940*/  IMAD.MOV.U32 R61, RZ, RZ, R26 ;  /* 0x000000ffff3d7224 */ /* 0x000fe200078e001a */
[----:B------:R-:W-:Y:S01]  /*1d950*/  MOV R60, R24 ;  /* 0x00000018003c7202 */ /* 0x000fe20000000f00 */
[----:B------:R-:W-:Y:S01]  /*1d960*/  IMAD.MOV.U32 R39, RZ, RZ, R25 ;  /* 0x000000ffff277224 */ /* 0x000fe200078e0019 */
[----:B------:R-:W-:Y:S02]  /*1d970*/  MOV R92, R27 ;  /* 0x0000001b005c7202 */ /* 0x000fe40000000f00 */
[----:B------:R-:W2:Y:S01]  /*1d980*/  LDSM.16.MT88.4 R24, [R212+0x12800] ;  /* 0x01280000d418783b */ /* 0x000ea20000004200 */
[----:B------:R-:W-:Y:S01]  /*1d990*/  IMAD.MOV.U32 R221, RZ, RZ, R32 ;  /* 0x000000ffffdd7224 */ /* 0x000fe200078e0020 */
[----:B------:R-:W-:Y:S01]  /*1d9a0*/  MOV R220, R33 ;  /* 0x0000002100dc7202 */ /* 0x000fe20000000f00 */
[----:B------:R-:W-:Y:S01]  /*1d9b0*/  IMAD.MOV.U32 R219, RZ, RZ, R34 ;  /* 0x000000ffffdb7224 */ /* 0x000fe200078e0022 */
[----:B------:R-:W-:-:S02]  /*1d9c0*/  MOV R218, R35 ;  /* 0x0000002300da7202 */ /* 0x000fc40000000f00 */
[----:B------:R-:W4:Y:S01]  /*1d9d0*/  LDSM.16.MT88.4 R32, [R211+0x12800] ;  /* 0x01280000d320783b */ /* 0x000f220000004200 */
[----:B------:R-:W-:Y:S01]  /*1d9e0*/  IMAD.MOV.U32 R158, RZ, RZ, R190 ;  /* 0x000000ffff9e7224 */ /* 0x000fe200078e00be */
[----:B------:R-:W-:Y:S01]  /*1d9f0*/  MOV R157, R191 ;  /* 0x000000bf009d7202 */ /* 0x000fe20000000f00 */
[----:B------:R-:W-:Y:S01]  /*1da00*/  IMAD.MOV.U32 R137, RZ, RZ, R188 ;  /* 0x000000ffff897224 */ /* 0x000fe200078e00bc */
[----:B------:R-:W-:Y:S01]  /*1da10*/  MOV R136, R189 ;  /* 0x000000bd00887202 */ /* 0x000fe20000000f00 */
[----:B------:R-:W-:Y:S01]  /*1da20*/  IMAD.MOV.U32 R67, RZ, RZ, R176 ;  /* 0x000000ffff437224 */ /* 0x000fe200078e00b0 */
[C---:B------:R-:W-:Y:S06]  /*1da30*/  HMMA.16816.F32 R188, R4.reuse, R8, R84 ;  /* 0x0000000804bc723c */ /* 0x040fec0000001854 */
[----:B------:R-:W-:Y:S01]  /*1da40*/  HMMA.16816.F32 R176, R4, R10, R56 ;  /* 0x0000000a04b0723c */ /* 0x000fe20000001838 */
[----:B------:R-:W4:Y:S01]  /*1da50*/  LDSM.16.MT88.4 R8, [R210+0x14800] ;  /* 0x01480000d208783b */ /* 0x000f220000004200 */
[----:B------:R-:W-:Y:S01]  /*1da60*/  MOV R66, R175 ;  /* 0x000000af00427202 */ /* 0x000fe20000000f00 */
[----:B------:R-:W-:-:S03]  /*1da70*/  IMAD.MOV.U32 R65, RZ, RZ, R174 ;  /* 0x000000ffff417224 */ /* 0x000fc600078e00ae */
[C---:B---3--:R-:W-:Y:S06]  /*1da80*/  HMMA.16816.F32 R204, R4.reuse, R12, R88 ;  /* 0x0000000c04cc723c */ /* 0x048fec0000001858 */
[----:B------:R-:W-:Y:S01]  /*1da90*/  HMMA.16816.F32 R192, R4, R14, R116 ;  /* 0x0000000e04c0723c */ /* 0x000fe20000001874 */
[----:B------:R-:W3:Y:S01]  /*1daa0*/  LDSM.16.MT88.4 R12, [R209+0x14800] ;  /* 0x01480000d10c783b */ /* 0x000ee20000004200 */
[----:B------:R-:W-:Y:S01]  /*1dab0*/  IMAD.MOV.U32 R91, RZ, RZ, R29 ;  /* 0x000000ffff5b7224 */ /* 0x000fe200078e001d */
[----:B------:R-:W-:-:S03]  /*1dac0*/  MOV R90, R28 ;  /* 0x0000001c005a7202 */ /* 0x000fc60000000f00 */
[----:B-1----:R-:W-:Y:S01]  /*1dad0*/  HMMA.16816.F32 R172, R4, R20, R80 ;  /* 0x0000001404ac723c */ /* 0x002fe20000001850 */
[----:B------:R-:W-:-:S06]  /*1dae0*/  MOV R37, R165 ;  /* 0x000000a500257202 */ /* 0x000fcc0000000f00 */
[----:B------:R-:W-:Y:S01]  /*1daf0*/  MOV R81, R31 ;  /* 0x0000001f00517202 */ /* 0x000fe20000000f00 */
[----:B------:R-:W-:Y:S02]  /*1db00*/  IMAD.MOV.U32 R80, RZ, RZ, R30 ;  /* 0x000000ffff507224 */ /* 0x000fe400078e001e */
[----:B------:R-:W1:Y:S01]  /*1db10*/  LDSM.16.MT88.4 R28, [R211+0x14800] ;  /* 0x01480000d31c783b */ /* 0x000e620000004200 */
        /* <DEDUP_REMOVED lines=15> */
[----:B--2---:R-:W-:Y:S01]  /*1dc10*/  HMMA.16816.F32 R156, R4, R24, R76 ;  /* 0x00000018049c723c */ /* 0x004fe2000000184c */
[----:B------:R-:W-:Y:S01]  /*1dc20*/  IMAD.MOV.U32 R86, RZ, RZ, R39 ;  /* 0x000000ffff567224 */ /* 0x000fe200078e0027 */
[----:B------:R-:W-:Y:S01]  /*1dc30*/  MOV R116, R38 ;  /* 0x0000002600747202 */ /* 0x000fe20000000f00 */
[----:B------:R-:W-:-:S03]  /*1dc40*/  IMAD.MOV.U32 R117, RZ, RZ, R36 ;  /* 0x000000ffff757224 */ /* 0x000fc600078e0024 */
[C---:B------:R-:W-:Y:S01]  /*1dc50*/  HMMA.16816.F32 R152, R4.reuse, R26, R112 ;  /* 0x0000001a0498723c */ /* 0x040fe20000001870 */
[----:B------:R-:W2:Y:S05]  /*1dc60*/  LDSM.16.MT88.4 R24, [R210+0x16800] ;  /* 0x01680000d218783b */ /* 0x000eaa0000004200 */
[C---:B------:R-:W-:Y:S01]  /*1dc70*/  HMMA.16816.F32 R164, R4.reuse, R22, R52 ;  /* 0x0000001604a4723c */ /* 0x040fe20000001834 */
[----:B------:R-:W2:Y:S05]  /*1dc80*/  LDSM.16.MT88.4 R20, [R212+0x14800] ;  /* 0x01480000d414783b */ /* 0x000eaa0000004200 */
[C---:B----4-:R-:W-:Y:S06]  /*1dc90*/  HMMA.16816.F32 R136, R4.reuse, R32, R72 ;  /* 0x000000200488723c */ /* 0x050fec0000001848 */
[----:B------:R-:W-:Y:S01]  /*1dca0*/  HMMA.16816.F32 R120, R4, R34, R108 ;  /* 0x000000220478723c */ /* 0x000fe2000000186c */
[----:B------:R-:W4:Y:S06]  /*1dcb0*/  LDSM.16.MT88.4 R32, [R209+0x16800] ;  /* 0x01680000d120783b */ /* 0x000f2c0000004200 */
[----:B------:R-:W-:-:S02]  /*1dcc0*/  IMAD.MOV.U32 R111, RZ, RZ, R37 ;  /* 0x000000ffff6f7224 */ /* 0x000fc400078e0025 */
[----:B------:R-:W4:Y:S01]  /*1dcd0*/  LDSM.16.MT88.4 R36, [R212+0x16800] ;  /* 0x01680000d424783b */ /* 0x000f220000004200 */
[----:B------:R-:W-:Y:S07]  /*1dce0*/  HMMA.16816.F32 R76, R4, R8, R104 ;  /* 0x00000008044c723c */ /* 0x000fee0000001868 */
[----:B------:R-:W-:-:S04]  /*1dcf0*/  FFMA.FTZ R8, R251, R0, -R3 ;  /* 0x00000000fb087223 */ /* 0x000fc80000010803 */
[----:B------:R3:W-:Y:S01]  /*1dd00*/  MUFU.EX2 R108, R8 ;  /* 0x00000008006c7308 */ /* 0x0007e20000000800 */
[----:B------:R-:W-:Y:S01]  /*1dd10*/  IMAD.MOV.U32 R87, RZ, RZ, R61 ;  /* 0x000000ffff577224 */ /* 0x000fe200078e003d */
[----:B------:R-:W-:Y:S01]  /*1dd20*/  MOV R85, R60 ;  /* 0x0000003c00557202 */ /* 0x000fe20000000f00 */
[----:B---3--:R-:W-:-:S05]  /*1dd30*/  FFMA.FTZ R8, R148, R0, -R3 ;  /* 0x0000000094087223 */ /* 0x008fca0000010803 */
[----:B------:R3:W2:Y:S01]  /*1dd40*/  MUFU.EX2 R109, R8 ;  /* 0x00000008006d7308 */ /* 0x0006a20000000800 */
[----:B------:R-:W-:Y:S01]  /*1dd50*/  HMMA.16816.F32 R60, R4, R14, R44 ;  /* 0x0000000e043c723c */ /* 0x000fe2000000182c */
[----:B------:R-:W-:-:S06]  /*1dd60*/  IMAD.MOV.U32 R110, RZ, RZ, R83 ;  /* 0x000000ffff6e7224 */ /* 0x000fcc00078e0053 */
[----:B------:R-:W-:Y:S01]  /*1dd70*/  IMAD.MOV.U32 R45, RZ, RZ, R111 ;  /* 0x000000ffff2d7224 */ /* 0x000fe200078e006f */
[----:B------:R-:W-:Y:S01]  /*1dd80*/  MOV R111, R84 ;  /* 0x00000054006f7202 */ /* 0x000fe20000000f00 */
[----:B------:R-:W-:Y:S01]  /*1dd90*/  IMAD.MOV.U32 R84, RZ, RZ, R16 ;  /* 0x000000ffff547224 */ /* 0x000fe200078e0010 */
[----:B------:R-:W-:Y:S01]  /*1dda0*/  HMMA.16816.F32 R112, R4, R12, R68 ;  /* 0x0000000c0470723c */ /* 0x000fe20000001844 */
[----:B------:R-:W-:Y:S02]  /*1ddb0*/  IMAD.MOV.U32 R47, RZ, RZ, R81 ;  /* 0x000000ffff2f7224 */ /* 0x000fe400078e0051 */
[----:B---3--:R-:W-:-:S03]  /*1ddc0*/  FFMA.FTZ R8, R151, R0, -R3 ;  /* 0x0000000097087223 */ /* 0x008fc60000010803 */
[----:B-1----:R-:W-:Y:S01]  /*1ddd0*/  HMMA.16816.F32 R68, R4, R28, R128 ;  /* 0x0000001c0444723c */ /* 0x002fe20000001880 */
[----:B------:R-:W-:Y:S01]  /*1dde0*/  MOV R46, R80 ;  /* 0x00000050002e7202 */ /* 0x000fe20000000f00 */
[----:B------:R-:W1:Y:S01]  /*1ddf0*/  LDSM.16.MT88.4 R12, [R211+0x16800] ;  /* 0x01680000d30c783b */ /* 0x000e620000004200 */
[----:B------:R3:W-:Y:S01]  /*1de00*/  MUFU.EX2 R16, R8 ;  /* 0x0000000800107308 */ /* 0x0007e20000000800 */
[----:B------:R-:W-:-:S03]  /*1de10*/  IMAD.MOV.U32 R80, RZ, RZ, R64 ;  /* 0x000000ffff507224 */ /* 0x000fc600078e0040 */
[----:B--2---:R-:W-:Y:S02]  /*1de20*/  MOV R129, R109 ;  /* 0x0000006d00817202 */ /* 0x004fe40000000f00 */
[----:B------:R-:W-:Y:S01]  /*1de30*/  MOV R109, R82 ;  /* 0x00000052006d7202 */ /* 0x000fe20000000f00 */
[----:B------:R-:W-:Y:S01]  /*1de40*/  IMAD.MOV.U32 R82, RZ, RZ, R66 ;  /* 0x000000ffff527224 */ /* 0x000fe200078e0042 */
[----:B------:R-:W-:Y:S01]  /*1de50*/  MOV R81, R65 ;  /* 0x0000004100517202 */ /* 0x000fe20000000f00 */
[----:B------:R-:W-:Y:S01]  /*1de60*/  IMAD.MOV.U32 R106, RZ, RZ, R47 ;  /* 0x000000ffff6a7224 */ /* 0x000fe200078e002f */
[----:B------:R-:W-:Y:S01]  /*1de70*/  MOV R83, R67 ;  /* 0x0000004300537202 */ /* 0x000fe20000000f00 */
[----:B------:R-:W-:Y:S01]  /*1de80*/  HMMA.16816.F32 R56, R4, R10, R40 ;  /* 0x0000000a0438723c */ /* 0x000fe20000001828 */
[----:B------:R-:W-:Y:S01]  /*1de90*/  MOV R107, R46 ;  /* 0x0000002e006b7202 */ /* 0x000fe20000000f00 */
[----:B---3--:R-:W-:Y:S01]  /*1dea0*/  FFMA.FTZ R8, R236, R0, -R3 ;  /* 0x00000000ec087223 */ /* 0x008fe20000010803 */
[----:B------:R-:W-:-:S03]  /*1deb0*/  MOV R130, R108 ;  /* 0x0000006c00827202 */ /* 0x000fc60000000f00 */
[----:B------:R2:W-:Y:S01]  /*1dec0*/  MUFU.EX2 R128, R8 ;  /* 0x0000000800807308 */ /* 0x0005e20000000800 */
[----:B------:R-:W-:Y:S01]  /*1ded0*/  IMAD.MOV.U32 R131, RZ, RZ, R109 ;  /* 0x000000ffff837224 */ /* 0x000fe200078e006d */
[----:B------:R-:W-:Y:S01]  /*1dee0*/  MOV R148, R110 ;  /* 0x0000006e00947202 */ /* 0x000fe20000000f00 */
[C---:B------:R-:W-:Y:S01]  /*1def0*/  HMMA.16816.F32 R40, R4.reuse, R24, R160 ;  /* 0x000000180428723c */ /* 0x040fe200000018a0 */
[----:B------:R-:W-:Y:S01]  /*1df00*/  MOV R11, R84 ;  /* 0x00000054000b7202 */ /* 0x000fe20000000f00 */
[----:B------:R-:W-:Y:S01]  /*1df10*/  IMAD.MOV.U32 R108, RZ, RZ, R85 ;  /* 0x000000ffff6c7224 */ /* 0x000fe200078e0055 */
[----:B------:R-:W-:Y:S01]  /*1df20*/  MOV R109, R86 ;  /* 0x00000056006d7202 */ /* 0x000fe20000000f00 */
[----:B------:R-:W-:Y:S02]  /*1df30*/  IMAD.MOV.U32 R110, RZ, RZ, R87 ;  /* 0x000000ffff6e7224 */ /* 0x000fe400078e0057 */
[----:B------:R-:W-:Y:S01]  /*1df40*/  HMMA.16816.F32 R72, R4, R20, R124 ;  /* 0x000000140448723c */ /* 0x000fe2000000187c */
[----:B------:R-:W-:Y:S01]  /*1df50*/  IMAD.MOV.U32 R24, RZ, RZ, R106 ;  /* 0x000000ffff187224 */ /* 0x000fe200078e006a */
[----:B------:R-:W-:Y:S01]  /*1df60*/  MOV R25, R107 ;  /* 0x0000006b00197202 */ /* 0x000fe20000000f00 */
[----:B------:R-:W-:-:S02]  /*1df70*/  IMAD.MOV.U32 R10, RZ, RZ, R83 ;  /* 0x000000ffff0a7224 */ /* 0x000fc400078e0053 */
[----:B--2---:R-:W-:Y:S01]  /*1df80*/  FFMA.FTZ R8, R45, R0, -R2 ;  /* 0x000000002d087223 */ /* 0x004fe20000010802 */
[C---:B----4-:R-:W-:Y:S01]  /*1df90*/  HMMA.16816.F32 R64, R4.reuse, R32, R140 ;  /* 0x000000200440723c */ /* 0x050fe2000000188c */
[----:B------:R-:W-:Y:S01]  /*1dfa0*/  MOV R125, R80 ;  /* 0x00000050007d7202 */ /* 0x000fe20000000f00 */
[----:B------:R-:W-:Y:S01]  /*1dfb0*/  IMAD.MOV.U32 R126, RZ, RZ, R81 ;  /* 0x000000ffff7e7224 */ /* 0x000fe200078e0051 */
[----:B------:R-:W-:Y:S01]  /*1dfc0*/  MOV R127, R82 ;  /* 0x00000052007f7202 */ /* 0x000fe20000000f00 */
[----:B------:R2:W3:Y:S01]  /*1dfd0*/  MUFU.EX2 R32, R8 ;  /* 0x0000000800207308 */ /* 0x0004e20000000800 */
[----:B------:R-:W-:Y:S01]  /*1dfe0*/  IMAD.MOV.U32 R106, RZ, RZ, R223 ;  /* 0x000000ffff6a7224 */ /* 0x000fe200078e00df */
[----:B------:R-:W-:Y:S01]  /*1dff0*/  HMMA.16816.F32 R84, R4, R26, R168 ;  /* 0x0000001a0454723c */ /* 0x000fe200000018a8 */
[----:B------:R4:W5:Y:S01]  /*1e000*/  LDL.LU R223, [R1+0x44] ;  /* 0x0000440001df7983 */ /* 0x0009620000300800 */
[----:B------:R-:W-:-:S03]  /*1e010*/  MOV R107, R222 ;  /* 0x000000de006b7202 */ /* 0x000fc60000000f00 */
[----:B------:R4:W5:Y:S01]  /*1e020*/  LDL.LU R222, [R1+0x40] ;  /* 0x0000400001de7983 */ /* 0x0009620000300800 */
[C---:B------:R-:W-:Y:S01]  /*1e030*/  HMMA.16816.F32 R80, R4.reuse, R38, R184 ;  /* 0x000000260450723c */ /* 0x040fe200000018b8 */
[----:B------:R-:W-:Y:S01]  /*1e040*/  IMAD.MOV.U32 R26, RZ, RZ, R116 ;  /* 0x000000ffff1a7224 */ /* 0x000fe200078e0074 */
[----:B------:R-:W-:Y:S01]  /*1e050*/  MOV R27, R117 ;  /* 0x00000075001b7202 */ /* 0x000fe20000000f00 */
[----:B------:R-:W-:Y:S01]  /*1e060*/  IMAD.MOV.U32 R116, RZ, RZ, R221 ;  /* 0x000000ffff747224 */ /* 0x000fe200078e00dd */
[----:B------:R-:W-:Y:S01]  /*1e070*/  MOV R117, R220 ;  /* 0x000000dc00757202 */ /* 0x000fe20000000f00 */
[----:B------:R4:W5:Y:S01]  /*1e080*/  LDL.LU R221, [R1+0x3c] ;  /* 0x00003c0001dd7983 */ /* 0x0009620000300800 */
[----:B------:R-:W-:Y:S01]  /*1e090*/  HMMA.16816.F32 R44, R4, R34, R144 ;  /* 0x00000022042c723c */ /* 0x000fe20000001890 */
[----:B------:R-:W-:Y:S01]  /*1e0a0*/  MOV R185, R130 ;  /* 0x0000008200b97202 */ /* 0x000fe20000000f00 */
[----:B--2---:R-:W-:Y:S01]  /*1e0b0*/  FFMA.FTZ R8, R238, R0, -R2 ;  /* 0x00000000ee087223 */ /* 0x004fe20000010802 */
[----:B------:R-:W-:Y:S01]  /*1e0c0*/  IMAD.MOV.U32 R130, RZ, RZ, R118 ;  /* 0x000000ffff827224 */ /* 0x000fe200078e0076 */
[----:B------:R4:W5:Y:S01]  /*1e0d0*/  LDL.LU R220, [R1+0x38] ;  /* 0x0000380001dc7983 */ /* 0x0009620000300800 */
[----:B------:R-:W-:-:S02]  /*1e0e0*/  IMAD.MOV.U32 R118, RZ, RZ, R219 ;  /* 0x000000ffff767224 */ /* 0x000fc400078e00db */
[----:B------:R-:W-:Y:S01]  /*1e0f0*/  MOV R144, R119 ;  /* 0x0000007700907202 */ /* 0x000fe20000000f00 */
[----:B------:R2:W4:Y:S01]  /*1e100*/  MUFU.EX2 R251, R8 ;  /* 0x0000000800fb7308 */ /* 0x0005220000000800 */
[----:B------:R1:W5:Y:S01]  /*1e110*/  LDL.LU R219, [R1+0x34] ;  /* 0x0000340001db7983 */ /* 0x0003620000300800 */
[----:B------:R-:W-:Y:S01]  /*1e120*/  MOV R119, R218 ;  /* 0x000000da00777202 */ /* 0x000fe20000000f00 */
[----:B------:R-:W-:Y:S02]  /*1e130*/  IMAD.MOV.U32 R171, RZ, RZ, R217 ;  /* 0x000000ffffab7224 */ /* 0x000fe400078e00d9 */
[----:B------:R1:W5:Y:S01]  /*1e140*/  LDL.LU R218, [R1+0x30] ;  /* 0x0000300001da7983 */ /* 0x0003620000300800 */
[C---:B------:R-:W-:Y:S01]  /*1e150*/  HMMA.16816.F32 R52, R4.reuse, R22, R48 ;  /* 0x000000160434723c */ /* 0x040fe20000001830 */
[----:B------:R-:W-:Y:S02]  /*1e160*/  IMAD.MOV.U32 R151, RZ, RZ, R215 ;  /* 0x000000ffff977224 */ /* 0x000fe400078e00d7 */
[----:B------:R1:W5:Y:S01]  /*1e170*/  LDL.LU R217, [R1+0x2c] ;  /* 0x00002c0001d97983 */ /* 0x0003620000300800 */
[----:B------:R-:W-:Y:S01]  /*1e180*/  MOV R140, R214 ;  /* 0x000000d6008c7202 */ /* 0x000fe20000000f00 */
[----:B------:R-:W-:Y:S01]  /*1e190*/  IMAD.MOV.U32 R141, RZ, RZ, R213 ;  /* 0x000000ffff8d7224 */ /* 0x000fe200078e00d5 */
[----:B------:R-:W-:Y:S01]  /*1e1a0*/  HMMA.16816.F32 R48, R4, R30, R132 ;  /* 0x0000001e0430723c */ /* 0x000fe20000001884 */
[----:B------:R-:W-:Y:S01]  /*1e1b0*/  MOV R104, R94 ;  /* 0x0000005e00687202 */ /* 0x000fe20000000f00 */
[----:B------:R-:W-:Y:S01]  /*1e1c0*/  IMAD.MOV.U32 R105, RZ, RZ, R95 ;  /* 0x000000ffff697224 */ /* 0x000fe200078e005f */
[----:B------:R-:W4:Y:S01]  /*1e1d0*/  LDSM.16.MT88.4 R28, [R209+0x11000] ;  /* 0x01100000d11c783b */ /* 0x000f220000004200 */
[----:B--2---:R-:W-:Y:S01]  /*1e1e0*/  FFMA.FTZ R8, R246, R0, -R2 ;  /* 0x00000000f6087223 */ /* 0x004fe20000010802 */
[----:B------:R-:W-:Y:S01]  /*1e1f0*/  MOV R246, R216 ;  /* 0x000000d800f67202 */ /* 0x000fe20000000f00 */
[----:B------:R-:W-:Y:S01]  /*1e200*/  IMAD.MOV.U32 R124, RZ, RZ, R111 ;  /* 0x000000ffff7c7224 */ /* 0x000fe200078e006f */
[----:B------:R2:W5:Y:S01]  /*1e210*/  LDL.LU R216, [R1+0x28] ;  /* 0x0000280001d87983 */ /* 0x0005620000300800 */
[----:B------:R-:W-:Y:S01]  /*1e220*/  IMAD.MOV.U32 R132, RZ, RZ, R127 ;  /* 0x000000ffff847224 */ /* 0x000fe200078e007f */
[----:B------:R-:W-:-:S02]  /*1e230*/  MOV R133, R126 ;  /* 0x0000007e00857202 */ /* 0x000fc40000000f00 */
[----:B------:R2:W5:Y:S01]  /*1e240*/  LDL.LU R215, [R1+0x24] ;  /* 0x0000240001d77983 */ /* 0x0005620000300800 */
[----:B------:R-:W-:Y:S01]  /*1e250*/  MOV R127, R208 ;  /* 0x000000d0007f7202 */ /* 0x000fe20000000f00 */
[----:B------:R-:W-:Y:S02]  /*1e260*/  IMAD.MOV.U32 R126, RZ, RZ, R149 ;  /* 0x000000ffff7e7224 */ /* 0x000fe400078e0095 */
[----:B------:R2:W5:Y:S04]  /*1e270*/  LDL.LU R214, [R1+0x20] ;  /* 0x0000200001d67983 */ /* 0x0005680000300800 */
[----:B------:R2:W5:Y:S04]  /*1e280*/  LDL.LU R213, [R1+0x1c] ;  /* 0x00001c0001d57983 */ /* 0x0005680000300800 */
[----:B------:R2:W5:Y:S04]  /*1e290*/  LDL.LU R208, [R1+0x18] ;  /* 0x0000180001d07983 */ /* 0x0005680000300800 */
[----:B------:R2:W5:Y:S01]  /*1e2a0*/  LDL.LU R149, [R1+0x14] ;  /* 0x0000140001957983 */ /* 0x0005620000300800 */
[----:B------:R-:W-:Y:S01]  /*1e2b0*/  IMAD.MOV.U32 R134, RZ, RZ, R148 ;  /* 0x000000ffff867224 */ /* 0x000fe200078e0094 */
[----:B------:R-:W-:Y:S01]  /*1e2c0*/  MOV R111, R92 ;  /* 0x0000005c006f7202 */ /* 0x000fe20000000f00 */
        /* <DEDUP_REMOVED lines=8> */
[----:B------:R-:W2:Y:S01]  /*1e350*/  LDSM.16.MT88.4 R20, [R210+0x11000] ;  /* 0x01100000d214783b */ /* 0x000ea20000004200 */
[C---:B-1----:R-:W-:Y:S06]  /*1e360*/  HMMA.16816.F32 R88, R4.reuse, R12, R200 ;  /* 0x0000000c0458723c */ /* 0x042fec00000018c8 */
[----:B------:R-:W-:Y:S01]  /*1e370*/  HMMA.16816.F32 R36, R4, R14, R196 ;  /* 0x0000000e0424723c */ /* 0x000fe200000018c4 */
[----:B------:R-:W1:Y:S01]  /*1e380*/  LDSM.16.MT88.4 R12, [R211+0x11000] ;  /* 0x01100000d30c783b */ /* 0x000e620000004200 */
[----:B------:R4:W-:Y:S01]  /*1e390*/  MUFU.EX2 R238, R8 ;  /* 0x0000000800ee7308 */ /* 0x0009e20000000800 */
[----:B---3--:R-:W-:Y:S01]  /*1e3a0*/  IMAD.MOV.U32 R186, RZ, RZ, R32 ;  /* 0x000000ffffba7224 */ /* 0x008fe200078e0020 */
[----:B------:R-:W-:Y:S01]  /*1e3b0*/  MOV R135, R131 ;  /* 0x0000008300877202 */ /* 0x000fe20000000f00 */
[----:B------:R-:W-:-:S02]  /*1e3c0*/  IMAD.MOV.U32 R142, RZ, RZ, R11 ;  /* 0x000000ffff8e7224 */ /* 0x000fc400078e000b */
[----:B----4-:R-:W-:Y:S01]  /*1e3d0*/  FFMA.FTZ R8, R248, R0, -R2 ;  /* 0x00000000f8087223 */ /* 0x010fe20000010802 */
[----:B------:R-:W-:Y:S01]  /*1e3e0*/  MOV R143, R10 ;  /* 0x0000000a008f7202 */ /* 0x000fe20000000f00 */
[----:B------:R-:W3:Y:S02]  /*1e3f0*/  LDSM.16.MT88.4 R32, [R212+0x11000] ;  /* 0x01100000d420783b */ /* 0x000ee40000004200 */
[----:B------:R4:W2:Y:S01]  /*1e400*/  MUFU.EX2 R236, R8 ;  /* 0x0000000800ec7308 */ /* 0x0008a20000000800 */
[----:B------:R-:W-:Y:S02]  /*1e410*/  MOV R131, R9 ;  /* 0x0000000900837202 */ /* 0x000fe40000000f00 */
[----:B------:R-:W-:Y:S02]  /*1e420*/  F2FP.F16.F32.PACK_AB R4, R129, R185 ;  /* 0x000000b98104723e */ /* 0x000fe400000000ff */
[----:B------:R-:W-:Y:S02]  /*1e430*/  F2FP.F16.F32.PACK_AB R5, R251, R186 ;  /* 0x000000bafb05723e */ /* 0x000fe400000000ff */
[----:B------:R-:W-:Y:S01]  /*1e440*/  F2FP.F16.F32.PACK_AB R6, R128, R16 ;  /* 0x000000108006723e */ /* 0x000fe200000000ff */
[----:B----4-:R-:W4:Y:S01]  /*1e450*/  LDSM.16.MT88.4 R8, [R209+0x13000] ;  /* 0x01300000d108783b */ /* 0x010f220000004200 */
[----:B--2---:R-:W-:-:S07]  /*1e460*/  F2FP.F16.F32.PACK_AB R7, R236, R238 ;  /* 0x000000eeec07723e */ /* 0x004fce00000000ff */
[C---:B------:R-:W-:Y:S06]  /*1e470*/  HMMA.16816.F32 R160, R4.reuse, R28, R96 ;  /* 0x0000001c04a0723c */ /* 0x040fec0000001860 */
[C---:B------:R-:W-:Y:S01]  /*1e480*/  HMMA.16816.F32 R96, R4.reuse, R30, R100 ;  /* 0x0000001e0460723c */ /* 0x040fe20000001864 */
[----:B------:R-:W-:Y:S05]  /*1e490*/  LDSM.16.MT88.4 R28, [R212+0x13000] ;  /* 0x01300000d41c783b */ /* 0x000fea0000004200 */
[C---:B------:R-:W-:Y:S01]  /*1e4a0*/  HMMA.16816.F32 R100, R4.reuse, R20, R24 ;  /* 0x000000140464723c */ /* 0x040fe20000001818 */
[----:B------:R-:W2:Y:S05]  /*1e4b0*/  LDSM.16.MT88.4 R24, [R210+0x13000] ;  /* 0x01300000d218783b */ /* 0x000eaa0000004200 */
[C---:B------:R-:W-:Y:S06]  /*1e4c0*/  HMMA.16816.F32 R104, R4.reuse, R22, R104 ;  /* 0x000000160468723c */ /* 0x040fec0000001868 */
[C---:B-1----:R-:W-:Y:S01]  /*1e4d0*/  HMMA.16816.F32 R20, R4.reuse, R12, R204 ;  /* 0x0000000c0414723c */ /* 0x042fe200000018cc */
[----:B------:R-:W-:Y:S01]  /*1e4e0*/  IMAD.MOV.U32 R170, RZ, RZ, R246 ;  /* 0x000000ffffaa7224 */ /* 0x000fe200078e00f6 */
[----:B------:R-:W-:Y:S01]  /*1e4f0*/  MOV R246, R140 ;  /* 0x0000008c00f67202 */ /* 0x000fe20000000f00 */
[----:B------:R-:W-:Y:S01]  /*1e500*/  IMAD.MOV.U32 R183, RZ, RZ, R141 ;  /* 0x000000ffffb77224 */ /* 0x000fe200078e008d */
[----:B------:R-:W-:Y:S01]  /*1e510*/  MOV R140, R142 ;  /* 0x0000008e008c7202 */ /* 0x000fe20000000f00 */
[----:B------:R-:W-:Y:S01]  /*1e520*/  IMAD.MOV.U32 R141, RZ, RZ, R143 ;  /* 0x000000ffff8d7224 */ /* 0x000fe200078e008f */
[----:B------:R-:W-:Y:S01]  /*1e530*/  MOV R142, R132 ;  /* 0x00000084008e7202 */ /* 0x000fe20000000f00 */
[----:B------:R-:W-:Y:S01]  /*1e540*/  IMAD.MOV.U32 R143, RZ, RZ, R133 ;  /* 0x000000ffff8f7224 */ /* 0x000fe200078e0085 */
[C---:B---3--:R-:W-:Y:S06]  /*1e550*/  HMMA.16816.F32 R108, R4.reuse, R32, R108 ;  /* 0x00000020046c723c */ /* 0x048fec000000186c */
[C---:B------:R-:W-:Y:S06]  /*1e560*/  HMMA.16816.F32 R116, R4.reuse, R34, R116 ;  /* 0x000000220474723c */ /* 0x040fec0000001874 */
[----:B----4-:R-:W-:Y:S04]  /*1e570*/  HMMA.16816.F32 R204, R4, R8, R188 ;  /* 0x0000000804cc723c */ /* 0x010fe800000018bc */
[----:B------:R-:W-:Y:S01]  /*1e580*/  MOV R133, R20 ;  /* 0x0000001400857202 */ /* 0x000fe20000000f00 */
[----:B------:R-:W-:Y:S01]  /*1e590*/  IMAD.MOV.U32 R132, RZ, RZ, R21 ;  /* 0x000000ffff847224 */ /* 0x000fe200078e0015 */
[----:B------:R-:W-:Y:S01]  /*1e5a0*/  MOV R248, R22 ;  /* 0x0000001600f87202 */ /* 0x000fe20000000f00 */
[----:B------:R-:W-:-:S02]  /*1e5b0*/  IMAD.MOV.U32 R168, RZ, RZ, R23 ;  /* 0x000000ffffa87224 */ /* 0x000fc400078e0017 */
[----:B------:R-:W-:Y:S01]  /*1e5c0*/  LDSM.16.MT88.4 R20, [R211+0x13000] ;  /* 0x01300000d314783b */ /* 0x000fe20000004200 */
[C---:B------:R-:W-:Y:S03]  /*1e5d0*/  HMMA.16816.F32 R32, R4.reuse, R10, R176 ;  /* 0x0000000a0420723c */ /* 0x040fe600000018b0 */
[----:B------:R-:W1:Y:S03]  /*1e5e0*/  LDSM.16.MT88.4 R8, [R210+0x15000] ;  /* 0x01500000d208783b */ /* 0x000e660000004200 */
[----:B------:R-:W-:Y:S01]  /*1e5f0*/  HMMA.16816.F32 R192, R4, R14, R192 ;  /* 0x0000000e04c0723c */ /* 0x000fe200000018c0 */
[----:B------:R-:W3:Y:S01]  /*1e600*/  LDSM.16.MT88.4 R12, [R209+0x15000] ;  /* 0x01500000d10c783b */ /* 0x000ee20000004200 */
[----:B------:R-:W-:Y:S02]  /*1e610*/  MOV R169, R171 ;  /* 0x000000ab00a97202 */ /* 0x000fe40000000f00 */
[----:B------:R-:W-:-:S02]  /*1e620*/  MOV R171, R146 ;  /* 0x0000009200ab7202 */ /* 0x000fc40000000f00 */
[----:B------:R-:W-:Y:S02]  /*1e630*/  MOV R187, R183 ;  /* 0x000000b700bb7202 */ /* 0x000fe40000000f00 */
[----:B------:R-:W-:Y:S01]  /*1e640*/  MOV R184, R144 ;  /* 0x0000009000b87202 */ /* 0x000fe20000000f00 */
[----:B--2---:R-:W-:Y:S01]  /*1e650*/  HMMA.16816.F32 R180, R4, R26, R164 ;  /* 0x0000001a04b4723c */ /* 0x004fe200000018a4 */
[----:B------:R-:W-:Y:S02]  /*1e660*/  IMAD.MOV.U32 R199, RZ, RZ, R145 ;  /* 0x000000ffffc77224 */ /* 0x000fe400078e0091 */
[----:B------:R-:W-:-:S04]  /*1e670*/  IMAD.MOV.U32 R198, RZ, RZ, R147 ;  /* 0x000000ffffc67224 */ /* 0x000fc800078e0093 */
        /* <DEDUP_REMOVED lines=9> */
[C---:B------:R-:W-:Y:S01]  /*1e710*/  HMMA.16816.F32 R128, R4.reuse, R28, R156 ;  /* 0x0000001c0480723c */ /* 0x040fe2000000189c */
[----:B------:R-:W2:Y:S06]  /*1e720*/  LDSM.16.MT88.4 R32, [R212+0x15000] ;  /* 0x01500000d420783b */ /* 0x000eac0000004200 */
[----:B------:R-:W-:Y:S01]  /*1e730*/  MOV R156, R184 ;  /* 0x000000b8009c7202 */ /* 0x000fe20000000f00 */
[----:B------:R-:W-:Y:S01]  /*1e740*/  IMAD.MOV.U32 R157, RZ, RZ, R185 ;  /* 0x000000ffff9d7224 */ /* 0x000fe200078e00b9 */
[----:B------:R-:W-:Y:S01]  /*1e750*/  MOV R158, R186 ;  /* 0x000000ba009e7202 */ /* 0x000fe20000000f00 */
[----:B------:R-:W-:Y:S01]  /*1e760*/  HMMA.16816.F32 R200, R4, R24, R172 ;  /* 0x0000001804c8723c */ /* 0x000fe200000018ac */
[----:B------:R-:W-:-:S05]  /*1e770*/  IMAD.MOV.U32 R159, RZ, RZ, R187 ;  /* 0x000000ffff9f7224 */ /* 0x000fca00078e00bb */
[----:B------:R-:W-:Y:S01]  /*1e780*/  HMMA.16816.F32 R176, R4, R30, R152 ;  /* 0x0000001e04b0723c */ /* 0x000fe20000001898 */
[----:B------:R-:W-:-:S05]  /*1e790*/  MOV R28, R198 ;  /* 0x000000c6001c7202 */ /* 0x000fca0000000f00 */
[C---:B-1----:R-:W-:Y:S01]  /*1e7a0*/  HMMA.16816.F32 R188, R4.reuse, R8, R76 ;  /* 0x0000000804bc723c */ /* 0x042fe2000000184c */
[----:B------:R-:W-:Y:S01]  /*1e7b0*/  MOV R152, R140 ;  /* 0x0000008c00987202 */ /* 0x000fe20000000f00 */
[----:B------:R-:W-:Y:S01]  /*1e7c0*/  IMAD.MOV.U32 R29, RZ, RZ, R199 ;  /* 0x000000ffff1d7224 */ /* 0x000fe200078e00c7 */
[----:B------:R-:W1:Y:S03]  /*1e7d0*/  LDSM.16.MT88.4 R24, [R211+0x15000] ;  /* 0x01500000d318783b */ /* 0x000e660000004200 */
[----:B------:R-:W-:Y:S01]  /*1e7e0*/  HMMA.16816.F32 R172, R4, R22, R120 ;  /* 0x0000001604ac723c */ /* 0x000fe20000001878 */
[----:B------:R-:W-:-:S06]  /*1e7f0*/  FFMA.FTZ R8, R152, R0, -R3 ;  /* 0x0000000098087223 */ /* 0x000fcc0000010803 */
        /* <DEDUP_REMOVED lines=8> */
[----:B------:R-:W-:Y:S01]  /*1e880*/  HMMA.16816.F32 R136, R4, R20, R136 ;  /* 0x000000140488723c */ /* 0x000fe20000001888 */
[----:B------:R4:W-:Y:S01]  /*1e890*/  MUFU.EX2 R151, R8 ;  /* 0x0000000800977308 */ /* 0x0009e20000000800 */
[----:B------:R-:W1:Y:S01]  /*1e8a0*/  LDSM.16.MT88.4 R20, [R209+0x17000] ;  /* 0x01700000d114783b */ /* 0x000e620000004200 */
[----:B------:R-:W-:-:S03]  /*1e8b0*/  IMAD.MOV.U32 R153, RZ, RZ, R141 ;  /* 0x000000ffff997224 */ /* 0x000fc600078e008d */
[C---:B------:R-:W-:Y:S01]  /*1e8c0*/  HMMA.16816.F32 R184, R4.reuse, R10, R56 ;  /* 0x0000000a04b8723c */ /* 0x040fe20000001838 */
[----:B------:R-:W-:Y:S01]  /*1e8d0*/  MOV R154, R142 ;  /* 0x0000008e009a7202 */ /* 0x000fe20000000f00 */
[----:B------:R-:W-:Y:S01]  /*1e8e0*/  IMAD.MOV.U32 R155, RZ, RZ, R143 ;  /* 0x000000ffff9b7224 */ /* 0x000fe200078e008f */
[----:B------:R-:W-:Y:S01]  /*1e8f0*/  MOV R122, R29 ;  /* 0x0000001d007a7202 */ /* 0x000fe20000000f00 */
[----:B------:R-:W-:Y:S02]  /*1e900*/  IMAD.MOV.U32 R121, RZ, RZ, R28 ;  /* 0x000000ffff797224 */ /* 0x000fe400078e001c */
[----:B------:R-:W1:Y:S01]  /*1e910*/  LDSM.16.MT88.4 R28, [R212+0x17000] ;  /* 0x01700000d41c783b */ /* 0x000e620000004200 */
[----:B----4-:R-:W-:Y:S01]  /*1e920*/  FFMA.FTZ R8, R246, R0, -R3 ;  /* 0x00000000f6087223 */ /* 0x010fe20000010803 */
[----:B---3--:R-:W-:Y:S03]  /*1e930*/  HMMA.16816.F32 R196, R4, R12, R112 ;  /* 0x0000000c04c4723c */ /* 0x008fe60000001870 */
[----:B------:R3:W4:Y:S01]  /*1e940*/  MUFU.EX2 R246, R8 ;  /* 0x0000000800f67308 */ /* 0x0007220000000800 */
[----:B------:R-:W-:-:S03]  /*1e950*/  MOV R120, R155 ;  /* 0x0000009b00787202 */ /* 0x000fc60000000f00 */
[----:B------:R-:W-:Y:S01]  /*1e960*/  MOV R114, R153 ;  /* 0x0000009900727202 */ /* 0x000fe20000000f00 */
[----:B------:R-:W-:Y:S01]  /*1e970*/  IMAD.MOV.U32 R115, RZ, RZ, R154 ;  /* 0x000000ffff737224 */ /* 0x000fe200078e009a */
[----:B------:R-:W-:Y:S01]  /*1e980*/  HMMA.16816.F32 R140, R4, R14, R60 ;  /* 0x0000000e048c723c */ /* 0x000fe2000000183c */
[----:B------:R-:W4:Y:S01]  /*1e990*/  LDSM.16.MT88.4 R12, [R210+0x17000] ;  /* 0x01700000d20c783b */ /* 0x000f220000004200 */
[----:B------:R-:W-:Y:S01]  /*1e9a0*/  IMAD.MOV.U32 R112, RZ, RZ, R121 ;  /* 0x000000ffff707224 */ /* 0x000fe200078e0079 */
[----:B------:R-:W-:Y:S01]  /*1e9b0*/  MOV R113, R122 ;  /* 0x0000007a00717202 */ /* 0x000fe20000000f00 */
[-CC-:B---3--:R-:W-:Y:S01]  /*1e9c0*/  FFMA.FTZ R8, R148, R0.reuse, -R3.reuse ;  /* 0x0000000094087223 */ /* 0x188fe20000010803 */
[----:B------:R-:W-:-:S03]  /*1e9d0*/  FFMA.FTZ R3, R114, R0, -R3 ;  /* 0x0000000072037223 */ /* 0x000fc60000010803 */
[----:B------:R3:W-:Y:S01]  /*1e9e0*/  MUFU.EX2 R148, R8 ;  /* 0x0000000800947308 */ /* 0x0007e20000000800 */
        /* <DEDUP_REMOVED lines=11> */
[----:B---3--:R-:W3:Y:S01]  /*1eaa0*/  LDSM.16.MT88.4 R8, [R211+0x17000] ;  /* 0x01700000d308783b */ /* 0x008ee20000004200 */
[----:B------:R-:W-:Y:S01]  /*1eab0*/  MOV R133, R19 ;  /* 0x0000001300857202 */ /* 0x000fe20000000f00 */
[----:B------:R-:W-:Y:S01]  /*1eac0*/  IMAD.MOV.U32 R76, RZ, RZ, R113 ;  /* 0x000000ffff4c7224 */ /* 0x000fe200078e0071 */
[----:B------:R-:W-:Y:S01]  /*1ead0*/  MOV R77, R114 ;  /* 0x00000072004d7202 */ /* 0x000fe20000000f00 */
[----:B------:R-:W-:Y:S01]  /*1eae0*/  IMAD.MOV.U32 R78, RZ, RZ, R115 ;  /* 0x000000ffff4e7224 */ /* 0x000fe200078e0073 */
[----:B------:R2:W-:Y:S01]  /*1eaf0*/  MUFU.EX2 R19, R3 ;  /* 0x0000000300137308 */ /* 0x0005e20000000800 */
[----:B------:R-:W-:Y:S01]  /*1eb00*/  MOV R115, R156 ;  /* 0x0000009c00737202 */ /* 0x000fe20000000f00 */
[----:B------:R-:W-:Y:S01]  /*1eb10*/  IMAD.MOV.U32 R114, RZ, RZ, R157 ;  /* 0x000000ffff727224 */ /* 0x000fe200078e009d */
[----:B------:R-:W-:Y:S01]  /*1eb20*/  MOV R113, R158 ;  /* 0x0000009e00717202 */ /* 0x000fe20000000f00 */
[----:B------:R-:W-:Y:S01]  /*1eb30*/  IMAD.MOV.U32 R60, RZ, RZ, R159 ;  /* 0x000000ffff3c7224 */ /* 0x000fe200078e009f */
[----:B------:R-:W-:Y:S01]  /*1eb40*/  MOV R123, R164 ;  /* 0x000000a4007b7202 */ /* 0x000fe20000000f00 */
[----:B------:R-:W3:Y:S01]  /*1eb50*/  LDSM.16.MT88.4 R156, [R209+0x11800] ;  /* 0x01180000d19c783b */ /* 0x000ee20000004200 */
[----:B------:R-:W-:Y:S01]  /*1eb60*/  IMAD.MOV.U32 R164, RZ, RZ, R132 ;  /* 0x000000ffffa47224 */ /* 0x000fe200078e0084 */
[----:B------:R-:W-:Y:S01]  /*1eb70*/  MOV R59, R185 ;  /* 0x000000b9003b7202 */ /* 0x000fe20000000f00 */
[----:B------:R-:W-:Y:S01]  /*1eb80*/  IMAD.MOV.U32 R58, RZ, RZ, R186 ;  /* 0x000000ffff3a7224 */ /* 0x000fe200078e00ba */
[----:B------:R-:W-:Y:S01]  /*1eb90*/  MOV R57, R187 ;  /* 0x000000bb00397202 */ /* 0x000fe20000000f00 */
[----:B------:R-:W-:Y:S01]  /*1eba0*/  IMAD.MOV.U32 R56, RZ, RZ, R184 ;  /* 0x000000ffff387224 */ /* 0x000fe200078e00b8 */
[----:B------:R-:W-:Y:S01]  /*1ebb0*/  MOV R171, R126 ;  /* 0x0000007e00ab7202 */ /* 0x000fe20000000f00 */
[----:B--2---:R-:W-:Y:S01]  /*1ebc0*/  FFMA.FTZ R3, R17, R0, -R2 ;  /* 0x0000000011037223 */ /* 0x004fe20000010802 */
[----:B------:R-:W-:Y:S03]  /*1ebd0*/  HMMA.16816.F32 R184, R4, R32, R72 ;  /* 0x0000002004b8723c */ /* 0x000fe60000001848 */
[----:B------:R2:W-:Y:S01]  /*1ebe0*/  MUFU.EX2 R17, R3 ;  /* 0x0000000300117308 */ /* 0x0005e20000000800 */
[----:B------:R-:W-:-:S03]  /*1ebf0*/  MOV R61, R164 ;  /* 0x000000a4003d7202 */ /* 0x000fc60000000f00 */
[----:B------:R-:W-:Y:S01]  /*1ec00*/  IMAD.MOV.U32 R74, RZ, RZ, R63 ;  /* 0x000000ffff4a7224 */ /* 0x000fe200078e003f */
[----:B------:R-:W-:Y:S02]  /*1ec10*/  MOV R75, R112 ;  /* 0x00000070004b7202 */ /* 0x000fe40000000f00 */
[----:B------:R-:W-:Y:S01]  /*1ec20*/  MOV R164, R16 ;  /* 0x0000001000a47202 */ /* 0x000fe20000000f00 */
[C---:B------:R-:W-:Y:S01]  /*1ec30*/  HMMA.16816.F32 R32, R4.reuse, R34, R52 ;  /* 0x000000220420723c */ /* 0x040fe20000001834 */
[----:B--2---:R-:W-:Y:S01]  /*1ec40*/  FFMA.FTZ R3, R62, R0, -R2 ;  /* 0x000000003e037223 */ /* 0x004fe20000010802 */
[----:B------:R-:W-:Y:S02]  /*1ec50*/  IMAD.MOV.U32 R62, RZ, RZ, R248 ;  /* 0x000000ffff3e7224 */ /* 0x000fe400078e00f8 */
[----:B------:R-:W-:Y:S01]  /*1ec60*/  IMAD.MOV.U32 R248, RZ, RZ, R171 ;  /* 0x000000fffff87224 */ /* 0x000fe200078e00ab */
[----:B------:R2:W3:Y:S02]  /*1ec70*/  MUFU.EX2 R16, R3 ;  /* 0x0000000300107308 */ /* 0x0004e40000000800 */
[----:B------:R-:W-:Y:S01]  /*1ec80*/  MOV R53, R61 ;  /* 0x0000003d00357202 */ /* 0x000fe20000000f00 */
[----:B------:R-:W-:Y:S01]  /*1ec90*/  IMAD.MOV.U32 R61, RZ, RZ, R248 ;  /* 0x000000ffff3d7224 */ /* 0x000fe200078e00f8 */
[----:B------:R-:W-:Y:S01]  /*1eca0*/  MOV R169, R124 ;  /* 0x0000007c00a97202 */ /* 0x000fe20000000f00 */
[----:B------:R-:W-:Y:S01]  /*1ecb0*/  IMAD.MOV.U32 R170, RZ, RZ, R125 ;  /* 0x000000ffffaa7224 */ /* 0x000fe200078e007d */
[----:B-1----:R-:W-:Y:S01]  /*1ecc0*/  HMMA.16816.F32 R152, R4, R24, R68 ;  /* 0x000000180498723c */ /* 0x002fe20000001844 */
[----:B------:R-:W-:-:S02]  /*1ecd0*/  IMAD.MOV.U32 R132, RZ, RZ, R127 ;  /* 0x000000ffff847224 */ /* 0x000fc400078e007f */
[-CC-:B--2---:R-:W-:Y:S01]  /*1ece0*/  FFMA.FTZ R3, R74, R0.reuse, -R2.reuse ;  /* 0x000000004a037223 */ /* 0x184fe20000010802 */
[----:B------:R-:W-:Y:S02]  /*1ecf0*/  FFMA.FTZ R0, R75, R0, -R2 ;  /* 0x000000004b007223 */ /* 0x000fe40000010802 */
[----:B------:R-:W-:Y:S01]  /*1ed00*/  HMMA.16816.F32 R124, R4, R20, R64 ;  /* 0x00000014047c723c */ /* 0x000fe20000001840 */
[----:B------:R-:W-:Y:S01]  /*1ed10*/  LDSM.16.MT88.4 R64, [R209+0x13800] ;  /* 0x01380000d140783b */ /* 0x000fe20000004200 */
[----:B------:R-:W-:Y:S01]  /*1ed20*/  MUFU.EX2 R248, R0 ;  /* 0x0000000000f87308 */ /* 0x000fe20000000800 */
[----:B------:R-:W-:-:S03]  /*1ed30*/  MOV R79, R120 ;  /* 0x00000078004f7202 */ /* 0x000fc60000000f00 */
[C---:B------:R-:W-:Y:S01]  /*1ed40*/  HMMA.16816.F32 R24, R4.reuse, R26, R48 ;  /* 0x0000001a0418723c */ /* 0x040fe20000001830 */
[----:B------:R-:W1:Y:S03]  /*1ed50*/  LDSM.16.MT88.4 R48, [R212+0x11800] ;  /* 0x01180000d430783b */ /* 0x000e660000004200 */
[----:B------:R-:W2:Y:S01]  /*1ed60*/  MUFU.EX2 R3, R3 ;  /* 0x0000000300037308 */ /* 0x000ea20000000800 */
        /* <DEDUP_REMOVED lines=8> */
[C---:B------:R-:W-:Y:S01]  /*1edf0*/  HMMA.16816.F32 R164, R4.reuse, R28, R92 ;  /* 0x0000001c04a4723c */ /* 0x040fe2000000185c */
[----:B------:R-:W1:Y:S01]  /*1ee00*/  LDSM.16.MT88.4 R72, [R210+0x13800] ;  /* 0x01380000d248783b */ /* 0x000e620000004200 */
[----:B------:R-:W-:Y:S01]  /*1ee10*/  MOV R168, R132 ;  /* 0x0000008400a87202 */ /* 0x000fe20000000f00 */
[----:B------:R-:W-:Y:S01]  /*1ee20*/  IMAD.MOV.U32 R169, RZ, RZ, R133 ;  /* 0x000000ffffa97224 */ /* 0x000fe200078e0085 */
[----:B------:R-:W-:Y:S01]  /*1ee30*/  MOV R170, R134 ;  /* 0x0000008600aa7202 */ /* 0x000fe20000000f00 */
[----:B------:R-:W-:Y:S01]  /*1ee40*/  IMAD.MOV.U32 R171, RZ, RZ, R135 ;  /* 0x000000ffffab7224 */ /* 0x000fe200078e0087 */
        /* <DEDUP_REMOVED lines=12> */
[C---:B----4-:R-:W-:Y:S01]  /*1ef10*/  HMMA.16816.F32 R132, R4.reuse, R12, R40 ;  /* 0x0000000c0484723c */ /* 0x050fe20000001828 */
[----:B------:R-:W-:Y:S01]  /*1ef20*/  MOV R68, R57 ;  /* 0x0000003900447202 */ /* 0x000fe20000000f00 */
[----:B------:R-:W-:Y:S04]  /*1ef30*/  LDSM.16.MT88.4 R40, [R210+0x11800] ;  /* 0x01180000d228783b */ /* 0x000fe80000004200 */
[C---:B---3--:R-:W-:Y:S01]  /*1ef40*/  HMMA.16816.F32 R168, R4.reuse, R8, R88 ;  /* 0x0000000804a8723c */ /* 0x048fe20000001858 */
[----:B------:R-:W-:Y:S05]  /*1ef50*/  LDSM.16.MT88.4 R88, [R211+0x13800] ;  /* 0x01380000d358783b */ /* 0x000fea0000004200 */
[C---:B------:R-:W-:Y:S06]  /*1ef60*/  HMMA.16816.F32 R20, R4.reuse, R22, R44 ;  /* 0x000000160414723c */ /* 0x040fec000000182c */
[C---:B------:R-:W-:Y:S06]  /*1ef70*/  HMMA.16816.F32 R12, R4.reuse, R14, R84 ;  /* 0x0000000e040c723c */ /* 0x040fec0000001854 */
[----:B------:R-:W-:Y:S01]  /*1ef80*/  HMMA.16816.F32 R8, R4, R10, R36 ;  /* 0x0000000a0408723c */ /* 0x000fe20000001824 */
[----:B------:R-:W-:-:S06]  /*1ef90*/  MOV R85, R59 ;  /* 0x0000003b00557202 */ /* 0x000fcc0000000f00 */
[----:B------:R-:W-:Y:S01]  /*1efa0*/  MOV R4, R147 ;  /* 0x0000009300047202 */ /* 0x000fe20000000f00 */
[----:B------:R-:W-:Y:S01]  /*1efb0*/  IMAD.MOV.U32 R5, RZ, RZ, R146 ;  /* 0x000000ffff057224 */ /* 0x000fe200078e0092 */
[----:B------:R-:W-:Y:S01]  /*1efc0*/  MOV R6, R145 ;  /* 0x0000009100067202 */ /* 0x000fe20000000f00 */
[----:B------:R-:W-:Y:S01]  /*1efd0*/  IMAD.MOV.U32 R7, RZ, RZ, R144 ;  /* 0x000000ffff077224 */ /* 0x000fe200078e0090 */
[----:B------:R-:W-:Y:S02]  /*1efe0*/  F2FP.F16.F32.PACK_AB R144, R246, R151 ;  /* 0x00000097f690723e */ /* 0x000fe400000000ff */
[----:B------:R-:W-:Y:S02]  /*1eff0*/  F2FP.F16.F32.PACK_AB R145, R16, R17 ;  /* 0x000000111091723e */ /* 0x000fe400000000ff */
[----:B------:R-:W-:Y:S02]  /*1f000*/  F2FP.F16.F32.PACK_AB R146, R19, R148 ;  /* 0x000000941392723e */ /* 0x000fe400000000ff */
[----:B--2---:R-:W-:Y:S01]  /*1f010*/  F2FP.F16.F32.PACK_AB R147, R248, R3 ;  /* 0x00000003f893723e */ /* 0x004fe200000000ff */
[----:B------:R-:W-:-:S02]  /*1f020*/  IMAD.MOV.U32 R86, RZ, RZ, R58 ;  /* 0x000000ffff567224 */ /* 0x000fc400078e003a */
[----:B------:R-:W-:Y:S02]  /*1f030*/  IMAD.MOV.U32 R84, RZ, RZ, R56 ;  /* 0x000000ffff547224 */ /* 0x000fe400078e0038 */
[----:B------:R-:W2:Y:S02]  /*1f040*/  LDSM.16.MT88.4 R56, [R211+0x11800] ;  /* 0x01180000d338783b */ /* 0x000ea40000004200 */
[C---:B------:R-:W-:Y:S06]  /*1f050*/  HMMA.16816.F32 R160, R144.reuse, R156, R160 ;  /* 0x0000009c90a0723c */ /* 0x040fec00000018a0 */
[C---:B------:R-:W-:Y:S01]  /*1f060*/  HMMA.16816.F32 R156, R144.reuse, R158, R96 ;  /* 0x0000009e909c723c */ /* 0x040fe20000001860 */
[----:B------:R-:W3:Y:S01]  /*1f070*/  LDSM.16.MT88.4 R96, [R209+0x15800] ;  /* 0x01580000d160783b */ /* 0x000ee20000004200 */
        /* <DEDUP_REMOVED lines=8> */
[C---:B-1----:R-:W-:Y:S06]  /*1f100*/  HMMA.16816.F32 R44, R144.reuse, R48, R108 ;  /* 0x00000030902c723c */ /* 0x042fec000000186c */
[----:B------:R-:W-:Y:S01]  /*1f110*/  HMMA.16816.F32 R60, R144, R64, R204 ;  /* 0x00000040903c723c */ /* 0x000fe200000018cc */
[----:B------:R-:W-:-:S02]  /*1f120*/  MOV R111, R68 ;  /* 0x00000044006f7202 */ /* 0x000fc40000000f00 */
[----:B------:R-:W-:-:S03]  /*1f130*/  MOV R0, R78 ;  /* 0x0000004e00007202 */ /* 0x000fc60000000f00 */
[----:B------:R-:W-:Y:S01]  /*1f140*/  HMMA.16816.F32 R64, R144, R66, R4 ;  /* 0x000000429040723c */ /* 0x000fe20000001804 */
[----:B------:R-:W-:Y:S02]  /*1f150*/  IMAD.MOV.U32 R204, RZ, RZ, R2 ;  /* 0x000000ffffcc7224 */ /* 0x000fe400078e0002 */
[----:B------:R-:W-:-:S04]  /*1f160*/  IMAD.MOV.U32 R2, RZ, RZ, R79 ;  /* 0x000000ffff027224 */ /* 0x000fc800078e004f */
[----:B------:R-:W-:Y:S01]  /*1f170*/  MOV R5, R69 ;  /* 0x0000004500057202 */ /* 0x000fe20000000f00 */
[----:B------:R-:W-:Y:S01]  /*1f180*/  IMAD.MOV.U32 R6, RZ, RZ, R70 ;  /* 0x000000ffff067224 */ /* 0x000fe200078e0046 */
[----:B------:R-:W-:Y:S02]  /*1f190*/  MOV R7, R71 ;  /* 0x0000004700077202 */ /* 0x000fe40000000f00 */
[----:B------:R-:W-:Y:S07]  /*1f1a0*/  HMMA.16816.F32 R68, R144, R72, R200 ;  /* 0x000000489044723c */ /* 0x000fee00000018c8 */
[----:B------:R-:W-:Y:S01]  /*1f1b0*/  IMAD.MOV.U32 R202, RZ, RZ, R76 ;  /* 0x000000ffffca7224 */ /* 0x000fe200078e004c */
[----:B------:R-:W-:-:S02]  /*1f1c0*/  MOV R201, R77 ;  /* 0x0000004d00c97202 */ /* 0x000fc40000000f00 */
[C---:B------:R-:W-:Y:S06]  /*1f1d0*/  HMMA.16816.F32 R76, R144.reuse, R80, R128 ;  /* 0x00000050904c723c */ /* 0x040fec0000001880 */
[----:B------:R-:W-:Y:S01]  /*1f1e0*/  HMMA.16816.F32 R72, R144, R74, R180 ;  /* 0x0000004a9048723c */ /* 0x000fe200000018b4 */
[----:B------:R-:W-:Y:S01]  /*1f1f0*/  MOV R200, R112 ;  /* 0x0000007000c87202 */ /* 0x000fe20000000f00 */
[----:B------:R-:W-:Y:S01]  /*1f200*/  IMAD.MOV.U32 R206, RZ, RZ, R94 ;  /* 0x000000ffffce7224 */ /* 0x000fe200078e005e */
[----:B------:R-:W-:-:S03]  /*1f210*/  MOV R207, R93 ;  /* 0x0000005d00cf7202 */ /* 0x000fc60000000f00 */
[----:B--2---:R-:W-:Y:S01]  /*1f220*/  HMMA.16816.F32 R52, R144, R56, R52 ;  /* 0x000000389034723c */ /* 0x004fe20000001834 */
[----:B------:R-:W-:-:S05]  /*1f230*/  MOV R180, R113 ;  /* 0x0000007100b47202 */ /* 0x000fca0000000f00 */
[----:B------:R-:W-:Y:S01]  /*1f240*/  HMMA.16816.F32 R80, R144, R82, R176 ;  /* 0x000000529050723c */ /* 0x000fe200000018b0 */
[----:B------:R-:W-:Y:S01]  /*1f250*/  MOV R205, R95 ;  /* 0x0000005f00cd7202 */ /* 0x000fe20000000f00 */
[----:B------:R-:W-:Y:S01]  /*1f260*/  IMAD.MOV.U32 R110, RZ, RZ, R86 ;  /* 0x000000ffff6e7224 */ /* 0x000fe200078e0056 */
[----:B------:R-:W-:Y:S01]  /*1f270*/  MOV R108, R84 ;  /* 0x00000054006c7202 */ /* 0x000fe20000000f00 */
[----:B------:R-:W-:Y:S03]  /*1f280*/  LDSM.16.MT88.4 R128, [R209+0x17800] ;  /* 0x01780000d180783b */ /* 0x000fe60000004200 */
[----:B------:R-:W-:Y:S01]  /*1f290*/  MOV R178, R122 ;  /* 0x0000007a00b27202 */ /* 0x000fe20000000f00 */
[----:B------:R-:W-:Y:S01]  /*1f2a0*/  IMAD.MOV.U32 R177, RZ, RZ, R121 ;  /* 0x000000ffffb17224 */ /* 0x000fe200078e0079 */
[----:B------:R-:W-:-:S03]  /*1f2b0*/  MOV R179, R123 ;  /* 0x0000007b00b37202 */ /* 0x000fc60000000f00 */
[----:B------:R-:W-:Y:S01]  /*1f2c0*/  FADD.FTZ R2, R2, R177 ;  /* 0x000000b102027221 */ /* 0x000fe20000010000 */
[----:B------:R-:W-:Y:S01]  /*1f2d0*/  FADD.FTZ R0, R0, R178 ;  /* 0x000000b200007221 */ /* 0x000fe20000010000 */
[----:B------:R-:W-:Y:S01]  /*1f2e0*/  MOV R182, R115 ;  /* 0x0000007300b67202 */ /* 0x000fe20000000f00 */
[----:B------:R-:W-:Y:S02]  /*1f2f0*/  IMAD.MOV.U32 R181, RZ, RZ, R114 ;  /* 0x000000ffffb57224 */ /* 0x000fe400078e0072 */
[----:B------:R-:W-:Y:S01]  /*1f300*/  FADD.FTZ R2, R179, R2 ;  /* 0x00000002b3027221 */ /* 0x000fe20000010000 */
[----:B------:R-:W-:Y:S01]  /*1f310*/  FADD.FTZ R0, R180, R0 ;  /* 0x00000000b4007221 */ /* 0x000fe20000010000 */
[C---:B------:R-:W-:Y:S01]  /*1f320*/  HMMA.16816.F32 R36, R144.reuse, R40, R100 ;  /* 0x000000289024723c */ /* 0x040fe20000001864 */
[----:B------:R-:W-:Y:S01]  /*1f330*/  MOV R183, R120 ;  /* 0x0000007800b77202 */ /* 0x000fe20000000f00 */
[----:B------:R-:W-:Y:S01]  /*1f340*/  FADD.FTZ R2, R181, R2 ;  /* 0x00000002b5027221 */ /* 0x000fe20000010000 */
[----:B------:R-:W-:Y:S01]  /*1f350*/  FADD.FTZ R0, R182, R0 ;  /* 0x00000000b6007221 */ /* 0x000fe20000010000 */
[----:B------:R-:W-:Y:S01]  /*1f360*/  MOV R109, R85 ;  /* 0x00000055006d7202 */ /* 0x000fe20000000f00 */
[----:B------:R-:W-:Y:S01]  /*1f370*/  LDSM.16.MT88.4 R112, [R212+0x15800] ;  /* 0x01580000d470783b */ /* 0x000fe20000004200 */
[C---:B------:R-:W-:Y:S01]  /*1f380*/  HMMA.16816.F32 R56, R144.reuse, R58, R192 ;  /* 0x0000003a9038723c */ /* 0x040fe200000018c0 */
[----:B------:R-:W-:Y:S01]  /*1f390*/  MOV R203, R87 ;  /* 0x0000005700cb7202 */ /* 0x000fe20000000f00 */
[----:B------:R-:W-:Y:S01]  /*1f3a0*/  FADD.FTZ R2, R183, R2 ;  /* 0x00000002b7027221 */ /* 0x000fe20000010000 */
[----:B------:R-:W-:Y:S03]  /*1f3b0*/  LDSM.16.MT88.4 R120, [R211+0x15800] ;  /* 0x01580000d378783b */ /* 0x000fe60000004200 */
[----:B------:R-:W-:Y:S01]  /*1f3c0*/  HMMA.16816.F32 R40, R144, R42, R104 ;  /* 0x0000002a9028723c */ /* 0x000fe20000001868 */
[----:B------:R-:W-:Y:S01]  /*1f3d0*/  IMAD.MOV.U32 R192, RZ, RZ, R92 ;  /* 0x000000ffffc07224 */ /* 0x000fe200078e005c */
[----:B------:R-:W1:Y:S01]  /*1f3e0*/  LDSM.16.MT88.4 R104, [R210+0x15800] ;  /* 0x01580000d268783b */ /* 0x000e620000004200 */
[----:B------:R-:W-:Y:S01]  /*1f3f0*/  IMAD.MOV.U32 R193, RZ, RZ, R5 ;  /* 0x000000ffffc17224 */ /* 0x000fe200078e0005 */
[----:B------:R-:W-:-:S02]  /*1f400*/  MOV R195, R6 ;  /* 0x0000000600c37202 */ /* 0x000fc40000000f00 */
[C---:B---3--:R-:W-:Y:S01]  /*1f410*/  HMMA.16816.F32 R92, R144.reuse, R96, R196 ;  /* 0x00000060905c723c */ /* 0x048fe200000018c4 */
[----:B------:R-:W-:Y:S01]  /*1f420*/  MOV R194, R7 ;  /* 0x0000000700c27202 */ /* 0x000fe20000000f00 */
[----:B------:R-:W-:Y:S01]  /*1f430*/  FADD.FTZ R0, R200, R0 ;  /* 0x00000000c8007221 */ /* 0x000fe20000010000 */
[----:B------:R-:W-:Y:S03]  /*1f440*/  LDSM.16.MT88.4 R4, [R211+0x17800] ;  /* 0x01780000d304783b */ /* 0x000fe60000004200 */
[C---:B------:R-:W-:Y:S01]  /*1f450*/  HMMA.16816.F32 R84, R144.reuse, R88, R136 ;  /* 0x000000589054723c */ /* 0x040fe20000001888 */
[----:B------:R-:W2:Y:S05]  /*1f460*/  LDSM.16.MT88.4 R136, [R210+0x17800] ;  /* 0x01780000d288783b */ /* 0x000eaa0000004200 */
[----:B------:R-:W-:Y:S01]  /*1f470*/  HMMA.16816.F32 R96, R144, R98, R140 ;  /* 0x000000629060723c */ /* 0x000fe2000000188c */
[----:B------:R-:W3:Y:S01]  /*1f480*/  LDSM.16.MT88.4 R140, [R212+0x17800] ;  /* 0x01780000d48c783b */ /* 0x000ee20000004200 */
[----:B------:R-:W-:Y:S01]  /*1f490*/  FADD.FTZ R2, R201, R2 ;  /* 0x00000002c9027221 */ /* 0x000fe20000010000 */
[----:B------:R-:W-:-:S03]  /*1f4a0*/  FADD.FTZ R0, R202, R0 ;  /* 0x00000000ca007221 */ /* 0x000fc60000010000 */
        /* <DEDUP_REMOVED lines=13> */
[----:B------:R-:W-:Y:S01]  /*1f580*/  FADD.FTZ R0, R17, R0 ;  /* 0x0000000011007221 */ /* 0x000fe20000010000 */
[----:B-1----:R-:W-:Y:S02]  /*1f590*/  HMMA.16816.F32 R100, R144, R104, R188 ;  /* 0x000000689064723c */ /* 0x002fe400000018bc */
[----:B------:R-:W-:Y:S01]  /*1f5a0*/  FADD.FTZ R246, R246, R2 ;  /* 0x00000002f6f67221 */ /* 0x000fe20000010000 */
[----:B------:R-:W-:-:S03]  /*1f5b0*/  FADD.FTZ R0, R16, R0 ;  /* 0x0000000010007221 */ /* 0x000fc60000010000 */
[----:B------:R-:W-:Y:S01]  /*1f5c0*/  HMMA.16816.F32 R48, R144, R50, R116 ;  /* 0x000000329030723c */ /* 0x000fe20000001874 */
[----:B------:R-:W-:Y:S01]  /*1f5d0*/  FADD.FTZ R246, R148, R246 ;  /* 0x000000f694f67221 */ /* 0x000fe20000010000 */
[----:B------:R-:W-:-:S04]  /*1f5e0*/  FADD.FTZ R0, R3, R0 ;  /* 0x0000000003007221 */ /* 0x000fc80000010000 */
[----:B------:R-:W-:Y:S01]  /*1f5f0*/  HMMA.16816.F32 R104, R144, R106, R108 ;  /* 0x0000006a9068723c */ /* 0x000fe2000000186c */
[----:B------:R-:W-:-:S05]  /*1f600*/  FADD.FTZ R246, R19, R246 ;  /* 0x000000f613f67221 */ /* 0x000fca0000010000 */
[----:B------:R-:W-:Y:S01]  /*1f610*/  HMMA.16816.F32 R108, R144, R112, R184 ;  /* 0x00000070906c723c */ /* 0x000fe200000018b8 */
[----:B------:R-:W-:-:S05]  /*1f620*/  FADD.FTZ R248, R248, R0 ;  /* 0x00000000f8f87221 */ /* 0x000fca0000010000 */
[C---:B------:R-:W-:Y:S06]  /*1f630*/  HMMA.16816.F32 R116, R144.reuse, R120, R152 ;  /* 0x000000789074723c */ /* 0x040fec0000001898 */
[C---:B------:R-:W-:Y:S06]  /*1f640*/  HMMA.16816.F32 R124, R144.reuse, R128, R124 ;  /* 0x00000080907c723c */ /* 0x040fec000000187c */
[C---:B--2---:R-:W-:Y:S06]  /*1f650*/  HMMA.16816.F32 R132, R144.reuse, R136, R132 ;  /* 0x000000889084723c */ /* 0x044fec0000001884 */
        /* <DEDUP_REMOVED lines=11> */
[----:B------:R-:W2:Y:S04]  /*1f710*/  LDL.LU R193, [R1+0x4] ;  /* 0x0000040001c17983 */ /* 0x000ea80000300800 */
[----:B------:R-:W3:Y:S04]  /*1f720*/  LDL.LU R194, [R1+0xc] ;  /* 0x00000c0001c27983 */ /* 0x000ee80000300800 */
[----:B------:R-:W4:Y:S01]  /*1f730*/  LDL R195, [R1+0x10] ;  /* 0x0000100001c37983 */ /* 0x000f220000100800 */
[----:B------:R-:W-:Y:S01]  /*1f740*/  MOV R152, R18 ;  /* 0x0000001200987202 */ /* 0x000fe20000000f00 */
[----:B------:R-:W-:Y:S01]  /*1f750*/  IMAD.MOV.U32 R151, RZ, RZ, R150 ;  /* 0x000000ffff977224 */ /* 0x000fe200078e0096 */
[----:B------:R-:W1:Y:S02]  /*1f760*/  S2R R0, SR_TID.X ;  /* 0x0000000000007919 */ /* 0x000e640000002100 */
[----:B-1----:R-:W-:-:S05]  /*1f770*/  LOP3.LUT R0, R0, 0x3, RZ, 0xc0, !PT ;  /* 0x0000000300007812 */ /* 0x002fca00078ec0ff */
[----:B--2---:R-:W-:Y:S02]  /*1f780*/  IMAD R0, R0, -0x2, R193 ;  /* 0xfffffffe00007824 */ /* 0x004fe400078e02c1 */
[----:B---3--:R-:W-:-:S03]  /*1f790*/  VIADD R238, R194, 0xfffffffe ;  /* 0xfffffffec2ee7836 */ /* 0x008fc60000000000 */
[----:B----4-:R-:W-:Y:S02]  /*1f7a0*/  IADD3 R251, R237, R0, -R195 ;  /* 0x00000000edfb7210 */ /* 0x010fe40007ffe8c3 */
.L_x_4813:
        /* <DEDUP_REMOVED lines=11> */
[----:B-1----:R-:W-:Y:S02]  /*1f860*/  R2UR UR4, R2 ;  /* 0x00000000020472ca */ /* 0x002fe400000e0000 */
        /* <DEDUP_REMOVED lines=8> */
[----:B--2---:R-:W2:Y:S01]  /*1f8f0*/  LD.E R4, desc[UR4][R154.64+0x170] ;  /* 0x000170049a047980 */ /* 0x004ea2000c101900 */
[----:B------:R-:W-:Y:S02]  /*1f900*/  R2UR UR8, R2 ;  /* 0x00000000020872ca */ /* 0x000fe400000e0000 */
[----:B------:R-:W-:Y:S02]  /*1f910*/  R2UR UR9, R3 ;  /* 0x00000000030972ca */ /* 0x000fe400000e0000 */
[-C--:B--2---:R-:W-:Y:S02]  /*1f920*/  IABS R0, R4.reuse ;  /* 0x0000000400007213 */ /* 0x084fe40000000000 */
[-C--:B------:R-:W-:Y:S02]  /*1f930*/  IABS R9, R4.reuse ;  /* 0x0000000400097213 */ /* 0x080fe40000000000 */
[----:B------:R-:W1:Y:S01]  /*1f940*/  I2F.RP R6, R0 ;  /* 0x0000000000067306 */ /* 0x000e620000209400 */
[-C--:B------:R-:W-:Y:S02]  /*1f950*/  LOP3.LUT R12, R12, R4.reuse, RZ, 0x3c, !PT ;  /* 0x000000040c0c7212 */ /* 0x080fe400078e3cff */
[----:B------:R-:W-:Y:S01]  /*1f960*/  IMAD.MOV R9, RZ, RZ, -R9 ;  /* 0x000000ffff097224 */ /* 0x000fe200078e0a09 */
[----:B------:R-:W-:Y:S04]  /*1f970*/  LOP3.LUT R10, R10, R4, RZ, 0x3c, !PT ;  /* 0x000000040a0a7212 */ /* 0x000fe800078e3cff */
[----:B------:R-:W-:Y:S02]  /*1f980*/  ISETP.GE.AND P0, PT, R10, RZ, PT ;  /* 0x000000ff0a00720c */ /* 0x000fe40003f06270 */
        /* <DEDUP_REMOVED lines=20> */
[----:B------:R-:W-:Y:S02]  /*1fad0*/  ISETP.NE.AND P2, PT, R4, RZ, PT ;  /* 0x000000ff0400720c */ /* 0x000fe40003f45270 */
[----:B------:R-:W-:Y:S05]  /*1fae0*/  LOP3.LUT R0, RZ, R4, RZ, 0x33, !PT ;  /* 0x00000004ff007212 */ /* 0x000fea00078e33ff */
[----:B------:R-:W-:Y:S02]  /*1faf0*/  @P3 VIADD R5, R5, 0x1 ;  /* 0x0000000105053836 */ /* 0x000fe40000000000 */
[----:B------:R-:W-:Y:S02]  /*1fb00*/  @P4 VIADD R6, R6, 0x1 ;  /* 0x0000000106064836 */ /* 0x000fe40000000000 */
[----:B------:R-:W-:Y:S02]  /*1fb10*/  @!P0 IMAD.MOV R5, RZ, RZ, -R5 ;  /* 0x000000ffff058224 */ /* 0x000fe400078e0a05 */
[----:B------:R-:W-:Y:S03]  /*1fb20*/  @!P1 IMAD.MOV R6, RZ, RZ, -R6 ;  /* 0x000000ffff069224 */ /* 0x000fe600078e0a06 */
[C---:B------:R-:W-:Y:S02]  /*1fb30*/  SEL R5, R0.reuse, R5, !P2 ;  /* 0x0000000500057207 */ /* 0x040fe40005000000 */
[----:B------:R-:W-:Y:S02]  /*1fb40*/  SEL R0, R0, R6, !P2 ;  /* 0x0000000600007207 */ /* 0x000fe40005000000 */
[CC--:B------:R-:W-:Y:S01]  /*1fb50*/  LEA R10, P1, R5.reuse, R240.reuse, 0x2 ;  /* 0x000000f0050a7211 */ /* 0x0c0fe200078210ff */
[----:B------:R-:W2:Y:S01]  /*1fb60*/  LD.E.64 R6, desc[UR4][R154.64+0x40] ;  /* 0x000040049a067980 */ /* 0x000ea2000c101b00 */
[C---:B------:R-:W-:Y:S02]  /*1fb70*/  LEA R8, P0, R0.reuse, R240, 0x2 ;  /* 0x000000f000087211 */ /* 0x040fe400078010ff */
[-C--:B------:R-:W-:Y:S02]  /*1fb80*/  LEA.HI.X.SX32 R11, R5, R241.reuse, 0x2, P1 ;  /* 0x000000f1050b7211 */ /* 0x080fe400008f16ff */
[C---:B------:R-:W-:Y:S01]  /*1fb90*/  LEA.HI.X.SX32 R9, R0.reuse, R241, 0x2, P0 ;  /* 0x000000f100097211 */ /* 0x040fe200000f16ff */
[----:B------:R-:W-:Y:S02]  /*1fba0*/  IMAD.IADD R0, R0, 0x1, -R5 ;  /* 0x0000000100007824 */ /* 0x000fe400078e0a05 */
[----:B------:R1:W3:Y:S02]  /*1fbb0*/  LD.E R12, desc[UR10][R10.64] ;  /* 0x0000000a0a0c7980 */ /* 0x0002e4000c101900 */
[----:B------:R-:W-:Y:S02]  /*1fbc0*/  IMAD R4, R4, R0, -0x40 ;  /* 0xffffffc004047424 */ /* 0x000fe400078e0200 */
[----:B------:R-:W3:Y:S03]  /*1fbd0*/  LD.E R11, desc[UR12][R8.64] ;  /* 0x0000000c080b7980 */ /* 0x000ee6000c101900 */
[----:B-1----:R-:W-:Y:S01]  /*1fbe0*/  SHF.R.S32.HI R10, RZ, 0x1f, R4 ;  /* 0x0000001fff0a7819 */ /* 0x002fe20000011404 */
[----:B------:R-:W4:Y:S01]  /*1fbf0*/  LD.E.64 R8, desc[UR8][R154.64+0x28] ;  /* 0x000028089a087980 */ /* 0x000f22000c101b00 */
[-C--:B--2---:R-:W-:Y:S02]  /*1fc00*/  IMAD R0, R7, R4.reuse, RZ ;  /* 0x0000000407007224 */ /* 0x084fe400078e02ff */
[C---:B------:R-:W-:Y:S04]  /*1fc10*/  IMAD.WIDE.U32 R4, R6.reuse, R4, RZ ;  /* 0x0000000406047225 */ /* 0x040fe800078e00ff */
[----:B------:R-:W-:Y:S04]  /*1fc20*/  IMAD R6, R6, R10, R0 ;  /* 0x0000000a06067224 */ /* 0x000fe800078e0200 */
[----:B------:R-:W-:Y:S01]  /*1fc30*/  IMAD.IADD R5, R5, 0x1, R6 ;  /* 0x0000000105057824 */ /* 0x000fe200078e0206 */
[----:B---3--:R-:W-:Y:S04]  /*1fc40*/  IADD3 R11, -R11, R12, RZ ;  /* 0x0000000c0b0b7210 */ /* 0x008fe80007ffe1ff */
[----:B------:R-:W-:Y:S01]  /*1fc50*/  SHF.R.S32.HI R6, RZ, 0x1f, R11 ;  /* 0x0000001fff067819 */ /* 0x000fe2000001140b */
[----:B----4-:R-:W-:Y:S02]  /*1fc60*/  IMAD R0, R9, R11, RZ ;  /* 0x0000000b09007224 */ /* 0x010fe400078e02ff */
[----:B------:R-:W-:Y:S04]  /*1fc70*/  IMAD.WIDE.U32 R4, R11, R8, R4 ;  /* 0x000000080b047225 */ /* 0x000fe800078e0004 */
[----:B------:R-:W-:Y:S02]  /*1fc80*/  IMAD R8, R8, R6, R0 ;  /* 0x0000000608087224 */ /* 0x000fe400078e0200 */
[----:B------:R-:W-:Y:S02]  /*1fc90*/  IMAD.MOV.U32 R0, RZ, RZ, R4 ;  /* 0x000000ffff007224 */ /* 0x000fe400078e0004 */
[----:B------:R-:W-:Y:S01]  /*1fca0*/  IMAD.IADD R5, R5, 0x1, R8 ;  /* 0x0000000105057824 */ /* 0x000fe200078e0208 */
[----:B------:R-:W-:Y:S05]  /*1fcb0*/  BRA `(.L_x_4807) ;  /* 0x0000000000187947 */ /* 0x000fea0003800000 */
.L_x_4806:
[----:B-1----:R-:W-:Y:S02]  /*1fcc0*/  R2UR UR4, R2 ;  /* 0x00000000020472ca */ /* 0x002fe400000e0000 */
[----:B------:R-:W-:Y:S11]  /*1fcd0*/  R2UR UR5, R3 ;  /* 0x00000000030572ca */ /* 0x000ff600000e0000 */
[----:B------:R-:W-:Y:S02]  /*1fce0*/  @!UPT UIADD3 URZ, URZ, URZ, URZ ;  /* 0x0000003f3f3ff290 */ /* 0x000fe4000fffe03f */
[----:B--2---:R-:W2:Y:S02]  /*1fcf0*/  LD.E R0, desc[UR4][R154.64+0x40] ;  /* 0x000040049a007980 */ /* 0x004ea4000c101900 */
[----:B--2---:R-:W-:Y:S05]  /*1fd00*/  IMAD.U32 R0, R0, -0x40, RZ ;  /* 0xffffffc000007824 */ /* 0x004fea00078e00ff */
[----:B------:R-:W-:Y:S02]  /*1fd10*/  SHF.R.S32.HI R5, RZ, 0x1f, R0 ;  /* 0x0000001fff057819 */ /* 0x000fe40000011400 */
.L_x_4807:
[----:B------:R-:W-:Y:S05]  /*1fd20*/  BSYNC B0 ;  /* 0x0000000000007941 */ /* 0x000fea0003800000 */
.L_x_4805:
[C---:B------:R-:W-:Y:S01]  /*1fd30*/  LOP3.LUT P6, RZ, R239.reuse, 0x1, RZ, 0xc0, !PT ;  /* 0x00000001efff7812 */ /* 0x040fe200078cc0ff */
[----:B------:R-:W-:Y:S01]  /*1fd40*/  BSSY B1, `(.L_x_4808) ;  /* 0x0000241000017945 */ /* 0x000fe20003800000 */
[C---:B------:R-:W-:Y:S02]  /*1fd50*/  LOP3.LUT P5, RZ, R239.reuse, 0x2, RZ, 0xc0, !PT ;  /* 0x00000002efff7812 */ /* 0x040fe400078ac0ff */
[C---:B------:R-:W-:Y:S02]  /*1fd60*/  LOP3.LUT P4, RZ, R239.reuse, 0x4, RZ, 0xc0, !PT ;  /* 0x00000004efff7812 */ /* 0x040fe4000788c0ff */
[----:B------:R-:W-:Y:S02]  /*1fd70*/  LOP3.LUT P3, RZ, R239, 0x8, RZ, 0xc0, !PT ;  /* 0x00000008efff7812 */ /* 0x000fe4000786c0ff */
[CC--:B------:R-:W-:Y:S02]  /*1fd80*/  LEA R236, P1, R0.reuse, R243.reuse, 0x1 ;  /* 0x000000f300ec7211 */ /* 0x0c0fe400078208ff */
[C---:B------:R-:W-:Y:S02]  /*1fd90*/  IADD3 R4, P0, R0.reuse, R250, RZ ;  /* 0x000000fa00047210 */ /* 0x040fe40007f1e0ff */
[-C--:B------:R-:W-:Y:S02]  /*1fda0*/  LEA.HI.X R237, R0, R242.reuse, R5, 0x1, P1 ;  /* 0x000000f200ed7211 */ /* 0x080fe400008f0c05 */
[----:B------:R-:W-:Y:S01]  /*1fdb0*/  @P6 R2UR UR4, R2 ;  /* 0x00000000020462ca */ /* 0x000fe200000e0000 */
[--C-:B------:R-:W-:Y:S01]  /*1fdc0*/  IMAD.X R5, R5, 0x1, R252.reuse, P0 ;  /* 0x0000000105057824 */ /* 0x100fe200000e06fc */
[CC--:B------:R-:W-:Y:S02]  /*1fdd0*/  @P6 LEA R28, P0, R4.reuse, R243.reuse, 0x1 ;  /* 0x000000f3041c6211 */ /* 0x0c0fe400078008ff */
[CC--:B------:R-:W-:Y:S02]  /*1fde0*/  @P5 LEA R26, P2, R4.reuse, R243.reuse, 0x1 ;  /* 0x000000f3041a5211 */ /* 0x0c0fe400078408ff */
[CCC-:B------:R-:W-:Y:S02]  /*1fdf0*/  @P6 LEA.HI.X R29, R4.reuse, R242.reuse, R5.reuse, 0x1, P0 ;  /* 0x000000f2041d6211 */ /* 0x1c0fe400000f0c05 */
[C-C-:B------:R-:W-:Y:S02]  /*1fe00*/  @P5 LEA.HI.X R27, R4.reuse, R242, R5.reuse, 0x1, P2 ;  /* 0x000000f2041b5211 */ /* 0x140fe400010f0c05 */
[CC--:B------:R-:W-:Y:S02]  /*1fe10*/  @P4 LEA R24, P1, R4.reuse, R243.reuse, 0x1 ;  /* 0x000000f304184211 */ /* 0x0c0fe400078208ff */
[CC--:B------:R-:W-:Y:S02]  /*1fe20*/  @P3 LEA R22, P0, R4.reuse, R243.reuse, 0x1 ;  /* 0x000000f304163211 */ /* 0x0c0fe400078008ff */
[C---:B------:R-:W-:Y:S02]  /*1fe30*/  IADD3 R0, P2, R4.reuse, R250, RZ ;  /* 0x000000fa04007210 */ /* 0x040fe40007f5e0ff */
[CCC-:B------:R-:W-:Y:S02]  /*1fe40*/  @P4 LEA.HI.X R25, R4.reuse, R242.reuse, R5.reuse, 0x1, P1 ;  /* 0x000000f204194211 */ /* 0x1c0fe400008f0c05 */
[-C--:B------:R-:W-:Y:S01]  /*1fe50*/  @P3 LEA.HI.X R23, R4, R242.reuse, R5, 0x1, P0 ;  /* 0x000000f204173211 */ /* 0x080fe200000f0c05 */
[--C-:B------:R-:W-:Y:S01]  /*1fe60*/  IMAD.X R5, R5, 0x1, R252.reuse, P2 ;  /* 0x0000000105057824 */ /* 0x100fe200010e06fc */
[CC--:B------:R-:W-:Y:S02]  /*1fe70*/  @P6 LEA R20, P0, R0.reuse, R243.reuse, 0x1 ;  /* 0x000000f300146211 */ /* 0x0c0fe400078008ff */
[CC--:B------:R-:W-:Y:S02]  /*1fe80*/  @P5 LEA R18, P2, R0.reuse, R243.reuse, 0x1 ;  /* 0x000000f300125211 */ /* 0x0c0fe400078408ff */
[CCC-:B------:R-:W-:Y:S02]  /*1fe90*/  @P6 LEA.HI.X R21, R0.reuse, R242.reuse, R5.reuse, 0x1, P0 ;  /* 0x000000f200156211 */ /* 0x1c0fe400000f0c05 */
[C-C-:B------:R-:W-:Y:S02]  /*1fea0*/  @P5 LEA.HI.X R19, R0.reuse, R242, R5.reuse, 0x1, P2 ;  /* 0x000000f200135211 */ /* 0x140fe400010f0c05 */
[CC--:B------:R-:W-:Y:S02]  /*1feb0*/  @P4 LEA R16, P1, R0.reuse, R243.reuse, 0x1 ;  /* 0x000000f300104211 */ /* 0x0c0fe400078208ff */
[CC--:B------:R-:W-:Y:S02]  /*1fec0*/  @P3 LEA R14, P0, R0.reuse, R243.reuse, 0x1 ;  /* 0x000000f3000e3211 */ /* 0x0c0fe400078008ff */
[----:B------:R-:W-:Y:S02]  /*1fed0*/  @P6 R2UR UR5, R3 ;  /* 0x00000000030562ca */ /* 0x000fe400000e0000 */
[C---:B------:R-:W-:Y:S02]  /*1fee0*/  IADD3 R4, P2, R0.reuse, R250, RZ ;  /* 0x000000fa00047210 */ /* 0x040fe40007f5e0ff */
[CCC-:B------:R-:W-:Y:S02]  /*1fef0*/  @P4 LEA.HI.X R17, R0.reuse, R242.reuse, R5.reuse, 0x1, P1 ;  /* 0x000000f200114211 */ /* 0x1c0fe400008f0c05 */
[-C--:B------:R-:W-:Y:S01]  /*1ff00*/  @P3 LEA.HI.X R15, R0, R242.reuse, R5, 0x1, P0 ;  /* 0x000000f2000f3211 */ /* 0x080fe200000f0c05 */
[----:B------:R-:W-:Y:S01]  /*1ff10*/  IMAD.X R5, R5, 0x1, R252, P2 ;  /* 0x0000000105057824 */ /* 0x000fe200010e06fc */
[-C--:B------:R-:W-:Y:S02]  /*1ff20*/  @P6 LEA R12, P0, R4, R243.reuse, 0x1 ;  /* 0x000000f3040c6211 */ /* 0x080fe400078008ff */
[----:B------:R-:W-:Y:S02]  /*1ff30*/  @P5 R2UR UR8, R2 ;  /* 0x00000000020852ca */ /* 0x000fe400000e0000 */
[C---:B------:R-:W-:Y:S01]  /*1ff40*/  @P5 R2UR UR9, R3.reuse ;  /* 0x00000000030952ca */ /* 0x040fe200000e0000 */
[----:B------:R-:W-:Y:S01]  /*1ff50*/  @!PT LDS RZ, [RZ] ;  /* 0x00000000fffff984 */ /* 0x000fe20000000800 */
[----:B------:R-:W-:Y:S01]  /*1ff60*/  @!PT LDS RZ, [RZ] ;  /* 0x00000000fffff984 */ /* 0x000fe20000000800 */
[----:B------:R-:W-:Y:S01]  /*1ff70*/  @!PT LDS RZ, [RZ] ;  /* 0x00000000fffff984 */ /* 0x000fe20000000800 */
[----:B------:R-:W-:Y:S01]  /*1ff80*/  @P6 LDGSTS.E.BYPASS.LTC128B.128 [R235+0x10000], desc[UR4][R236.64] ;  /* 0x10000000eceb6fae */ /* 0x000fe2000b901d44 */
[CCC-:B------:R-:W-:Y:S02]  /*1ff90*/  @P6 LEA.HI.X R13, R4.reuse, R242.reuse, R5.reuse, 0x1, P0 ;  /* 0x000000f2040d6211 */ /* 0x1c0fe400000f0c05 */
[CC--:B------:R-:W-:Y:S01]  /*1ffa0*/  @P5 LEA R10, P2, R4.reuse, R243.reuse, 0x1 ;  /* 0x000000f3040a5211 */ /* 0x0c0fe200078408ff */
[----:B------:R-:W-:Y:S01]  /*1ffb0*/  @!P6 STS.128 [R235+0x10000], RZ ;  /* 0x010000ffeb00e388 */ /* 0x000fe20000000c00 */
[CC--:B------:R-:W-:Y:S02]  /*1ffc0*/  @P4 LEA R8, P1, R4.reuse, R243.reuse, 0x1 ;  /* 0x000000f304084211 */ /* 0x0c0fe400078208ff */
[C---:B------:R-:W-:Y:S01]  /*1ffd0*/  @P3 LEA R6, P0, R4.reuse, R243, 0x1 ;  /* 0x000000f304063211 */ /* 0x040fe200078008ff */
[--C-:B------:R-:W-:Y:S01]  /*1ffe0*/  IMAD.MOV.U32 R243, RZ, RZ, R236.reuse ;  /* 0x000000fffff37224 */ /* 0x100fe200078e00ec */
[CCC-:B------:R-:W-:Y:S02]  /*1fff0*/  @P5 LEA.HI.X R11, R4.reuse, R242.reuse, R5.reuse, 0x1, P2 ;  /* 0x000000f2040b5211 */ /* 0x1c0fe400010f0c05 */
[CCC-:B------:R-:W-:Y:S02]  /*20000*/  @P4 LEA.HI.X R9, R4.reuse, R242.reuse, R5.reuse, 0x1, P1 ;  /* 0x000000f204094211 */ /* 0x1c0fe400008f0c05 */
[----:B------:R-:W-:Y:S01]  /*20010*/  @P3 LEA.HI.X R7, R4, R242, R5, 0x1, P0 ;  /* 0x000000f204073211 */ /* 0x000fe200000f0c05 */
[--C-:B------:R-:W-:Y:S01]  /*20020*/  @P5 IMAD.MOV.U32 R4, RZ, RZ, R236.reuse ;  /* 0x000000ffff045224 */ /* 0x100fe200078e00ec */
[C---:B------:R-:W-:Y:S01]  /*20030*/  @P4 R2UR UR4, R2.reuse ;  /* 0x00000000020442ca */ /* 0x040fe200000e0000 */
[--C-:B------:R-:W-:Y:S01]  /*20040*/  @P5 IMAD.MOV.U32 R5, RZ, RZ, R237.reuse ;  /* 0x000000ffff055224 */ /* 0x100fe200078e00ed */
[C---:B------:R-:W-:Y:S01]  /*20050*/  @P4 R2UR UR5, R3.reuse ;  /* 0x00000000030542ca */ /* 0x040fe200000e0000 */
[--C-:B------:R-:W-:Y:S01]  /*20060*/  IMAD.MOV.U32 R242, RZ, RZ, R237.reuse ;  /* 0x000000fffff27224 */ /* 0x100fe200078e00ed */
        /* <DEDUP_REMOVED lines=8> */
[C---:B------:R-:W-:Y:S02]  /*200f0*/  @P6 R2UR UR11, R3.reuse ;  /* 0x00000000030b62ca */ /* 0x040fe400000e0000 */
[----:B------:R-:W-:Y:S02]  /*20100*/  @P3 R2UR UR14, R2 ;  /* 0x00000000020e32ca */ /* 0x000fe400000e0000 */
[C---:B------:R-:W-:Y:S02]  /*20110*/  @P3 R2UR UR15, R3.reuse ;  /* 0x00000000030f32ca */ /* 0x040fe400000e0000 */
[----:B------:R-:W-:Y:S01]  /*20120*/  ISETP.GE.AND P0, PT, R238, 0x1, PT ;  /* 0x00000001ee00780c */ /* 0x000fe20003f06270 */
[--C-:B-1----:R-:W-:Y:S02]  /*20130*/  @P4 IMAD.MOV.U32 R4, RZ, RZ, R236.reuse ;  /* 0x000000ffff044224 */ /* 0x102fe400078e00ec */
[--C-:B------:R-:W-:Y:S05]  /*20140*/  @P4 IMAD.MOV.U32 R5, RZ, RZ, R237.reuse ;  /* 0x000000ffff054224 */ /* 0x100fea00078e00ed */
[----:B------:R-:W-:Y:S01]  /*20150*/  @!PT LDS RZ, [RZ] ;  /* 0x00000000fffff984 */ /* 0x000fe20000000800 */
[----:B------:R-:W-:Y:S01]  /*20160*/  @!PT LDS RZ, [RZ] ;  /* 0x00000000fffff984 */ /* 0x000fe20000000800 */
[----:B------:R-:W-:Y:S01]  /*20170*/  @!PT LDS RZ, [RZ] ;  /* 0x00000000fffff984 */ /* 0x000fe20000000800 */
[----:B------:R1:W-:Y:S04]  /*20180*/  @P4 LDGSTS.E.BYPASS.LTC128B.128 [R235+0x14000], desc[UR4][R4.64+0x100] ;  /* 0x1400010004eb4fae */ /* 0x0003e8000b901d44 */
[----:B------:R-:W-:Y:S01]  /*20190*/  @!P4 STS.128 [R235+0x14000], RZ ;  /* 0x014000ffeb00c388 */ /* 0x000fe20000000c00 */
[----:B-1----:R-:W-:Y:S02]  /*201a0*/  @P3 IMAD.MOV.U32 R4, RZ, RZ, R236 ;  /* 0x000000ffff043224 */ /* 0x002fe400078e00ec */
[----:B------:R-:W-:Y:S05]  /*201b0*/  @P3 IMAD.MOV.U32 R5, RZ, RZ, R237 ;  /* 0x000000ffff053224 */ /* 0x000fea00078e00ed */
        /* <DEDUP_REMOVED lines=73> */
[----:B-----5:R-:W-:Y:S04]  /*20650*/  LDSM.16.M88.4 R32, [R215] ;  /* 0x00000000d720783b */ /* 0x020fe80000000200 */
[----:B-1----:R-:W-:Y:S04]  /*20660*/  LDSM.16.M88.4 R16, [R208+0x8800] ;  /* 0x00880000d010783b */ /* 0x002fe80000000200 */
[----:B------:R-:W-:Y:S04]  /*20670*/  LDSM.16.M88.4 R24, [R208+0x9000] ;  /* 0x00900000d018783b */ /* 0x000fe80000000200 */
[----:B--2---:R-:W3:Y:S04]  /*20680*/  LDSM.16.M88.4 R8, [R208+0x8000] ;  /* 0x00800000d008783b */ /* 0x004ee80000000200 */
[----:B------:R-:W1:Y:S04]  /*20690*/  LDSM.16.M88.4 R172, [R208+0x9800] ;  /* 0x00980000d0ac783b */ /* 0x000e680000000200 */
[----:B------:R-:W0:Y:S04]  /*206a0*/  LDGDEPBAR ;  /* 0x00000000000079af */ /* 0x000e280000000000 */
[----:B------:R-:W-:Y:S04]  /*206b0*/  LDSM.16.M88.4 R176, [R216] ;  /* 0x00000000d8b0783b */ /* 0x000fe80000000200 */
[----:B------:R-:W2:Y:S04]  /*206c0*/  LDSM.16.M88.4 R180, [R219] ;  /* 0x00000000dbb4783b */ /* 0x000ea80000000200 */
[----:B------:R-:W4:Y:S04]  /*206d0*/  LDSM.16.M88.4 R184, [R234] ;  /* 0x00000000eab8783b */ /* 0x000f280000000200 */
[----:B------:R-:W4:Y:S04]  /*206e0*/  LDSM.16.M88.4 R188, [R233] ;  /* 0x00000000e9bc783b */ /* 0x000f280000000200 */
[----:B------:R-:W4:Y:S04]  /*206f0*/  LDSM.16.M88.4 R192, [R232] ;  /* 0x00000000e8c0783b */ /* 0x000f280000000200 */
[----:B------:R-:W-:Y:S04]  /*20700*/  LDSM.16.M88.4 R196, [R214+0x8000] ;  /* 0x00800000d6c4783b */ /* 0x000fe80000000200 */
[----:B------:R-:W-:Y:S01]  /*20710*/  LDSM.16.M88.4 R200, [R217] ;  /* 0x00000000d9c8783b */ /* 0x000fe20000000200 */
[C---:B---3--:R-:W-:Y:S03]  /*20720*/  HMMA.16816.F32 R4, R32.reuse, R8, RZ ;  /* 0x000000082004723c */ /* 0x048fe600000018ff */
[----:B------:R-:W-:Y:S03]  /*20730*/  LDSM.16.M88.4 R204, [R213] ;  /* 0x00000000d5cc783b */ /* 0x000fe60000000200 */
[C---:B------:R-:W-:Y:S06]  /*20740*/  HMMA.16816.F32 R8, R32.reuse, R10, RZ ;  /* 0x0000000a2008723c */ /* 0x040fec00000018ff */
[C---:B------:R-:W-:Y:S06]  /*20750*/  HMMA.16816.F32 R12, R32.reuse, R16, RZ ;  /* 0x00000010200c723c */ /* 0x040fec00000018ff */
[C---:B------:R-:W-:Y:S06]  /*20760*/  HMMA.16816.F32 R16, R32.reuse, R18, RZ ;  /* 0x000000122010723c */ /* 0x040fec00000018ff */
[C---:B------:R-:W-:Y:S06]  /*20770*/  HMMA.16816.F32 R20, R32.reuse, R24, RZ ;  /* 0x000000182014723c */ /* 0x040fec00000018ff */
[C---:B------:R-:W-:Y:S06]  /*20780*/  HMMA.16816.F32 R24, R32.reuse, R26, RZ ;  /* 0x0000001a2018723c */ /* 0x040fec00000018ff */
[C---:B-1----:R-:W-:Y:S06]  /*20790*/  HMMA.16816.F32 R28, R32.reuse, R172, RZ ;  /* 0x000000ac201c723c */ /* 0x042fec00000018ff */
[----:B------:R-:W-:Y:S01]  /*207a0*/  HMMA.16816.F32 R32, R32, R174, RZ ;  /* 0x000000ae2020723c */ /* 0x000fe200000018ff */
[----:B------:R-:W1:Y:S05]  /*207b0*/  LDSM.16.M88.4 R172, [R218] ;  /* 0x00000000daac783b */ /* 0x000e6a0000000200 */
[C---:B--2---:R-:W-:Y:S06]  /*207c0*/  HMMA.16816.F32 R4, R176.reuse, R180, R4 ;  /* 0x000000b4b004723c */ /* 0x044fec0000001804 */
        /* <DEDUP_REMOVED lines=24> */
[----:B------:R-:W-:Y:S01]  /*20950*/  LDSM.16.M88.4 R188, [R208+0xb800] ;  /* 0x00b80000d0bc783b */ /* 0x000fe20000000200 */
[C---:B------:R-:W-:Y:S06]  /*20960*/  HMMA.16816.F32 R4, R200.reuse, R204, R4 ;  /* 0x000000ccc804723c */ /* 0x040fec0000001804 */
[C---:B------:R-:W-:Y:S01]  /*20970*/  HMMA.16816.F32 R8, R200.reuse, R206, R8 ;  /* 0x000000cec808723c */ /* 0x040fe20000001808 */
[----:B------:R-:W-:Y:S05]  /*20980*/  LDSM.16.M88.4 R204, [R231] ;  /* 0x00000000e7cc783b */ /* 0x000fea0000000200 */
[C---:B------:R-:W-:Y:S06]  /*20990*/  HMMA.16816.F32 R12, R200.reuse, R176, R12 ;  /* 0x000000b0c80c723c */ /* 0x040fec000000180c */
        /* <DEDUP_REMOVED lines=14> */
[----:B------:R-:W2:Y:S05]  /*20a80*/  LDSM.16.M88.4 R184, [R228] ;  /* 0x00000000e4b8783b */ /* 0x000eaa0000000200 */
[C---:B---3--:R-:W-:Y:S06]  /*20a90*/  HMMA.16816.F32 R20, R172.reuse, R176, R20 ;  /* 0x000000b0ac14723c */ /* 0x048fec0000001814 */
[C---:B------:R-:W-:Y:S01]  /*20aa0*/  HMMA.16816.F32 R24, R172.reuse, R178, R24 ;  /* 0x000000b2ac18723c */ /* 0x040fe20000001818 */
[----:B------:R-:W-:Y:S05]  /*20ab0*/  LDSM.16.M88.4 R176, [R214+0xa000] ;  /* 0x00a00000d6b0783b */ /* 0x000fea0000000200 */
[C---:B------:R-:W-:Y:S06]  /*20ac0*/  HMMA.16816.F32 R28, R172.reuse, R188, R28 ;  /* 0x000000bcac1c723c */ /* 0x040fec000000181c */
[----:B------:R-:W-:Y:S01]  /*20ad0*/  HMMA.16816.F32 R32, R172, R190, R32 ;  /* 0x000000beac20723c */ /* 0x000fe20000001820 */
[----:B------:R-:W3:Y:S04]  /*20ae0*/  LDSM.16.M88.4 R172, [R218+0x2000] ;  /* 0x00200000daac783b */ /* 0x000ee80000000200 */
[----:B------:R-:W3:Y:S01]  /*20af0*/  LDSM.16.M88.4 R188, [R214+0xa800] ;  /* 0x00a80000d6bc783b */ /* 0x000ee20000000200 */
        /* <DEDUP_REMOVED lines=35> */
[C---:B------:R-:W-:Y:S06]  /*20d30*/  HMMA.16816.F32 R28, R180.reuse, R188, R28 ;  /* 0x000000bcb41c723c */ /* 0x040fec000000181c */
[----:B------:R-:W-:Y:S01]  /*20d40*/  HMMA.16816.F32 R32, R180, R190, R32 ;  /* 0x000000beb420723c */ /* 0x000fe20000001820 */
[----:B------:R-:W3:Y:S04]  /*20d50*/  LDSM.16.M88.4 R180, [R227] ;  /* 0x00000000e3b4783b */ /* 0x000ee80000000200 */
[----:B------:R-:W3:Y:S01]  /*20d60*/  LDSM.16.M88.4 R188, [R226] ;  /* 0x00000000e2bc783b */ /* 0x000ee20000000200 */
[C---:B------:R-:W-:Y:S06]  /*20d70*/  HMMA.16816.F32 R4, R192.reuse, R200, R4 ;  /* 0x000000c8c004723c */ /* 0x040fec0000001804 */
[C---:B------:R-:W-:Y:S01]  /*20d80*/  HMMA.16816.F32 R8, R192.reuse, R202, R8 ;  /* 0x000000cac008723c */ /* 0x040fe20000001808 */
[----:B------:R-:W3:Y:S05]  /*20d90*/  LDSM.16.M88.4 R200, [R225] ;  /* 0x00000000e1c8783b */ /* 0x000eea0000000200 */
[C---:B----4-:R-:W-:Y:S06]  /*20da0*/  HMMA.16816.F32 R12, R192.reuse, R172, R12 ;  /* 0x000000acc00c723c */ /* 0x050fec000000180c */
        /* <DEDUP_REMOVED lines=37> */
[----:B------:R-:W4:Y:S05]  /*21000*/  LDSM.16.M88.4 R200, [R208+0xf800] ;  /* 0x00f80000d0c8783b */ /* 0x000f2a0000000200 */
[C---:B------:R-:W-:Y:S06]  /*21010*/  HMMA.16816.F32 R12, R192.reuse, R176, R12 ;  /* 0x000000b0c00c723c */ /* 0x040fec000000180c */
[C---:B------:R-:W-:Y:S01]  /*21020*/  HMMA.16816.F32 R16, R192.reuse, R178, R16 ;  /* 0x000000b2c010723c */ /* 0x040fe20000001810 */
[----:B------:R-:W-:Y:S05]  /*21030*/  LDSM.16.M88.4 R176, [R216+0x6000] ;  /* 0x00600000d8b0783b */ /* 0x000fea0000000200 */
[C---:B-1----:R-:W-:Y:S06]  /*21040*/  HMMA.16816.F32 R20, R192.reuse, R196, R20 ;  /* 0x000000c4c014723c */ /* 0x042fec0000001814 */
[C---:B------:R-:W-:Y:S01]  /*21050*/  HMMA.16816.F32 R24, R192.reuse, R198, R24 ;  /* 0x000000c6c018723c */ /* 0x040fe20000001818 */
[----:B------:R-:W1:Y:S05]  /*21060*/  LDSM.16.M88.4 R196, [R223] ;  /* 0x00000000dfc4783b */ /* 0x000e6a0000000200 */
[C---:B------:R-:W-:Y:S06]  /*21070*/  HMMA.16816.F32 R28, R192.reuse, R204, R28 ;  /* 0x000000ccc01c723c */ /* 0x040fec000000181c */
        /* <DEDUP_REMOVED lines=25> */
[C---:B------:R-:W-:Y:S06]  /*21210*/  HMMA.16816.F32 R28, R176.reuse, R184, R28 ;  /* 0x000000b8b01c723c */ /* 0x040fec000000181c */
[----:B------:R-:W-:Y:S01]  /*21220*/  HMMA.16816.F32 R32, R176, R186, R32 ;  /* 0x000000bab020723c */ /* 0x000fe20000001820 */
[----:B------:R-:W2:Y:S04]  /*21230*/  LDSM.16.M88.4 R176, [R217+0x6000] ;  /* 0x00600000d9b0783b */ /* 0x000ea80000000200 */
[----:B------:R-:W2:Y:S01]  /*21240*/  LDSM.16.M88.4 R184, [R213+0x6800] ;  /* 0x00680000d5b8783b */ /* 0x000ea20000000200 */
[C---:B---3--:R-:W-:Y:S06]  /*21250*/  HMMA.16816.F32 R4, R188.reuse, R204, R4 ;  /* 0x000000ccbc04723c */ /* 0x048fec0000001804 */
[C---:B------:R-:W-:Y:S01]  /*21260*/  HMMA.16816.F32 R8, R188.reuse, R206, R8 ;  /* 0x000000cebc08723c */ /* 0x040fe20000001808 */
[----:B------:R-:W3:Y:S01]  /*21270*/  LDSM.16.M88.4 R204, [R213+0x7800] ;  /* 0x00780000d5cc783b */ /* 0x000ee20000000200 */
[----:B------:R-:W-:Y:S04]  /*21280*/  DEPBAR.LE SB0, 0x0 ;  /* 0x000080000000791a */ /* 0x000fe80000000000 */
[C---:B----4-:R-:W-:Y:S01]  /*21290*/  HMMA.16816.F32 R12, R188.reuse, R172, R12 ;  /* 0x000000acbc0c723c */ /* 0x050fe2000000180c */
[----:B------:R-:W-:Y:S05]  /*212a0*/  BAR.SYNC.DEFER_BLOCKING 0x0 ;  /* 0x0000000000007b1d */ /* 0x000fea0000010000 */
[C---:B------:R-:W-:Y:S06]  /*212b0*/  HMMA.16816.F32 R16, R188.reuse, R174, R16 ;  /* 0x000000aebc10723c */ /* 0x040fec0000001810 */
[C---:B-1----:R-:W-:Y:S06]  /*212c0*/  HMMA.16816.F32 R20, R188.reuse, R196, R20 ;  /* 0x000000c4bc14723c */ /* 0x042fec0000001814 */
[C---:B------:R-:W-:Y:S06]  /*212d0*/  HMMA.16816.F32 R24, R188.reuse, R198, R24 ;  /* 0x000000c6bc18723c */ /* 0x040fec0000001818 */
[C---:B------:R-:W-:Y:S06]  /*212e0*/  HMMA.16816.F32 R28, R188.reuse, R200, R28 ;  /* 0x000000c8bc1c723c */ /* 0x040fec000000181c */
[----:B------:R-:W-:Y:S06]  /*212f0*/  HMMA.16816.F32 R32, R188, R202, R32 ;  /* 0x000000cabc20723c */ /* 0x000fec0000001820 */
[C---:B--2---:R-:W-:Y:S06]  /*21300*/  HMMA.16816.F32 R4, R176.reuse, R180, R4 ;  /* 0x000000b4b004723c */ /* 0x044fec0000001804 */
[C---:B------:R-:W-:Y:S06]  /*21310*/  HMMA.16816.F32 R8, R176.reuse, R182, R8 ;  /* 0x000000b6b008723c */ /* 0x040fec0000001808 */
[C---:B------:R-:W-:Y:S06]  /*21320*/  HMMA.16816.F32 R12, R176.reuse, R184, R12 ;  /* 0x000000b8b00c723c */ /* 0x040fec000000180c */
[C---:B------:R-:W-:Y:S06]  /*21330*/  HMMA.16816.F32 R16, R176.reuse, R186, R16 ;  /* 0x000000bab010723c */ /* 0x040fec0000001810 */
[C---:B------:R-:W-:Y:S06]  /*21340*/  HMMA.16816.F32 R20, R176.reuse, R192, R20 ;  /* 0x000000c0b014723c */ /* 0x040fec0000001814 */
[C---:B------:R-:W-:Y:S06]  /*21350*/  HMMA.16816.F32 R24, R176.reuse, R194, R24 ;  /* 0x000000c2b018723c */ /* 0x040fec0000001818 */
[C---:B---3--:R-:W-:Y:S06]  /*21360*/  HMMA.16816.F32 R28, R176.reuse, R204, R28 ;  /* 0x000000ccb01c723c */ /* 0x048fec000000181c */
        /* <DEDUP_REMOVED lines=36> */
[----:B------:R-:W-:Y:S02]  /*215b0*/  IMAD R172, R150, R174, R153 ;  /* 0x000000ae96ac7224 */ /* 0x000fe400078e0299 */
        /* <DEDUP_REMOVED lines=13> */
[----:B------:R-:W-:Y:S02]  /*21690*/  ISETP.GE.AND P1, PT, R175, RZ, PT ;  /* 0x000000ffaf00720c */ /* 0x000fe40003f26270 */
[----:B------:R-:W2:Y:S01]  /*216a0*/  LD.E.64 R174, desc[UR4][R154.64+0x38] ;  /* 0x000038049aae7980 */ /* 0x000ea2000c101b00 */
[----:B------:R-:W-:Y:S02]  /*216b0*/  @!P0 IMAD.MOV R150, RZ, RZ, -R150 ;  /* 0x000000ffff968224 */ /* 0x000fe400078e0a96 */
[----:B------:R-:W-:Y:S01]  /*216c0*/  @P2 VIADD R153, R153, 0x1 ;  /* 0x0000000199992836 */ /* 0x000fe20000000000 */
[----:B------:R-:W-:Y:S04]  /*216d0*/  ISETP.NE.AND P2, PT, R148, RZ, PT ;  /* 0x000000ff9400720c */ /* 0x000fe80003f45270 */
[----:B------:R-:W-:Y:S03]  /*216e0*/  SEL R150, R0, R150, !P2 ;  /* 0x0000009600967207 */ /* 0x000fe60005000000 */
[----:B------:R-:W-:Y:S01]  /*216f0*/  @!P1 IMAD.MOV R153, RZ, RZ, -R153 ;  /* 0x000000ffff999224 */ /* 0x000fe200078e0a99 */
[CC--:B------:R-:W-:Y:S04]  /*21700*/  LEA R176, P1, R150.reuse, R240.reuse, 0x2 ;  /* 0x000000f096b07211 */ /* 0x0c0fe800078210ff */
[----:B------:R-:W-:Y:S02]  /*21710*/  LEA.HI.X.SX32 R177, R150, R241, 0x2, P1 ;  /* 0x000000f196b17211 */ /* 0x000fe400008f16ff */
[----:B------:R-:W-:Y:S03]  /*21720*/  SEL R153, R0, R153, !P2 ;  /* 0x0000009900997207 */ /* 0x000fe60005000000 */
[----:B------:R-:W3:Y:S01]  /*21730*/  LD.E R179, desc[UR10][R176.64] ;  /* 0x0000000ab0b37980 */ /* 0x000ee2000c101900 */
[C---:B------:R-:W-:Y:S01]  /*21740*/  LEA R172, P0, R153.reuse, R240, 0x2 ;  /* 0x000000f099ac7211 */ /* 0x040fe200078010ff */
[C---:B------:R-:W-:Y:S03]  /*21750*/  IMAD.IADD R150, R153.reuse, 0x1, -R150 ;  /* 0x0000000199967824 */ /* 0x040fe600078e0a96 */
[----:B------:R-:W-:Y:S01]  /*21760*/  LEA.HI.X.SX32 R173, R153, R241, 0x2, P0 ;  /* 0x000000f199ad7211 */ /* 0x000fe200000f16ff */
[----:B------:R-:W-:Y:S04]  /*21770*/  IMAD R148, R148, R150, -0x40 ;  /* 0xffffffc094947424 */ /* 0x000fe800078e0296 */
[----:B------:R1:W3:Y:S01]  /*21780*/  LD.E R178, desc[UR12][R172.64] ;  /* 0x0000000cacb27980 */ /* 0x0002e2000c101900 */
[----:B------:R-:W-:Y:S03]  /*21790*/  SHF.R.S32.HI R150, RZ, 0x1f, R148 ;  /* 0x0000001fff967819 */ /* 0x000fe60000011494 */
[----:B------:R-:W4:Y:S01]  /*217a0*/  LD.E.64 R176, desc[UR8][R154.64+0x20] ;  /* 0x000020089ab07980 */ /* 0x000f22000c101b00 */
[-C--:B--2---:R-:W-:Y:S02]  /*217b0*/  IMAD R0, R175, R148.reuse, RZ ;  /* 0x00000094af007224 */ /* 0x084fe400078e02ff */
[C---:B-1----:R-:W-:Y:S04]  /*217c0*/  IMAD.WIDE.U32 R172, R174.reuse, R148, RZ ;  /* 0x00000094aeac7225 */ /* 0x042fe800078e00ff */
        /* <DEDUP_REMOVED lines=10> */
.L_x_4811:
[----:B------:R-:W-:Y:S02]  /*21870*/  R2UR UR4, R2 ;  /* 0x00000000020472ca */ /* 0x000fe400000e0000 */
[----:B------:R-:W-:Y:S11]  /*21880*/  R2UR UR5, R3 ;  /* 0x00000000030572ca */ /* 0x000ff600000e0000 */
[----:B------:R-:W-:Y:S02]  /*21890*/  @!UPT UIADD3 URZ, URZ, URZ, URZ ;  /* 0x0000003f3f3ff290 */ /* 0x000fe4000fffe03f */
[----:B------:R-:W2:Y:S02]  /*218a0*/  LD.E R0, desc[UR4][R154.64+0x38] ;  /* 0x000038049a007980 */ /* 0x000ea4000c101900 */
[----:B--2---:R-:W-:Y:S05]  /*218b0*/  IMAD.U32 R0, R0, -0x40, RZ ;  /* 0xffffffc000007824 */ /* 0x004fea00078e00ff */
[----:B------:R-:W-:Y:S02]  /*218c0*/  SHF.R.S32.HI R150, RZ, 0x1f, R0 ;  /* 0x0000001fff967819 */ /* 0x000fe40000011400 */
.L_x_4812:
[----:B------:R-:W-:Y:S05]  /*218d0*/  BSYNC B0 ;  /* 0x0000000000007941 */ /* 0x000fea0003800000 */
.L_x_4810:
[----:B------:R-:W-:Y:S02]  /*218e0*/  @P6 R2UR UR4, R2 ;  /* 0x00000000020462ca */ /* 0x000fe400000e0000 */
[C---:B------:R-:W-:Y:S02]  /*218f0*/  @P6 R2UR UR5, R3.reuse ;  /* 0x00000000030562ca */ /* 0x040fe400000e0000 */
[----:B------:R-:W-:Y:S02]  /*21900*/  LEA R172, P1, R0, R245, 0x1 ;  /* 0x000000f500ac7211 */ /* 0x000fe400078208ff */
        /* <DEDUP_REMOVED lines=19> */
[C---:B------:R-:W-:Y:S01]  /*21a40*/  @P3 R2UR UR15, R3.reuse ;  /* 0x00000000030f32ca */ /* 0x040fe200000e0000 */
[----:B------:R1:W-:Y:S01]  /*21a50*/  @!P5 STS.128 [R235+0xa000], RZ ;  /* 0x00a000ffeb00d388 */ /* 0x0003e20000000c00 */
[-C--:B------:R-:W-:Y:S03]  /*21a60*/  IADD3 R148, P0, R0, R244.reuse, RZ ;  /* 0x000000f400947210 */ /* 0x080fe60007f1e0ff */
[----:B------:R-:W-:Y:S01]  /*21a70*/  @!PT LDS RZ, [RZ] ;  /* 0x00000000fffff984 */ /* 0x000fe20000000800 */
[----:B------:R-:W-:Y:S01]  /*21a80*/  @!PT LDS RZ, [RZ] ;  /* 0x00000000fffff984 */ /* 0x000fe20000000800 */
[----:B------:R-:W-:Y:S01]  /*21a90*/  @!PT LDS RZ, [RZ] ;  /* 0x00000000fffff984 */ /* 0x000fe20000000800 */
[----:B------:R1:W-:Y:S01]  /*21aa0*/  @P4 LDGSTS.E.BYPASS.LTC128B.128 [R235+0xc000], desc[UR4][R172.64+0x100] ;  /* 0x0c000100aceb4fae */ /* 0x0003e2000b901d44 */
[-C--:B------:R-:W-:Y:S01]  /*21ab0*/  @P5 LEA R194, P2, R148, R245.reuse, 0x1 ;  /* 0x000000f594c25211 */ /* 0x080fe200078408ff */
[--C-:B------:R-:W-:Y:S01]  /*21ac0*/  IMAD.X R150, R150, 0x1, R249.reuse, P0 ;  /* 0x0000000196967824 */ /* 0x100fe200000e06f9 */
[CC--:B------:R-:W-:Y:S01]  /*21ad0*/  @P6 LEA R196, P0, R148.reuse, R245.reuse, 0x1 ;  /* 0x000000f594c46211 */ /* 0x0c0fe200078008ff */
[----:B------:R1:W-:Y:S01]  /*21ae0*/  @!P4 STS.128 [R235+0xc000], RZ ;  /* 0x00c000ffeb00c388 */ /* 0x0003e20000000c00 */
[C---:B------:R-:W-:Y:S02]  /*21af0*/  @P4 LEA R192, P1, R148.reuse, R245, 0x1 ;  /* 0x000000f594c04211 */ /* 0x040fe400078208ff */
        /* <DEDUP_REMOVED lines=8> */
[C---:B------:R-:W-:Y:S02]  /*21b80*/  @P3 LEA R190, P0, R148.reuse, R245, 0x1 ;  /* 0x000000f594be3211 */ /* 0x040fe400078008ff */
[CC--:B------:R-:W-:Y:S01]  /*21b90*/  IADD3 R0, P2, R148.reuse, R244.reuse, RZ ;  /* 0x000000f494007210 */ /* 0x0c0fe20007f5e0ff */
[----:B------:R-:W-:Y:S01]  /*21ba0*/  @!PT LDS RZ, [RZ] ;  /* 0x00000000fffff984 */ /* 0x000fe20000000800 */
[----:B------:R-:W-:Y:S01]  /*21bb0*/  @!PT LDS RZ, [RZ] ;  /* 0x00000000fffff984 */ /* 0x000fe20000000800 */
[----:B------:R-:W-:Y:S01]  /*21bc0*/  @!PT LDS RZ, [RZ] ;  /* 0x00000000fffff984 */ /* 0x000fe20000000800 */
[----:B------:R1:W-:Y:S01]  /*21bd0*/  @P6 LDGSTS.E.BYPASS.LTC128B.128 [R235+0x8800], desc[UR10][R196.64] ;  /* 0x08800000c4eb6fae */ /* 0x0003e2000b901d4a */
[----:B------:R-:W-:Y:S02]  /*21be0*/  @P3 LEA.HI.X R191, R148, R247, R150, 0x1, P0 ;  /* 0x000000f794bf3211 */ /* 0x000fe400000f0c96 */
[CC--:B------:R-:W-:Y:S01]  /*21bf0*/  @P6 LEA R188, P0, R0.reuse, R245.reuse, 0x1 ;  /* 0x000000f500bc6211 */ /* 0x0c0fe200078008ff */
[----:B------:R1:W-:Y:S01]  /*21c00*/  @!P6 STS.128 [R235+0x8800], RZ ;  /* 0x008800ffeb00e388 */ /* 0x0003e20000000c00 */
[-C--:B------:R-:W-:Y:S01]  /*21c10*/  @P4 LEA R184, P1, R0, R245.reuse, 0x1 ;  /* 0x000000f500b84211 */ /* 0x080fe200078208ff */
[--C-:B------:R-:W-:Y:S01]  /*21c20*/  IMAD.X R150, R150, 0x1, R249.reuse, P2 ;  /* 0x0000000196967824 */ /* 0x100fe200010e06f9 */
[C---:B------:R-:W-:Y:S01]  /*21c30*/  @P5 LEA R186, P2, R0.reuse, R245, 0x1 ;  /* 0x000000f500ba5211 */ /* 0x040fe200078408ff */
        /* <DEDUP_REMOVED lines=12> */
[C---:B------:R-:W-:Y:S02]  /*21d00*/  @P3 LEA R182, P0, R0.reuse, R245, 0x1 ;  /* 0x000000f500b63211 */ /* 0x040fe400078008ff */
[C---:B------:R-:W-:Y:S01]  /*21d10*/  IADD3 R148, P2, R0.reuse, R244, RZ ;  /* 0x000000f400947210 */ /* 0x040fe20007f5e0ff */
[----:B------:R1:W-:Y:S01]  /*21d20*/  @!P4 STS.128 [R235+0xc800], RZ ;  /* 0x00c800ffeb00c388 */ /* 0x0003e20000000c00 */
[----:B------:R-:W-:Y:S02]  /*21d30*/  @P3 LEA.HI.X R183, R0, R247, R150, 0x1, P0 ;  /* 0x000000f700b73211 */ /* 0x000fe400000f0c96 */
        /* <DEDUP_REMOVED lines=9> */
[C---:B------:R-:W-:Y:S02]  /*21dd0*/  @P5 LEA R178, P2, R148.reuse, R245, 0x1 ;  /* 0x000000f594b25211 */ /* 0x040fe400078408ff */
        /* <DEDUP_REMOVED lines=8> */
[C-C-:B------:R-:W-:Y:S02]  /*21e60*/  @P5 LEA.HI.X R179, R148.reuse, R247, R150.reuse, 0x1, P2 ;  /* 0x000000f794b35211 */ /* 0x140fe400010f0c96 */
[----:B------:R-:W-:Y:S01]  /*21e70*/  @P4 LEA R176, P1, R148, R245, 0x1 ;  /* 0x000000f594b04211 */ /* 0x000fe200078208ff */
[----:B------:R-:W-:Y:S01]  /*21e80*/  @!PT LDS RZ, [RZ] ;  /* 0x00000000fffff984 */ /* 0x000fe20000000800 */
[----:B------:R-:W-:Y:S01]  /*21e90*/  @!PT LDS RZ, [RZ] ;  /* 0x00000000fffff984 */ /* 0x000fe20000000800 */
[----:B------:R-:W-:Y:S01]  /*21ea0*/  @!PT LDS RZ, [RZ] ;  /* 0x00000000fffff984 */ /* 0x000fe20000000800 */
[----:B------:R1:W-:Y:S01]  /*21eb0*/  @P5 LDGSTS.E.BYPASS.LTC128B.128 [R235+0xb000], desc[UR8][R186.64+0x80] ;  /* 0x0b000080baeb5fae */ /* 0x0003e2000b901d48 */
[----:B------:R-:W-:Y:S02]  /*21ec0*/  @P4 R2UR UR8, R2 ;  /* 0x00000000020842ca */ /* 0x000fe400000e0000 */
[C---:B------:R-:W-:Y:S01]  /*21ed0*/  @P4 R2UR UR9, R3.reuse ;  /* 0x00000000030942ca */ /* 0x040fe200000e0000 */
[----:B------:R1:W-:Y:S01]  /*21ee0*/  @!P5 STS.128 [R235+0xb000], RZ ;  /* 0x00b000ffeb00d388 */ /* 0x0003e20000000c00 */
[C---:B------:R-:W-:Y:S02]  /*21ef0*/  @P4 LEA.HI.X R177, R148.reuse, R247, R150, 0x1, P1 ;  /* 0x000000f794b14211 */ /* 0x040fe400008f0c96 */
        /* <DEDUP_REMOVED lines=37> */
.L_x_4809:
[----:B------:R-:W-:Y:S05]  /*22150*/  BSYNC B1 ;  /* 0x0000000000017941 */ /* 0x000fea0003800000 */
.L_x_4808:
[----:B------:R-:W-:Y:S01]  /*22160*/  R2UR UR4, R2 ;  /* 0x00000000020472ca */ /* 0x000fe200000e0000 */
[----:B------:R-:W-:Y:S01]  /*22170*/  IMAD R0, R238, -0x40, R251 ;  /* 0xffffffc0ee007824 */ /* 0x000fe200078e02fb */
[----:B------:R-:W-:Y:S04]  /*22180*/  R2UR UR5, R3 ;  /* 0x00000000030572ca */ /* 0x000fe800000e0000 */
[C---:B------:R-:W-:Y:S02]  /*22190*/  IADD3 R3, R0.reuse, 0x8, RZ ;  /* 0x0000000800037810 */ /* 0x040fe40007ffe0ff */
[C---:B-1----:R-:W-:Y:S02]  /*221a0*/  IADD3 R180, R0.reuse, -0x1, RZ ;  /* 0xffffffff00b47810 */ /* 0x042fe40007ffe0ff */
[----:B------:R-:W-:Y:S02]  /*221b0*/  IADD3 R179, R0, -0x8, RZ ;  /* 0xfffffff800b37810 */ /* 0x000fe40007ffe0ff */
[----:B------:R-:W-:Y:S02]  /*221c0*/  ISETP.GE.AND P6, PT, R180, RZ, PT ;  /* 0x000000ffb400720c */ /* 0x000fe40003fc6270 */
[----:B------:R-:W-:Y:S01]  /*221d0*/  ISETP.GE.AND P1, PT, R3, RZ, PT ;  /* 0x000000ff0300720c */ /* 0x000fe20003f26270 */
[----:B------:R1:W2:Y:S01]  /*221e0*/  LD.E R148, desc[UR4][R154.64+0xdc] ;  /* 0x0000dc049a947980 */ /* 0x0002a2000c101900 */
[C---:B------:R-:W-:Y:S02]  /*221f0*/  IADD3 R2, R0.reuse, 0x7, RZ ;  /* 0x0000000700027810 */ /* 0x040fe40007ffe0ff */
[----:B------:R-:W-:Y:S02]  /*22200*/  IADD3 R178, R0, -0x9, RZ ;  /* 0xfffffff700b27810 */ /* 0x000fe40007ffe0ff */
[----:B------:R-:W-:Y:S02]  /*22210*/  ISETP.GE.AND P5, PT, R179, RZ, PT ;  /* 0x000000ffb300720c */ /* 0x000fe40003fa6270 */
[----:B------:R-:W-:Y:S02]  /*22220*/  ISETP.GE.AND P0, PT, R2, RZ, PT ;  /* 0x000000ff0200720c */ /* 0x000fe40003f06270 */
[----:B------:R-:W-:Y:S02]  /*22230*/  IADD3 R177, R0, -0x10, RZ ;  /* 0xfffffff000b17810 */ /* 0x000fe40007ffe0ff */
[----:B------:R-:W-:Y:S02]  /*22240*/  ISETP.GE.AND P4, PT, R178, RZ, PT ;  /* 0x000000ffb200720c */ /* 0x000fe40003f86270 */
[----:B------:R-:W-:Y:S02]  /*22250*/  IABS R183, R0 ;  /* 0x0000000000b77213 */ /* 0x000fe40000000000 */
[C---:B------:R-:W-:Y:S02]  /*22260*/  IADD3 R176, R0.reuse, -0x11, RZ ;  /* 0xffffffef00b07810 */ /* 0x040fe40007ffe0ff */
[----:B------:R-:W-:Y:S02]  /*22270*/  ISETP.GE.AND P3, PT, R177, RZ, PT ;  /* 0x000000ffb100720c */ /* 0x000fe40003f66270 */
[----:B------:R-:W-:Y:S02]  /*22280*/  I2FP.F32.S32 R183, R183 ;  /* 0x000000b700b77245 */ /* 0x000fe40000201400 */
[C---:B------:R-:W-:Y:S02]  /*22290*/  @!P6 IADD3 R180, -R0.reuse, 0x1, RZ ;  /* 0x0000000100b4e810 */ /* 0x040fe40007ffe1ff */
[C---:B------:R-:W-:Y:S01]  /*222a0*/  @!P1 IADD3 R3, -R0.reuse, -0x8, RZ ;  /* 0xfffffff800039810 */ /* 0x040fe20007ffe1ff */
[CC--:B------:R-:W-:Y:S01]  /*222b0*/  FFMA.FTZ R4, -R149.reuse, R183.reuse, R4 ;  /* 0x000000b795047223 */ /* 0x0c0fe20000010104 */
[----:B------:R-:W-:Y:S01]  /*222c0*/  IADD3 R175, R0, -0x18, RZ ;  /* 0xffffffe800af7810 */ /* 0x000fe20007ffe0ff */
[C---:B------:R-:W-:Y:S01]  /*222d0*/  FFMA.FTZ R10, -R149.reuse, R183, R10 ;  /* 0x000000b7950a7223 */ /* 0x040fe2000001010a */
[----:B------:R-:W-:Y:S02]  /*222e0*/  ISETP.GE.AND P2, PT, R176, RZ, PT ;  /* 0x000000ffb000720c */ /* 0x000fe40003f46270 */
[----:B------:R-:W-:Y:S02]  /*222f0*/  I2FP.F32.S32 R180, R180 ;  /* 0x000000b400b47245 */ /* 0x000fe40000201400 */
[C---:B------:R-:W-:Y:S02]  /*22300*/  @!P5 IADD3 R179, -R0.reuse, 0x8, RZ ;  /* 0x0000000800b3d810 */ /* 0x040fe40007ffe1ff */
[----:B------:R-:W-:Y:S01]  /*22310*/  I2FP.F32.S32 R3, R3 ;  /* 0x0000000300037245 */ /* 0x000fe20000201400 */
[CC--:B------:R-:W-:Y:S01]  /*22320*/  FFMA.FTZ R5, -R149.reuse, R180.reuse, R5 ;  /* 0x000000b495057223 */ /* 0x0c0fe20000010105 */
[C---:B------:R-:W-:Y:S01]  /*22330*/  @!P0 IADD3 R2, -R0.reuse, -0x7, RZ ;  /* 0xfffffff900028810 */ /* 0x040fe20007ffe1ff */
[C---:B------:R-:W-:Y:S01]  /*22340*/  FFMA.FTZ R11, -R149.reuse, R180, R11 ;  /* 0x000000b4950b7223 */ /* 0x040fe2000001010b */
[C---:B------:R-:W-:Y:S01]  /*22350*/  IADD3 R174, R0.reuse, -0x19, RZ ;  /* 0xffffffe700ae7810 */ /* 0x040fe20007ffe0ff */
[----:B------:R-:W-:Y:S01]  /*22360*/  FFMA.FTZ R6, -R149, R3, R6 ;  /* 0x0000000395067223 */ /* 0x000fe20000010106 */
[----:B------:R-:W-:Y:S02]  /*22370*/  ISETP.GE.AND P1, PT, R175, RZ, PT ;  /* 0x000000ffaf00720c */ /* 0x000fe40003f26270 */
[----:B------:R-:W-:Y:S02]  /*22380*/  I2FP.F32.S32 R179, R179 ;  /* 0x000000b300b37245 */ /* 0x000fe40000201400 */
[----:B------:R-:W-:Y:S02]  /*22390*/  @!P4 IADD3 R178, -R0, 0x9, RZ ;  /* 0x0000000900b2c810 */ /* 0x000fe40007ffe1ff */
[----:B------:R-:W-:Y:S01]  /*223a0*/  FMNMX.FTZ R3, R4, R151, !PT ;  /* 0x0000009704037209 */ /* 0x000fe20007810000 */
[CC--:B------:R-:W-:Y:S01]  /*223b0*/  FFMA.FTZ R8, -R149.reuse, R179.reuse, R8 ;  /* 0x000000b395087223 */ /* 0x0c0fe20000010108 */
[----:B------:R-:W-:Y:S01]  /*223c0*/  I2FP.F32.S32 R2, R2 ;  /* 0x0000000200027245 */ /* 0x000fe20000201400 */
[C---:B------:R-:W-:Y:S01]  /*223d0*/  FFMA.FTZ R14, -R149.reuse, R179, R14 ;  /* 0x000000b3950e7223 */ /* 0x040fe2000001010e */
[----:B------:R-:W-:Y:S02]  /*223e0*/  IADD3 R173, R0, -0x20, RZ ;  /* 0xffffffe000ad7810 */ /* 0x000fe40007ffe0ff */
[----:B------:R-:W-:Y:S01]  /*223f0*/  ISETP.GE.AND P0, PT, R174, RZ, PT ;  /* 0x000000ffae00720c */ /* 0x000fe20003f06270 */
[----:B------:R-:W-:Y:S01]  /*22400*/  FFMA.FTZ R7, -R149, R2, R7 ;  /* 0x0000000295077223 */ /* 0x000fe20000010107 */
[----:B------:R-:W-:Y:S02]  /*22410*/  I2FP.F32.S32 R178, R178 ;  /* 0x000000b200b27245 */ /* 0x000fe40000201400 */
[C---:B------:R-:W-:Y:S02]  /*22420*/  @!P3 IADD3 R177, -R0.reuse, 0x10, RZ ;  /* 0x0000001000b1b810 */ /* 0x040fe40007ffe1ff */
[----:B------:R-:W-:Y:S01]  /*22430*/  FMNMX.FTZ R3, R5, R3, !PT ;  /* 0x0000000305037209 */ /* 0x000fe20007810000 */
[CC--:B------:R-:W-:Y:S01]  /*22440*/  FFMA.FTZ R9, -R149.reuse, R178.reuse, R9 ;  /* 0x000000b295097223 */ /* 0x0c0fe20000010109 */
[C---:B------:R-:W-:Y:S01]  /*22450*/  IADD3 R172, R0.reuse, -0x21, RZ ;  /* 0xffffffdf00ac7810 */ /* 0x040fe20007ffe0ff */
[----:B------:R-:W-:Y:S01]  /*22460*/  FFMA.FTZ R15, -R149, R178, R15 ;  /* 0x000000b2950f7223 */ /* 0x000fe2000001010f */
[----:B------:R-:W-:Y:S02]  /*22470*/  ISETP.GE.AND P6, PT, R173, RZ, PT ;  /* 0x000000ffad00720c */ /* 0x000fe40003fc6270 */
[----:B------:R-:W-:Y:S02]  /*22480*/  I2FP.F32.S32 R177, R177 ;  /* 0x000000b100b17245 */ /* 0x000fe40000201400 */
[----:B------:R-:W-:Y:S02]  /*22490*/  @!P2 IADD3 R176, -R0, 0x11, RZ ;  /* 0x0000001100b0a810 */ /* 0x000fe40007ffe1ff */
[----:B------:R-:W-:Y:S01]  /*224a0*/  FMNMX.FTZ R2, R6, R152, !PT ;  /* 0x0000009806027209 */ /* 0x000fe20007810000 */
[C---:B------:R-:W-:Y:S01]  /*224b0*/  FFMA.FTZ R12, -R149.reuse, R177, R12 ;  /* 0x000000b1950c7223 */ /* 0x040fe2000001010c */
[----:B------:R-:W-:Y:S01]  /*224c0*/  FMNMX.FTZ R3, R8, R3, !PT ;  /* 0x0000000308037209 */ /* 0x000fe20007810000 */
[----:B------:R-:W-:Y:S01]  /*224d0*/  FFMA.FTZ R18, -R149, R177, R18 ;  /* 0x000000b195127223 */ /* 0x000fe20000010112 */
[----:B-1----:R-:W-:Y:S02]  /*224e0*/  IADD3 R155, R0, -0x28, RZ ;  /* 0xffffffd8009b7810 */ /* 0x002fe40007ffe0ff */
[----:B------:R-:W-:Y:S02]  /*224f0*/  ISETP.GE.AND P5, PT, R172, RZ, PT ;  /* 0x000000ffac00720c */ /* 0x000fe40003fa6270 */
[----:B------:R-:W-:Y:S02]  /*22500*/  I2FP.F32.S32 R176, R176 ;  /* 0x000000b000b07245 */ /* 0x000fe40000201400 */
[C---:B------:R-:W-:Y:S02]  /*22510*/  @!P1 IADD3 R175, -R0.reuse, 0x18, RZ ;  /* 0x0000001800af9810 */ /* 0x040fe40007ffe1ff */
[----:B------:R-:W-:Y:S01]  /*22520*/  FMNMX.FTZ R2, R7, R2, !PT ;  /* 0x0000000207027209 */ /* 0x000fe20007810000 */
[-C--:B------:R-:W-:Y:S01]  /*22530*/  FFMA.FTZ R13, -R149, R176.reuse, R13 ;  /* 0x000000b0950d7223 */ /* 0x080fe2000001010d */
[----:B------:R-:W-:Y:S01]  /*22540*/  FMNMX.FTZ R3, R9, R3, !PT ;  /* 0x0000000309037209 */ /* 0x000fe20007810000 */
[----:B------:R-:W-:Y:S01]  /*22550*/  FFMA.FTZ R19, -R149, R176, R19 ;  /* 0x000000b095137223 */ /* 0x000fe20000010113 */
[C---:B------:R-:W-:Y:S01]  /*22560*/  IADD3 R154, R0.reuse, -0x29, RZ ;  /* 0xffffffd7009a7810 */ /* 0x040fe20007ffe0ff */
[----:B------:R-:W-:Y:S01]  /*22570*/  LDSM.16.MT88.4 R176, [R210+0x10000] ;  /* 0x01000000d2b0783b */ /* 0x000fe20000004200 */
[----:B------:R-:W-:Y:S02]  /*22580*/  ISETP.GE.AND P4, PT, R155, RZ, PT ;  /* 0x000000ff9b00720c */ /* 0x000fe40003f86270 */
[----:B------:R-:W-:Y:S02]  /*22590*/  I2FP.F32.S32 R175, R175 ;  /* 0x000000af00af7245 */ /* 0x000fe40000201400 */
[----:B------:R-:W-:Y:S02]  /*225a0*/  @!P0 IADD3 R174, -R0, 0x19, RZ ;  /* 0x0000001900ae8810 */ /* 0x000fe40007ffe1ff */
[----:B------:R-:W-:Y:S01]  /*225b0*/  FMNMX.FTZ R2, R10, R2, !PT ;  /* 0x000000020a027209 */ /* 0x000fe20007810000 */
[C---:B------:R-:W-:Y:S01]  /*225c0*/  FFMA.FTZ R16, -R149.reuse, R175, R16 ;  /* 0x000000af95107223 */ /* 0x040fe20000010110 */
[----:B------:R-:W-:Y:S01]  /*225d0*/  FMNMX.FTZ R3, R12, R3, !PT ;  /* 0x000000030c037209 */ /* 0x000fe20007810000 */
[----:B------:R-:W-:Y:S01]  /*225e0*/  FFMA.FTZ R22, -R149, R175, R22 ;  /* 0x000000af95167223 */ /* 0x000fe20000010116 */
[----:B------:R-:W-:Y:S02]  /*225f0*/  IADD3 R153, R0, -0x30, RZ ;  /* 0xffffffd000997810 */ /* 0x000fe40007ffe0ff */
[----:B------:R-:W-:Y:S02]  /*22600*/  ISETP.GE.AND P3, PT, R154, RZ, PT ;  /* 0x000000ff9a00720c */ /* 0x000fe40003f66270 */
[----:B------:R-:W-:Y:S02]  /*22610*/  I2FP.F32.S32 R174, R174 ;  /* 0x000000ae00ae7245 */ /* 0x000fe40000201400 */
[C---:B------:R-:W-:Y:S02]  /*22620*/  @!P6 IADD3 R173, -R0.reuse, 0x20, RZ ;  /* 0x0000002000ade810 */ /* 0x040fe40007ffe1ff */
[----:B------:R-:W-:Y:S01]  /*22630*/  FMNMX.FTZ R2, R11, R2, !PT ;  /* 0x000000020b027209 */ /* 0x000fe20007810000 */
[-C--:B------:R-:W-:Y:S01]  /*22640*/  FFMA.FTZ R17, -R149, R174.reuse, R17 ;  /* 0x000000ae95117223 */ /* 0x080fe20000010111 */
[----:B------:R-:W-:Y:S01]  /*22650*/  FMNMX.FTZ R3, R13, R3, !PT ;  /* 0x000000030d037209 */ /* 0x000fe20007810000 */
[----:B------:R-:W-:Y:S01]  /*22660*/  FFMA.FTZ R23, -R149, R174, R23 ;  /* 0x000000ae95177223 */ /* 0x000fe20000010117 */
[C---:B------:R-:W-:Y:S02]  /*22670*/  IADD3 R150, R0.reuse, -0x31, RZ ;  /* 0xffffffcf00967810 */ /* 0x040fe40007ffe0ff */
[----:B------:R-:W-:Y:S02]  /*22680*/  ISETP.GE.AND P2, PT, R153, RZ, PT ;  /* 0x000000ff9900720c */ /* 0x000fe40003f46270 */
[----:B------:R-:W-:Y:S02]  /*22690*/  I2FP.F32.S32 R173, R173 ;  /* 0x000000ad00ad7245 */ /* 0x000fe40000201400 */
[----:B------:R-:W-:Y:S02]  /*226a0*/  @!P5 IADD3 R172, -R0, 0x21, RZ ;  /* 0x0000002100acd810 */ /* 0x000fe40007ffe1ff */
[----:B------:R-:W-:Y:S01]  /*226b0*/  FMNMX.FTZ R2, R14, R2, !PT ;  /* 0x000000020e027209 */ /* 0x000fe20007810000 */
[CC--:B------:R-:W-:Y:S01]  /*226c0*/  FFMA.FTZ R20, -R149.reuse, R173.reuse, R20 ;  /* 0x000000ad95147223 */ /* 0x0c0fe20000010114 */
[C---:B------:R-:W-:Y:S01]  /*226d0*/  IADD3 R182, R0.reuse, -0x38, RZ ;  /* 0xffffffc800b67810 */ /* 0x040fe20007ffe0ff */
[----:B------:R-:W-:Y:S01]  /*226e0*/  FFMA.FTZ R26, -R149, R173, R26 ;  /* 0x000000ad951a7223 */ /* 0x000fe2000001011a */
[----:B------:R-:W-:Y:S02]  /*226f0*/  IADD3 R181, R0, -0x39, RZ ;  /* 0xffffffc700b57810 */ /* 0x000fe40007ffe0ff */
[----:B------:R-:W-:Y:S02]  /*22700*/  FMNMX.FTZ R3, R16, R3, !PT ;  /* 0x0000000310037209 */ /* 0x000fe40007810000 */
[----:B------:R-:W-:Y:S02]  /*22710*/  ISETP.GE.AND P1, PT, R150, RZ, PT ;  /* 0x000000ff9600720c */ /* 0x000fe40003f26270 */
[----:B------:R-:W-:Y:S02]  /*22720*/  I2FP.F32.S32 R172, R172 ;  /* 0x000000ac00ac7245 */ /* 0x000fe40000201400 */
[----:B------:R-:W-:Y:S02]  /*22730*/  FMNMX.FTZ R2, R15, R2, !PT ;  /* 0x000000020f027209 */ /* 0x000fe40007810000 */
[----:B------:R-:W-:Y:S01]  /*22740*/  @!P4 IADD3 R155, -R0, 0x28, RZ ;  /* 0x00000028009bc810 */ /* 0x000fe20007ffe1ff */
[CC--:B------:R-:W-:Y:S01]  /*22750*/  FFMA.FTZ R21, -R149.reuse, R172.reuse, R21 ;  /* 0x000000ac95157223 */ /* 0x0c0fe20000010115 */
[----:B------:R-:W-:Y:S01]  /*22760*/  ISETP.GE.AND P0, PT, R182, RZ, PT ;  /* 0x000000ffb600720c */ /* 0x000fe20003f06270 */
[----:B------:R-:W-:Y:S01]  /*22770*/  FFMA.FTZ R27, -R149, R172, R27 ;  /* 0x000000ac951b7223 */ /* 0x000fe2000001011b */
[----:B------:R-:W-:Y:S01]  /*22780*/  ISETP.GE.AND P6, PT, R181, RZ, PT ;  /* 0x000000ffb500720c */ /* 0x000fe20003fc6270 */
[----:B------:R-:W-:Y:S01]  /*22790*/  LDSM.16.MT88.4 R172, [R209+0x10000] ;  /* 0x01000000d1ac783b */ /* 0x000fe20000004200 */
[----:B------:R-:W-:Y:S02]  /*227a0*/  FMNMX.FTZ R3, R17, R3, !PT ;  /* 0x0000000311037209 */ /* 0x000fe40007810000 */
[----:B------:R-:W-:Y:S02]  /*227b0*/  @!P3 IADD3 R154, -R0, 0x29, RZ ;  /* 0x00000029009ab810 */ /* 0x000fe40007ffe1ff */
[----:B------:R-:W-:Y:S02]  /*227c0*/  I2FP.F32.S32 R155, R155 ;  /* 0x0000009b009b7245 */ /* 0x000fe40000201400 */
[----:B------:R-:W-:Y:S02]  /*227d0*/  FMNMX.FTZ R2, R18, R2, !PT ;  /* 0x0000000212027209 */ /* 0x000fe40007810000 */
[----:B------:R-:W-:Y:S01]  /*227e0*/  FMNMX.FTZ R3, R20, R3, !PT ;  /* 0x0000000314037209 */ /* 0x000fe20007810000 */
[CC--:B------:R-:W-:Y:S01]  /*227f0*/  FFMA.FTZ R24, -R149.reuse, R155.reuse, R24 ;  /* 0x0000009b95187223 */ /* 0x0c0fe20000010118 */
[----:B------:R-:W-:Y:S01]  /*22800*/  I2FP.F32.S32 R154, R154 ;  /* 0x0000009a009a7245 */ /* 0x000fe20000201400 */
[----:B------:R-:W-:Y:S01]  /*22810*/  FFMA.FTZ R30, -R149, R155, R30 ;  /* 0x0000009b951e7223 */ /* 0x000fe2000001011e */
[C---:B------:R-:W-:Y:S02]  /*22820*/  @!P2 IADD3 R153, -R0.reuse, 0x30, RZ ;  /* 0x000000300099a810 */ /* 0x040fe40007ffe1ff */
[----:B------:R-:W-:Y:S01]  /*22830*/  FMNMX.FTZ R2, R19, R2, !PT ;  /* 0x0000000213027209 */ /* 0x000fe20007810000 */
[-C--:B------:R-:W-:Y:S01]  /*22840*/  FFMA.FTZ R25, -R149, R154.reuse, R25 ;  /* 0x0000009a95197223 */ /* 0x080fe20000010119 */
[----:B------:R-:W-:Y:S01]  /*22850*/  FMNMX.FTZ R3, R21, R3, !PT ;  /* 0x0000000315037209 */ /* 0x000fe20007810000 */
[C---:B------:R-:W-:Y:S01]  /*22860*/  FFMA.FTZ R31, -R149.reuse, R154, R31 ;  /* 0x0000009a951f7223 */ /* 0x040fe2000001011f */
[----:B------:R-:W-:Y:S02]  /*22870*/  @!P1 IADD3 R150, -R0, 0x31, RZ ;  /* 0x0000003100969810 */ /* 0x000fe40007ffe1ff */
[----:B------:R-:W-:Y:S02]  /*22880*/  I2FP.F32.S32 R153, R153 ;  /* 0x0000009900997245 */ /* 0x000fe40000201400 */
[----:B------:R-:W-:Y:S02]  /*22890*/  FMNMX.FTZ R2, R22, R2, !PT ;  /* 0x0000000216027209 */ /* 0x000fe40007810000 */
[----:B------:R-:W-:Y:S01]  /*228a0*/  FMNMX.FTZ R3, R24, R3, !PT ;  /* 0x0000000318037209 */ /* 0x000fe20007810000 */
[CC--:B------:R-:W-:Y:S01]  /*228b0*/  FFMA.FTZ R28, -R149.reuse, R153.reuse, R28 ;  /* 0x00000099951c7223 */ /* 0x0c0fe2000001011c */
[C---:B------:R-:W-:Y:S01]  /*228c0*/  @!P0 IADD3 R182, -R0.reuse, 0x38, RZ ;  /* 0x0000003800b68810 */ /* 0x040fe20007ffe1ff */
[----:B------:R-:W-:Y:S01]  /*228d0*/  FFMA.FTZ R34, -R149, R153, R34 ;  /* 0x0000009995227223 */ /* 0x000fe20000010122 */
[----:B------:R-:W-:Y:S02]  /*228e0*/  @!P6 IADD3 R181, -R0, 0x39, RZ ;  /* 0x0000003900b5e810 */ /* 0x000fe40007ffe1ff */
[----:B------:R-:W-:Y:S02]  /*228f0*/  I2FP.F32.S32 R0, R150 ;  /* 0x0000009600007245 */ /* 0x000fe40000201400 */
[----:B------:R-:W-:Y:S02]  /*22900*/  FMNMX.FTZ R2, R23, R2, !PT ;  /* 0x0000000217027209 */ /* 0x000fe40007810000 */
[----:B------:R-:W-:Y:S01]  /*22910*/  FMNMX.FTZ R150, R25, R3, !PT ;  /* 0x0000000319967209 */ /* 0x000fe20007810000 */
[C---:B------:R-:W-:Y:S01]  /*22920*/  FFMA.FTZ R29, -R149.reuse, R0, R29 ;  /* 0x00000000951d7223 */ /* 0x040fe2000001011d */
[----:B------:R-:W-:Y:S01]  /*22930*/  I2FP.F32.S32 R182, R182 ;  /* 0x000000b600b67245 */ /* 0x000fe20000201400 */
[C---:B------:R-:W-:Y:S01]  /*22940*/  FFMA.FTZ R35, -R149.reuse, R0, R35 ;  /* 0x0000000095237223 */ /* 0x040fe20000010123 */
[----:B------:R-:W-:Y:S02]  /*22950*/  FMNMX.FTZ R2, R26, R2, !PT ;  /* 0x000000021a027209 */ /* 0x000fe40007810000 */
[----:B------:R-:W-:Y:S01]  /*22960*/  FMNMX.FTZ R150, R28, R150, !PT ;  /* 0x000000961c967209 */ /* 0x000fe20007810000 */
[----:B------:R-:W-:Y:S01]  /*22970*/  FFMA.FTZ R32, -R149, R182, R32 ;  /* 0x000000b695207223 */ /* 0x000fe20000010120 */
[----:B------:R-:W-:Y:S02]  /*22980*/  I2FP.F32.S32 R181, R181 ;  /* 0x000000b500b57245 */ /* 0x000fe40000201400 */
[----:B------:R-:W-:Y:S02]  /*22990*/  FMNMX.FTZ R2, R27, R2, !PT ;  /* 0x000000021b027209 */ /* 0x000fe40007810000 */
[----:B------:R-:W-:Y:S01]  /*229a0*/  FMNMX.FTZ R150, R29, R150, !PT ;  /* 0x000000961d967209 */ /* 0x000fe20007810000 */
[----:B------:R-:W-:Y:S01]  /*229b0*/  FFMA.FTZ R33, -R149, R181, R33 ;  /* 0x000000b595217223 */ /* 0x000fe20000010121 */
[----:B------:R-:W-:Y:S01]  /*229c0*/  FMNMX.FTZ R2, R30, R2, !PT ;  /* 0x000000021e027209 */ /* 0x000fe20007810000 */
[----:B------:R-:W-:Y:S01]  /*229d0*/  LDSM.16.MT88.4 R180, [R212+0x10000] ;  /* 0x01000000d4b4783b */ /* 0x000fe20000004200 */
        /* <DEDUP_REMOVED lines=15> */
[----:B------:R-:W-:Y:S01]  /*22ad0*/  FADD.FTZ R0, -R3, R152 ;  /* 0x0000009803007221 */ /* 0x000fe20000010100 */
[C---:B--2---:R-:W-:Y:S01]  /*22ae0*/  FMUL.FTZ R151, R148.reuse, R150 ;  /* 0x0000009694977220 */ /* 0x044fe20000410000 */
[C---:B------:R-:W-:Y:S01]  /*22af0*/  FMUL.FTZ R184, R148.reuse, R3 ;  /* 0x0000000394b87220 */ /* 0x040fe20000410000 */
[C---:B------:R-:W-:Y:S01]  /*22b00*/  FMUL.FTZ R2, R148.reuse, R2 ;  /* 0x0000000294027220 */ /* 0x040fe20000410000 */
[----:B------:R-:W-:Y:S02]  /*22b10*/  FMUL.FTZ R0, R148, R0 ;  /* 0x0000000094007220 */ /* 0x000fe40000410000 */
[----:B------:R-:W-:Y:S02]  /*22b20*/  FSEL R151, R151, RZ, P0 ;  /* 0x000000ff97977208 */ /* 0x000fe40000000000 */
[----:B------:R-:W-:Y:S01]  /*22b30*/  FSETP.NEU.FTZ.AND P0, PT, R3, -INF , PT ;  /* 0xff8000000300780b */ /* 0x000fe20003f1d000 */
[----:B------:R-:W1:Y:S02]  /*22b40*/  MUFU.EX2 R2, R2 ;  /* 0x0000000200027308 */ /* 0x000e640000000800 */
        /* <DEDUP_REMOVED lines=18> */
[----:B------:R1:W-:Y:S01]  /*22c70*/  MUFU.EX2 R205, R4 ;  /* 0x0000000400cd7308 */ /* 0x0003e20000000800 */
[C---:B------:R-:W-:Y:S01]  /*22c80*/  FMUL.FTZ R41, R2.reuse, R41 ;  /* 0x0000002902297220 */ /* 0x040fe20000410000 */
[C---:B------:R-:W-:Y:S01]  /*22c90*/  FMUL.FTZ R44, R2.reuse, R44 ;  /* 0x0000002c022c7220 */ /* 0x040fe20000410000 */
[C---:B------:R-:W-:Y:S01]  /*22ca0*/  FMUL.FTZ R45, R2.reuse, R45 ;  /* 0x0000002d022d7220 */ /* 0x040fe20000410000 */
[C---:B------:R-:W-:Y:S01]  /*22cb0*/  FMUL.FTZ R48, R2.reuse, R48 ;  /* 0x0000003002307220 */ /* 0x040fe20000410000 */
[C---:B------:R-:W-:Y:S01]  /*22cc0*/  FMUL.FTZ R49, R2.reuse, R49 ;  /* 0x0000003102317220 */ /* 0x040fe20000410000 */
[C---:B------:R-:W-:Y:S01]  /*22cd0*/  FMUL.FTZ R52, R2.reuse, R52 ;  /* 0x0000003402347220 */ /* 0x040fe20000410000 */
[----:B------:R-:W-:Y:S03]  /*22ce0*/  FMUL.FTZ R53, R2, R53 ;  /* 0x0000003502357220 */ /* 0x000fe60000410000 */
[----:B------:R3:W4:Y:S01]  /*22cf0*/  MUFU.EX2 R236, R5 ;  /* 0x0000000500ec7308 */ /* 0x0007220000000800 */
[C---:B--2---:R-:W-:Y:S01]  /*22d00*/  FMUL.FTZ R38, R0.reuse, R38 ;  /* 0x0000002600267220 */ /* 0x044fe20000410000 */
[C---:B------:R-:W-:Y:S01]  /*22d10*/  FMUL.FTZ R39, R0.reuse, R39 ;  /* 0x0000002700277220 */ /* 0x040fe20000410000 */
[C---:B------:R-:W-:Y:S01]  /*22d20*/  FMUL.FTZ R42, R0.reuse, R42 ;  /* 0x0000002a002a7220 */ /* 0x040fe20000410000 */
[C---:B------:R-:W-:Y:S01]  /*22d30*/  FMUL.FTZ R43, R0.reuse, R43 ;  /* 0x0000002b002b7220 */ /* 0x040fe20000410000 */
[C---:B------:R-:W-:Y:S01]  /*22d40*/  FMUL.FTZ R46, R0.reuse, R46 ;  /* 0x0000002e002e7220 */ /* 0x040fe20000410000 */
[C---:B------:R-:W-:Y:S01]  /*22d50*/  FMUL.FTZ R47, R0.reuse, R47 ;  /* 0x0000002f002f7220 */ /* 0x040fe20000410000 */
[----:B------:R-:W-:Y:S03]  /*22d60*/  FMUL.FTZ R50, R0, R50 ;  /* 0x0000003200327220 */ /* 0x000fe60000410000 */
[----:B------:R2:W-:Y:S01]  /*22d70*/  MUFU.EX2 R207, R8 ;  /* 0x0000000800cf7308 */ /* 0x0005e20000000800 */
[----:B-1----:R-:W-:Y:S01]  /*22d80*/  FMUL.FTZ R4, R2, R160 ;  /* 0x000000a002047220 */ /* 0x002fe20000410000 */
[C---:B------:R-:W-:Y:S01]  /*22d90*/  FMUL.FTZ R51, R0.reuse, R51 ;  /* 0x0000003300337220 */ /* 0x040fe20000410000 */
[C---:B------:R-:W-:Y:S01]  /*22da0*/  FMUL.FTZ R54, R0.reuse, R54 ;  /* 0x0000003600367220 */ /* 0x040fe20000410000 */
[----:B------:R-:W-:Y:S01]  /*22db0*/  FMUL.FTZ R55, R0, R55 ;  /* 0x0000003700377220 */ /* 0x000fe20000410000 */
[C---:B------:R-:W-:Y:S01]  /*22dc0*/  FMUL.FTZ R56, R2.reuse, R56 ;  /* 0x0000003802387220 */ /* 0x040fe20000410000 */
[----:B------:R-:W-:Y:S01]  /*22dd0*/  FMUL.FTZ R57, R2, R57 ;  /* 0x0000003902397220 */ /* 0x000fe20000410000 */
[----:B------:R-:W-:Y:S03]  /*22de0*/  FMUL.FTZ R58, R0, R58 ;  /* 0x0000003a003a7220 */ /* 0x000fe60000410000 */
[----:B------:R-:W1:Y:S01]  /*22df0*/  MUFU.EX2 R206, R9 ;  /* 0x0000000900ce7308 */ /* 0x000e620000000800 */
[----:B---3--:R-:W-:Y:S01]  /*22e00*/  FMUL.FTZ R5, R2, R161 ;  /* 0x000000a102057220 */ /* 0x008fe20000410000 */
[----:B----4-:R-:W-:Y:S01]  /*22e10*/  F2FP.F16.F32.PACK_AB R152, R236, R205 ;  /* 0x000000cdec98723e */ /* 0x010fe200000000ff */
[----:B------:R-:W-:Y:S01]  /*22e20*/  FMUL.FTZ R59, R0, R59 ;  /* 0x0000003b003b7220 */ /* 0x000fe20000410000 */
[C---:B------:R-:W-:Y:S01]  /*22e30*/  FMUL.FTZ R60, R2.reuse, R60 ;  /* 0x0000003c023c7220 */ /* 0x040fe20000410000 */
[----:B------:R-:W-:Y:S01]  /*22e40*/  FMUL.FTZ R61, R2, R61 ;  /* 0x0000003d023d7220 */ /* 0x000fe20000410000 */
[C---:B------:R-:W-:Y:S01]  /*22e50*/  FMUL.FTZ R62, R0.reuse, R62 ;  /* 0x0000003e003e7220 */ /* 0x040fe20000410000 */
[----:B------:R-:W-:Y:S03]  /*22e60*/  FMUL.FTZ R63, R0, R63 ;  /* 0x0000003f003f7220 */ /* 0x000fe60000410000 */
[----:B------:R3:W-:Y:S01]  /*22e70*/  MUFU.EX2 R201, R6 ;  /* 0x0000000600c97308 */ /* 0x0007e20000000800 */
[C---:B--2---:R-:W-:Y:S01]  /*22e80*/  FMUL.FTZ R8, R2.reuse, R156 ;  /* 0x0000009c02087220 */ /* 0x044fe20000410000 */
[C---:B------:R-:W-:Y:S01]  /*22e90*/  FMUL.FTZ R64, R2.reuse, R64 ;  /* 0x0000004002407220 */ /* 0x040fe20000410000 */
[----:B------:R-:W-:Y:S01]  /*22ea0*/  FMUL.FTZ R65, R2, R65 ;  /* 0x0000004102417220 */ /* 0x000fe20000410000 */
[C---:B------:R-:W-:Y:S01]  /*22eb0*/  FMUL.FTZ R66, R0.reuse, R66 ;  /* 0x0000004200427220 */ /* 0x040fe20000410000 */
[----:B------:R-:W-:Y:S01]  /*22ec0*/  FMUL.FTZ R67, R0, R67 ;  /* 0x0000004300437220 */ /* 0x000fe20000410000 */
[C---:B------:R-:W-:Y:S01]  /*22ed0*/  FMUL.FTZ R68, R2.reuse, R68 ;  /* 0x0000004402447220 */ /* 0x040fe20000410000 */
[----:B------:R-:W-:Y:S03]  /*22ee0*/  FMUL.FTZ R69, R2, R69 ;  /* 0x0000004502457220 */ /* 0x000fe60000410000 */
[----:B------:R2:W4:Y:S01]  /*22ef0*/  MUFU.EX2 R204, R7 ;  /* 0x0000000700cc7308 */ /* 0x0005220000000800 */
[----:B-1----:R-:W-:Y:S01]  /*22f00*/  F2FP.F16.F32.PACK_AB R154, R206, R207 ;  /* 0x000000cfce9a723e */ /* 0x002fe200000000ff */
[----:B------:R-:W-:Y:S01]  /*22f10*/  FMUL.FTZ R9, R2, R157 ;  /* 0x0000009d02097220 */ /* 0x000fe20000410000 */
[C---:B------:R-:W-:Y:S01]  /*22f20*/  FMUL.FTZ R70, R0.reuse, R70 ;  /* 0x0000004600467220 */ /* 0x040fe20000410000 */
[----:B------:R-:W-:Y:S01]  /*22f30*/  FMUL.FTZ R71, R0, R71 ;  /* 0x0000004700477220 */ /* 0x000fe20000410000 */
[-CC-:B------:R-:W-:Y:S01]  /*22f40*/  FFMA.FTZ R30, R30, R148.reuse, -R184.reuse ;  /* 0x000000941e1e7223 */ /* 0x180fe200000108b8 */
[--C-:B------:R-:W-:Y:S01]  /*22f50*/  FFMA.FTZ R34, R34, R148, -R184.reuse ;  /* 0x0000009422227223 */ /* 0x100fe200000108b8 */
[----:B------:R-:W-:Y:S03]  /*22f60*/  FMUL.FTZ R72, R2, R72 ;  /* 0x0000004802487220 */ /* 0x000fe60000410000 */
[----:B------:R1:W-:Y:S01]  /*22f70*/  MUFU.EX2 R203, R10 ;  /* 0x0000000a00cb7308 */ /* 0x0003e20000000800 */
[----:B---3--:R-:W-:Y:S01]  /*22f80*/  FMUL.FTZ R6, R0, R162 ;  /* 0x000000a200067220 */ /* 0x008fe20000410000 */
[----:B------:R-:W-:Y:S01]  /*22f90*/  FMUL.FTZ R73, R2, R73 ;  /* 0x0000004902497220 */ /* 0x000fe20000410000 */
[C---:B------:R-:W-:Y:S01]  /*22fa0*/  FMUL.FTZ R74, R0.reuse, R74 ;  /* 0x0000004a004a7220 */ /* 0x040fe20000410000 */
[----:B------:R-:W-:Y:S01]  /*22fb0*/  FMUL.FTZ R75, R0, R75 ;  /* 0x0000004b004b7220 */ /* 0x000fe20000410000 */
[C---:B------:R-:W-:Y:S01]  /*22fc0*/  FMUL.FTZ R76, R2.reuse, R76 ;  /* 0x0000004c024c7220 */ /* 0x040fe20000410000 */
[----:B------:R-:W-:Y:S01]  /*22fd0*/  FMUL.FTZ R77, R2, R77 ;  /* 0x0000004d024d7220 */ /* 0x000fe20000410000 */
[C---:B------:R-:W-:Y:S03]  /*22fe0*/  FMUL.FTZ R78, R0.reuse, R78 ;  /* 0x0000004e004e7220 */ /* 0x040fe60000410000 */
[----:B------:R-:W3:Y:S01]  /*22ff0*/  MUFU.EX2 R202, R11 ;  /* 0x0000000b00ca7308 */ /* 0x000ee20000000800 */
[----:B--2---:R-:W-:Y:S01]  /*23000*/  FMUL.FTZ R7, R0, R163 ;  /* 0x000000a300077220 */ /* 0x004fe20000410000 */
[----:B----4-:R-:W-:Y:S01]  /*23010*/  F2FP.F16.F32.PACK_AB R153, R204, R201 ;  /* 0x000000c9cc99723e */ /* 0x010fe200000000ff */
[----:B------:R-:W-:Y:S01]  /*23020*/  LDSM.16.MT88.4 R160, [R209+0x12000] ;  /* 0x01200000d1a0783b */ /* 0x000fe20000004200 */
[----:B------:R-:W-:Y:S01]  /*23030*/  FMUL.FTZ R79, R0, R79 ;  /* 0x0000004f004f7220 */ /* 0x000fe20000410000 */
[C---:B------:R-:W-:Y:S01]  /*23040*/  FMUL.FTZ R80, R2.reuse, R80 ;  /* 0x0000005002507220 */ /* 0x040fe20000410000 */
[----:B------:R-:W-:Y:S01]  /*23050*/  FMUL.FTZ R81, R2, R81 ;  /* 0x0000005102517220 */ /* 0x000fe20000410000 */
[C---:B------:R-:W-:Y:S03]  /*23060*/  FMUL.FTZ R82, R0.reuse, R82 ;  /* 0x0000005200527220 */ /* 0x040fe60000410000 */
[----:B------:R-:W-:Y:S01]  /*23070*/  MUFU.EX2 R190, R24 ;  /* 0x0000001800be7308 */ /* 0x000fe20000000800 */
[C---:B-1----:R-:W-:Y:S01]  /*23080*/  FMUL.FTZ R10, R0.reuse, R158 ;  /* 0x0000009e000a7220 */ /* 0x042fe20000410000 */
[----:B------:R-:W-:Y:S01]  /*23090*/  FMUL.FTZ R83, R0, R83 ;  /* 0x0000005300537220 */ /* 0x000fe20000410000 */
[C---:B------:R-:W-:Y:S01]  /*230a0*/  FMUL.FTZ R84, R2.reuse, R84 ;  /* 0x0000005402547220 */ /* 0x040fe20000410000 */
[----:B------:R-:W-:Y:S01]  /*230b0*/  FMUL.FTZ R85, R2, R85 ;  /* 0x0000005502557220 */ /* 0x000fe20000410000 */
[C---:B------:R-:W-:Y:S01]  /*230c0*/  FMUL.FTZ R86, R0.reuse, R86 ;  /* 0x0000005600567220 */ /* 0x040fe20000410000 */
[----:B------:R-:W-:Y:S01]  /*230d0*/  FMUL.FTZ R87, R0, R87 ;  /* 0x0000005700577220 */ /* 0x000fe20000410000 */
[----:B------:R-:W-:Y:S03]  /*230e0*/  FMUL.FTZ R88, R2, R88 ;  /* 0x0000005802587220 */ /* 0x000fe60000410000 */
[----:B------:R-:W-:Y:S01]  /*230f0*/  MUFU.EX2 R189, R25 ;  /* 0x0000001900bd7308 */ /* 0x000fe20000000800 */
[----:B---3--:R-:W-:Y:S01]  /*23100*/  F2FP.F16.F32.PACK_AB R155, R202, R203 ;  /* 0x000000cbca9b723e */ /* 0x008fe200000000ff */
[----:B------:R-:W-:Y:S01]  /*23110*/  FMUL.FTZ R11, R0, R159 ;  /* 0x0000009f000b7220 */ /* 0x000fe20000410000 */
[----:B------:R-:W-:Y:S01]  /*23120*/  FMUL.FTZ R89, R2, R89 ;  /* 0x0000005902597220 */ /* 0x000fe20000410000 */
[----:B------:R-:W1:Y:S01]  /*23130*/  LDSM.16.MT88.4 R156, [R211+0x10000] ;  /* 0x01000000d39c783b */ /* 0x000e620000004200 */
[C---:B------:R-:W-:Y:S01]  /*23140*/  FMUL.FTZ R90, R0.reuse, R90 ;  /* 0x0000005a005a7220 */ /* 0x040fe20000410000 */
[----:B------:R-:W-:Y:S01]  /*23150*/  FMUL.FTZ R91, R0, R91 ;  /* 0x0000005b005b7220 */ /* 0x000fe20000410000 */
[C---:B------:R-:W-:Y:S01]  /*23160*/  FMUL.FTZ R92, R2.reuse, R92 ;  /* 0x0000005c025c7220 */ /* 0x040fe20000410000 */
[C---:B------:R-:W-:Y:S02]  /*23170*/  HMMA.16816.F32 R4, R152.reuse, R172, R4 ;  /* 0x000000ac9804723c */ /* 0x040fe40000001804 */
[----:B------:R-:W-:Y:S03]  /*23180*/  MUFU.EX2 R186, R26 ;  /* 0x0000001a00ba7308 */ /* 0x000fe60000000800 */
[----:B------:R-:W-:Y:S01]  /*23190*/  FMUL.FTZ R93, R2, R93 ;  /* 0x0000005d025d7220 */ /* 0x000fe20000410000 */
[C---:B------:R-:W-:Y:S01]  /*231a0*/  HMMA.16816.F32 R8, R152.reuse, R174, R8 ;  /* 0x000000ae9808723c */ /* 0x040fe20000001808 */
[----:B------:R-:W2:Y:S02]  /*231b0*/  LDSM.16.MT88.4 R172, [R210+0x12000] ;  /* 0x01200000d2ac783b */ /* 0x000ea40000004200 */
[----:B------:R-:W-:Y:S02]  /*231c0*/  ISETP.GT.AND P0, PT, R238, RZ, PT ;  /* 0x000000ffee00720c */ /* 0x000fe40003f04270 */
[C---:B------:R-:W-:Y:S01]  /*231d0*/  FMUL.FTZ R94, R0.reuse, R94 ;  /* 0x0000005e005e7220 */ /* 0x040fe20000410000 */
[C---:B------:R-:W-:Y:S05]  /*231e0*/  HMMA.16816.F32 R36, R152.reuse, R176, R36 ;  /* 0x000000b09824723c */ /* 0x040fea0000001824 */
[----:B------:R-:W-:Y:S01]  /*231f0*/  FMUL.FTZ R95, R0, R95 ;  /* 0x0000005f005f7220 */ /* 0x000fe20000410000 */
[C---:B------:R-:W-:Y:S01]  /*23200*/  HMMA.16816.F32 R40, R152.reuse, R178, R40 ;  /* 0x000000b29828723c */ /* 0x040fe20000001828 */
[----:B------:R-:W-:Y:S04]  /*23210*/  LDSM.16.MT88.4 R176, [R212+0x12800] ;  /* 0x01280000d4b0783b */ /* 0x000fe80000004200 */
[C---:B------:R-:W-:Y:S01]  /*23220*/  FMUL.FTZ R96, R2.reuse, R96 ;  /* 0x0000006002607220 */ /* 0x040fe20000410000 */
[C---:B------:R-:W-:Y:S05]  /*23230*/  HMMA.16816.F32 R44, R152.reuse, R180, R44 ;  /* 0x000000b4982c723c */ /* 0x040fea000000182c */
        /* <DEDUP_REMOVED lines=51> */
[--C-:B------:R-:W-:Y:S01]  /*23570*/  FFMA.FTZ R16, R16, R148, -R151.reuse ;  /* 0x0000009410107223 */ /* 0x100fe20000010897 */
[C---:B------:R-:W-:Y:S01]  /*23580*/  FMUL.FTZ R128, R2.reuse, R128 ;  /* 0x0000008002807220 */ /* 0x040fe20000410000 */
[----:B------:R-:W-:Y:S01]  /*23590*/  FMUL.FTZ R129, R2, R129 ;  /* 0x0000008102817220 */ /* 0x000fe20000410000 */
[C---:B-1----:R-:W-:Y:S01]  /*235a0*/  HMMA.16816.F32 R100, R152.reuse, R156, R100 ;  /* 0x0000009c9864723c */ /* 0x042fe20000001864 */
[----:B------:R-:W-:Y:S02]  /*235b0*/  MUFU.EX2 R198, R16 ;  /* 0x0000001000c67308 */ /* 0x000fe40000000800 */
[C---:B------:R-:W-:Y:S01]  /*235c0*/  FMUL.FTZ R130, R0.reuse, R130 ;  /* 0x0000008200827220 */ /* 0x040fe20000410000 */
[----:B------:R-:W-:Y:S01]  /*235d0*/  FMUL.FTZ R131, R0, R131 ;  /* 0x0000008300837220 */ /* 0x000fe20000410000 */
[-CC-:B------:R-:W-:Y:S01]  /*235e0*/  FFMA.FTZ R12, R12, R148.reuse, -R151.reuse ;  /* 0x000000940c0c7223 */ /* 0x180fe20000010897 */
[C---:B------:R-:W-:Y:S01]  /*235f0*/  HMMA.16816.F32 R104, R152.reuse, R158, R104 ;  /* 0x0000009e9868723c */ /* 0x040fe20000001868 */
[----:B------:R-:W1:Y:S04]  /*23600*/  LDSM.16.MT88.4 R156, [R209+0x16000] ;  /* 0x01600000d19c783b */ /* 0x000e680000004200 */
[----:B------:R4:W-:Y:S01]  /*23610*/  MUFU.EX2 R200, R12 ;  /* 0x0000000c00c87308 */ /* 0x0009e20000000800 */
[-CC-:B------:R-:W-:Y:S01]  /*23620*/  FFMA.FTZ R13, R13, R148.reuse, -R151.reuse ;  /* 0x000000940d0d7223 */ /* 0x180fe20000010897 */
[C---:B---3--:R-:W-:Y:S04]  /*23630*/  HMMA.16816.F32 R108, R152.reuse, R160, R108 ;  /* 0x000000a0986c723c */ /* 0x048fe8000000186c */
[--C-:B------:R-:W-:Y:S02]  /*23640*/  FFMA.FTZ R14, R14, R148, -R184.reuse ;  /* 0x000000940e0e7223 */ /* 0x100fe400000108b8 */
[C---:B------:R-:W-:Y:S01]  /*23650*/  HMMA.16816.F32 R112, R152.reuse, R162, R112 ;  /* 0x000000a29870723c */ /* 0x040fe20000001870 */
[----:B------:R-:W3:Y:S01]  /*23660*/  LDSM.16.MT88.4 R160, [R210+0x16000] ;  /* 0x01600000d2a0783b */ /* 0x000ee20000004200 */
[----:B------:R5:W3:Y:S03]  /*23670*/  MUFU.EX2 R199, R13 ;  /* 0x0000000d00c77308 */ /* 0x000ae60000000800 */
[C---:B------:R-:W-:Y:S01]  /*23680*/  FMUL.FTZ R132, R2.reuse, R132 ;  /* 0x0000008402847220 */ /* 0x040fe20000410000 */
[C---:B--2---:R-:W-:Y:S06]  /*23690*/  HMMA.16816.F32 R116, R152.reuse, R172, R116 ;  /* 0x000000ac9874723c */ /* 0x044fec0000001874 */
[----:B------:R2:W-:Y:S01]  /*236a0*/  MUFU.EX2 R196, R14 ;  /* 0x0000000e00c47308 */ /* 0x0005e20000000800 */
[C---:B----4-:R-:W-:Y:S01]  /*236b0*/  FMUL.FTZ R12, R2.reuse, R164 ;  /* 0x000000a4020c7220 */ /* 0x050fe20000410000 */
[C---:B------:R-:W-:Y:S01]  /*236c0*/  HMMA.16816.F32 R120, R152.reuse, R174, R120 ;  /* 0x000000ae9878723c */ /* 0x040fe20000001878 */
[----:B------:R-:W4:Y:S02]  /*236d0*/  LDSM.16.MT88.4 R172, [R212+0x16000] ;  /* 0x01600000d4ac783b */ /* 0x000f240000004200 */
[----:B------:R-:W-:Y:S01]  /*236e0*/  FMUL.FTZ R133, R2, R133 ;  /* 0x0000008502857220 */ /* 0x000fe20000410000 */
[----:B------:R-:W-:Y:S01]  /*236f0*/  FMUL.FTZ R134, R0, R134 ;  /* 0x0000008600867220 */ /* 0x000fe20000410000 */
[----:B-----5:R-:W-:Y:S01]  /*23700*/  FMUL.FTZ R13, R2, R165 ;  /* 0x000000a5020d7220 */ /* 0x020fe20000410000 */
[----:B------:R-:W-:Y:S01]  /*23710*/  FMUL.FTZ R135, R0, R135 ;  /* 0x0000008700877220 */ /* 0x000fe20000410000 */
[--C-:B------:R-:W-:Y:S01]  /*23720*/  FFMA.FTZ R17, R17, R148, -R151.reuse ;  /* 0x0000009411117223 */ /* 0x100fe20000010897 */
[C---:B------:R-:W-:Y:S03]  /*23730*/  FMUL.FTZ R136, R2.reuse, R136 ;  /* 0x0000008802887220 */ /* 0x040fe60000410000 */
[----:B------:R-:W-:Y:S01]  /*23740*/  FMUL.FTZ R137, R2, R137 ;  /* 0x0000008902897220 */ /* 0x000fe20000410000 */
[C---:B------:R-:W-:Y:S01]  /*23750*/  FMUL.FTZ R138, R0.reuse, R138 ;  /* 0x0000008a008a7220 */ /* 0x040fe20000410000 */
[C---:B--2---:R-:W-:Y:S01]  /*23760*/  FMUL.FTZ R14, R0.reuse, R166 ;  /* 0x000000a6000e7220 */ /* 0x044fe20000410000 */
[C---:B------:R-:W-:Y:S01]  /*23770*/  FMUL.FTZ R139, R0.reuse, R139 ;  /* 0x0000008b008b7220 */ /* 0x040fe20000410000 */
[C---:B-1----:R-:W-:Y:S01]  /*23780*/  HMMA.16816.F32 R124, R152.reuse, R156, R124 ;  /* 0x0000009c987c723c */ /* 0x042fe2000000187c */
[----:B------:R-:W1:Y:S02]  /*23790*/  MUFU.EX2 R197, R17 ;  /* 0x0000001100c57308 */ /* 0x000e640000000800 */
[-CC-:B------:R-:W-:Y:S01]  /*237a0*/  FFMA.FTZ R16, R15, R148.reuse, -R184.reuse ;  /* 0x000000940f107223 */ /* 0x180fe200000108b8 */
[----:B------:R-:W-:Y:S01]  /*237b0*/  FMUL.FTZ R15, R0, R167 ;  /* 0x000000a7000f7220 */ /* 0x000fe20000410000 */
[-CC-:B------:R-:W-:Y:S01]  /*237c0*/  FFMA.FTZ R18, R18, R148.reuse, -R184.reuse ;  /* 0x0000009412127223 */ /* 0x180fe200000108b8 */
[C---:B------:R-:W-:Y:S01]  /*237d0*/  HMMA.16816.F32 R128, R152.reuse, R158, R128 ;  /* 0x0000009e9880723c */ /* 0x040fe20000001880 */
[----:B------:R-:W2:Y:S04]  /*237e0*/  LDSM.16.MT88.4 R156, [R211+0x16000] ;  /* 0x01600000d39c783b */ /* 0x000ea80000004200 */
[----:B------:R5:W1:Y:S01]  /*237f0*/  MUFU.EX2 R195, R16 ;  /* 0x0000001000c37308 */ /* 0x000a620000000800 */
[--C-:B------:R-:W-:Y:S01]  /*23800*/  FFMA.FTZ R19, R19, R148, -R184.reuse ;  /* 0x0000009413137223 */ /* 0x100fe200000108b8 */
[C---:B---3--:R-:W-:Y:S02]  /*23810*/  HMMA.16816.F32 R132, R152.reuse, R160, R132 ;  /* 0x000000a09884723c */ /* 0x048fe40000001884 */
[----:B------:R-:W-:Y:S06]  /*23820*/  LDSM.16.MT88.4 R164, [R210+0x10800] ;  /* 0x01080000d2a4783b */ /* 0x000fec0000004200 */
[----:B------:R3:W-:Y:S01]  /*23830*/  MUFU.EX2 R194, R18 ;  /* 0x0000001200c27308 */ /* 0x0007e20000000800 */
[C---:B------:R-:W-:Y:S01]  /*23840*/  HMMA.16816.F32 R136, R152.reuse, R162, R136 ;  /* 0x000000a29888723c */ /* 0x040fe20000001888 */
[----:B------:R-:W1:Y:S05]  /*23850*/  LDSM.16.MT88.4 R160, [R209+0x10800] ;  /* 0x01080000d1a0783b */ /* 0x000e6a0000004200 */
[C---:B----4-:R-:W-:Y:S03]  /*23860*/  HMMA.16816.F32 R12, R152.reuse, R172, R12 ;  /* 0x000000ac980c723c */ /* 0x050fe6000000180c */
[----:B------:R4:W1:Y:S02]  /*23870*/  MUFU.EX2 R193, R19 ;  /* 0x0000001300c17308 */ /* 0x0008640000000800 */
[C---:B------:R-:W-:Y:S01]  /*23880*/  FMUL.FTZ R140, R2.reuse, R140 ;  /* 0x0000008c028c7220 */ /* 0x040fe20000410000 */
[----:B------:R-:W-:Y:S01]  /*23890*/  FMUL.FTZ R141, R2, R141 ;  /* 0x0000008d028d7220 */ /* 0x000fe20000410000 */
[C---:B------:R-:W-:Y:S01]  /*238a0*/  FMUL.FTZ R142, R0.reuse, R142 ;  /* 0x0000008e008e7220 */ /* 0x040fe20000410000 */
[----:B------:R-:W-:Y:S03]  /*238b0*/  FMUL.FTZ R143, R0, R143 ;  /* 0x0000008f008f7220 */ /* 0x000fe60000410000 */
[C---:B-----5:R-:W-:Y:S01]  /*238c0*/  FMUL.FTZ R16, R2.reuse, R168 ;  /* 0x000000a802107220 */ /* 0x060fe20000410000 */
[----:B------:R-:W-:Y:S01]  /*238d0*/  FMUL.FTZ R17, R2, R169 ;  /* 0x000000a902117220 */ /* 0x000fe20000410000 */
[----:B---3--:R-:W-:Y:S01]  /*238e0*/  FMUL.FTZ R18, R0, R170 ;  /* 0x000000aa00127220 */ /* 0x008fe20000410000 */
[----:B------:R-:W-:Y:S01]  /*238f0*/  FMUL.FTZ R144, R2, R144 ;  /* 0x0000009002907220 */ /* 0x000fe20000410000 */
[C---:B------:R-:W-:Y:S01]  /*23900*/  HMMA.16816.F32 R140, R152.reuse, R174, R140 ;  /* 0x000000ae988c723c */ /* 0x040fe2000000188c */
[----:B------:R-:W3:Y:S02]  /*23910*/  LDSM.16.MT88.4 R172, [R212+0x10800] ;  /* 0x01080000d4ac783b */ /* 0x000ee40000004200 */
[----:B----4-:R-:W-:Y:S01]  /*23920*/  FMUL.FTZ R19, R0, R171 ;  /* 0x000000ab00137220 */ /* 0x010fe20000410000 */
[----:B------:R-:W-:Y:S01]  /*23930*/  FMUL.FTZ R145, R2, R145 ;  /* 0x0000009102917220 */ /* 0x000fe20000410000 */
[C---:B------:R-:W-:Y:S01]  /*23940*/  FMUL.FTZ R146, R0.reuse, R146 ;  /* 0x0000009200927220 */ /* 0x040fe20000410000 */
[----:B------:R-:W-:Y:S01]  /*23950*/  FMUL.FTZ R147, R0, R147 ;  /* 0x0000009300937220 */ /* 0x000fe20000410000 */
[-CC-:B------:R-:W-:Y:S01]  /*23960*/  FFMA.FTZ R20, R20, R148.reuse, -R151.reuse ;  /* 0x0000009414147223 */ /* 0x180fe20000010897 */
[-CC-:B------:R-:W-:Y:S01]  /*23970*/  FFMA.FTZ R21, R21, R148.reuse, -R151.reuse ;  /* 0x0000009415157223 */ /* 0x180fe20000010897 */
[----:B------:R-:W-:Y:S01]  /*23980*/  LDSM.16.MT88.4 R168, [R210+0x12800] ;  /* 0x01280000d2a8783b */ /* 0x000fe20000004200 */
[C---:B--2---:R-:W-:Y:S01]  /*23990*/  HMMA.16816.F32 R16, R152.reuse, R156, R16 ;  /* 0x0000009c9810723c */ /* 0x044fe20000001810 */
[----:B------:R2:W-:Y:S02]  /*239a0*/  MUFU.EX2 R192, R20 ;  /* 0x0000001400c07308 */ /* 0x0005e40000000800 */
[-CC-:B------:R-:W-:Y:S01]  /*239b0*/  FFMA.FTZ R22, R22, R148.reuse, -R184.reuse ;  /* 0x0000009416167223 */ /* 0x180fe200000108b8 */
[-CC-:B------:R-:W-:Y:S01]  /*239c0*/  FFMA.FTZ R23, R23, R148.reuse, -R184.reuse ;  /* 0x0000009417177223 */ /* 0x180fe200000108b8 */
[-CC-:B------:R-:W-:Y:S01]  /*239d0*/  FFMA.FTZ R32, R32, R148.reuse, -R151.reuse ;  /* 0x0000009420207223 */ /* 0x180fe20000010897 */
[----:B------:R-:W-:Y:S01]  /*239e0*/  HMMA.16816.F32 R144, R152, R158, R144 ;  /* 0x0000009e9890723c */ /* 0x000fe20000001890 */
[----:B------:R-:W4:Y:S04]  /*239f0*/  LDSM.16.MT88.4 R156, [R211+0x10800] ;  /* 0x01080000d39c783b */ /* 0x000f280000004200 */
[----:B------:R-:W-:Y:S01]  /*23a00*/  MUFU.EX2 R191, R21 ;  /* 0x0000001500bf7308 */ /* 0x000fe20000000800 */
[----:B------:R-:W-:Y:S01]  /*23a10*/  FFMA.FTZ R151, R33, R148, -R151 ;  /* 0x0000009421977223 */ /* 0x000fe20000010897 */
[----:B------:R-:W-:Y:S01]  /*23a20*/  FFMA.FTZ R0, R0, R248, R201 ;  /* 0x000000f800007223 */ /* 0x000fe200000100c9 */
[----:B------:R-:W-:Y:S03]  /*23a30*/  F2FP.F16.F32.PACK_AB R152, R199, R200 ;  /* 0x000000c8c798723e */ /* 0x000fe600000000ff */
[----:B-1----:R-:W-:Y:S01]  /*23a40*/  F2FP.F16.F32.PACK_AB R154, R197, R198 ;  /* 0x000000c6c59a723e */ /* 0x002fe200000000ff */
[--C-:B--2---:R-:W-:Y:S01]  /*23a50*/  FFMA.FTZ R20, R27, R148, -R184.reuse ;  /* 0x000000941b147223 */ /* 0x104fe200000108b8 */
[----:B------:R-:W-:Y:S01]  /*23a60*/  F2FP.F16.F32.PACK_AB R153, R195, R196 ;  /* 0x000000c4c399723e */ /* 0x000fe200000000ff */
[----:B------:R-:W-:Y:S01]  /*23a70*/  LDSM.16.MT88.4 R24, [R211+0x11000] ;  /* 0x01100000d318783b */ /* 0x000fe20000004200 */
[----:B------:R-:W-:Y:S01]  /*23a80*/  F2FP.F16.F32.PACK_AB R155, R193, R194 ;  /* 0x000000c2c19b723e */ /* 0x000fe200000000ff */
[----:B------:R1:W-:Y:S06]  /*23a90*/  MUFU.EX2 R188, R22 ;  /* 0x0000001600bc7308 */ /* 0x0003ec0000000800 */
[C---:B------:R-:W-:Y:S04]  /*23aa0*/  HMMA.16816.F32 R4, R152.reuse, R160, R4 ;  /* 0x000000a09804723c */ /* 0x040fe80000001804 */
[----:B------:R-:W2:Y:S02]  /*23ab0*/  MUFU.EX2 R187, R23 ;  /* 0x0000001700bb7308 */ /* 0x000ea40000000800 */
[C---:B------:R-:W-:Y:S01]  /*23ac0*/  HMMA.16816.F32 R8, R152.reuse, R162, R8 ;  /* 0x000000a29808723c */ /* 0x040fe20000001808 */
[----:B------:R-:W5:Y:S07]  /*23ad0*/  LDSM.16.MT88.4 R160, [R209+0x12800] ;  /* 0x01280000d1a0783b */ /* 0x000f6e0000004200 */
[----:B------:R4:W4:Y:S03]  /*23ae0*/  MUFU.EX2 R185, R20 ;  /* 0x0000001400b97308 */ /* 0x0009260000000800 */
[----:B-1----:R-:W-:Y:S01]  /*23af0*/  F2FP.F16.F32.PACK_AB R22, R189, R190 ;  /* 0x000000bebd16723e */ /* 0x002fe200000000ff */
[C---:B------:R-:W-:Y:S06]  /*23b00*/  HMMA.16816.F32 R36, R152.reuse, R164, R36 ;  /* 0x000000a49824723c */ /* 0x040fec0000001824 */
[C---:B------:R-:W-:Y:S01]  /*23b10*/  HMMA.16816.F32 R40, R152.reuse, R166, R40 ;  /* 0x000000a69828723c */ /* 0x040fe20000001828 */
[----:B------:R-:W1:Y:S04]  /*23b20*/  LDSM.16.MT88.4 R164, [R209+0x14800] ;  /* 0x01480000d1a4783b */ /* 0x000e680000004200 */
[----:B--2---:R-:W-:Y:S01]  /*23b30*/  F2FP.F16.F32.PACK_AB R21, R187, R188 ;  /* 0x000000bcbb15723e */ /* 0x004fe200000000ff */
[C---:B---3--:R-:W-:Y:S05]  /*23b40*/  HMMA.16816.F32 R44, R152.reuse, R172, R44 ;  /* 0x000000ac982c723c */ /* 0x048fea000000182c */
[----:B----4-:R-:W-:Y:S01]  /*23b50*/  F2FP.F16.F32.PACK_AB R20, R191, R192 ;  /* 0x000000c0bf14723e */ /* 0x010fe200000000ff */
[C---:B------:R-:W-:Y:S01]  /*23b60*/  HMMA.16816.F32 R48, R152.reuse, R174, R48 ;  /* 0x000000ae9830723c */ /* 0x040fe20000001830 */
[----:B------:R-:W2:Y:S04]  /*23b70*/  LDSM.16.MT88.4 R172, [R210+0x14800] ;  /* 0x01480000d2ac783b */ /* 0x000ea80000004200 */
[----:B------:R-:W-:Y:S01]  /*23b80*/  F2FP.F16.F32.PACK_AB R23, R185, R186 ;  /* 0x000000bab917723e */ /* 0x000fe200000000ff */
[C---:B------:R-:W-:Y:S06]  /*23b90*/  HMMA.16816.F32 R52, R152.reuse, R156, R52 ;  /* 0x0000009c9834723c */ /* 0x040fec0000001834 */
[C---:B------:R-:W-:Y:S01]  /*23ba0*/  HMMA.16816.F32 R56, R152.reuse, R158, R56 ;  /* 0x0000009e9838723c */ /* 0x040fe20000001838 */
[----:B------:R-:W3:Y:S05]  /*23bb0*/  LDSM.16.MT88.4 R156, [R212+0x14800] ;  /* 0x01480000d49c783b */ /* 0x000eea0000004200 */
[C---:B-----5:R-:W-:Y:S06]  /*23bc0*/  HMMA.16816.F32 R60, R152.reuse, R160, R60 ;  /* 0x000000a0983c723c */ /* 0x060fec000000183c */
[C---:B------:R-:W-:Y:S01]  /*23bd0*/  HMMA.16816.F32 R64, R152.reuse, R162, R64 ;  /* 0x000000a29840723c */ /* 0x040fe20000001840 */
[----:B------:R-:W4:Y:S05]  /*23be0*/  LDSM.16.MT88.4 R160, [R211+0x14800] ;  /* 0x01480000d3a0783b */ /* 0x000f2a0000004200 */
        /* <DEDUP_REMOVED lines=29> */
[----:B------:R-:W-:Y:S05]  /*23dc0*/  LDSM.16.MT88.4 R172, [R210+0x15000] ;  /* 0x01500000d2ac783b */ /* 0x000fea0000004200 */
[C---:B------:R-:W-:Y:S01]  /*23dd0*/  HMMA.16816.F32 R16, R152.reuse, R176, R16 ;  /* 0x000000b09810723c */ /* 0x040fe20000001810 */
[----:B------:R-:W-:Y:S05]  /*23de0*/  MUFU.EX2 R177, R28 ;  /* 0x0000001c00b17308 */ /* 0x000fea0000000800 */
[----:B------:R-:W-:Y:S01]  /*23df0*/  HMMA.16816.F32 R144, R152, R178, R144 ;  /* 0x000000b29890723c */ /* 0x000fe20000001890 */
[----:B------:R-:W2:Y:S04]  /*23e00*/  LDSM.16.MT88.4 R152, [R210+0x13000] ;  /* 0x01300000d298783b */ /* 0x000ea80000004200 */
[----:B------:R-:W5:Y:S01]  /*23e10*/  MUFU.EX2 R176, R29 ;  /* 0x0000001d00b07308 */ /* 0x000f620000000800 */
[C---:B---3--:R-:W-:Y:S06]  /*23e20*/  HMMA.16816.F32 R4, R20.reuse, R156, R4 ;  /* 0x0000009c1404723c */ /* 0x048fec0000001804 */
[C---:B------:R-:W-:Y:S01]  /*23e30*/  HMMA.16816.F32 R8, R20.reuse, R158, R8 ;  /* 0x0000009e1408723c */ /* 0x040fe20000001808 */
[----:B------:R-:W3:Y:S05]  /*23e40*/  LDSM.16.MT88.4 R156, [R212+0x13000] ;  /* 0x01300000d49c783b */ /* 0x000eea0000004200 */
[C---:B------:R-:W-:Y:S06]  /*23e50*/  HMMA.16816.F32 R36, R20.reuse, R180, R36 ;  /* 0x000000b41424723c */ /* 0x040fec0000001824 */
[C---:B------:R-:W-:Y:S06]  /*23e60*/  HMMA.16816.F32 R40, R20.reuse, R182, R40 ;  /* 0x000000b61428723c */ /* 0x040fec0000001828 */
[C---:B----4-:R-:W-:Y:S06]  /*23e70*/  HMMA.16816.F32 R44, R20.reuse, R160, R44 ;  /* 0x000000a0142c723c */ /* 0x050fec000000182c */
        /* <DEDUP_REMOVED lines=17> */
[C---:B------:R-:W-:Y:S06]  /*23f90*/  HMMA.16816.F32 R92, R20.reuse, R168, R92 ;  /* 0x000000a8145c723c */ /* 0x040fec000000185c */
[C---:B------:R-:W-:Y:S01]  /*23fa0*/  HMMA.16816.F32 R96, R20.reuse, R170, R96 ;  /* 0x000000aa1460723c */ /* 0x040fe20000001860 */
[----:B------:R-:W-:Y:S05]  /*23fb0*/  LDSM.16.MT88.4 R168, [R209+0x13800] ;  /* 0x01380000d1a8783b */ /* 0x000fea0000004200 */
[C---:B------:R-:W-:Y:S01]  /*23fc0*/  HMMA.16816.F32 R100, R20.reuse, R172, R100 ;  /* 0x000000ac1464723c */ /* 0x040fe20000001864 */
[----:B------:R-:W-:Y:S05]  /*23fd0*/  MUFU.EX2 R173, R30 ;  /* 0x0000001e00ad7308 */ /* 0x000fea0000000800 */
[C---:B------:R-:W-:Y:S05]  /*23fe0*/  HMMA.16816.F32 R104, R20.reuse, R174, R104 ;  /* 0x000000ae1468723c */ /* 0x040fea0000001868 */
[----:B------:R4:W-:Y:S01]  /*23ff0*/  MUFU.EX2 R175, R32 ;  /* 0x0000002000af7308 */ /* 0x0009e20000000800 */
[C---:B-----5:R-:W-:Y:S09]  /*24000*/  HMMA.16816.F32 R108, R20.reuse, R24, R108 ;  /* 0x00000018146c723c */ /* 0x060ff2000000186c */
[----:B------:R-:W5:Y:S01]  /*24010*/  MUFU.EX2 R174, R151 ;  /* 0x0000009700ae7308 */ /* 0x000f620000000800 */
[C---:B------:R-:W-:Y:S01]  /*24020*/  HMMA.16816.F32 R112, R20.reuse, R26, R112 ;  /* 0x0000001a1470723c */ /* 0x040fe20000001870 */
[----:B------:R-:W5:Y:S05]  /*24030*/  LDSM.16.MT88.4 R24, [R212+0x17000] ;  /* 0x01700000d418783b */ /* 0x000f6a0000004200 */
[C---:B-1----:R-:W-:Y:S03]  /*24040*/  HMMA.16816.F32 R116, R20.reuse, R164, R116 ;  /* 0x000000a41474723c */ /* 0x042fe60000001874 */
[----:B------:R-:W-:Y:S02]  /*24050*/  MUFU.EX2 R151, R34 ;  /* 0x0000002200977308 */ /* 0x000fe40000000800 */
[-CC-:B----4-:R-:W-:Y:S01]  /*24060*/  FFMA.FTZ R32, R31, R148.reuse, -R184.reuse ;  /* 0x000000941f207223 */ /* 0x190fe200000108b8 */
[C---:B------:R-:W-:Y:S01]  /*24070*/  HMMA.16816.F32 R120, R20.reuse, R166, R120 ;  /* 0x000000a61478723c */ /* 0x040fe20000001878 */
[----:B------:R-:W1:Y:S06]  /*24080*/  LDSM.16.MT88.4 R28, [R209+0x11800] ;  /* 0x01180000d11c783b */ /* 0x000e6c0000004200 */
[----:B------:R4:W1:Y:S01]  /*24090*/  MUFU.EX2 R172, R32 ;  /* 0x0000002000ac7308 */ /* 0x0008620000000800 */
[----:B------:R-:W-:Y:S01]  /*240a0*/  FFMA.FTZ R184, R35, R148, -R184 ;  /* 0x0000009423b87223 */ /* 0x000fe200000108b8 */
[C---:B--2---:R-:W-:Y:S01]  /*240b0*/  HMMA.16816.F32 R124, R20.reuse, R152, R124 ;  /* 0x00000098147c723c */ /* 0x044fe2000000187c */
[----:B------:R-:W-:Y:S07]  /*240c0*/  LDSM.16.MT88.4 R164, [R211+0x11800] ;  /* 0x01180000d3a4783b */ /* 0x000fee0000004200 */
[----:B------:R-:W2:Y:S01]  /*240d0*/  MUFU.EX2 R184, R184 ;  /* 0x000000b800b87308 */ /* 0x000ea20000000800 */
[C---:B------:R-:W-:Y:S01]  /*240e0*/  HMMA.16816.F32 R128, R20.reuse, R154, R128 ;  /* 0x0000009a1480723c */ /* 0x040fe20000001880 */
[----:B------:R-:W2:Y:S05]  /*240f0*/  LDSM.16.MT88.4 R152, [R210+0x11800] ;  /* 0x01180000d298783b */ /* 0x000eaa0000004200 */
[C---:B---3--:R-:W-:Y:S06]  /*24100*/  HMMA.16816.F32 R132, R20.reuse, R156, R132 ;  /* 0x0000009c1484723c */ /* 0x048fec0000001884 */
[C---:B------:R-:W-:Y:S01]  /*24110*/  HMMA.16816.F32 R136, R20.reuse, R158, R136 ;  /* 0x0000009e1488723c */ /* 0x040fe20000001888 */
[----:B----4-:R-:W3:Y:S05]  /*24120*/  LDSM.16.MT88.4 R32, [R212+0x11800] ;  /* 0x01180000d420783b */ /* 0x010eea0000004200 */
[C---:B-----5:R-:W-:Y:S06]  /*24130*/  HMMA.16816.F32 R12, R20.reuse, R24, R12 ;  /* 0x00000018140c723c */ /* 0x060fec000000180c */
[C---:B------:R-:W-:Y:S05]  /*24140*/  HMMA.16816.F32 R140, R20.reuse, R26, R140 ;  /* 0x0000001a148c723c */ /* 0x040fea000000188c */
[----:B------:R-:W-:Y:S01]  /*24150*/  F2FP.F16.F32.PACK_AB R24, R176, R177 ;  /* 0x000000b1b018723e */ /* 0x000fe200000000ff */
[C---:B------:R-:W-:Y:S05]  /*24160*/  HMMA.16816.F32 R16, R20.reuse, R160, R16 ;  /* 0x000000a01410723c */ /* 0x040fea0000001810 */
[----:B------:R-:W-:Y:S01]  /*24170*/  F2FP.F16.F32.PACK_AB R26, R174, R175 ;  /* 0x000000afae1a723e */ /* 0x000fe200000000ff */
[----:B------:R-:W-:Y:S01]  /*24180*/  HMMA.16816.F32 R144, R20, R162, R144 ;  /* 0x000000a21490723c */ /* 0x000fe20000001890 */
[----:B------:R-:W-:Y:S04]  /*24190*/  LDSM.16.MT88.4 R20, [R211+0x13800] ;  /* 0x01380000d314783b */ /* 0x000fe80000004200 */
[----:B-1----:R-:W-:Y:S02]  /*241a0*/  F2FP.F16.F32.PACK_AB R25, R172, R173 ;  /* 0x000000adac19723e */ /* 0x002fe400000000ff */
[----:B--2---:R-:W-:Y:S07]  /*241b0*/  F2FP.F16.F32.PACK_AB R27, R184, R151 ;  /* 0x00000097b81b723e */ /* 0x004fee00000000ff */
[C---:B------:R-:W-:Y:S01]  /*241c0*/  HMMA.16816.F32 R160, R24.reuse, R28, R4 ;  /* 0x0000001c18a0723c */ /* 0x040fe20000001804 */
[----:B------:R-:W1:Y:S05]  /*241d0*/  LDSM.16.MT88.4 R4, [R210+0x13800] ;  /* 0x01380000d204783b */ /* 0x000e6a0000004200 */
[C---:B------:R-:W-:Y:S03]  /*241e0*/  HMMA.16816.F32 R156, R24.reuse, R30, R8 ;  /* 0x0000001e189c723c */ /* 0x040fe60000001808 */
[----:B------:R-:W2:Y:S03]  /*241f0*/  LDSM.16.MT88.4 R8, [R212+0x13800] ;  /* 0x01380000d408783b */ /* 0x000ea60000004200 */
[C---:B------:R-:W-:Y:S05]  /*24200*/  HMMA.16816.F32 R36, R24.reuse, R152, R36 ;  /* 0x000000981824723c */ /* 0x040fea0000001824 */
[----:B------:R-:W4:Y:S01]  /*24210*/  LDSM.16.MT88.4 R28, [R209+0x15800] ;  /* 0x01580000d11c783b */ /* 0x000f220000004200 */
[C---:B------:R-:W-:Y:S06]  /*24220*/  HMMA.16816.F32 R40, R24.reuse, R154, R40 ;  /* 0x0000009a1828723c */ /* 0x040fec0000001828 */
[C---:B---3--:R-:W-:Y:S01]  /*24230*/  HMMA.16816.F32 R44, R24.reuse, R32, R44 ;  /* 0x00000020182c723c */ /* 0x048fe2000000182c */
[----:B------:R-:W3:Y:S05]  /*24240*/  LDSM.16.MT88.4 R152, [R210+0x15800] ;  /* 0x01580000d298783b */ /* 0x000eea0000004200 */
[C---:B------:R-:W-:Y:S03]  /*24250*/  HMMA.16816.F32 R48, R24.reuse, R34, R48 ;  /* 0x000000221830723c */ /* 0x040fe60000001830 */
[----:B------:R-:W5:Y:S03]  /*24260*/  LDSM.16.MT88.4 R32, [R212+0x15800] ;  /* 0x01580000d420783b */ /* 0x000f660000004200 */
[C---:B------:R-:W-:Y:S06]  /*24270*/  HMMA.16816.F32 R52, R24.reuse, R164, R52 ;  /* 0x000000a41834723c */ /* 0x040fec0000001834 */
[C---:B------:R-:W-:Y:S01]  /*24280*/  HMMA.16816.F32 R56, R24.reuse, R166, R56 ;  /* 0x000000a61838723c */ /* 0x040fe20000001838 */
[----:B------:R-:W5:Y:S05]  /*24290*/  LDSM.16.MT88.4 R164, [R211+0x15800] ;  /* 0x01580000d3a4783b */ /* 0x000f6a0000004200 */
        /* <DEDUP_REMOVED lines=12> */
[C---:B----4-:R-:W-:Y:S06]  /*24360*/  HMMA.16816.F32 R92, R24.reuse, R28, R92 ;  /* 0x0000001c185c723c */ /* 0x050fec000000185c */
[C---:B------:R-:W-:Y:S05]  /*24370*/  HMMA.16816.F32 R96, R24.reuse, R30, R96 ;  /* 0x0000001e1860723c */ /* 0x040fea0000001860 */
[----:B------:R-:W-:Y:S01]  /*24380*/  FFMA.FTZ R28, R2, R246, R205 ;  /* 0x000000f6021c7223 */ /* 0x000fe200000100cd */
[C---:B---3--:R-:W-:Y:S05]  /*24390*/  HMMA.16816.F32 R100, R24.reuse, R152, R100 ;  /* 0x000000981864723c */ /* 0x048fea0000001864 */
[----:B------:R-:W-:Y:S01]  /*243a0*/  FADD.FTZ R28, R236, R28 ;  /* 0x0000001cec1c7221 */ /* 0x000fe20000010000 */
[C---:B------:R-:W-:Y:S05]  /*243b0*/  HMMA.16816.F32 R104, R24.reuse, R154, R104 ;  /* 0x0000009a1868723c */ /* 0x040fea0000001868 */
[-C--:B------:R-:W-:Y:S01]  /*243c0*/  MOV R152, R3.reuse ;  /* 0x0000000300987202 */ /* 0x080fe20000000f00 */
[C---:B-----5:R-:W-:Y:S05]  /*243d0*/  HMMA.16816.F32 R108, R24.reuse, R32, R108 ;  /* 0x00000020186c723c */ /* 0x060fea000000186c */
        /* <DEDUP_REMOVED lines=15> */
[C---:B--2---:R-:W-:Y:S05]  /*244d0*/  HMMA.16816.F32 R164, R24.reuse, R8, R12 ;  /* 0x0000000818a4723c */ /* 0x044fea000000180c */
[----:B------:R-:W-:Y:S01]  /*244e0*/  FADD.FTZ R2, R195, R2 ;  /* 0x00000002c3027221 */ /* 0x000fe20000010000 */
[----:B------:R-:W-:Y:S01]  /*244f0*/  FADD.FTZ R4, R198, R0 ;  /* 0x00000000c6047221 */ /* 0x000fe20000010000 */
[C---:B------:R-:W-:Y:S04]  /*24500*/  HMMA.16816.F32 R140, R24.reuse, R10, R140 ;  /* 0x0000000a188c723c */ /* 0x040fe8000000188c */
[----:B------:R-:W-:Y:S01]  /*24510*/  FADD.FTZ R0, R194, R2 ;  /* 0x00000002c2007221 */ /* 0x000fe20000010000 */
[----:B------:R-:W-:Y:S01]  /*24520*/  FADD.FTZ R4, R197, R4 ;  /* 0x00000004c5047221 */ /* 0x000fe20000010000 */
[C---:B------:R-:W-:Y:S05]  /*24530*/  HMMA.16816.F32 R168, R24.reuse, R20, R16 ;  /* 0x0000001418a8723c */ /* 0x040fea0000001810 */
[----:B------:R-:W-:Y:S01]  /*24540*/  FADD.FTZ R2, R193, R0 ;  /* 0x00000000c1027221 */ /* 0x000fe20000010000 */
[----:B------:R-:W-:Y:S01]  /*24550*/  FADD.FTZ R0, R192, R4 ;  /* 0x00000004c0007221 */ /* 0x000fe20000010000 */
[----:B------:R-:W-:Y:S04]  /*24560*/  HMMA.16816.F32 R144, R24, R22, R144 ;  /* 0x000000161890723c */ /* 0x000fe80000001890 */
[----:B------:R-:W-:Y:S01]  /*24570*/  FADD.FTZ R2, R188, R2 ;  /* 0x00000002bc027221 */ /* 0x000fe20000010000 */
[----:B------:R-:W-:Y:S01]  /*24580*/  FADD.FTZ R4, R191, R0 ;  /* 0x00000000bf047221 */ /* 0x000fe20000010000 */
[----:B------:R-:W-:Y:S02]  /*24590*/  MOV R18, R3 ;  /* 0x0000000300127202 */ /* 0x000fe40000000f00 */
        /* <DEDUP_REMOVED lines=11> */
[----:B------:R-:W-:Y:S02]  /*24650*/  IADD3 R0, R238, -0x1, RZ ;  /* 0xffffffffee007810 */ /* 0x000fe40007ffe0ff */
[----:B------:R-:W-:Y:S01]  /*24660*/  MOV R151, R150 ;  /* 0x0000009600977202 */ /* 0x000fe20000000f00 */
[----:B------:R-:W-:Y:S01]  /*24670*/  FADD.FTZ R246, R174, R4 ;  /* 0x00000004aef67221 */ /* 0x000fe20000010000 */
[----:B------:R-:W-:Y:S01]  /*24680*/  MOV R238, R0 ;  /* 0x0000000000ee7202 */ /* 0x000fe20000000f00 */
[----:B------:R-:W-:Y:S01]  /*24690*/  FADD.FTZ R248, R184, R2 ;  /* 0x00000002b8f87221 */ /* 0x000fe20000010000 */
[----:B------:R-:W-:Y:S06]  /*246a0*/  @P0 BRA `(.L_x_4813) ;  /* 0xffffffb000400947 */ /* 0x000fec000383ffff */
.L_x_4804:
[----:B-----5:R-:W1:Y:S08]  /*246b0*/  LDC.64 R148, c[0x0][0x208] ;  /* 0x00008200ff947b82 */ /* 0x020e700000000a00 */
        /* <DEDUP_REMOVED lines=13> */
.L_x_4830:
[----:B------:R-:W2:Y:S01]  /*24790*/  LDL R175, [R1+0x8] ;  /* 0x0000080001af7983 */ /* 0x000ea20000100800 */
        /* <DEDUP_REMOVED lines=12> */
[C---:B------:R-:W-:Y:S01]  /*24860*/  FMUL.FTZ R85, R0.reuse, R85 ;  /* 0x0000005500557220 */ /* 0x040fe20000410000 */
[C---:B------:R-:W-:Y:S01]  /*24870*/  FMUL.FTZ R160, R0.reuse, R160 ;  /* 0x000000a000a07220 */ /* 0x040fe20000410000 */
[C---:B------:R-:W-:Y:S01]  /*24880*/  FMUL.FTZ R7, R0.reuse, R161 ;  /* 0x000000a100077220 */ /* 0x040fe20000410000 */
[C---:B------:R-:W-:Y:S01]  /*24890*/  FMUL.FTZ R156, R0.reuse, R156 ;  /* 0x0000009c009c7220 */ /* 0x040fe20000410000 */
[C---:B------:R-:W-:Y:S01]  /*248a0*/  FMUL.FTZ R157, R0.reuse, R157 ;  /* 0x0000009d009d7220 */ /* 0x040fe20000410000 */
[----:B------:R-:W-:Y:S01]  /*248b0*/  F2FP.F16.F32.PACK_AB R84, R85, R84 ;  /* 0x000000545554723e */ /* 0x000fe200000000ff */
[C---:B------:R-:W-:Y:S01]  /*248c0*/  FMUL.FTZ R36, R0.reuse, R36 ;  /* 0x0000002400247220 */ /* 0x040fe20000410000 */
[----:B------:R-:W1:Y:S01]  /*248d0*/  S2R R85, SR_TID.X ;  /* 0x0000000000557919 */ /* 0x000e620000002100 */
[C---:B------:R-:W-:Y:S01]  /*248e0*/  FMUL.FTZ R37, R0.reuse, R37 ;  /* 0x0000002500257220 */ /* 0x040fe20000410000 */
[C---:B------:R-:W-:Y:S01]  /*248f0*/  FMUL.FTZ R40, R0.reuse, R40 ;  /* 0x0000002800287220 */ /* 0x040fe20000410000 */
[C---:B------:R-:W-:Y:S01]  /*24900*/  FMUL.FTZ R3, R0.reuse, R41 ;  /* 0x0000002900037220 */ /* 0x040fe20000410000 */
        /* <DEDUP_REMOVED lines=55> */
[----:B------:R-:W-:Y:S02]  /*24c80*/  F2FP.F16.F32.PACK_AB R45, R3, R40 ;  /* 0x00000028032d723e */ /* 0x000fe400000000ff */
[----:B------:R-:W-:Y:S02]  /*24c90*/  F2FP.F16.F32.PACK_AB R44, R37, R36 ;  /* 0x00000024252c723e */ /* 0x000fe400000000ff */
[----:B------:R-:W3:Y:S01]  /*24ca0*/  @P3 MUFU.RCP R0, R151 ;  /* 0x0000009700003308 */ /* 0x000ee20000001000 */
[----:B------:R-:W-:Y:S02]  /*24cb0*/  F2FP.F16.F32.PACK_AB R153, R153, R2 ;  /* 0x000000029999723e */ /* 0x000fe400000000ff */
[----:B------:R-:W-:Y:S02]  /*24cc0*/  F2FP.F16.F32.PACK_AB R7, R7, R160 ;  /* 0x000000a00707723e */ /* 0x000fe400000000ff */
[----:B------:R-:W-:Y:S02]  /*24cd0*/  F2FP.F16.F32.PACK_AB R41, R157, R156 ;  /* 0x0000009c9d29723e */ /* 0x000fe400000000ff */
[----:B------:R-:W-:-:S02]  /*24ce0*/  F2FP.F16.F32.PACK_AB R48, R49, R48 ;  /* 0x000000303130723e */ /* 0x000fc400000000ff */
[----:B------:R-:W-:Y:S02]  /*24cf0*/  F2FP.F16.F32.PACK_AB R52, R53, R52 ;  /* 0x000000343534723e */ /* 0x000fe400000000ff */
[----:B------:R-:W-:Y:S02]  /*24d00*/  F2FP.F16.F32.PACK_AB R56, R57, R56 ;  /* 0x000000383938723e */ /* 0x000fe400000000ff */
[----:B------:R-:W-:Y:S02]  /*24d10*/  F2FP.F16.F32.PACK_AB R60, R61, R60 ;  /* 0x0000003c3d3c723e */ /* 0x000fe400000000ff */
[----:B------:R-:W-:Y:S01]  /*24d20*/  F2FP.F16.F32.PACK_AB R64, R65, R64 ;  /* 0x000000404140723e */ /* 0x000fe200000000ff */
[C---:B---3--:R-:W-:Y:S01]  /*24d30*/  FMUL.FTZ R29, R0.reuse, R86 ;  /* 0x00000056001d7220 */ /* 0x048fe20000410000 */
        /* <DEDUP_REMOVED lines=65> */
[----:B------:R-:W-:-:S02]  /*25150*/  SHF.R.S32.HI R2, RZ, 0x2, R3 ;  /* 0x00000002ff027819 */ /* 0x000fc40000011403 */
[----:B------:R-:W-:Y:S02]  /*25160*/  SHF.R.S32.HI R0, RZ, 0x1f, R3 ;  /* 0x0000001fff007819 */ /* 0x000fe40000011403 */
[----:B------:R-:W-:Y:S02]  /*25170*/  LEA.HI R40, R86, R85, RZ, 0x5 ;  /* 0x0000005556287211 */ /* 0x000fe400078f28ff */
[----:B------:R-:W-:Y:S02]  /*25180*/  LEA.HI R0, R0, R2, RZ, 0x3 ;  /* 0x0000000200007211 */ /* 0x000fe400078f18ff */
[----:B------:R-:W-:Y:S02]  /*25190*/  F2FP.F16.F32.PACK_AB R19, R39, R19 ;  /* 0x000000132713723e */ /* 0x000fe400000000ff */
[----:B------:R-:W-:Y:S02]  /*251a0*/  LOP3.LUT R0, R0, 0xfffffff8, RZ, 0xc0, !PT ;  /* 0xfffffff800007812 */ /* 0x000fe400078ec0ff */
[----:B------:R-:W-:-:S02]  /*251b0*/  SHF.R.S32.HI R39, RZ, 0x5, R40 ;  /* 0x00000005ff277819 */ /* 0x000fc40000011428 */
[----:B------:R-:W-:Y:S02]  /*251c0*/  IADD3 R2, R2, -R0, RZ ;  /* 0x8000000002027210 */ /* 0x000fe40007ffe0ff */
[----:B------:R-:W-:Y:S02]  /*251d0*/  LOP3.LUT R0, R3, 0x3ffffffc, RZ, 0xc0, !PT ;  /* 0x3ffffffc03007812 */ /* 0x000fe400078ec0ff */
[----:B------:R-:W-:Y:S02]  /*251e0*/  SHF.L.U32 R3, R2, 0x6, RZ ;  /* 0x0000000602037819 */ /* 0x000fe400000006ff */
[----:B------:R-:W-:Y:S02]  /*251f0*/  IADD3 R0, -R0, R85, RZ ;  /* 0x0000005500007210 */ /* 0x000fe40007ffe1ff */
[----:B------:R-:W-:Y:S02]  /*25200*/  LOP3.LUT R3, R3, 0x1c0, RZ, 0xc0, !PT ;  /* 0x000001c003037812 */ /* 0x000fe400078ec0ff */
[----:B------:R-:W-:-:S02]  /*25210*/  LOP3.LUT R4, R2, 0x1, RZ, 0xc0, !PT ;  /* 0x0000000102047812 */ /* 0x000fc400078ec0ff */
[----:B------:R-:W-:Y:S02]  /*25220*/  LEA R0, R39, R0, 0x9 ;  /* 0x0000000027007211 */ /* 0x000fe400078e48ff */
[----:B------:R-:W-:Y:S02]  /*25230*/  LEA.HI R3, R3, R3, RZ, 0x1d ;  /* 0x0000000303037211 */ /* 0x000fe400078fe8ff */
[----:B------:R-:W-:Y:S02]  /*25240*/  ISETP.NE.U32.AND P0, PT, R4, 0x1, PT ;  /* 0x000000010400780c */ /* 0x000fe40003f05070 */
[----:B------:R-:W-:Y:S02]  /*25250*/  LEA R0, R0, R3, 0x1 ;  /* 0x0000000300007211 */ /* 0x000fe400078e08ff */
[----:B------:R-:W-:Y:S02]  /*25260*/  R2P PR, R2, 0x6 ;  /* 0x0000000602007804 */ /* 0x000fe40000000000 */
[----:B------:R-:W-:-:S02]  /*25270*/  LEA R0, R0, UR4, 0x1 ;  /* 0x0000000400007c11 */ /* 0x000fc4000f8e08ff */
[----:B------:R-:W-:Y:S02]  /*25280*/  MOV R3, 0x20 ;  /* 0x0000002000037802 */ /* 0x000fe40000000f00 */
[----:B------:R-:W-:Y:S01]  /*25290*/  F2FP.F16.F32.PACK_AB R5, R163, R5 ;  /* 0x00000005a305723e */ /* 0x000fe200000000ff */
[----:B------:R1:W-:Y:S01]  /*252a0*/  STS [R0], R7 ;  /* 0x0000000700007388 */ /* 0x0003e20000000800 */
[C---:B------:R-:W-:Y:S02]  /*252b0*/  IADD3 R2, R0.reuse, -0x10, RZ ;  /* 0xfffffff000027810 */ /* 0x040fe40007ffe0ff */
[----:B------:R-:W-:Y:S01]  /*252c0*/  SEL R3, R3, 0xffffffe0, !P1 ;  /* 0xffffffe003037807 */ /* 0x000fe20004800000 */
[----:B------:R3:W-:Y:S01]  /*252d0*/  STS [R0+0x400], R5 ;  /* 0x0004000500007388 */ /* 0x0007e20000000800 */
[----:B------:R-:W-:Y:S02]  /*252e0*/  @P0 IADD3 R2, R0, 0x10, RZ ;  /* 0x0000001000020810 */ /* 0x000fe40007ffe0ff */
[----:B------:R-:W-:-:S02]  /*252f0*/  F2FP.F16.F32.PACK_AB R6, R159, R6 ;  /* 0x000000069f06723e */ /* 0x000fc400000000ff */
[----:B------:R-:W-:Y:S01]  /*25300*/  IADD3 R4, R0, R3, RZ ;  /* 0x0000000300047210 */ /* 0x000fe20007ffe0ff */
[----:B------:R-:W-:Y:S01]  /*25310*/  STS [R2], R41 ;  /* 0x0000002902007388 */ /* 0x000fe20000000800 */
[----:B------:R-:W-:Y:S02]  /*25320*/  F2FP.F16.F32.PACK_AB R8, R43, R8 ;  /* 0x000000082b08723e */ /* 0x000fe400000000ff */
[----:B------:R-:W-:Y:S01]  /*25330*/  IADD3 R3, R3, R2, RZ ;  /* 0x0000000203037210 */ /* 0x000fe20007ffe0ff */
[----:B------:R4:W-:Y:S01]  /*25340*/  STS [R2+0x400], R6 ;  /* 0x0004000602007388 */ /* 0x0009e20000000800 */
[----:B------:R-:W-:Y:S02]  /*25350*/  F2FP.F16.F32.PACK_AB R23, R47, R23 ;  /* 0x000000172f17723e */ /* 0x000fe400000000ff */
[----:B------:R-:W-:Y:S01]  /*25360*/  F2FP.F16.F32.PACK_AB R38, R51, R38 ;  /* 0x000000263326723e */ /* 0x000fe200000000ff */
[----:B------:R-:W-:Y:S01]  /*25370*/  STS [R4], R44 ;  /* 0x0000002c04007388 */ /* 0x000fe20000000800 */
[----:B------:R-:W-:-:S02]  /*25380*/  F2FP.F16.F32.PACK_AB R37, R55, R37 ;  /* 0x000000253725723e */ /* 0x000fc400000000ff */
[----:B------:R-:W-:Y:S01]  /*25390*/  F2FP.F16.F32.PACK_AB R36, R59, R36 ;  /* 0x000000243b24723e */ /* 0x000fe200000000ff */
[----:B------:R-:W-:Y:S01]  /*253a0*/  STS [R4+0x400], R19 ;  /* 0x0004001304007388 */ /* 0x000fe20000000800 */
[----:B------:R-:W-:Y:S02]  /*253b0*/  F2FP.F16.F32.PACK_AB R35, R63, R35 ;  /* 0x000000233f23723e */ /* 0x000fe400000000ff */
[----:B-1----:R-:W-:Y:S01]  /*253c0*/  MOV R7, 0x40 ;  /* 0x0000004000077802 */ /* 0x002fe20000000f00 */
[----:B------:R1:W-:Y:S01]  /*253d0*/  STS [R3+0x400], R8 ;  /* 0x0004000803007388 */ /* 0x0003e20000000800 */
[----:B------:R-:W-:Y:S02]  /*253e0*/  F2FP.F16.F32.PACK_AB R34, R67, R34 ;  /* 0x000000224322723e */ /* 0x000fe400000000ff */
[----:B---3--:R-:W-:Y:S01]  /*253f0*/  SEL R5, R7, 0xffffffc0, !P2 ;  /* 0xffffffc007057807 */ /* 0x008fe20005000000 */
[----:B------:R-:W-:Y:S01]  /*25400*/  STS [R3], R45 ;  /* 0x0000002d03007388 */ /* 0x000fe20000000800 */
[----:B------:R-:W-:-:S02]  /*25410*/  F2FP.F16.F32.PACK_AB R68, R69, R68 ;  /* 0x000000444544723e */ /* 0x000fc400000000ff */
[----:B------:R-:W-:Y:S02]  /*25420*/  IADD3 R7, R0, R5, RZ ;  /* 0x0000000500077210 */ /* 0x000fe40007ffe0ff */
[----:B------:R-:W-:Y:S02]  /*25430*/  F2FP.F16.F32.PACK_AB R33, R71, R33 ;  /* 0x000000214721723e */ /* 0x000fe400000000ff */
[----:B------:R-:W-:Y:S01]  /*25440*/  F2FP.F16.F32.PACK_AB R72, R73, R72 ;  /* 0x000000484948723e */ /* 0x000fe200000000ff */
[----:B------:R-:W-:Y:S01]  /*25450*/  STS [R7], R153 ;  /* 0x0000009907007388 */ /* 0x000fe20000000800 */
[----:B----4-:R-:W-:Y:S02]  /*25460*/  IADD3 R6, R4, R5, RZ ;  /* 0x0000000504067210 */ /* 0x010fe40007ffe0ff */
[----:B------:R-:W-:Y:S01]  /*25470*/  F2FP.F16.F32.PACK_AB R32, R75, R32 ;  /* 0x000000204b20723e */ /* 0x000fe200000000ff */
[----:B------:R-:W-:Y:S01]  /*25480*/  STS [R7+0x400], R23 ;  /* 0x0004001707007388 */ /* 0x000fe20000000800 */
[----:B------:R-:W-:-:S02]  /*25490*/  F2FP.F16.F32.PACK_AB R76, R77, R76 ;  /* 0x0000004c4d4c723e */ /* 0x000fc400000000ff */
[----:B------:R-:W-:Y:S02]  /*254a0*/  F2FP.F16.F32.PACK_AB R31, R79, R31 ;  /* 0x0000001f4f1f723e */ /* 0x000fe400000000ff */
[----:B------:R-:W-:Y:S02]  /*254b0*/  F2FP.F16.F32.PACK_AB R80, R81, R80 ;  /* 0x000000505150723e */ /* 0x000fe400000000ff */
[----:B------:R-:W-:Y:S02]  /*254c0*/  F2FP.F16.F32.PACK_AB R30, R83, R30 ;  /* 0x0000001e531e723e */ /* 0x000fe400000000ff */
[----:B-1----:R-:W-:Y:S02]  /*254d0*/  IADD3 R8, R5, R2, RZ ;  /* 0x0000000205087210 */ /* 0x002fe40007ffe0ff */
[----:B------:R-:W-:Y:S02]  /*254e0*/  IADD3 R5, R3, R5, RZ ;  /* 0x0000000503057210 */ /* 0x000fe40007ffe0ff */
        /* <DEDUP_REMOVED lines=14> */
[----:B--2---:R-:W-:Y:S02]  /*255d0*/  ISETP.NE.AND P0, PT, R175, -0x1, PT ;  /* 0xffffffffaf00780c */ /* 0x004fe40003f05270 */
        /* <DEDUP_REMOVED lines=18> */
[----:B------:R-:W-:Y:S01]  /*25700*/  R2UR UR4, R148 ;  /* 0x00000000940472ca */ /* 0x000fe200000e0000 */
        /* <DEDUP_REMOVED lines=16> */
[----:B------:R-:W-:Y:S02]  /*25810*/  @!P0 R2UR UR8, R148 ;  /* 0x00000000940882ca */ /* 0x000fe400000e0000 */
[----:B------:R-:W-:Y:S01]  /*25820*/  @!P0 R2UR UR9, R149 ;  /* 0x00000000950982ca */ /* 0x000fe200000e0000 */
[----:B------:R-:W-:Y:S01]  /*25830*/  STS [R8+0x2400], R30 ;  /* 0x0024001e08007388 */ /* 0x000fe20000000800 */
[----:B------:R-:W-:Y:S02]  /*25840*/  F2FP.F16.F32.PACK_AB R168, R169, R168 ;  /* 0x000000a8a9a8723e */ /* 0x000fe400000000ff */
[----:B------:R-:W-:Y:S01]  /*25850*/  F2FP.F16.F32.PACK_AB R10, R171, R10 ;  /* 0x0000000aab0a723e */ /* 0x000fe200000000ff */
[----:B------:R-:W-:Y:S01]  /*25860*/  STS [R6+0x2000], R84 ;  /* 0x0020005406007388 */ /* 0x000fe20000000800 */
[----:B------:R-:W-:-:S02]  /*25870*/  F2FP.F16.F32.PACK_AB R144, R145, R144 ;  /* 0x000000909190723e */ /* 0x000fc400000000ff */
        /* <DEDUP_REMOVED lines=36> */
[----:B-1----:R-:W4:Y:S04]  /*25ac0*/  LD.E.U8 R0, desc[UR4][R172.64+0x1c8] ;  /* 0x0001c804ac007980 */ /* 0x002f28000c101100 */
[----:B--2---:R-:W2:Y:S01]  /*25ad0*/  LD.E.64 R2, desc[UR10][R172.64+0x88] ;  /* 0x0000880aac027980 */ /* 0x004ea2000c101b00 */
[----:B------:R-:W1:Y:S01]  /*25ae0*/  S2R R174, SR_CTAID.Y ;  /* 0x0000000000ae7919 */ /* 0x000e620000002600 */
[----:B---3--:R-:W3:Y:S01]  /*25af0*/  @P3 MUFU.LG2 R8, R151 ;  /* 0x0000009700083308 */ /* 0x008ee20000000c00 */
[----:B------:R-:W2:Y:S01]  /*25b00*/  S2R R155, SR_CTAID.Z ;  /* 0x00000000009b7919 */ /* 0x000ea20000002700 */
[----:B------:R-:W-:Y:S01]  /*25b10*/  BSSY B0, `(.L_x_4815) ;  /* 0x0000029000007945 */ /* 0x000fe20003800000 */
[----:B------:R-:W-:Y:S01]  /*25b20*/  MOV R12, 0x7f800000 ;  /* 0x7f800000000c7802 */ /* 0x000fe20000000f00 */
[----:B------:R1:W5:Y:S04]  /*25b30*/  LD.E.64 R14, desc[UR4][R172.64+0x90] ;  /* 0x00009004ac0e7980 */ /* 0x000368000c101b00 */
[----:B----4-:R-:W4:Y:S01]  /*25b40*/  @!P0 LD.E.64 R4, desc[UR8][R172.64+0x80] ;  /* 0x00008008ac048980 */ /* 0x010f22000c101b00 */
[----:B------:R-:W1:Y:S01]  /*25b50*/  @P4 MUFU.LG2 R9, R152 ;  /* 0x0000009800094308 */ /* 0x000e620000000c00 */
[----:B------:R-:W-:Y:S01]  /*25b60*/  MOV R13, 0x7f800000 ;  /* 0x7f800000000d7802 */ /* 0x000fe20000000f00 */
[----:B---3--:R-:W-:Y:S01]  /*25b70*/  @P3 FMUL.FTZ R8, R8, 0.69314718246459960938 ;  /* 0x3f31721808083820 */ /* 0x008fe20000410000 */
[----:B-1----:R-:W-:Y:S01]  /*25b80*/  @!P0 SHF.R.S32.HI R10, RZ, 0x1f, R174 ;  /* 0x0000001fff0a8819 */ /* 0x002fe200000114ae */
[----:B------:R-:W-:-:S02]  /*25b90*/  @P4 FMUL.FTZ R9, R9, 0.69314718246459960938 ;  /* 0x3f31721809094820 */ /* 0x000fc40000410000 */
[C---:B-----5:R-:W-:Y:S02]  /*25ba0*/  @P3 FFMA.FTZ R13, R154.reuse, R18, R8 ;  /* 0x000000129a0d3223 */ /* 0x060fe40000010008 */
[----:B------:R-:W-:Y:S01]  /*25bb0*/  @P4 FFMA.FTZ R12, R154, R150, R9 ;  /* 0x000000969a0c4223 */ /* 0x000fe20000010009 */
[----:B------:R-:W-:Y:S01]  /*25bc0*/  ISETP.NE.AND P1, PT, R0, RZ, PT ;  /* 0x000000ff0000720c */ /* 0x000fe20003f25270 */
[-C--:B--2---:R-:W-:Y:S02]  /*25bd0*/  @P0 IMAD R0, R3, R175.reuse, RZ ;  /* 0x000000af03000224 */ /* 0x084fe400078e02ff */
[----:B------:R-:W-:-:S05]  /*25be0*/  @P0 IMAD.WIDE.U32 R6, R2, R175, RZ ;  /* 0x000000af02060225 */ /* 0x000fca00078e00ff */
[----:B------:R-:W-:Y:S01]  /*25bf0*/  @P0 IADD3 R19, R7, R0, RZ ;  /* 0x0000000007130210 */ /* 0x000fe20007ffe0ff */
[----:B----4-:R-:W-:-:S04]  /*25c00*/  @!P0 IMAD R5, R5, R174, RZ ;  /* 0x000000ae05058224 */ /* 0x010fc800078e02ff */
[C---:B------:R-:W-:Y:S02]  /*25c10*/  @!P0 IMAD R10, R4.reuse, R10, R5 ;  /* 0x0000000a040a8224 */ /* 0x040fe400078e0205 */
[----:B------:R-:W-:Y:S01]  /*25c20*/  @!P0 IMAD.WIDE.U32 R4, R4, R174, RZ ;  /* 0x000000ae04048225 */ /* 0x000fe200078e00ff */
[----:B------:R-:W-:-:S04]  /*25c30*/  @P0 MOV R17, R6 ;  /* 0x0000000600110202 */ /* 0x000fc80000000f00 */
        /* <DEDUP_REMOVED lines=10> */
[----:B---3--:R-:W-:-:S05]  /*25ce0*/  @!P0 IMAD R175, R0, R174, RZ ;  /* 0x000000ae00af8224 */ /* 0x008fca00078e02ff */
[----:B------:R1:W-:Y:S01]  /*25cf0*/  @!P0 STL [R1+0x8], R175 ;  /* 0x000008af01008387 */ /* 0x0003e20000100800 */
[----:B--2---:R-:W-:Y:S01]  /*25d00*/  IMAD R8, R4, R155, R175 ;  /* 0x0000009b04087224 */ /* 0x004fe200078e02af */
[----:B------:R-:W-:Y:S05]  /*25d10*/  BRA `(.L_x_4817) ;  /* 0x0000000000207947 */ /* 0x000fea0003800000 */
.L_x_4816:
        /* <DEDUP_REMOVED lines=8> */
.L_x_4817:
[----:B------:R-:W-:Y:S05]  /*25da0*/  BSYNC B0 ;  /* 0x0000000000007941 */ /* 0x000fea0003800000 */
.L_x_4815:
[----:B------:R2:W5:Y:S01]  /*25db0*/  LDL R87, [R1+0x10] ;  /* 0x0000100001577983 */ /* 0x0005620000100800 */
[----:B------:R-:W-:Y:S02]  /*25dc0*/  SHF.R.S32.HI R4, RZ, 0x1f, R39 ;  /* 0x0000001fff047819 */ /* 0x000fe40000011427 */
[C---:B------:R-:W-:Y:S01]  /*25dd0*/  R2UR UR8, R148.reuse ;  /* 0x00000000940872ca */ /* 0x040fe200000e0000 */
[----:B------:R-:W3:Y:S01]  /*25de0*/  S2R R18, SR_TID.X ;  /* 0x0000000000127919 */ /* 0x000ee20000002100 */
[C---:B------:R-:W-:Y:S02]  /*25df0*/  R2UR UR9, R149.reuse ;  /* 0x00000000950972ca */ /* 0x040fe400000e0000 */
[----:B------:R-:W-:Y:S02]  /*25e00*/  R2UR UR4, R148 ;  /* 0x00000000940472ca */ /* 0x000fe400000e0000 */
[----:B------:R-:W-:Y:S02]  /*25e10*/  R2UR UR5, R149 ;  /* 0x00000000950572ca */ /* 0x000fe400000e0000 */
[----:B------:R-:W-:-:S02]  /*25e20*/  LOP3.LUT R5, R40, 0xffffffe0, RZ, 0xc0, !PT ;  /* 0xffffffe028057812 */ /* 0x000fc400078ec0ff */
[----:B------:R-:W-:-:S03]  /*25e30*/  LEA.HI R4, R4, R39, RZ, 0x2 ;  /* 0x0000002704047211 */ /* 0x000fc600078f10ff */
[----:B------:R-:W-:Y:S01]  /*25e40*/  IMAD.IADD R5, R85, 0x1, -R5 ;  /* 0x0000000155057824 */ /* 0x000fe200078e0a05 */
[----:B------:R-:W-:Y:S01]  /*25e50*/  LOP3.LUT R4, R4, 0xffffffc, RZ, 0xc0, !PT ;  /* 0x0ffffffc04047812 */ /* 0x000fe200078ec0ff */
[----:B------:R2:W5:Y:S03]  /*25e60*/  LD.E.64 R10, desc[UR8][R172.64+0x70] ;  /* 0x00007008ac0a7980 */ /* 0x000566000c101b00 */
[----:B------:R-:W-:Y:S02]  /*25e70*/  LOP3.LUT P0, RZ, R5, 0x3, RZ, 0xc0, !PT ;  /* 0x0000000305ff7812 */ /* 0x000fe4000780c0ff */
[----:B---3--:R-:W-:-:S04]  /*25e80*/  SHF.R.S32.HI R0, RZ, 0x1f, R18 ;  /* 0x0000001fff007819 */ /* 0x008fc80000011412 */
[----:B------:R-:W-:-:S04]  /*25e90*/  LEA.HI R0, R0, R18, RZ, 0x5 ;  /* 0x0000001200007211 */ /* 0x000fc800078f28ff */
[----:B------:R-:W-:-:S05]  /*25ea0*/  LOP3.LUT R0, R0, 0xffffffe0, RZ, 0xc0, !PT ;  /* 0xffffffe000007812 */ /* 0x000fca00078ec0ff */
[----:B------:R-:W-:-:S05]  /*25eb0*/  IMAD.IADD R0, R18, 0x1, -R0 ;  /* 0x0000000112007824 */ /* 0x000fca00078e0a00 */
[----:B------:R-:W-:-:S04]  /*25ec0*/  SHF.R.S32.HI R6, RZ, 0x1f, R0 ;  /* 0x0000001fff067819 */ /* 0x000fc80000011400 */
[----:B------:R-:W-:Y:S01]  /*25ed0*/  LEA.HI R0, R6, R0, RZ, 0x2 ;  /* 0x0000000006007211 */ /* 0x000fe200078f10ff */
[----:B------:R-:W-:Y:S02]  /*25ee0*/  IMAD.IADD R6, R39, 0x1, -R4 ;  /* 0x0000000127067824 */ /* 0x000fe400078e0a04 */
[----:B------:R2:W5:Y:S01]  /*25ef0*/  LD.E.64 R4, desc[UR4][R172.64+0xa0] ;  /* 0x0000a004ac047980 */ /* 0x000562000c101b00 */
[----:B------:R-:W-:Y:S05]  /*25f00*/  WARPSYNC.ALL ;  /* 0x0000000000007948 */ /* 0x000fea0003800000 */
[----:B------:R-:W-:Y:S06]  /*25f10*/  BAR.SYNC.DEFER_BLOCKING 0x0 ;  /* 0x0000000000007b1d */ /* 0x000fec0000010000 */
[----:B------:R-:W3:Y:S01]  /*25f20*/  S2R R9, SR_CTAID.X ;  /* 0x0000000000097919 */ /* 0x000ee20000002500 */
[----:B------:R2:W4:Y:S04]  /*25f30*/  LDS.128 R32, [R235] ;  /* 0x00000000eb207984 */ /* 0x0005280000000c00 */
        /* <DEDUP_REMOVED lines=15> */
[----:B------:R-:W-:Y:S01]  /*26030*/  SHF.R.S32.HI R0, RZ, 0x2, R0 ;  /* 0x00000002ff007819 */ /* 0x000fe20000011400 */
[----:B------:R-:W-:Y:S04]  /*26040*/  BSSY B0, `(.L_x_4818) ;  /* 0x0000013000007945 */ /* 0x000fe80003800000 */
[----:B------:R-:W-:Y:S01]  /*26050*/  IMAD R0, R6, 0x10, R0 ;  /* 0x0000001006007824 */ /* 0x000fe200078e0200 */
[----:B---34-:R-:W-:Y:S06]  /*26060*/  @P0 BRA `(.L_x_4819) ;  /* 0x0000000000400947 */ /* 0x018fec0003800000 */
[----:B-----5:R-:W-:Y:S02]  /*26070*/  IMAD R6, R9, -0x40, R87 ;  /* 0xffffffc009067824 */ /* 0x020fe400078e0257 */
[----:B------:R-:W-:-:S03]  /*26080*/  VIADD R7, R0, 0x8 ;  /* 0x0000000800077836 */ /* 0x000fc60000000000 */
[-C--:B------:R-:W-:Y:S02]  /*26090*/  ISETP.GE.AND P2, PT, R0, R6.reuse, PT ;  /* 0x000000060000720c */ /* 0x080fe40003f46270 */
[----:B------:R-:W-:Y:S01]  /*260a0*/  ISETP.GE.AND P1, PT, R7, R6, PT ;  /* 0x000000060700720c */ /* 0x000fe20003f26270 */
[----:B------:R-:W-:-:S05]  /*260b0*/  IMAD R6, R9, 0x40, R8 ;  /* 0x0000004009067824 */ /* 0x000fca00078e0208 */
[----:B------:R-:W-:Y:S02]  /*260c0*/  SHF.R.S32.HI R7, RZ, 0x1f, R6 ;  /* 0x0000001fff077819 */ /* 0x000fe40000011406 */
[----:B------:R-:W-:-:S03]  /*260d0*/  IADD3 R6, P0, R0, R6, RZ ;  /* 0x0000000600067210 */ /* 0x000fc60007f1e0ff */
[C---:B------:R-:W-:Y:S02]  /*260e0*/  @!P2 R2UR UR8, R148.reuse ;  /* 0x000000009408a2ca */ /* 0x040fe400000e0000 */
[C---:B------:R-:W-:Y:S02]  /*260f0*/  @!P2 R2UR UR9, R149.reuse ;  /* 0x000000009509a2ca */ /* 0x040fe400000e0000 */
[----:B------:R-:W-:Y:S02]  /*26100*/  @!P1 R2UR UR4, R148 ;  /* 0x00000000940492ca */ /* 0x000fe400000e0000 */
[----:B------:R-:W-:Y:S02]  /*26110*/  @!P1 R2UR UR5, R149 ;  /* 0x00000000950592ca */ /* 0x000fe400000e0000 */
[----:B------:R-:W-:Y:S02]  /*26120*/  LEA.HI.X.SX32 R0, R0, R7, 0x1, P0 ;  /* 0x0000000700007211 */ /* 0x000fe400000f0eff */
[----:B------:R-:W-:-:S04]  /*26130*/  LEA R4, P0, R6, R4, 0x2 ;  /* 0x0000000406047211 */ /* 0x000fc800078010ff */
[----:B------:R-:W-:-:S05]  /*26140*/  LEA.HI.X R5, R6, R5, R0, 0x2, P0 ;  /* 0x0000000506057211 */ /* 0x000fca00000f1400 */
[----:B------:R3:W-:Y:S04]  /*26150*/  @!P2 ST.E desc[UR8][R4.64], R12 ;  /* 0x0000000c0400a985 */ /* 0x0007e8000c101908 */
[----:B------:R3:W-:Y:S02]  /*26160*/  @!P1 ST.E desc[UR4][R4.64+0x20], R13 ;  /* 0x0000200d04009985 */ /* 0x0007e4000c101904 */
.L_x_4819:
[----:B------:R-:W-:Y:S05]  /*26170*/  BSYNC B0 ;  /* 0x0000000000007941 */ /* 0x000fea0003800000 */
.L_x_4818:
[----:B------:R-:W-:Y:S02]  /*26180*/  LEA.HI R6, R86, R85, RZ, 0x3 ;  /* 0x0000005556067211 */ /* 0x000fe400078f18ff */
[----:B------:R-:W-:Y:S02]  /*26190*/  R2UR UR4, R148 ;  /* 0x00000000940472ca */ /* 0x000fe400000e0000 */
[----:B------:R-:W-:Y:S02]  /*261a0*/  LOP3.LUT R6, R6, 0xfffffff8, RZ, 0xc0, !PT ;  /* 0xfffffff806067812 */ /* 0x000fe400078ec0ff */
[----:B------:R-:W-:-:S03]  /*261b0*/  R2UR UR5, R149 ;  /* 0x00000000950572ca */ /* 0x000fc600000e0000 */
[----:B------:R-:W-:-:S04]  /*261c0*/  IMAD.IADD R6, R85, 0x1, -R6 ;  /* 0x0000000155067824 */ /* 0x000fc800078e0a06 */
[----:B------:R-:W-:Y:S02]  /*261d0*/  IMAD.SHL.U32 R6, R6, 0x8, RZ ;  /* 0x0000000806067824 */ /* 0x000fe400078e00ff */
[----:B---3--:R-:W-:Y:S01]  /*261e0*/  IMAD.SHL.U32 R13, R9, 0x40, RZ ;  /* 0x00000040090d7824 */ /* 0x008fe200078e00ff */
[----:B------:R-:W-:Y:S02]  /*261f0*/  SHF.R.S32.HI R9, RZ, 0x1f, R18 ;  /* 0x0000001fff097819 */ /* 0x000fe40000011412 */
[--C-:B------:R-:W-:Y:S01]  /*26200*/  SHF.R.S32.HI R7, RZ, 0x1f, R6.reuse ;  /* 0x0000001fff077819 */ /* 0x100fe20000011406 */
[----:B------:R-:W-:Y:S01]  /*26210*/  IMAD R16, R15, R155, RZ ;  /* 0x0000009b0f107224 */ /* 0x000fe200078e02ff */
[--C-:B------:R-:W-:Y:S01]  /*26220*/  SHF.R.S32.HI R15, RZ, 0x1f, R13.reuse ;  /* 0x0000001fff0f7819 */ /* 0x100fe2000001140d */
[----:B-----5:R-:W-:Y:S01]  /*26230*/  IMAD.IADD R8, R87, 0x1, -R13 ;  /* 0x0000000157087824 */ /* 0x020fe200078e0a0d */
[----:B------:R-:W-:Y:S01]  /*26240*/  LEA.HI R9, R9, R18, RZ, 0x3 ;  /* 0x0000001209097211 */ /* 0x000fe200078f18ff */
[-C--:B------:R-:W-:Y:S01]  /*26250*/  IMAD.WIDE.U32 R4, R2, R13.reuse, R6 ;  /* 0x0000000d02047225 */ /* 0x080fe200078e0006 */
[----:B------:R-:W-:Y:S01]  /*26260*/  SHF.R.S32.HI R84, RZ, 0x1f, R155 ;  /* 0x0000001fff547819 */ /* 0x000fe2000001149b */
[----:B------:R3:W5:Y:S01]  /*26270*/  LD.E R0, desc[UR4][R172.64+0xc0] ;  /* 0x0000c004ac007980 */ /* 0x000762000c101900 */
[----:B------:R-:W-:Y:S01]  /*26280*/  SHF.R.S32.HI R12, RZ, 0x3, R9 ;  /* 0x00000003ff0c7819 */ /* 0x000fe20000011409 */
[----:B------:R-:W-:Y:S01]  /*26290*/  IMAD R13, R3, R13, RZ ;  /* 0x0000000d030d7224 */ /* 0x000fe200078e02ff */
[----:B------:R-:W-:Y:S01]  /*262a0*/  IADD3 R4, P1, R17, R4, RZ ;  /* 0x0000000411047210 */ /* 0x000fe20007f3e0ff */
[----:B------:R-:W-:Y:S01]  /*262b0*/  IMAD R16, R14, R84, R16 ;  /* 0x000000540e107224 */ /* 0x000fe200078e0210 */
[----:B------:R-:W-:Y:S01]  /*262c0*/  LOP3.LUT R9, R9, 0xfffffff8, RZ, 0xc0, !PT ;  /* 0xfffffff809097812 */ /* 0x000fe200078ec0ff */
[----:B------:R-:W-:Y:S01]  /*262d0*/  IMAD R13, R2, R15, R13 ;  /* 0x0000000f020d7224 */ /* 0x000fe200078e020d */
[C---:B------:R-:W-:Y:S01]  /*262e0*/  IADD3 R17, R12.reuse, 0x20, RZ ;  /* 0x000000200c117810 */ /* 0x040fe20007ffe0ff */
[----:B------:R-:W-:Y:S01]  /*262f0*/  VIADD R15, R12, 0x10 ;  /* 0x000000100c0f7836 */ /* 0x000fe20000000000 */
[----:B------:R-:W-:Y:S01]  /*26300*/  BSSY B0, `(.L_x_4820) ;  /* 0x0000027000007945 */ /* 0x000fe20003800000 */
[----:B------:R-:W-:Y:S01]  /*26310*/  IMAD.IADD R9, R18, 0x1, -R9 ;  /* 0x0000000112097824 */ /* 0x000fe200078e0a09 */
[----:B------:R-:W-:-:S02]  /*26320*/  IADD3.X R5, R19, R5, R13, P1, !PT ;  /* 0x0000000513057210 */ /* 0x000fc40000ffe40d */
[CC--:B------:R-:W-:Y:S02]  /*26330*/  ISETP.GE.AND P1, PT, R12.reuse, R8.reuse, PT ;  /* 0x000000080c00720c */ /* 0x0c0fe40003f26270 */
[-C--:B------:R-:W-:Y:S01]  /*26340*/  ISETP.GE.AND P0, PT, R15, R8.reuse, PT ;  /* 0x000000080f00720c */ /* 0x080fe20003f06270 */
[----:B------:R-:W-:Y:S01]  /*26350*/  VIADD R15, R12, 0x30 ;  /* 0x000000300c0f7836 */ /* 0x000fe20000000000 */
[-C--:B------:R-:W-:Y:S02]  /*26360*/  ISETP.GE.AND P6, PT, R17, R8.reuse, PT ;  /* 0x000000081100720c */ /* 0x080fe40003fc6270 */
[----:B------:R-:W-:Y:S02]  /*26370*/  SHF.R.S32.HI R84, RZ, 0x1f, R12 ;  /* 0x0000001fff547819 */ /* 0x000fe4000001140c */
[----:B------:R-:W-:Y:S01]  /*26380*/  ISETP.GE.AND P5, PT, R15, R8, PT ;  /* 0x000000080f00720c */ /* 0x000fe20003fa6270 */
[----:B------:R-:W-:Y:S02]  /*26390*/  IMAD.SHL.U32 R8, R9, 0x8, RZ ;  /* 0x0000000809087824 */ /* 0x000fe400078e00ff */
[----:B------:R-:W-:-:S03]  /*263a0*/  IMAD.WIDE.U32 R14, R14, R155, R4 ;  /* 0x0000009b0e0e7225 */ /* 0x000fc600078e0004 */
[C---:B------:R-:W-:Y:S01]  /*263b0*/  IADD3 R18, R8.reuse, 0x40, RZ ;  /* 0x0000004008127810 */ /* 0x040fe20007ffe0ff */
[C---:B------:R-:W-:Y:S02]  /*263c0*/  VIADD R19, R8.reuse, 0xc0 ;  /* 0x000000c008137836 */ /* 0x040fe40000000000 */
[----:B------:R-:W-:Y:S02]  /*263d0*/  VIADD R13, R8, 0x80 ;  /* 0x00000080080d7836 */ /* 0x000fe40000000000 */
[----:B------:R-:W-:Y:S01]  /*263e0*/  IMAD.IADD R9, R15, 0x1, R16 ;  /* 0x000000010f097824 */ /* 0x000fe200078e0210 */
[----:B---3--:R-:W-:Y:S06]  /*263f0*/  @P1 BRA `(.L_x_4821) ;  /* 0x00000000005c1947 */ /* 0x008fec0003800000 */
        /* <DEDUP_REMOVED lines=20> */
[----:B-1----:R3:W-:Y:S04]  /*26540*/  @!P3 ST.E.128 desc[UR10][R4.64+0x80], R28 ;  /* 0x0000801c0400b985 */ /* 0x0027e8000c101d0a */
[----:B------:R3:W-:Y:S04]  /*26550*/  @!P2 ST.E.128 desc[UR8][R4.64+0x100], R24 ;  /* 0x000100180400a985 */ /* 0x0007e8000c101d08 */
[----:B------:R3:W-:Y:S02]  /*26560*/  @!P1 ST.E.128 desc[UR4][R4.64+0x180], R20 ;  /* 0x0001801404009985 */ /* 0x0007e4000c101d04 */
.L_x_4821:
[----:B------:R-:W-:Y:S05]  /*26570*/  BSYNC B0 ;  /* 0x0000000000007941 */ /* 0x000fea0003800000 */
.L_x_4820:
[----:B------:R-:W-:Y:S04]  /*26580*/  BSSY B0, `(.L_x_4822) ;  /* 0x000001c000007945 */ /* 0x000fe80003800000 */
[----:B------:R-:W-:Y:S05]  /*26590*/  @P0 BRA `(.L_x_4823) ;  /* 0x0000000000680947 */ /* 0x000fea0003800000 */
[----:B-1-3--:R-:W-:Y:S01]  /*265a0*/  IADD3 R20, P3, R12, 0x10, RZ ;  /* 0x000000100c147810 */ /* 0x00afe20007f7e0ff */
[----:B------:R-:W-:Y:S01]  /*265b0*/  IMAD.MOV.U32 R5, RZ, RZ, R9 ;  /* 0x000000ffff057224 */ /* 0x000fe200078e0009 */
[-C--:B-----5:R-:W-:Y:S02]  /*265c0*/  ISETP.GE.AND P4, PT, R6, R0.reuse, PT ;  /* 0x000000000600720c */ /* 0x0a0fe40003f86270 */
[-C--:B------:R-:W-:Y:S01]  /*265d0*/  ISETP.GE.AND P2, PT, R18, R0.reuse, PT ;  /* 0x000000001200720c */ /* 0x080fe20003f46270 */
[----:B------:R-:W-:Y:S01]  /*265e0*/  IMAD.X R4, RZ, RZ, R84, P3 ;  /* 0x000000ffff047224 */ /* 0x000fe200018e0654 */
[-C--:B------:R-:W-:Y:S02]  /*265f0*/  ISETP.GE.AND P1, PT, R13, R0.reuse, PT ;  /* 0x000000000d00720c */ /* 0x080fe40003f26270 */
[----:B------:R-:W-:Y:S01]  /*26600*/  ISETP.GE.AND P0, PT, R19, R0, PT ;  /* 0x000000001300720c */ /* 0x000fe20003f06270 */
[----:B------:R-:W-:Y:S02]  /*26610*/  IMAD R21, R4, R2, RZ ;  /* 0x0000000204157224 */ /* 0x000fe400078e02ff */
[----:B------:R-:W-:-:S04]  /*26620*/  IMAD.MOV.U32 R4, RZ, RZ, R14 ;  /* 0x000000ffff047224 */ /* 0x000fc800078e000e */
[-C--:B------:R-:W-:Y:S01]  /*26630*/  IMAD.WIDE.U32 R16, R2, R20.reuse, R4 ;  /* 0x0000001402107225 */ /* 0x080fe200078e0004 */
[C---:B------:R-:W-:Y:S02]  /*26640*/  @!P4 R2UR UR12, R148.reuse ;  /* 0x00000000940cc2ca */ /* 0x040fe400000e0000 */
[----:B------:R-:W-:Y:S01]  /*26650*/  @!P4 R2UR UR13, R149 ;  /* 0x00000000950dc2ca */ /* 0x000fe200000e0000 */
        /* <DEDUP_REMOVED lines=14> */
.L_x_4823:
[----:B------:R-:W-:Y:S05]  /*26740*/  BSYNC B0 ;  /* 0x0000000000007941 */ /* 0x000fea0003800000 */
.L_x_4822:
[----:B------:R-:W-:Y:S04]  /*26750*/  BSSY B0, `(.L_x_4824) ;  /* 0x000001c000007945 */ /* 0x000fe80003800000 */
[----:B------:R-:W-:Y:S05]  /*26760*/  @P6 BRA `(.L_x_4825) ;  /* 0x0000000000686947 */ /* 0x000fea0003800000 */
[----:B-1-3--:R-:W-:Y:S01]  /*26770*/  IADD3 R20, P3, R12, 0x20, RZ ;  /* 0x000000200c147810 */ /* 0x00afe20007f7e0ff */
[----:B----4-:R-:W-:Y:S01]  /*26780*/  IMAD.MOV.U32 R5, RZ, RZ, R9 ;  /* 0x000000ffff057224 */ /* 0x010fe200078e0009 */
        /* <DEDUP_REMOVED lines=24> */
.L_x_4825:
[----:B------:R-:W-:Y:S05]  /*26910*/  BSYNC B0 ;  /* 0x0000000000007941 */ /* 0x000fea0003800000 */
.L_x_4824:
[----:B------:R-:W-:Y:S02]  /*26920*/  MOV R16, 0x50 ;  /* 0x0000005000107802 */ /* 0x000fe40000000f00 */
[----:B-1-34-:R-:W-:-:S03]  /*26930*/  MOV R5, 0x0 ;  /* 0x0000000000057802 */ /* 0x01afc60000000f00 */
[----:B------:R-:W-:-:S04]  /*26940*/  IMAD.MOV.U32 R4, RZ, RZ, R16 ;  /* 0x000000ffff047224 */ /* 0x000fc800078e0010 */
[----:B--2--5:R-:W-:Y:S05]  /*26950*/  @P5 RET.REL.NODEC R4 `(_ZN5flash24flash_fwd_splitkv_kernelI23Flash_fwd_kernel_traitsILi256ELi64ELi64ELi4ELb0ELb0EN7cutlass6half_tE19Flash_kernel_traitsILi256ELi64ELi64ELi4ES3_EELb0ELb0ELb1ELb0ELb0ELb0ELb0ELb1EEEvNS_16Flash_fwd_paramsE) ;  /* 0xfffffd9404a85950 */ /* 0x024fea0003c3ffff */
[----:B------:R-:W-:Y:S01]  /*26960*/  IADD3 R7, P0, R12, 0x30, RZ ;  /* 0x000000300c077810 */ /* 0x000fe20007f1e0ff */
[----:B------:R-:W-:Y:S01]  /*26970*/  IMAD.MOV.U32 R5, RZ, RZ, R9 ;  /* 0x000000ffff057224 */ /* 0x000fe200078e0009 */
[-C--:B------:R-:W-:Y:S02]  /*26980*/  ISETP.GE.AND P3, PT, R6, R0.reuse, PT ;  /* 0x000000000600720c */ /* 0x080fe40003f66270 */
[-C--:B------:R-:W-:Y:S01]  /*26990*/  ISETP.GE.AND P2, PT, R18, R0.reuse, PT ;  /* 0x000000001200720c */ /* 0x080fe20003f46270 */
[----:B------:R-:W-:Y:S01]  /*269a0*/  IMAD.X R4, RZ, RZ, R84, P0 ;  /* 0x000000ffff047224 */ /* 0x000fe200000e0654 */
[-C--:B------:R-:W-:Y:S02]  /*269b0*/  ISETP.GE.AND P1, PT, R13, R0.reuse, PT ;  /* 0x000000000d00720c */ /* 0x080fe40003f26270 */
[----:B------:R-:W-:Y:S01]  /*269c0*/  ISETP.GE.AND P0, PT, R19, R0, PT ;  /* 0x000000001300720c */ /* 0x000fe20003f06270 */
[----:B------:R-:W-:Y:S02]  /*269d0*/  IMAD R6, R4, R2, RZ ;  /* 0x0000000204067224 */ /* 0x000fe400078e02ff */
[----:B------:R-:W-:-:S02]  /*269e0*/  IMAD.MOV.U32 R4, RZ, RZ, R14 ;  /* 0x000000ffff047224 */ /* 0x000fc400078e000e */
[-C--:B------:R-:W-:Y:S02]  /*269f0*/  IMAD R3, R3, R7.reuse, R6 ;  /* 0x0000000703037224 */ /* 0x080fe400078e0206 */
[----:B------:R-:W-:Y:S01]  /*26a00*/  IMAD.WIDE.U32 R4, R2, R7, R4 ;  /* 0x0000000702047225 */ /* 0x000fe200078e0004 */
[C---:B------:R-:W-:Y:S02]  /*26a10*/  @!P3 R2UR UR10, R148.reuse ;  /* 0x00000000940ab2ca */ /* 0x040fe400000e0000 */
[----:B------:R-:W-:Y:S01]  /*26a20*/  @!P3 R2UR UR11, R149 ;  /* 0x00000000950bb2ca */ /* 0x000fe200000e0000 */
[----:B------:R-:W-:Y:S01]  /*26a30*/  IMAD.IADD R3, R5, 0x1, R3 ;  /* 0x0000000105037824 */ /* 0x000fe200078e0203 */
[C---:B------:R-:W-:Y:S01]  /*26a40*/  @!P2 R2UR UR8, R148.reuse ;  /* 0x000000009408a2ca */ /* 0x040fe200000e0000 */
[----:B------:R-:W-:Y:S01]  /*26a50*/  IMAD.MOV.U32 R5, RZ, RZ, 0x0 ;  /* 0x00000000ff057424 */ /* 0x000fe200078e00ff */
[----:B------:R-:W-:Y:S02]  /*26a60*/  @!P2 R2UR UR9, R149 ;  /* 0x000000009509a2ca */ /* 0x000fe400000e0000 */
[----:B------:R-:W-:-:S02]  /*26a70*/  @!P1 R2UR UR4, R148 ;  /* 0x00000000940492ca */ /* 0x000fc400000e0000 */
[----:B------:R-:W-:Y:S02]  /*26a80*/  @!P1 R2UR UR5, R149 ;  /* 0x00000000950592ca */ /* 0x000fe400000e0000 */
[----:B------:R-:W-:-:S04]  /*26a90*/  LEA R2, P4, R4, R10, 0x1 ;  /* 0x0000000a04027211 */ /* 0x000fc800078808ff */
[----:B------:R-:W-:Y:S01]  /*26aa0*/  LEA.HI.X R3, R4, R11, R3, 0x1, P4 ;  /* 0x0000000b04037211 */ /* 0x000fe200020f0c03 */
[----:B------:R-:W-:-:S04]  /*26ab0*/  IMAD.MOV.U32 R4, RZ, RZ, R16 ;  /* 0x000000ffff047224 */ /* 0x000fc800078e0010 */
[----:B------:R-:W-:Y:S04]  /*26ac0*/  @!P3 ST.E.128 desc[UR10][R2.64], R80 ;  /* 0x000000500200b985 */ /* 0x000fe8000c101d0a */
[----:B------:R-:W-:Y:S04]  /*26ad0*/  @!P2 ST.E.128 desc[UR8][R2.64+0x80], R76 ;  /* 0x0000804c0200a985 */ /* 0x000fe8000c101d08 */
[----:B------:R1:W-:Y:S02]  /*26ae0*/  @!P1 ST.E.128 desc[UR4][R2.64+0x100], R72 ;  /* 0x0001004802009985 */ /* 0x0003e4000c101d04 */
[----:B-1----:R-:W-:Y:S05]  /*26af0*/  @P0 RET.REL.NODEC R4 `(_ZN5flash24flash_fwd_splitkv_kernelI23Flash_fwd_kernel_traitsILi256ELi64ELi64ELi4ELb0ELb0EN7cutlass6half_tE19Flash_kernel_traitsILi256ELi64ELi64ELi4ES3_EELb0ELb0ELb1ELb0ELb0ELb0ELb0ELb1EEEvNS_16Flash_fwd_paramsE) ;  /* 0xfffffd9404400950 */ /* 0x002fea0003c3ffff */
[----:B------:R-:W-:Y:S02]  /*26b00*/  R2UR UR4, R148 ;  /* 0x00000000940472ca */ /* 0x000fe400000e0000 */
[----:B------:R-:W-:-:S13]  /*26b10*/  R2UR UR5, R149 ;  /* 0x00000000950572ca */ /* 0x000fda00000e0000 */
[----:B------:R1:W-:Y:S02]  /*26b20*/  ST.E.128 desc[UR4][R2.64+0x180], R68 ;  /* 0x0001804402007985 */ /* 0x0003e4000c101d04 */
[----:B-1----:R-:W-:Y:S02]  /*26b30*/  IMAD.MOV.U32 R2, RZ, RZ, R16 ;  /* 0x000000ffff027224 */ /* 0x002fe400078e0010 */
[----:B------:R-:W-:-:S04]  /*26b40*/  IMAD.MOV.U32 R3, RZ, RZ, 0x0 ;  /* 0x00000000ff037424 */ /* 0x000fc800078e00ff */
[----:B------:R-:W-:Y:S05]  /*26b50*/  RET.REL.NODEC R2 `(_ZN5flash24flash_fwd_splitkv_kernelI23Flash_fwd_kernel_traitsILi256ELi64ELi64ELi4ELb0ELb0EN7cutlass6half_tE19Flash_kernel_traitsILi256ELi64ELi64ELi4ES3_EELb0ELb0ELb1ELb0ELb0ELb0ELb0ELb1EEEvNS_16Flash_fwd_paramsE) ;  /* 0xfffffd9402287950 */ /* 0x000fea0003c3ffff */
.L_x_4814:
[----:B------:R-:W-:Y:S01]  /*26b60*/  IMAD.MOV.U32 R0, RZ, RZ, 0x2 ;  /* 0x00000002ff007424 */ /* 0x000fe200078e00ff */
[----:B------:R-:W-:Y:S01]  /*26b70*/  MOV R2, R246 ;  /* 0x000000f600027202 */ /* 0x000fe20000000f00 */
[----:B------:R-:W-:Y:S01]  /*26b80*/  IMAD.MOV.U32 R4, RZ, RZ, -0x1 ;  /* 0xffffffffff047424 */ /* 0x000fe200078e00ff */
[----:B------:R-:W-:-:S07]  /*26b90*/  MOV R3, 0x1f ;  /* 0x0000001f00037802 */ /* 0x000fce0000000f00 */
[----:B-1---5:R-:W-:Y:S05]  /*26ba0*/  WARPSYNC.COLLECTIVE R4, `(.L_x_4826) ;  /* 0x0000000004087348 */ /* 0x022fea0003c00000 */
[----:B------:R2:W3:Y:S02]  /*26bb0*/  SHFL.BFLY P0, R0, R2, R0, R3 ;  /* 0x0c00000002007389 */ /* 0x0004e40000000003 */
[----:B-123-5:R-:W-:Y:S01]  /*26bc0*/  ENDCOLLECTIVE ;  /* 0x000000000000791b */ /* 0x02efe20003800000 */
.L_x_4826:
[----:B------:R-:W-:Y:S02]  /*26bd0*/  MOV R5, R0 ;  /* 0x0000000000057202 */ /* 0x000fe40000000f00 */
[----:B------:R-:W-:-:S03]  /*26be0*/  MOV R0, 0x1 ;  /* 0x0000000100007802 */ /* 0x000fc60000000f00 */
[----:B------:R-:W-:-:S04]  /*26bf0*/  FADD.FTZ R5, R5, R246 ;  /* 0x000000f605057221 */ /* 0x000fc80000010000 */
[----:B------:R-:W-:-:S07]  /*26c00*/  IMAD.MOV.U32 R2, RZ, RZ, R5 ;  /* 0x000000ffff027224 */ /* 0x000fce00078e0005 */
[----:B------:R-:W-:Y:S05]  /*26c10*/  WARPSYNC.COLLECTIVE R4, `(.L_x_4827) ;  /* 0x0000000004087348 */ /* 0x000fea0003c00000 */
[----:B------:R1:W2:Y:S02]  /*26c20*/  SHFL.BFLY P0, R0, R2, R0, R3 ;  /* 0x0c00000002007389 */ /* 0x0002a40000000003 */
[----:B-12---:R-:W-:Y:S01]  /*26c30*/  ENDCOLLECTIVE ;  /* 0x000000000000791b */ /* 0x006fe20003800000 */
.L_x_4827:
[----:B------:R-:W-:Y:S01]  /*26c40*/  IMAD.MOV.U32 R6, RZ, RZ, R0 ;  /* 0x000000ffff067224 */ /* 0x000fe200078e0000 */
[----:B------:R-:W-:Y:S02]  /*26c50*/  MOV R0, 0x2 ;  /* 0x0000000200007802 */ /* 0x000fe40000000f00 */
[----:B------:R-:W-:Y:S01]  /*26c60*/  MOV R2, R248 ;  /* 0x000000f800027202 */ /* 0x000fe20000000f00 */
[----:B------:R-:W-:-:S07]  /*26c70*/  FADD.FTZ R152, R5, R6 ;  /* 0x0000000605987221 */ /* 0x000fce0000010000 */
[----:B------:R-:W-:Y:S05]  /*26c80*/  WARPSYNC.COLLECTIVE R4, `(.L_x_4828) ;  /* 0x0000000004087348 */ /* 0x000fea0003c00000 */
[----:B------:R1:W2:Y:S02]  /*26c90*/  SHFL.BFLY P0, R0, R2, R0, R3 ;  /* 0x0c00000002007389 */ /* 0x0002a40000000003 */
[----:B-12---:R-:W-:Y:S01]  /*26ca0*/  ENDCOLLECTIVE ;  /* 0x000000000000791b */ /* 0x006fe20003800000 */
.L_x_4828:
[----:B------:R-:W-:Y:S01]  /*26cb0*/  IMAD.MOV.U32 R2, RZ, RZ, R0 ;  /* 0x000000ffff027224 */ /* 0x000fe200078e0000 */
[----:B------:R-:W-:-:S03]  /*26cc0*/  MOV R0, 0x1 ;  /* 0x0000000100007802 */ /* 0x000fc60000000f00 */
[----:B------:R-:W-:-:S07]  /*26cd0*/  FADD.FTZ R2, R2, R248 ;  /* 0x000000f802027221 */ /* 0x000fce0000010000 */
[----:B------:R-:W-:Y:S05]  /*26ce0*/  WARPSYNC.COLLECTIVE R4, `(.L_x_4829) ;  /* 0x0000000004087348 */ /* 0x000fea0003c00000 */
[----:B------:R1:W2:Y:S02]  /*26cf0*/  SHFL.BFLY P0, R0, R2, R0, R3 ;  /* 0x0c00000002007389 */ /* 0x0002a40000000003 */
[----:B-12---:R-:W-:Y:S01]  /*26d00*/  ENDCOLLECTIVE ;  /* 0x000000000000791b */ /* 0x006fe20003800000 */
.L_x_4829:
[----:B------:R-:W-:Y:S01]  /*26d10*/  MOV R3, R0 ;  /* 0x0000000000037202 */ /* 0x000fe20000000f00 */
[----:B------:R-:W-:Y:S06]  /*26d20*/  BRA `(.L_x_4830) ;  /* 0xffffffd800987947 */ /* 0x000fec000383ffff */
.L_x_4831:
        /* <DEDUP_REMOVED lines=13> */
.L_x_8860:


//--------------------- .text._ZN5flash24flash_fwd_splitkv_kernelI23Flash_fwd_kernel_traitsILi256ELi64ELi64ELi4ELb0ELb0EN7cutlass6half_tE19Flash_kernel_traitsILi256ELi64ELi64ELi4ES3_EELb0ELb0ELb1ELb0ELb0ELb1ELb0ELb1EEEvNS_16Flash_fwd_paramsE --------------------------
	.section	.text._ZN5flash24flash_fwd_splitkv_kernelI23Flash_fwd_kernel_traitsILi256ELi64ELi64ELi4ELb0ELb0EN7cutlass6half_tE19Flash_kernel_traitsILi256ELi64ELi64ELi4ES3_EELb0ELb0ELb1ELb0ELb0ELb1ELb0ELb1EEEvNS_16Flash_fwd_paramsE,"ax",@progbits
	.align	128
        .global         _ZN5flash24flash_fwd_splitkv_kernelI23Flash_fwd_kernel_traitsILi256ELi64ELi64ELi4ELb0ELb0EN7cutlass6half_tE19Flash_kernel_traitsILi256ELi64ELi64ELi4ES3_EELb0ELb0ELb1ELb0ELb0ELb1ELb0ELb1EEEvNS_16Flash_fwd_paramsE
        .type           _ZN5flash24flash_fwd_splitkv_kernelI23Flash_fwd_kernel_traitsILi256ELi64ELi64ELi4ELb0ELb0EN7cutlass6half_tE19Flash_kernel_traitsILi256ELi64ELi64ELi4ES3_EELb0ELb0ELb1ELb0ELb0ELb1ELb0ELb1EEEvNS_16Flash_fwd_paramsE,@function
        .size           _ZN5flash24flash_fwd_splitkv_kernelI23Flash_fwd_kernel_traitsILi256ELi64ELi64ELi4ELb0ELb0EN7cutlass6half_tE19Flash_kernel_traitsILi256ELi64ELi64ELi4ES3_EELb0ELb0ELb1ELb0ELb0ELb1ELb0ELb1EEEvNS_16Flash_fwd_paramsE,(.L_x_8861 - _ZN5flash24flash_fwd_splitkv_kernelI23Flash_fwd_kernel_traitsILi256ELi64ELi64ELi4ELb0ELb0EN7cutlass6half_tE19Flash_kernel_traitsILi256ELi64ELi64ELi4ES3_EELb0ELb0ELb1ELb0ELb0ELb1ELb0ELb1EEEvNS_16Flash_fwd_paramsE)
        .other          _ZN5flash24flash_fwd_splitkv_kernelI23Flash_fwd_kernel_traitsILi256ELi64ELi64ELi4ELb0ELb0EN7cutlass6half_tE19Flash_kernel_traitsILi256ELi64ELi64ELi4ES3_EELb0ELb0ELb1ELb0ELb0ELb1ELb0ELb1EEEvNS_16Flash_fwd_paramsE,@"STO_CUDA_ENTRY STV_DEFAULT"
_ZN5flash24flash_fwd_splitkv_kernelI23Flash_fwd_kernel_traitsILi256ELi64ELi64ELi4ELb0ELb0EN7cutlass6half_tE19Flash_kernel_traitsILi256ELi64ELi64ELi4ES3_EELb0ELb0ELb1ELb0ELb0ELb1ELb0ELb1EEEvNS_16Flash_fwd_paramsE:
.text._ZN5flash24flash_fwd_splitkv_kernelI23Flash_fwd_kernel_traitsILi256ELi64ELi64ELi4ELb0ELb0EN7cutlass6half_tE19Flash_kernel_traitsILi256ELi64ELi64ELi4ES3_EELb0ELb0ELb1ELb0ELb0ELb1ELb0ELb1EEEvNS_16Flash_fwd_paramsE:
[----:B------:R-:W1:Y:S08]  /*0000*/  LDC R1, c[0x0][0x28] ;  /* 0x00000a00ff017b82 */ /* 0x000e700000000800 */
[----:B------:R-:W2:Y:S01]  /*0010*/  LDC.64 R28, c[0x0][0x198] ;  /* 0x00006600ff1c7b82 */ /* 0x000ea20000000a00 */
[----:B------:R-:W-:Y:S01]  /*0020*/  BSSY B4, `(.L_x_4832) ;  /* 0x0000003000047945 */ /* 0x000fe20003800000 */
[----:B-1----:R-:W-:-:S06]  /*0030*/  IADD3 R1, R1, -0x40, RZ ;  /* 0xffffffc001017810 */ /* 0x002fcc0007ffe0ff */
[----:B--2---:R-:W-:Y:S05]  /*0040*/  CALL.REL.NOINC `($_ZN5flash24flash_fwd_splitkv_kernelI23Flash_fwd_kernel_traitsILi256ELi64ELi64ELi4ELb0ELb0EN7cutlass6half_tE19Flash_kernel_traitsILi256ELi64ELi64ELi4ES3_EELb0ELb0ELb1ELb0ELb0ELb1ELb0ELb1EEEvNS_16Flash_fwd_paramsE$_ZN5flash30compute_attn_1rowblock_splitkvI23Flash_fwd_kernel_traitsILi256ELi64ELi64ELi4ELb0ELb0EN7cutlass6half_tE19Flash_kernel_traitsILi256ELi64ELi64ELi4ES3_EELb0ELb0ELb1ELb0ELb0ELb1ELb0ELb1ENS_16Flash_fwd_paramsEEEvRKT8_iiiii) ;  /* 0x0000000000087944 */ /* 0x004fea0003c00000 */
[----:B------:R-:W-:Y:S05]  /*0050*/  BSYNC B4 ;  /* 0x0000000000047941 */ /* 0x000fea0003800000 */
.L_x_4832:
[----:B------:R-:W-:Y:S05]  /*0060*/  EXIT ;  /* 0x000000000000794d */ /* 0x000fea0003800000 */
        .type           $_ZN5flash24flash_fwd_splitkv_kernelI23Flash_fwd_kernel_traitsILi256ELi64ELi64ELi4ELb0ELb0EN7cutlass6half_tE19Flash_kernel_traitsILi256ELi64ELi64ELi4ES3_EELb0ELb0ELb1ELb0ELb0ELb1ELb0ELb1EEEvNS_16Flash_fwd_paramsE$_ZN5flash30compute_attn_1rowblock_splitkvI23Flash_fwd_kernel_traitsILi256ELi64ELi64ELi4ELb0ELb0EN7cutlass6half_tE19Flash_kernel_traitsILi256ELi64ELi64ELi4ES3_EELb0ELb0ELb1ELb0ELb0ELb1ELb0ELb1ENS_16Flash_fwd_paramsEEEvRKT8_iiiii,@function
        .size           $_ZN5flash24flash_fwd_splitkv_kernelI23Flash_fwd_kernel_traitsILi256ELi64ELi64ELi4ELb0ELb0EN7cutlass6half_tE19Flash_kernel_traitsILi256ELi64ELi64ELi4ES3_EELb0ELb0ELb1ELb0ELb0ELb1ELb0ELb1EEEvNS_16Flash_fwd_paramsE$_ZN5flash30compute_attn_1rowblock_splitkvI23Flash_fwd_kernel_traitsILi256ELi64ELi64ELi4ELb0ELb0EN7cutlass6half_tE19Flash_kernel_traitsILi256ELi64ELi64ELi4ES3_EELb0ELb0ELb1ELb0ELb0ELb1ELb0ELb1ENS_16Flash_fwd_paramsEEEvRKT8_iiiii,(.L_x_8861 - $_ZN5flash24flash_fwd_splitkv_kernelI23Flash_fwd_kernel_traitsILi256ELi64ELi64ELi4ELb0ELb0EN7cutlass6half_tE19Flash_kernel_traitsILi256ELi64ELi64ELi4ES3_EELb0ELb0ELb1ELb0ELb0ELb1ELb0ELb1EEEvNS_16Flash_fwd_paramsE$_ZN5flash30compute_attn_1rowblock_splitkvI23Flash_fwd_kernel_traitsILi256ELi64ELi64ELi4ELb0ELb0EN7cutlass6half_tE19Flash_kernel_traitsILi256ELi64ELi64ELi4ES3_EELb0ELb0ELb1ELb0ELb0ELb1ELb0ELb1ENS_16Flash_fwd_paramsEEEvRKT8_iiiii)
$_ZN5flash24flash_fwd_splitkv_kernelI23Flash_fwd_kernel_traitsILi256ELi64ELi64ELi4ELb0ELb0EN7cutlass6half_tE19Flash_kernel_traitsILi256ELi64ELi64ELi4ES3_EELb0ELb0ELb1ELb0ELb0ELb1ELb0ELb1EEEvNS_16Flash_fwd_paramsE$_ZN5flash30compute_attn_1rowblock_splitkvI23Flash_fwd_kernel_traitsILi256ELi64ELi64ELi4ELb0ELb0EN7cutlass6half_tE19Flash_kernel_traitsILi256ELi64ELi64ELi4ES3_EELb0ELb0ELb1ELb0ELb0ELb1ELb0ELb1ENS_16Flash_fwd_paramsEEEvRKT8_iiiii:
        /* <DEDUP_REMOVED lines=31> */
.L_x_4834:
[----:B------:R-:W-:Y:S05]  /*0260*/  BSYNC B0 ;  /* 0x0000000000007941 */ /* 0x000fea0003800000 */
.L_x_4833:
        /* <DEDUP_REMOVED lines=8> */
.L_x_4836:
[----:B------:R3:W5:Y:S02]  /*02f0*/  LD.E R0, desc[UR6][R28.64+0xb8] ;  /* 0x0000b8061c007980 */ /* 0x000764000c101900 */
.L_x_4837:
[----:B------:R-:W-:Y:S05]  /*0300*/  BSYNC B0 ;  /* 0x0000000000007941 */ /* 0x000fea0003800000 */
.L_x_4835:
        /* <DEDUP_REMOVED lines=10> */
.L_x_4839:
[----:B------:R-:W2:Y:S01]  /*03b0*/  LD.E.64 R2, desc[UR6][R28.64+0x108] ;  /* 0x000108061c027980 */ /* 0x000ea2000c101b00 */
[----:B------:R-:W-:Y:S01]  /*03c0*/  BSSY B0, `(.L_x_4841) ;  /* 0x0000006000007945 */ /* 0x000fe20003800000 */
[----:B------:R-:W-:Y:S01]  /*03d0*/  IMAD.MOV.U32 R0, RZ, RZ, RZ ;  /* 0x000000ffff007224 */ /* 0x000fe200078e00ff */
[----:B--2---:R-:W-:-:S04]  /*03e0*/  ISETP.NE.U32.AND P0, PT, R2, RZ, PT ;  /* 0x000000ff0200720c */ /* 0x004fc80003f05070 */
[----:B------:R-:W-:-:S13]  /*03f0*/  ISETP.NE.AND.EX P0, PT, R3, RZ, PT, P0 ;  /* 0x000000ff0300720c */ /* 0x000fda0003f05300 */
[----:B------:R-:W-:Y:S05]  /*0400*/  @!P0 BRA `(.L_x_4842) ;  /* 0x0000000000048947 */ /* 0x000fea0003800000 */
[----:B------:R2:W5:Y:S02]  /*0410*/  LD.E R0, desc[UR6][R28.64+0xbc] ;  /* 0x0000bc061c007980 */ /* 0x000564000c101900 */
.L_x_4842:
[----:B------:R-:W-:Y:S05]  /*0420*/  BSYNC B0 ;  /* 0x0000000000007941 */ /* 0x000fea0003800000 */
.L_x_4841:
[----:B-----5:R-:W-:Y:S02]  /*0430*/  IADD3 R241, R131, R0, RZ ;  /* 0x0000000083f17210 */ /* 0x020fe40007ffe0ff */
.L_x_4840:
[----:B------:R-:W-:Y:S05]  /*0440*/  BSYNC B1 ;  /* 0x0000000000017941 */ /* 0x000fea0003800000 */
.L_x_4838:
[----:B------:R-:W4:Y:S01]  /*0450*/  S2R R34, SR_CTAID.X ;  /* 0x0000000000227919 */ /* 0x000f220000002500 */
[----:B------:R-:W-:Y:S01]  /*0460*/  MOV R27, 0x50 ;  /* 0x00000050001b7802 */ /* 0x000fe20000000f00 */
[----:B------:R-:W-:-:S03]  /*0470*/  IMAD.MOV.U32 R3, RZ, RZ, 0x0 ;  /* 0x00000000ff037424 */ /* 0x000fc600078e00ff */
[----:B------:R-:W-:Y:S01]  /*0480*/  MOV R2, R27 ;  /* 0x0000001b00027202 */ /* 0x000fe20000000f00 */
[----:B----4-:R-:W-:-:S05]  /*0490*/  IMAD.SHL.U32 R186, R34, 0x40, RZ ;  /* 0x0000004022ba7824 */ /* 0x010fca00078e00ff */
[----:B------:R-:W-:-:S13]  /*04a0*/  ISETP.GT.AND P0, PT, R19, R186, PT ;  /* 0x000000ba1300720c */ /* 0x000fda0003f04270 */
[----:B-123--:R-:W-:Y:S05]  /*04b0*/  @!P0 RET.REL.NODEC R2 `(_ZN5flash24flash_fwd_splitkv_kernelI23Flash_fwd_kernel_traitsILi256ELi64ELi64ELi4ELb0ELb0EN7cutlass6half_tE19Flash_kernel_traitsILi256ELi64ELi64ELi4ES3_EELb0ELb0ELb1ELb0ELb0ELb1ELb0ELb1EEEvNS_16Flash_fwd_paramsE) ;  /* 0xfffffff802d08950 */ /* 0x00efea0003c3ffff */
        /* <DEDUP_REMOVED lines=78> */
.L_x_4845:
[----:B------:R-:W-:Y:S05]  /*09a0*/  BSYNC B0 ;  /* 0x0000000000007941 */ /* 0x000fea0003800000 */
.L_x_4844:
        /* <DEDUP_REMOVED lines=21> */
.L_x_4847:
[----:B------:R-:W-:Y:S05]  /*0b00*/  BSYNC B0 ;  /* 0x0000000000007941 */ /* 0x000fea0003800000 */
.L_x_4846:
        /* <DEDUP_REMOVED lines=23> */
.L_x_4849:
[----:B------:R-:W-:Y:S05]  /*0c80*/  BSYNC B0 ;  /* 0x0000000000007941 */ /* 0x000fea0003800000 */
.L_x_4848:
        /* <DEDUP_REMOVED lines=31> */
.L_x_4851:
[----:B------:R-:W-:Y:S05]  /*0e80*/  BSYNC B0 ;  /* 0x0000000000007941 */ /* 0x000fea0003800000 */
.L_x_4850:
[----:B-1----:R-:W-:Y:S01]  /*0e90*/  MOV R2, R27 ;  /* 0x0000001b00027202 */ /* 0x002fe20000000f00 */
[----:B------:R-:W-:Y:S01]  /*0ea0*/  @!P6 ST.E desc[UR6][R6.64], R15 ;  /* 0x0000000f0600e985 */ /* 0x000fe2000c101906 */
[----:B------:R-:W-:-:S03]  /*0eb0*/  MOV R3, 0x0 ;  /* 0x0000000000037802 */ /* 0x000fc60000000f00 */
[----:B------:R-:W-:Y:S04]  /*0ec0*/  @!P5 ST.E desc[UR6][R6.64+0x40], R14 ;  /* 0x0000400e0600d985 */ /* 0x000fe8000c101906 */
[----:B------:R1:W-:Y:S02]  /*0ed0*/  @!P4 ST.E desc[UR6][R6.64+0x80], R9 ;  /* 0x000080090600c985 */ /* 0x0003e4000c101906 */
[----:B-1----:R-:W-:Y:S05]  /*0ee0*/  @P3 RET.REL.NODEC R2 `(_ZN5flash24flash_fwd_splitkv_kernelI23Flash_fwd_kernel_traitsILi256ELi64ELi64ELi4ELb0ELb0EN7cutlass6half_tE19Flash_kernel_traitsILi256ELi64ELi64ELi4ES3_EELb0ELb0ELb1ELb0ELb0ELb1ELb0ELb1EEEvNS_16Flash_fwd_paramsE) ;  /* 0xfffffff002443950 */ /* 0x002fea0003c3ffff */
[----:B------:R-:W-:Y:S02]  /*0ef0*/  MOV R0, 0x7f800000 ;  /* 0x7f80000000007802 */ /* 0x000fe40000000f00 */
[----:B------:R-:W-:Y:S02]  /*0f00*/  MOV R2, R27 ;  /* 0x0000001b00027202 */ /* 0x000fe40000000f00 */
[----:B------:R-:W-:Y:S01]  /*0f10*/  MOV R3, 0x0 ;  /* 0x0000000000037802 */ /* 0x000fe20000000f00 */
[----:B------:R1:W-:Y:S03]  /*0f20*/  ST.E desc[UR6][R6.64+0xc0], R0 ;  /* 0x0000c00006007985 */ /* 0x0003e6000c101906 */
[----:B-1----:R-:W-:Y:S05]  /*0f30*/  RET.REL.NODEC R2 `(_ZN5flash24flash_fwd_splitkv_kernelI23Flash_fwd_kernel_traitsILi256ELi64ELi64ELi4ELb0ELb0EN7cutlass6half_tE19Flash_kernel_traitsILi256ELi64ELi64ELi4ES3_EELb0ELb0ELb1ELb0ELb0ELb1ELb0ELb1EEEvNS_16Flash_fwd_paramsE) ;  /* 0xfffffff002307950 */ /* 0x002fea0003c3ffff */
.L_x_4843:
        /* <DEDUP_REMOVED lines=116> */
.L_x_4853:
        /* <DEDUP_REMOVED lines=82> */
.L_x_4854:
[----:B------:R-:W-:Y:S05]  /*1ba0*/  BSYNC B0 ;  /* 0x0000000000007941 */ /* 0x000fea0003800000 */
.L_x_4852:
        /* <DEDUP_REMOVED lines=63> */
[----:B------:R-:W-:Y:S02]  /*1fa0*/  SHF.L.U32 R248, R118, 0x4, RZ ;  /* 0x0000000476f87819 */ /* 0x000fe400000006ff */
        /* <DEDUP_REMOVED lines=33> */
[----:B------:R-:W-:Y:S01]  /*21c0*/  LEA.HI R0, R0, R131, RZ, 0x6 ;  /* 0x0000008300007211 */ /* 0x000fe200078f30ff */
[----:B------:R-:W-:Y:S01]  /*21d0*/  IMAD.WIDE.U32 R136, R4, R150, R2 ;  /* 0x0000009604887225 */ /* 0x000fe200078e0002 */
[----:B------:R-:W-:Y:S02]  /*21e0*/  ISETP.GE.AND P0, PT, R22, R154, PT ;  /* 0x0000009a1600720c */ /* 0x000fe40003f06270 */
[----:B------:R-:W-:Y:S01]  /*21f0*/  SHF.R.S32.HI R0, RZ, 0x6, R0 ;  /* 0x00000006ff007819 */ /* 0x000fe20000011400 */
[C---:B------:R-:W-:Y:S01]  /*2200*/  IMAD.SHL.U32 R2, R162.reuse, 0x10, RZ ;  /* 0x00000010a2027824 */ /* 0x040fe200078e00ff */
[----:B------:R-:W-:Y:S02]  /*2210*/  SEL R5, RZ, 0x8, P0 ;  /* 0x00000008ff057807 */ /* 0x000fe40000000000 */
[----:B------:R-:W-:Y:S02]  /*2220*/  SHF.L.U64.HI R3, R162, 0x4, R163 ;  /* 0x00000004a2037819 */ /* 0x000fe400000102a3 */
[----:B------:R1:W-:Y:S01]  /*2230*/  STL [R1], R2 ;  /* 0x0000000201007387 */ /* 0x0003e20000100800 */
[----:B------:R-:W-:Y:S01]  /*2240*/  VIMNMX R122, RZ, R0, !PT ;  /* 0x00000000ff7a7248 */ /* 0x000fe20007fe0100 */
[----:B------:R-:W-:Y:S01]  /*2250*/  @!P4 IMAD.MOV.U32 R35, RZ, RZ, RZ ;  /* 0x000000ffff23c224 */ /* 0x000fe200078e00ff */
[----:B------:R-:W-:Y:S01]  /*2260*/  ISETP.GE.AND P1, PT, R20, R154, PT ;  /* 0x0000009a1400720c */ /* 0x000fe20003f26270 */
[----:B------:R2:W-:Y:S01]  /*2270*/  STL [R1+0x8], R3 ;  /* 0x0000080301007387 */ /* 0x0005e20000100800 */
[----:B------:R-:W-:Y:S01]  /*2280*/  ISETP.GT.AND P4, PT, R36, R122, PT ;  /* 0x0000007a2400720c */ /* 0x000fe20003f84270 */
[----:B------:R-:W-:-:S02]  /*2290*/  IMAD R4, R119, R116, RZ ;  /* 0x0000007477047224 */ /* 0x000fc400078e02ff */
[----:B------:R-:W-:Y:S01]  /*22a0*/  IMAD R0, R163, R116, RZ ;  /* 0x00000074a3007224 */ /* 0x000fe200078e02ff */
[----:B------:R-:W-:Y:S01]  /*22b0*/  SEL R6, RZ, 0x4, P1 ;  /* 0x00000004ff067807 */ /* 0x000fe20000800000 */
[C---:B------:R-:W-:Y:S02]  /*22c0*/  IMAD R4, R117.reuse, R118, R4 ;  /* 0x0000007675047224 */ /* 0x040fe400078e0204 */
[----:B------:R-:W-:Y:S01]  /*22d0*/  IMAD R0, R117, R162, R0 ;  /* 0x000000a275007224 */ /* 0x000fe200078e0200 */
[----:B-1----:R-:W-:-:S05]  /*22e0*/  IADD3 R2, P0, R18, R26, RZ ;  /* 0x0000001a12027210 */ /* 0x002fca0007f1e0ff */
[----:B--2---:R-:W-:Y:S02]  /*22f0*/  IMAD.X R3, R19, 0x1, R27, P0 ;  /* 0x0000000113037824 */ /* 0x004fe400000e061b */
[----:B------:R-:W-:Y:S01]  /*2300*/  IMAD.WIDE.U32 R172, R116, R118, R2 ;  /* 0x0000007674ac7225 */ /* 0x000fe200078e0002 */
[----:B------:R-:W-:Y:S02]  /*2310*/  LOP3.LUT R246, R5, R7, R6, 0xfe, !PT ;  /* 0x0000000705f67212 */ /* 0x000fe400078efe06 */
[----:B------:R-:W-:Y:S01]  /*2320*/  LEA.HI R5, R30, R185, RZ, 0x5 ;  /* 0x000000b91e057211 */ /* 0x000fe200078f28ff */
[----:B------:R-:W-:Y:S01]  /*2330*/  IMAD.IADD R171, R173, 0x1, R4 ;  /* 0x00000001adab7824 */ /* 0x000fe200078e0204 */
[----:B------:R-:W-:Y:S01]  /*2340*/  LEA R247, P1, R172, R156, 0x1 ;  /* 0x0000009cacf77211 */ /* 0x000fe200078208ff */
[----:B------:R-:W-:Y:S01]  /*2350*/  IMAD.IADD R167, R169, 0x1, R0 ;  /* 0x00000001a9a77824 */ /* 0x000fe200078e0200 */
[----:B------:R-:W-:Y:S01]  /*2360*/  LEA R245, P0, R168, R158, 0x1 ;  /* 0x0000009ea8f57211 */ /* 0x000fe200078008ff */
[----:B------:R-:W-:Y:S01]  /*2370*/  IMAD.IADD R155, R137, 0x1, R10 ;  /* 0x00000001899b7824 */ /* 0x000fe200078e020a */
[----:B------:R-:W-:-:S02]  /*2380*/  SHF.R.S32.HI R184, RZ, 0x5, R5 ;  /* 0x00000005ffb87819 */ /* 0x000fc40000011405 */
[----:B------:R-:W-:Y:S02]  /*2390*/  LEA.HI.X R249, R172, R157, R171, 0x1, P1 ;  /* 0x0000009dacf97211 */ /* 0x000fe400008f0cab */
        /* <DEDUP_REMOVED lines=108> */
[----:B------:R-:W-:Y:S01]  /*2a60*/  IADD3.X R102, RZ, R252, RZ, P2, !PT ;  /* 0x000000fcff667210 */ /* 0x000fe200017fe4ff */
[C---:B------:R-:W-:Y:S01]  /*2a70*/  IMAD.SHL.U32 R93, R0.reuse, 0x20, RZ ;  /* 0x00000020005d7824 */ /* 0x040fe200078e00ff */
[-C--:B------:R-:W-:Y:S01]  /*2a80*/  IADD3 R78, P2, R81, R248.reuse, RZ ;  /* 0x000000f8514e7210 */ /* 0x080fe20007f5e0ff */
[--C-:B------:R-:W-:Y:S01]  /*2a90*/  IMAD.X R101, RZ, RZ, R252.reuse, P1 ;  /* 0x000000ffff657224 */ /* 0x100fe200008e06fc */
[-C--:B------:R-:W-:Y:S01]  /*2aa0*/  IADD3 R76, P0, R79, R248.reuse, RZ ;  /* 0x000000f84f4c7210 */ /* 0x080fe20007f1e0ff */
[----:B------:R-:W-:Y:S01]  /*2ab0*/  IMAD R92, R0, 0x30, RZ ;  /* 0x00000030005c7824 */ /* 0x000fe200078e02ff */
[----:B------:R-:W-:Y:S01]  /*2ac0*/  IADD3 R77, P1, R80, R248, RZ ;  /* 0x000000f8504d7210 */ /* 0x000fe20007f3e0ff */
[--C-:B------:R-:W-:Y:S01]  /*2ad0*/  IMAD.X R99, R102, 0x1, R252.reuse, P2 ;  /* 0x0000000166637824 */ /* 0x100fe200010e06fc */
[----:B------:R-:W-:Y:S01]  /*2ae0*/  SHF.L.U64.HI R7, R162, 0x5, R163 ;  /* 0x00000005a2077819 */ /* 0x000fe200000102a3 */
[----:B------:R-:W-:Y:S01]  /*2af0*/  IMAD.X R97, R100, 0x1, R252, P0 ;  /* 0x0000000164617824 */ /* 0x000fe200000e06fc */
        /* <DEDUP_REMOVED lines=58> */
.L_x_4973:
        /* <DEDUP_REMOVED lines=33> */
.L_x_4857:
[----:B------:R-:W-:Y:S05]  /*30b0*/  BSYNC B0 ;  /* 0x0000000000007941 */ /* 0x000fea0003800000 */
.L_x_4856:
[----:B------:R-:W-:Y:S04]  /*30c0*/  BSSY B0, `(.L_x_4858) ;  /* 0x0000014000007945 */ /* 0x000fe80003800000 */
[----:B------:R-:W-:Y:S05]  /*30d0*/  @!P0 BRA `(.L_x_4859) ;  /* 0x0000000000488947 */ /* 0x000fea0003800000 */
[----:B------:R-:W2:Y:S01]  /*30e0*/  LDL R0, [R1] ;  /* 0x0000000001007983 */ /* 0x000ea20000100800 */
[----:B------:R-:W-:Y:S02]  /*30f0*/  ISETP.NE.AND P1, PT, R66, RZ, PT ;  /* 0x000000ff4200720c */ /* 0x000fe40003f25270 */
[----:B------:R-:W-:Y:S01]  /*3100*/  IADD3 R6, P0, R2, R144, RZ ;  /* 0x0000009002067210 */ /* 0x000fe20007f1e0ff */
[----:B------:R-:W3:Y:S04]  /*3110*/  LDL R12, [R1+0x8] ;  /* 0x00000800010c7983 */ /* 0x000ee80000100800 */
[----:B------:R-:W-:Y:S01]  /*3120*/  IMAD.X R7, R3, 0x1, R145, P0 ;  /* 0x0000000103077824 */ /* 0x000fe200000e0691 */
[----:B------:R-:W-:Y:S05]  /*3130*/  ISETP.NE.AND P0, PT, R69, RZ, PT ;  /* 0x000000ff4500720c */ /* 0x000fea0003f05270 */
[----:B-1----:R-:W4:Y:S01]  /*3140*/  @P1 LD.E.128 R8, desc[UR6][R6.64] ;  /* 0x0000000606081980 */ /* 0x002f22000c101d00 */
[C---:B--2---:R-:W-:Y:S04]  /*3150*/  LEA R4, P2, R0.reuse, R62, 0x1 ;  /* 0x0000003e00047211 */ /* 0x044fe800078408ff */
[----:B---3--:R-:W-:Y:S05]  /*3160*/  LEA.HI.X R5, R0, R61, R12, 0x1, P2 ;  /* 0x0000003d00057211 */ /* 0x008fea00010f0c0c */
[----:B----4-:R1:W-:Y:S01]  /*3170*/  @P1 ST.E.128 desc[UR6][R4.64], R8 ;  /* 0x0000000804001985 */ /* 0x0103e2000c101d06 */
        /* <DEDUP_REMOVED lines=8> */
.L_x_4859:
[----:B------:R-:W-:Y:S05]  /*3200*/  BSYNC B0 ;  /* 0x0000000000007941 */ /* 0x000fea0003800000 */
.L_x_4858:
        /* <DEDUP_REMOVED lines=21> */
.L_x_4861:
[----:B------:R-:W-:Y:S05]  /*3360*/  BSYNC B0 ;  /* 0x0000000000007941 */ /* 0x000fea0003800000 */
.L_x_4860:
        /* <DEDUP_REMOVED lines=18> */
.L_x_4863:
[----:B------:R-:W-:Y:S05]  /*3490*/  BSYNC B0 ;  /* 0x0000000000007941 */ /* 0x000fea0003800000 */
.L_x_4862:
        /* <DEDUP_REMOVED lines=74> */
.L_x_4870:
[----:B------:R-:W-:Y:S05]  /*3940*/  BSYNC B0 ;  /* 0x0000000000007941 */ /* 0x000fea0003800000 */
.L_x_4869:
        /* <DEDUP_REMOVED lines=55> */
.L_x_4872:
[----:B------:R-:W-:Y:S05]  /*3cc0*/  BSYNC B0 ;  /* 0x0000000000007941 */ /* 0x000fea0003800000 */
.L_x_4871:
        /* <DEDUP_REMOVED lines=55> */
.L_x_4874:
[----:B------:R-:W-:Y:S05]  /*4040*/  BSYNC B0 ;  /* 0x0000000000007941 */ /* 0x000fea0003800000 */
.L_x_4873:
        /* <DEDUP_REMOVED lines=54> */
.L_x_4868:
[----:B------:R-:W-:Y:S05]  /*43b0*/  BSYNC B1 ;  /* 0x0000000000017941 */ /* 0x000fea0003800000 */
.L_x_4867:
        /* <DEDUP_REMOVED lines=70> */
.L_x_4878:
[----:B------:R-:W-:Y:S05]  /*4820*/  BSYNC B0 ;  /* 0x0000000000007941 */ /* 0x000fea0003800000 */
.L_x_4877:
        /* <DEDUP_REMOVED lines=55> */
.L_x_4880:
[----:B------:R-:W-:Y:S05]  /*4ba0*/  BSYNC B0 ;  /* 0x0000000000007941 */ /* 0x000fea0003800000 */
.L_x_4879:
        /* <DEDUP_REMOVED lines=55> */
.L_x_4882:
[----:B------:R-:W-:Y:S05]  /*4f20*/  BSYNC B0 ;  /* 0x0000000000007941 */ /* 0x000fea0003800000 */
.L_x_4881:
        /* <DEDUP_REMOVED lines=54> */
.L_x_4876:
[----:B------:R-:W-:Y:S05]  /*5290*/  BSYNC B1 ;  /* 0x0000000000017941 */ /* 0x000fea0003800000 */
.L_x_4875:
        /* <DEDUP_REMOVED lines=70> */
.L_x_4886:
[----:B------:R-:W-:Y:S05]  /*5700*/  BSYNC B0 ;  /* 0x0000000000007941 */ /* 0x000fea0003800000 */
.L_x_4885:
        /* <DEDUP_REMOVED lines=55> */
.L_x_4888:
[----:B------:R-:W-:Y:S05]  /*5a80*/  BSYNC B0 ;  /* 0x0000000000007941 */ /* 0x000fea0003800000 */
.L_x_4887:
        /* <DEDUP_REMOVED lines=55> */
.L_x_4890:
[----:B------:R-:W-:Y:S05]  /*5e00*/  BSYNC B0 ;  /* 0x0000000000007941 */ /* 0x000fea0003800000 */
.L_x_4889:
        /* <DEDUP_REMOVED lines=54> */
.L_x_4884:
[----:B------:R-:W-:Y:S05]  /*6170*/  BSYNC B1 ;  /* 0x0000000000017941 */ /* 0x000fea0003800000 */
.L_x_4883:
        /* <DEDUP_REMOVED lines=77> */
.L_x_4894:
[----:B------:R-:W-:Y:S05]  /*6650*/  BSYNC B0 ;  /* 0x0000000000007941 */ /* 0x000fea0003800000 */
.L_x_4893:
        /* <DEDUP_REMOVED lines=55> */
.L_x_4896:
[----:B------:R-:W-:Y:S05]  /*69d0*/  BSYNC B0 ;  /* 0x0000000000007941 */ /* 0x000fea0003800000 */
.L_x_4895:
        /* <DEDUP_REMOVED lines=55> */
.L_x_4898:
[----:B------:R-:W-:Y:S05]  /*6d50*/  BSYNC B0 ;  /* 0x0000000000007941 */ /* 0x000fea0003800000 */
.L_x_4897:
        /* <DEDUP_REMOVED lines=54> */
.L_x_4892:
[----:B------:R-:W-:Y:S05]  /*70c0*/  BSYNC B1 ;  /* 0x0000000000017941 */ /* 0x000fea0003800000 */
.L_x_4891:
[----:B------:R-:W2:Y:S02]  /*70d0*/  LD.E R0, desc[UR6][R28.64+0xd0] ;  /* 0x0000d0061c007980 */ /* 0x000ea4000c101900 */
[----:B--2---:R-:W-:Y:S05]  /*70e0*/  IMAD.U32 R0, R0, -0x20, RZ ;  /* 0xffffffe000007824 */ /* 0x004fea00078e00ff */
[C---:B------:R-:W-:Y:S02]  /*70f0*/  LEA R24, P1, R0.reuse, R24, 0x1 ;  /* 0x0000001800187211 */ /* 0x040fe400078208ff */
[C---:B------:R-:W-:Y:S02]  /*7100*/  LEA R40, P0, R0.reuse, R40, 0x1 ;  /* 0x0000002800287211 */ /* 0x040fe400078008ff */
[C---:B------:R-:W-:Y:S02]  /*7110*/  LEA.HI.X.SX32 R25, R0.reuse, R25, 0x1, P1 ;  /* 0x0000001900197211 */ /* 0x040fe400008f0eff */
[----:B------:R-:W-:Y:S01]  /*7120*/  LEA.HI.X.SX32 R41, R0, R41, 0x1, P0 ;  /* 0x0000002900297211 */ /* 0x000fe200000f0eff */
[----:B------:R-:W-:Y:S05]  /*7130*/  BRA `(.L_x_4899) ;  /* 0x0000007000187947 */ /* 0x000fea0003800000 */
.L_x_4866:
        /* <DEDUP_REMOVED lines=101> */
.L_x_4905:
[----:B------:R-:W-:Y:S05]  /*7790*/  BSYNC B0 ;  /* 0x0000000000007941 */ /* 0x000fea0003800000 */
.L_x_4904:
[----:B-----5:R2:W-:Y:S02]  /*77a0*/  ST.E.128 desc[UR6][R48.64], R8 ;  /* 0x0000000830007985 */ /* 0x0205e4000c101d06 */
.L_x_4903:
[----:B------:R-:W-:Y:S05]  /*77b0*/  BSYNC B1 ;  /* 0x0000000000017941 */ /* 0x000fea0003800000 */
.L_x_4902:
        /* <DEDUP_REMOVED lines=99> */
.L_x_4909:
[----:B------:R-:W-:Y:S05]  /*7df0*/  BSYNC B0 ;  /* 0x0000000000007941 */ /* 0x000fea0003800000 */
.L_x_4908:
[----:B-----5:R2:W-:Y:S02]  /*7e00*/  ST.E.128 desc[UR6][R48.64+0x80], R8 ;  /* 0x0000800830007985 */ /* 0x0205e4000c101d06 */
.L_x_4907:
[----:B------:R-:W-:Y:S05]  /*7e10*/  BSYNC B1 ;  /* 0x0000000000017941 */ /* 0x000fea0003800000 */
.L_x_4906:
        /* <DEDUP_REMOVED lines=99> */
.L_x_4913:
[----:B------:R-:W-:Y:S05]  /*8450*/  BSYNC B0 ;  /* 0x0000000000007941 */ /* 0x000fea0003800000 */
.L_x_4912:
[----:B-----5:R2:W-:Y:S02]  /*8460*/  ST.E.128 desc[UR6][R48.64+0x100], R8 ;  /* 0x0001000830007985 */ /* 0x0205e4000c101d06 */
.L_x_4911:
[----:B------:R-:W-:Y:S05]  /*8470*/  BSYNC B1 ;  /* 0x0000000000017941 */ /* 0x000fea0003800000 */
.L_x_4910:
        /* <DEDUP_REMOVED lines=98> */
.L_x_4915:
[----:B------:R-:W-:Y:S05]  /*8aa0*/  BSYNC B0 ;  /* 0x0000000000007941 */ /* 0x000fea0003800000 */
.L_x_4914:
[----:B-----5:R2:W-:Y:S02]  /*8ab0*/  ST.E.128 desc[UR6][R48.64+0x180], R8 ;  /* 0x0001800830007985 */ /* 0x0205e4000c101d06 */
.L_x_4901:
[----:B------:R-:W-:Y:S05]  /*8ac0*/  BSYNC B2 ;  /* 0x0000000000027941 */ /* 0x000fea0003800000 */
.L_x_4900:
        /* <DEDUP_REMOVED lines=104> */
.L_x_4921:
[----:B------:R-:W-:Y:S05]  /*9150*/  BSYNC B0 ;  /* 0x0000000000007941 */ /* 0x000fea0003800000 */
.L_x_4920:
[----:B-----5:R2:W-:Y:S02]  /*9160*/  ST.E.128 desc[UR6][R48.64], R8 ;  /* 0x0000000830007985 */ /* 0x0205e4000c101d06 */
.L_x_4919:
[----:B------:R-:W-:Y:S05]  /*9170*/  BSYNC B1 ;  /* 0x0000000000017941 */ /* 0x000fea0003800000 */
.L_x_4918:
        /* <DEDUP_REMOVED lines=99> */
.L_x_4925:
[----:B------:R-:W-:Y:S05]  /*97b0*/  BSYNC B0 ;  /* 0x0000000000007941 */ /* 0x000fea0003800000 */
.L_x_4924:
[----:B-----5:R2:W-:Y:S02]  /*97c0*/  ST.E.128 desc[UR6][R48.64], R8 ;  /* 0x0000000830007985 */ /* 0x0205e4000c101d06 */
.L_x_4923:
[----:B------:R-:W-:Y:S05]  /*97d0*/  BSYNC B1 ;  /* 0x0000000000017941 */ /* 0x000fea0003800000 */
.L_x_4922:
        /* <DEDUP_REMOVED lines=99> */
.L_x_4929:
[----:B------:R-:W-:Y:S05]  /*9e10*/  BSYNC B0 ;  /* 0x0000000000007941 */ /* 0x000fea0003800000 */
.L_x_4928:
[----:B-----5:R2:W-:Y:S02]  /*9e20*/  ST.E.128 desc[UR6][R48.64], R8 ;  /* 0x0000000830007985 */ /* 0x0205e4000c101d06 */
.L_x_4927:
[----:B------:R-:W-:Y:S05]  /*9e30*/  BSYNC B1 ;  /* 0x0000000000017941 */ /* 0x000fea0003800000 */
.L_x_4926:
        /* <DEDUP_REMOVED lines=98> */
.L_x_4931:
[----:B------:R-:W-:Y:S05]  /*a460*/  BSYNC B0 ;  /* 0x0000000000007941 */ /* 0x000fea0003800000 */
.L_x_4930:
[----:B-----5:R2:W-:Y:S02]  /*a470*/  ST.E.128 desc[UR6][R48.64], R8 ;  /* 0x0000000830007985 */ /* 0x0205e4000c101d06 */
.L_x_4917:
[----:B------:R-:W-:Y:S05]  /*a480*/  BSYNC B2 ;  /* 0x0000000000027941 */ /* 0x000fea0003800000 */
.L_x_4916:
        /* <DEDUP_REMOVED lines=104> */
.L_x_4937:
[----:B------:R-:W-:Y:S05]  /*ab10*/  BSYNC B0 ;  /* 0x0000000000007941 */ /* 0x000fea0003800000 */
.L_x_4936:
[----:B-----5:R2:W-:Y:S02]  /*ab20*/  ST.E.128 desc[UR6][R48.64], R8 ;  /* 0x0000000830007985 */ /* 0x0205e4000c101d06 */
.L_x_4935:
[----:B------:R-:W-:Y:S05]  /*ab30*/  BSYNC B1 ;  /* 0x0000000000017941 */ /* 0x000fea0003800000 */
.L_x_4934:
        /* <DEDUP_REMOVED lines=99> */
.L_x_4941:
[----:B------:R-:W-:Y:S05]  /*b170*/  BSYNC B0 ;  /* 0x0000000000007941 */ /* 0x000fea0003800000 */
.L_x_4940:
[----:B-----5:R2:W-:Y:S02]  /*b180*/  ST.E.128 desc[UR6][R48.64], R8 ;  /* 0x0000000830007985 */ /* 0x0205e4000c101d06 */
.L_x_4939:
[----:B------:R-:W-:Y:S05]  /*b190*/  BSYNC B1 ;  /* 0x0000000000017941 */ /* 0x000fea0003800000 */
.L_x_4938:
        /* <DEDUP_REMOVED lines=99> */
.L_x_4945:
[----:B------:R-:W-:Y:S05]  /*b7d0*/  BSYNC B0 ;  /* 0x0000000000007941 */ /* 0x000fea0003800000 */
.L_x_4944:
[----:B-----5:R2:W-:Y:S02]  /*b7e0*/  ST.E.128 desc[UR6][R48.64], R8 ;  /* 0x0000000830007985 */ /* 0x0205e4000c101d06 */
.L_x_4943:
[----:B------:R-:W-:Y:S05]  /*b7f0*/  BSYNC B1 ;  /* 0x0000000000017941 */ /* 0x000fea0003800000 */
.L_x_4942:
        /* <DEDUP_REMOVED lines=98> */
.L_x_4947:
[----:B------:R-:W-:Y:S05]  /*be20*/  BSYNC B0 ;  /* 0x0000000000007941 */ /* 0x000fea0003800000 */
.L_x_4946:
[----:B-----5:R2:W-:Y:S02]  /*be30*/  ST.E.128 desc[UR6][R48.64], R8 ;  /* 0x0000000830007985 */ /* 0x0205e4000c101d06 */
.L_x_4933:
[----:B------:R-:W-:Y:S05]  /*be40*/  BSYNC B2 ;  /* 0x0000000000027941 */ /* 0x000fea0003800000 */
.L_x_4932:
        /* <DEDUP_REMOVED lines=111> */
.L_x_4953:
[----:B------:R-:W-:Y:S05]  /*c540*/  BSYNC B0 ;  /* 0x0000000000007941 */ /* 0x000fea0003800000 */
.L_x_4952:
[----:B-----5:R2:W-:Y:S02]  /*c550*/  ST.E.128 desc[UR6][R48.64], R8 ;  /* 0x0000000830007985 */ /* 0x0205e4000c101d06 */
.L_x_4951:
[----:B------:R-:W-:Y:S05]  /*c560*/  BSYNC B1 ;  /* 0x0000000000017941 */ /* 0x000fea0003800000 */
.L_x_4950:
        /* <DEDUP_REMOVED lines=99> */
.L_x_4957:
[----:B------:R-:W-:Y:S05]  /*cba0*/  BSYNC B0 ;  /* 0x0000000000007941 */ /* 0x000fea0003800000 */
.L_x_4956:
[----:B-----5:R2:W-:Y:S02]  /*cbb0*/  ST.E.128 desc[UR6][R48.64], R8 ;  /* 0x0000000830007985 */ /* 0x0205e4000c101d06 */
.L_x_4955:
[----:B------:R-:W-:Y:S05]  /*cbc0*/  BSYNC B1 ;  /* 0x0000000000017941 */ /* 0x000fea0003800000 */
.L_x_4954:
        /* <DEDUP_REMOVED lines=99> */
.L_x_4961:
[----:B------:R-:W-:Y:S05]  /*d200*/  BSYNC B0 ;  /* 0x0000000000007941 */ /* 0x000fea0003800000 */
.L_x_4960:
[----:B-----5:R2:W-:Y:S02]  /*d210*/  ST.E.128 desc[UR6][R48.64], R8 ;  /* 0x0000000830007985 */ /* 0x0205e4000c101d06 */
.L_x_4959:
[----:B------:R-:W-:Y:S05]  /*d220*/  BSYNC B1 ;  /* 0x0000000000017941 */ /* 0x000fea0003800000 */
.L_x_4958:
        /* <DEDUP_REMOVED lines=98> */
.L_x_4963:
[----:B------:R-:W-:Y:S05]  /*d850*/  BSYNC B0 ;  /* 0x0000000000007941 */ /* 0x000fea0003800000 */
.L_x_4962:
[----:B-----5:R2:W-:Y:S02]  /*d860*/  ST.E.128 desc[UR6][R48.64], R8 ;  /* 0x0000000830007985 */ /* 0x0205e4000c101d06 */
.L_x_4949:
[----:B------:R-:W-:Y:S05]  /*d870*/  BSYNC B2 ;  /* 0x0000000000027941 */ /* 0x000fea0003800000 */
.L_x_4948:
        /* <DEDUP_REMOVED lines=11> */
.L_x_4865:
        /* <DEDUP_REMOVED lines=37> */
.L_x_4965:
[----:B------:R-:W-:Y:S05]  /*db80*/  BSYNC B0 ;  /* 0x0000000000007941 */ /* 0x000fea0003800000 */
.L_x_4964:
        /* <DEDUP_REMOVED lines=30> */
.L_x_4967:
[----:B------:R-:W-:Y:S05]  /*dd70*/  BSYNC B0 ;  /* 0x0000000000007941 */ /* 0x000fea0003800000 */
.L_x_4966:
        /* <DEDUP_REMOVED lines=30> */
.L_x_4969:
[----:B------:R-:W-:Y:S05]  /*df60*/  BSYNC B0 ;  /* 0x0000000000007941 */ /* 0x000fea0003800000 */
.L_x_4968:
        /* <DEDUP_REMOVED lines=35> */
.L_x_4899:
[----:B------:R-:W-:Y:S05]  /*e1a0*/  BSYNC B3 ;  /* 0x0000000000037941 */ /* 0x000fea0003800000 */
.L_x_4864:
        /* <DEDUP_REMOVED lines=92> */
.L_x_4971:
        /* <DEDUP_REMOVED lines=12> */
.L_x_4972:
[----:B------:R-:W-:Y:S05]  /*e830*/  BSYNC B0 ;  /* 0x0000000000007941 */ /* 0x000fea0003800000 */
.L_x_4970:
[----:B------:R-:W-:Y:S04]  /*e840*/  IADD3 R26, R26, -0x1, RZ ;  /* 0xffffffff1a1a7810 */ /* 0x000fe80007ffe0ff */
[----:B------:R-:W-:Y:S11]  /*e850*/  ISETP.GT.AND P0, PT, R26, R122, PT ;  /* 0x0000007a1a00720c */ /* 0x000ff60003f04270 */
[----:B------:R-:W-:Y:S02]  /*e860*/  @!UPT UIADD3 URZ, URZ, URZ, URZ ;  /* 0x0000003f3f3ff290 */ /* 0x000fe4000fffe03f */
[----:B------:R-:W-:Y:S05]  /*e870*/  @P0 BRA `(.L_x_4973) ;  /* 0xffffff4400880947 */ /* 0x000fea000383ffff */
.L_x_4855:
        /* <DEDUP_REMOVED lines=114> */
.L_x_4982:
[----:B------:R-:W-:Y:S05]  /*efa0*/  BSYNC B0 ;  /* 0x0000000000007941 */ /* 0x000fea0003800000 */
.L_x_4981:
[----:B-----5:R3:W-:Y:S02]  /*efb0*/  STS.128 [R239], R4 ;  /* 0x00000004ef007388 */ /* 0x0207e40000000c00 */
.L_x_4980:
[----:B------:R-:W-:Y:S05]  /*efc0*/  BSYNC B1 ;  /* 0x0000000000017941 */ /* 0x000fea0003800000 */
.L_x_4979:
        /* <DEDUP_REMOVED lines=50> */
.L_x_4986:
[----:B------:R-:W-:Y:S05]  /*f2f0*/  BSYNC B0 ;  /* 0x0000000000007941 */ /* 0x000fea0003800000 */
.L_x_4985:
[----:B-----5:R1:W-:Y:S02]  /*f300*/  STS.128 [R239+0x2000], R4 ;  /* 0x00200004ef007388 */ /* 0x0203e40000000c00 */
.L_x_4984:
[----:B------:R-:W-:Y:S05]  /*f310*/  BSYNC B1 ;  /* 0x0000000000017941 */ /* 0x000fea0003800000 */
.L_x_4983:
        /* <DEDUP_REMOVED lines=50> */
.L_x_4990:
[----:B------:R-:W-:Y:S05]  /*f640*/  BSYNC B0 ;  /* 0x0000000000007941 */ /* 0x000fea0003800000 */
.L_x_4989:
[----:B-----5:R3:W-:Y:S02]  /*f650*/  STS.128 [R239+0x4000], R4 ;  /* 0x00400004ef007388 */ /* 0x0207e40000000c00 */
.L_x_4988:
[----:B------:R-:W-:Y:S05]  /*f660*/  BSYNC B1 ;  /* 0x0000000000017941 */ /* 0x000fea0003800000 */
.L_x_4987:
        /* <DEDUP_REMOVED lines=49> */
.L_x_4992:
[----:B------:R-:W-:Y:S05]  /*f980*/  BSYNC B0 ;  /* 0x0000000000007941 */ /* 0x000fea0003800000 */
.L_x_4991:
[----:B-----5:R3:W-:Y:S02]  /*f990*/  STS.128 [R239+0x6000], R4 ;  /* 0x00600004ef007388 */ /* 0x0207e40000000c00 */
.L_x_4978:
[----:B------:R-:W-:Y:S05]  /*f9a0*/  BSYNC B2 ;  /* 0x0000000000027941 */ /* 0x000fea0003800000 */
.L_x_4977:
        /* <DEDUP_REMOVED lines=55> */
.L_x_4998:
[----:B------:R-:W-:Y:S05]  /*fd20*/  BSYNC B0 ;  /* 0x0000000000007941 */ /* 0x000fea0003800000 */
.L_x_4997:
[----:B-----5:R3:W-:Y:S02]  /*fd30*/  STS.128 [R239+0x800], R4 ;  /* 0x00080004ef007388 */ /* 0x0207e40000000c00 */
.L_x_4996:
[----:B------:R-:W-:Y:S05]  /*fd40*/  BSYNC B1 ;  /* 0x0000000000017941 */ /* 0x000fea0003800000 */
.L_x_4995:
        /* <DEDUP_REMOVED lines=50> */
.L_x_5002:
[----:B------:R-:W-:Y:S05]  /*10070*/  BSYNC B0 ;  /* 0x0000000000007941 */ /* 0x000fea0003800000 */
.L_x_5001:
[----:B-----5:R3:W-:Y:S02]  /*10080*/  STS.128 [R239+0x2800], R4 ;  /* 0x00280004ef007388 */ /* 0x0207e40000000c00 */
.L_x_5000:
[----:B------:R-:W-:Y:S05]  /*10090*/  BSYNC B1 ;  /* 0x0000000000017941 */ /* 0x000fea0003800000 */
.L_x_4999:
        /* <DEDUP_REMOVED lines=50> */
.L_x_5006:
[----:B------:R-:W-:Y:S05]  /*103c0*/  BSYNC B0 ;  /* 0x0000000000007941 */ /* 0x000fea0003800000 */
.L_x_5005:
[----:B-----5:R3:W-:Y:S02]  /*103d0*/  STS.128 [R239+0x4800], R4 ;  /* 0x00480004ef007388 */ /* 0x0207e40000000c00 */
.L_x_5004:
[----:B------:R-:W-:Y:S05]  /*103e0*/  BSYNC B1 ;  /* 0x0000000000017941 */ /* 0x000fea0003800000 */
.L_x_5003:
        /* <DEDUP_REMOVED lines=49> */
.L_x_5008:
[----:B------:R-:W-:Y:S05]  /*10700*/  BSYNC B0 ;  /* 0x0000000000007941 */ /* 0x000fea0003800000 */
.L_x_5007:
[----:B-----5:R3:W-:Y:S02]  /*10710*/  STS.128 [R239+0x6800], R4 ;  /* 0x00680004ef007388 */ /* 0x0207e40000000c00 */
.L_x_4994:
[----:B------:R-:W-:Y:S05]  /*10720*/  BSYNC B2 ;  /* 0x0000000000027941 */ /* 0x000fea0003800000 */
.L_x_4993:
        /* <DEDUP_REMOVED lines=55> */
.L_x_5014:
[----:B------:R-:W-:Y:S05]  /*10aa0*/  BSYNC B0 ;  /* 0x0000000000007941 */ /* 0x000fea0003800000 */
.L_x_5013:
[----:B-----5:R3:W-:Y:S02]  /*10ab0*/  STS.128 [R239+0x1000], R4 ;  /* 0x00100004ef007388 */ /* 0x0207e40000000c00 */
.L_x_5012:
[----:B------:R-:W-:Y:S05]  /*10ac0*/  BSYNC B1 ;  /* 0x0000000000017941 */ /* 0x000fea0003800000 */
.L_x_5011:
        /* <DEDUP_REMOVED lines=50> */
.L_x_5018:
[----:B------:R-:W-:Y:S05]  /*10df0*/  BSYNC B0 ;  /* 0x0000000000007941 */ /* 0x000fea0003800000 */
.L_x_5017:
[----:B-----5:R3:W-:Y:S02]  /*10e00*/  STS.128 [R239+0x3000], R4 ;  /* 0x00300004ef007388 */ /* 0x0207e40000000c00 */
.L_x_5016:
[----:B------:R-:W-:Y:S05]  /*10e10*/  BSYNC B1 ;  /* 0x0000000000017941 */ /* 0x000fea0003800000 */
.L_x_5015:
        /* <DEDUP_REMOVED lines=50> */
.L_x_5022:
[----:B------:R-:W-:Y:S05]  /*11140*/  BSYNC B0 ;  /* 0x0000000000007941 */ /* 0x000fea0003800000 */
.L_x_5021:
[----:B-----5:R3:W-:Y:S02]  /*11150*/  STS.128 [R239+0x5000], R4 ;  /* 0x00500004ef007388 */ /* 0x0207e40000000c00 */
.L_x_5020:
[----:B------:R-:W-:Y:S05]  /*11160*/  BSYNC B1 ;  /* 0x0000000000017941 */ /* 0x000fea0003800000 */
.L_x_5019:
        /* <DEDUP_REMOVED lines=49> */
.L_x_5024:
[----:B------:R-:W-:Y:S05]  /*11480*/  BSYNC B0 ;  /* 0x0000000000007941 */ /* 0x000fea0003800000 */
.L_x_5023:
[----:B-----5:R3:W-:Y:S02]  /*11490*/  STS.128 [R239+0x7000], R4 ;  /* 0x00700004ef007388 */ /* 0x0207e40000000c00 */
.L_x_5010:
[----:B------:R-:W-:Y:S05]  /*114a0*/  BSYNC B2 ;  /* 0x0000000000027941 */ /* 0x000fea0003800000 */
.L_x_5009:
        /* <DEDUP_REMOVED lines=54> */
.L_x_5029:
[----:B------:R-:W-:Y:S05]  /*11810*/  BSYNC B0 ;  /* 0x0000000000007941 */ /* 0x000fea0003800000 */
.L_x_5028:
[----:B-----5:R3:W-:Y:S02]  /*11820*/  STS.128 [R239+0x1800], R4 ;  /* 0x00180004ef007388 */ /* 0x0207e40000000c00 */
.L_x_5027:
[----:B------:R-:W-:Y:S05]  /*11830*/  BSYNC B1 ;  /* 0x0000000000017941 */ /* 0x000fea0003800000 */
.L_x_5026:
        /* <DEDUP_REMOVED lines=50> */
.L_x_5033:
[----:B------:R-:W-:Y:S05]  /*11b60*/  BSYNC B0 ;  /* 0x0000000000007941 */ /* 0x000fea0003800000 */
.L_x_5032:
[----:B-----5:R3:W-:Y:S02]  /*11b70*/  STS.128 [R239+0x3800], R4 ;  /* 0x00380004ef007388 */ /* 0x0207e40000000c00 */
.L_x_5031:
[----:B------:R-:W-:Y:S05]  /*11b80*/  BSYNC B1 ;  /* 0x0000000000017941 */ /* 0x000fea0003800000 */
.L_x_5030:
        /* <DEDUP_REMOVED lines=50> */
.L_x_5037:
[----:B------:R-:W-:Y:S05]  /*11eb0*/  BSYNC B0 ;  /* 0x0000000000007941 */ /* 0x000fea0003800000 */
.L_x_5036:
[----:B-----5:R3:W-:Y:S02]  /*11ec0*/  STS.128 [R239+0x5800], R4 ;  /* 0x00580004ef007388 */ /* 0x0207e40000000c00 */
.L_x_5035:
[----:B------:R-:W-:Y:S05]  /*11ed0*/  BSYNC B1 ;  /* 0x0000000000017941 */ /* 0x000fea0003800000 */
.L_x_5034:
        /* <DEDUP_REMOVED lines=49> */
.L_x_5039:
[----:B------:R-:W-:Y:S05]  /*121f0*/  BSYNC B0 ;  /* 0x0000000000007941 */ /* 0x000fea0003800000 */
.L_x_5038:
[----:B-----5:R3:W-:Y:S01]  /*12200*/  STS.128 [R239+0x7800], R4 ;  /* 0x00780004ef007388 */ /* 0x0207e20000000c00 */
[----:B------:R-:W-:Y:S05]  /*12210*/  BRA `(.L_x_5025) ;  /* 0x0000006800f07947 */ /* 0x000fea0003800000 */
.L_x_4976:
        /* <DEDUP_REMOVED lines=96> */
.L_x_5045:
[----:B------:R-:W-:Y:S05]  /*12820*/  BSYNC B0 ;  /* 0x0000000000007941 */ /* 0x000fea0003800000 */
.L_x_5044:
[----:B-----5:R3:W-:Y:S02]  /*12830*/  STS.128 [R239], R4 ;  /* 0x00000004ef007388 */ /* 0x0207e40000000c00 */
.L_x_5043:
[----:B------:R-:W-:Y:S05]  /*12840*/  BSYNC B1 ;  /* 0x0000000000017941 */ /* 0x000fea0003800000 */
.L_x_5042:
        /* <DEDUP_REMOVED lines=94> */
.L_x_5049:
[----:B------:R-:W-:Y:S05]  /*12e30*/  BSYNC B0 ;  /* 0x0000000000007941 */ /* 0x000fea0003800000 */
.L_x_5048:
[----:B-----5:R1:W-:Y:S02]  /*12e40*/  STS.128 [R239+0x2000], R4 ;  /* 0x00200004ef007388 */ /* 0x0203e40000000c00 */
.L_x_5047:
[----:B------:R-:W-:Y:S05]  /*12e50*/  BSYNC B1 ;  /* 0x0000000000017941 */ /* 0x000fea0003800000 */
.L_x_5046:
        /* <DEDUP_REMOVED lines=94> */
.L_x_5053:
[----:B------:R-:W-:Y:S05]  /*13440*/  BSYNC B0 ;  /* 0x0000000000007941 */ /* 0x000fea0003800000 */
.L_x_5052:
[----:B-----5:R3:W-:Y:S02]  /*13450*/  STS.128 [R239+0x4000], R4 ;  /* 0x00400004ef007388 */ /* 0x0207e40000000c00 */
.L_x_5051:
[----:B------:R-:W-:Y:S05]  /*13460*/  BSYNC B1 ;  /* 0x0000000000017941 */ /* 0x000fea0003800000 */
.L_x_5050:
        /* <DEDUP_REMOVED lines=94> */
.L_x_5055:
[----:B------:R-:W-:Y:S05]  /*13a50*/  BSYNC B0 ;  /* 0x0000000000007941 */ /* 0x000fea0003800000 */
.L_x_5054:
[----:B-----5:R3:W-:Y:S02]  /*13a60*/  STS.128 [R239+0x6000], R4 ;  /* 0x00600004ef007388 */ /* 0x0207e40000000c00 */
.L_x_5041:
[----:B------:R-:W-:Y:S05]  /*13a70*/  BSYNC B2 ;  /* 0x0000000000027941 */ /* 0x000fea0003800000 */
.L_x_5040:
        /* <DEDUP_REMOVED lines=99> */
.L_x_5061:
[----:B------:R-:W-:Y:S05]  /*140b0*/  BSYNC B0 ;  /* 0x0000000000007941 */ /* 0x000fea0003800000 */
.L_x_5060:
[----:B-----5:R3:W-:Y:S02]  /*140c0*/  STS.128 [R239+0x800], R4 ;  /* 0x00080004ef007388 */ /* 0x0207e40000000c00 */
.L_x_5059:
[----:B------:R-:W-:Y:S05]  /*140d0*/  BSYNC B1 ;  /* 0x0000000000017941 */ /* 0x000fea0003800000 */
.L_x_5058:
        /* <DEDUP_REMOVED lines=94> */
.L_x_5065:
[----:B------:R-:W-:Y:S05]  /*146c0*/  BSYNC B0 ;  /* 0x0000000000007941 */ /* 0x000fea0003800000 */
.L_x_5064:
[----:B-----5:R3:W-:Y:S02]  /*146d0*/  STS.128 [R239+0x2800], R4 ;  /* 0x00280004ef007388 */ /* 0x0207e40000000c00 */
.L_x_5063:
[----:B------:R-:W-:Y:S05]  /*146e0*/  BSYNC B1 ;  /* 0x0000000000017941 */ /* 0x000fea0003800000 */
.L_x_5062:
        /* <DEDUP_REMOVED lines=94> */
.L_x_5069:
[----:B------:R-:W-:Y:S05]  /*14cd0*/  BSYNC B0 ;  /* 0x0000000000007941 */ /* 0x000fea0003800000 */
.L_x_5068:
[----:B-----5:R3:W-:Y:S02]  /*14ce0*/  STS.128 [R239+0x4800], R4 ;  /* 0x00480004ef007388 */ /* 0x0207e40000000c00 */
.L_x_5067:
[----:B------:R-:W-:Y:S05]  /*14cf0*/  BSYNC B1 ;  /* 0x0000000000017941 */ /* 0x000fea0003800000 */
.L_x_5066:
        /* <DEDUP_REMOVED lines=94> */
.L_x_5071:
[----:B------:R-:W-:Y:S05]  /*152e0*/  BSYNC B0 ;  /* 0x0000000000007941 */ /* 0x000fea0003800000 */
.L_x_5070:
[----:B-----5:R3:W-:Y:S02]  /*152f0*/  STS.128 [R239+0x6800], R4 ;  /* 0x00680004ef007388 */ /* 0x0207e40000000c00 */
.L_x_5057:
[----:B------:R-:W-:Y:S05]  /*15300*/  BSYNC B2 ;  /* 0x0000000000027941 */ /* 0x000fea0003800000 */
.L_x_5056:
        /* <DEDUP_REMOVED lines=99> */
.L_x_5077:
[----:B------:R-:W-:Y:S05]  /*15940*/  BSYNC B0 ;  /* 0x0000000000007941 */ /* 0x000fea0003800000 */
.L_x_5076:
[----:B-----5:R3:W-:Y:S02]  /*15950*/  STS.128 [R239+0x1000], R4 ;  /* 0x00100004ef007388 */ /* 0x0207e40000000c00 */
.L_x_5075:
[----:B------:R-:W-:Y:S05]  /*15960*/  BSYNC B1 ;  /* 0x0000000000017941 */ /* 0x000fea0003800000 */
.L_x_5074:
        /* <DEDUP_REMOVED lines=94> */
.L_x_5081:
[----:B------:R-:W-:Y:S05]  /*15f50*/  BSYNC B0 ;  /* 0x0000000000007941 */ /* 0x000fea0003800000 */
.L_x_5080:
[----:B-----5:R3:W-:Y:S02]  /*15f60*/  STS.128 [R239+0x3000], R4 ;  /* 0x00300004ef007388 */ /* 0x0207e40000000c00 */
.L_x_5079:
[----:B------:R-:W-:Y:S05]  /*15f70*/  BSYNC B1 ;  /* 0x0000000000017941 */ /* 0x000fea0003800000 */
.L_x_5078:
        /* <DEDUP_REMOVED lines=94> */
.L_x_5085:
[----:B------:R-:W-:Y:S05]  /*16560*/  BSYNC B0 ;  /* 0x0000000000007941 */ /* 0x000fea0003800000 */
.L_x_5084:
[----:B-----5:R3:W-:Y:S02]  /*16570*/  STS.128 [R239+0x5000], R4 ;  /* 0x00500004ef007388 */ /* 0x0207e40000000c00 */
.L_x_5083:
[----:B------:R-:W-:Y:S05]  /*16580*/  BSYNC B1 ;  /* 0x0000000000017941 */ /* 0x000fea0003800000 */
.L_x_5082:
        /* <DEDUP_REMOVED lines=94> */
.L_x_5087:
[----:B------:R-:W-:Y:S05]  /*16b70*/  BSYNC B0 ;  /* 0x0000000000007941 */ /* 0x000fea0003800000 */
.L_x_5086:
[----:B-----5:R3:W-:Y:S02]  /*16b80*/  STS.128 [R239+0x7000], R4 ;  /* 0x00700004ef007388 */ /* 0x0207e40000000c00 */
.L_x_5073:
[----:B------:R-:W-:Y:S05]  /*16b90*/  BSYNC B2 ;  /* 0x0000000000027941 */ /* 0x000fea0003800000 */
.L_x_5072:
        /* <DEDUP_REMOVED lines=99> */
.L_x_5091:
[----:B------:R-:W-:Y:S05]  /*171d0*/  BSYNC B0 ;  /* 0x0000000000007941 */ /* 0x000fea0003800000 */
.L_x_5090:
[----:B-----5:R3:W-:Y:S02]  /*171e0*/  STS.128 [R239+0x1800], R4 ;  /* 0x00180004ef007388 */ /* 0x0207e40000000c00 */
.L_x_5089:
[----:B------:R-:W-:Y:S05]  /*171f0*/  BSYNC B1 ;  /* 0x0000000000017941 */ /* 0x000fea0003800000 */
.L_x_5088:
        /* <DEDUP_REMOVED lines=95> */
.L_x_5095:
[----:B------:R-:W-:Y:S05]  /*177f0*/  BSYNC B0 ;  /* 0x0000000000007941 */ /* 0x000fea0003800000 */
.L_x_5094:
[----:B-----5:R3:W-:Y:S02]  /*17800*/  STS.128 [R239+0x3800], R4 ;  /* 0x00380004ef007388 */ /* 0x0207e40000000c00 */
.L_x_5093:
[----:B------:R-:W-:Y:S05]  /*17810*/  BSYNC B1 ;  /* 0x0000000000017941 */ /* 0x000fea0003800000 */
.L_x_5092:
        /* <DEDUP_REMOVED lines=95> */
.L_x_5099:
[----:B------:R-:W-:Y:S05]  /*17e10*/  BSYNC B0 ;  /* 0x0000000000007941 */ /* 0x000fea0003800000 */
.L_x_5098:
[----:B-----5:R3:W-:Y:S02]  /*17e20*/  STS.128 [R239+0x5800], R4 ;  /* 0x00580004ef007388 */ /* 0x0207e40000000c00 */
.L_x_5097:
[----:B------:R-:W-:Y:S05]  /*17e30*/  BSYNC B1 ;  /* 0x0000000000017941 */ /* 0x000fea0003800000 */
.L_x_5096:
        /* <DEDUP_REMOVED lines=97> */
.L_x_5101:
[----:B------:R-:W-:Y:S05]  /*18450*/  BSYNC B0 ;  /* 0x0000000000007941 */ /* 0x000fea0003800000 */
.L_x_5100:
[----:B-----5:R3:W-:Y:S01]  /*18460*/  STS.128 [R239+0x7800], R4 ;  /* 0x00780004ef007388 */ /* 0x0207e20000000c00 */
[----:B------:R-:W-:Y:S05]  /*18470*/  BRA `(.L_x_5025) ;  /* 0x0000000800587947 */ /* 0x000fea0003800000 */
.L_x_4975:
        /* <DEDUP_REMOVED lines=42> */
.L_x_5103:
[----:B------:R-:W-:Y:S05]  /*18720*/  BSYNC B0 ;  /* 0x0000000000007941 */ /* 0x000fea0003800000 */
.L_x_5102:
        /* <DEDUP_REMOVED lines=35> */
.L_x_5105:
[----:B------:R-:W-:Y:S05]  /*18960*/  BSYNC B0 ;  /* 0x0000000000007941 */ /* 0x000fea0003800000 */
.L_x_5104:
        /* <DEDUP_REMOVED lines=34> */
.L_x_5107:
[----:B------:R-:W-:Y:S05]  /*18b90*/  BSYNC B0 ;  /* 0x0000000000007941 */ /* 0x000fea0003800000 */
.L_x_5106:
        /* <DEDUP_REMOVED lines=36> */
.L_x_5025:
[----:B------:R-:W-:Y:S05]  /*18de0*/  BSYNC B3 ;  /* 0x0000000000037941 */ /* 0x000fea0003800000 */
.L_x_4974:
        /* <DEDUP_REMOVED lines=41> */
.L_x_5109:
[----:B------:R-:W-:Y:S05]  /*19080*/  BSYNC B0 ;  /* 0x0000000000007941 */ /* 0x000fea0003800000 */
.L_x_5108:
[----:B------:R-:W-:Y:S04]  /*19090*/  BSSY B0, `(.L_x_5110) ;  /* 0x0000025000007945 */ /* 0x000fe80003800000 */
[----:B------:R-:W-:Y:S05]  /*190a0*/  @P5 BRA `(.L_x_5111) ;  /* 0x00000000008c5947 */ /* 0x000fea0003800000 */
[C---:B------:R-:W-:Y:S02]  /*190b0*/  LOP3.LUT R0, R246.reuse, 0x1, RZ, 0xc0, !PT ;  /* 0x00000001f6007812 */ /* 0x040fe400078ec0ff */
[----:B------:R-:W-:Y:S02]  /*190c0*/  LOP3.LUT P5, RZ, R246, 0x2, RZ, 0xc0, !PT ;  /* 0x00000002f6ff7812 */ /* 0x000fe400078ac0ff */
        /* <DEDUP_REMOVED lines=33> */
.L_x_5111:
[----:B------:R-:W-:Y:S05]  /*192e0*/  BSYNC B0 ;  /* 0x0000000000007941 */ /* 0x000fea0003800000 */
.L_x_5110:
[----:B------:R-:W-:Y:S04]  /*192f0*/  BSSY B0, `(.L_x_5112) ;  /* 0x0000027000007945 */ /* 0x000fe80003800000 */
[----:B------:R-:W-:Y:S05]  /*19300*/  @P4 BRA `(.L_x_5113) ;  /* 0x0000000000944947 */ /* 0x000fea0003800000 */
[----:B------:R-:W-:Y:S01]  /*19310*/  LOP3.LUT R0, R246, 0x1, RZ, 0xc0, !PT ;  /* 0x00000001f6007812 */ /* 0x000fe200078ec0ff */
[----:B-1234-:R-:W-:Y:S01]  /*19320*/  IMAD.SHL.U32 R2, R118, 0x20, RZ ;  /* 0x0000002076027824 */ /* 0x01efe200078e00ff */
[----:B------:R-:W-:Y:S02]  /*19330*/  LOP3.LUT P5, RZ, R246, 0x2, RZ, 0xc0, !PT ;  /* 0x00000002f6ff7812 */ /* 0x000fe400078ac0ff */
        /* <DEDUP_REMOVED lines=34> */
.L_x_5113:
[----:B------:R-:W-:Y:S05]  /*19560*/  BSYNC B0 ;  /* 0x0000000000007941 */ /* 0x000fea0003800000 */
.L_x_5112:
        /* <DEDUP_REMOVED lines=43> */
.L_x_5115:
[----:B------:R-:W-:Y:S05]  /*19820*/  BSYNC B0 ;  /* 0x0000000000007941 */ /* 0x000fea0003800000 */
.L_x_5114:
        /* <DEDUP_REMOVED lines=57> */
.L_x_5117:
[----:B------:R-:W-:Y:S05]  /*19bc0*/  BSYNC B0 ;  /* 0x0000000000007941 */ /* 0x000fea0003800000 */
.L_x_5116:
[----:B------:R4:W-:Y:S01]  /*19bd0*/  @P6 STS.128 [R239+0x10800], RZ ;  /* 0x010800ffef006388 */ /* 0x0009e20000000c00 */
[----:B------:R-:W-:Y:S03]  /*19be0*/  BSSY B0, `(.L_x_5118) ;  /* 0x000002a000007945 */ /* 0x000fe60003800000 */
[----:B------:R4:W-:Y:S04]  /*19bf0*/  @P6 STS.128 [R239+0x12800], RZ ;  /* 0x012800ffef006388 */ /* 0x0009e80000000c00 */
[----:B------:R4:W-:Y:S04]  /*19c00*/  @P6 STS.128 [R239+0x14800], RZ ;  /* 0x014800ffef006388 */ /* 0x0009e80000000c00 */
[----:B------:R4:W-:Y:S01]  /*19c10*/  @P6 STS.128 [R239+0x16800], RZ ;  /* 0x016800ffef006388 */ /* 0x0009e20000000c00 */
[----:B------:R-:W-:Y:S05]  /*19c20*/  @P6 BRA `(.L_x_5119) ;  /* 0x0000000000946947 */ /* 0x000fea0003800000 */
[----:B-1-3--:R-:W3:Y:S04]  /*19c30*/  LDL R3, [R1] ;  /* 0x0000000001037983 */ /* 0x00aee80000100800 */
[----:B------:R-:W2:Y:S01]  /*19c40*/  LDL R2, [R1+0x8] ;  /* 0x0000080001027983 */ /* 0x000ea20000100800 */
[C---:B------:R-:W-:Y:S02]  /*19c50*/  LOP3.LUT R0, R246.reuse, 0x1, RZ, 0xc0, !PT ;  /* 0x00000001f6007812 */ /* 0x040fe400078ec0ff */
[----:B------:R-:W-:Y:S02]  /*19c60*/  LOP3.LUT P5, RZ, R246, 0x2, RZ, 0xc0, !PT ;  /* 0x00000002f6ff7812 */ /* 0x000fe400078ac0ff */
[----:B------:R-:W-:Y:S02]  /*19c70*/  ISETP.NE.U32.AND P6, PT, R0, 0x1, PT ;  /* 0x000000010000780c */ /* 0x000fe40003fc5070 */
[----:B------:R-:W-:-:S11]  /*19c80*/  LOP3.LUT P3, RZ, R246, 0x4, RZ, 0xc0, !PT ;  /* 0x00000004f6ff7812 */ /* 0x000fd6000786c0ff */
[C---:B---3--:R-:W-:Y:S02]  /*19c90*/  @!P6 LEA R8, P2, R3.reuse, R245, 0x1 ;  /* 0x000000f50308e211 */ /* 0x048fe400078408ff */
[C---:B------:R-:W-:Y:S02]  /*19ca0*/  IADD3 R0, P1, R3.reuse, R168, RZ ;  /* 0x000000a803007210 */ /* 0x040fe40007f3e0ff */
[----:B--2---:R-:W-:Y:S02]  /*19cb0*/  @!P6 LEA.HI.X R9, R3, R244, R2, 0x1, P2 ;  /* 0x000000f40309e211 */ /* 0x004fe400010f0c02 */
[----:B------:R-:W-:Y:S01]  /*19cc0*/  LOP3.LUT P2, RZ, R246, 0x8, RZ, 0xc0, !PT ;  /* 0x00000008f6ff7812 */ /* 0x000fe2000784c0ff */
[----:B------:R-:W-:Y:S01]  /*19cd0*/  IMAD.X R3, R2, 0x1, R167, P1 ;  /* 0x0000000102037824 */ /* 0x000fe200008e06a7 */
[CC--:B------:R-:W-:Y:S01]  /*19ce0*/  @P5 LEA R6, P1, R0.reuse, R158.reuse, 0x1 ;  /* 0x0000009e00065211 */ /* 0x0c0fe200078208ff */
[----:B------:R-:W-:Y:S01]  /*19cf0*/  @!PT LDS RZ, [RZ] ;  /* 0x00000000fffff984 */ /* 0x000fe20000000800 */
[----:B------:R-:W-:Y:S01]  /*19d00*/  @!PT LDS RZ, [RZ] ;  /* 0x00000000fffff984 */ /* 0x000fe20000000800 */
[----:B------:R-:W-:Y:S01]  /*19d10*/  @!PT LDS RZ, [RZ] ;  /* 0x00000000fffff984 */ /* 0x000fe20000000800 */
[----:B------:R1:W-:Y:S03]  /*19d20*/  @!P6 LDGSTS.E.BYPASS.LTC128B.128 [R239+0x10800], desc[UR6][R8.64] ;  /* 0x1080000008efefae */ /* 0x0003e6000b901d46 */
[C---:B------:R-:W-:Y:S01]  /*19d30*/  @P5 LEA.HI.X R7, R0.reuse, R159, R3, 0x1, P1 ;  /* 0x0000009f00075211 */ /* 0x040fe200008f0c03 */
[----:B------:R1:W-:Y:S01]  /*19d40*/  @P6 STS.128 [R239+0x10800], RZ ;  /* 0x010800ffef006388 */ /* 0x0003e20000000c00 */
[----:B------:R-:W-:-:S03]  /*19d50*/  @P3 LEA R4, P1, R0, R158, 0x1 ;  /* 0x0000009e00043211 */ /* 0x000fc600078208ff */
[----:B------:R-:W-:Y:S01]  /*19d60*/  @!PT LDS RZ, [RZ] ;  /* 0x00000000fffff984 */ /* 0x000fe20000000800 */
[----:B------:R-:W-:Y:S01]  /*19d70*/  @!PT LDS RZ, [RZ] ;  /* 0x00000000fffff984 */ /* 0x000fe20000000800 */
[----:B------:R-:W-:Y:S01]  /*19d80*/  @!PT LDS RZ, [RZ] ;  /* 0x00000000fffff984 */ /* 0x000fe20000000800 */
[----:B------:R1:W-:Y:S01]  /*19d90*/  @P5 LDGSTS.E.BYPASS.LTC128B.128 [R239+0x12800], desc[UR6][R6.64+0x80] ;  /* 0x1280008006ef5fae */ /* 0x0003e2000b901d46 */
[CCC-:B------:R-:W-:Y:S02]  /*19da0*/  @P3 LEA.HI.X R5, R0.reuse, R159.reuse, R3.reuse, 0x1, P1 ;  /* 0x0000009f00053211 */ /* 0x1c0fe400008f0c03 */
[C---:B------:R-:W-:Y:S01]  /*19db0*/  @P2 LEA R2, P1, R0.reuse, R158, 0x1 ;  /* 0x0000009e00022211 */ /* 0x040fe200078208ff */
[----:B------:R1:W-:Y:S03]  /*19dc0*/  @!P5 STS.128 [R239+0x12800], RZ ;  /* 0x012800ffef00d388 */ /* 0x0003e60000000c00 */
[----:B------:R-:W-:Y:S01]  /*19dd0*/  @P2 LEA.HI.X R3, R0, R159, R3, 0x1, P1 ;  /* 0x0000009f00032211 */ /* 0x000fe200008f0c03 */
        /* <DEDUP_REMOVED lines=10> */
.L_x_5119:
[----:B------:R-:W-:Y:S05]  /*19e80*/  BSYNC B0 ;  /* 0x0000000000007941 */ /* 0x000fea0003800000 */
.L_x_5118:
[----:B------:R1:W-:Y:S01]  /*19e90*/  @P4 STS.128 [R239+0x11000], RZ ;  /* 0x011000ffef004388 */ /* 0x0003e20000000c00 */
[----:B------:R-:W-:Y:S03]  /*19ea0*/  BSSY B0, `(.L_x_5120) ;  /* 0x000002a000007945 */ /* 0x000fe60003800000 */
[----:B------:R1:W-:Y:S04]  /*19eb0*/  @P4 STS.128 [R239+0x13000], RZ ;  /* 0x013000ffef004388 */ /* 0x0003e80000000c00 */
[----:B------:R1:W-:Y:S04]  /*19ec0*/  @P4 STS.128 [R239+0x15000], RZ ;  /* 0x015000ffef004388 */ /* 0x0003e80000000c00 */
[----:B------:R1:W-:Y:S01]  /*19ed0*/  @P4 STS.128 [R239+0x17000], RZ ;  /* 0x017000ffef004388 */ /* 0x0003e20000000c00 */
[----:B------:R-:W-:Y:S05]  /*19ee0*/  @P4 BRA `(.L_x_5121) ;  /* 0x0000000000944947 */ /* 0x000fea0003800000 */
[----:B-1----:R-:W-:Y:S01]  /*19ef0*/  LOP3.LUT R0, R246, 0x1, RZ, 0xc0, !PT ;  /* 0x00000001f6007812 */ /* 0x002fe200078ec0ff */
[----:B---3--:R-:W-:Y:S01]  /*19f00*/  IMAD.SHL.U32 R2, R162, 0x20, RZ ;  /* 0x00000020a2027824 */ /* 0x008fe200078e00ff */
        /* <DEDUP_REMOVED lines=35> */
.L_x_5121:
[----:B------:R-:W-:Y:S05]  /*1a140*/  BSYNC B0 ;  /* 0x0000000000007941 */ /* 0x000fea0003800000 */
.L_x_5120:
        /* <DEDUP_REMOVED lines=52> */
.L_x_5124:
[----:B------:R2:W-:Y:S02]  /*1a490*/  STS.128 [R239+0x17800], RZ ;  /* 0x017800ffef007388 */ /* 0x0005e40000000c00 */
.L_x_5123:
[----:B------:R-:W-:Y:S05]  /*1a4a0*/  BSYNC B0 ;  /* 0x0000000000007941 */ /* 0x000fea0003800000 */
.L_x_5122:
[C---:B------:R-:W-:Y:S01]  /*1a4b0*/  IMAD.SHL.U32 R0, R174.reuse, 0x40, RZ ;  /* 0x00000040ae007824 */ /* 0x040fe200078e00ff */
[----:B------:R-:W-:Y:S01]  /*1a4c0*/  R2P PR, R174, 0x6 ;  /* 0x00000006ae007804 */ /* 0x000fe20000000000 */
[----:B-1-3--:R-:W-:Y:S01]  /*1a4d0*/  IMAD.SHL.U32 R2, R116, 0x8, RZ ;  /* 0x0000000874027824 */ /* 0x00afe200078e00ff */
[----:B------:R-:W0:Y:S02]  /*1a4e0*/  LDGDEPBAR ;  /* 0x00000000000079af */ /* 0x000e240000000000 */
        /* <DEDUP_REMOVED lines=9> */
[----:B------:R-:W-:Y:S01]  /*1a580*/  IMAD R220, R43, 0x2, R219 ;  /* 0x000000022bdc7824 */ /* 0x000fe200078e02db */
[C---:B------:R-:W-:Y:S02]  /*1a590*/  LEA R222, R39.reuse, R219, 0x1 ;  /* 0x000000db27de7211 */ /* 0x040fe400078e08ff */
[----:B------:R-:W1:Y:S01]  /*1a5a0*/  LDSM.16.M88.4 R16, [R212+0x8000] ;  /* 0x00800000d410783b */ /* 0x000e620000000200 */
[C---:B------:R-:W-:Y:S01]  /*1a5b0*/  IADD3 R0, R212.reuse, 0x8000, RZ ;  /* 0x00008000d4007810 */ /* 0x040fe20007ffe0ff */
[----:B------:R-:W-:Y:S02]  /*1a5c0*/  VIADD R223, R212, 0x8020 ;  /* 0x00008020d4df7836 */ /* 0x000fe40000000000 */
[----:B------:R-:W3:Y:S01]  /*1a5d0*/  LDSM.16.M88.4 R12, [R212+0x8800] ;  /* 0x00880000d40c783b */ /* 0x000ee20000000200 */
[----:B------:R-:W-:-:S02]  /*1a5e0*/  IMAD R221, R39, 0x2, R220 ;  /* 0x0000000227dd7824 */ /* 0x000fc400078e02dc */
[----:B------:R-:W-:Y:S01]  /*1a5f0*/  @P1 VIADD R223, R0, 0xffffffe0 ;  /* 0xffffffe000df1836 */ /* 0x000fe20000000000 */
[----:B------:R-:W5:Y:S01]  /*1a600*/  LDSM.16.M88.4 R20, [R212+0x9000] ;  /* 0x00900000d414783b */ /* 0x000f620000000200 */
[----:B------:R-:W-:-:S03]  /*1a610*/  IMAD.MOV.U32 R0, RZ, RZ, 0x40 ;  /* 0x00000040ff007424 */ /* 0x000fc600078e00ff */
[----:B------:R-:W-:Y:S02]  /*1a620*/  LDSM.16.M88.4 R8, [R220] ;  /* 0x00000000dc08783b */ /* 0x000fe40000000200 */
[----:B------:R-:W-:Y:S02]  /*1a630*/  SEL R0, R0, 0xffffffc0, !P2 ;  /* 0xffffffc000007807 */ /* 0x000fe40005000000 */
[----:B------:R-:W4:Y:S03]  /*1a640*/  LDSM.16.M88.4 R48, [R223] ;  /* 0x00000000df30783b */ /* 0x000f260000000200 */
[----:B------:R-:W-:Y:S01]  /*1a650*/  IMAD.IADD R218, R212, 0x1, R0 ;  /* 0x00000001d4da7824 */ /* 0x000fe200078e0200 */
[----:B------:R-:W2:Y:S01]  /*1a660*/  LDSM.16.M88.4 R52, [R212+0x9800] ;  /* 0x00980000d434783b */ /* 0x000ea20000000200 */
[----:B------:R-:W-:-:S03]  /*1a670*/  IMAD.IADD R217, R0, 0x1, R223 ;  /* 0x0000000100d97824 */ /* 0x000fc600078e02df */
[----:B------:R-:W2:Y:S04]  /*1a680*/  LDSM.16.M88.4 R60, [R223+0x800] ;  /* 0x00080000df3c783b */ /* 0x000ea80000000200 */
[----:B------:R-:W2:Y:S04]  /*1a690*/  LDSM.16.M88.4 R68, [R223+0x1000] ;  /* 0x00100000df44783b */ /* 0x000ea80000000200 */
[----:B------:R-:W-:Y:S04]  /*1a6a0*/  LDSM.16.M88.4 R96, [R218+0x8000] ;  /* 0x00800000da60783b */ /* 0x000fe80000000200 */
[----:B------:R-:W-:Y:S01]  /*1a6b0*/  LDSM.16.M88.4 R84, [R223+0x1800] ;  /* 0x00180000df54783b */ /* 0x000fe20000000200 */
[C---:B-1----:R-:W-:Y:S03]  /*1a6c0*/  HMMA.16816.F32 R44, R4.reuse, R16, RZ ;  /* 0x00000010042c723c */ /* 0x042fe600000018ff */
[----:B------:R-:W-:Y:S04]  /*1a6d0*/  LDSM.16.M88.4 R92, [R218+0x8800] ;  /* 0x00880000da5c783b */ /* 0x000fe80000000200 */
[----:B------:R-:W-:Y:S01]  /*1a6e0*/  LDSM.16.M88.4 R88, [R218+0x9000] ;  /* 0x00900000da58783b */ /* 0x000fe20000000200 */
[C---:B------:R-:W-:Y:S03]  /*1a6f0*/  HMMA.16816.F32 R24, R4.reuse, R18, RZ ;  /* 0x000000120418723c */ /* 0x040fe600000018ff */
[----:B------:R-:W1:Y:S03]  /*1a700*/  LDSM.16.M88.4 R16, [R222] ;  /* 0x00000000de10783b */ /* 0x000e660000000200 */
[C---:B---3--:R-:W-:Y:S01]  /*1a710*/  HMMA.16816.F32 R32, R4.reuse, R12, RZ ;  /* 0x0000000c0420723c */ /* 0x048fe200000018ff */
[----:B------:R-:W-:Y:S04]  /*1a720*/  LDSM.16.M88.4 R100, [R217] ;  /* 0x00000000d964783b */ /* 0x000fe80000000200 */
[----:B------:R-:W3:Y:S01]  /*1a730*/  LD.E R0, desc[UR6][R28.64+0x18c] ;  /* 0x00018c061c007980 */ /* 0x000ee2000c101900 */
[C---:B-----5:R-:W-:Y:S06]  /*1a740*/  HMMA.16816.F32 R56, R4.reuse, R20, RZ ;  /* 0x000000140438723c */ /* 0x060fec00000018ff */
[C---:B------:R-:W-:Y:S06]  /*1a750*/  HMMA.16816.F32 R12, R4.reuse, R14, RZ ;  /* 0x0000000e040c723c */ /* 0x040fec00000018ff */
[----:B------:R-:W-:Y:S06]  /*1a760*/  HMMA.16816.F32 R64, R4, R22, RZ ;  /* 0x000000160440723c */ /* 0x000fec00000018ff */
[----:B----4-:R-:W-:Y:S06]  /*1a770*/  HMMA.16816.F32 R72, R8, R48, R44 ;  /* 0x000000300848723c */ /* 0x010fec000000182c */
[C---:B--2---:R-:W-:Y:S06]  /*1a780*/  HMMA.16816.F32 R76, R4.reuse, R52, RZ ;  /* 0x00000034044c723c */ /* 0x044fec00000018ff */
[----:B------:R-:W-:Y:S06]  /*1a790*/  HMMA.16816.F32 R80, R4, R54, RZ ;  /* 0x000000360450723c */ /* 0x000fec00000018ff */
[C---:B------:R-:W-:Y:S06]  /*1a7a0*/  HMMA.16816.F32 R4, R8.reuse, R60, R32 ;  /* 0x0000003c0804723c */ /* 0x040fec0000001820 */
[C---:B------:R-:W-:Y:S01]  /*1a7b0*/  HMMA.16816.F32 R32, R8.reuse, R68, R56 ;  /* 0x000000440820723c */ /* 0x040fe20000001838 */
[----:B------:R-:W2:Y:S05]  /*1a7c0*/  LDSM.16.M88.4 R56, [R218+0x9800] ;  /* 0x00980000da38783b */ /* 0x000eaa0000000200 */
[C---:B------:R-:W-:Y:S06]  /*1a7d0*/  HMMA.16816.F32 R20, R8.reuse, R50, R24 ;  /* 0x000000320814723c */ /* 0x040fec0000001818 */
[C---:B------:R-:W-:Y:S01]  /*1a7e0*/  HMMA.16816.F32 R24, R8.reuse, R62, R12 ;  /* 0x0000003e0818723c */ /* 0x040fe2000000180c */
[----:B------:R-:W4:Y:S05]  /*1a7f0*/  LDSM.16.M88.4 R12, [R221] ;  /* 0x00000000dd0c783b */ /* 0x000f2a0000000200 */
[----:B------:R-:W-:Y:S01]  /*1a800*/  HMMA.16816.F32 R44, R8, R70, R64 ;  /* 0x00000046082c723c */ /* 0x000fe20000001840 */
[----:B------:R-:W-:Y:S05]  /*1a810*/  LDSM.16.M88.4 R68, [R217+0x1000] ;  /* 0x00100000d944783b */ /* 0x000fea0000000200 */
[----:B-1----:R-:W-:Y:S01]  /*1a820*/  HMMA.16816.F32 R64, R16, R96, R72 ;  /* 0x000000601040723c */ /* 0x002fe20000001848 */
[----:B------:R-:W1:Y:S05]  /*1a830*/  LDSM.16.M88.4 R72, [R217+0x800] ;  /* 0x00080000d948783b */ /* 0x000e6a0000000200 */
[C---:B------:R-:W-:Y:S01]  /*1a840*/  HMMA.16816.F32 R52, R8.reuse, R84, R76 ;  /* 0x000000540834723c */ /* 0x040fe2000000184c */
[----:B------:R-:W5:Y:S05]  /*1a850*/  LDSM.16.M88.4 R76, [R217+0x1800] ;  /* 0x00180000d94c783b */ /* 0x000f6a0000000200 */
[----:B------:R-:W-:Y:S01]  /*1a860*/  HMMA.16816.F32 R60, R8, R86, R80 ;  /* 0x00000056083c723c */ /* 0x000fe20000001850 */
[----:B------:R-:W-:Y:S04]  /*1a870*/  LDSM.16.M88.4 R8, [R219+0x2000] ;  /* 0x00200000db08783b */ /* 0x000fe80000000200 */
[----:B------:R-:W5:Y:S01]  /*1a880*/  LDSM.16.M88.4 R84, [R212+0xa000] ;  /* 0x00a00000d454783b */ /* 0x000f620000000200 */
[C---:B------:R-:W-:Y:S03]  /*1a890*/  HMMA.16816.F32 R48, R16.reuse, R98, R20 ;  /* 0x000000621030723c */ /* 0x040fe60000001814 */
[----:B------:R-:W5:Y:S03]  /*1a8a0*/  LDSM.16.M88.4 R80, [R212+0xa800] ;  /* 0x00a80000d450783b */ /* 0x000f660000000200 */
[C---:B------:R-:W-:Y:S01]  /*1a8b0*/  HMMA.16816.F32 R20, R16.reuse, R92, R4 ;  /* 0x0000005c1014723c */ /* 0x040fe20000001804 */
[----:B------:R-:W-:Y:S05]  /*1a8c0*/  LDSM.16.M88.4 R96, [R223+0x2000] ;  /* 0x00200000df60783b */ /* 0x000fea0000000200 */
[C---:B------:R-:W-:Y:S01]  /*1a8d0*/  HMMA.16816.F32 R4, R16.reuse, R94, R24 ;  /* 0x0000005e1004723c */ /* 0x040fe20000001818 */
[----:B------:R-:W-:Y:S05]  /*1a8e0*/  LDSM.16.M88.4 R92, [R212+0xb800] ;  /* 0x00b80000d45c783b */ /* 0x000fea0000000200 */
[C---:B------:R-:W-:Y:S06]  /*1a8f0*/  HMMA.16816.F32 R24, R16.reuse, R88, R32 ;  /* 0x000000581018723c */ /* 0x040fec0000001820 */
[C---:B------:R-:W-:Y:S01]  /*1a900*/  HMMA.16816.F32 R32, R16.reuse, R90, R44 ;  /* 0x0000005a1020723c */ /* 0x040fe2000000182c */
[----:B------:R-:W5:Y:S05]  /*1a910*/  LDSM.16.M88.4 R88, [R212+0xb000] ;  /* 0x00b00000d458783b */ /* 0x000f6a0000000200 */
[C---:B--2---:R-:W-:Y:S06]  /*1a920*/  HMMA.16816.F32 R44, R16.reuse, R56, R52 ;  /* 0x00000038102c723c */ /* 0x044fec0000001834 */
[----:B------:R-:W-:Y:S06]  /*1a930*/  HMMA.16816.F32 R60, R16, R58, R60 ;  /* 0x0000003a103c723c */ /* 0x000fec000000183c */
[C---:B----4-:R-:W-:Y:S06]  /*1a940*/  HMMA.16816.F32 R56, R12.reuse, R102, R48 ;  /* 0x000000660c38723c */ /* 0x050fec0000001830 */
[C---:B------:R-:W-:Y:S01]  /*1a950*/  HMMA.16816.F32 R64, R12.reuse, R100, R64 ;  /* 0x000000640c40723c */ /* 0x040fe20000001840 */
[----:B------:R-:W-:Y:S05]  /*1a960*/  LDSM.16.M88.4 R100, [R217+0x2000] ;  /* 0x00200000d964783b */ /* 0x000fea0000000200 */
[C---:B-1----:R-:W-:Y:S06]  /*1a970*/  HMMA.16816.F32 R52, R12.reuse, R72, R20 ;  /* 0x000000480c34723c */ /* 0x042fec0000001814 */
[C---:B------:R-:W-:Y:S01]  /*1a980*/  HMMA.16816.F32 R20, R12.reuse, R74, R4 ;  /* 0x0000004a0c14723c */ /* 0x040fe20000001804 */
[----:B------:R-:W1:Y:S04]  /*1a990*/  LDSM.16.M88.4 R4, [R220+0x2000] ;  /* 0x00200000dc04783b */ /* 0x000e680000000200 */
[----:B------:R-:W2:Y:S01]  /*1a9a0*/  LDSM.16.M88.4 R72, [R223+0x2800] ;  /* 0x00280000df48783b */ /* 0x000ea20000000200 */
[C---:B------:R-:W-:Y:S06]  /*1a9b0*/  HMMA.16816.F32 R16, R12.reuse, R68, R24 ;  /* 0x000000440c10723c */ /* 0x040fec0000001818 */
[C---:B------:R-:W-:Y:S01]  /*1a9c0*/  HMMA.16816.F32 R32, R12.reuse, R70, R32 ;  /* 0x000000460c20723c */ /* 0x040fe20000001820 */
[----:B------:R-:W4:Y:S05]  /*1a9d0*/  LDSM.16.M88.4 R68, [R223+0x3000] ;  /* 0x00300000df44783b */ /* 0x000f2a0000000200 */
[C---:B-----5:R-:W-:Y:S06]  /*1a9e0*/  HMMA.16816.F32 R44, R12.reuse, R76, R44 ;  /* 0x0000004c0c2c723c */ /* 0x060fec000000182c */
[----:B------:R-:W-:Y:S01]  /*1a9f0*/  HMMA.16816.F32 R48, R12, R78, R60 ;  /* 0x0000004e0c30723c */ /* 0x000fe2000000183c */
[----:B------:R-:W5:Y:S05]  /*1aa00*/  LDSM.16.M88.4 R76, [R223+0x3800] ;  /* 0x00380000df4c783b */ /* 0x000f6a0000000200 */
[C---:B------:R-:W-:Y:S06]  /*1aa10*/  HMMA.16816.F32 R60, R8.reuse, R86, R56 ;  /* 0x00000056083c723c */ /* 0x040fec0000001838 */
[C---:B------:R-:W-:Y:S01]  /*1aa20*/  HMMA.16816.F32 R64, R8.reuse, R84, R64 ;  /* 0x000000540840723c */ /* 0x040fe20000001840 */
[----:B------:R-:W-:Y:S05]  /*1aa30*/  LDSM.16.M88.4 R84, [R218+0xa000] ;  /* 0x00a00000da54783b */ /* 0x000fea0000000200 */
[C---:B------:R-:W-:Y:S06]  /*1aa40*/  HMMA.16816.F32 R56, R8.reuse, R80, R52 ;  /* 0x000000500838723c */ /* 0x040fec0000001834 */
[C---:B------:R-:W-:Y:S01]  /*1aa50*/  HMMA.16816.F32 R52, R8.reuse, R82, R20 ;  /* 0x000000520834723c */ /* 0x040fe20000001814 */
[----:B------:R-:W-:Y:S05]  /*1aa60*/  LDSM.16.M88.4 R80, [R218+0xa800] ;  /* 0x00a80000da50783b */ /* 0x000fea0000000200 */
[C---:B------:R-:W-:Y:S01]  /*1aa70*/  HMMA.16816.F32 R24, R8.reuse, R88, R16 ;  /* 0x000000580818723c */ /* 0x040fe20000001810 */
[----:B------:R-:W5:Y:S05]  /*1aa80*/  LDSM.16.M88.4 R16, [R222+0x2000] ;  /* 0x00200000de10783b */ /* 0x000f6a0000000200 */
[C---:B------:R-:W-:Y:S01]  /*1aa90*/  HMMA.16816.F32 R20, R8.reuse, R90, R32 ;  /* 0x0000005a0814723c */ /* 0x040fe20000001820 */
[----:B------:R-:W-:Y:S05]  /*1aaa0*/  LDSM.16.M88.4 R88, [R218+0xb800] ;  /* 0x00b80000da58783b */ /* 0x000fea0000000200 */
[C---:B------:R-:W-:Y:S06]  /*1aab0*/  HMMA.16816.F32 R12, R8.reuse, R92, R44 ;  /* 0x0000005c080c723c */ /* 0x040fec000000182c */
[----:B------:R-:W-:Y:S01]  /*1aac0*/  HMMA.16816.F32 R32, R8, R94, R48 ;  /* 0x0000005e0820723c */ /* 0x000fe20000001830 */
[----:B------:R-:W5:Y:S05]  /*1aad0*/  LDSM.16.M88.4 R92, [R218+0xb000] ;  /* 0x00b00000da5c783b */ /* 0x000f6a0000000200 */
[C---:B-1----:R-:W-:Y:S06]  /*1aae0*/  HMMA.16816.F32 R44, R4.reuse, R96, R64 ;  /* 0x00000060042c723c */ /* 0x042fec0000001840 */
[C---:B--2---:R-:W-:Y:S06]  /*1aaf0*/  HMMA.16816.F32 R56, R4.reuse, R72, R56 ;  /* 0x000000480438723c */ /* 0x044fec0000001838 */
[C---:B------:R-:W-:Y:S01]  /*1ab00*/  HMMA.16816.F32 R48, R4.reuse, R74, R52 ;  /* 0x0000004a0430723c */ /* 0x040fe20000001834 */
[----:B------:R-:W-:Y:S05]  /*1ab10*/  LDSM.16.M88.4 R72, [R217+0x2800] ;  /* 0x00280000d948783b */ /* 0x000fea0000000200 */
[C---:B------:R-:W-:Y:S01]  /*1ab20*/  HMMA.16816.F32 R60, R4.reuse, R98, R60 ;  /* 0x00000062043c723c */ /* 0x040fe2000000183c */
[----:B------:R-:W-:Y:S05]  /*1ab30*/  LDSM.16.M88.4 R96, [R212+0xc000] ;  /* 0x00c00000d460783b */ /* 0x000fea0000000200 */
[C---:B----4-:R-:W-:Y:S06]  /*1ab40*/  HMMA.16816.F32 R20, R4.reuse, R70, R20 ;  /* 0x000000460414723c */ /* 0x050fec0000001814 */
[C---:B------:R-:W-:Y:S01]  /*1ab50*/  HMMA.16816.F32 R64, R4.reuse, R68, R24 ;  /* 0x000000440440723c */ /* 0x040fe20000001818 */
[----:B------:R-:W-:Y:S05]  /*1ab60*/  LDSM.16.M88.4 R68, [R217+0x3000] ;  /* 0x00300000d944783b */ /* 0x000fea0000000200 */
[C---:B-----5:R-:W-:Y:S01]  /*1ab70*/  HMMA.16816.F32 R8, R4.reuse, R76, R12 ;  /* 0x0000004c0408723c */ /* 0x060fe2000000180c */
[----:B------:R-:W1:Y:S05]  /*1ab80*/  LDSM.16.M88.4 R12, [R221+0x2000] ;  /* 0x00200000dd0c783b */ /* 0x000e6a0000000200 */
[----:B------:R-:W-:Y:S01]  /*1ab90*/  HMMA.16816.F32 R4, R4, R78, R32 ;  /* 0x0000004e0404723c */ /* 0x000fe20000001820 */
[----:B------:R-:W2:Y:S05]  /*1aba0*/  LDSM.16.M88.4 R76, [R217+0x3800] ;  /* 0x00380000d94c783b */ /* 0x000eaa0000000200 */
[C---:B------:R-:W-:Y:S06]  /*1abb0*/  HMMA.16816.F32 R24, R16.reuse, R84, R44 ;  /* 0x000000541018723c */ /* 0x040fec000000182c */
[C---:B------:R-:W-:Y:S06]  /*1abc0*/  HMMA.16816.F32 R52, R16.reuse, R80, R56 ;  /* 0x000000501034723c */ /* 0x040fec0000001838 */
[C---:B------:R-:W-:Y:S01]  /*1abd0*/  HMMA.16816.F32 R44, R16.reuse, R82, R48 ;  /* 0x00000052102c723c */ /* 0x040fe20000001830 */
[----:B------:R-:W-:Y:S05]  /*1abe0*/  LDSM.16.M88.4 R80, [R223+0x4000] ;  /* 0x00400000df50783b */ /* 0x000fea0000000200 */
[C---:B------:R-:W-:Y:S01]  /*1abf0*/  HMMA.16816.F32 R60, R16.reuse, R86, R60 ;  /* 0x00000056103c723c */ /* 0x040fe2000000183c */
[----:B------:R-:W-:Y:S05]  /*1ac00*/  LDSM.16.M88.4 R84, [R212+0xc800] ;  /* 0x00c80000d454783b */ /* 0x000fea0000000200 */
[C---:B------:R-:W-:Y:S06]  /*1ac10*/  HMMA.16816.F32 R32, R16.reuse, R94, R20 ;  /* 0x0000005e1020723c */ /* 0x040fec0000001814 */
[C---:B------:R-:W-:Y:S01]  /*1ac20*/  HMMA.16816.F32 R64, R16.reuse, R92, R64 ;  /* 0x0000005c1040723c */ /* 0x040fe20000001840 */
[----:B------:R-:W-:Y:S05]  /*1ac30*/  LDSM.16.M88.4 R92, [R212+0xd000] ;  /* 0x00d00000d45c783b */ /* 0x000fea0000000200 */
[C---:B------:R-:W-:Y:S01]  /*1ac40*/  HMMA.16816.F32 R20, R16.reuse, R88, R8 ;  /* 0x000000581014723c */ /* 0x040fe20000001808 */
[----:B------:R-:W4:Y:S05]  /*1ac50*/  LDSM.16.M88.4 R8, [R219+0x4000] ;  /* 0x00400000db08783b */ /* 0x000f2a0000000200 */
[----:B------:R-:W-:Y:S01]  /*1ac60*/  HMMA.16816.F32 R16, R16, R90, R4 ;  /* 0x0000005a1010723c */ /* 0x000fe20000001804 */
[----:B------:R-:W5:Y:S04]  /*1ac70*/  LDSM.16.M88.4 R88, [R212+0xd800] ;  /* 0x00d80000d458783b */ /* 0x000f680000000200 */
[----:B------:R-:W-:Y:S01]  /*1ac80*/  LDSM.16.M88.4 R4, [R220+0x4000] ;  /* 0x00400000dc04783b */ /* 0x000fe20000000200 */
[C---:B-1----:R-:W-:Y:S06]  /*1ac90*/  HMMA.16816.F32 R52, R12.reuse, R72, R52 ;  /* 0x000000480c34723c */ /* 0x042fec0000001834 */
[C---:B------:R-:W-:Y:S01]  /*1aca0*/  HMMA.16816.F32 R48, R12.reuse, R74, R44 ;  /* 0x0000004a0c30723c */ /* 0x040fe2000000182c */
[----:B------:R-:W-:Y:S05]  /*1acb0*/  LDSM.16.M88.4 R72, [R223+0x5800] ;  /* 0x00580000df48783b */ /* 0x000fea0000000200 */
[C---:B------:R-:W-:Y:S06]  /*1acc0*/  HMMA.16816.F32 R24, R12.reuse, R100, R24 ;  /* 0x000000640c18723c */ /* 0x040fec0000001818 */
[C---:B------:R-:W-:Y:S06]  /*1acd0*/  HMMA.16816.F32 R56, R12.reuse, R102, R60 ;  /* 0x000000660c38723c */ /* 0x040fec000000183c */
[C---:B------:R-:W-:Y:S01]  /*1ace0*/  HMMA.16816.F32 R60, R12.reuse, R68, R64 ;  /* 0x000000440c3c723c */ /* 0x040fe20000001840 */
[----:B------:R-:W-:Y:S05]  /*1acf0*/  LDSM.16.M88.4 R64, [R223+0x5000] ;  /* 0x00500000df40783b */ /* 0x000fea0000000200 */
[C---:B------:R-:W-:Y:S01]  /*1ad00*/  HMMA.16816.F32 R44, R12.reuse, R70, R32 ;  /* 0x000000460c2c723c */ /* 0x040fe20000001820 */
[----:B------:R-:W1:Y:S05]  /*1ad10*/  LDSM.16.M88.4 R68, [R223+0x4800] ;  /* 0x00480000df44783b */ /* 0x000e6a0000000200 */
[C---:B--2---:R-:W-:Y:S06]  /*1ad20*/  HMMA.16816.F32 R20, R12.reuse, R76, R20 ;  /* 0x0000004c0c14723c */ /* 0x044fec0000001814 */
[----:B------:R-:W-:Y:S01]  /*1ad30*/  HMMA.16816.F32 R12, R12, R78, R16 ;  /* 0x0000004e0c0c723c */ /* 0x000fe20000001810 */
[----:B------:R-:W-:Y:S04]  /*1ad40*/  LDSM.16.M88.4 R16, [R222+0x4000] ;  /* 0x00400000de10783b */ /* 0x000fe80000000200 */
[----:B------:R-:W-:Y:S01]  /*1ad50*/  LDSM.16.M88.4 R76, [R218+0xd000] ;  /* 0x00d00000da4c783b */ /* 0x000fe20000000200 */
[C---:B----4-:R-:W-:Y:S06]  /*1ad60*/  HMMA.16816.F32 R52, R8.reuse, R84, R52 ;  /* 0x000000540834723c */ /* 0x050fec0000001834 */
[C---:B------:R-:W-:Y:S01]  /*1ad70*/  HMMA.16816.F32 R48, R8.reuse, R86, R48 ;  /* 0x000000560830723c */ /* 0x040fe20000001830 */
[----:B------:R-:W2:Y:S05]  /*1ad80*/  LDSM.16.M88.4 R84, [R218+0xc000] ;  /* 0x00c00000da54783b */ /* 0x000eaa0000000200 */
[C---:B------:R-:W-:Y:S06]  /*1ad90*/  HMMA.16816.F32 R24, R8.reuse, R96, R24 ;  /* 0x000000600818723c */ /* 0x040fec0000001818 */
[C---:B------:R-:W-:Y:S06]  /*1ada0*/  HMMA.16816.F32 R32, R8.reuse, R98, R56 ;  /* 0x000000620820723c */ /* 0x040fec0000001838 */
[C---:B------:R-:W-:Y:S06]  /*1adb0*/  HMMA.16816.F32 R60, R8.reuse, R92, R60 ;  /* 0x0000005c083c723c */ /* 0x040fec000000183c */
[C---:B------:R-:W-:Y:S01]  /*1adc0*/  HMMA.16816.F32 R56, R8.reuse, R94, R44 ;  /* 0x0000005e0838723c */ /* 0x040fe2000000182c */
[----:B------:R-:W-:Y:S05]  /*1add0*/  LDSM.16.M88.4 R92, [R212+0xe000] ;  /* 0x00e00000d45c783b */ /* 0x000fea0000000200 */
[C---:B-----5:R-:W-:Y:S06]  /*1ade0*/  HMMA.16816.F32 R20, R8.reuse, R88, R20 ;  /* 0x000000580814723c */ /* 0x060fec0000001814 */
        /* <DEDUP_REMOVED lines=14> */
[----:B------:R-:W5:Y:S04]  /*1aed0*/  LDSM.16.M88.4 R4, [R221+0x4000] ;  /* 0x00400000dd04783b */ /* 0x000f680000000200 */
[----:B------:R-:W3:Y:S01]  /*1aee0*/  LDSM.16.M88.4 R72, [R217+0x4800] ;  /* 0x00480000d948783b */ /* 0x000ee20000000200 */
[C---:B--2---:R-:W-:Y:S06]  /*1aef0*/  HMMA.16816.F32 R24, R16.reuse, R84, R24 ;  /* 0x000000541018723c */ /* 0x044fec0000001818 */
[C---:B----4-:R-:W-:Y:S06]  /*1af00*/  HMMA.16816.F32 R44, R16.reuse, R12, R44 ;  /* 0x0000000c102c723c */ /* 0x050fec000000182c */
[C---:B------:R-:W-:Y:S01]  /*1af10*/  HMMA.16816.F32 R32, R16.reuse, R86, R32 ;  /* 0x000000561020723c */ /* 0x040fe20000001820 */
[----:B------:R-:W2:Y:S05]  /*1af20*/  LDSM.16.M88.4 R84, [R217+0x5800] ;  /* 0x00580000d954783b */ /* 0x000eaa0000000200 */
[C---:B------:R-:W-:Y:S01]  /*1af30*/  HMMA.16816.F32 R48, R16.reuse, R14, R48 ;  /* 0x0000000e1030723c */ /* 0x040fe20000001830 */
[----:B------:R-:W4:Y:S05]  /*1af40*/  LDSM.16.M88.4 R12, [R219+0x6000] ;  /* 0x00600000db0c783b */ /* 0x000f2a0000000200 */
[C---:B------:R-:W-:Y:S06]  /*1af50*/  HMMA.16816.F32 R52, R16.reuse, R76, R52 ;  /* 0x0000004c1034723c */ /* 0x040fec0000001834 */
[C---:B------:R-:W-:Y:S01]  /*1af60*/  HMMA.16816.F32 R56, R16.reuse, R78, R56 ;  /* 0x0000004e1038723c */ /* 0x040fe20000001838 */
[----:B------:R-:W-:Y:S05]  /*1af70*/  LDSM.16.M88.4 R76, [R223+0x6000] ;  /* 0x00600000df4c783b */ /* 0x000fea0000000200 */
[C---:B-1----:R-:W-:Y:S01]  /*1af80*/  HMMA.16816.F32 R60, R16.reuse, R68, R20 ;  /* 0x00000044103c723c */ /* 0x042fe20000001814 */
[----:B------:R-:W1:Y:S05]  /*1af90*/  LDSM.16.M88.4 R20, [R212+0xf000] ;  /* 0x00f00000d414783b */ /* 0x000e6a0000000200 */
[----:B------:R-:W-:Y:S01]  /*1afa0*/  HMMA.16816.F32 R8, R16, R70, R8 ;  /* 0x000000461008723c */ /* 0x000fe20000001808 */
[----:B------:R-:W1:Y:S04]  /*1afb0*/  LDSM.16.M88.4 R68, [R212+0xf800] ;  /* 0x00f80000d444783b */ /* 0x000e680000000200 */
[----:B------:R-:W1:Y:S01]  /*1afc0*/  LDSM.16.M88.4 R16, [R220+0x6000] ;  /* 0x00600000dc10783b */ /* 0x000e620000000200 */
[C---:B-----5:R-:W-:Y:S06]  /*1afd0*/  HMMA.16816.F32 R24, R4.reuse, R64, R24 ;  /* 0x000000400418723c */ /* 0x060fec0000001818 */
[C---:B---3--:R-:W-:Y:S06]  /*1afe0*/  HMMA.16816.F32 R44, R4.reuse, R72, R44 ;  /* 0x00000048042c723c */ /* 0x048fec000000182c */
[C---:B------:R-:W-:Y:S01]  /*1aff0*/  HMMA.16816.F32 R32, R4.reuse, R66, R32 ;  /* 0x000000420420723c */ /* 0x040fe20000001820 */
[----:B------:R-:W3:Y:S05]  /*1b000*/  LDSM.16.M88.4 R64, [R223+0x6800] ;  /* 0x00680000df40783b */ /* 0x000eea0000000200 */
[C---:B------:R-:W-:Y:S01]  /*1b010*/  HMMA.16816.F32 R48, R4.reuse, R74, R48 ;  /* 0x0000004a0430723c */ /* 0x040fe20000001830 */
[----:B------:R-:W5:Y:S05]  /*1b020*/  LDSM.16.M88.4 R72, [R223+0x7000] ;  /* 0x00700000df48783b */ /* 0x000f6a0000000200 */
[C---:B------:R-:W-:Y:S06]  /*1b030*/  HMMA.16816.F32 R52, R4.reuse, R80, R52 ;  /* 0x000000500434723c */ /* 0x040fec0000001834 */
[C---:B------:R-:W-:Y:S01]  /*1b040*/  HMMA.16816.F32 R56, R4.reuse, R82, R56 ;  /* 0x000000520438723c */ /* 0x040fe20000001838 */
[----:B------:R-:W-:Y:S05]  /*1b050*/  LDSM.16.M88.4 R80, [R218+0xe000] ;  /* 0x00e00000da50783b */ /* 0x000fea0000000200 */
[C---:B--2---:R-:W-:Y:S06]  /*1b060*/  HMMA.16816.F32 R60, R4.reuse, R84, R60 ;  /* 0x00000054043c723c */ /* 0x044fec000000183c */
[----:B------:R-:W-:Y:S01]  /*1b070*/  HMMA.16816.F32 R4, R4, R86, R8 ;  /* 0x000000560404723c */ /* 0x000fe20000001808 */
[----:B------:R-:W2:Y:S04]  /*1b080*/  LDSM.16.M88.4 R84, [R223+0x7800] ;  /* 0x00780000df54783b */ /* 0x000ea80000000200 */
[----:B------:R-:W2:Y:S01]  /*1b090*/  LDSM.16.M88.4 R8, [R222+0x6000] ;  /* 0x00600000de08783b */ /* 0x000ea20000000200 */
[C---:B----4-:R-:W-:Y:S06]  /*1b0a0*/  HMMA.16816.F32 R24, R12.reuse, R92, R24 ;  /* 0x0000005c0c18723c */ /* 0x050fec0000001818 */
[C---:B------:R-:W-:Y:S06]  /*1b0b0*/  HMMA.16816.F32 R44, R12.reuse, R88, R44 ;  /* 0x000000580c2c723c */ /* 0x040fec000000182c */
[C---:B------:R-:W-:Y:S06]  /*1b0c0*/  HMMA.16816.F32 R32, R12.reuse, R94, R32 ;  /* 0x0000005e0c20723c */ /* 0x040fec0000001820 */
[C---:B------:R-:W-:Y:S01]  /*1b0d0*/  HMMA.16816.F32 R48, R12.reuse, R90, R48 ;  /* 0x0000005a0c30723c */ /* 0x040fe20000001830 */
[----:B------:R-:W4:Y:S05]  /*1b0e0*/  LDSM.16.M88.4 R88, [R218+0xe800] ;  /* 0x00e80000da58783b */ /* 0x000f2a0000000200 */
[C---:B-1----:R-:W-:Y:S06]  /*1b0f0*/  HMMA.16816.F32 R52, R12.reuse, R20, R52 ;  /* 0x000000140c34723c */ /* 0x042fec0000001834 */
[C---:B------:R-:W-:Y:S06]  /*1b100*/  HMMA.16816.F32 R56, R12.reuse, R22, R56 ;  /* 0x000000160c38723c */ /* 0x040fec0000001838 */
[C---:B------:R-:W-:Y:S06]  /*1b110*/  HMMA.16816.F32 R60, R12.reuse, R68, R60 ;  /* 0x000000440c3c723c */ /* 0x040fec000000183c */
[----:B------:R-:W-:Y:S01]  /*1b120*/  HMMA.16816.F32 R20, R12, R70, R4 ;  /* 0x000000460c14723c */ /* 0x000fe20000001804 */
[----:B------:R-:W1:Y:S04]  /*1b130*/  LDSM.16.M88.4 R68, [R218+0xf000] ;  /* 0x00f00000da44783b */ /* 0x000e680000000200 */
[----:B------:R-:W-:Y:S01]  /*1b140*/  LDSM.16.M88.4 R4, [R221+0x6000] ;  /* 0x00600000dd04783b */ /* 0x000fe20000000200 */
[C---:B------:R-:W-:Y:S06]  /*1b150*/  HMMA.16816.F32 R12, R16.reuse, R76, R24 ;  /* 0x0000004c100c723c */ /* 0x040fec0000001818 */
[C---:B---3--:R-:W-:Y:S06]  /*1b160*/  HMMA.16816.F32 R44, R16.reuse, R64, R44 ;  /* 0x00000040102c723c */ /* 0x048fec000000182c */
[C---:B------:R-:W-:Y:S01]  /*1b170*/  HMMA.16816.F32 R32, R16.reuse, R78, R32 ;  /* 0x0000004e1020723c */ /* 0x040fe20000001820 */
[----:B------:R-:W-:Y:S05]  /*1b180*/  LDSM.16.M88.4 R76, [R217+0x6000] ;  /* 0x00600000d94c783b */ /* 0x000fea0000000200 */
[C---:B------:R-:W-:Y:S01]  /*1b190*/  HMMA.16816.F32 R48, R16.reuse, R66, R48 ;  /* 0x000000421030723c */ /* 0x040fe20000001830 */
[----:B------:R-:W3:Y:S05]  /*1b1a0*/  LDSM.16.M88.4 R64, [R218+0xf800] ;  /* 0x00f80000da40783b */ /* 0x000eea0000000200 */
[C---:B-----5:R-:W-:Y:S06]  /*1b1b0*/  HMMA.16816.F32 R52, R16.reuse, R72, R52 ;  /* 0x000000481034723c */ /* 0x060fec0000001834 */
[C---:B------:R-:W-:Y:S01]  /*1b1c0*/  HMMA.16816.F32 R56, R16.reuse, R74, R56 ;  /* 0x0000004a1038723c */ /* 0x040fe20000001838 */
[----:B------:R-:W5:Y:S05]  /*1b1d0*/  LDSM.16.M88.4 R72, [R217+0x6800] ;  /* 0x00680000d948783b */ /* 0x000f6a0000000200 */
[C---:B--2---:R-:W-:Y:S06]  /*1b1e0*/  HMMA.16816.F32 R60, R16.reuse, R84, R60 ;  /* 0x00000054103c723c */ /* 0x044fec000000183c */
[----:B------:R-:W-:Y:S01]  /*1b1f0*/  HMMA.16816.F32 R24, R16, R86, R20 ;  /* 0x000000561018723c */ /* 0x000fe20000001814 */
[----:B------:R-:W-:Y:S05]  /*1b200*/  LDSM.16.M88.4 R84, [R217+0x7000] ;  /* 0x00700000d954783b */ /* 0x000fea0000000200 */
[C---:B------:R-:W-:Y:S06]  /*1b210*/  HMMA.16816.F32 R20, R8.reuse, R80, R12 ;  /* 0x000000500814723c */ /* 0x040fec000000180c */
[C---:B----4-:R-:W-:Y:S06]  /*1b220*/  HMMA.16816.F32 R12, R8.reuse, R88, R44 ;  /* 0x00000058080c723c */ /* 0x050fec000000182c */
[----:B------:R-:W-:Y:S01]  /*1b230*/  HMMA.16816.F32 R16, R8, R82, R32 ;  /* 0x000000520810723c */ /* 0x000fe20000001820 */
[----:B------:R-:W2:Y:S01]  /*1b240*/  LDSM.16.M88.4 R80, [R217+0x7800] ;  /* 0x00780000d950783b */ /* 0x000ea20000000200 */
[----:B------:R-:W-:Y:S01]  /*1b250*/  SHF.R.S32.HI R2, RZ, 0x1f, R30 ;  /* 0x0000001fff027819 */ /* 0x000fe2000001141e */
[----:B------:R-:W-:-:S04]  /*1b260*/  DEPBAR.LE SB0, 0x0 ;  /* 0x000080000000791a */ /* 0x000fc80000000000 */
[C---:B------:R-:W-:Y:S06]  /*1b270*/  HMMA.16816.F32 R32, R8.reuse, R90, R48 ;  /* 0x0000005a0820723c */ /* 0x040fec0000001830 */
[C---:B-1----:R-:W-:Y:S06]  /*1b280*/  HMMA.16816.F32 R48, R8.reuse, R68, R52 ;  /* 0x000000440830723c */ /* 0x042fec0000001834 */
[C---:B------:R-:W-:Y:S06]  /*1b290*/  HMMA.16816.F32 R52, R8.reuse, R70, R56 ;  /* 0x000000460834723c */ /* 0x040fec0000001838 */
[C---:B---3--:R-:W-:Y:S06]  /*1b2a0*/  HMMA.16816.F32 R56, R8.reuse, R64, R60 ;  /* 0x000000400838723c */ /* 0x048fec000000183c */
[----:B------:R-:W-:Y:S06]  /*1b2b0*/  HMMA.16816.F32 R44, R8, R66, R24 ;  /* 0x00000042082c723c */ /* 0x000fec0000001818 */
[C---:B-----5:R-:W-:Y:S06]  /*1b2c0*/  HMMA.16816.F32 R12, R4.reuse, R72, R12 ;  /* 0x00000048040c723c */ /* 0x060fec000000180c */
[C---:B------:R-:W-:Y:S06]  /*1b2d0*/  HMMA.16816.F32 R24, R4.reuse, R76, R20 ;  /* 0x0000004c0418723c */ /* 0x040fec0000001814 */
[C---:B------:R-:W-:Y:S06]  /*1b2e0*/  HMMA.16816.F32 R20, R4.reuse, R78, R16 ;  /* 0x0000004e0414723c */ /* 0x040fec0000001810 */
[----:B------:R-:W-:Y:S01]  /*1b2f0*/  HMMA.16816.F32 R8, R4, R74, R32 ;  /* 0x0000004a0408723c */ /* 0x000fe20000001820 */
[----:B------:R-:W-:-:S04]  /*1b300*/  LEA.HI R2, R2, R30, RZ, 0x2 ;  /* 0x0000001e02027211 */ /* 0x000fc800078f10ff */
[----:B------:R-:W-:Y:S01]  /*1b310*/  SHF.R.S32.HI R2, RZ, 0x2, R2 ;  /* 0x00000002ff027819 */ /* 0x000fe20000011402 */
[----:B--2---:R-:W-:Y:S01]  /*1b320*/  HMMA.16816.F32 R56, R4, R80, R56 ;  /* 0x000000500438723c */ /* 0x004fe20000001838 */
[----:B------:R-:W-:-:S05]  /*1b330*/  FMUL.FTZ R40, R14, R0 ;  /* 0x000000000e287220 */ /* 0x000fca0000410000 */
[----:B------:R-:W-:Y:S01]  /*1b340*/  HMMA.16816.F32 R16, R4, R84, R48 ;  /* 0x000000540410723c */ /* 0x000fe20000001830 */
[----:B------:R-:W-:-:S05]  /*1b350*/  IMAD R2, R184, 0x10, R2 ;  /* 0x00000010b8027824 */ /* 0x000fca00078e0202 */
[C---:B------:R-:W-:Y:S06]  /*1b360*/  HMMA.16816.F32 R52, R4.reuse, R86, R52 ;  /* 0x000000560434723c */ /* 0x040fec0000001834 */
[----:B------:R-:W-:Y:S07]  /*1b370*/  HMMA.16816.F32 R80, R4, R82, R44 ;  /* 0x000000520450723c */ /* 0x000fee000000182c */
[----:B------:R-:W-:Y:S01]  /*1b380*/  IMAD.SHL.U32 R5, R185, 0x2, RZ ;  /* 0x00000002b9057824 */ /* 0x000fe200078e00ff */
[----:B------:R-:W-:Y:S01]  /*1b390*/  IADD3 R36, R186, R2, RZ ;  /* 0x00000002ba247210 */ /* 0x000fe20007ffe0ff */
[----:B------:R-:W-:-:S03]  /*1b3a0*/  FMUL.FTZ R2, R20, R0 ;  /* 0x0000000014027220 */ /* 0x000fc60000410000 */
[----:B------:R-:W-:Y:S01]  /*1b3b0*/  LOP3.LUT R14, R5, 0x6, RZ, 0xc0, !PT ;  /* 0x00000006050e7812 */ /* 0x000fe200078ec0ff */
[-C--:B------:R-:W-:Y:S01]  /*1b3c0*/  FMUL.FTZ R3, R24, R0.reuse ;  /* 0x0000000018037220 */ /* 0x080fe20000410000 */
[-C--:B------:R-:W-:Y:S01]  /*1b3d0*/  FMUL.FTZ R24, R9, R0.reuse ;  /* 0x0000000009187220 */ /* 0x080fe20000410000 */
[-C--:B------:R-:W-:Y:S02]  /*1b3e0*/  FMUL.FTZ R4, R25, R0.reuse ;  /* 0x0000000019047220 */ /* 0x080fe40000410000 */
[----:B------:R-:W-:Y:S01]  /*1b3f0*/  IMAD R14, R105, 0x40, R14 ;  /* 0x00000040690e7824 */ /* 0x000fe200078e020e */
[----:B------:R1:W-:Y:S01]  /*1b400*/  MUFU.TANH R9, R2 ;  /* 0x0000000200097308 */ /* 0x0003e20000002400 */
[-C--:B------:R-:W-:Y:S01]  /*1b410*/  FMUL.FTZ R44, R10, R0.reuse ;  /* 0x000000000a2c7220 */ /* 0x080fe20000410000 */
[-C--:B------:R-:W-:Y:S01]  /*1b420*/  FMUL.FTZ R20, R12, R0.reuse ;  /* 0x000000000c147220 */ /* 0x080fe20000410000 */
[----:B------:R-:W-:Y:S01]  /*1b430*/  FMUL.FTZ R45, R11, R0 ;  /* 0x000000000b2d7220 */ /* 0x000fe20000410000 */
[C---:B------:R-:W-:Y:S01]  /*1b440*/  VIADD R10, R14.reuse, 0xffffffc0 ;  /* 0xffffffc00e0a7836 */ /* 0x040fe20000000000 */
[C---:B------:R-:W-:Y:S01]  /*1b450*/  IADD3 R12, R14.reuse, -0x38, RZ ;  /* 0xffffffc80e0c7810 */ /* 0x040fe20007ffe0ff */
[----:B------:R-:W-:-:S02]  /*1b460*/  VIADD R11, R14, 0xffffffc1 ;  /* 0xffffffc10e0b7836 */ /* 0x000fc40000000000 */
[----:B------:R2:W-:Y:S01]  /*1b470*/  MUFU.TANH R25, R3 ;  /* 0x0000000300197308 */ /* 0x0005e20000002400 */
[-C--:B------:R-:W-:Y:S01]  /*1b480*/  FMUL.FTZ R37, R22, R0.reuse ;  /* 0x0000000016257220 */ /* 0x080fe20000410000 */
[-C--:B------:R-:W-:Y:S01]  /*1b490*/  FMUL.FTZ R41, R15, R0.reuse ;  /* 0x000000000f297220 */ /* 0x080fe20000410000 */
[----:B------:R-:W-:Y:S01]  /*1b4a0*/  FMUL.FTZ R15, R8, R0 ;  /* 0x00000000080f7220 */ /* 0x000fe20000410000 */
[----:B-1----:R-:W-:-:S04]  /*1b4b0*/  IADD3 R2, R241, R36, -R188 ;  /* 0x00000024f1027210 */ /* 0x002fc80007ffe8bc */
[----:B------:R1:W-:Y:S01]  /*1b4c0*/  MUFU.TANH R22, R4 ;  /* 0x0000000400167308 */ /* 0x0003e20000002400 */
[-C--:B--2---:R-:W-:Y:S01]  /*1b4d0*/  FMUL.FTZ R3, R21, R0.reuse ;  /* 0x0000000015037220 */ /* 0x084fe20000410000 */
[----:B------:R-:W-:Y:S01]  /*1b4e0*/  FMUL.FTZ R21, R13, R0 ;  /* 0x000000000d157220 */ /* 0x000fe20000410000 */
[----:B------:R-:W-:-:S05]  /*1b4f0*/  VIADD R13, R14, 0xffffffc9 ;  /* 0xffffffc90e0d7836 */ /* 0x000fca0000000000 */
[----:B------:R2:W3:Y:S01]  /*1b500*/  MUFU.TANH R8, R3 ;  /* 0x0000000300087308 */ /* 0x0004e20000002400 */
[C---:B------:R-:W-:Y:S02]  /*1b510*/  IMAD.IADD R5, R2.reuse, 0x1, -R12 ;  /* 0x0000000102057824 */ /* 0x040fe400078e0a0c */
[C---:B-1----:R-:W-:Y:S01]  /*1b520*/  IMAD.IADD R4, R2.reuse, 0x1, -R10 ;  /* 0x0000000102047824 */ /* 0x042fe200078e0a0a */
[----:B------:R-:W-:-:S04]  /*1b530*/  IADD3 R7, R2, -R13, RZ ;  /* 0x8000000d02077210 */ /* 0x000fc80007ffe0ff */
[----:B------:R-:W-:Y:S01]  /*1b540*/  IABS R6, R4 ;  /* 0x0000000400067213 */ /* 0x000fe20000000000 */
[----:B--2---:R-:W-:-:S05]  /*1b550*/  IMAD.IADD R3, R2, 0x1, -R11 ;  /* 0x0000000102037824 */ /* 0x004fca00078e0a0b */
[----:B------:R-:W-:Y:S02]  /*1b560*/  IABS R4, R3 ;  /* 0x0000000300047213 */ /* 0x000fe40000000000 */
[----:B------:R-:W-:Y:S02]  /*1b570*/  IABS R3, R5 ;  /* 0x0000000500037213 */ /* 0x000fe40000000000 */
[----:B------:R-:W-:Y:S01]  /*1b580*/  IABS R5, R7 ;  /* 0x0000000700057213 */ /* 0x000fe20000000000 */
[----:B------:R-:W-:Y:S02]  /*1b590*/  IMAD.MOV.U32 R7, RZ, RZ, R6 ;  /* 0x000000ffff077224 */ /* 0x000fe400078e0006 */
[----:B------:R-:W-:Y:S02]  /*1b5a0*/  IMAD.MOV.U32 R6, RZ, RZ, R4 ;  /* 0x000000ffff067224 */ /* 0x000fe400078e0004 */
[----:B------:R-:W-:Y:S02]  /*1b5b0*/  IMAD.MOV.U32 R4, RZ, RZ, R3 ;  /* 0x000000ffff047224 */ /* 0x000fe400078e0003 */
[----:B------:R-:W-:-:S02]  /*1b5c0*/  IMAD.MOV.U32 R3, RZ, RZ, R5 ;  /* 0x000000ffff037224 */ /* 0x000fc400078e0005 */
[-C--:B------:R-:W-:Y:S01]  /*1b5d0*/  FMUL.FTZ R34, R27, R0.reuse ;  /* 0x000000001b227220 */ /* 0x080fe20000410000 */
[-C--:B------:R-:W-:Y:S01]  /*1b5e0*/  FMUL.FTZ R31, R26, R0.reuse ;  /* 0x000000001a1f7220 */ /* 0x080fe20000410000 */
[----:B------:R-:W-:Y:S01]  /*1b5f0*/  FMUL.FTZ R27, R16, R0 ;  /* 0x00000000101b7220 */ /* 0x000fe20000410000 */
[----:B------:R-:W-:Y:S02]  /*1b600*/  I2FP.F32.S32 R6, R6 ;  /* 0x0000000600067245 */ /* 0x000fe40000201400 */
[----:B------:R-:W-:Y:S01]  /*1b610*/  I2FP.F32.S32 R3, R3 ;  /* 0x0000000300037245 */ /* 0x000fe20000201400 */
[----:B------:R-:W-:Y:S01]  /*1b620*/  FMUL.FTZ R60, R19, R0 ;  /* 0x00000000133c7220 */ /* 0x000fe20000410000 */
[----:B------:R-:W-:Y:S01]  /*1b630*/  I2FP.F32.S32 R4, R4 ;  /* 0x0000000400047245 */ /* 0x000fe20000201400 */
[----:B------:R1:W-:Y:S01]  /*1b640*/  MUFU.TANH R26, R15 ;  /* 0x0000000f001a7308 */ /* 0x0003e20000002400 */
[----:B------:R-:W-:Y:S01]  /*1b650*/  I2FP.F32.S32 R7, R7 ;  /* 0x0000000700077245 */ /* 0x000fe20000201400 */
[----:B------:R-:W-:-:S02]  /*1b660*/  VIADD R16, R14, 0xffffffd1 ;  /* 0xffffffd10e107836 */ /* 0x000fc40000000000 */
[----:B------:R-:W-:Y:S01]  /*1b670*/  VIADD R19, R14, 0xffffffd8 ;  /* 0xffffffd80e137836 */ /* 0x000fe20000000000 */
[----:B------:R2:W-:Y:S01]  /*1b680*/  STL [R1+0xc], R36 ;  /* 0x00000c2401007387 */ /* 0x0005e20000100800 */
[----:B---3--:R-:W-:Y:S02]  /*1b690*/  FFMA.FTZ R33, -R133, R3, R8 ;  /* 0x0000000385217223 */ /* 0x008fe40000010108 */
[----:B------:R3:W-:Y:S01]  /*1b6a0*/  MUFU.TANH R30, R20 ;  /* 0x00000014001e7308 */ /* 0x0007e20000002400 */
[----:B------:R-:W-:Y:S01]  /*1b6b0*/  FMUL.FTZ R38, R23, R0 ;  /* 0x0000000017267220 */ /* 0x000fe20000410000 */
[C---:B------:R-:W-:Y:S01]  /*1b6c0*/  FFMA.FTZ R22, -R133.reuse, R6, R22 ;  /* 0x0000000685167223 */ /* 0x040fe20000010116 */
[C---:B------:R-:W-:Y:S02]  /*1b6d0*/  IMAD.IADD R3, R2.reuse, 0x1, -R16 ;  /* 0x0000000102037824 */ /* 0x040fe400078e0a10 */
[----:B------:R-:W-:Y:S01]  /*1b6e0*/  FFMA.FTZ R23, -R133, R7, R25 ;  /* 0x0000000785177223 */ /* 0x000fe20000010119 */
[----:B------:R-:W-:Y:S01]  /*1b6f0*/  IMAD.IADD R6, R2, 0x1, -R19 ;  /* 0x0000000102067824 */ /* 0x000fe200078e0a13 */
[C---:B-1----:R-:W-:Y:S01]  /*1b700*/  IADD3 R15, R14.reuse, -0x30, RZ ;  /* 0xffffffd00e0f7810 */ /* 0x042fe20007ffe0ff */
[----:B------:R1:W-:Y:S01]  /*1b710*/  MUFU.TANH R32, R21 ;  /* 0x0000001500207308 */ /* 0x0003e20000002400 */
[----:B------:R-:W-:Y:S01]  /*1b720*/  FMUL.FTZ R51, R17, R0 ;  /* 0x0000000011337220 */ /* 0x000fe20000410000 */
[----:B---3--:R-:W-:-:S02]  /*1b730*/  VIADD R20, R14, 0xffffffd9 ;  /* 0xffffffd90e147836 */ /* 0x008fc40000000000 */
[----:B--2---:R-:W-:Y:S01]  /*1b740*/  FFMA.FTZ R36, -R133, R4, R9 ;  /* 0x0000000485247223 */ /* 0x004fe20000010109 */
[C---:B------:R-:W-:Y:S01]  /*1b750*/  IADD3 R4, R2.reuse, -R15, RZ ;  /* 0x8000000f02047210 */ /* 0x040fe20007ffe0ff */
[----:B------:R-:W-:Y:S02]  /*1b760*/  IMAD.IADD R7, R2, 0x1, -R20 ;  /* 0x0000000102077824 */ /* 0x000fe400078e0a14 */
[----:B-1----:R-:W-:Y:S01]  /*1b770*/  VIADD R21, R14, 0xffffffe0 ;  /* 0xffffffe00e157836 */ /* 0x002fe20000000000 */
[----:B------:R-:W1:Y:S01]  /*1b780*/  MUFU.TANH R17, R27 ;  /* 0x0000001b00117308 */ /* 0x000e620000002400 */
[----:B------:R-:W-:Y:S02]  /*1b790*/  IABS R8, R4 ;  /* 0x0000000400087213 */ /* 0x000fe40000000000 */
[----:B------:R-:W-:Y:S02]  /*1b7a0*/  IABS R5, R3 ;  /* 0x0000000300057213 */ /* 0x000fe40000000000 */
[----:B------:R-:W-:-:S02]  /*1b7b0*/  IADD3 R9, R2, -R21, RZ ;  /* 0x8000001502097210 */ /* 0x000fc40007ffe0ff */
[----:B------:R-:W-:Y:S02]  /*1b7c0*/  IABS R4, R6 ;  /* 0x0000000600047213 */ /* 0x000fe40000000000 */
[----:B------:R-:W-:Y:S01]  /*1b7d0*/  IABS R3, R7 ;  /* 0x0000000700037213 */ /* 0x000fe20000000000 */
[----:B------:R-:W-:Y:S01]  /*1b7e0*/  FMUL.FTZ R50, R18, R0 ;  /* 0x0000000012327220 */ /* 0x000fe20000410000 */
[----:B------:R-:W-:Y:S01]  /*1b7f0*/  IABS R6, R9 ;  /* 0x0000000900067213 */ /* 0x000fe20000000000 */
[----:B------:R1:W2:Y:S01]  /*1b800*/  MUFU.TANH R18, R24 ;  /* 0x0000001800127308 */ /* 0x0002a20000002400 */
[----:B------:R-:W-:Y:S02]  /*1b810*/  IMAD.MOV.U32 R7, RZ, RZ, R5 ;  /* 0x000000ffff077224 */ /* 0x000fe400078e0005 */
[----:B------:R-:W-:Y:S02]  /*1b820*/  IMAD.MOV.U32 R5, RZ, RZ, R4 ;  /* 0x000000ffff057224 */ /* 0x000fe400078e0004 */
[----:B------:R-:W-:Y:S01]  /*1b830*/  IMAD.MOV.U32 R4, RZ, RZ, R3 ;  /* 0x000000ffff047224 */ /* 0x000fe200078e0003 */
[----:B------:R-:W-:-:S04]  /*1b840*/  MOV R3, R6 ;  /* 0x0000000600037202 */ /* 0x000fc80000000f00 */
[----:B------:R-:W-:Y:S02]  /*1b850*/  I2FP.F32.S32 R3, R3 ;  /* 0x0000000300037245 */ /* 0x000fe40000201400 */
[----:B------:R-:W-:Y:S02]  /*1b860*/  I2FP.F32.S32 R5, R5 ;  /* 0x0000000500057245 */ /* 0x000fe40000201400 */
[----:B------:R-:W-:Y:S01]  /*1b870*/  I2FP.F32.S32 R4, R4 ;  /* 0x0000000400047245 */ /* 0x000fe20000201400 */
[C---:B-1----:R-:W-:Y:S01]  /*1b880*/  FFMA.FTZ R24, -R133.reuse, R3, R17 ;  /* 0x0000000385187223 */ /* 0x042fe20000010111 */
[----:B------:R-:W-:Y:S01]  /*1b890*/  VIADD R3, R2, 0x8 ;  /* 0x0000000802037836 */ /* 0x000fe20000000000 */
[----:B------:R-:W-:Y:S01]  /*1b8a0*/  I2FP.F32.S32 R6, R8 ;  /* 0x0000000800067245 */ /* 0x000fe20000201400 */
[C---:B------:R-:W-:Y:S01]  /*1b8b0*/  FFMA.FTZ R26, -R133.reuse, R5, R26 ;  /* 0x00000005851a7223 */ /* 0x040fe2000001011a */
[----:B------:R-:W-:Y:S01]  /*1b8c0*/  I2FP.F32.S32 R7, R7 ;  /* 0x0000000700077245 */ /* 0x000fe20000201400 */
[----:B--2---:R-:W-:Y:S01]  /*1b8d0*/  FFMA.FTZ R25, -R133, R4, R18 ;  /* 0x0000000485197223 */ /* 0x004fe20000010112 */
[----:B------:R-:W-:-:S02]  /*1b8e0*/  IMAD.IADD R5, R3, 0x1, -R10 ;  /* 0x0000000103057824 */ /* 0x000fc400078e0a0a */
[----:B------:R-:W-:Y:S01]  /*1b8f0*/  IMAD.IADD R4, R3, 0x1, -R11 ;  /* 0x0000000103047824 */ /* 0x000fe200078e0a0b */
[----:B------:R-:W-:Y:S01]  /*1b900*/  MUFU.TANH R35, R31 ;  /* 0x0000001f00237308 */ /* 0x000fe20000002400 */
[C---:B------:R-:W-:Y:S01]  /*1b910*/  FFMA.FTZ R30, -R133.reuse, R6, R30 ;  /* 0x00000006851e7223 */ /* 0x040fe2000001011e */
[----:B------:R-:W-:Y:S01]  /*1b920*/  FFMA.FTZ R27, -R133, R7, R32 ;  /* 0x00000007851b7223 */ /* 0x000fe20000010120 */
[----:B------:R-:W-:Y:S01]  /*1b930*/  IADD3 R6, -R12, R3, RZ ;  /* 0x000000030c067210 */ /* 0x000fe20007ffe1ff */
[----:B------:R-:W-:Y:S01]  /*1b940*/  IMAD.IADD R8, R3, 0x1, -R13 ;  /* 0x0000000103087824 */ /* 0x000fe200078e0a0d */
[----:B------:R-:W-:-:S03]  /*1b950*/  IABS R7, R5 ;  /* 0x0000000500077213 */ /* 0x000fc60000000000 */
[----:B------:R-:W1:Y:S01]  /*1b960*/  MUFU.TANH R31, R34 ;  /* 0x00000022001f7308 */ /* 0x000e620000002400 */
[----:B------:R-:W-:Y:S02]  /*1b970*/  IABS R5, R4 ;  /* 0x0000000400057213 */ /* 0x000fe40000000000 */
[----:B------:R-:W-:Y:S02]  /*1b980*/  IABS R4, R6 ;  /* 0x0000000600047213 */ /* 0x000fe40000000000 */
[----:B------:R-:W-:Y:S01]  /*1b990*/  IABS R6, R8 ;  /* 0x0000000800067213 */ /* 0x000fe20000000000 */
[----:B------:R-:W-:Y:S02]  /*1b9a0*/  IMAD.MOV.U32 R8, RZ, RZ, R7 ;  /* 0x000000ffff087224 */ /* 0x000fe400078e0007 */
[----:B------:R-:W2:Y:S01]  /*1b9b0*/  MUFU.TANH R9, R38 ;  /* 0x0000002600097308 */ /* 0x000ea20000002400 */
[----:B------:R-:W-:Y:S01]  /*1b9c0*/  IMAD.MOV.U32 R7, RZ, RZ, R5 ;  /* 0x000000ffff077224 */ /* 0x000fe200078e0005 */
[----:B------:R-:W-:Y:S01]  /*1b9d0*/  MOV R5, R4 ;  /* 0x0000000400057202 */ /* 0x000fe20000000f00 */
[----:B------:R-:W-:Y:S01]  /*1b9e0*/  IMAD.MOV.U32 R4, RZ, RZ, R6 ;  /* 0x000000ffff047224 */ /* 0x000fe200078e0006 */
[----:B------:R-:W-:-:S04]  /*1b9f0*/  I2FP.F32.S32 R6, R8 ;  /* 0x0000000800067245 */ /* 0x000fc80000201400 */
[----:B------:R-:W3:Y:S01]  /*1ba00*/  MUFU.TANH R18, R37 ;  /* 0x0000002500127308 */ /* 0x000ee20000002400 */
[----:B------:R-:W-:Y:S02]  /*1ba10*/  I2FP.F32.S32 R8, R7 ;  /* 0x0000000700087245 */ /* 0x000fe40000201400 */
[----:B------:R-:W-:Y:S02]  /*1ba20*/  I2FP.F32.S32 R7, R5 ;  /* 0x0000000500077245 */ /* 0x000fe40000201400 */
[----:B------:R-:W-:Y:S01]  /*1ba30*/  I2FP.F32.S32 R4, R4 ;  /* 0x0000000400047245 */ /* 0x000fe20000201400 */
[----:B-1----:R-:W-:Y:S01]  /*1ba40*/  FFMA.FTZ R5, -R133, R8, R31 ;  /* 0x0000000885057223 */ /* 0x002fe2000001011f */
[-C--:B------:R-:W-:Y:S01]  /*1ba50*/  ISETP.GE.AND P0, PT, R11, R241.reuse, PT ;  /* 0x000000f10b00720c */ /* 0x080fe20003f06270 */
[C---:B------:R-:W-:Y:S01]  /*1ba60*/  FFMA.FTZ R6, -R133.reuse, R6, R35 ;  /* 0x0000000685067223 */ /* 0x040fe20000010123 */
[----:B------:R-:W-:Y:S01]  /*1ba70*/  ISETP.GE.AND P1, PT, R10, R241, PT ;  /* 0x000000f10a00720c */ /* 0x000fe20003f26270 */
[----:B--2---:R-:W-:Y:S01]  /*1ba80*/  FFMA.FTZ R17, -R133, R4, R9 ;  /* 0x0000000485117223 */ /* 0x004fe20000010109 */
[----:B------:R-:W-:Y:S01]  /*1ba90*/  FSEL R49, R5, -INF , !P0 ;  /* 0xff80000005317808 */ /* 0x000fe20004000000 */
[----:B------:R-:W-:-:S02]  /*1baa0*/  IMAD.IADD R4, R3, 0x1, -R16 ;  /* 0x0000000103047824 */ /* 0x000fc400078e0a10 */
[C---:B------:R-:W-:Y:S02]  /*1bab0*/  IMAD.IADD R5, R3.reuse, 0x1, -R15 ;  /* 0x0000000103057824 */ /* 0x040fe400078e0a0f */
[----:B------:R-:W-:Y:S02]  /*1bac0*/  IMAD.IADD R8, R3, 0x1, -R20 ;  /* 0x0000000103087824 */ /* 0x000fe400078e0a14 */
[----:B---3--:R-:W-:Y:S01]  /*1bad0*/  FFMA.FTZ R18, -R133, R7, R18 ;  /* 0x0000000785127223 */ /* 0x008fe20000010112 */
[----:B------:R-:W-:Y:S01]  /*1bae0*/  IADD3 R7, -R19, R3, RZ ;  /* 0x0000000313077210 */ /* 0x000fe20007ffe1ff */
[----:B------:R-:W-:Y:S01]  /*1baf0*/  IMAD.IADD R10, R3, 0x1, -R21 ;  /* 0x00000001030a7824 */ /* 0x000fe200078e0a15 */
[----:B------:R-:W-:Y:S01]  /*1bb00*/  FSEL R48, R6, -INF , !P1 ;  /* 0xff80000006307808 */ /* 0x000fe20004800000 */
[----:B------:R-:W-:Y:S01]  /*1bb10*/  MUFU.TANH R34, R40 ;  /* 0x0000002800227308 */ /* 0x000fe20000002400 */
[-C--:B------:R-:W-:Y:S02]  /*1bb20*/  ISETP.GE.AND P5, PT, R12, R241.reuse, PT ;  /* 0x000000f10c00720c */ /* 0x080fe40003fa6270 */
[----:B------:R-:W-:-:S02]  /*1bb30*/  ISETP.GE.AND P6, PT, R13, R241, PT ;  /* 0x000000f10d00720c */ /* 0x000fc40003fc6270 */
[----:B------:R-:W-:Y:S02]  /*1bb40*/  IABS R6, R4 ;  /* 0x0000000400067213 */ /* 0x000fe40000000000 */
[----:B------:R-:W-:Y:S01]  /*1bb50*/  IABS R9, R5 ;  /* 0x0000000500097213 */ /* 0x000fe20000000000 */
[----:B------:R-:W-:Y:S01]  /*1bb60*/  MUFU.TANH R32, R41 ;  /* 0x0000002900207308 */ /* 0x000fe20000002400 */
[----:B------:R-:W-:Y:S02]  /*1bb70*/  IABS R5, R7 ;  /* 0x0000000700057213 */ /* 0x000fe40000000000 */
[----:B------:R-:W-:Y:S02]  /*1bb80*/  IABS R4, R8 ;  /* 0x0000000800047213 */ /* 0x000fe40000000000 */
[----:B------:R-:W-:-:S03]  /*1bb90*/  IABS R7, R10 ;  /* 0x0000000a00077213 */ /* 0x000fc60000000000 */
[----:B------:R-:W1:Y:S01]  /*1bba0*/  MUFU.TANH R13, R44 ;  /* 0x0000002c000d7308 */ /* 0x000e620000002400 */
[----:B------:R-:W-:Y:S01]  /*1bbb0*/  IMAD.MOV.U32 R8, RZ, RZ, R6 ;  /* 0x000000ffff087224 */ /* 0x000fe200078e0006 */
[----:B------:R-:W-:-:S06]  /*1bbc0*/  MOV R6, R5 ;  /* 0x0000000500067202 */ /* 0x000fcc0000000f00 */
[----:B------:R-:W2:Y:S01]  /*1bbd0*/  MUFU.TANH R12, R45 ;  /* 0x0000002d000c7308 */ /* 0x000ea20000002400 */
[----:B------:R-:W-:-:S07]  /*1bbe0*/  IMAD.MOV.U32 R5, RZ, RZ, R4 ;  /* 0x000000ffff057224 */ /* 0x000fce00078e0004 */
[----:B------:R-:W3:Y:S01]  /*1bbf0*/  MUFU.TANH R11, R50 ;  /* 0x00000032000b7308 */ /* 0x000ee20000002400 */
[----:B------:R-:W-:Y:S01]  /*1bc00*/  IMAD.MOV.U32 R4, RZ, RZ, R7 ;  /* 0x000000ffff047224 */ /* 0x000fe200078e0007 */
[----:B------:R-:W-:Y:S02]  /*1bc10*/  I2FP.F32.S32 R9, R9 ;  /* 0x0000000900097245 */ /* 0x000fe40000201400 */
[----:B------:R-:W-:Y:S02]  /*1bc20*/  I2FP.F32.S32 R7, R8 ;  /* 0x0000000800077245 */ /* 0x000fe40000201400 */
[----:B------:R-:W-:Y:S02]  /*1bc30*/  I2FP.F32.S32 R6, R6 ;  /* 0x0000000600067245 */ /* 0x000fe40000201400 */
[----:B------:R-:W-:Y:S02]  /*1bc40*/  I2FP.F32.S32 R5, R5 ;  /* 0x0000000500057245 */ /* 0x000fe40000201400 */
[----:B------:R-:W-:Y:S01]  /*1bc50*/  I2FP.F32.S32 R4, R4 ;  /* 0x0000000400047245 */ /* 0x000fe20000201400 */
[----:B-1----:R-:W-:Y:S01]  /*1bc60*/  FFMA.FTZ R13, -R133, R6, R13 ;  /* 0x00000006850d7223 */ /* 0x002fe2000001010d */
[----:B------:R-:W-:Y:S01]  /*1bc70*/  ISETP.GE.AND P4, PT, R15, R241, PT ;  /* 0x000000f10f00720c */ /* 0x000fe20003f86270 */
[C---:B------:R-:W-:Y:S01]  /*1bc80*/  FFMA.FTZ R15, -R133.reuse, R7, R32 ;  /* 0x00000007850f7223 */ /* 0x040fe20000010120 */
[----:B------:R-:W-:Y:S01]  /*1bc90*/  ISETP.GE.AND P3, PT, R16, R241, PT ;  /* 0x000000f11000720c */ /* 0x000fe20003f66270 */
[----:B------:R-:W-:Y:S01]  /*1bca0*/  FFMA.FTZ R16, -R133, R9, R34 ;  /* 0x0000000985107223 */ /* 0x000fe20000010122 */
[----:B------:R-:W-:Y:S01]  /*1bcb0*/  FSEL R47, R23, -INF , !P1 ;  /* 0xff800000172f7808 */ /* 0x000fe20004800000 */
[C---:B--2---:R-:W-:Y:S01]  /*1bcc0*/  FFMA.FTZ R12, -R133.reuse, R5, R12 ;  /* 0x00000005850c7223 */ /* 0x044fe2000001010c */
[----:B------:R-:W-:Y:S01]  /*1bcd0*/  FSEL R46, R22, -INF , !P0 ;  /* 0xff800000162e7808 */ /* 0x000fe20004000000 */
[----:B---3--:R-:W-:Y:S01]  /*1bce0*/  FFMA.FTZ R11, -R133, R4, R11 ;  /* 0x00000004850b7223 */ /* 0x008fe2000001010b */
[-C--:B------:R-:W-:Y:S01]  /*1bcf0*/  ISETP.GE.AND P2, PT, R19, R241.reuse, PT ;  /* 0x000000f11300720c */ /* 0x080fe20003f46270 */
[----:B------:R-:W-:Y:S01]  /*1bd00*/  VIADD R8, R14, 0xffffffe9 ;  /* 0xffffffe90e087836 */ /* 0x000fe20000000000 */
[-C--:B------:R-:W-:Y:S01]  /*1bd10*/  ISETP.GE.AND P1, PT, R20, R241.reuse, PT ;  /* 0x000000f11400720c */ /* 0x080fe20003f26270 */
[C---:B------:R-:W-:Y:S01]  /*1bd20*/  VIADD R4, R14.reuse, 0xfffffff9 ;  /* 0xfffffff90e047836 */ /* 0x040fe20000000000 */
[----:B------:R-:W-:Y:S01]  /*1bd30*/  ISETP.GE.AND P0, PT, R21, R241, PT ;  /* 0x000000f11500720c */ /* 0x000fe20003f06270 */
[C---:B------:R-:W-:Y:S01]  /*1bd40*/  VIADD R10, R14.reuse, 0xffffffe1 ;  /* 0xffffffe10e0a7836 */ /* 0x040fe20000000000 */
[C---:B------:R-:W-:Y:S01]  /*1bd50*/  IADD3 R9, R14.reuse, -0x18, RZ ;  /* 0xffffffe80e097810 */ /* 0x040fe20007ffe0ff */
[C---:B------:R-:W-:Y:S01]  /*1bd60*/  VIADD R7, R14.reuse, 0xfffffff0 ;  /* 0xfffffff00e077836 */ /* 0x040fe20000000000 */
[C---:B------:R-:W-:Y:S01]  /*1bd70*/  IADD3 R5, R14.reuse, -0x8, RZ ;  /* 0xfffffff80e057810 */ /* 0x040fe20007ffe0ff */
[----:B------:R-:W-:Y:S01]  /*1bd80*/  VIADD R6, R14, 0xfffffff1 ;  /* 0xfffffff10e067836 */ /* 0x000fe20000000000 */
[----:B------:R-:W-:Y:S01]  /*1bd90*/  FSEL R45, R17, -INF , !P6 ;  /* 0xff800000112d7808 */ /* 0x000fe20007000000 */
[----:B------:R-:W-:Y:S01]  /*1bda0*/  IMAD.IADD R14, R2, 0x1, -R7 ;  /* 0x00000001020e7824 */ /* 0x000fe200078e0a07 */
[----:B------:R-:W-:Y:S01]  /*1bdb0*/  FSEL R125, R16, -INF , !P4 ;  /* 0xff800000107d7808 */ /* 0x000fe20006000000 */
[C---:B------:R-:W-:Y:S01]  /*1bdc0*/  IMAD.IADD R17, R2.reuse, 0x1, -R5 ;  /* 0x0000000102117824 */ /* 0x040fe200078e0a05 */
[----:B------:R-:W-:Y:S01]  /*1bdd0*/  FSEL R128, R15, -INF , !P3 ;  /* 0xff8000000f807808 */ /* 0x000fe20005800000 */
[----:B------:R-:W-:Y:S01]  /*1bde0*/  IMAD.IADD R15, R2, 0x1, -R6 ;  /* 0x00000001020f7824 */ /* 0x000fe200078e0a06 */
[----:B------:R-:W-:-:S02]  /*1bdf0*/  FSEL R132, R13, -INF , !P2 ;  /* 0xff8000000d847808 */ /* 0x000fc40005000000 */
[----:B------:R-:W-:Y:S01]  /*1be00*/  FSEL R140, R12, -INF , !P1 ;  /* 0xff8000000c8c7808 */ /* 0x000fe20004800000 */
[C---:B------:R-:W-:Y:S01]  /*1be10*/  IMAD.IADD R12, R2.reuse, 0x1, -R9 ;  /* 0x00000001020c7824 */ /* 0x040fe200078e0a09 */
[----:B------:R-:W-:Y:S01]  /*1be20*/  FSEL R165, R11, -INF , !P0 ;  /* 0xff8000000ba57808 */ /* 0x000fe20004000000 */
[C---:B------:R-:W-:Y:S01]  /*1be30*/  IMAD.IADD R11, R2.reuse, 0x1, -R10 ;  /* 0x00000001020b7824 */ /* 0x040fe200078e0a0a */
[C---:B------:R-:W-:Y:S02]  /*1be40*/  IADD3 R13, R2.reuse, -R8, RZ ;  /* 0x80000008020d7210 */ /* 0x040fe40007ffe0ff */
[----:B------:R-:W-:Y:S01]  /*1be50*/  IADD3 R16, R2, -R4, RZ ;  /* 0x8000000402107210 */ /* 0x000fe20007ffe0ff */
[-C--:B------:R-:W-:Y:S01]  /*1be60*/  FMUL.FTZ R2, R56, R0.reuse ;  /* 0x0000000038027220 */ /* 0x080fe20000410000 */
[----:B------:R-:W-:Y:S01]  /*1be70*/  FSEL R64, R30, -INF , !P4 ;  /* 0xff8000001e407808 */ /* 0x000fe20006000000 */
[----:B------:R-:W-:Y:S01]  /*1be80*/  IMAD.IADD R22, R3, 0x1, -R8 ;  /* 0x0000000103167824 */ /* 0x000fe200078e0a08 */
[----:B------:R-:W-:Y:S01]  /*1be90*/  ISETP.GE.AND P4, PT, R8, R241, PT ;  /* 0x000000f10800720c */ /* 0x000fe20003f86270 */
[-C--:B------:R-:W-:Y:S01]  /*1bea0*/  FMUL.FTZ R53, R53, R0.reuse ;  /* 0x0000000035357220 */ /* 0x080fe20000410000 */
[----:B------:R1:W-:Y:S01]  /*1beb0*/  MUFU.TANH R8, R2 ;  /* 0x0000000200087308 */ /* 0x0003e20000002400 */
[----:B------:R-:W-:Y:S01]  /*1bec0*/  FMUL.FTZ R52, R52, R0 ;  /* 0x0000000034347220 */ /* 0x000fe20000410000 */
[----:B------:R-:W-:-:S02]  /*1bed0*/  FSEL R41, R36, -INF , !P5 ;  /* 0xff80000024297808 */ /* 0x000fc40006800000 */
[----:B------:R-:W-:Y:S02]  /*1bee0*/  FSEL R44, R18, -INF , !P5 ;  /* 0xff800000122c7808 */ /* 0x000fe40006800000 */
[----:B------:R-:W-:Y:S01]  /*1bef0*/  FSEL R40, R33, -INF , !P6 ;  /* 0xff80000021287808 */ /* 0x000fe20007000000 */
[----:B------:R-:W-:Y:S01]  /*1bf00*/  IMAD.IADD R20, R3, 0x1, -R6 ;  /* 0x0000000103147824 */ /* 0x000fe200078e0a06 */
[-C--:B------:R-:W-:Y:S01]  /*1bf10*/  ISETP.GE.AND P5, PT, R10, R241.reuse, PT ;  /* 0x000000f10a00720c */ /* 0x080fe20003fa6270 */
[----:B------:R-:W2:Y:S01]  /*1bf20*/  MUFU.TANH R23, R53 ;  /* 0x0000003500177308 */ /* 0x000ea20000002400 */
[-C--:B------:R-:W-:Y:S01]  /*1bf30*/  ISETP.GE.AND P6, PT, R9, R241.reuse, PT ;  /* 0x000000f10900720c */ /* 0x080fe20003fc6270 */
[----:B------:R-:W-:Y:S01]  /*1bf40*/  IMAD.IADD R10, R3, 0x1, -R10 ;  /* 0x00000001030a7824 */ /* 0x000fe200078e0a0a */
[----:B------:R-:W-:Y:S01]  /*1bf50*/  FSEL R100, R27, -INF , !P3 ;  /* 0xff8000001b647808 */ /* 0x000fe20005800000 */
[----:B------:R-:W-:Y:S01]  /*1bf60*/  IMAD.IADD R9, R3, 0x1, -R9 ;  /* 0x0000000103097824 */ /* 0x000fe200078e0a09 */
[----:B------:R-:W-:Y:S01]  /*1bf70*/  FSEL R120, R26, -INF , !P2 ;  /* 0xff8000001a787808 */ /* 0x000fe20005000000 */
[-C--:B-1----:R-:W-:Y:S01]  /*1bf80*/  FMUL.FTZ R2, R57, R0.reuse ;  /* 0x0000000039027220 */ /* 0x082fe20000410000 */
[-C--:B------:R-:W-:Y:S01]  /*1bf90*/  ISETP.GE.AND P3, PT, R7, R241.reuse, PT ;  /* 0x000000f10700720c */ /* 0x080fe20003f66270 */
[C---:B------:R-:W-:Y:S01]  /*1bfa0*/  IMAD.IADD R19, R3.reuse, 0x1, -R5 ;  /* 0x0000000103137824 */ /* 0x040fe200078e0a05 */
[----:B------:R-:W-:Y:S01]  /*1bfb0*/  ISETP.GE.AND P2, PT, R6, R241, PT ;  /* 0x000000f10600720c */ /* 0x000fe20003f46270 */
[----:B------:R-:W-:Y:S01]  /*1bfc0*/  IMAD.IADD R18, R3, 0x1, -R4 ;  /* 0x0000000103127824 */ /* 0x000fe200078e0a04 */
[----:B------:R-:W-:Y:S01]  /*1bfd0*/  IADD3 R21, -R7, R3, RZ ;  /* 0x0000000307157210 */ /* 0x000fe20007ffe1ff */
[----:B------:R1:W-:Y:S01]  /*1bfe0*/  MUFU.TANH R27, R2 ;  /* 0x00000002001b7308 */ /* 0x0003e20000002400 */
[-C--:B------:R-:W-:Y:S01]  /*1bff0*/  FMUL.FTZ R54, R54, R0.reuse ;  /* 0x0000000036367220 */ /* 0x080fe20000410000 */
[-C--:B------:R-:W-:Y:S01]  /*1c000*/  FMUL.FTZ R55, R55, R0.reuse ;  /* 0x0000000037377220 */ /* 0x080fe20000410000 */
[----:B------:R-:W-:Y:S01]  /*1c010*/  FSEL R251, R24, -INF , !P0 ;  /* 0xff80000018fb7808 */ /* 0x000fe20004000000 */
[-C--:B------:R-:W-:Y:S01]  /*1c020*/  FMUL.FTZ R6, R58, R0.reuse ;  /* 0x000000003a067220 */ /* 0x080fe20000410000 */
[-C--:B------:R-:W-:Y:S01]  /*1c030*/  FMUL.FTZ R30, R59, R0.reuse ;  /* 0x000000003b1e7220 */ /* 0x080fe20000410000 */
[-C--:B------:R-:W-:Y:S01]  /*1c040*/  FMUL.FTZ R7, R80, R0.reuse ;  /* 0x0000000050077220 */ /* 0x080fe20000410000 */
[-C--:B------:R-:W-:Y:S01]  /*1c050*/  FMUL.FTZ R26, R81, R0.reuse ;  /* 0x00000000511a7220 */ /* 0x080fe20000410000 */
[----:B------:R-:W3:Y:S01]  /*1c060*/  MUFU.TANH R31, R52 ;  /* 0x00000034001f7308 */ /* 0x000ee20000002400 */
[-C--:B------:R-:W-:Y:S01]  /*1c070*/  FMUL.FTZ R32, R82, R0.reuse ;  /* 0x0000000052207220 */ /* 0x080fe20000410000 */
[----:B------:R-:W-:Y:S01]  /*1c080*/  FMUL.FTZ R33, R83, R0 ;  /* 0x0000000053217220 */ /* 0x000fe20000410000 */
[----:B------:R-:W-:-:S02]  /*1c090*/  IABS R3, R11 ;  /* 0x0000000b00037213 */ /* 0x000fc40000000000 */
[----:B------:R-:W-:Y:S02]  /*1c0a0*/  ISETP.GE.AND P0, PT, R4, R241, PT ;  /* 0x000000f10400720c */ /* 0x000fe40003f06270 */
[----:B------:R-:W-:Y:S02]  /*1c0b0*/  IABS R0, R13 ;  /* 0x0000000d00007213 */ /* 0x000fe40000000000 */
[----:B-1----:R-:W-:Y:S02]  /*1c0c0*/  IABS R2, R12 ;  /* 0x0000000c00027213 */ /* 0x002fe40000000000 */
[----:B------:R-:W-:Y:S02]  /*1c0d0*/  FSEL R124, R25, -INF , !P1 ;  /* 0xff800000197c7808 */ /* 0x000fe40004800000 */
[----:B------:R-:W-:Y:S02]  /*1c0e0*/  IABS R4, R14 ;  /* 0x0000000e00047213 */ /* 0x000fe40000000000 */
[----:B------:R-:W-:Y:S01]  /*1c0f0*/  ISETP.GE.AND P1, PT, R5, R241, PT ;  /* 0x000000f10500720c */ /* 0x000fe20003f26270 */
[----:B------:R-:W1:Y:S01]  /*1c100*/  MUFU.TANH R35, R51 ;  /* 0x0000003300237308 */ /* 0x000e620000002400 */
[----:B------:R-:W-:Y:S01]  /*1c110*/  MOV R5, R3 ;  /* 0x0000000300057202 */ /* 0x000fe20000000f00 */
[----:B------:R-:W-:-:S02]  /*1c120*/  IMAD.MOV.U32 R3, RZ, RZ, R2 ;  /* 0x000000ffff037224 */ /* 0x000fc400078e0002 */
[----:B------:R-:W-:Y:S02]  /*1c130*/  IMAD.MOV.U32 R2, RZ, RZ, R0 ;  /* 0x000000ffff027224 */ /* 0x000fe400078e0000 */
[----:B------:R-:W-:Y:S01]  /*1c140*/  IMAD.MOV.U32 R0, RZ, RZ, R4 ;  /* 0x000000ffff007224 */ /* 0x000fe200078e0004 */
[----:B------:R-:W-:Y:S02]  /*1c150*/  I2FP.F32.S32 R3, R3 ;  /* 0x0000000300037245 */ /* 0x000fe40000201400 */
[----:B------:R-:W-:Y:S02]  /*1c160*/  I2FP.F32.S32 R2, R2 ;  /* 0x0000000200027245 */ /* 0x000fe40000201400 */
[----:B------:R-:W-:Y:S01]  /*1c170*/  I2FP.F32.S32 R0, R0 ;  /* 0x0000000000007245 */ /* 0x000fe20000201400 */
[----:B------:R-:W4:Y:S01]  /*1c180*/  MUFU.TANH R37, R60 ;  /* 0x0000003c00257308 */ /* 0x000f220000002400 */
[----:B------:R-:W-:Y:S01]  /*1c190*/  I2FP.F32.S32 R5, R5 ;  /* 0x0000000500057245 */ /* 0x000fe20000201400 */
[C---:B--2---:R-:W-:Y:S01]  /*1c1a0*/  FFMA.FTZ R24, -R133.reuse, R2, R23 ;  /* 0x0000000285187223 */ /* 0x044fe20000010117 */
[C---:B---3--:R-:W-:Y:S01]  /*1c1b0*/  FFMA.FTZ R25, -R133.reuse, R3, R31 ;  /* 0x0000000385197223 */ /* 0x048fe2000001011f */
[----:B------:R-:W-:Y:S01]  /*1c1c0*/  FFMA.FTZ R23, -R133, R0, R8 ;  /* 0x0000000085177223 */ /* 0x000fe20000010108 */
[----:B------:R-:W-:-:S03]  /*1c1d0*/  IABS R3, R15 ;  /* 0x0000000f00037213 */ /* 0x000fc60000000000 */
[----:B------:R-:W2:Y:S01]  /*1c1e0*/  MUFU.TANH R36, R54 ;  /* 0x0000003600247308 */ /* 0x000ea20000002400 */
[----:B------:R-:W-:Y:S02]  /*1c1f0*/  IABS R2, R17 ;  /* 0x0000001100027213 */ /* 0x000fe40000000000 */
[----:B------:R-:W-:-:S05]  /*1c200*/  IABS R0, R16 ;  /* 0x0000001000007213 */ /* 0x000fca0000000000 */
[----:B------:R-:W3:Y:S01]  /*1c210*/  MUFU.TANH R11, R7 ;  /* 0x00000007000b7308 */ /* 0x000ee20000002400 */
[----:B-1----:R-:W-:Y:S01]  /*1c220*/  FFMA.FTZ R13, -R133, R5, R35 ;  /* 0x00000005850d7223 */ /* 0x002fe20000010123 */
[----:B------:R-:W-:-:S06]  /*1c230*/  MOV R4, R3 ;  /* 0x0000000300047202 */ /* 0x000fcc0000000f00 */
[----:B------:R-:W1:Y:S01]  /*1c240*/  MUFU.TANH R7, R26 ;  /* 0x0000001a00077308 */ /* 0x000e620000002400 */
[----:B------:R-:W-:Y:S01]  /*1c250*/  IMAD.MOV.U32 R3, RZ, RZ, R2 ;  /* 0x000000ffff037224 */ /* 0x000fe200078e0002 */
[----:B------:R-:W-:Y:S01]  /*1c260*/  IABS R2, R10 ;  /* 0x0000000a00027213 */ /* 0x000fe20000000000 */
[----:B------:R-:W-:Y:S01]  /*1c270*/  IMAD.MOV.U32 R5, RZ, RZ, R0 ;  /* 0x000000ffff057224 */ /* 0x000fe200078e0000 */
[----:B------:R-:W-:Y:S02]  /*1c280*/  IABS R0, R9 ;  /* 0x0000000900007213 */ /* 0x000fe40000000000 */
[----:B------:R-:W-:Y:S02]  /*1c290*/  I2FP.F32.S32 R2, R2 ;  /* 0x0000000200027245 */ /* 0x000fe40000201400 */
[----:B------:R5:W-:Y:S01]  /*1c2a0*/  MUFU.TANH R34, R6 ;  /* 0x0000000600227308 */ /* 0x000be20000002400 */
[----:B------:R-:W-:Y:S02]  /*1c2b0*/  I2FP.F32.S32 R0, R0 ;  /* 0x0000000000007245 */ /* 0x000fe40000201400 */
[----:B------:R-:W-:Y:S01]  /*1c2c0*/  I2FP.F32.S32 R4, R4 ;  /* 0x0000000400047245 */ /* 0x000fe20000201400 */
[C---:B----4-:R-:W-:Y:S01]  /*1c2d0*/  FFMA.FTZ R8, -R133.reuse, R2, R37 ;  /* 0x0000000285087223 */ /* 0x050fe20000010125 */
[----:B------:R-:W-:Y:S01]  /*1c2e0*/  IABS R2, R21 ;  /* 0x0000001500027213 */ /* 0x000fe20000000000 */
[C---:B--2---:R-:W-:Y:S01]  /*1c2f0*/  FFMA.FTZ R9, -R133.reuse, R0, R36 ;  /* 0x0000000085097223 */ /* 0x044fe20000010124 */
[----:B------:R-:W-:Y:S01]  /*1c300*/  IABS R0, R20 ;  /* 0x0000001400007213 */ /* 0x000fe20000000000 */
[----:B------:R-:W2:Y:S01]  /*1c310*/  MUFU.TANH R38, R55 ;  /* 0x0000003700267308 */ /* 0x000ea20000002400 */
[----:B------:R-:W-:Y:S01]  /*1c320*/  FFMA.FTZ R12, -R133, R4, R27 ;  /* 0x00000004850c7223 */ /* 0x000fe2000001011b */
[----:B------:R-:W-:-:S02]  /*1c330*/  IABS R4, R19 ;  /* 0x0000001300047213 */ /* 0x000fc40000000000 */
[----:B-----5:R-:W-:Y:S02]  /*1c340*/  I2FP.F32.S32 R6, R3 ;  /* 0x0000000300067245 */ /* 0x020fe40000201400 */
[----:B------:R-:W-:Y:S02]  /*1c350*/  I2FP.F32.S32 R3, R5 ;  /* 0x0000000500037245 */ /* 0x000fe40000201400 */
[----:B------:R-:W4:Y:S01]  /*1c360*/  MUFU.TANH R16, R30 ;  /* 0x0000001e00107308 */ /* 0x000f220000002400 */
[C---:B---3--:R-:W-:Y:S02]  /*1c370*/  FFMA.FTZ R11, -R133.reuse, R6, R11 ;  /* 0x00000006850b7223 */ /* 0x048fe4000001010b */
[----:B-1----:R-:W-:Y:S01]  /*1c380*/  FFMA.FTZ R10, -R133, R3, R7 ;  /* 0x00000003850a7223 */ /* 0x002fe20000010107 */
[----:B------:R-:W-:-:S04]  /*1c390*/  IABS R3, R22 ;  /* 0x0000001600037213 */ /* 0x000fc80000000000 */
[----:B------:R-:W1:Y:S01]  /*1c3a0*/  MUFU.TANH R15, R32 ;  /* 0x00000020000f7308 */ /* 0x000e620000002400 */
[----:B------:R-:W-:Y:S02]  /*1c3b0*/  IABS R6, R18 ;  /* 0x0000001200067213 */ /* 0x000fe40000000000 */
[----:B------:R-:W-:-:S05]  /*1c3c0*/  MOV R5, R2 ;  /* 0x0000000200057202 */ /* 0x000fca0000000f00 */
[----:B------:R-:W3:Y:S01]  /*1c3d0*/  MUFU.TANH R14, R33 ;  /* 0x00000021000e7308 */ /* 0x000ee20000002400 */
[----:B------:R-:W-:Y:S01]  /*1c3e0*/  IMAD.MOV.U32 R2, RZ, RZ, R0 ;  /* 0x000000ffff027224 */ /* 0x000fe200078e0000 */
[----:B------:R-:W-:Y:S01]  /*1c3f0*/  FSEL R192, R13, -INF , !P5 ;  /* 0xff8000000dc07808 */ /* 0x000fe20006800000 */
[----:B------:R-:W-:Y:S01]  /*1c400*/  IMAD.MOV.U32 R7, RZ, RZ, R3 ;  /* 0x000000ffff077224 */ /* 0x000fe200078e0003 */
[----:B------:R-:W-:Y:S01]  /*1c410*/  FSEL R195, R8, -INF , !P5 ;  /* 0xff80000008c37808 */ /* 0x000fe20006800000 */
[----:B------:R-:W-:Y:S01]  /*1c420*/  IMAD.MOV.U32 R0, RZ, RZ, R4 ;  /* 0x000000ffff007224 */ /* 0x000fe200078e0004 */
[----:B------:R-:W-:Y:S01]  /*1c430*/  ISETP.GE.AND P5, PT, R105, 0x2, PT ;  /* 0x000000026900780c */ /* 0x000fe20003fa6270 */
[----:B------:R-:W-:Y:S01]  /*1c440*/  IMAD.MOV.U32 R3, RZ, RZ, R6 ;  /* 0x000000ffff037224 */ /* 0x000fe200078e0006 */
[----:B------:R-:W-:Y:S02]  /*1c450*/  I2FP.F32.S32 R4, R2 ;  /* 0x0000000200047245 */ /* 0x000fe40000201400 */
[----:B------:R-:W-:-:S02]  /*1c460*/  I2FP.F32.S32 R2, R0 ;  /* 0x0000000000027245 */ /* 0x000fc40000201400 */
[----:B------:R-:W-:Y:S02]  /*1c470*/  I2FP.F32.S32 R7, R7 ;  /* 0x0000000700077245 */ /* 0x000fe40000201400 */
[----:B------:R-:W-:Y:S02]  /*1c480*/  I2FP.F32.S32 R5, R5 ;  /* 0x0000000500057245 */ /* 0x000fe40000201400 */
[----:B------:R-:W-:Y:S01]  /*1c490*/  I2FP.F32.S32 R0, R3 ;  /* 0x0000000300007245 */ /* 0x000fe20000201400 */
[C---:B--2---:R-:W-:Y:S01]  /*1c4a0*/  FFMA.FTZ R7, -R133.reuse, R7, R38 ;  /* 0x0000000785077223 */ /* 0x044fe20000010126 */
[C---:B----4-:R-:W-:Y:S01]  /*1c4b0*/  FFMA.FTZ R4, -R133.reuse, R4, R16 ;  /* 0x0000000485047223 */ /* 0x050fe20000010110 */
[C---:B------:R-:W-:Y:S01]  /*1c4c0*/  FFMA.FTZ R5, -R133.reuse, R5, R34 ;  /* 0x0000000585057223 */ /* 0x040fe20000010122 */
[C---:B-1----:R-:W-:Y:S01]  /*1c4d0*/  FFMA.FTZ R2, -R133.reuse, R2, R15 ;  /* 0x0000000285027223 */ /* 0x042fe2000001010f */
[----:B---3--:R-:W-:Y:S01]  /*1c4e0*/  FFMA.FTZ R0, -R133, R0, R14 ;  /* 0x0000000085007223 */ /* 0x008fe2000001010e */
[----:B------:R-:W-:Y:S01]  /*1c4f0*/  BSSY B1, `(.L_x_5125) ;  /* 0x00000e1000017945 */ /* 0x000fe20003800000 */
[C---:B------:R-:W-:Y:S01]  /*1c500*/  IADD3 R238, R223.reuse, 0x800, RZ ;  /* 0x00000800dfee7810 */ /* 0x040fe20007ffe0ff */
[C---:B------:R-:W-:Y:S01]  /*1c510*/  VIADD R237, R223.reuse, 0x1000 ;  /* 0x00001000dfed7836 */ /* 0x040fe20000000000 */
[C---:B------:R-:W-:Y:S01]  /*1c520*/  IADD3 R234, R223.reuse, 0x2800, RZ ;  /* 0x00002800dfea7810 */ /* 0x040fe20007ffe0ff */
[C---:B------:R-:W-:Y:S01]  /*1c530*/  VIADD R236, R223.reuse, 0x1800 ;  /* 0x00001800dfec7836 */ /* 0x040fe20000000000 */
[C---:B------:R-:W-:Y:S01]  /*1c540*/  IADD3 R230, R223.reuse, 0x4800, RZ ;  /* 0x00004800dfe67810 */ /* 0x040fe20007ffe0ff */
[C---:B------:R-:W-:Y:S01]  /*1c550*/  VIADD R235, R223.reuse, 0x2000 ;  /* 0x00002000dfeb7836 */ /* 0x040fe20000000000 */
[C---:B------:R-:W-:Y:S01]  /*1c560*/  IADD3 R226, R223.reuse, 0x6800, RZ ;  /* 0x00006800dfe27810 */ /* 0x040fe20007ffe0ff */
[----:B------:R-:W-:Y:S01]  /*1c570*/  VIADD R233, R223, 0x3000 ;  /* 0x00003000dfe97836 */ /* 0x000fe20000000000 */
[----:B------:R-:W-:Y:S01]  /*1c580*/  FSEL R193, R25, -INF , !P6 ;  /* 0xff80000019c17808 */ /* 0x000fe20007000000 */
[----:B------:R-:W-:Y:S01]  /*1c590*/  VIADD R232, R223, 0x3800 ;  /* 0x00003800dfe87836 */ /* 0x000fe20000000000 */
[----:B------:R-:W-:Y:S01]  /*1c5a0*/  FSEL R240, R9, -INF , !P6 ;  /* 0xff80000009f07808 */ /* 0x000fe20007000000 */
[C---:B------:R-:W-:Y:S01]  /*1c5b0*/  VIADD R231, R223.reuse, 0x4000 ;  /* 0x00004000dfe77836 */ /* 0x040fe20000000000 */
[----:B------:R-:W-:Y:S01]  /*1c5c0*/  FSEL R194, R24, -INF , !P4 ;  /* 0xff80000018c27808 */ /* 0x000fe20006000000 */
[----:B------:R-:W-:Y:S01]  /*1c5d0*/  VIADD R229, R223, 0x5000 ;  /* 0x00005000dfe57836 */ /* 0x000fe20000000000 */
[----:B------:R-:W-:Y:S01]  /*1c5e0*/  FSEL R250, R7, -INF , !P4 ;  /* 0xff80000007fa7808 */ /* 0x000fe20006000000 */
[----:B------:R-:W-:Y:S01]  /*1c5f0*/  VIADD R228, R223, 0x5800 ;  /* 0x00005800dfe47836 */ /* 0x000fe20000000000 */
[----:B------:R-:W-:Y:S01]  /*1c600*/  FSEL R164, R23, -INF , !P3 ;  /* 0xff80000017a47808 */ /* 0x000fe20005800000 */
[----:B------:R-:W-:Y:S01]  /*1c610*/  VIADD R227, R223, 0x6000 ;  /* 0x00006000dfe37836 */ /* 0x000fe20000000000 */
[----:B------:R-:W-:Y:S01]  /*1c620*/  FSEL R158, R5, -INF , !P3 ;  /* 0xff800000059e7808 */ /* 0x000fe20005800000 */
[C---:B------:R-:W-:Y:S01]  /*1c630*/  VIADD R225, R223.reuse, 0x7000 ;  /* 0x00007000dfe17836 */ /* 0x040fe20000000000 */
[----:B------:R-:W-:Y:S01]  /*1c640*/  FSEL R38, R12, -INF , !P2 ;  /* 0xff8000000c267808 */ /* 0x000fe20005000000 */
[----:B------:R-:W-:Y:S01]  /*1c650*/  VIADD R224, R223, 0x7800 ;  /* 0x00007800dfe07836 */ /* 0x000fe20000000000 */
        /* <DEDUP_REMOVED lines=71> */
.L_x_5128:
[----:B------:R-:W2:Y:S02]  /*1cad0*/  LD.E R2, desc[UR6][R28.64+0x38] ;  /* 0x000038061c027980 */ /* 0x000ea4000c101900 */
[----:B--2---:R-:W-:-:S04]  /*1cae0*/  LEA R2, -R2, RZ, 0x6 ;  /* 0x000000ff02027211 */ /* 0x004fc800078e31ff */
[----:B------:R-:W-:Y:S02]  /*1caf0*/  SHF.R.S32.HI R3, RZ, 0x1f, R2 ;  /* 0x0000001fff037819 */ /* 0x000fe40000011402 */
.L_x_5129:
[----:B------:R-:W-:Y:S05]  /*1cb00*/  BSYNC B0 ;  /* 0x0000000000007941 */ /* 0x000fea0003800000 */
.L_x_5127:
[C---:B------:R-:W-:Y:S02]  /*1cb10*/  LOP3.LUT P3, RZ, R246.reuse, 0x4, RZ, 0xc0, !PT ;  /* 0x00000004f6ff7812 */ /* 0x040fe4000786c0ff */
[----:B------:R-:W-:Y:S02]  /*1cb20*/  LOP3.LUT P4, RZ, R246, 0x2, RZ, 0xc0, !PT ;  /* 0x00000002f6ff7812 */ /* 0x000fe4000788c0ff */
[----:B------:R-:W-:Y:S02]  /*1cb30*/  IADD3 R0, P1, R2, R172, RZ ;  /* 0x000000ac02007210 */ /* 0x000fe40007f3e0ff */
[C---:B------:R-:W-:Y:S02]  /*1cb40*/  LOP3.LUT P2, RZ, R246.reuse, 0x8, RZ, 0xc0, !PT ;  /* 0x00000008f6ff7812 */ /* 0x040fe4000784c0ff */
[----:B------:R-:W-:Y:S01]  /*1cb50*/  LOP3.LUT P6, RZ, R246, 0x1, RZ, 0xc0, !PT ;  /* 0x00000001f6ff7812 */ /* 0x000fe200078cc0ff */
[----:B------:R-:W-:Y:S01]  /*1cb60*/  IMAD.X R6, R3, 0x1, R171, P1 ;  /* 0x0000000103067824 */ /* 0x000fe200008e06ab */
[----:B------:R-:W-:-:S03]  /*1cb70*/  LEA R4, P0, R2, R247, 0x1 ;  /* 0x000000f702047211 */ /* 0x000fc600078008ff */
[----:B------:R-:W-:Y:S02]  /*1cb80*/  @P3 LEA R34, P1, R0, R156, 0x1 ;  /* 0x0000009c00223211 */ /* 0x000fe400078208ff */
[----:B------:R-:W-:Y:S02]  /*1cb90*/  LEA.HI.X R5, R2, R249, R3, 0x1, P0 ;  /* 0x000000f902057211 */ /* 0x000fe400000f0c03 */
[-C--:B------:R-:W-:Y:S02]  /*1cba0*/  @P3 LEA.HI.X R35, R0, R157.reuse, R6, 0x1, P1 ;  /* 0x0000009d00233211 */ /* 0x080fe400008f0c06 */
        /* <DEDUP_REMOVED lines=117> */
.L_x_5126:
[----:B------:R-:W-:Y:S05]  /*1d300*/  BSYNC B1 ;  /* 0x0000000000017941 */ /* 0x000fea0003800000 */
.L_x_5125:
[----:B------:R2:W3:Y:S01]  /*1d310*/  LD.E R0, desc[UR6][R28.64+0xdc] ;  /* 0x0000dc061c007980 */ /* 0x0004e2000c101900 */
[----:B------:R-:W-:-:S03]  /*1d320*/  FMNMX.FTZ R2, R47, R46, !PT ;  /* 0x0000002e2f027209 */ /* 0x000fc60007810000 */
[----:B------:R-:W-:Y:S01]  /*1d330*/  STL [R1+0x3c], R223 ;  /* 0x00003cdf01007387 */ /* 0x000fe20000100800 */
[----:B------:R-:W-:-:S03]  /*1d340*/  FMNMX.FTZ R2, R41, R2, !PT ;  /* 0x0000000229027209 */ /* 0x000fc60007810000 */
[----:B------:R-:W-:Y:S01]  /*1d350*/  STL [R1+0x38], R222 ;  /* 0x000038de01007387 */ /* 0x000fe20000100800 */
[----:B------:R-:W-:-:S03]  /*1d360*/  FMNMX.FTZ R2, R40, R2, !PT ;  /* 0x0000000228027209 */ /* 0x000fc60007810000 */
[----:B------:R-:W-:Y:S01]  /*1d370*/  STL [R1+0x34], R221 ;  /* 0x000034dd01007387 */ /* 0x000fe20000100800 */
[----:B------:R-:W-:-:S03]  /*1d380*/  FMNMX.FTZ R2, R64, R2, !PT ;  /* 0x0000000240027209 */ /* 0x000fc60007810000 */
[----:B------:R-:W-:Y:S01]  /*1d390*/  STL [R1+0x30], R220 ;  /* 0x000030dc01007387 */ /* 0x000fe20000100800 */
[----:B------:R-:W-:Y:S02]  /*1d3a0*/  FMNMX.FTZ R3, R100, R2, !PT ;  /* 0x0000000264037209 */ /* 0x000fe40007810000 */
[----:B------:R-:W-:Y:S01]  /*1d3b0*/  FMNMX.FTZ R2, R48, R49, !PT ;  /* 0x0000003130027209 */ /* 0x000fe20007810000 */
[----:B------:R-:W-:Y:S01]  /*1d3c0*/  STL [R1+0x2c], R219 ;  /* 0x00002cdb01007387 */ /* 0x000fe20000100800 */
[----:B------:R-:W-:Y:S02]  /*1d3d0*/  FMNMX.FTZ R3, R120, R3, !PT ;  /* 0x0000000378037209 */ /* 0x000fe40007810000 */
[----:B------:R-:W-:Y:S01]  /*1d3e0*/  FMNMX.FTZ R2, R44, R2, !PT ;  /* 0x000000022c027209 */ /* 0x000fe20007810000 */
[----:B------:R4:W-:Y:S01]  /*1d3f0*/  STL [R1+0x28], R218 ;  /* 0x000028da01007387 */ /* 0x0009e20000100800 */
[----:B------:R-:W-:Y:S02]  /*1d400*/  FMNMX.FTZ R135, R124, R3, !PT ;  /* 0x000000037c877209 */ /* 0x000fe40007810000 */
[----:B------:R-:W-:Y:S01]  /*1d410*/  FMNMX.FTZ R2, R45, R2, !PT ;  /* 0x000000022d027209 */ /* 0x000fe20007810000 */
[----:B------:R-:W-:Y:S01]  /*1d420*/  STL [R1+0x24], R217 ;  /* 0x000024d901007387 */ /* 0x000fe20000100800 */
[----:B------:R-:W-:-:S02]  /*1d430*/  FMNMX.FTZ R135, R251, R135, !PT ;  /* 0x00000087fb877209 */ /* 0x000fc40007810000 */
[----:B------:R-:W-:Y:S01]  /*1d440*/  FMNMX.FTZ R2, R125, R2, !PT ;  /* 0x000000027d027209 */ /* 0x000fe20007810000 */
[----:B------:R-:W-:Y:S01]  /*1d450*/  STL [R1+0x20], R212 ;  /* 0x000020d401007387 */ /* 0x000fe20000100800 */
[----:B------:R-:W-:Y:S02]  /*1d460*/  FMNMX.FTZ R135, R192, R135, !PT ;  /* 0x00000087c0877209 */ /* 0x000fe40007810000 */
[----:B------:R-:W-:Y:S01]  /*1d470*/  FMNMX.FTZ R2, R128, R2, !PT ;  /* 0x0000000280027209 */ /* 0x000fe20007810000 */
[----:B------:R-:W-:Y:S01]  /*1d480*/  STL [R1+0x1c], R133 ;  /* 0x00001c8501007387 */ /* 0x000fe20000100800 */
[----:B------:R-:W-:Y:S02]  /*1d490*/  FMNMX.FTZ R135, R193, R135, !PT ;  /* 0x00000087c1877209 */ /* 0x000fe40007810000 */
[----:B------:R-:W-:Y:S02]  /*1d4a0*/  FMNMX.FTZ R2, R132, R2, !PT ;  /* 0x0000000284027209 */ /* 0x000fe40007810000 */
[----:B------:R-:W-:-:S02]  /*1d4b0*/  FMNMX.FTZ R135, R194, R135, !PT ;  /* 0x00000087c2877209 */ /* 0x000fc40007810000 */
[----:B------:R-:W-:Y:S02]  /*1d4c0*/  FMNMX.FTZ R2, R140, R2, !PT ;  /* 0x000000028c027209 */ /* 0x000fe40007810000 */
[----:B------:R-:W-:Y:S02]  /*1d4d0*/  FMNMX.FTZ R135, R164, R135, !PT ;  /* 0x00000087a4877209 */ /* 0x000fe40007810000 */
[----:B------:R-:W-:Y:S01]  /*1d4e0*/  FMNMX.FTZ R2, R165, R2, !PT ;  /* 0x00000002a5027209 */ /* 0x000fe20007810000 */
[----:B----4-:R-:W-:Y:S01]  /*1d4f0*/  IMAD.MOV.U32 R218, RZ, RZ, R38 ;  /* 0x000000ffffda7224 */ /* 0x010fe200078e0026 */
[----:B------:R-:W-:Y:S02]  /*1d500*/  MOV R220, R50 ;  /* 0x0000003200dc7202 */ /* 0x000fe40000000f00 */
[----:B------:R-:W-:Y:S02]  /*1d510*/  FMNMX.FTZ R2, R195, R2, !PT ;  /* 0x00000002c3027209 */ /* 0x000fe40007810000 */
[----:B------:R-:W-:-:S02]  /*1d520*/  FMNMX.FTZ R135, R218, R135, !PT ;  /* 0x00000087da877209 */ /* 0x000fc40007810000 */
[----:B------:R-:W-:Y:S02]  /*1d530*/  FMNMX.FTZ R2, R240, R2, !PT ;  /* 0x00000002f0027209 */ /* 0x000fe40007810000 */
[----:B------:R-:W-:Y:S02]  /*1d540*/  FMNMX.FTZ R135, R167, R135, !PT ;  /* 0x00000087a7877209 */ /* 0x000fe40007810000 */
[----:B------:R-:W-:Y:S02]  /*1d550*/  FMNMX.FTZ R2, R250, R2, !PT ;  /* 0x00000002fa027209 */ /* 0x000fe40007810000 */
[----:B------:R-:W-:Y:S02]  /*1d560*/  FMNMX.FTZ R135, R220, R135, !PT ;  /* 0x00000087dc877209 */ /* 0x000fe40007810000 */
[----:B------:R-:W-:-:S03]  /*1d570*/  FMNMX.FTZ R2, R158, R2, !PT ;  /* 0x000000029e027209 */ /* 0x000fc60007810000 */
[----:B-1----:R-:W1:Y:S01]  /*1d580*/  SHFL.BFLY PT, R4, R135, 0x2, 0x1f ;  /* 0x0c401f0087047f89 */ /* 0x002e6200000e0000 */
[----:B------:R-:W-:-:S04]  /*1d590*/  FMNMX.FTZ R2, R168, R2, !PT ;  /* 0x00000002a8027209 */ /* 0x000fc80007810000 */
[----:B------:R-:W-:-:S04]  /*1d5a0*/  FMNMX.FTZ R2, R152, R2, !PT ;  /* 0x0000000298027209 */ /* 0x000fc80007810000 */
[----:B------:R-:W-:-:S05]  /*1d5b0*/  FMNMX.FTZ R2, R148, R2, !PT ;  /* 0x0000000294027209 */ /* 0x000fca0007810000 */
[----:B------:R-:W4:Y:S01]  /*1d5c0*/  SHFL.BFLY PT, R3, R2, 0x2, 0x1f ;  /* 0x0c401f0002037f89 */ /* 0x000f2200000e0000 */
[----:B-1----:R-:W-:-:S05]  /*1d5d0*/  FMNMX.FTZ R135, R135, R4, !PT ;  /* 0x0000000487877209 */ /* 0x002fca0007810000 */
[----:B------:R-:W1:Y:S01]  /*1d5e0*/  SHFL.BFLY PT, R4, R135, 0x1, 0x1f ;  /* 0x0c201f0087047f89 */ /* 0x000e6200000e0000 */
[----:B----4-:R-:W-:-:S05]  /*1d5f0*/  FMNMX.FTZ R2, R2, R3, !PT ;  /* 0x0000000302027209 */ /* 0x010fca0007810000 */
[----:B------:R-:W4:Y:S01]  /*1d600*/  SHFL.BFLY PT, R134, R2, 0x1, 0x1f ;  /* 0x0c201f0002867f89 */ /* 0x000f2200000e0000 */
[----:B-1----:R-:W-:-:S04]  /*1d610*/  FMNMX.FTZ R135, R135, R4, !PT ;  /* 0x0000000487877209 */ /* 0x002fc80007810000 */
[----:B------:R-:W-:Y:S02]  /*1d620*/  FSETP.NEU.FTZ.AND P0, PT, R135, -INF , PT ;  /* 0xff8000008700780b */ /* 0x000fe40003f1d000 */
[----:B----4-:R-:W-:Y:S02]  /*1d630*/  FMNMX.FTZ R134, R2, R134, !PT ;  /* 0x0000008602867209 */ /* 0x010fe40007810000 */
[----:B------:R-:W-:-:S04]  /*1d640*/  LEA R213, R42, UR4, 0x1 ;  /* 0x000000042ad57c11 */ /* 0x000fc8000f8e08ff */
[----:B------:R-:W-:Y:S01]  /*1d650*/  LEA R214, R43, R213, 0x1 ;  /* 0x000000d52bd67211 */ /* 0x000fe200078e08ff */
[C---:B------:R-:W-:Y:S01]  /*1d660*/  IMAD R216, R39.reuse, 0x2, R213 ;  /* 0x0000000227d87824 */ /* 0x040fe200078e02d5 */
[----:B------:R-:W-:Y:S04]  /*1d670*/  LDSM.16.MT88.4 R16, [R213+0x12000] ;  /* 0x01200000d510783b */ /* 0x000fe80000004200 */
[----:B--2---:R-:W1:Y:S04]  /*1d680*/  LDSM.16.MT88.4 R28, [R214+0x10000] ;  /* 0x01000000d61c783b */ /* 0x004e680000004200 */
[----:B------:R-:W2:Y:S01]  /*1d690*/  LDSM.16.MT88.4 R8, [R216+0x12000] ;  /* 0x01200000d808783b */ /* 0x000ea20000004200 */
[----:B------:R-:W-:-:S03]  /*1d6a0*/  LEA R215, R39, R214, 0x1 ;  /* 0x000000d627d77211 */ /* 0x000fc600078e08ff */
[----:B------:R-:W-:Y:S04]  /*1d6b0*/  LDSM.16.MT88.4 R12, [R214+0x12000] ;  /* 0x01200000d60c783b */ /* 0x000fe80000004200 */
[----:B------:R-:W4:Y:S04]  /*1d6c0*/  LDSM.16.MT88.4 R20, [R215+0x10000] ;  /* 0x01000000d714783b */ /* 0x000f280000004200 */
[----:B------:R-:W4:Y:S04]  /*1d6d0*/  LDSM.16.MT88.4 R24, [R216+0x10000] ;  /* 0x01000000d818783b */ /* 0x000f280000004200 */
[----:B------:R-:W-:Y:S04]  /*1d6e0*/  LDSM.16.MT88.4 R32, [R215+0x12000] ;  /* 0x01200000d720783b */ /* 0x000fe80000004200 */
[----:B------:R-:W-:Y:S01]  /*1d6f0*/  LDSM.16.MT88.4 R36, [R214+0x14000] ;  /* 0x01400000d624783b */ /* 0x000fe20000004200 */
[----:B---3--:R-:W-:-:S05]  /*1d700*/  FMUL.FTZ R3, R0, R135 ;  /* 0x0000008700037220 */ /* 0x008fca0000410000 */
[----:B------:R-:W-:-:S05]  /*1d710*/  FSEL R3, R3, RZ, P0 ;  /* 0x000000ff03037208 */ /* 0x000fca0000000000 */
[-CC-:B------:R-:W-:Y:S01]  /*1d720*/  FFMA.FTZ R4, R47, R0.reuse, -R3.reuse ;  /* 0x000000002f047223 */ /* 0x180fe20000010803 */
[-CC-:B------:R-:W-:Y:S01]  /*1d730*/  FFMA.FTZ R2, R46, R0.reuse, -R3.reuse ;  /* 0x000000002e027223 */ /* 0x180fe20000010803 */
[----:B------:R-:W-:Y:S02]  /*1d740*/  FSETP.NEU.FTZ.AND P0, PT, R134, -INF , PT ;  /* 0xff8000008600780b */ /* 0x000fe40003f1d000 */
[----:B------:R3:W-:Y:S08]  /*1d750*/  MUFU.EX2 R153, R4 ;  /* 0x0000000400997308 */ /* 0x0007f00000000800 */
[----:B------:R1:W-:Y:S01]  /*1d760*/  MUFU.EX2 R221, R2 ;  /* 0x0000000200dd7308 */ /* 0x0003e20000000800 */
[----:B---3--:R-:W-:-:S07]  /*1d770*/  FFMA.FTZ R4, R41, R0, -R3 ;  /* 0x0000000029047223 */ /* 0x008fce0000010803 */
[----:B------:R3:W-:Y:S01]  /*1d780*/  MUFU.EX2 R133, R4 ;  /* 0x0000000400857308 */ /* 0x0007e20000000800 */
[----:B-1----:R-:W-:-:S05]  /*1d790*/  FMUL.FTZ R2, R0, R134 ;  /* 0x0000008600027220 */ /* 0x002fca0000410000 */
[----:B------:R-:W-:Y:S01]  /*1d7a0*/  FSEL R2, R2, RZ, P0 ;  /* 0x000000ff02027208 */ /* 0x000fe20000000000 */
[-C--:B---3--:R-:W-:Y:S02]  /*1d7b0*/  FFMA.FTZ R4, R40, R0.reuse, -R3 ;  /* 0x0000000028047223 */ /* 0x088fe40000010803 */
[----:B------:R-:W1:Y:S02]  /*1d7c0*/  LDSM.16.MT88.4 R40, [R213+0x10000] ;  /* 0x01000000d528783b */ /* 0x000e640000004200 */
[----:B------:R3:W2:Y:S02]  /*1d7d0*/  MUFU.EX2 R149, R4 ;  /* 0x0000000400957308 */ /* 0x0006a40000000800 */
[----:B---3--:R-:W-:-:S06]  /*1d7e0*/  FFMA.FTZ R4, R48, R0, -R2 ;  /* 0x0000000030047223 */ /* 0x008fcc0000010802 */
[----:B------:R3:W-:Y:S02]  /*1d7f0*/  MUFU.EX2 R212, R4 ;  /* 0x0000000400d47308 */ /* 0x0007e40000000800 */
[----:B---3--:R-:W-:-:S06]  /*1d800*/  FFMA.FTZ R4, R49, R0, -R2 ;  /* 0x0000000031047223 */ /* 0x008fcc0000010802 */
[----:B------:R3:W4:Y:S02]  /*1d810*/  MUFU.EX2 R223, R4 ;  /* 0x0000000400df7308 */ /* 0x0007240000000800 */
[----:B---3--:R-:W-:-:S06]  /*1d820*/  FFMA.FTZ R4, R44, R0, -R2 ;  /* 0x000000002c047223 */ /* 0x008fcc0000010802 */
[----:B------:R3:W-:Y:S02]  /*1d830*/  MUFU.EX2 R217, R4 ;  /* 0x0000000400d97308 */ /* 0x0007e40000000800 */
[----:B---3--:R-:W-:Y:S01]  /*1d840*/  FFMA.FTZ R4, R45, R0, -R2 ;  /* 0x000000002d047223 */ /* 0x008fe20000010802 */
[----:B--2---:R-:W-:Y:S01]  /*1d850*/  F2FP.F16.F32.PACK_AB R6, R149, R133 ;  /* 0x000000859506723e */ /* 0x004fe200000000ff */
[----:B------:R-:W-:Y:S04]  /*1d860*/  LDSM.16.MT88.4 R44, [R213+0x14000] ;  /* 0x01400000d52c783b */ /* 0x000fe80000004200 */
[----:B------:R2:W3:Y:S01]  /*1d870*/  MUFU.EX2 R222, R4 ;  /* 0x0000000400de7308 */ /* 0x0004e20000000800 */
[----:B----4-:R-:W-:Y:S02]  /*1d880*/  F2FP.F16.F32.PACK_AB R5, R223, R212 ;  /* 0x000000d4df05723e */ /* 0x010fe400000000ff */
        /* <DEDUP_REMOVED lines=8> */
[C---:B------:R-:W-:Y:S06]  /*1d910*/  HMMA.16816.F32 R84, R4.reuse, R20, RZ ;  /* 0x000000140454723c */ /* 0x040fec00000018ff */
[----:B------:R-:W-:Y:S01]  /*1d920*/  HMMA.16816.F32 R112, R4, R22, RZ ;  /* 0x000000160470723c */ /* 0x000fe200000018ff */
[----:B------:R-:W4:Y:S01]  /*1d930*/  LDSM.16.MT88.4 R20, [R215+0x14000] ;  /* 0x01400000d714783b */ /* 0x000f220000004200 */
[----:B---3--:R-:W-:-:S04]  /*1d940*/  FFMA.FTZ R8, R100, R0, -R3 ;  /* 0x0000000064087223 */ /* 0x008fc80000010803 */
[----:B------:R3:W4:Y:S01]  /*1d950*/  MUFU.EX2 R219, R8 ;  /* 0x0000000800db7308 */ /* 0x0007220000000800 */
[----:B------:R-:W-:Y:S01]  /*1d960*/  HMMA.16816.F32 R76, R4, R12, RZ ;  /* 0x0000000c044c723c */ /* 0x000fe200000018ff */
[----:B---3--:R-:W-:-:S06]  /*1d970*/  FFMA.FTZ R8, R120, R0, -R3 ;  /* 0x0000000078087223 */ /* 0x008fcc0000010803 */
[----:B------:R3:W-:Y:S01]  /*1d980*/  MUFU.EX2 R151, R8 ;  /* 0x0000000800977308 */ /* 0x0007e20000000800 */
[----:B------:R-:W-:Y:S01]  /*1d990*/  HMMA.16816.F32 R48, R4, R14, RZ ;  /* 0x0000000e0430723c */ /* 0x000fe200000018ff */
[----:B------:R-:W4:Y:S01]  /*1d9a0*/  LDSM.16.MT88.4 R12, [R215+0x16000] ;  /* 0x01600000d70c783b */ /* 0x000f220000004200 */
[----:B---3--:R-:W-:-:S05]  /*1d9b0*/  FFMA.FTZ R8, R124, R0, -R3 ;  /* 0x000000007c087223 */ /* 0x008fca0000010803 */
[----:B------:R3:W-:Y:S01]  /*1d9c0*/  MUFU.EX2 R156, R8 ;  /* 0x00000008009c7308 */ /* 0x0007e20000000800 */
[C---:B------:R-:W-:Y:S06]  /*1d9d0*/  HMMA.16816.F32 R88, R4.reuse, R24, RZ ;  /* 0x000000180458723c */ /* 0x040fec00000018ff */
[----:B------:R-:W-:Y:S01]  /*1d9e0*/  HMMA.16816.F32 R116, R4, R26, RZ ;  /* 0x0000001a0474723c */ /* 0x000fe200000018ff */
[----:B------:R-:W4:Y:S01]  /*1d9f0*/  LDSM.16.MT88.4 R24, [R214+0x16000] ;  /* 0x01600000d618783b */ /* 0x000f220000004200 */
[----:B---3--:R-:W-:-:S04]  /*1da00*/  FFMA.FTZ R8, R125, R0, -R2 ;  /* 0x000000007d087223 */ /* 0x008fc80000010802 */
[C---:B-1----:R-:W-:Y:S01]  /*1da10*/  HMMA.16816.F32 R96, R4.reuse, R40, RZ ;  /* 0x000000280460723c */ /* 0x042fe200000018ff */
[----:B------:R1:W-:Y:S05]  /*1da20*/  MUFU.EX2 R159, R8 ;  /* 0x00000008009f7308 */ /* 0x0003ea0000000800 */
[C---:B------:R-:W-:Y:S01]  /*1da30*/  HMMA.16816.F32 R60, R4.reuse, R42, RZ ;  /* 0x0000002a043c723c */ /* 0x040fe200000018ff */
[----:B------:R-:W3:Y:S05]  /*1da40*/  LDSM.16.MT88.4 R40, [R216+0x14000] ;  /* 0x01400000d828783b */ /* 0x000eea0000004200 */
[----:B------:R-:W-:Y:S01]  /*1da50*/  HMMA.16816.F32 R80, R4, R16, RZ ;  /* 0x000000100450723c */ /* 0x000fe200000018ff */
[----:B-1----:R-:W-:-:S05]  /*1da60*/  FFMA.FTZ R8, R128, R0, -R2 ;  /* 0x0000000080087223 */ /* 0x002fca0000010802 */
[C---:B------:R-:W-:Y:S01]  /*1da70*/  HMMA.16816.F32 R52, R4.reuse, R18, RZ ;  /* 0x000000120434723c */ /* 0x040fe200000018ff */
[----:B------:R-:W1:Y:S01]  /*1da80*/  LDSM.16.MT88.4 R16, [R216+0x16000] ;  /* 0x01600000d810783b */ /* 0x000e620000004200 */
[----:B------:R4:W1:Y:S04]  /*1da90*/  MUFU.EX2 R166, R8 ;  /* 0x0000000800a67308 */ /* 0x0008680000000800 */
[----:B--2---:R-:W-:Y:S01]  /*1daa0*/  HMMA.16816.F32 R136, R4, R28, RZ ;  /* 0x0000001c0488723c */ /* 0x004fe200000018ff */
[----:B----4-:R-:W-:-:S04]  /*1dab0*/  FFMA.FTZ R8, R132, R0, -R2 ;  /* 0x0000000084087223 */ /* 0x010fc80000010802 */
[----:B------:R2:W-:Y:S01]  /*1dac0*/  MUFU.EX2 R132, R8 ;  /* 0x0000000800847308 */ /* 0x0005e20000000800 */
[----:B------:R-:W-:Y:S01]  /*1dad0*/  HMMA.16816.F32 R124, R4, R20, RZ ;  /* 0x00000014047c723c */ /* 0x000fe200000018ff */
[----:B--2---:R-:W-:-:S05]  /*1dae0*/  FFMA.FTZ R8, R140, R0, -R2 ;  /* 0x000000008c087223 */ /* 0x004fca0000010802 */
[C---:B------:R-:W-:Y:S01]  /*1daf0*/  HMMA.16816.F32 R140, R4.reuse, R30, RZ ;  /* 0x0000001e048c723c */ /* 0x040fe200000018ff */
[----:B------:R-:W2:Y:S01]  /*1db00*/  LDSM.16.MT88.4 R28, [R216+0x10800] ;  /* 0x01080000d81c783b */ /* 0x000ea20000004200 */
[----:B------:R4:W1:Y:S04]  /*1db10*/  MUFU.EX2 R157, R8 ;  /* 0x00000008009d7308 */ /* 0x0008680000000800 */
[C---:B------:R-:W-:Y:S01]  /*1db20*/  HMMA.16816.F32 R128, R4.reuse, R22, RZ ;  /* 0x000000160480723c */ /* 0x040fe200000018ff */
[----:B------:R-:W2:Y:S05]  /*1db30*/  LDSM.16.MT88.4 R20, [R214+0x10800] ;  /* 0x01080000d614783b */ /* 0x000eaa0000004200 */
[C---:B------:R-:W-:Y:S01]  /*1db40*/  HMMA.16816.F32 R108, R4.reuse, R10, RZ ;  /* 0x0000000a046c723c */ /* 0x040fe200000018ff */
[----:B----4-:R-:W4:Y:S05]  /*1db50*/  LDSM.16.MT88.4 R8, [R213+0x12800] ;  /* 0x01280000d508783b */ /* 0x010f2a0000004200 */
[C---:B------:R-:W-:Y:S06]  /*1db60*/  HMMA.16816.F32 R68, R4.reuse, R32, RZ ;  /* 0x000000200444723c */ /* 0x040fec00000018ff */
[C---:B------:R-:W-:Y:S01]  /*1db70*/  HMMA.16816.F32 R104, R4.reuse, R34, RZ ;  /* 0x000000220468723c */ /* 0x040fe200000018ff */
[----:B------:R-:W4:Y:S05]  /*1db80*/  LDSM.16.MT88.4 R32, [R213+0x10800] ;  /* 0x01080000d520783b */ /* 0x000f2a0000004200 */
[C---:B------:R-:W-:Y:S06]  /*1db90*/  HMMA.16816.F32 R188, R4.reuse, R12, RZ ;  /* 0x0000000c04bc723c */ /* 0x040fec00000018ff */
[C---:B------:R-:W-:Y:S01]  /*1dba0*/  HMMA.16816.F32 R184, R4.reuse, R14, RZ ;  /* 0x0000000e04b8723c */ /* 0x040fe200000018ff */
[----:B------:R-:W4:Y:S05]  /*1dbb0*/  LDSM.16.MT88.4 R12, [R215+0x10800] ;  /* 0x01080000d70c783b */ /* 0x000f2a0000004200 */
[C---:B------:R-:W-:Y:S06]  /*1dbc0*/  HMMA.16816.F32 R144, R4.reuse, R24, RZ ;  /* 0x000000180490723c */ /* 0x040fec00000018ff */
[----:B------:R-:W-:Y:S01]  /*1dbd0*/  HMMA.16816.F32 R64, R4, R44, RZ ;  /* 0x0000002c0440723c */ /* 0x000fe200000018ff */
[----:B------:R-:W-:Y:S01]  /*1dbe0*/  IMAD.MOV.U32 R25, RZ, RZ, R153 ;  /* 0x000000ffff197224 */ /* 0x000fe200078e0099 */
[----:B------:R-:W-:-:S04]  /*1dbf0*/  MOV R24, R152 ;  /* 0x0000009800187202 */ /* 0x000fc80000000f00 */
[C---:B------:R-:W-:Y:S06]  /*1dc00*/  HMMA.16816.F32 R100, R4.reuse, R36, RZ ;  /* 0x000000240464723c */ /* 0x040fec00000018ff */
[C---:B---3--:R-:W-:Y:S06]  /*1dc10*/  HMMA.16816.F32 R120, R4.reuse, R40, RZ ;  /* 0x000000280478723c */ /* 0x048fec00000018ff */
[C---:B------:R-:W-:Y:S06]  /*1dc20*/  HMMA.16816.F32 R44, R4.reuse, R46, RZ ;  /* 0x0000002e042c723c */ /* 0x040fec00000018ff */
[C---:B------:R-:W-:Y:S06]  /*1dc30*/  HMMA.16816.F32 R36, R4.reuse, R38, RZ ;  /* 0x000000260424723c */ /* 0x040fec00000018ff */
[C---:B------:R-:W-:Y:S06]  /*1dc40*/  HMMA.16816.F32 R40, R4.reuse, R42, RZ ;  /* 0x0000002a0428723c */ /* 0x040fec00000018ff */
[C---:B------:R-:W-:Y:S06]  /*1dc50*/  HMMA.16816.F32 R152, R4.reuse, R26, RZ ;  /* 0x0000001a0498723c */ /* 0x040fec00000018ff */
[C---:B-1----:R-:W-:Y:S06]  /*1dc60*/  HMMA.16816.F32 R160, R4.reuse, R16, RZ ;  /* 0x0000001004a0723c */ /* 0x042fec00000018ff */
[----:B------:R-:W-:Y:S01]  /*1dc70*/  HMMA.16816.F32 R172, R4, R18, RZ ;  /* 0x0000001204ac723c */ /* 0x000fe200000018ff */
[----:B------:R-:W1:Y:S06]  /*1dc80*/  LDSM.16.MT88.4 R16, [R214+0x12800] ;  /* 0x01280000d610783b */ /* 0x000e6c0000004200 */
[----:B------:R-:W-:-:S02]  /*1dc90*/  F2FP.F16.F32.PACK_AB R4, R219, R150 ;  /* 0x00000096db04723e */ /* 0x000fc400000000ff */
[----:B------:R-:W-:Y:S02]  /*1dca0*/  F2FP.F16.F32.PACK_AB R5, R166, R159 ;  /* 0x0000009fa605723e */ /* 0x000fe400000000ff */
[----:B------:R-:W-:Y:S02]  /*1dcb0*/  F2FP.F16.F32.PACK_AB R6, R156, R151 ;  /* 0x000000979c06723e */ /* 0x000fe400000000ff */
[----:B------:R-:W-:-:S07]  /*1dcc0*/  F2FP.F16.F32.PACK_AB R7, R157, R132 ;  /* 0x000000849d07723e */ /* 0x000fce00000000ff */
[C---:B--2---:R-:W-:Y:S06]  /*1dcd0*/  HMMA.16816.F32 R200, R4.reuse, R28, R88 ;  /* 0x0000001c04c8723c */ /* 0x044fec0000001858 */
[----:B------:R-:W-:Y:S01]  /*1dce0*/  HMMA.16816.F32 R28, R4, R30, R116 ;  /* 0x0000001e041c723c */ /* 0x000fe20000001874 */
[----:B------:R-:W-:-:S05]  /*1dcf0*/  IMAD.MOV.U32 R91, RZ, RZ, R168 ;  /* 0x000000ffff5b7224 */ /* 0x000fca00078e00a8 */
[C---:B------:R-:W-:Y:S06]  /*1dd00*/  HMMA.16816.F32 R204, R4.reuse, R20, R92 ;  /* 0x0000001404cc723c */ /* 0x040fec000000185c */
[C---:B------:R-:W-:Y:S01]  /*1dd10*/  HMMA.16816.F32 R56, R4.reuse, R22, R56 ;  /* 0x000000160438723c */ /* 0x040fe20000001838 */
[----:B------:R-:W2:Y:S05]  /*1dd20*/  LDSM.16.MT88.4 R20, [R216+0x12800] ;  /* 0x01280000d814783b */ /* 0x000eaa0000004200 */
[C---:B----4-:R-:W-:Y:S06]  /*1dd30*/  HMMA.16816.F32 R176, R4.reuse, R8, R80 ;  /* 0x0000000804b0723c */ /* 0x050fec0000001850 */
[----:B------:R-:W-:Y:S01]  /*1dd40*/  HMMA.16816.F32 R168, R4, R10, R52 ;  /* 0x0000000a04a8723c */ /* 0x000fe20000001834 */
[----:B------:R-:W3:Y:S01]  /*1dd50*/  LDSM.16.MT88.4 R8, [R214+0x14800] ;  /* 0x01480000d608783b */ /* 0x000ee20000004200 */
[----:B------:R-:W-:Y:S01]  /*1dd60*/  IMAD.MOV.U32 R89, RZ, RZ, R30 ;  /* 0x000000ffff597224 */ /* 0x000fe200078e001e */
[----:B------:R-:W-:-:S03]  /*1dd70*/  MOV R88, R31 ;  /* 0x0000001f00587202 */ /* 0x000fc60000000f00 */
[C---:B------:R-:W-:Y:S07]  /*1dd80*/  HMMA.16816.F32 R208, R4.reuse, R32, R96 ;  /* 0x0000002004d0723c */ /* 0x040fee0000001860 */
[----:B------:R-:W-:Y:S01]  /*1dd90*/  IMAD.MOV.U32 R33, RZ, RZ, R29 ;  /* 0x000000ffff217224 */ /* 0x000fe200078e001d */
[----:B------:R-:W-:Y:S02]  /*1dda0*/  MOV R32, R28 ;  /* 0x0000001c00207202 */ /* 0x000fe40000000f00 */
[----:B------:R-:W4:Y:S01]  /*1ddb0*/  LDSM.16.MT88.4 R28, [R215+0x12800] ;  /* 0x01280000d71c783b */ /* 0x000f220000004200 */
[C---:B------:R-:W-:Y:S06]  /*1ddc0*/  HMMA.16816.F32 R196, R4.reuse, R12, R84 ;  /* 0x0000000c04c4723c */ /* 0x040fec0000001854 */
[C---:B------:R-:W-:Y:S01]  /*1ddd0*/  HMMA.16816.F32 R180, R4.reuse, R14, R112 ;  /* 0x0000000e04b4723c */ /* 0x040fe20000001870 */
[----:B------:R-:W4:Y:S01]  /*1dde0*/  LDSM.16.MT88.4 R12, [R213+0x14800] ;  /* 0x01480000d50c783b */ /* 0x000f220000004200 */
[----:B------:R-:W-:Y:S01]  /*1ddf0*/  IMAD.MOV.U32 R27, RZ, RZ, R57 ;  /* 0x000000ffff1b7224 */ /* 0x000fe200078e0039 */
[----:B------:R-:W-:Y:S01]  /*1de00*/  MOV R26, R56 ;  /* 0x00000038001a7202 */ /* 0x000fe20000000f00 */
[----:B------:R-:W-:Y:S01]  /*1de10*/  IMAD.MOV.U32 R83, RZ, RZ, R33 ;  /* 0x000000ffff537224 */ /* 0x000fe200078e0021 */
[----:B------:R-:W-:Y:S01]  /*1de20*/  MOV R82, R32 ;  /* 0x0000002000527202 */ /* 0x000fe20000000f00 */
[----:B------:R-:W-:Y:S01]  /*1de30*/  HMMA.16816.F32 R96, R4, R34, R60 ;  /* 0x000000220460723c */ /* 0x000fe2000000183c */
[----:B------:R-:W-:Y:S01]  /*1de40*/  MOV R90, R167 ;  /* 0x000000a7005a7202 */ /* 0x000fe20000000f00 */
[----:B------:R-:W-:-:S02]  /*1de50*/  IMAD.MOV.U32 R33, RZ, RZ, R166 ;  /* 0x000000ffff217224 */ /* 0x000fc400078e00a6 */
[----:B------:R-:W-:-:S03]  /*1de60*/  IMAD.MOV.U32 R32, RZ, RZ, R164 ;  /* 0x000000ffff207224 */ /* 0x000fc600078e00a4 */
[----:B------:R-:W-:Y:S02]  /*1de70*/  MOV R63, R165 ;  /* 0x000000a5003f7202 */ /* 0x000fe40000000f00 */
[----:B-1----:R-:W-:Y:S07]  /*1de80*/  HMMA.16816.F32 R164, R4, R16, R76 ;  /* 0x0000001004a4723c */ /* 0x002fee000000184c */
[----:B------:R-:W-:Y:S01]  /*1de90*/  MOV R79, R27 ;  /* 0x0000001b004f7202 */ /* 0x000fe20000000f00 */
[----:B------:R-:W-:Y:S01]  /*1dea0*/  IMAD.MOV.U32 R78, RZ, RZ, R26 ;  /* 0x000000ffff4e7224 */ /* 0x000fe200078e001a */
[----:B------:R-:W-:Y:S01]  /*1deb0*/  MOV R77, R24 ;  /* 0x00000018004d7202 */ /* 0x000fe20000000f00 */
[----:B------:R-:W-:-:S02]  /*1dec0*/  IMAD.MOV.U32 R76, RZ, RZ, R25 ;  /* 0x000000ffff4c7224 */ /* 0x000fc400078e0019 */
[----:B------:R-:W1:Y:S01]  /*1ded0*/  LDSM.16.MT88.4 R24, [R215+0x14800] ;  /* 0x01480000d718783b */ /* 0x000e620000004200 */
[----:B------:R-:W-:Y:S01]  /*1dee0*/  MOV R92, R151 ;  /* 0x00000097005c7202 */ /* 0x000fe20000000f00 */
[----:B------:R-:W-:Y:S01]  /*1def0*/  IMAD.MOV.U32 R93, RZ, RZ, R150 ;  /* 0x000000ffff5d7224 */ /* 0x000fe200078e0096 */
[----:B------:R-:W-:Y:S01]  /*1df00*/  MOV R94, R149 ;  /* 0x00000095005e7202 */ /* 0x000fe20000000f00 */
[----:B------:R-:W-:Y:S02]  /*1df10*/  IMAD.MOV.U32 R95, RZ, RZ, R148 ;  /* 0x000000ffff5f7224 */ /* 0x000fe400078e0094 */
[----:B--2---:R-:W-:Y:S01]  /*1df20*/  HMMA.16816.F32 R148, R4, R20, R72 ;  /* 0x000000140494723c */ /* 0x004fe20000001848 */
[----:B------:R-:W-:-:S05]  /*1df30*/  IMAD.MOV.U32 R35, RZ, RZ, R58 ;  /* 0x000000ffff237224 */ /* 0x000fca00078e003a */
[----:B---3--:R-:W-:Y:S01]  /*1df40*/  HMMA.16816.F32 R72, R4, R8, R100 ;  /* 0x000000080448723c */ /* 0x008fe20000001864 */
[----:B------:R-:W-:-:S06]  /*1df50*/  MOV R34, R59 ;  /* 0x0000003b00227202 */ /* 0x000fcc0000000f00 */
[----:B------:R-:W-:Y:S01]  /*1df60*/  FFMA.FTZ R8, R251, R0, -R3 ;  /* 0x00000000fb087223 */ /* 0x000fe20000010803 */
[----:B------:R-:W-:Y:S01]  /*1df70*/  MOV R103, R220 ;  /* 0x000000dc00677202 */ /* 0x000fe20000000f00 */
[----:B------:R-:W-:Y:S02]  /*1df80*/  IMAD.MOV.U32 R85, RZ, RZ, R158 ;  /* 0x000000ffff557224 */ /* 0x000fe400078e009e */
[----:B------:R2:W-:Y:S01]  /*1df90*/  MUFU.EX2 R220, R8 ;  /* 0x0000000800dc7308 */ /* 0x0005e20000000800 */
[----:B------:R-:W-:Y:S01]  /*1dfa0*/  MOV R84, R159 ;  /* 0x0000009f00547202 */ /* 0x000fe20000000f00 */
[----:B------:R-:W-:Y:S01]  /*1dfb0*/  IMAD.MOV.U32 R87, RZ, RZ, R156 ;  /* 0x000000ffff577224 */ /* 0x000fe200078e009c */
[----:B------:R-:W-:Y:S01]  /*1dfc0*/  MOV R86, R157 ;  /* 0x0000009d00567202 */ /* 0x000fe20000000f00 */
[----:B------:R-:W-:Y:S01]  /*1dfd0*/  IMAD.MOV.U32 R102, RZ, RZ, R217 ;  /* 0x000000ffff667224 */ /* 0x000fe200078e00d9 */
[C---:B------:R-:W-:Y:S01]  /*1dfe0*/  HMMA.16816.F32 R156, R4.reuse, R18, R48 ;  /* 0x00000012049c723c */ /* 0x040fe20000001830 */
[----:B------:R-:W3:Y:S01]  /*1dff0*/  LDSM.16.MT88.4 R16, [R216+0x14800] ;  /* 0x01480000d810783b */ /* 0x000ee20000004200 */
[----:B------:R-:W-:Y:S01]  /*1e000*/  MOV R80, R35 ;  /* 0x0000002300507202 */ /* 0x000fe20000000f00 */
[----:B------:R-:W-:Y:S01]  /*1e010*/  IMAD.MOV.U32 R81, RZ, RZ, R34 ;  /* 0x000000ffff517224 */ /* 0x000fe200078e0022 */
[----:B------:R-:W-:Y:S01]  /*1e020*/  MOV R101, R33 ;  /* 0x0000002100657202 */ /* 0x000fe20000000f00 */
[----:B------:R-:W-:Y:S01]  /*1e030*/  IMAD.MOV.U32 R100, RZ, RZ, R32 ;  /* 0x000000ffff647224 */ /* 0x000fe200078e0020 */
[C---:B------:R-:W-:Y:S01]  /*1e040*/  HMMA.16816.F32 R116, R4.reuse, R22, R108 ;  /* 0x000000160474723c */ /* 0x040fe2000000186c */
[----:B------:R-:W-:Y:S05]  /*1e050*/  LDSM.16.MT88.4 R32, [R216+0x16800] ;  /* 0x01680000d820783b */ /* 0x000fea0000004200 */
[C---:B----4-:R-:W-:Y:S01]  /*1e060*/  HMMA.16816.F32 R112, R4.reuse, R28, R68 ;  /* 0x0000001c0470723c */ /* 0x050fe20000001844 */
[-CC-:B--2---:R-:W-:Y:S01]  /*1e070*/  FFMA.FTZ R8, R192, R0.reuse, -R3.reuse ;  /* 0x00000000c0087223 */ /* 0x184fe20000010803 */
[----:B------:R-:W-:Y:S01]  /*1e080*/  MOV R9, R63 ;  /* 0x0000003f00097202 */ /* 0x000fe20000000f00 */
[----:B------:R-:W-:Y:S02]  /*1e090*/  LDSM.16.MT88.4 R20, [R214+0x16800] ;  /* 0x01680000d614783b */ /* 0x000fe40000004200 */
[----:B------:R2:W-:Y:S01]  /*1e0a0*/  MUFU.EX2 R217, R8 ;  /* 0x0000000800d97308 */ /* 0x0005e20000000800 */
[C---:B------:R-:W-:Y:S01]  /*1e0b0*/  HMMA.16816.F32 R108, R4.reuse, R30, R104 ;  /* 0x0000001e046c723c */ /* 0x040fe20000001868 */
[----:B------:R-:W4:Y:S05]  /*1e0c0*/  LDSM.16.MT88.4 R28, [R213+0x16800] ;  /* 0x01680000d51c783b */ /* 0x000f2a0000004200 */
[----:B------:R-:W-:Y:S01]  /*1e0d0*/  HMMA.16816.F32 R104, R4, R12, R64 ;  /* 0x0000000c0468723c */ /* 0x000fe20000001840 */
[----:B--2---:R-:W-:-:S04]  /*1e0e0*/  FFMA.FTZ R8, R193, R0, -R3 ;  /* 0x00000000c1087223 */ /* 0x004fc80000010803 */
[----:B------:R2:W3:Y:S01]  /*1e0f0*/  MUFU.EX2 R12, R8 ;  /* 0x00000008000c7308 */ /* 0x0004e20000000800 */
[C---:B------:R-:W-:Y:S06]  /*1e100*/  HMMA.16816.F32 R56, R4.reuse, R14, R44 ;  /* 0x0000000e0438723c */ /* 0x040fec000000182c */
[----:B-1----:R-:W-:Y:S01]  /*1e110*/  HMMA.16816.F32 R44, R4, R26, R128 ;  /* 0x0000001a042c723c */ /* 0x002fe20000001880 */
[----:B--2---:R-:W-:-:S06]  /*1e120*/  FFMA.FTZ R8, R194, R0, -R3 ;  /* 0x00000000c2087223 */ /* 0x004fcc0000010803 */
[----:B---3--:R-:W-:Y:S02]  /*1e130*/  IMAD.MOV.U32 R131, RZ, RZ, R12 ;  /* 0x000000ffff837224 */ /* 0x008fe400078e000c */
[----:B------:R-:W1:Y:S01]  /*1e140*/  LDSM.16.MT88.4 R12, [R215+0x16800] ;  /* 0x01680000d70c783b */ /* 0x000e620000004200 */
[----:B------:R2:W3:Y:S01]  /*1e150*/  MUFU.EX2 R129, R8 ;  /* 0x0000000800817308 */ /* 0x0004e20000000800 */
[----:B------:R-:W-:Y:S07]  /*1e160*/  HMMA.16816.F32 R52, R4, R10, R36 ;  /* 0x0000000a0434723c */ /* 0x000fee0000001824 */
[----:B------:R-:W-:-:S02]  /*1e170*/  IMAD.MOV.U32 R10, RZ, RZ, R219 ;  /* 0x000000ffff0a7224 */ /* 0x000fc400078e00db */
[----:B--2---:R-:W-:-:S04]  /*1e180*/  FFMA.FTZ R8, R9, R0, -R2 ;  /* 0x0000000009087223 */ /* 0x004fc80000010802 */
[----:B------:R2:W-:Y:S01]  /*1e190*/  MUFU.EX2 R219, R8 ;  /* 0x0000000800db7308 */ /* 0x0005e20000000800 */
[----:B------:R-:W-:Y:S01]  /*1e1a0*/  MOV R251, R218 ;  /* 0x000000da00fb7202 */ /* 0x000fe20000000f00 */
[----:B------:R-:W-:Y:S01]  /*1e1b0*/  IMAD.MOV.U32 R11, RZ, RZ, R101 ;  /* 0x000000ffff0b7224 */ /* 0x000fe200078e0065 */
[----:B------:R-:W-:Y:S01]  /*1e1c0*/  MOV R9, R100 ;  /* 0x0000006400097202 */ /* 0x000fe20000000f00 */
[----:B------:R-:W-:Y:S01]  /*1e1d0*/  HMMA.16816.F32 R68, R4, R16, R120 ;  /* 0x000000100444723c */ /* 0x000fe20000001878 */
[----:B------:R-:W-:Y:S01]  /*1e1e0*/  MOV R193, R78 ;  /* 0x0000004e00c17202 */ /* 0x000fe20000000f00 */
[----:B--2---:R-:W-:-:S04]  /*1e1f0*/  FFMA.FTZ R8, R195, R0, -R2 ;  /* 0x00000000c3087223 */ /* 0x004fc80000010802 */
[----:B------:R2:W1:Y:S01]  /*1e200*/  MUFU.EX2 R128, R8 ;  /* 0x0000000800807308 */ /* 0x0004620000000800 */
[C---:B------:R-:W-:Y:S01]  /*1e210*/  HMMA.16816.F32 R64, R4.reuse, R24, R124 ;  /* 0x000000180440723c */ /* 0x040fe2000000187c */
[----:B------:R-:W-:Y:S01]  /*1e220*/  MOV R121, R76 ;  /* 0x0000004c00797202 */ /* 0x000fe20000000f00 */
[----:B------:R-:W-:Y:S02]  /*1e230*/  IMAD.MOV.U32 R120, RZ, RZ, R77 ;  /* 0x000000ffff787224 */ /* 0x000fe400078e004d */
[----:B------:R-:W-:Y:S02]  /*1e240*/  IMAD.MOV.U32 R194, RZ, RZ, R11 ;  /* 0x000000ffffc27224 */ /* 0x000fe400078e000b */
[----:B------:R-:W-:Y:S01]  /*1e250*/  HMMA.16816.F32 R48, R4, R18, R40 ;  /* 0x000000120430723c */ /* 0x000fe20000001828 */
[----:B------:R-:W-:Y:S02]  /*1e260*/  IMAD.MOV.U32 R124, RZ, RZ, R79 ;  /* 0x000000ffff7c7224 */ /* 0x000fe400078e004f */
[----:B--2---:R-:W-:-:S03]  /*1e270*/  FFMA.FTZ R8, R240, R0, -R2 ;  /* 0x00000000f0087223 */ /* 0x004fc60000010802 */
[C---:B----4-:R-:W-:Y:S01]  /*1e280*/  HMMA.16816.F32 R60, R4.reuse, R28, R136 ;  /* 0x0000001c043c723c */ /* 0x050fe20000001888 */
[----:B------:R-:W-:Y:S01]  /*1e290*/  MOV R125, R80 ;  /* 0x00000050007d7202 */ /* 0x000fe20000000f00 */
[----:B------:R-:W-:Y:S01]  /*1e2a0*/  IMAD.MOV.U32 R123, RZ, RZ, R103 ;  /* 0x000000ffff7b7224 */ /* 0x000fe200078e0067 */
[----:B------:R2:W-:Y:S01]  /*1e2b0*/  MUFU.EX2 R218, R8 ;  /* 0x0000000800da7308 */ /* 0x0005e20000000800 */
[----:B------:R-:W-:Y:S01]  /*1e2c0*/  MOV R122, R102 ;  /* 0x00000066007a7202 */ /* 0x000fe20000000f00 */
[----:B------:R-:W-:Y:S01]  /*1e2d0*/  IMAD.MOV.U32 R192, RZ, RZ, R91 ;  /* 0x000000ffffc07224 */ /* 0x000fe200078e005b */
[C---:B------:R-:W-:Y:S01]  /*1e2e0*/  HMMA.16816.F32 R76, R4.reuse, R34, R172 ;  /* 0x00000022044c723c */ /* 0x040fe200000018ac */
[----:B------:R-:W-:Y:S01]  /*1e2f0*/  MOV R139, R10 ;  /* 0x0000000a008b7202 */ /* 0x000fe20000000f00 */
[----:B------:R-:W-:Y:S04]  /*1e300*/  LDSM.16.MT88.4 R24, [R213+0x11000] ;  /* 0x01100000d518783b */ /* 0x000fe80000004200 */
[----:B------:R-:W-:Y:S01]  /*1e310*/  HMMA.16816.F32 R40, R4, R30, R140 ;  /* 0x0000001e0428723c */ /* 0x000fe2000000188c */
[----:B---3--:R-:W-:Y:S01]  /*1e320*/  MOV R175, R129 ;  /* 0x0000008100af7202 */ /* 0x008fe20000000f00 */
[----:B------:R-:W3:Y:S01]  /*1e330*/  LDSM.16.MT88.4 R28, [R216+0x11000] ;  /* 0x01100000d81c783b */ /* 0x000ee20000004200 */
[----:B------:R-:W-:Y:S01]  /*1e340*/  MOV R129, R9 ;  /* 0x0000000900817202 */ /* 0x000fe20000000f00 */
[----:B------:R-:W-:Y:S01]  /*1e350*/  IMAD.MOV.U32 R130, RZ, RZ, R84 ;  /* 0x000000ffff827224 */ /* 0x000fe200078e0054 */
[----:B------:R-:W-:Y:S01]  /*1e360*/  MOV R127, R90 ;  /* 0x0000005a007f7202 */ /* 0x000fe20000000f00 */
[----:B------:R-:W-:Y:S01]  /*1e370*/  LDSM.16.MT88.4 R16, [R214+0x11000] ;  /* 0x01100000d610783b */ /* 0x000fe20000004200 */
[----:B--2---:R-:W-:-:S04]  /*1e380*/  FFMA.FTZ R8, R250, R0, -R2 ;  /* 0x00000000fa087223 */ /* 0x004fc80000010802 */
[----:B------:R2:W4:Y:S02]  /*1e390*/  MUFU.EX2 R240, R8 ;  /* 0x0000000800f07308 */ /* 0x0005240000000800 */
[----:B--2---:R-:W2:Y:S01]  /*1e3a0*/  LDSM.16.MT88.4 R8, [R213+0x13000] ;  /* 0x01300000d508783b */ /* 0x004ea20000004200 */
        /* <DEDUP_REMOVED lines=8> */
[----:B------:R-:W-:-:S02]  /*1e430*/  MOV R125, R87 ;  /* 0x00000057007d7202 */ /* 0x000fc40000000f00 */
[C---:B-1----:R-:W-:Y:S06]  /*1e440*/  HMMA.16816.F32 R84, R4.reuse, R12, R188 ;  /* 0x0000000c0454723c */ /* 0x042fec00000018bc */
[----:B------:R-:W-:Y:S01]  /*1e450*/  HMMA.16816.F32 R32, R4, R14, R184 ;  /* 0x0000000e0420723c */ /* 0x000fe200000018b8 */
[----:B------:R-:W1:Y:S01]  /*1e460*/  LDSM.16.MT88.4 R12, [R215+0x11000] ;  /* 0x01100000d70c783b */ /* 0x000e620000004200 */
[----:B------:R-:W-:Y:S01]  /*1e470*/  IMAD.MOV.U32 R126, RZ, RZ, R81 ;  /* 0x000000ffff7e7224 */ /* 0x000fe200078e0051 */
[----:B------:R-:W-:Y:S01]  /*1e480*/  MOV R100, R82 ;  /* 0x0000005200647202 */ /* 0x000fe20000000f00 */
[----:B------:R-:W-:-:S02]  /*1e490*/  IMAD.MOV.U32 R101, RZ, RZ, R83 ;  /* 0x000000ffff657224 */ /* 0x000fc400078e0053 */
[C---:B------:R-:W-:Y:S06]  /*1e4a0*/  HMMA.16816.F32 R36, R4.reuse, R20, R144 ;  /* 0x000000140424723c */ /* 0x040fec0000001890 */
[----:B------:R-:W-:Y:S01]  /*1e4b0*/  HMMA.16816.F32 R80, R4, R22, R152 ;  /* 0x000000160450723c */ /* 0x000fe20000001898 */
[----:B------:R-:W1:Y:S06]  /*1e4c0*/  LDSM.16.MT88.4 R20, [R214+0x13000] ;  /* 0x01300000d614783b */ /* 0x000e6c0000004200 */
[----:B------:R-:W-:-:S02]  /*1e4d0*/  F2FP.F16.F32.PACK_AB R4, R217, R220 ;  /* 0x000000dcd904723e */ /* 0x000fc400000000ff */
[----:B------:R-:W-:Y:S02]  /*1e4e0*/  F2FP.F16.F32.PACK_AB R5, R128, R219 ;  /* 0x000000db8005723e */ /* 0x000fe400000000ff */
[----:B------:R-:W-:Y:S02]  /*1e4f0*/  F2FP.F16.F32.PACK_AB R6, R175, R131 ;  /* 0x00000083af06723e */ /* 0x000fe400000000ff */
[----:B----4-:R-:W-:-:S07]  /*1e500*/  F2FP.F16.F32.PACK_AB R7, R240, R218 ;  /* 0x000000daf007723e */ /* 0x010fce00000000ff */
[C---:B---3--:R-:W-:Y:S06]  /*1e510*/  HMMA.16816.F32 R160, R4.reuse, R28, R200 ;  /* 0x0000001c04a0723c */ /* 0x048fec00000018c8 */
[C---:B------:R-:W-:Y:S06]  /*1e520*/  HMMA.16816.F32 R100, R4.reuse, R30, R100 ;  /* 0x0000001e0464723c */ /* 0x040fec0000001864 */
[C---:B--2---:R-:W-:Y:S06]  /*1e530*/  HMMA.16816.F32 R28, R4.reuse, R8, R176 ;  /* 0x00000008041c723c */ /* 0x044fec00000018b0 */
[----:B------:R-:W-:Y:S01]  /*1e540*/  HMMA.16816.F32 R8, R4, R10, R168 ;  /* 0x0000000a0408723c */ /* 0x000fe200000018a8 */
        /* <DEDUP_REMOVED lines=10> */
[----:B------:R-:W-:Y:S01]  /*1e5f0*/  IMAD.MOV.U32 R173, RZ, RZ, R193 ;  /* 0x000000ffffad7224 */ /* 0x000fe200078e00c1 */
[C---:B------:R-:W-:Y:S01]  /*1e600*/  HMMA.16816.F32 R92, R4.reuse, R26, R96 ;  /* 0x0000001a045c723c */ /* 0x040fe20000001860 */
[----:B------:R-:W-:Y:S02]  /*1e610*/  IMAD.MOV.U32 R189, RZ, RZ, R136 ;  /* 0x000000ffffbd7224 */ /* 0x000fe400078e0088 */
[----:B------:R-:W-:Y:S02]  /*1e620*/  IMAD.MOV.U32 R136, RZ, RZ, R125 ;  /* 0x000000ffff887224 */ /* 0x000fe400078e007d */
[----:B------:R-:W-:Y:S01]  /*1e630*/  IMAD.MOV.U32 R129, RZ, RZ, R132 ;  /* 0x000000ffff817224 */ /* 0x000fe200078e0084 */
[C---:B------:R-:W-:Y:S06]  /*1e640*/  HMMA.16816.F32 R152, R4.reuse, R16, R204 ;  /* 0x000000100498723c */ /* 0x040fec00000018cc */
[----:B------:R-:W-:Y:S01]  /*1e650*/  HMMA.16816.F32 R96, R4, R18, R140 ;  /* 0x000000120460723c */ /* 0x000fe2000000188c */
[----:B------:R-:W-:Y:S01]  /*1e660*/  MOV R207, R172 ;  /* 0x000000ac00cf7202 */ /* 0x000fe20000000f00 */
[----:B------:R-:W-:Y:S01]  /*1e670*/  IMAD.MOV.U32 R172, RZ, RZ, R173 ;  /* 0x000000ffffac7224 */ /* 0x000fe200078e00ad */
[----:B------:R-:W-:-:S03]  /*1e680*/  MOV R173, R174 ;  /* 0x000000ae00ad7202 */ /* 0x000fc60000000f00 */
[C---:B-1----:R-:W-:Y:S01]  /*1e690*/  HMMA.16816.F32 R16, R4.reuse, R12, R196 ;  /* 0x0000000c0410723c */ /* 0x042fe200000018c4 */
[----:B------:R-:W-:Y:S01]  /*1e6a0*/  IMAD.MOV.U32 R174, RZ, RZ, R136 ;  /* 0x000000ffffae7224 */ /* 0x000fe200078e0088 */
[----:B------:R-:W-:Y:S01]  /*1e6b0*/  MOV R136, R129 ;  /* 0x0000008100887202 */ /* 0x000fe20000000f00 */
[----:B------:R-:W-:Y:S01]  /*1e6c0*/  IMAD.MOV.U32 R170, RZ, RZ, R9 ;  /* 0x000000ffffaa7224 */ /* 0x000fe200078e0009 */
[----:B------:R-:W-:Y:S01]  /*1e6d0*/  MOV R169, R10 ;  /* 0x0000000a00a97202 */ /* 0x000fe20000000f00 */
[----:B------:R-:W-:Y:S01]  /*1e6e0*/  IMAD.MOV.U32 R168, RZ, RZ, R8 ;  /* 0x000000ffffa87224 */ /* 0x000fe200078e0008 */
[----:B------:R-:W-:Y:S01]  /*1e6f0*/  HMMA.16816.F32 R144, R4, R24, R208 ;  /* 0x000000180490723c */ /* 0x000fe200000018d0 */
[----:B------:R-:W1:Y:S01]  /*1e700*/  LDSM.16.MT88.4 R24, [R216+0x13000] ;  /* 0x01300000d818783b */ /* 0x000e620000004200 */
[----:B------:R-:W-:-:S03]  /*1e710*/  MOV R129, R11 ;  /* 0x0000000b00817202 */ /* 0x000fc60000000f00 */
[----:B------:R-:W2:Y:S01]  /*1e720*/  LDSM.16.MT88.4 R8, [R214+0x15000] ;  /* 0x01500000d608783b */ /* 0x000ea20000004200 */
        /* <DEDUP_REMOVED lines=8> */
[----:B------:R-:W-:-:S03]  /*1e7b0*/  IMAD.MOV.U32 R199, RZ, RZ, R190 ;  /* 0x000000ffffc77224 */ /* 0x000fc600078e00be */
[----:B------:R-:W-:Y:S01]  /*1e7c0*/  MOV R141, R16 ;  /* 0x00000010008d7202 */ /* 0x000fe20000000f00 */
[----:B------:R-:W-:Y:S01]  /*1e7d0*/  IMAD.MOV.U32 R140, RZ, RZ, R17 ;  /* 0x000000ffff8c7224 */ /* 0x000fe200078e0011 */
[----:B------:R-:W-:Y:S01]  /*1e7e0*/  MOV R132, R18 ;  /* 0x0000001200847202 */ /* 0x000fe20000000f00 */
[----:B------:R-:W-:Y:S02]  /*1e7f0*/  IMAD.MOV.U32 R251, RZ, RZ, R19 ;  /* 0x000000fffffb7224 */ /* 0x000fe400078e0013 */
[----:B------:R-:W3:Y:S01]  /*1e800*/  LDSM.16.MT88.4 R16, [R215+0x13000] ;  /* 0x01300000d710783b */ /* 0x000ee20000004200 */
[----:B------:R-:W-:Y:S01]  /*1e810*/  MOV R138, R194 ;  /* 0x000000c2008a7202 */ /* 0x000fe20000000f00 */
[----:B------:R-:W-:Y:S01]  /*1e820*/  HMMA.16816.F32 R208, R4, R20, R164 ;  /* 0x0000001404d0723c */ /* 0x000fe200000018a4 */
[----:B------:R-:W-:-:S05]  /*1e830*/  MOV R130, R192 ;  /* 0x000000c000827202 */ /* 0x000fca0000000f00 */
[C---:B------:R-:W-:Y:S01]  /*1e840*/  HMMA.16816.F32 R188, R4.reuse, R22, R156 ;  /* 0x0000001604bc723c */ /* 0x040fe2000000189c */
[----:B------:R-:W-:Y:S05]  /*1e850*/  LDSM.16.MT88.4 R20, [R215+0x15000] ;  /* 0x01500000d714783b */ /* 0x000fea0000004200 */
[C---:B------:R-:W-:Y:S01]  /*1e860*/  HMMA.16816.F32 R192, R4.reuse, R14, R180 ;  /* 0x0000000e04c0723c */ /* 0x040fe200000018b4 */
        /* <DEDUP_REMOVED lines=11> */
[----:B-1----:R-:W-:Y:S01]  /*1e920*/  HMMA.16816.F32 R184, R4, R26, R116 ;  /* 0x0000001a04b8723c */ /* 0x002fe20000001874 */
[----:B------:R-:W-:-:S05]  /*1e930*/  IMAD.MOV.U32 R171, RZ, RZ, R207 ;  /* 0x000000ffffab7224 */ /* 0x000fca00078e00cf */
[C---:B------:R-:W-:Y:S06]  /*1e940*/  HMMA.16816.F32 R120, R4.reuse, R24, R148 ;  /* 0x000000180478723c */ /* 0x040fec0000001894 */
[C---:B--2---:R-:W-:Y:S06]  /*1e950*/  HMMA.16816.F32 R24, R4.reuse, R10, R52 ;  /* 0x0000000a0418723c */ /* 0x044fec0000001834 */
[----:B------:R-:W-:Y:S01]  /*1e960*/  HMMA.16816.F32 R200, R4, R8, R72 ;  /* 0x0000000804c8723c */ /* 0x000fe20000001848 */
[----:B------:R-:W-:-:S06]  /*1e970*/  MOV R118, R206 ;  /* 0x000000ce00767202 */ /* 0x000fcc0000000f00 */
[----:B------:R-:W-:-:S04]  /*1e980*/  FFMA.FTZ R8, R171, R0, -R3 ;  /* 0x00000000ab087223 */ /* 0x000fc80000010803 */
[----:B------:R1:W2:Y:S01]  /*1e990*/  MUFU.EX2 R52, R8 ;  /* 0x0000000800347308 */ /* 0x0002a20000000800 */
[C---:B---3--:R-:W-:Y:S01]  /*1e9a0*/  HMMA.16816.F32 R112, R4.reuse, R16, R112 ;  /* 0x000000100470723c */ /* 0x048fe20000001870 */
[----:B------:R-:W-:Y:S01]  /*1e9b0*/  MOV R159, R166 ;  /* 0x000000a6009f7202 */ /* 0x000fe20000000f00 */
[----:B------:R-:W-:Y:S01]  /*1e9c0*/  IMAD.MOV.U32 R119, RZ, RZ, R167 ;  /* 0x000000ffff777224 */ /* 0x000fe200078e00a7 */
[----:B------:R-:W-:Y:S01]  /*1e9d0*/  MOV R165, R173 ;  /* 0x000000ad00a57202 */ /* 0x000fe20000000f00 */
[----:B------:R-:W-:Y:S02]  /*1e9e0*/  IMAD.MOV.U32 R164, RZ, RZ, R172 ;  /* 0x000000ffffa47224 */ /* 0x000fe400078e00ac */
[----:B------:R-:W-:Y:S01]  /*1e9f0*/  HMMA.16816.F32 R180, R4, R18, R108 ;  /* 0x0000001204b4723c */ /* 0x000fe2000000186c */
[----:B------:R-:W3:Y:S01]  /*1ea00*/  LDSM.16.MT88.4 R16, [R213+0x17000] ;  /* 0x01700000d510783b */ /* 0x000ee20000004200 */
[----:B------:R-:W-:Y:S02]  /*1ea10*/  IMAD.MOV.U32 R166, RZ, RZ, R174 ;  /* 0x000000ffffa67224 */ /* 0x000fe400078e00ae */
[----:B-1----:R-:W-:-:S04]  /*1ea20*/  FFMA.FTZ R8, R250, R0, -R3 ;  /* 0x00000000fa087223 */ /* 0x002fc80000010803 */
[----:B------:R1:W-:Y:S01]  /*1ea30*/  MUFU.EX2 R250, R8 ;  /* 0x0000000800fa7308 */ /* 0x0003e20000000800 */
[----:B------:R-:W-:Y:S01]  /*1ea40*/  MOV R167, R175 ;  /* 0x000000af00a77202 */ /* 0x000fe20000000f00 */
[----:B----4-:R-:W-:Y:S01]  /*1ea50*/  HMMA.16816.F32 R176, R4, R14, R56 ;  /* 0x0000000e04b0723c */ /* 0x010fe20000001838 */
[----:B------:R-:W-:-:S05]  /*1ea60*/  MOV R116, R25 ;  /* 0x0000001900747202 */ /* 0x000fca0000000f00 */
[----:B------:R-:W-:Y:S01]  /*1ea70*/  HMMA.16816.F32 R172, R4, R20, R64 ;  /* 0x0000001404ac723c */ /* 0x000fe20000001840 */
[----:B------:R-:W-:Y:S01]  /*1ea80*/  IMAD.MOV.U32 R58, RZ, RZ, R26 ;  /* 0x000000ffff3a7224 */ /* 0x000fe200078e001a */
[----:B------:R-:W-:Y:S01]  /*1ea90*/  MOV R57, R27 ;  /* 0x0000001b00397202 */ /* 0x000fe20000000f00 */
[----:B------:R-:W-:Y:S02]  /*1eaa0*/  IMAD.MOV.U32 R56, RZ, RZ, R24 ;  /* 0x000000ffff387224 */ /* 0x000fe400078e0018 */
[----:B------:R-:W-:Y:S01]  /*1eab0*/  LDSM.16.MT88.4 R24, [R216+0x17000] ;  /* 0x01700000d818783b */ /* 0x000fe20000004200 */
[----:B-1----:R-:W-:-:S04]  /*1eac0*/  FFMA.FTZ R8, R118, R0, -R3 ;  /* 0x0000000076087223 */ /* 0x002fc80000010803 */
[----:B------:R1:W-:Y:S01]  /*1ead0*/  MUFU.EX2 R64, R8 ;  /* 0x0000000800407308 */ /* 0x0003e20000000800 */
[----:B------:R-:W-:Y:S01]  /*1eae0*/  MOV R156, R170 ;  /* 0x000000aa009c7202 */ /* 0x000fe20000000f00 */
[----:B------:R-:W-:Y:S01]  /*1eaf0*/  IMAD.MOV.U32 R157, RZ, RZ, R169 ;  /* 0x000000ffff9d7224 */ /* 0x000fe200078e00a9 */
[----:B------:R-:W-:Y:S01]  /*1eb00*/  MOV R158, R168 ;  /* 0x000000a8009e7202 */ /* 0x000fe20000000f00 */
[----:B------:R-:W-:Y:S01]  /*1eb10*/  FFMA.FTZ R3, R119, R0, -R3 ;  /* 0x0000000077037223 */ /* 0x000fe20000010803 */
[----:B------:R-:W-:Y:S01]  /*1eb20*/  MOV R148, R196 ;  /* 0x000000c400947202 */ /* 0x000fe20000000f00 */
[----:B------:R-:W-:Y:S01]  /*1eb30*/  IMAD.MOV.U32 R149, RZ, RZ, R197 ;  /* 0x000000ffff957224 */ /* 0x000fe200078e00c5 */
[----:B-1----:R-:W1:Y:S01]  /*1eb40*/  LDSM.16.MT88.4 R8, [R215+0x17000] ;  /* 0x01700000d708783b */ /* 0x002e620000004200 */
[----:B------:R-:W-:Y:S01]  /*1eb50*/  MOV R150, R198 ;  /* 0x000000c600967202 */ /* 0x000fe20000000f00 */
[----:B------:R-:W-:Y:S01]  /*1eb60*/  IMAD.MOV.U32 R151, RZ, RZ, R199 ;  /* 0x000000ffff977224 */ /* 0x000fe200078e00c7 */
[----:B------:R-:W-:Y:S01]  /*1eb70*/  MOV R169, R137 ;  /* 0x0000008900a97202 */ /* 0x000fe20000000f00 */
[----:B------:R-:W-:Y:S01]  /*1eb80*/  IMAD.MOV.U32 R168, RZ, RZ, R136 ;  /* 0x000000ffffa87224 */ /* 0x000fe200078e0088 */
[----:B------:R-:W-:Y:S01]  /*1eb90*/  MOV R171, R139 ;  /* 0x0000008b00ab7202 */ /* 0x000fe20000000f00 */
[----:B------:R-:W-:Y:S01]  /*1eba0*/  IMAD.MOV.U32 R170, RZ, RZ, R138 ;  /* 0x000000ffffaa7224 */ /* 0x000fe200078e008a */
[C---:B------:R-:W-:Y:S06]  /*1ebb0*/  HMMA.16816.F32 R196, R4.reuse, R28, R68 ;  /* 0x0000001c04c4723c */ /* 0x040fec0000001844 */
[C---:B------:R-:W-:Y:S06]  /*1ebc0*/  HMMA.16816.F32 R136, R4.reuse, R30, R48 ;  /* 0x0000001e0488723c */ /* 0x040fec0000001830 */
[C---:B------:R-:W-:Y:S01]  /*1ebd0*/  HMMA.16816.F32 R28, R4.reuse, R22, R44 ;  /* 0x00000016041c723c */ /* 0x040fe2000000182c */
[----:B------:R4:W1:Y:S05]  /*1ebe0*/  MUFU.EX2 R44, R3 ;  /* 0x00000003002c7308 */ /* 0x00086a0000000800 */
[----:B------:R-:W-:Y:S01]  /*1ebf0*/  HMMA.16816.F32 R204, R4, R12, R104 ;  /* 0x0000000c04cc723c */ /* 0x000fe20000001868 */
[----:B--2---:R-:W-:Y:S01]  /*1ec00*/  IMAD.MOV.U32 R48, RZ, RZ, R52 ;  /* 0x000000ffff307224 */ /* 0x004fe200078e0034 */
[----:B------:R-:W-:Y:S01]  /*1ec10*/  MOV R50, R56 ;  /* 0x0000003800327202 */ /* 0x000fe20000000f00 */
[----:B------:R-:W-:-:S02]  /*1ec20*/  IMAD.MOV.U32 R49, RZ, RZ, R116 ;  /* 0x000000ffff317224 */ /* 0x000fc400078e0074 */
[----:B------:R-:W-:Y:S01]  /*1ec30*/  IMAD.MOV.U32 R59, RZ, RZ, R148 ;  /* 0x000000ffff3b7224 */ /* 0x000fe200078e0094 */
[----:B------:R-:W-:Y:S01]  /*1ec40*/  MOV R51, R124 ;  /* 0x0000007c00337202 */ /* 0x000fe20000000f00 */
[----:B------:R-:W-:Y:S01]  /*1ec50*/  IMAD.MOV.U32 R105, RZ, RZ, R158 ;  /* 0x000000ffff697224 */ /* 0x000fe200078e009e */
[----:B------:R-:W-:Y:S01]  /*1ec60*/  MOV R68, R58 ;  /* 0x0000003a00447202 */ /* 0x000fe20000000f00 */
[----:B------:R-:W-:Y:S02]  /*1ec70*/  IMAD.MOV.U32 R158, RZ, RZ, R167 ;  /* 0x000000ffff9e7224 */ /* 0x000fe400078e00a7 */
[----:B----4-:R-:W-:Y:S01]  /*1ec80*/  FFMA.FTZ R3, R164, R0, -R2 ;  /* 0x00000000a4037223 */ /* 0x010fe20000010802 */
[----:B------:R-:W-:Y:S01]  /*1ec90*/  MOV R167, R240 ;  /* 0x000000f000a77202 */ /* 0x000fe20000000f00 */
[----:B------:R-:W-:Y:S01]  /*1eca0*/  IMAD.MOV.U32 R69, RZ, RZ, R57 ;  /* 0x000000ffff457224 */ /* 0x000fe200078e0039 */
[----:B------:R-:W-:Y:S01]  /*1ecb0*/  MOV R107, R157 ;  /* 0x0000009d006b7202 */ /* 0x000fe20000000f00 */
[----:B------:R2:W-:Y:S01]  /*1ecc0*/  MUFU.EX2 R240, R3 ;  /* 0x0000000300f07308 */ /* 0x0005e20000000800 */
        /* <DEDUP_REMOVED lines=12> */
[----:B---3--:R-:W-:Y:S01]  /*1ed90*/  HMMA.16816.F32 R20, R4, R16, R60 ;  /* 0x000000100414723c */ /* 0x008fe2000000183c */
[----:B------:R-:W3:Y:S01]  /*1eda0*/  LDSM.16.MT88.4 R12, [R214+0x17000] ;  /* 0x01700000d60c783b */ /* 0x000ee20000004200 */
[----:B--2---:R-:W-:Y:S01]  /*1edb0*/  FFMA.FTZ R3, R143, R0, -R2 ;  /* 0x000000008f037223 */ /* 0x004fe20000010802 */
[----:B------:R-:W-:-:S03]  /*1edc0*/  MOV R50, R51 ;  /* 0x0000003300327202 */ /* 0x000fc60000000f00 */
[----:B------:R2:W4:Y:S01]  /*1edd0*/  MUFU.EX2 R132, R3 ;  /* 0x0000000300847308 */ /* 0x0005220000000800 */
[----:B------:R-:W-:Y:S02]  /*1ede0*/  IMAD.MOV.U32 R106, RZ, RZ, R156 ;  /* 0x000000ffff6a7224 */ /* 0x000fe400078e009c */
[----:B------:R-:W-:Y:S01]  /*1edf0*/  IMAD.MOV.U32 R51, RZ, RZ, R56 ;  /* 0x000000ffff337224 */ /* 0x000fe200078e0038 */
[----:B------:R-:W-:Y:S01]  /*1ee00*/  MOV R56, R57 ;  /* 0x0000003900387202 */ /* 0x000fe20000000f00 */
[----:B------:R-:W-:Y:S01]  /*1ee10*/  IMAD.MOV.U32 R57, RZ, RZ, R58 ;  /* 0x000000ffff397224 */ /* 0x000fe200078e003a */
[----:B------:R-:W-:Y:S01]  /*1ee20*/  MOV R159, R168 ;  /* 0x000000a8009f7202 */ /* 0x000fe20000000f00 */
[----:B------:R-:W-:Y:S02]  /*1ee30*/  IMAD.MOV.U32 R168, RZ, RZ, R142 ;  /* 0x000000ffffa87224 */ /* 0x000fe400078e008e */
[----:B--2---:R-:W-:Y:S01]  /*1ee40*/  FFMA.FTZ R3, R59, R0, -R2 ;  /* 0x000000003b037223 */ /* 0x004fe20000010802 */
[----:B------:R-:W-:-:S05]  /*1ee50*/  IMAD.MOV.U32 R59, RZ, RZ, R105 ;  /* 0x000000ffff3b7224 */ /* 0x000fca00078e0069 */
        /* <DEDUP_REMOVED lines=13> */
[C---:B-1----:R-:W-:Y:S01]  /*1ef30*/  HMMA.16816.F32 R124, R4.reuse, R8, R84 ;  /* 0x00000008047c723c */ /* 0x042fe20000001854 */
[----:B------:R-:W-:Y:S01]  /*1ef40*/  MOV R54, R117 ;  /* 0x0000007500367202 */ /* 0x000fe20000000f00 */
[----:B------:R-:W-:Y:S01]  /*1ef50*/  IMAD.MOV.U32 R63, RZ, RZ, R131 ;  /* 0x000000ffff3f7224 */ /* 0x000fe200078e0083 */
[----:B------:R-:W-:Y:S01]  /*1ef60*/  MOV R53, R166 ;  /* 0x000000a600357202 */ /* 0x000fe20000000f00 */
[----:B------:R-:W-:Y:S01]  /*1ef70*/  FFMA.FTZ R0, R104, R0, -R2 ;  /* 0x0000000068007223 */ /* 0x000fe20000010802 */
[----:B------:R-:W-:Y:S01]  /*1ef80*/  MOV R129, R223 ;  /* 0x000000df00817202 */ /* 0x000fe20000000f00 */
[C---:B------:R-:W-:Y:S01]  /*1ef90*/  HMMA.16816.F32 R116, R4.reuse, R24, R88 ;  /* 0x000000180474723c */ /* 0x040fe20000001858 */
[----:B------:R-:W-:Y:S01]  /*1efa0*/  MOV R105, R156 ;  /* 0x0000009c00697202 */ /* 0x000fe20000000f00 */
[----:B------:R1:W5:Y:S01]  /*1efb0*/  LDL.LU R223, [R1+0x3c] ;  /* 0x00003c0001df7983 */ /* 0x0003620000300800 */
[----:B------:R-:W-:Y:S01]  /*1efc0*/  MOV R9, R44 ;  /* 0x0000002c00097202 */ /* 0x000fe20000000f00 */
[----:B------:R-:W-:Y:S01]  /*1efd0*/  IMAD.MOV.U32 R104, RZ, RZ, R157 ;  /* 0x000000ffff687224 */ /* 0x000fe200078e009d */
[----:B------:R-:W-:Y:S01]  /*1efe0*/  MOV R86, R60 ;  /* 0x0000003c00567202 */ /* 0x000fe20000000f00 */
[C---:B------:R-:W-:Y:S01]  /*1eff0*/  HMMA.16816.F32 R24, R4.reuse, R26, R76 ;  /* 0x0000001a0418723c */ /* 0x040fe2000000184c */
[----:B------:R1:W5:Y:S01]  /*1f000*/  LDL.LU R222, [R1+0x38] ;  /* 0x0000380001de7983 */ /* 0x0003620000300800 */
[----:B------:R-:W-:Y:S01]  /*1f010*/  MOV R44, R221 ;  /* 0x000000dd002c7202 */ /* 0x000fe20000000f00 */
[----:B------:R-:W-:Y:S01]  /*1f020*/  IMAD.MOV.U32 R87, RZ, RZ, R61 ;  /* 0x000000ffff577224 */ /* 0x000fe200078e003d */
[----:B------:R-:W-:Y:S01]  /*1f030*/  MOV R60, R70 ;  /* 0x00000046003c7202 */ /* 0x000fe20000000f00 */
[----:B------:R1:W5:Y:S01]  /*1f040*/  LDL.LU R221, [R1+0x34] ;  /* 0x0000340001dd7983 */ /* 0x0003620000300800 */
[----:B------:R-:W-:Y:S01]  /*1f050*/  IMAD.MOV.U32 R61, RZ, RZ, R71 ;  /* 0x000000ffff3d7224 */ /* 0x000fe200078e0047 */
[----:B------:R-:W-:Y:S01]  /*1f060*/  MOV R78, R62 ;  /* 0x0000003e004e7202 */ /* 0x000fe20000000f00 */
[----:B------:R-:W-:Y:S01]  /*1f070*/  IMAD.MOV.U32 R79, RZ, RZ, R63 ;  /* 0x000000ffff4f7224 */ /* 0x000fe200078e003f */
[----:B------:R-:W-:Y:S01]  /*1f080*/  MOV R70, R220 ;  /* 0x000000dc00467202 */ /* 0x000fe20000000f00 */
[----:B------:R-:W-:Y:S01]  /*1f090*/  IMAD.MOV.U32 R71, RZ, RZ, R219 ;  /* 0x000000ffff477224 */ /* 0x000fe200078e00db */
[----:B------:R-:W-:Y:S01]  /*1f0a0*/  MOV R62, R52 ;  /* 0x00000034003e7202 */ /* 0x000fe20000000f00 */
[----:B------:R1:W5:Y:S01]  /*1f0b0*/  LDL.LU R220, [R1+0x30] ;  /* 0x0000300001dc7983 */ /* 0x0003620000300800 */
[----:B------:R-:W-:Y:S01]  /*1f0c0*/  IMAD.MOV.U32 R2, RZ, RZ, R69 ;  /* 0x000000ffff027224 */ /* 0x000fe200078e0045 */
[----:B------:R-:W-:Y:S01]  /*1f0d0*/  MOV R52, R218 ;  /* 0x000000da00347202 */ /* 0x000fe20000000f00 */
[----:B------:R-:W-:Y:S01]  /*1f0e0*/  IMAD.MOV.U32 R63, RZ, RZ, R53 ;  /* 0x000000ffff3f7224 */ /* 0x000fe200078e0035 */
        /* <DEDUP_REMOVED lines=8> */
[----:B------:R1:W5:Y:S04]  /*1f170*/  LDL.LU R217, [R1+0x24] ;  /* 0x0000240001d97983 */ /* 0x0003680000300800 */
[----:B------:R1:W5:Y:S04]  /*1f180*/  LDL.LU R212, [R1+0x20] ;  /* 0x0000200001d47983 */ /* 0x0003680000300800 */
[----:B------:R1:W5:Y:S01]  /*1f190*/  LDL.LU R133, [R1+0x1c] ;  /* 0x00001c0001857983 */ /* 0x0003620000300800 */
[----:B------:R-:W-:Y:S01]  /*1f1a0*/  IMAD.MOV.U32 R164, RZ, RZ, R169 ;  /* 0x000000ffffa47224 */ /* 0x000fe200078e00a9 */
[----:B------:R-:W-:Y:S01]  /*1f1b0*/  MOV R165, R170 ;  /* 0x000000aa00a57202 */ /* 0x000fe20000000f00 */
[C---:B------:R-:W-:Y:S01]  /*1f1c0*/  HMMA.16816.F32 R16, R4.reuse, R18, R40 ;  /* 0x000000120410723c */ /* 0x040fe20000001828 */
[----:B------:R-:W-:Y:S01]  /*1f1d0*/  MOV R169, R141 ;  /* 0x0000008d00a97202 */ /* 0x000fe20000000f00 */
[----:B------:R-:W2:Y:S01]  /*1f1e0*/  LDSM.16.MT88.4 R40, [R213+0x13800] ;  /* 0x01380000d528783b */ /* 0x000ea20000004200 */
[----:B------:R-:W-:Y:S01]  /*1f1f0*/  IMAD.MOV.U32 R170, RZ, RZ, R140 ;  /* 0x000000ffffaa7224 */ /* 0x000fe200078e008c */
[----:B------:R-:W-:Y:S01]  /*1f200*/  MOV R73, R164 ;  /* 0x000000a400497202 */ /* 0x000fe20000000f00 */
[----:B------:R-:W-:Y:S01]  /*1f210*/  IMAD.MOV.U32 R72, RZ, RZ, R165 ;  /* 0x000000ffff487224 */ /* 0x000fe200078e00a5 */
[----:B------:R-:W-:Y:S01]  /*1f220*/  MOV R47, R48 ;  /* 0x00000030002f7202 */ /* 0x000fe20000000f00 */
[----:B------:R-:W-:Y:S01]  /*1f230*/  IMAD.MOV.U32 R168, RZ, RZ, R169 ;  /* 0x000000ffffa87224 */ /* 0x000fe200078e00a9 */
[----:B------:R-:W1:Y:S01]  /*1f240*/  LDSM.16.MT88.4 R164, [R215+0x11800] ;  /* 0x01180000d7a4783b */ /* 0x000e620000004200 */
[----:B------:R-:W-:Y:S01]  /*1f250*/  IMAD.MOV.U32 R46, RZ, RZ, R49 ;  /* 0x000000ffff2e7224 */ /* 0x000fe200078e0031 */
[----:B------:R-:W-:Y:S01]  /*1f260*/  MOV R75, R158 ;  /* 0x0000009e004b7202 */ /* 0x000fe20000000f00 */
[----:B------:R-:W-:Y:S01]  /*1f270*/  IMAD.MOV.U32 R74, RZ, RZ, R159 ;  /* 0x000000ffff4a7224 */ /* 0x000fe200078e009f */
[----:B------:R-:W1:Y:S01]  /*1f280*/  LDSM.16.MT88.4 R140, [R213+0x11800] ;  /* 0x01180000d58c783b */ /* 0x000e620000004200 */
[----:B------:R-:W-:Y:S01]  /*1f290*/  MOV R169, R170 ;  /* 0x000000aa00a97202 */ /* 0x000fe20000000f00 */
[----:B------:R-:W-:Y:S01]  /*1f2a0*/  IMAD.MOV.U32 R45, RZ, RZ, R128 ;  /* 0x000000ffff2d7224 */ /* 0x000fe200078e0080 */
[----:B---3--:R-:W-:Y:S01]  /*1f2b0*/  HMMA.16816.F32 R108, R4, R12, R36 ;  /* 0x0000000c046c723c */ /* 0x008fe20000001824 */
[----:B------:R-:W-:Y:S01]  /*1f2c0*/  IMAD.MOV.U32 R170, RZ, RZ, R171 ;  /* 0x000000ffffaa7224 */ /* 0x000fe200078e00ab */
[----:B------:R-:W3:Y:S01]  /*1f2d0*/  LDSM.16.MT88.4 R156, [R216+0x11800] ;  /* 0x01180000d89c783b */ /* 0x000ee20000004200 */
[----:B------:R-:W-:Y:S01]  /*1f2e0*/  MOV R171, R251 ;  /* 0x000000fb00ab7202 */ /* 0x000fe20000000f00 */
[----:B------:R-:W-:-:S02]  /*1f2f0*/  IMAD.MOV.U32 R8, RZ, RZ, R64 ;  /* 0x000000ffff087224 */ /* 0x000fc400078e0040 */
[C---:B------:R-:W-:Y:S01]  /*1f300*/  HMMA.16816.F32 R32, R4.reuse, R10, R32 ;  /* 0x0000000a0420723c */ /* 0x040fe20000001820 */
[----:B------:R4:W-:Y:S01]  /*1f310*/  MUFU.EX2 R251, R0 ;  /* 0x0000000000fb7308 */ /* 0x0009e20000000800 */
[----:B------:R-:W-:Y:S01]  /*1f320*/  MOV R38, R56 ;  /* 0x0000003800267202 */ /* 0x000fe20000000f00 */
[----:B------:R-:W-:Y:S01]  /*1f330*/  IMAD.MOV.U32 R39, RZ, RZ, R57 ;  /* 0x000000ffff277224 */ /* 0x000fe200078e0039 */
[----:B------:R-:W-:Y:S01]  /*1f340*/  MOV R89, R46 ;  /* 0x0000002e00597202 */ /* 0x000fe20000000f00 */
[----:B------:R-:W-:Y:S01]  /*1f350*/  LDSM.16.MT88.4 R148, [R214+0x11800] ;  /* 0x01180000d694783b */ /* 0x000fe20000004200 */
[----:B------:R-:W-:Y:S01]  /*1f360*/  HMMA.16816.F32 R12, R4, R14, R80 ;  /* 0x0000000e040c723c */ /* 0x000fe20000001850 */
[----:B------:R-:W-:Y:S02]  /*1f370*/  IMAD.MOV.U32 R11, RZ, RZ, R67 ;  /* 0x000000ffff0b7224 */ /* 0x000fe400078e0043 */
[----:B------:R-:W3:Y:S01]  /*1f380*/  LDSM.16.MT88.4 R64, [R215+0x13800] ;  /* 0x01380000d740783b */ /* 0x000ee20000004200 */
[----:B------:R-:W-:Y:S01]  /*1f390*/  IMAD.MOV.U32 R88, RZ, RZ, R45 ;  /* 0x000000ffff587224 */ /* 0x000fe200078e002d */
[----:B------:R-:W-:Y:S01]  /*1f3a0*/  MOV R46, R74 ;  /* 0x0000004a002e7202 */ /* 0x000fe20000000f00 */
[----:B------:R-:W-:Y:S01]  /*1f3b0*/  IMAD.MOV.U32 R90, RZ, RZ, R47 ;  /* 0x000000ffff5a7224 */ /* 0x000fe200078e002f */
[----:B------:R-:W-:Y:S01]  /*1f3c0*/  MOV R82, R58 ;  /* 0x0000003a00527202 */ /* 0x000fe20000000f00 */
[----:B------:R-:W-:-:S02]  /*1f3d0*/  IMAD.MOV.U32 R83, RZ, RZ, R59 ;  /* 0x000000ffff537224 */ /* 0x000fc400078e003b */
[----:B------:R-:W3:Y:S01]  /*1f3e0*/  LDSM.16.MT88.4 R56, [R216+0x13800] ;  /* 0x01380000d838783b */ /* 0x000ee20000004200 */
[----:B------:R-:W-:Y:S01]  /*1f3f0*/  IMAD.MOV.U32 R45, RZ, RZ, R73 ;  /* 0x000000ffff2d7224 */ /* 0x000fe200078e0049 */
[----:B----4-:R-:W-:Y:S01]  /*1f400*/  MOV R0, R44 ;  /* 0x0000002c00007202 */ /* 0x010fe20000000f00 */
[----:B------:R-:W-:Y:S01]  /*1f410*/  IMAD.MOV.U32 R47, RZ, RZ, R75 ;  /* 0x000000ffff2f7224 */ /* 0x000fe200078e004b */
[----:B------:R-:W-:Y:S02]  /*1f420*/  MOV R44, R72 ;  /* 0x00000048002c7202 */ /* 0x000fe40000000f00 */
[----:B------:R-:W4:Y:S01]  /*1f430*/  LDSM.16.MT88.4 R72, [R213+0x15800] ;  /* 0x01580000d548783b */ /* 0x000f220000004200 */
[----:B------:R-:W2:Y:S01]  /*1f440*/  MUFU.EX2 R3, R3 ;  /* 0x0000000300037308 */ /* 0x000ea20000000800 */
[----:B------:R-:W-:Y:S01]  /*1f450*/  MOV R36, R50 ;  /* 0x0000003200247202 */ /* 0x000fe20000000f00 */
[----:B------:R-:W-:Y:S02]  /*1f460*/  IMAD.MOV.U32 R37, RZ, RZ, R51 ;  /* 0x000000ffff257224 */ /* 0x000fe400078e0033 */
[----:B------:R-:W4:Y:S01]  /*1f470*/  LDSM.16.MT88.4 R48, [R214+0x13800] ;  /* 0x01380000d630783b */ /* 0x000f220000004200 */
[----:B------:R-:W-:Y:S01]  /*1f480*/  MOV R107, R129 ;  /* 0x00000081006b7202 */ /* 0x000fe20000000f00 */
[----:B------:R-:W-:Y:S01]  /*1f490*/  IMAD.MOV.U32 R106, RZ, RZ, R130 ;  /* 0x000000ffff6a7224 */ /* 0x000fe200078e0082 */
[----:B------:R-:W-:Y:S01]  /*1f4a0*/  F2FP.F16.F32.PACK_AB R128, R250, R11 ;  /* 0x0000000bfa80723e */ /* 0x000fe200000000ff */
[----:B------:R-:W-:Y:S01]  /*1f4b0*/  IMAD.MOV.U32 R85, RZ, RZ, R83 ;  /* 0x000000ffff557224 */ /* 0x000fe200078e0053 */
[----:B------:R-:W-:-:S02]  /*1f4c0*/  F2FP.F16.F32.PACK_AB R129, R132, R240 ;  /* 0x000000f08481723e */ /* 0x000fc400000000ff */
[----:B------:R-:W-:Y:S02]  /*1f4d0*/  F2FP.F16.F32.PACK_AB R130, R9, R8 ;  /* 0x000000080982723e */ /* 0x000fe400000000ff */
[----:B------:R-:W-:Y:S01]  /*1f4e0*/  MOV R84, R82 ;  /* 0x0000005200547202 */ /* 0x000fe20000000f00 */
[----:B------:R-:W-:Y:S01]  /*1f4f0*/  IMAD.MOV.U32 R5, RZ, RZ, R90 ;  /* 0x000000ffff057224 */ /* 0x000fe200078e005a */
[----:B------:R-:W-:Y:S01]  /*1f500*/  MOV R4, R89 ;  /* 0x0000005900047202 */ /* 0x000fe20000000f00 */
[----:B------:R-:W-:Y:S01]  /*1f510*/  IMAD.MOV.U32 R7, RZ, RZ, R2 ;  /* 0x000000ffff077224 */ /* 0x000fe200078e0002 */
[----:B--2---:R-:W-:Y:S01]  /*1f520*/  F2FP.F16.F32.PACK_AB R131, R251, R3 ;  /* 0x00000003fb83723e */ /* 0x004fe200000000ff */
[----:B------:R-:W-:Y:S01]  /*1f530*/  IMAD.MOV.U32 R76, RZ, RZ, R63 ;  /* 0x000000ffff4c7224 */ /* 0x000fe200078e003f */
[----:B------:R-:W-:Y:S01]  /*1f540*/  MOV R6, R91 ;  /* 0x0000005b00067202 */ /* 0x000fe20000000f00 */
[----:B------:R-:W2:Y:S01]  /*1f550*/  LDSM.16.MT88.4 R80, [R214+0x15800] ;  /* 0x01580000d650783b */ /* 0x000ea20000004200 */
[----:B------:R-:W-:-:S03]  /*1f560*/  MOV R10, R60 ;  /* 0x0000003c000a7202 */ /* 0x000fc60000000f00 */
[----:B------:R-:W-:Y:S01]  /*1f570*/  HMMA.16816.F32 R36, R128, R40, R36 ;  /* 0x000000288024723c */ /* 0x000fe20000001824 */
[----:B------:R-:W-:Y:S01]  /*1f580*/  MOV R60, R68 ;  /* 0x00000044003c7202 */ /* 0x000fe20000000f00 */
[----:B------:R-:W-:-:S04]  /*1f590*/  IMAD.MOV.U32 R63, RZ, RZ, R71 ;  /* 0x000000ffff3f7224 */ /* 0x000fc800078e0047 */
[----:B------:R-:W-:Y:S01]  /*1f5a0*/  HMMA.16816.F32 R40, R128, R42, R84 ;  /* 0x0000002a8028723c */ /* 0x000fe20000001854 */
[----:B------:R-:W-:Y:S02]  /*1f5b0*/  MOV R68, R52 ;  /* 0x0000003400447202 */ /* 0x000fe40000000f00 */
[----:B------:R-:W-:-:S04]  /*1f5c0*/  MOV R71, R54 ;  /* 0x0000003600477202 */ /* 0x000fc80000000f00 */
[----:B------:R-:W-:Y:S01]  /*1f5d0*/  IMAD.MOV.U32 R84, RZ, RZ, R61 ;  /* 0x000000ffff547224 */ /* 0x000fe200078e003d */
[----:B------:R-:W-:Y:S01]  /*1f5e0*/  MOV R85, R62 ;  /* 0x0000003e00557202 */ /* 0x000fe20000000f00 */
[----:B------:R-:W-:Y:S01]  /*1f5f0*/  IMAD.MOV.U32 R61, RZ, RZ, R69 ;  /* 0x000000ffff3d7224 */ /* 0x000fe200078e0045 */
[----:B------:R-:W-:Y:S01]  /*1f600*/  MOV R62, R70 ;  /* 0x00000046003e7202 */ /* 0x000fe20000000f00 */
[C---:B-1----:R-:W-:Y:S01]  /*1f610*/  HMMA.16816.F32 R168, R128.reuse, R164, R168 ;  /* 0x000000a480a8723c */ /* 0x042fe200000018a8 */
[----:B------:R-:W-:Y:S01]  /*1f620*/  IMAD.MOV.U32 R87, RZ, RZ, R79 ;  /* 0x000000ffff577224 */ /* 0x000fe200078e004f */
[----:B------:R-:W-:Y:S01]  /*1f630*/  MOV R79, R0 ;  /* 0x00000000004f7202 */ /* 0x000fe20000000f00 */
[----:B------:R-:W-:Y:S01]  /*1f640*/  IMAD.MOV.U32 R69, RZ, RZ, R53 ;  /* 0x000000ffff457224 */ /* 0x000fe200078e0035 */
[----:B------:R-:W-:Y:S01]  /*1f650*/  MOV R0, R46 ;  /* 0x0000002e00007202 */ /* 0x000fe20000000f00 */
[----:B------:R-:W-:Y:S01]  /*1f660*/  IMAD.MOV.U32 R70, RZ, RZ, R55 ;  /* 0x000000ffff467224 */ /* 0x000fe200078e0037 */
[----:B------:R-:W-:Y:S01]  /*1f670*/  HMMA.16816.F32 R144, R128, R140, R144 ;  /* 0x0000008c8090723c */ /* 0x000fe20000001890 */
[----:B------:R-:W-:-:S05]  /*1f680*/  IMAD.MOV.U32 R2, RZ, RZ, R47 ;  /* 0x000000ffff027224 */ /* 0x000fca00078e002f */
[C---:B------:R-:W-:Y:S06]  /*1f690*/  HMMA.16816.F32 R164, R128.reuse, R166, R192 ;  /* 0x000000a680a4723c */ /* 0x040fec00000018c0 */
[C---:B------:R-:W-:Y:S01]  /*1f6a0*/  HMMA.16816.F32 R140, R128.reuse, R142, R92 ;  /* 0x0000008e808c723c */ /* 0x040fe2000000185c */
[----:B------:R-:W-:Y:S01]  /*1f6b0*/  IMAD.MOV.U32 R192, RZ, RZ, R4 ;  /* 0x000000ffffc07224 */ /* 0x000fe200078e0004 */
[----:B------:R-:W-:Y:S01]  /*1f6c0*/  MOV R193, R5 ;  /* 0x0000000500c17202 */ /* 0x000fe20000000f00 */
[----:B------:R-:W-:Y:S01]  /*1f6d0*/  IMAD.MOV.U32 R194, RZ, RZ, R6 ;  /* 0x000000ffffc27224 */ /* 0x000fe200078e0006 */
[----:B------:R-:W-:Y:S01]  /*1f6e0*/  MOV R195, R7 ;  /* 0x0000000700c37202 */ /* 0x000fe20000000f00 */
[----:B------:R-:W-:Y:S01]  /*1f6f0*/  IMAD.MOV.U32 R4, RZ, RZ, R60 ;  /* 0x000000ffff047224 */ /* 0x000fe200078e003c */
[----:B---3--:R-:W-:Y:S01]  /*1f700*/  HMMA.16816.F32 R160, R128, R156, R160 ;  /* 0x0000009c80a0723c */ /* 0x008fe200000018a0 */
[----:B------:R-:W-:Y:S01]  /*1f710*/  MOV R95, R78 ;  /* 0x0000004e005f7202 */ /* 0x000fe20000000f00 */
[----:B------:R-:W-:Y:S01]  /*1f720*/  IMAD.MOV.U32 R6, RZ, RZ, R62 ;  /* 0x000000ffff067224 */ /* 0x000fe200078e003e */
[----:B------:R-:W-:-:S02]  /*1f730*/  MOV R5, R61 ;  /* 0x0000003d00057202 */ /* 0x000fc40000000f00 */
[----:B------:R-:W-:Y:S01]  /*1f740*/  MOV R7, R63 ;  /* 0x0000003f00077202 */ /* 0x000fe20000000f00 */
[----:B------:R-:W-:Y:S01]  /*1f750*/  HMMA.16816.F32 R156, R128, R158, R100 ;  /* 0x0000009e809c723c */ /* 0x000fe20000001864 */
[----:B------:R-:W-:Y:S01]  /*1f760*/  IMAD.MOV.U32 R94, RZ, RZ, R0 ;  /* 0x000000ffff5e7224 */ /* 0x000fe200078e0000 */
[----:B------:R-:W-:-:S04]  /*1f770*/  MOV R0, R105 ;  /* 0x0000006900007202 */ /* 0x000fc80000000f00 */
[C---:B------:R-:W-:Y:S01]  /*1f780*/  HMMA.16816.F32 R60, R128.reuse, R64, R112 ;  /* 0x00000040803c723c */ /* 0x040fe20000001870 */
[----:B------:R-:W-:Y:S01]  /*1f790*/  IMAD.MOV.U32 R101, RZ, RZ, R10 ;  /* 0x000000ffff657224 */ /* 0x000fe200078e000a */
[----:B------:R-:W-:Y:S01]  /*1f7a0*/  MOV R102, R84 ;  /* 0x0000005400667202 */ /* 0x000fe20000000f00 */
[----:B------:R-:W-:Y:S01]  /*1f7b0*/  IMAD.MOV.U32 R10, RZ, RZ, R85 ;  /* 0x000000ffff0a7224 */ /* 0x000fe200078e0055 */
[----:B------:R-:W-:Y:S01]  /*1f7c0*/  MOV R85, R69 ;  /* 0x0000004500557202 */ /* 0x000fe20000000f00 */
[----:B------:R-:W-:Y:S01]  /*1f7d0*/  IMAD.MOV.U32 R84, RZ, RZ, R68 ;  /* 0x000000ffff547224 */ /* 0x000fe200078e0044 */
[C---:B------:R-:W-:Y:S01]  /*1f7e0*/  HMMA.16816.F32 R52, R128.reuse, R56, R120 ;  /* 0x000000388034723c */ /* 0x040fe20000001878 */
[----:B------:R-:W-:Y:S01]  /*1f7f0*/  MOV R77, R44 ;  /* 0x0000002c004d7202 */ /* 0x000fe20000000f00 */
[----:B------:R-:W-:Y:S01]  /*1f800*/  IMAD.MOV.U32 R78, RZ, RZ, R45 ;  /* 0x000000ffff4e7224 */ /* 0x000fe200078e002d */
[----:B------:R-:W-:Y:S01]  /*1f810*/  MOV R103, R76 ;  /* 0x0000004c00677202 */ /* 0x000fe20000000f00 */
[----:B------:R-:W-:Y:S01]  /*1f820*/  IMAD.MOV.U32 R86, RZ, RZ, R88 ;  /* 0x000000ffff567224 */ /* 0x000fe200078e0058 */
[----:B------:R-:W-:Y:S01]  /*1f830*/  LDSM.16.MT88.4 R112, [R214+0x17800] ;  /* 0x01780000d670783b */ /* 0x000fe20000004200 */
[C---:B------:R-:W-:Y:S06]  /*1f840*/  HMMA.16816.F32 R64, R128.reuse, R66, R180 ;  /* 0x000000428040723c */ /* 0x040fec00000018b4 */
[C---:B------:R-:W-:Y:S01]  /*1f850*/  HMMA.16816.F32 R56, R128.reuse, R58, R184 ;  /* 0x0000003a8038723c */ /* 0x040fe200000018b8 */
[----:B------:R-:W-:Y:S01]  /*1f860*/  MOV R183, R70 ;  /* 0x0000004600b77202 */ /* 0x000fe20000000f00 */
[----:B------:R-:W-:Y:S01]  /*1f870*/  IMAD.MOV.U32 R182, RZ, RZ, R71 ;  /* 0x000000ffffb67224 */ /* 0x000fe200078e0047 */
[----:B------:R-:W-:Y:S01]  /*1f880*/  MOV R180, R107 ;  /* 0x0000006b00b47202 */ /* 0x000fe20000000f00 */
[----:B------:R-:W-:Y:S01]  /*1f890*/  IMAD.MOV.U32 R92, RZ, RZ, R77 ;  /* 0x000000ffff5c7224 */ /* 0x000fe200078e004d */
[----:B------:R-:W1:Y:S01]  /*1f8a0*/  LDSM.16.MT88.4 R88, [R216+0x15800] ;  /* 0x01580000d858783b */ /* 0x000e620000004200 */
[----:B----4-:R-:W-:Y:S01]  /*1f8b0*/  HMMA.16816.F32 R68, R128, R72, R204 ;  /* 0x000000488044723c */ /* 0x010fe200000018cc */
[----:B------:R-:W-:-:S02]  /*1f8c0*/  MOV R184, R95 ;  /* 0x0000005f00b87202 */ /* 0x000fc40000000f00 */
[----:B------:R-:W-:Y:S01]  /*1f8d0*/  MOV R95, R2 ;  /* 0x00000002005f7202 */ /* 0x000fe20000000f00 */
[----:B------:R-:W-:Y:S01]  /*1f8e0*/  IMAD.MOV.U32 R2, RZ, RZ, R106 ;  /* 0x000000ffff027224 */ /* 0x000fe200078e006a */
[----:B------:R-:W-:Y:S02]  /*1f8f0*/  LDSM.16.MT88.4 R120, [R216+0x17800] ;  /* 0x01780000d878783b */ /* 0x000fe40000004200 */
[----:B------:R-:W-:Y:S01]  /*1f900*/  MOV R207, R79 ;  /* 0x0000004f00cf7202 */ /* 0x000fe20000000f00 */
[----:B------:R-:W-:Y:S01]  /*1f910*/  FADD.FTZ R0, R0, R180 ;  /* 0x000000b400007221 */ /* 0x000fe20000010000 */
[----:B------:R-:W-:Y:S01]  /*1f920*/  MOV R181, R104 ;  /* 0x0000006800b57202 */ /* 0x000fe20000000f00 */
[----:B------:R-:W-:Y:S01]  /*1f930*/  IMAD.MOV.U32 R185, RZ, RZ, R101 ;  /* 0x000000ffffb97224 */ /* 0x000fe200078e0065 */
[----:B------:R-:W-:Y:S01]  /*1f940*/  MOV R186, R102 ;  /* 0x0000006600ba7202 */ /* 0x000fe20000000f00 */
[----:B------:R-:W-:Y:S01]  /*1f950*/  FADD.FTZ R2, R2, R207 ;  /* 0x000000cf02027221 */ /* 0x000fe20000010000 */
[----:B------:R-:W-:Y:S01]  /*1f960*/  FADD.FTZ R0, R182, R0 ;  /* 0x00000000b6007221 */ /* 0x000fe20000010000 */
[C---:B------:R-:W-:Y:S01]  /*1f970*/  HMMA.16816.F32 R152, R128.reuse, R148, R152 ;  /* 0x000000948098723c */ /* 0x040fe20000001898 */
[----:B------:R-:W-:Y:S01]  /*1f980*/  MOV R93, R78 ;  /* 0x0000004e005d7202 */ /* 0x000fe20000000f00 */
[----:B------:R-:W-:Y:S01]  /*1f990*/  FADD.FTZ R2, R181, R2 ;  /* 0x00000002b5027221 */ /* 0x000fe20000010000 */
[----:B------:R-:W-:Y:S01]  /*1f9a0*/  FADD.FTZ R0, R184, R0 ;  /* 0x00000000b8007221 */ /* 0x000fe20000010000 */
[----:B------:R-:W-:Y:S02]  /*1f9b0*/  LDSM.16.MT88.4 R104, [R213+0x17800] ;  /* 0x01780000d568783b */ /* 0x000fe40000004200 */
[----:B------:R-:W-:Y:S01]  /*1f9c0*/  FADD.FTZ R2, R183, R2 ;  /* 0x00000002b7027221 */ /* 0x000fe20000010000 */
[----:B------:R-:W-:Y:S01]  /*1f9d0*/  HMMA.16816.F32 R44, R128, R48, R208 ;  /* 0x00000030802c723c */ /* 0x000fe200000018d0 */
[----:B------:R-:W-:Y:S01]  /*1f9e0*/  MOV R187, R103 ;  /* 0x0000006700bb7202 */ /* 0x000fe20000000f00 */
[----:B------:R-:W-:Y:S01]  /*1f9f0*/  FADD.FTZ R0, R186, R0 ;  /* 0x00000000ba007221 */ /* 0x000fe20000010000 */
[----:B------:R-:W-:-:S03]  /*1fa00*/  FADD.FTZ R2, R185, R2 ;  /* 0x00000002b9027221 */ /* 0x000fc60000010000 */
[C---:B------:R-:W-:Y:S01]  /*1fa10*/  HMMA.16816.F32 R148, R128.reuse, R150, R96 ;  /* 0x000000968094723c */ /* 0x040fe20000001860 */
[----:B------:R-:W3:Y:S01]  /*1fa20*/  LDSM.16.MT88.4 R96, [R215+0x15800] ;  /* 0x01580000d760783b */ /* 0x000ee20000004200 */
[----:B------:R-:W-:Y:S01]  /*1fa30*/  MOV R208, R5 ;  /* 0x0000000500d07202 */ /* 0x000fe20000000f00 */
[----:B------:R-:W-:Y:S01]  /*1fa40*/  IMAD.MOV.U32 R209, RZ, RZ, R6 ;  /* 0x000000ffffd17224 */ /* 0x000fe200078e0006 */
[----:B------:R-:W-:Y:S02]  /*1fa50*/  MOV R210, R7 ;  /* 0x0000000700d27202 */ /* 0x000fe40000000f00 */
[----:B------:R-:W-:Y:S01]  /*1fa60*/  HMMA.16816.F32 R48, R128, R50, R188 ;  /* 0x000000328030723c */ /* 0x000fe200000018bc */
[----:B------:R-:W-:-:S06]  /*1fa70*/  FADD.FTZ R2, R187, R2 ;  /* 0x00000002bb027221 */ /* 0x000fcc0000010000 */
[----:B------:R-:W-:Y:S01]  /*1fa80*/  MOV R191, R4 ;  /* 0x0000000400bf7202 */ /* 0x000fe20000000f00 */
[----:B------:R-:W-:Y:S01]  /*1fa90*/  IMAD.MOV.U32 R188, RZ, RZ, R92 ;  /* 0x000000ffffbc7224 */ /* 0x000fe200078e005c */
[----:B------:R-:W4:Y:S01]  /*1faa0*/  LDSM.16.MT88.4 R4, [R215+0x17800] ;  /* 0x01780000d704783b */ /* 0x000f220000004200 */
[----:B------:R-:W-:Y:S02]  /*1fab0*/  MOV R189, R93 ;  /* 0x0000005d00bd7202 */ /* 0x000fe40000000f00 */
[----:B------:R-:W-:Y:S01]  /*1fac0*/  MOV R190, R94 ;  /* 0x0000005e00be7202 */ /* 0x000fe20000000f00 */
[----:B------:R-:W-:Y:S02]  /*1fad0*/  FADD.FTZ R0, R188, R0 ;  /* 0x00000000bc007221 */ /* 0x000fe40000010000 */
[----:B------:R-:W-:Y:S02]  /*1fae0*/  FADD.FTZ R2, R189, R2 ;  /* 0x00000002bd027221 */ /* 0x000fe40000010000 */
[----:B------:R-:W-:Y:S01]  /*1faf0*/  FADD.FTZ R0, R190, R0 ;  /* 0x00000000be007221 */ /* 0x000fe20000010000 */
[----:B--2---:R-:W-:Y:S01]  /*1fb00*/  HMMA.16816.F32 R76, R128, R80, R200 ;  /* 0x00000050804c723c */ /* 0x004fe200000018c8 */
[----:B------:R-:W-:-:S02]  /*1fb10*/  FADD.FTZ R2, R191, R2 ;  /* 0x00000002bf027221 */ /* 0x000fc40000010000 */
[----:B------:R-:W-:Y:S01]  /*1fb20*/  FADD.FTZ R0, R208, R0 ;  /* 0x00000000d0007221 */ /* 0x000fe20000010000 */
[----:B------:R-:W-:Y:S02]  /*1fb30*/  IMAD.MOV.U32 R211, RZ, RZ, R85 ;  /* 0x000000ffffd37224 */ /* 0x000fe400078e0055 */
[----:B------:R-:W-:Y:S01]  /*1fb40*/  HMMA.16816.F32 R80, R128, R82, R192 ;  /* 0x000000528050723c */ /* 0x000fe200000018c0 */
[----:B------:R-:W-:Y:S01]  /*1fb50*/  FADD.FTZ R2, R209, R2 ;  /* 0x00000002d1027221 */ /* 0x000fe20000010000 */
[----:B------:R-:W-:-:S05]  /*1fb60*/  FADD.FTZ R0, R210, R0 ;  /* 0x00000000d2007221 */ /* 0x000fca0000010000 */
[----:B------:R-:W-:Y:S01]  /*1fb70*/  MOV R192, R86 ;  /* 0x0000005600c07202 */ /* 0x000fe20000000f00 */
[----:B------:R-:W-:Y:S01]  /*1fb80*/  FADD.FTZ R2, R211, R2 ;  /* 0x00000002d3027221 */ /* 0x000fe20000010000 */
[----:B------:R-:W-:Y:S02]  /*1fb90*/  MOV R194, R84 ;  /* 0x0000005400c27202 */ /* 0x000fe40000000f00 */
[----:B------:R-:W-:Y:S01]  /*1fba0*/  MOV R193, R87 ;  /* 0x0000005700c17202 */ /* 0x000fe20000000f00 */
[----:B------:R-:W-:Y:S01]  /*1fbb0*/  FADD.FTZ R0, R192, R0 ;  /* 0x00000000c0007221 */ /* 0x000fe20000010000 */
[----:B------:R-:W-:-:S03]  /*1fbc0*/  IMAD.MOV.U32 R195, RZ, RZ, R95 ;  /* 0x000000ffffc37224 */ /* 0x000fc600078e005f */
        /* <DEDUP_REMOVED lines=11> */
[----:B---3--:R-:W-:Y:S01]  /*1fc80*/  HMMA.16816.F32 R92, R128, R96, R172 ;  /* 0x00000060805c723c */ /* 0x008fe200000018ac */
[----:B------:R-:W-:-:S05]  /*1fc90*/  FADD.FTZ R250, R9, R250 ;  /* 0x000000fa09fa7221 */ /* 0x000fca0000010000 */
[----:B------:R-:W-:Y:S01]  /*1fca0*/  HMMA.16816.F32 R100, R128, R104, R20 ;  /* 0x000000688064723c */ /* 0x000fe20000001814 */
[----:B------:R-:W-:-:S05]  /*1fcb0*/  FADD.FTZ R251, R251, R0 ;  /* 0x00000000fbfb7221 */ /* 0x000fca0000010000 */
        /* <DEDUP_REMOVED lines=8> */
[C---:B----4-:R-:W-:Y:S06]  /*1fd40*/  HMMA.16816.F32 R124, R128.reuse, R4, R124 ;  /* 0x00000004807c723c */ /* 0x050fec000000187c */
        /* <DEDUP_REMOVED lines=12> */
[----:B----4-:R-:W-:-:S05]  /*1fe10*/  IADD3 R0, R241, R0, -R9 ;  /* 0x00000000f1007210 */ /* 0x010fca0007ffe809 */
[----:B------:R1:W-:Y:S02]  /*1fe20*/  STL [R1+0x4], R0 ;  /* 0x0000040001007387 */ /* 0x0003e40000100800 */
.L_x_5139:
[----:B------:R-:W2:Y:S01]  /*1fe30*/  LDC.64 R134, c[0x0][0x208] ;  /* 0x00008200ff867b82 */ /* 0x000ea20000000a00 */
[----:B------:R-:W-:Y:S04]  /*1fe40*/  DEPBAR.LE SB0, 0x0 ;  /* 0x000080000000791a */ /* 0x000fe80000000000 */
[----:B------:R-:W-:Y:S05]  /*1fe50*/  WARPSYNC.ALL ;  /* 0x0000000000007948 */ /* 0x000fea0003800000 */
[----:B------:R-:W3:Y:S08]  /*1fe60*/  LDC.64 R172, c[0x0][0x198] ;  /* 0x00006600ffac7b82 */ /* 0x000ef00000000a00 */
[----:B------:R-:W-:Y:S01]  /*1fe70*/  BAR.SYNC.DEFER_BLOCKING 0x0 ;  /* 0x0000000000007b1d */ /* 0x000fe20000010000 */
[----:B------:R-:W-:Y:S04]  /*1fe80*/  ISETP.NE.U32.AND P0, PT, R242, RZ, PT ;  /* 0x000000fff200720c */ /* 0x000fe80003f05070 */
[----:B------:R-:W-:Y:S01]  /*1fe90*/  ISETP.NE.AND.EX P0, PT, R243, RZ, PT, P0 ;  /* 0x000000fff300720c */ /* 0x000fe20003f05300 */
[----:B------:R-:W-:Y:S11]  /*1fea0*/  BSSY B0, `(.L_x_5131) ;  /* 0x0000050000007945 */ /* 0x000ff60003800000 */
[----:B------:R-:W-:Y:S01]  /*1feb0*/  @!UPT UIADD3 URZ, URZ, URZ, URZ ;  /* 0x0000003f3f3ff290 */ /* 0x000fe2000fffe03f */
[----:B------:R-:W-:Y:S05]  /*1fec0*/  @!P0 BRA `(.L_x_5132) ;  /* 0x00000004001c8947 */ /* 0x000fea0003800000 */
[----:B------:R-:W-:Y:S01]  /*1fed0*/  IMAD.SHL.U32 R8, R240, 0x40, RZ ;  /* 0x00000040f0087824 */ /* 0x000fe200078e00ff */
[----:B--2---:R-:W-:Y:S02]  /*1fee0*/  R2UR UR4, R134 ;  /* 0x00000000860472ca */ /* 0x004fe400000e0000 */
        /* <DEDUP_REMOVED lines=8> */
[----:B---3--:R-:W1:Y:S01]  /*1ff70*/  LD.E R2, desc[UR4][R172.64+0x170] ;  /* 0x00017004ac027980 */ /* 0x008e62000c101900 */
[----:B------:R-:W-:Y:S02]  /*1ff80*/  R2UR UR8, R134 ;  /* 0x00000000860872ca */ /* 0x000fe400000e0000 */
[----:B------:R-:W-:Y:S02]  /*1ff90*/  R2UR UR9, R135 ;  /* 0x00000000870972ca */ /* 0x000fe400000e0000 */
[-C--:B-1----:R-:W-:Y:S02]  /*1ffa0*/  IABS R0, R2.reuse ;  /* 0x0000000200007213 */ /* 0x082fe40000000000 */
        /* <DEDUP_REMOVED lines=57> */
.L_x_5132:
[----:B--2---:R-:W-:Y:S02]  /*20340*/  R2UR UR4, R134 ;  /* 0x00000000860472ca */ /* 0x004fe400000e0000 */
[----:B------:R-:W-:Y:S11]  /*20350*/  R2UR UR5, R135 ;  /* 0x00000000870572ca */ /* 0x000ff600000e0000 */
[----:B------:R-:W-:Y:S02]  /*20360*/  @!UPT UIADD3 URZ, URZ, URZ, URZ ;  /* 0x0000003f3f3ff290 */ /* 0x000fe4000fffe03f */
[----:B-1-3--:R-:W2:Y:S02]  /*20370*/  LD.E R0, desc[UR4][R172.64+0x40] ;  /* 0x00004004ac007980 */ /* 0x00aea4000c101900 */
[----:B--2---:R-:W-:Y:S05]  /*20380*/  IMAD.U32 R0, R0, -0x40, RZ ;  /* 0xffffffc000007824 */ /* 0x004fea00078e00ff */
[----:B------:R-:W-:Y:S02]  /*20390*/  SHF.R.S32.HI R3, RZ, 0x1f, R0 ;  /* 0x0000001fff037819 */ /* 0x000fe40000011400 */
.L_x_5133:
[----:B------:R-:W-:Y:S05]  /*203a0*/  BSYNC B0 ;  /* 0x0000000000007941 */ /* 0x000fea0003800000 */
.L_x_5131:
[----:B------:R-:W2:Y:S01]  /*203b0*/  LDL R5, [R1] ;  /* 0x0000000001057983 */ /* 0x000ea20000100800 */
[C---:B------:R-:W-:Y:S01]  /*203c0*/  LOP3.LUT P6, RZ, R246.reuse, 0x1, RZ, 0xc0, !PT ;  /* 0x00000001f6ff7812 */ /* 0x040fe200078cc0ff */
[----:B------:R-:W-:Y:S01]  /*203d0*/  BSSY B1, `(.L_x_5134) ;  /* 0x0000283000017945 */ /* 0x000fe20003800000 */
[C---:B------:R-:W-:Y:S01]  /*203e0*/  LOP3.LUT P5, RZ, R246.reuse, 0x2, RZ, 0xc0, !PT ;  /* 0x00000002f6ff7812 */ /* 0x040fe200078ac0ff */
[----:B------:R-:W3:Y:S01]  /*203f0*/  LDL R4, [R1+0x8] ;  /* 0x0000080001047983 */ /* 0x000ee20000100800 */
[C---:B------:R-:W-:Y:S02]  /*20400*/  LOP3.LUT P4, RZ, R246.reuse, 0x4, RZ, 0xc0, !PT ;  /* 0x00000004f6ff7812 */ /* 0x040fe4000788c0ff */
[----:B------:R-:W-:Y:S02]  /*20410*/  LOP3.LUT P3, RZ, R246, 0x8, RZ, 0xc0, !PT ;  /* 0x00000008f6ff7812 */ /* 0x000fe4000786c0ff */
[C---:B------:R-:W-:Y:S04]  /*20420*/  LEA R174, P1, R0.reuse, R245, 0x1 ;  /* 0x000000f500ae7211 */ /* 0x040fe800078208ff */
[-C--:B------:R-:W-:Y:S02]  /*20430*/  LEA.HI.X R175, R0, R244.reuse, R3, 0x1, P1 ;  /* 0x000000f400af7211 */ /* 0x080fe400008f0c03 */
[C---:B------:R-:W-:Y:S02]  /*20440*/  @P6 R2UR UR4, R134.reuse ;  /* 0x00000000860462ca */ /* 0x040fe400000e0000 */
[C---:B------:R-:W-:Y:S02]  /*20450*/  @P6 R2UR UR5, R135.reuse ;  /* 0x00000000870562ca */ /* 0x040fe400000e0000 */
        /* <DEDUP_REMOVED lines=10> */
[C---:B------:R-:W-:Y:S02]  /*20500*/  @P4 R2UR UR4, R134.reuse ;  /* 0x00000000860442ca */ /* 0x040fe400000e0000 */
[C---:B------:R-:W-:Y:S01]  /*20510*/  @P4 R2UR UR5, R135.reuse ;  /* 0x00000000870542ca */ /* 0x040fe200000e0000 */
[----:B------:R-:W-:Y:S01]  /*20520*/  @!P6 STS.128 [R239+0x10000], RZ ;  /* 0x010000ffef00e388 */ /* 0x000fe20000000c00 */
[----:B------:R-:W-:Y:S02]  /*20530*/  @P3 R2UR UR14, R134 ;  /* 0x00000000860e32ca */ /* 0x000fe400000e0000 */
[----:B------:R-:W-:Y:S02]  /*20540*/  @P3 R2UR UR15, R135 ;  /* 0x00000000870f32ca */ /* 0x000fe400000e0000 */
[----:B--2---:R-:W-:Y:S04]  /*20550*/  IADD3 R2, P0, R0, R5, RZ ;  /* 0x0000000500027210 */ /* 0x004fe80007f1e0ff */
[CC--:B------:R-:W-:Y:S01]  /*20560*/  @P5 LEA R24, P2, R2.reuse, R245.reuse, 0x1 ;  /* 0x000000f502185211 */ /* 0x0c0fe200078408ff */
[--C-:B---3--:R-:W-:Y:S01]  /*20570*/  IMAD.X R3, R3, 0x1, R4.reuse, P0 ;  /* 0x0000000103037824 */ /* 0x108fe200000e0604 */
[CC--:B------:R-:W-:Y:S02]  /*20580*/  @P6 LEA R26, P0, R2.reuse, R245.reuse, 0x1 ;  /* 0x000000f5021a6211 */ /* 0x0c0fe400078008ff */
[CC--:B------:R-:W-:Y:S02]  /*20590*/  @P4 LEA R22, P1, R2.reuse, R245.reuse, 0x1 ;  /* 0x000000f502164211 */ /* 0x0c0fe400078208ff */
[CCC-:B------:R-:W-:Y:S02]  /*205a0*/  @P6 LEA.HI.X R27, R2.reuse, R244.reuse, R3.reuse, 0x1, P0 ;  /* 0x000000f4021b6211 */ /* 0x1c0fe400000f0c03 */
[CCC-:B------:R-:W-:Y:S02]  /*205b0*/  @P5 LEA.HI.X R25, R2.reuse, R244.reuse, R3.reuse, 0x1, P2 ;  /* 0x000000f402195211 */ /* 0x1c0fe400010f0c03 */
        /* <DEDUP_REMOVED lines=18> */
[CC--:B------:R-:W-:Y:S02]  /*206e0*/  @P4 LEA R6, P1, R2.reuse, R245.reuse, 0x1 ;  /* 0x000000f502064211 */ /* 0x0c0fe400078208ff */
[C---:B------:R-:W-:Y:S01]  /*206f0*/  @P3 LEA R4, P0, R2.reuse, R245, 0x1 ;  /* 0x000000f502043211 */ /* 0x040fe200078008ff */
[--C-:B------:R-:W-:Y:S01]  /*20700*/  IMAD.MOV.U32 R245, RZ, RZ, R174.reuse ;  /* 0x000000fffff57224 */ /* 0x100fe200078e00ae */
[CCC-:B------:R-:W-:Y:S02]  /*20710*/  @P5 LEA.HI.X R9, R2.reuse, R244.reuse, R3.reuse, 0x1, P2 ;  /* 0x000000f402095211 */ /* 0x1c0fe400010f0c03 */
[CCC-:B------:R-:W-:Y:S02]  /*20720*/  @P4 LEA.HI.X R7, R2.reuse, R244.reuse, R3.reuse, 0x1, P1 ;  /* 0x000000f402074211 */ /* 0x1c0fe400008f0c03 */
[----:B------:R-:W-:Y:S01]  /*20730*/  @P3 LEA.HI.X R5, R2, R244, R3, 0x1, P0 ;  /* 0x000000f402053211 */ /* 0x000fe200000f0c03 */
[--C-:B------:R-:W-:Y:S01]  /*20740*/  @P5 IMAD.MOV.U32 R2, RZ, RZ, R174.reuse ;  /* 0x000000ffff025224 */ /* 0x100fe200078e00ae */
[----:B------:R-:W-:Y:S01]  /*20750*/  ISETP.GE.AND P0, PT, R240, 0x1, PT ;  /* 0x00000001f000780c */ /* 0x000fe20003f06270 */
[--C-:B------:R-:W-:Y:S02]  /*20760*/  @P5 IMAD.MOV.U32 R3, RZ, RZ, R175.reuse ;  /* 0x000000ffff035224 */ /* 0x100fe400078e00af */
[--C-:B------:R-:W-:Y:S03]  /*20770*/  IMAD.MOV.U32 R244, RZ, RZ, R175.reuse ;  /* 0x000000fffff47224 */ /* 0x100fe600078e00af */
        /* <DEDUP_REMOVED lines=89> */
[----:B-----5:R-:W-:Y:S04]  /*20d10*/  LDSM.16.M88.4 R32, [R219] ;  /* 0x00000000db20783b */ /* 0x020fe80000000200 */
[----:B-1----:R-:W2:Y:S04]  /*20d20*/  LDSM.16.M88.4 R8, [R212+0x8000] ;  /* 0x00800000d408783b */ /* 0x002ea80000000200 */
[----:B------:R-:W1:Y:S04]  /*20d30*/  LDSM.16.M88.4 R16, [R212+0x8800] ;  /* 0x00880000d410783b */ /* 0x000e680000000200 */
[----:B------:R-:W3:Y:S04]  /*20d40*/  LDSM.16.M88.4 R24, [R212+0x9000] ;  /* 0x00900000d418783b */ /* 0x000ee80000000200 */
        /* <DEDUP_REMOVED lines=10> */
[C---:B------:R-:W-:Y:S03]  /*20df0*/  HMMA.16816.F32 R8, R32.reuse, R10, RZ ;  /* 0x0000000a2008723c */ /* 0x040fe600000018ff */
[----:B------:R-:W-:Y:S03]  /*20e00*/  LDSM.16.M88.4 R208, [R217] ;  /* 0x00000000d9d0783b */ /* 0x000fe60000000200 */
[C---:B-1----:R-:W-:Y:S01]  /*20e10*/  HMMA.16816.F32 R12, R32.reuse, R16, RZ ;  /* 0x00000010200c723c */ /* 0x042fe200000018ff */
[----:B------:R-:W2:Y:S05]  /*20e20*/  LD.E R0, desc[UR4][R172.64+0x18c] ;  /* 0x00018c04ac007980 */ /* 0x000eaa000c101900 */
[C---:B------:R-:W-:Y:S06]  /*20e30*/  HMMA.16816.F32 R16, R32.reuse, R18, RZ ;  /* 0x000000122010723c */ /* 0x040fec00000018ff */
[C---:B---3--:R-:W-:Y:S06]  /*20e40*/  HMMA.16816.F32 R20, R32.reuse, R24, RZ ;  /* 0x000000182014723c */ /* 0x048fec00000018ff */
[C---:B------:R-:W-:Y:S06]  /*20e50*/  HMMA.16816.F32 R24, R32.reuse, R26, RZ ;  /* 0x0000001a2018723c */ /* 0x040fec00000018ff */
[C---:B----4-:R-:W-:Y:S06]  /*20e60*/  HMMA.16816.F32 R28, R32.reuse, R176, RZ ;  /* 0x000000b0201c723c */ /* 0x050fec00000018ff */
[----:B------:R-:W-:Y:S01]  /*20e70*/  HMMA.16816.F32 R32, R32, R178, RZ ;  /* 0x000000b22020723c */ /* 0x000fe200000018ff */
        /* <DEDUP_REMOVED lines=8> */
[C---:B------:R-:W-:Y:S01]  /*20f00*/  HMMA.16816.F32 R24, R180.reuse, R194, R24 ;  /* 0x000000c2b418723c */ /* 0x040fe20000001818 */
[----:B------:R-:W4:Y:S05]  /*20f10*/  LDSM.16.M88.4 R192, [R221] ;  /* 0x00000000ddc0783b */ /* 0x000f2a0000000200 */
[C---:B------:R-:W-:Y:S06]  /*20f20*/  HMMA.16816.F32 R28, R180.reuse, R196, R28 ;  /* 0x000000c4b41c723c */ /* 0x040fec000000181c */
[----:B------:R-:W-:Y:S01]  /*20f30*/  HMMA.16816.F32 R32, R180, R198, R32 ;  /* 0x000000c6b420723c */ /* 0x000fe20000001820 */
[----:B------:R-:W4:Y:S04]  /*20f40*/  LDSM.16.M88.4 R180, [R217+0x800] ;  /* 0x00080000d9b4783b */ /* 0x000f280000000200 */
[----:B------:R-:W4:Y:S01]  /*20f50*/  LDSM.16.M88.4 R196, [R217+0x1000] ;  /* 0x00100000d9c4783b */ /* 0x000f220000000200 */
        /* <DEDUP_REMOVED lines=9> */
[C---:B----4-:R-:W-:Y:S06]  /*20ff0*/  HMMA.16816.F32 R28, R200.reuse, R188, R28 ;  /* 0x000000bcc81c723c */ /* 0x050fec000000181c */
[----:B------:R-:W-:Y:S01]  /*21000*/  HMMA.16816.F32 R32, R200, R190, R32 ;  /* 0x000000bec820723c */ /* 0x000fe20000001820 */
[----:B------:R-:W3:Y:S04]  /*21010*/  LDSM.16.M88.4 R188, [R212+0xa800] ;  /* 0x00a80000d4bc783b */ /* 0x000ee80000000200 */
[----:B------:R-:W4:Y:S01]  /*21020*/  LDSM.16.M88.4 R200, [R212+0xb000] ;  /* 0x00b00000d4c8783b */ /* 0x000f220000000200 */
[C---:B------:R-:W-:Y:S06]  /*21030*/  HMMA.16816.F32 R4, R192.reuse, R208, R4 ;  /* 0x000000d0c004723c */ /* 0x040fec0000001804 */
[C---:B------:R-:W-:Y:S01]  /*21040*/  HMMA.16816.F32 R8, R192.reuse, R210, R8 ;  /* 0x000000d2c008723c */ /* 0x040fe20000001808 */
[----:B------:R-:W4:Y:S05]  /*21050*/  LDSM.16.M88.4 R208, [R212+0xb800] ;  /* 0x00b80000d4d0783b */ /* 0x000f2a0000000200 */
[C---:B------:R-:W-:Y:S06]  /*21060*/  HMMA.16816.F32 R12, R192.reuse, R180, R12 ;  /* 0x000000b4c00c723c */ /* 0x040fec000000180c */
[C---:B------:R-:W-:Y:S01]  /*21070*/  HMMA.16816.F32 R16, R192.reuse, R182, R16 ;  /* 0x000000b6c010723c */ /* 0x040fe20000001810 */
[----:B------:R-:W-:Y:S05]  /*21080*/  LDSM.16.M88.4 R180, [R220+0x2000] ;  /* 0x00200000dcb4783b */ /* 0x000fea0000000200 */
[C---:B------:R-:W-:Y:S06]  /*21090*/  HMMA.16816.F32 R20, R192.reuse, R196, R20 ;  /* 0x000000c4c014723c */ /* 0x040fec0000001814 */
[C---:B------:R-:W-:Y:S01]  /*210a0*/  HMMA.16816.F32 R24, R192.reuse, R198, R24 ;  /* 0x000000c6c018723c */ /* 0x040fe20000001818 */
[----:B------:R-:W4:Y:S05]  /*210b0*/  LDSM.16.M88.4 R196, [R235] ;  /* 0x00000000ebc4783b */ /* 0x000f2a0000000200 */
[C---:B--2---:R-:W-:Y:S06]  /*210c0*/  HMMA.16816.F32 R28, R192.reuse, R204, R28 ;  /* 0x000000ccc01c723c */ /* 0x044fec000000181c */
[----:B------:R-:W-:Y:S01]  /*210d0*/  HMMA.16816.F32 R32, R192, R206, R32 ;  /* 0x000000cec020723c */ /* 0x000fe20000001820 */
[----:B------:R-:W2:Y:S04]  /*210e0*/  LDSM.16.M88.4 R192, [R234] ;  /* 0x00000000eac0783b */ /* 0x000ea80000000200 */
[----:B------:R-:W-:Y:S01]  /*210f0*/  LDSM.16.M88.4 R204, [R218+0xa000] ;  /* 0x00a00000dacc783b */ /* 0x000fe20000000200 */
[C---:B-1----:R-:W-:Y:S06]  /*21100*/  HMMA.16816.F32 R4, R176.reuse, R184, R4 ;  /* 0x000000b8b004723c */ /* 0x042fec0000001804 */
[C---:B------:R-:W-:Y:S01]  /*21110*/  HMMA.16816.F32 R8, R176.reuse, R186, R8 ;  /* 0x000000bab008723c */ /* 0x040fe20000001808 */
[----:B------:R-:W1:Y:S05]  /*21120*/  LDSM.16.M88.4 R184, [R233] ;  /* 0x00000000e9b8783b */ /* 0x000e6a0000000200 */
[C---:B---3--:R-:W-:Y:S06]  /*21130*/  HMMA.16816.F32 R12, R176.reuse, R188, R12 ;  /* 0x000000bcb00c723c */ /* 0x048fec000000180c */
[C---:B------:R-:W-:Y:S01]  /*21140*/  HMMA.16816.F32 R16, R176.reuse, R190, R16 ;  /* 0x000000beb010723c */ /* 0x040fe20000001810 */
[----:B------:R-:W3:Y:S05]  /*21150*/  LDSM.16.M88.4 R188, [R232] ;  /* 0x00000000e8bc783b */ /* 0x000eea0000000200 */
[C---:B----4-:R-:W-:Y:S06]  /*21160*/  HMMA.16816.F32 R20, R176.reuse, R200, R20 ;  /* 0x000000c8b014723c */ /* 0x050fec0000001814 */
[C---:B------:R-:W-:Y:S01]  /*21170*/  HMMA.16816.F32 R24, R176.reuse, R202, R24 ;  /* 0x000000cab018723c */ /* 0x040fe20000001818 */
[----:B------:R-:W4:Y:S05]  /*21180*/  LDSM.16.M88.4 R200, [R222+0x2000] ;  /* 0x00200000dec8783b */ /* 0x000f2a0000000200 */
[C---:B------:R-:W-:Y:S06]  /*21190*/  HMMA.16816.F32 R28, R176.reuse, R208, R28 ;  /* 0x000000d0b01c723c */ /* 0x040fec000000181c */
[----:B------:R-:W-:Y:S01]  /*211a0*/  HMMA.16816.F32 R32, R176, R210, R32 ;  /* 0x000000d2b020723c */ /* 0x000fe20000001820 */
[----:B------:R-:W4:Y:S04]  /*211b0*/  LDSM.16.M88.4 R176, [R218+0xa800] ;  /* 0x00a80000dab0783b */ /* 0x000f280000000200 */
[----:B------:R-:W-:Y:S01]  /*211c0*/  LDSM.16.M88.4 R208, [R218+0xb800] ;  /* 0x00b80000dad0783b */ /* 0x000fe20000000200 */
[C---:B------:R-:W-:Y:S06]  /*211d0*/  HMMA.16816.F32 R4, R180.reuse, R196, R4 ;  /* 0x000000c4b404723c */ /* 0x040fec0000001804 */
[C---:B------:R-:W-:Y:S01]  /*211e0*/  HMMA.16816.F32 R8, R180.reuse, R198, R8 ;  /* 0x000000c6b408723c */ /* 0x040fe20000001808 */
[----:B------:R-:W4:Y:S05]  /*211f0*/  LDSM.16.M88.4 R196, [R218+0xb000] ;  /* 0x00b00000dac4783b */ /* 0x000f2a0000000200 */
[C---:B--2---:R-:W-:Y:S06]  /*21200*/  HMMA.16816.F32 R12, R180.reuse, R192, R12 ;  /* 0x000000c0b40c723c */ /* 0x044fec000000180c */
[C---:B------:R-:W-:Y:S01]  /*21210*/  HMMA.16816.F32 R16, R180.reuse, R194, R16 ;  /* 0x000000c2b410723c */ /* 0x040fe20000001810 */
[----:B------:R-:W-:Y:S05]  /*21220*/  LDSM.16.M88.4 R192, [R217+0x3000] ;  /* 0x00300000d9c0783b */ /* 0x000fea0000000200 */
[C---:B-1----:R-:W-:Y:S06]  /*21230*/  HMMA.16816.F32 R20, R180.reuse, R184, R20 ;  /* 0x000000b8b414723c */ /* 0x042fec0000001814 */
[C---:B------:R-:W-:Y:S01]  /*21240*/  HMMA.16816.F32 R24, R180.reuse, R186, R24 ;  /* 0x000000bab418723c */ /* 0x040fe20000001818 */
[----:B------:R-:W-:Y:S05]  /*21250*/  LDSM.16.M88.4 R184, [R217+0x2000] ;  /* 0x00200000d9b8783b */ /* 0x000fea0000000200 */
[C---:B---3--:R-:W-:Y:S06]  /*21260*/  HMMA.16816.F32 R28, R180.reuse, R188, R28 ;  /* 0x000000bcb41c723c */ /* 0x048fec000000181c */
[----:B------:R-:W-:Y:S01]  /*21270*/  HMMA.16816.F32 R32, R180, R190, R32 ;  /* 0x000000beb420723c */ /* 0x000fe20000001820 */
[----:B------:R-:W1:Y:S04]  /*21280*/  LDSM.16.M88.4 R180, [R221+0x2000] ;  /* 0x00200000ddb4783b */ /* 0x000e680000000200 */
[----:B------:R-:W2:Y:S01]  /*21290*/  LDSM.16.M88.4 R188, [R217+0x2800] ;  /* 0x00280000d9bc783b */ /* 0x000ea20000000200 */
        /* <DEDUP_REMOVED lines=9> */
[C---:B------:R-:W-:Y:S06]  /*21330*/  HMMA.16816.F32 R28, R200.reuse, R208, R28 ;  /* 0x000000d0c81c723c */ /* 0x040fec000000181c */
[----:B------:R-:W-:Y:S01]  /*21340*/  HMMA.16816.F32 R32, R200, R210, R32 ;  /* 0x000000d2c820723c */ /* 0x000fe20000001820 */
        /* <DEDUP_REMOVED lines=9> */
[----:B------:R-:W-:Y:S05]  /*213e0*/  LDSM.16.M88.4 R192, [R231] ;  /* 0x00000000e7c0783b */ /* 0x000fea0000000200 */
[C---:B---3--:R-:W-:Y:S06]  /*213f0*/  HMMA.16816.F32 R28, R180.reuse, R204, R28 ;  /* 0x000000ccb41c723c */ /* 0x048fec000000181c */
[----:B------:R-:W-:Y:S01]  /*21400*/  HMMA.16816.F32 R32, R180, R206, R32 ;  /* 0x000000ceb420723c */ /* 0x000fe20000001820 */
[----:B------:R-:W2:Y:S04]  /*21410*/  LDSM.16.M88.4 R180, [R212+0xd800] ;  /* 0x00d80000d4b4783b */ /* 0x000ea80000000200 */
[----:B------:R-:W3:Y:S01]  /*21420*/  LDSM.16.M88.4 R204, [R230] ;  /* 0x00000000e6cc783b */ /* 0x000ee20000000200 */
[C---:B----4-:R-:W-:Y:S06]  /*21430*/  HMMA.16816.F32 R4, R176.reuse, R196, R4 ;  /* 0x000000c4b004723c */ /* 0x050fec0000001804 */
[C---:B------:R-:W-:Y:S01]  /*21440*/  HMMA.16816.F32 R8, R176.reuse, R198, R8 ;  /* 0x000000c6b008723c */ /* 0x040fe20000001808 */
[----:B------:R-:W4:Y:S05]  /*21450*/  LDSM.16.M88.4 R196, [R229] ;  /* 0x00000000e5c4783b */ /* 0x000f2a0000000200 */
[C---:B------:R-:W-:Y:S06]  /*21460*/  HMMA.16816.F32 R12, R176.reuse, R200, R12 ;  /* 0x000000c8b00c723c */ /* 0x040fec000000180c */
[C---:B------:R-:W-:Y:S01]  /*21470*/  HMMA.16816.F32 R16, R176.reuse, R202, R16 ;  /* 0x000000cab010723c */ /* 0x040fe20000001810 */
[----:B------:R-:W4:Y:S05]  /*21480*/  LDSM.16.M88.4 R200, [R228] ;  /* 0x00000000e4c8783b */ /* 0x000f2a0000000200 */
[C---:B-1----:R-:W-:Y:S06]  /*21490*/  HMMA.16816.F32 R20, R176.reuse, R184, R20 ;  /* 0x000000b8b014723c */ /* 0x042fec0000001814 */
[C---:B------:R-:W-:Y:S01]  /*214a0*/  HMMA.16816.F32 R24, R176.reuse, R186, R24 ;  /* 0x000000bab018723c */ /* 0x040fe20000001818 */
[----:B------:R-:W-:Y:S05]  /*214b0*/  LDSM.16.M88.4 R184, [R218+0xc800] ;  /* 0x00c80000dab8783b */ /* 0x000fea0000000200 */
[C---:B--2---:R-:W-:Y:S06]  /*214c0*/  HMMA.16816.F32 R28, R176.reuse, R180, R28 ;  /* 0x000000b4b01c723c */ /* 0x044fec000000181c */
[----:B------:R-:W-:Y:S01]  /*214d0*/  HMMA.16816.F32 R32, R176, R182, R32 ;  /* 0x000000b6b020723c */ /* 0x000fe20000001820 */
[----:B------:R-:W-:Y:S04]  /*214e0*/  LDSM.16.M88.4 R176, [R222+0x4000] ;  /* 0x00400000deb0783b */ /* 0x000fe80000000200 */
[----:B------:R-:W1:Y:S01]  /*214f0*/  LDSM.16.M88.4 R180, [R218+0xc000] ;  /* 0x00c00000dab4783b */ /* 0x000e620000000200 */
[C---:B------:R-:W-:Y:S06]  /*21500*/  HMMA.16816.F32 R4, R188.reuse, R192, R4 ;  /* 0x000000c0bc04723c */ /* 0x040fec0000001804 */
        /* <DEDUP_REMOVED lines=36> */
[----:B------:R-:W1:Y:S04]  /*21750*/  LDSM.16.M88.4 R176, [R220+0x6000] ;  /* 0x00600000dcb0783b */ /* 0x000e680000000200 */
[----:B------:R-:W2:Y:S01]  /*21760*/  LDSM.16.M88.4 R188, [R226] ;  /* 0x00000000e2bc783b */ /* 0x000ea20000000200 */
        /* <DEDUP_REMOVED lines=21> */
[----:B------:R-:W2:Y:S05]  /*218c0*/  LDSM.16.M88.4 R192, [R218+0xf800] ;  /* 0x00f80000dac0783b */ /* 0x000eaa0000000200 */
[C---:B---3--:R-:W-:Y:S06]  /*218d0*/  HMMA.16816.F32 R28, R176.reuse, R204, R28 ;  /* 0x000000ccb01c723c */ /* 0x048fec000000181c */
[----:B------:R-:W-:Y:S01]  /*218e0*/  HMMA.16816.F32 R32, R176, R206, R32 ;  /* 0x000000ceb020723c */ /* 0x000fe20000001820 */
[----:B------:R-:W3:Y:S05]  /*218f0*/  LDSM.16.M88.4 R176, [R221+0x6000] ;  /* 0x00600000ddb0783b */ /* 0x000eea0000000200 */
[C---:B----4-:R-:W-:Y:S06]  /*21900*/  HMMA.16816.F32 R4, R184.reuse, R196, R4 ;  /* 0x000000c4b804723c */ /* 0x050fec0000001804 */
        /* <DEDUP_REMOVED lines=8> */
[C---:B---3--:R-:W-:Y:S06]  /*21990*/  HMMA.16816.F32 R4, R176.reuse, R200, R4 ;  /* 0x000000c8b004723c */ /* 0x048fec0000001804 */
[C---:B------:R-:W-:Y:S06]  /*219a0*/  HMMA.16816.F32 R8, R176.reuse, R202, R8 ;  /* 0x000000cab008723c */ /* 0x040fec0000001808 */
        /* <DEDUP_REMOVED lines=43> */
[C---:B--2---:R-:W-:Y:S03]  /*21c60*/  HMMA.16816.F32 R28, R176.reuse, R8, R28 ;  /* 0x00000008b01c723c */ /* 0x044fe6000000181c */
[-C--:B------:R-:W-:Y:S01]  /*21c70*/  FMUL.FTZ R24, R24, R0.reuse ;  /* 0x0000000018187220 */ /* 0x080fe20000410000 */
[-C--:B------:R-:W-:Y:S01]  /*21c80*/  FMUL.FTZ R25, R25, R0.reuse ;  /* 0x0000000019197220 */ /* 0x080fe20000410000 */
[-C--:B------:R-:W-:Y:S01]  /*21c90*/  FMUL.FTZ R26, R26, R0.reuse ;  /* 0x000000001a1a7220 */ /* 0x080fe20000410000 */
[----:B------:R-:W-:Y:S03]  /*21ca0*/  HMMA.16816.F32 R32, R176, R10, R32 ;  /* 0x0000000ab020723c */ /* 0x000fe60000001820 */
[----:B------:R4:W2:Y:S02]  /*21cb0*/  MUFU.TANH R186, R19 ;  /* 0x0000001300ba7308 */ /* 0x0008a40000002400 */
[-C--:B------:R-:W-:Y:S08]  /*21cc0*/  FMUL.FTZ R27, R27, R0.reuse ;  /* 0x000000001b1b7220 */ /* 0x080ff00000410000 */
[----:B------:R4:W1:Y:S10]  /*21cd0*/  MUFU.TANH R189, R20 ;  /* 0x0000001400bd7308 */ /* 0x0008740000002400 */
        /* <DEDUP_REMOVED lines=21> */
[----:B------:R4:W1:Y:S10]  /*21e30*/  MUFU.TANH R138, R34 ;  /* 0x00000022008a7308 */ /* 0x0008740000002400 */
[----:B------:R-:W1:Y:S01]  /*21e40*/  MUFU.TANH R2, R2 ;  /* 0x0000000200027308 */ /* 0x000e620000002400 */
[----:B--23--:R-:W-:Y:S05]  /*21e50*/  @!P0 BRA `(.L_x_5135) ;  /* 0x0000000c00688947 */ /* 0x00cfea0003800000 */
        /* <DEDUP_REMOVED lines=16> */
[----:B------:R-:W-:Y:S02]  /*21f60*/  R2UR UR9, R135 ;  /* 0x00000000870972ca */ /* 0x000fe400000e0000 */
[-C--:B--2---:R-:W-:Y:S02]  /*21f70*/  IABS R0, R3.reuse ;  /* 0x0000000300007213 */ /* 0x084fe40000000000 */
[-C--:B------:R-:W-:Y:S02]  /*21f80*/  IABS R8, R3.reuse ;  /* 0x0000000300087213 */ /* 0x080fe40000000000 */
[----:B------:R-:W2:Y:S01]  /*21f90*/  I2F.RP R4, R0 ;  /* 0x0000000000047306 */ /* 0x000ea20000209400 */
[----:B------:R-:W-:Y:S02]  /*21fa0*/  LOP3.LUT R10, R10, R3, RZ, 0x3c, !PT ;  /* 0x000000030a0a7212 */ /* 0x000fe400078e3cff */
[----:B------:R-:W-:Y:S07]  /*21fb0*/  IMAD.MOV R8, RZ, RZ, -R8 ;  /* 0x000000ffff087224 */ /* 0x000fee00078e0a08 */
[----:B--2---:R-:W2:Y:S02]  /*21fc0*/  MUFU.RCP R4, R4 ;  /* 0x0000000400047308 */ /* 0x004ea40000001000 */
[----:B--2---:R-:W-:Y:S08]  /*21fd0*/  VIADD R4, R4, 0xffffffe ;  /* 0x0ffffffe04047836 */ /* 0x004ff00000000000 */
[----:B------:R-:W2:Y:S02]  /*21fe0*/  F2I.FTZ.U32.TRUNC.NTZ R5, R4 ;  /* 0x0000000400057305 */ /* 0x000ea4000021f000 */
[--C-:B--2---:R-:W-:Y:S04]  /*21ff0*/  IMAD.MOV R4, RZ, RZ, -R5.reuse ;  /* 0x000000ffff047224 */ /* 0x104fe800078e0a05 */
[----:B------:R-:W-:Y:S02]  /*22000*/  IMAD R7, R4, R0, RZ ;  /* 0x0000000004077224 */ /* 0x000fe400078e02ff */
[----:B------:R-:W-:Y:S04]  /*22010*/  IMAD.MOV.U32 R4, RZ, RZ, RZ ;  /* 0x000000ffff047224 */ /* 0x000fe800078e00ff */
[----:B------:R-:W-:Y:S01]  /*22020*/  IMAD.HI.U32 R5, R5, R7, R4 ;  /* 0x0000000705057227 */ /* 0x000fe200078e0004 */
[----:B------:R-:W-:Y:S02]  /*22030*/  IABS R7, R9 ;  /* 0x0000000900077213 */ /* 0x000fe40000000000 */
[----:B------:R-:W-:Y:S03]  /*22040*/  LOP3.LUT R9, R9, R3, RZ, 0x3c, !PT ;  /* 0x0000000309097212 */ /* 0x000fe600078e3cff */
        /* <DEDUP_REMOVED lines=13> */
[----:B------:R-:W2:Y:S01]  /*22120*/  LD.E.64 R6, desc[UR4][R172.64+0x38] ;  /* 0x00003804ac067980 */ /* 0x000ea2000c101b00 */
[----:B------:R-:W-:Y:S04]  /*22130*/  LOP3.LUT R0, RZ, R3, RZ, 0x33, !PT ;  /* 0x00000003ff007212 */ /* 0x000fe800078e33ff */
[----:B------:R-:W-:Y:S01]  /*22140*/  @P1 VIADD R4, R4, 0x1 ;  /* 0x0000000104041836 */ /* 0x000fe20000000000 */
[----:B------:R-:W-:Y:S03]  /*22150*/  ISETP.GE.AND P1, PT, R9, RZ, PT ;  /* 0x000000ff0900720c */ /* 0x000fe60003f26270 */
        /* <DEDUP_REMOVED lines=8> */
[----:B-1----:R1:W3:Y:S01]  /*221e0*/  LD.E R12, desc[UR10][R10.64] ;  /* 0x0000000a0a0c7980 */ /* 0x0022e2000c101900 */
[C---:B------:R-:W-:Y:S01]  /*221f0*/  LEA R8, P0, R5.reuse, R242, 0x2 ;  /* 0x000000f205087211 */ /* 0x040fe200078010ff */
[C---:B------:R-:W-:Y:S03]  /*22200*/  IMAD.IADD R4, R5.reuse, 0x1, -R4 ;  /* 0x0000000105047824 */ /* 0x040fe600078e0a04 */
[----:B------:R-:W-:Y:S01]  /*22210*/  LEA.HI.X.SX32 R9, R5, R243, 0x2, P0 ;  /* 0x000000f305097211 */ /* 0x000fe200000f16ff */
[----:B------:R-:W-:Y:S04]  /*22220*/  IMAD R3, R3, R4, -0x40 ;  /* 0xffffffc003037424 */ /* 0x000fe800078e0204 */
[----:B------:R-:W3:Y:S01]  /*22230*/  LD.E R11, desc[UR12][R8.64] ;  /* 0x0000000c080b7980 */ /* 0x000ee2000c101900 */
[----:B-1----:R-:W-:Y:S03]  /*22240*/  SHF.R.S32.HI R10, RZ, 0x1f, R3 ;  /* 0x0000001fff0a7819 */ /* 0x002fe60000011403 */
[----:B------:R-:W5:Y:S01]  /*22250*/  LD.E.64 R8, desc[UR8][R172.64+0x20] ;  /* 0x00002008ac087980 */ /* 0x000f62000c101b00 */
[-C--:B--2---:R-:W-:Y:S02]  /*22260*/  IMAD R0, R7, R3.reuse, RZ ;  /* 0x0000000307007224 */ /* 0x084fe400078e02ff */
[C---:B------:R-:W-:Y:S04]  /*22270*/  IMAD.WIDE.U32 R4, R6.reuse, R3, RZ ;  /* 0x0000000306047225 */ /* 0x040fe800078e00ff */
[----:B------:R-:W-:Y:S04]  /*22280*/  IMAD R6, R6, R10, R0 ;  /* 0x0000000a06067224 */ /* 0x000fe800078e0200 */
[----:B------:R-:W-:Y:S01]  /*22290*/  IMAD.IADD R5, R5, 0x1, R6 ;  /* 0x0000000105057824 */ /* 0x000fe200078e0206 */
[----:B---3--:R-:W-:Y:S04]  /*222a0*/  IADD3 R11, -R11, R12, RZ ;  /* 0x0000000c0b0b7210 */ /* 0x008fe80007ffe1ff */
[----:B------:R-:W-:Y:S01]  /*222b0*/  SHF.R.S32.HI R0, RZ, 0x1f, R11 ;  /* 0x0000001fff007819 */ /* 0x000fe2000001140b */
[----:B-----5:R-:W-:Y:S02]  /*222c0*/  IMAD R6, R9, R11, RZ ;  /* 0x0000000b09067224 */ /* 0x020fe400078e02ff */
[----:B------:R-:W-:Y:S04]  /*222d0*/  IMAD.WIDE.U32 R4, R11, R8, R4 ;  /* 0x000000080b047225 */ /* 0x000fe800078e0004 */
[----:B------:R-:W-:Y:S02]  /*222e0*/  IMAD R6, R8, R0, R6 ;  /* 0x0000000008067224 */ /* 0x000fe400078e0206 */
[----:B------:R-:W-:Y:S02]  /*222f0*/  IMAD.MOV.U32 R0, RZ, RZ, R4 ;  /* 0x000000ffff007224 */ /* 0x000fe400078e0004 */
[----:B------:R-:W-:Y:S01]  /*22300*/  IMAD.IADD R6, R5, 0x1, R6 ;  /* 0x0000000105067824 */ /* 0x000fe200078e0206 */
[----:B------:R-:W-:Y:S05]  /*22310*/  BRA `(.L_x_5138) ;  /* 0x0000000000187947 */ /* 0x000fea0003800000 */
.L_x_5137:
[----:B------:R-:W-:Y:S02]  /*22320*/  R2UR UR4, R134 ;  /* 0x00000000860472ca */ /* 0x000fe400000e0000 */
[----:B------:R-:W-:Y:S11]  /*22330*/  R2UR UR5, R135 ;  /* 0x00000000870572ca */ /* 0x000ff600000e0000 */
[----:B------:R-:W-:Y:S02]  /*22340*/  @!UPT UIADD3 URZ, URZ, URZ, URZ ;  /* 0x0000003f3f3ff290 */ /* 0x000fe4000fffe03f */
[----:B------:R-:W2:Y:S02]  /*22350*/  LD.E R0, desc[UR4][R172.64+0x38] ;  /* 0x00003804ac007980 */ /* 0x000ea4000c101900 */
[----:B--2---:R-:W-:Y:S05]  /*22360*/  IMAD.U32 R0, R0, -0x40, RZ ;  /* 0xffffffc000007824 */ /* 0x004fea00078e00ff */
[----:B------:R-:W-:Y:S02]  /*22370*/  SHF.R.S32.HI R6, RZ, 0x1f, R0 ;  /* 0x0000001fff067819 */ /* 0x000fe40000011400 */
.L_x_5138:
[----:B------:R-:W-:Y:S05]  /*22380*/  BSYNC B0 ;  /* 0x0000000000007941 */ /* 0x000fea0003800000 */
.L_x_5136:
        /* <DEDUP_REMOVED lines=24> */
[-C--:B------:R-:W-:Y:S03]  /*22510*/  IADD3 R3, P0, R0, R248.reuse, RZ ;  /* 0x000000f800037210 */ /* 0x080fe60007f1e0ff */
[----:B------:R-:W-:Y:S01]  /*22520*/  @!PT LDS RZ, [RZ] ;  /* 0x00000000fffff984 */ /* 0x000fe20000000800 */
[----:B------:R-:W-:Y:S01]  /*22530*/  @!PT LDS RZ, [RZ] ;  /* 0x00000000fffff984 */ /* 0x000fe20000000800 */
[----:B------:R-:W-:Y:S01]  /*22540*/  @!PT LDS RZ, [RZ] ;  /* 0x00000000fffff984 */ /* 0x000fe20000000800 */
[----:B------:R2:W-:Y:S01]  /*22550*/  @P4 LDGSTS.E.BYPASS.LTC128B.128 [R239+0xc000], desc[UR4][R4.64+0x100] ;  /* 0x0c00010004ef4fae */ /* 0x0005e2000b901d44 */
[CC--:B----4-:R-:W-:Y:S01]  /*22560*/  @P5 LEA R28, P2, R3.reuse, R247.reuse, 0x1 ;  /* 0x000000f7031c5211 */ /* 0x0d0fe200078408ff */
[----:B------:R-:W-:Y:S01]  /*22570*/  IMAD.X R6, R6, 0x1, R252, P0 ;  /* 0x0000000106067824 */ /* 0x000fe200000e06fc */
        /* <DEDUP_REMOVED lines=21> */
[----:B------:R-:W-:Y:S01]  /*226d0*/  IMAD.X R6, R6, 0x1, R252, P2 ;  /* 0x0000000106067824 */ /* 0x000fe200010e06fc */
        /* <DEDUP_REMOVED lines=17> */
[-C--:B-1----:R-:W-:Y:S01]  /*227f0*/  @P6 LEA R14, P0, R3, R247.reuse, 0x1 ;  /* 0x000000f7030e6211 */ /* 0x082fe200078008ff */
        /* <DEDUP_REMOVED lines=8> */
[C---:B------:R-:W-:Y:S02]  /*22880*/  @P5 LEA R12, P2, R3.reuse, R247, 0x1 ;  /* 0x000000f7030c5211 */ /* 0x040fe400078408ff */
        /* <DEDUP_REMOVED lines=8> */
[C-C-:B------:R-:W-:Y:S02]  /*22910*/  @P5 LEA.HI.X R13, R3.reuse, R249, R6.reuse, 0x1, P2 ;  /* 0x000000f9030d5211 */ /* 0x140fe400010f0c06 */
[----:B------:R-:W-:Y:S01]  /*22920*/  @P4 LEA R10, P1, R3, R247, 0x1 ;  /* 0x000000f7030a4211 */ /* 0x000fe200078208ff */
[----:B------:R-:W-:Y:S01]  /*22930*/  @!PT LDS RZ, [RZ] ;  /* 0x00000000fffff984 */ /* 0x000fe20000000800 */
[----:B------:R-:W-:Y:S01]  /*22940*/  @!PT LDS RZ, [RZ] ;  /* 0x00000000fffff984 */ /* 0x000fe20000000800 */
[----:B------:R-:W-:Y:S01]  /*22950*/  @!PT LDS RZ, [RZ] ;  /* 0x00000000fffff984 */ /* 0x000fe20000000800 */
[----:B------:R2:W-:Y:S01]  /*22960*/  @P5 LDGSTS.E.BYPASS.LTC128B.128 [R239+0xb000], desc[UR8][R20.64+0x80] ;  /* 0x0b00008014ef5fae */ /* 0x0005e2000b901d48 */
[C---:B------:R-:W-:Y:S02]  /*22970*/  @P4 R2UR UR8, R134.reuse ;  /* 0x00000000860842ca */ /* 0x040fe400000e0000 */
[----:B------:R-:W-:Y:S01]  /*22980*/  @P4 R2UR UR9, R135 ;  /* 0x00000000870942ca */ /* 0x000fe200000e0000 */
        /* <DEDUP_REMOVED lines=39> */
.L_x_5135:
[----:B------:R-:W-:Y:S05]  /*22c00*/  BSYNC B1 ;  /* 0x0000000000017941 */ /* 0x000fea0003800000 */
.L_x_5134:
[----:B------:R-:W3:Y:S01]  /*22c10*/  LDL R0, [R1+0x4] ;  /* 0x0000040001007983 */ /* 0x000ee20000100800 */
[----:B------:R-:W-:Y:S02]  /*22c20*/  R2UR UR4, R134 ;  /* 0x00000000860472ca */ /* 0x000fe400000e0000 */
[----:B------:R-:W-:Y:S01]  /*22c30*/  R2UR UR5, R135 ;  /* 0x00000000870572ca */ /* 0x000fe200000e0000 */
[----:B--2-4-:R-:W-:Y:S11]  /*22c40*/  LDSM.16.MT88.4 R28, [R216+0x10000] ;  /* 0x01000000d81c783b */ /* 0x014ff60000004200 */
[----:B------:R-:W-:Y:S01]  /*22c50*/  @!UPT UIADD3 URZ, URZ, URZ, URZ ;  /* 0x0000003f3f3ff290 */ /* 0x000fe2000fffe03f */
[----:B------:R2:W4:Y:S01]  /*22c60*/  LD.E R132, desc[UR4][R172.64+0xdc] ;  /* 0x0000dc04ac847980 */ /* 0x000522000c101900 */
[----:B---3--:R-:W-:Y:S05]  /*22c70*/  IMAD R0, R240, -0x40, R0 ;  /* 0xffffffc0f0007824 */ /* 0x008fea00078e0200 */
[C---:B------:R-:W-:Y:S02]  /*22c80*/  IADD3 R4, R0.reuse, 0x8, RZ ;  /* 0x0000000800047810 */ /* 0x040fe40007ffe0ff */
[C---:B------:R-:W-:Y:S02]  /*22c90*/  IADD3 R3, R0.reuse, 0x7, RZ ;  /* 0x0000000700037810 */ /* 0x040fe40007ffe0ff */
[----:B------:R-:W-:Y:S02]  /*22ca0*/  IADD3 R17, R0, -0x1, RZ ;  /* 0xffffffff00117810 */ /* 0x000fe40007ffe0ff */
        /* <DEDUP_REMOVED lines=10> */
[C---:B------:R-:W-:Y:S02]  /*22d50*/  @!P1 IADD3 R4, -R0.reuse, -0x8, RZ ;  /* 0xfffffff800049810 */ /* 0x040fe40007ffe1ff */
[C---:B------:R-:W-:Y:S02]  /*22d60*/  @!P0 IADD3 R3, -R0.reuse, -0x7, RZ ;  /* 0xfffffff900038810 */ /* 0x040fe40007ffe1ff */
        /* <DEDUP_REMOVED lines=22> */
[----:B------:R-:W-:Y:S02]  /*22ed0*/  IABS R25, R0 ;  /* 0x0000000000197213 */ /* 0x000fe40000000000 */
[----:B------:R-:W-:Y:S02]  /*22ee0*/  ISETP.GE.AND P5, PT, R9, RZ, PT ;  /* 0x000000ff0900720c */ /* 0x000fe40003fa6270 */
[----:B------:R-:W-:Y:S02]  /*22ef0*/  ISETP.GE.AND P4, PT, R8, RZ, PT ;  /* 0x000000ff0800720c */ /* 0x000fe40003f86270 */
[----:B------:R-:W-:Y:S02]  /*22f00*/  ISETP.GE.AND P3, PT, R7, RZ, PT ;  /* 0x000000ff0700720c */ /* 0x000fe40003f66270 */
[----:B------:R-:W-:Y:S02]  /*22f10*/  ISETP.GE.AND P2, PT, R6, RZ, PT ;  /* 0x000000ff0600720c */ /* 0x000fe40003f46270 */
[----:B------:R-:W-:Y:S02]  /*22f20*/  ISETP.GE.AND P1, PT, R5, RZ, PT ;  /* 0x000000ff0500720c */ /* 0x000fe40003f26270 */
[----:B------:R-:W-:Y:S02]  /*22f30*/  ISETP.GE.AND P0, PT, R19, RZ, PT ;  /* 0x000000ff1300720c */ /* 0x000fe40003f06270 */
[----:B------:R-:W-:Y:S02]  /*22f40*/  ISETP.GE.AND P6, PT, R18, RZ, PT ;  /* 0x000000ff1200720c */ /* 0x000fe40003fc6270 */
[----:B------:R-:W-:Y:S02]  /*22f50*/  I2FP.F32.S32 R25, R25 ;  /* 0x0000001900197245 */ /* 0x000fe40000201400 */
[----:B------:R-:W-:Y:S02]  /*22f60*/  I2FP.F32.S32 R17, R17 ;  /* 0x0000001100117245 */ /* 0x000fe40000201400 */
[----:B------:R-:W-:Y:S01]  /*22f70*/  I2FP.F32.S32 R20, R4 ;  /* 0x0000000400147245 */ /* 0x000fe20000201400 */
[C---:B------:R-:W-:Y:S01]  /*22f80*/  FFMA.FTZ R21, -R133.reuse, R25, R201 ;  /* 0x0000001985157223 */ /* 0x040fe200000101c9 */
[----:B------:R-:W-:Y:S01]  /*22f90*/  I2FP.F32.S32 R16, R16 ;  /* 0x0000001000107245 */ /* 0x000fe20000201400 */
[CC--:B------:R-:W-:Y:S01]  /*22fa0*/  FFMA.FTZ R22, -R133.reuse, R17.reuse, R202 ;  /* 0x0000001185167223 */ /* 0x0c0fe200000101ca */
[C---:B------:R-:W-:Y:S01]  /*22fb0*/  @!P5 IADD3 R9, -R0.reuse, 0x21, RZ ;  /* 0x000000210009d810 */ /* 0x040fe20007ffe1ff */
[C---:B------:R-:W-:Y:S01]  /*22fc0*/  FFMA.FTZ R20, -R133.reuse, R20, R200 ;  /* 0x0000001485147223 */ /* 0x040fe200000101c8 */
[C---:B------:R-:W-:Y:S01]  /*22fd0*/  @!P4 IADD3 R8, -R0.reuse, 0x28, RZ ;  /* 0x000000280008c810 */ /* 0x040fe20007ffe1ff */
[C---:B------:R-:W-:Y:S01]  /*22fe0*/  FFMA.FTZ R23, -R133.reuse, R17, R193 ;  /* 0x0000001185177223 */ /* 0x040fe200000101c1 */
[C---:B------:R-:W-:Y:S01]  /*22ff0*/  @!P3 IADD3 R7, -R0.reuse, 0x29, RZ ;  /* 0x000000290007b810 */ /* 0x040fe20007ffe1ff */
[CC--:B------:R-:W-:Y:S01]  /*23000*/  FFMA.FTZ R17, -R133.reuse, R16.reuse, R199 ;  /* 0x0000001085117223 */ /* 0x0c0fe200000101c7 */
[C---:B------:R-:W-:Y:S01]  /*23010*/  @!P2 IADD3 R6, -R0.reuse, 0x30, RZ ;  /* 0x000000300006a810 */ /* 0x040fe20007ffe1ff */
[C---:B------:R-:W-:Y:S01]  /*23020*/  FFMA.FTZ R175, -R133.reuse, R16, R191 ;  /* 0x0000001085af7223 */ /* 0x040fe200000101bf */
[C---:B------:R-:W-:Y:S01]  /*23030*/  @!P1 IADD3 R5, -R0.reuse, 0x31, RZ ;  /* 0x0000003100059810 */ /* 0x040fe20007ffe1ff */
[----:B------:R-:W-:Y:S01]  /*23040*/  FFMA.FTZ R25, -R133, R25, R194 ;  /* 0x0000001985197223 */ /* 0x000fe200000101c2 */
[C---:B------:R-:W-:Y:S02]  /*23050*/  @!P0 IADD3 R19, -R0.reuse, 0x38, RZ ;  /* 0x0000003800138810 */ /* 0x040fe40007ffe1ff */
[----:B------:R-:W-:Y:S02]  /*23060*/  @!P6 IADD3 R18, -R0, 0x39, RZ ;  /* 0x000000390012e810 */ /* 0x000fe40007ffe1ff */
[----:B------:R-:W-:Y:S02]  /*23070*/  I2FP.F32.S32 R24, R3 ;  /* 0x0000000300187245 */ /* 0x000fe40000201400 */
[----:B------:R-:W-:Y:S02]  /*23080*/  FMNMX.FTZ R0, R21, R136, !PT ;  /* 0x0000008815007209 */ /* 0x000fe40007810000 */
[----:B------:R-:W-:Y:S01]  /*23090*/  I2FP.F32.S32 R15, R15 ;  /* 0x0000000f000f7245 */ /* 0x000fe20000201400 */
[C---:B------:R-:W-:Y:S01]  /*230a0*/  FFMA.FTZ R24, -R133.reuse, R24, R197 ;  /* 0x0000001885187223 */ /* 0x040fe200000101c5 */
[----:B------:R-:W-:Y:S02]  /*230b0*/  FMNMX.FTZ R0, R22, R0, !PT ;  /* 0x0000000016007209 */ /* 0x000fe40007810000 */
[----:B------:R-:W-:Y:S01]  /*230c0*/  FMNMX.FTZ R3, R20, R137, !PT ;  /* 0x0000008914037209 */ /* 0x000fe20007810000 */
[CC--:B------:R-:W-:Y:S01]  /*230d0*/  FFMA.FTZ R16, -R133.reuse, R15.reuse, R198 ;  /* 0x0000000f85107223 */ /* 0x0c0fe200000101c6 */
[----:B------:R-:W-:Y:S01]  /*230e0*/  I2FP.F32.S32 R14, R14 ;  /* 0x0000000e000e7245 */ /* 0x000fe20000201400 */
[----:B------:R-:W-:Y:S01]  /*230f0*/  FFMA.FTZ R188, -R133, R15, R188 ;  /* 0x0000000f85bc7223 */ /* 0x000fe200000101bc */
[----:B------:R-:W-:Y:S02]  /*23100*/  FMNMX.FTZ R0, R17, R0, !PT ;  /* 0x0000000011007209 */ /* 0x000fe40007810000 */
[----:B------:R-:W-:Y:S01]  /*23110*/  FMNMX.FTZ R4, R24, R3, !PT ;  /* 0x0000000318047209 */ /* 0x000fe20007810000 */
[CC--:B------:R-:W-:Y:S01]  /*23120*/  FFMA.FTZ R139, -R133.reuse, R14.reuse, R139 ;  /* 0x0000000e858b7223 */ /* 0x0c0fe2000001018b */
[----:B------:R-:W-:Y:S01]  /*23130*/  I2FP.F32.S32 R13, R13 ;  /* 0x0000000d000d7245 */ /* 0x000fe20000201400 */
[----:B------:R-:W-:Y:S01]  /*23140*/  FFMA.FTZ R185, -R133, R14, R185 ;  /* 0x0000000e85b97223 */ /* 0x000fe200000101b9 */
[----:B------:R-:W-:Y:S02]  /*23150*/  FMNMX.FTZ R3, R16, R0, !PT ;  /* 0x0000000010037209 */ /* 0x000fe40007810000 */
[----:B------:R-:W-:Y:S01]  /*23160*/  FMNMX.FTZ R0, R25, R4, !PT ;  /* 0x0000000419007209 */ /* 0x000fe20007810000 */
[CC--:B--2---:R-:W-:Y:S01]  /*23170*/  FFMA.FTZ R172, -R133.reuse, R13.reuse, R196 ;  /* 0x0000000d85ac7223 */ /* 0x0c4fe200000101c4 */
[----:B------:R-:W-:Y:S01]  /*23180*/  I2FP.F32.S32 R12, R12 ;  /* 0x0000000c000c7245 */ /* 0x000fe20000201400 */
[----:B------:R-:W-:Y:S01]  /*23190*/  FFMA.FTZ R186, -R133, R13, R186 ;  /* 0x0000000d85ba7223 */ /* 0x000fe200000101ba */
[----:B------:R-:W-:Y:S02]  /*231a0*/  FMNMX.FTZ R4, R139, R3, !PT ;  /* 0x000000038b047209 */ /* 0x000fe40007810000 */
[----:B------:R-:W-:Y:S01]  /*231b0*/  FMNMX.FTZ R3, R23, R0, !PT ;  /* 0x0000000017037209 */ /* 0x000fe20007810000 */
[CC--:B------:R-:W-:Y:S01]  /*231c0*/  FFMA.FTZ R173, -R133.reuse, R12.reuse, R192 ;  /* 0x0000000c85ad7223 */ /* 0x0c0fe200000101c0 */
[----:B------:R-:W-:Y:S01]  /*231d0*/  I2FP.F32.S32 R11, R11 ;  /* 0x0000000b000b7245 */ /* 0x000fe20000201400 */
[----:B------:R-:W-:Y:S01]  /*231e0*/  FFMA.FTZ R182, -R133, R12, R182 ;  /* 0x0000000c85b67223 */ /* 0x000fe200000101b6 */
[----:B------:R-:W-:Y:S01]  /*231f0*/  FMNMX.FTZ R0, R172, R4, !PT ;  /* 0x00000004ac007209 */ /* 0x000fe20007810000 */
[----:B------:R-:W-:Y:S01]  /*23200*/  LDSM.16.MT88.4 R12, [R213+0x10000] ;  /* 0x01000000d50c783b */ /* 0x000fe20000004200 */
        /* <DEDUP_REMOVED lines=36> */
[----:B------:R-:W-:Y:S01]  /*23450*/  FFMA.FTZ R204, -R133, R19, R32 ;  /* 0x0000001385cc7223 */ /* 0x000fe20000010120 */
[----:B------:R-:W-:Y:S02]  /*23460*/  I2FP.F32.S32 R18, R18 ;  /* 0x0000001200127245 */ /* 0x000fe40000201400 */
[----:B------:R-:W-:Y:S02]  /*23470*/  FMNMX.FTZ R135, R179, R135, !PT ;  /* 0x00000087b3877209 */ /* 0x000fe40007810000 */
[----:B------:R-:W-:Y:S01]  /*23480*/  FMNMX.FTZ R3, R176, R3, !PT ;  /* 0x00000003b0037209 */ /* 0x000fe20007810000 */
[----:B------:R-:W-:Y:S01]  /*23490*/  FFMA.FTZ R203, -R133, R18, R33 ;  /* 0x0000001285cb7223 */ /* 0x000fe20000010121 */
[----:B------:R-:W-:Y:S02]  /*234a0*/  FMNMX.FTZ R135, R204, R135, !PT ;  /* 0x00000087cc877209 */ /* 0x000fe40007810000 */
[----:B------:R-:W-:Y:S02]  /*234b0*/  FMNMX.FTZ R3, R178, R3, !PT ;  /* 0x00000003b2037209 */ /* 0x000fe40007810000 */
[----:B------:R-:W-:Y:S02]  /*234c0*/  FMNMX.FTZ R135, R203, R135, !PT ;  /* 0x00000087cb877209 */ /* 0x000fe40007810000 */
[----:B------:R-:W-:Y:S03]  /*234d0*/  FMNMX.FTZ R0, R138, R3, !PT ;  /* 0x000000038a007209 */ /* 0x000fe60007810000 */
[----:B------:R-:W1:Y:S01]  /*234e0*/  SHFL.BFLY PT, R4, R135, 0x2, 0x1f ;  /* 0x0c401f0087047f89 */ /* 0x000e6200000e0000 */
[----:B------:R-:W-:Y:S07]  /*234f0*/  FMNMX.FTZ R0, R2, R0, !PT ;  /* 0x0000000002007209 */ /* 0x000fee0007810000 */
[----:B------:R-:W2:Y:S01]  /*23500*/  SHFL.BFLY PT, R3, R0, 0x2, 0x1f ;  /* 0x0c401f0000037f89 */ /* 0x000ea200000e0000 */
[----:B-1----:R-:W-:Y:S07]  /*23510*/  FMNMX.FTZ R135, R135, R4, !PT ;  /* 0x0000000487877209 */ /* 0x002fee0007810000 */
[----:B------:R-:W1:Y:S01]  /*23520*/  SHFL.BFLY PT, R5, R135, 0x1, 0x1f ;  /* 0x0c201f0087057f89 */ /* 0x000e6200000e0000 */
[----:B--2---:R-:W-:Y:S07]  /*23530*/  FMNMX.FTZ R0, R0, R3, !PT ;  /* 0x0000000300007209 */ /* 0x004fee0007810000 */
[----:B------:R-:W2:Y:S01]  /*23540*/  SHFL.BFLY PT, R4, R0, 0x1, 0x1f ;  /* 0x0c201f0000047f89 */ /* 0x000ea200000e0000 */
[----:B-1----:R-:W-:Y:S04]  /*23550*/  FMNMX.FTZ R135, R135, R5, !PT ;  /* 0x0000000587877209 */ /* 0x002fe80007810000 */
[C---:B------:R-:W-:Y:S01]  /*23560*/  FSETP.NEU.FTZ.AND P0, PT, R135.reuse, -INF , PT ;  /* 0xff8000008700780b */ /* 0x040fe20003f1d000 */
[----:B------:R-:W-:Y:S01]  /*23570*/  FADD.FTZ R3, -R135, R136 ;  /* 0x0000008887037221 */ /* 0x000fe20000010100 */
[----:B--2---:R-:W-:Y:S01]  /*23580*/  FMNMX.FTZ R134, R0, R4, !PT ;  /* 0x0000000400867209 */ /* 0x004fe20007810000 */
[C---:B----4-:R-:W-:Y:S02]  /*23590*/  FMUL.FTZ R136, R132.reuse, R135 ;  /* 0x0000008784887220 */ /* 0x050fe40000410000 */
[----:B------:R-:W-:Y:S02]  /*235a0*/  FMUL.FTZ R3, R132, R3 ;  /* 0x0000000384037220 */ /* 0x000fe40000410000 */
[----:B------:R-:W-:Y:S01]  /*235b0*/  FADD.FTZ R0, -R134, R137 ;  /* 0x0000008986007221 */ /* 0x000fe20000010100 */
[----:B------:R-:W-:Y:S01]  /*235c0*/  FSEL R136, R136, RZ, P0 ;  /* 0x000000ff88887208 */ /* 0x000fe20000000000 */
[----:B------:R-:W-:Y:S01]  /*235d0*/  FMUL.FTZ R137, R132, R134 ;  /* 0x0000008684897220 */ /* 0x000fe20000410000 */
        /* <DEDUP_REMOVED lines=8> */
[-CC-:B------:R-:W-:Y:S01]  /*23660*/  FFMA.FTZ R139, R139, R132.reuse, -R136.reuse ;  /* 0x000000848b8b7223 */ /* 0x180fe20000010888 */
[-CC-:B------:R-:W-:Y:S03]  /*23670*/  FFMA.FTZ R20, R20, R132.reuse, -R137.reuse ;  /* 0x0000008414147223 */ /* 0x180fe60000010889 */
[----:B------:R-:W-:Y:S01]  /*23680*/  MUFU.EX2 R209, R21 ;  /* 0x0000001500d17308 */ /* 0x000fe20000000800 */
[-CC-:B------:R-:W-:Y:S01]  /*23690*/  FFMA.FTZ R4, R23, R132.reuse, -R137.reuse ;  /* 0x0000008417047223 */ /* 0x180fe20000010889 */
[-CC-:B------:R-:W-:Y:S01]  /*236a0*/  FFMA.FTZ R25, R25, R132.reuse, -R137.reuse ;  /* 0x0000008419197223 */ /* 0x180fe20000010889 */
[-CC-:B------:R-:W-:Y:S01]  /*236b0*/  FFMA.FTZ R24, R24, R132.reuse, -R137.reuse ;  /* 0x0000008418187223 */ /* 0x180fe20000010889 */
[--C-:B------:R-:W-:Y:S01]  /*236c0*/  FFMA.FTZ R138, R138, R132, -R137.reuse ;  /* 0x000000848a8a7223 */ /* 0x100fe20000010889 */
[----:B------:R-:W-:Y:S05]  /*236d0*/  ISETP.GT.AND P0, PT, R240, RZ, PT ;  /* 0x000000fff000720c */ /* 0x000fea0003f04270 */
[----:B------:R-:W-:Y:S01]  /*236e0*/  MUFU.EX2 R241, R22 ;  /* 0x0000001600f17308 */ /* 0x000fe20000000800 */
[C---:B-1----:R-:W-:Y:S01]  /*236f0*/  FMUL.FTZ R5, R3.reuse, R145 ;  /* 0x0000009103057220 */ /* 0x042fe20000410000 */
[C---:B------:R-:W-:Y:S01]  /*23700*/  FMUL.FTZ R8, R3.reuse, R140 ;  /* 0x0000008c03087220 */ /* 0x040fe20000410000 */
[C---:B------:R-:W-:Y:S01]  /*23710*/  FMUL.FTZ R9, R3.reuse, R141 ;  /* 0x0000008d03097220 */ /* 0x040fe20000410000 */
[C---:B------:R-:W-:Y:S01]  /*23720*/  FMUL.FTZ R32, R3.reuse, R164 ;  /* 0x000000a403207220 */ /* 0x040fe20000410000 */
[C---:B------:R-:W-:Y:S01]  /*23730*/  FMUL.FTZ R33, R3.reuse, R165 ;  /* 0x000000a503217220 */ /* 0x040fe20000410000 */
        /* <DEDUP_REMOVED lines=9> */
[C---:B------:R-:W-:Y:S03]  /*237d0*/  FMUL.FTZ R52, R3.reuse, R52 ;  /* 0x0000003403347220 */ /* 0x040fe60000410000 */
[----:B------:R-:W2:Y:S01]  /*237e0*/  MUFU.EX2 R0, R0 ;  /* 0x0000000000007308 */ /* 0x000ea20000000800 */
[C---:B------:R-:W-:Y:S01]  /*237f0*/  FMUL.FTZ R53, R3.reuse, R53 ;  /* 0x0000003503357220 */ /* 0x040fe20000410000 */
[C---:B------:R-:W-:Y:S01]  /*23800*/  FMUL.FTZ R56, R3.reuse, R56 ;  /* 0x0000003803387220 */ /* 0x040fe20000410000 */
[C---:B------:R-:W-:Y:S01]  /*23810*/  FMUL.FTZ R57, R3.reuse, R57 ;  /* 0x0000003903397220 */ /* 0x040fe20000410000 */
[C---:B------:R-:W-:Y:S01]  /*23820*/  FMUL.FTZ R60, R3.reuse, R60 ;  /* 0x0000003c033c7220 */ /* 0x040fe20000410000 */
[C---:B------:R-:W-:Y:S01]  /*23830*/  FMUL.FTZ R61, R3.reuse, R61 ;  /* 0x0000003d033d7220 */ /* 0x040fe20000410000 */
[C---:B------:R-:W-:Y:S01]  /*23840*/  FMUL.FTZ R64, R3.reuse, R64 ;  /* 0x0000004003407220 */ /* 0x040fe20000410000 */
[C---:B------:R-:W-:Y:S03]  /*23850*/  FMUL.FTZ R65, R3.reuse, R65 ;  /* 0x0000004103417220 */ /* 0x040fe60000410000 */
[----:B------:R3:W-:Y:S01]  /*23860*/  MUFU.EX2 R206, R4 ;  /* 0x0000000400ce7308 */ /* 0x0007e20000000800 */
[----:B-1----:R-:W1:Y:S01]  /*23870*/  LDSM.16.MT88.4 R20, [R214+0x10000] ;  /* 0x01000000d614783b */ /* 0x002e620000004200 */
[C---:B------:R-:W-:Y:S01]  /*23880*/  FMUL.FTZ R68, R3.reuse, R68 ;  /* 0x0000004403447220 */ /* 0x040fe20000410000 */
[C---:B------:R-:W-:Y:S01]  /*23890*/  FMUL.FTZ R69, R3.reuse, R69 ;  /* 0x0000004503457220 */ /* 0x040fe20000410000 */
[C---:B------:R-:W-:Y:S01]  /*238a0*/  FMUL.FTZ R72, R3.reuse, R72 ;  /* 0x0000004803487220 */ /* 0x040fe20000410000 */
[C---:B------:R-:W-:Y:S01]  /*238b0*/  FMUL.FTZ R73, R3.reuse, R73 ;  /* 0x0000004903497220 */ /* 0x040fe20000410000 */
[C---:B------:R-:W-:Y:S01]  /*238c0*/  FMUL.FTZ R76, R3.reuse, R76 ;  /* 0x0000004c034c7220 */ /* 0x040fe20000410000 */
[C---:B------:R-:W-:Y:S03]  /*238d0*/  FMUL.FTZ R77, R3.reuse, R77 ;  /* 0x0000004d034d7220 */ /* 0x040fe60000410000 */
[----:B------:R4:W-:Y:S01]  /*238e0*/  MUFU.EX2 R211, R17 ;  /* 0x0000001100d37308 */ /* 0x0009e20000000800 */
[C---:B--2---:R-:W-:Y:S01]  /*238f0*/  FMUL.FTZ R6, R0.reuse, R146 ;  /* 0x0000009200067220 */ /* 0x044fe20000410000 */
[C---:B------:R-:W-:Y:S01]  /*23900*/  FMUL.FTZ R7, R0.reuse, R147 ;  /* 0x0000009300077220 */ /* 0x040fe20000410000 */
[C---:B------:R-:W-:Y:S01]  /*23910*/  FMUL.FTZ R10, R0.reuse, R142 ;  /* 0x0000008e000a7220 */ /* 0x040fe20000410000 */
[C---:B------:R-:W-:Y:S01]  /*23920*/  FMUL.FTZ R11, R0.reuse, R143 ;  /* 0x0000008f000b7220 */ /* 0x040fe20000410000 */
[C---:B------:R-:W-:Y:S01]  /*23930*/  FMUL.FTZ R18, R0.reuse, R150 ;  /* 0x0000009600127220 */ /* 0x040fe20000410000 */
[C---:B------:R-:W-:Y:S01]  /*23940*/  FMUL.FTZ R19, R0.reuse, R151 ;  /* 0x0000009700137220 */ /* 0x040fe20000410000 */
[----:B------:R-:W2:Y:S03]  /*23950*/  LDSM.16.MT88.4 R140, [R215+0x10000] ;  /* 0x01000000d78c783b */ /* 0x000ea60000004200 */
[----:B------:R-:W5:Y:S01]  /*23960*/  MUFU.EX2 R210, R16 ;  /* 0x0000001000d27308 */ /* 0x000f620000000800 */
[----:B---3--:R-:W-:Y:S01]  /*23970*/  FMUL.FTZ R4, R3, R144 ;  /* 0x0000009003047220 */ /* 0x008fe20000410000 */
[----:B------:R-:W-:Y:S01]  /*23980*/  F2FP.F16.F32.PACK_AB R144, R241, R209 ;  /* 0x000000d1f190723e */ /* 0x000fe200000000ff */
[C---:B------:R-:W-:Y:S01]  /*23990*/  FMUL.FTZ R26, R0.reuse, R158 ;  /* 0x0000009e001a7220 */ /* 0x040fe20000410000 */
[C---:B------:R-:W-:Y:S01]  /*239a0*/  FMUL.FTZ R27, R0.reuse, R159 ;  /* 0x0000009f001b7220 */ /* 0x040fe20000410000 */
[C---:B------:R-:W-:Y:S01]  /*239b0*/  FMUL.FTZ R34, R0.reuse, R166 ;  /* 0x000000a600227220 */ /* 0x040fe20000410000 */
[C---:B------:R-:W-:Y:S01]  /*239c0*/  FMUL.FTZ R35, R0.reuse, R167 ;  /* 0x000000a700237220 */ /* 0x040fe20000410000 */
[C---:B------:R-:W-:Y:S03]  /*239d0*/  FMUL.FTZ R38, R0.reuse, R38 ;  /* 0x0000002600267220 */ /* 0x040fe60000410000 */
[----:B------:R-:W3:Y:S01]  /*239e0*/  MUFU.EX2 R208, R24 ;  /* 0x0000001800d07308 */ /* 0x000ee20000000800 */
[C---:B----4-:R-:W-:Y:S01]  /*239f0*/  FMUL.FTZ R17, R3.reuse, R149 ;  /* 0x0000009503117220 */ /* 0x050fe20000410000 */
[C---:B------:R-:W-:Y:S01]  /*23a00*/  FMUL.FTZ R39, R0.reuse, R39 ;  /* 0x0000002700277220 */ /* 0x040fe20000410000 */
[C---:B------:R-:W-:Y:S01]  /*23a10*/  FMUL.FTZ R42, R0.reuse, R42 ;  /* 0x0000002a002a7220 */ /* 0x040fe20000410000 */
[C---:B------:R-:W-:Y:S01]  /*23a20*/  FMUL.FTZ R43, R0.reuse, R43 ;  /* 0x0000002b002b7220 */ /* 0x040fe20000410000 */
[C---:B------:R-:W-:Y:S01]  /*23a30*/  FMUL.FTZ R46, R0.reuse, R46 ;  /* 0x0000002e002e7220 */ /* 0x040fe20000410000 */
[----:B------:R-:W-:Y:S01]  /*23a40*/  FMUL.FTZ R47, R0, R47 ;  /* 0x0000002f002f7220 */ /* 0x000fe20000410000 */
[----:B------:R-:W-:Y:S03]  /*23a50*/  LDSM.16.MT88.4 R164, [R216+0x12800] ;  /* 0x01280000d8a4783b */ /* 0x000fe60000004200 */
[----:B------:R-:W4:Y:S01]  /*23a60*/  MUFU.EX2 R207, R25 ;  /* 0x0000001900cf7308 */ /* 0x000f220000000800 */
[----:B-----5:R-:W-:Y:S01]  /*23a70*/  F2FP.F16.F32.PACK_AB R146, R210, R211 ;  /* 0x000000d3d292723e */ /* 0x020fe200000000ff */
[C---:B------:R-:W-:Y:S01]  /*23a80*/  FMUL.FTZ R16, R3.reuse, R148 ;  /* 0x0000009403107220 */ /* 0x040fe20000410000 */
[C---:B------:R-:W-:Y:S01]  /*23a90*/  FMUL.FTZ R50, R0.reuse, R50 ;  /* 0x0000003200327220 */ /* 0x040fe20000410000 */
[C---:B------:R-:W-:Y:S01]  /*23aa0*/  FMUL.FTZ R51, R0.reuse, R51 ;  /* 0x0000003300337220 */ /* 0x040fe20000410000 */
[C---:B------:R-:W-:Y:S01]  /*23ab0*/  FMUL.FTZ R54, R0.reuse, R54 ;  /* 0x0000003600367220 */ /* 0x040fe20000410000 */
[C---:B------:R-:W-:Y:S01]  /*23ac0*/  FMUL.FTZ R55, R0.reuse, R55 ;  /* 0x0000003700377220 */ /* 0x040fe20000410000 */
[----:B------:R-:W5:Y:S01]  /*23ad0*/  LDSM.16.MT88.4 R148, [R213+0x12000] ;  /* 0x01200000d594783b */ /* 0x000f620000004200 */
[----:B------:R-:W-:Y:S01]  /*23ae0*/  FMUL.FTZ R58, R0, R58 ;  /* 0x0000003a003a7220 */ /* 0x000fe20000410000 */
[----:B---3--:R-:W-:Y:S01]  /*23af0*/  F2FP.F16.F32.PACK_AB R145, R208, R205 ;  /* 0x000000cdd091723e */ /* 0x008fe200000000ff */
[----:B------:R-:W-:Y:S01]  /*23b00*/  FMUL.FTZ R24, R3, R156 ;  /* 0x0000009c03187220 */ /* 0x000fe20000410000 */
[--C-:B------:R-:W-:Y:S01]  /*23b10*/  FFMA.FTZ R156, R173, R132, -R136.reuse ;  /* 0x00000084ad9c7223 */ /* 0x100fe20000010888 */
[C---:B------:R-:W-:Y:S01]  /*23b20*/  FMUL.FTZ R59, R0.reuse, R59 ;  /* 0x0000003b003b7220 */ /* 0x040fe20000410000 */
[C---:B------:R-:W-:Y:S01]  /*23b30*/  FMUL.FTZ R62, R0.reuse, R62 ;  /* 0x0000003e003e7220 */ /* 0x040fe20000410000 */
[C---:B------:R-:W-:Y:S01]  /*23b40*/  FMUL.FTZ R63, R0.reuse, R63 ;  /* 0x0000003f003f7220 */ /* 0x040fe20000410000 */
[C---:B------:R-:W-:Y:S01]  /*23b50*/  FMUL.FTZ R66, R0.reuse, R66 ;  /* 0x0000004200427220 */ /* 0x040fe20000410000 */
[----:B------:R-:W-:Y:S01]  /*23b60*/  FMUL.FTZ R67, R0, R67 ;  /* 0x0000004300437220 */ /* 0x000fe20000410000 */
[----:B----4-:R-:W-:Y:S01]  /*23b70*/  F2FP.F16.F32.PACK_AB R147, R206, R207 ;  /* 0x000000cfce93723e */ /* 0x010fe200000000ff */
[C---:B------:R-:W-:Y:S01]  /*23b80*/  FMUL.FTZ R25, R3.reuse, R157 ;  /* 0x0000009d03197220 */ /* 0x040fe20000410000 */
[C---:B------:R-:W-:Y:S01]  /*23b90*/  FMUL.FTZ R70, R0.reuse, R70 ;  /* 0x0000004600467220 */ /* 0x040fe20000410000 */
[C---:B------:R-:W-:Y:S01]  /*23ba0*/  FMUL.FTZ R71, R0.reuse, R71 ;  /* 0x0000004700477220 */ /* 0x040fe20000410000 */
[----:B------:R3:W-:Y:S01]  /*23bb0*/  MUFU.EX2 R202, R139 ;  /* 0x0000008b00ca7308 */ /* 0x0007e20000000800 */
[C---:B------:R-:W-:Y:S01]  /*23bc0*/  FMUL.FTZ R74, R0.reuse, R74 ;  /* 0x0000004a004a7220 */ /* 0x040fe20000410000 */
[C---:B------:R-:W-:Y:S01]  /*23bd0*/  FMUL.FTZ R75, R0.reuse, R75 ;  /* 0x0000004b004b7220 */ /* 0x040fe20000410000 */
[C---:B------:R-:W-:Y:S05]  /*23be0*/  HMMA.16816.F32 R4, R144.reuse, R12, R4 ;  /* 0x0000000c9004723c */ /* 0x040fea0000001804 */
[C---:B------:R-:W-:Y:S01]  /*23bf0*/  FMUL.FTZ R78, R0.reuse, R78 ;  /* 0x0000004e004e7220 */ /* 0x040fe20000410000 */
[C---:B------:R-:W-:Y:S01]  /*23c00*/  HMMA.16816.F32 R8, R144.reuse, R14, R8 ;  /* 0x0000000e9008723c */ /* 0x040fe20000001808 */
[----:B------:R4:W-:Y:S04]  /*23c10*/  MUFU.EX2 R200, R156 ;  /* 0x0000009c00c87308 */ /* 0x0009e80000000800 */
[C---:B------:R-:W-:Y:S01]  /*23c20*/  FMUL.FTZ R12, R3.reuse, R152 ;  /* 0x00000098030c7220 */ /* 0x040fe20000410000 */
[C---:B------:R-:W-:Y:S01]  /*23c30*/  FMUL.FTZ R13, R3.reuse, R153 ;  /* 0x00000099030d7220 */ /* 0x040fe20000410000 */
[C---:B------:R-:W-:Y:S01]  /*23c40*/  FMUL.FTZ R14, R0.reuse, R154 ;  /* 0x0000009a000e7220 */ /* 0x040fe20000410000 */
[----:B------:R-:W-:Y:S02]  /*23c50*/  FMUL.FTZ R15, R0, R155 ;  /* 0x0000009b000f7220 */ /* 0x000fe40000410000 */
[----:B------:R-:W5:Y:S01]  /*23c60*/  LDSM.16.MT88.4 R152, [R214+0x12000] ;  /* 0x01200000d698783b */ /* 0x000f620000004200 */
[--C-:B---3--:R-:W-:Y:S01]  /*23c70*/  FFMA.FTZ R139, R172, R132, -R136.reuse ;  /* 0x00000084ac8b7223 */ /* 0x108fe20000010888 */
[----:B------:R-:W-:Y:S01]  /*23c80*/  FMUL.FTZ R79, R0, R79 ;  /* 0x0000004f004f7220 */ /* 0x000fe20000410000 */
[C---:B------:R-:W-:Y:S01]  /*23c90*/  FMUL.FTZ R80, R3.reuse, R80 ;  /* 0x0000005003507220 */ /* 0x040fe20000410000 */
[C---:B------:R-:W-:Y:S01]  /*23ca0*/  FMUL.FTZ R81, R3.reuse, R81 ;  /* 0x0000005103517220 */ /* 0x040fe20000410000 */
[C---:B-1----:R-:W-:Y:S01]  /*23cb0*/  HMMA.16816.F32 R12, R144.reuse, R20, R12 ;  /* 0x00000014900c723c */ /* 0x042fe2000000180c */
[----:B------:R1:W3:Y:S02]  /*23cc0*/  MUFU.EX2 R201, R139 ;  /* 0x0000008b00c97308 */ /* 0x0002e40000000800 */
[--C-:B----4-:R-:W-:Y:S01]  /*23cd0*/  FFMA.FTZ R156, R188, R132, -R137.reuse ;  /* 0x00000084bc9c7223 */ /* 0x110fe20000010889 */
[C---:B------:R-:W-:Y:S01]  /*23ce0*/  FMUL.FTZ R82, R0.reuse, R82 ;  /* 0x0000005200527220 */ /* 0x040fe20000410000 */
[C---:B------:R-:W-:Y:S01]  /*23cf0*/  FMUL.FTZ R83, R0.reuse, R83 ;  /* 0x0000005300537220 */ /* 0x040fe20000410000 */
[C---:B------:R-:W-:Y:S05]  /*23d00*/  HMMA.16816.F32 R16, R144.reuse, R22, R16 ;  /* 0x000000169010723c */ /* 0x040fea0000001810 */
[----:B------:R4:W-:Y:S01]  /*23d10*/  MUFU.EX2 R197, R156 ;  /* 0x0000009c00c57308 */ /* 0x0009e20000000800 */
[C---:B------:R-:W-:Y:S01]  /*23d20*/  FMUL.FTZ R20, R3.reuse, R160 ;  /* 0x000000a003147220 */ /* 0x040fe20000410000 */
[C---:B------:R-:W-:Y:S01]  /*23d30*/  FMUL.FTZ R21, R3.reuse, R161 ;  /* 0x000000a103157220 */ /* 0x040fe20000410000 */
[C---:B------:R-:W-:Y:S03]  /*23d40*/  FMUL.FTZ R22, R0.reuse, R162 ;  /* 0x000000a200167220 */ /* 0x040fe60000410000 */
[----:B------:R-:W-:Y:S02]  /*23d50*/  FMUL.FTZ R23, R0, R163 ;  /* 0x000000a300177220 */ /* 0x000fe40000410000 */
[----:B------:R-:W-:Y:S01]  /*23d60*/  LDSM.16.MT88.4 R160, [R214+0x12800] ;  /* 0x01280000d6a0783b */ /* 0x000fe20000004200 */
[C---:B------:R-:W-:Y:S01]  /*23d70*/  FMUL.FTZ R84, R3.reuse, R84 ;  /* 0x0000005403547220 */ /* 0x040fe20000410000 */
[--C-:B-1----:R-:W-:Y:S01]  /*23d80*/  FFMA.FTZ R139, R174, R132, -R136.reuse ;  /* 0x00000084ae8b7223 */ /* 0x102fe20000010888 */
[C---:B------:R-:W-:Y:S01]  /*23d90*/  FMUL.FTZ R85, R3.reuse, R85 ;  /* 0x0000005503557220 */ /* 0x040fe20000410000 */
[C---:B------:R-:W-:Y:S01]  /*23da0*/  FMUL.FTZ R86, R0.reuse, R86 ;  /* 0x0000005600567220 */ /* 0x040fe20000410000 */
[C---:B------:R-:W-:Y:S01]  /*23db0*/  HMMA.16816.F32 R20, R144.reuse, R28, R20 ;  /* 0x0000001c9014723c */ /* 0x040fe20000001814 */
[----:B------:R1:W3:Y:S02]  /*23dc0*/  MUFU.EX2 R199, R139 ;  /* 0x0000008b00c77308 */ /* 0x0002e40000000800 */
[C---:B------:R-:W-:Y:S01]  /*23dd0*/  FMUL.FTZ R87, R0.reuse, R87 ;  /* 0x0000005700577220 */ /* 0x040fe20000410000 */
[C---:B------:R-:W-:Y:S01]  /*23de0*/  FMUL.FTZ R88, R3.reuse, R88 ;  /* 0x0000005803587220 */ /* 0x040fe20000410000 */
[----:B----4-:R-:W-:Y:S01]  /*23df0*/  LDSM.16.MT88.4 R156, [R214+0x10800] ;  /* 0x01080000d69c783b */ /* 0x010fe20000004200 */
[C---:B------:R-:W-:Y:S05]  /*23e00*/  HMMA.16816.F32 R24, R144.reuse, R30, R24 ;  /* 0x0000001e9018723c */ /* 0x040fea0000001818 */
[C---:B------:R-:W-:Y:S01]  /*23e10*/  FMUL.FTZ R28, R3.reuse, R168 ;  /* 0x000000a8031c7220 */ /* 0x040fe20000410000 */
[C---:B------:R-:W-:Y:S01]  /*23e20*/  FMUL.FTZ R29, R3.reuse, R169 ;  /* 0x000000a9031d7220 */ /* 0x040fe20000410000 */
[C---:B------:R-:W-:Y:S01]  /*23e30*/  FMUL.FTZ R30, R0.reuse, R170 ;  /* 0x000000aa001e7220 */ /* 0x040fe20000410000 */
[C---:B------:R-:W-:Y:S02]  /*23e40*/  FMUL.FTZ R31, R0.reuse, R171 ;  /* 0x000000ab001f7220 */ /* 0x040fe40000410000 */
[----:B------:R-:W-:Y:S01]  /*23e50*/  LDSM.16.MT88.4 R168, [R215+0x12800] ;  /* 0x01280000d7a8783b */ /* 0x000fe20000004200 */
[----:B------:R-:W-:Y:S01]  /*23e60*/  FMUL.FTZ R89, R3, R89 ;  /* 0x0000005903597220 */ /* 0x000fe20000410000 */
[--C-:B-1----:R-:W-:Y:S01]  /*23e70*/  FFMA.FTZ R139, R175, R132, -R137.reuse ;  /* 0x00000084af8b7223 */ /* 0x102fe20000010889 */
[C---:B------:R-:W-:Y:S01]  /*23e80*/  FMUL.FTZ R90, R0.reuse, R90 ;  /* 0x0000005a005a7220 */ /* 0x040fe20000410000 */
[C---:B------:R-:W-:Y:S01]  /*23e90*/  FMUL.FTZ R91, R0.reuse, R91 ;  /* 0x0000005b005b7220 */ /* 0x040fe20000410000 */
[C---:B--2---:R-:W-:Y:S01]  /*23ea0*/  HMMA.16816.F32 R28, R144.reuse, R140, R28 ;  /* 0x0000008c901c723c */ /* 0x044fe2000000181c */
[----:B------:R1:W2:Y:S02]  /*23eb0*/  MUFU.EX2 R198, R139 ;  /* 0x0000008b00c67308 */ /* 0x0002a40000000800 */
[----:B------:R-:W-:Y:S01]  /*23ec0*/  LDSM.16.MT88.4 R172, [R214+0x11000] ;  /* 0x01100000d6ac783b */ /* 0x000fe20000004200 */
[C---:B------:R-:W-:Y:S01]  /*23ed0*/  FMUL.FTZ R92, R3.reuse, R92 ;  /* 0x0000005c035c7220 */ /* 0x040fe20000410000 */
[C---:B------:R-:W-:Y:S01]  /*23ee0*/  FMUL.FTZ R93, R3.reuse, R93 ;  /* 0x0000005d035d7220 */ /* 0x040fe20000410000 */
[C---:B------:R-:W-:Y:S05]  /*23ef0*/  HMMA.16816.F32 R32, R144.reuse, R142, R32 ;  /* 0x0000008e9020723c */ /* 0x040fea0000001820 */
[----:B------:R-:W4:Y:S01]  /*23f00*/  LDSM.16.MT88.4 R140, [R216+0x12000] ;  /* 0x01200000d88c783b */ /* 0x000f220000004200 */
[C---:B-----5:R-:W-:Y:S05]  /*23f10*/  HMMA.16816.F32 R36, R144.reuse, R148, R36 ;  /* 0x000000949024723c */ /* 0x060fea0000001824 */
[C---:B------:R-:W-:Y:S01]  /*23f20*/  FMUL.FTZ R94, R0.reuse, R94 ;  /* 0x0000005e005e7220 */ /* 0x040fe20000410000 */
[C---:B------:R-:W-:Y:S01]  /*23f30*/  HMMA.16816.F32 R40, R144.reuse, R150, R40 ;  /* 0x000000969028723c */ /* 0x040fe20000001828 */
[----:B------:R-:W5:Y:S04]  /*23f40*/  LDSM.16.MT88.4 R148, [R215+0x12000] ;  /* 0x01200000d794783b */ /* 0x000f680000004200 */
[C---:B------:R-:W-:Y:S01]  /*23f50*/  FMUL.FTZ R95, R0.reuse, R95 ;  /* 0x0000005f005f7220 */ /* 0x040fe20000410000 */
[C---:B------:R-:W-:Y:S05]  /*23f60*/  HMMA.16816.F32 R44, R144.reuse, R152, R44 ;  /* 0x00000098902c723c */ /* 0x040fea000000182c */
[C---:B------:R-:W-:Y:S01]  /*23f70*/  FMUL.FTZ R96, R3.reuse, R96 ;  /* 0x0000006003607220 */ /* 0x040fe20000410000 */
[C---:B------:R-:W-:Y:S01]  /*23f80*/  HMMA.16816.F32 R48, R144.reuse, R154, R48 ;  /* 0x0000009a9030723c */ /* 0x040fe20000001830 */
[----:B------:R-:W3:Y:S04]  /*23f90*/  LDSM.16.MT88.4 R152, [R213+0x14000] ;  /* 0x01400000d598783b */ /* 0x000ee80000004200 */
[C---:B------:R-:W-:Y:S01]  /*23fa0*/  FMUL.FTZ R97, R3.reuse, R97 ;  /* 0x0000006103617220 */ /* 0x040fe20000410000 */
[C---:B------:R-:W-:Y:S01]  /*23fb0*/  FMUL.FTZ R98, R0.reuse, R98 ;  /* 0x0000006200627220 */ /* 0x040fe20000410000 */
[C---:B------:R-:W-:Y:S01]  /*23fc0*/  FMUL.FTZ R99, R0.reuse, R99 ;  /* 0x0000006300637220 */ /* 0x040fe20000410000 */
[C---:B------:R-:W-:Y:S03]  /*23fd0*/  FMUL.FTZ R100, R3.reuse, R100 ;  /* 0x0000006403647220 */ /* 0x040fe60000410000 */
        /* <DEDUP_REMOVED lines=10> */
[C---:B----4-:R-:W-:Y:S03]  /*24080*/  HMMA.16816.F32 R52, R144.reuse, R140, R52 ;  /* 0x0000008c9034723c */ /* 0x050fe60000001834 */
[C---:B------:R-:W-:Y:S01]  /*24090*/  FMUL.FTZ R111, R0.reuse, R111 ;  /* 0x0000006f006f7220 */ /* 0x040fe20000410000 */
[C---:B------:R-:W-:Y:S01]  /*240a0*/  FMUL.FTZ R112, R3.reuse, R112 ;  /* 0x0000007003707220 */ /* 0x040fe20000410000 */
[C---:B------:R-:W-:Y:S01]  /*240b0*/  FMUL.FTZ R113, R3.reuse, R113 ;  /* 0x0000007103717220 */ /* 0x040fe20000410000 */
[C---:B------:R-:W-:Y:S01]  /*240c0*/  HMMA.16816.F32 R56, R144.reuse, R142, R56 ;  /* 0x0000008e9038723c */ /* 0x040fe20000001838 */
[----:B------:R-:W4:Y:S04]  /*240d0*/  LDSM.16.MT88.4 R140, [R214+0x14000] ;  /* 0x01400000d68c783b */ /* 0x000f280000004200 */
[C---:B------:R-:W-:Y:S01]  /*240e0*/  FMUL.FTZ R114, R0.reuse, R114 ;  /* 0x0000007200727220 */ /* 0x040fe20000410000 */
[C---:B-----5:R-:W-:Y:S05]  /*240f0*/  HMMA.16816.F32 R60, R144.reuse, R148, R60 ;  /* 0x00000094903c723c */ /* 0x060fea000000183c */
[C---:B------:R-:W-:Y:S01]  /*24100*/  FMUL.FTZ R115, R0.reuse, R115 ;  /* 0x0000007300737220 */ /* 0x040fe20000410000 */
[C---:B------:R-:W-:Y:S01]  /*24110*/  HMMA.16816.F32 R64, R144.reuse, R150, R64 ;  /* 0x000000969040723c */ /* 0x040fe20000001840 */
[----:B------:R-:W5:Y:S04]  /*24120*/  LDSM.16.MT88.4 R148, [R216+0x14000] ;  /* 0x01400000d894783b */ /* 0x000f680000004200 */
[C---:B------:R-:W-:Y:S01]  /*24130*/  FMUL.FTZ R116, R3.reuse, R116 ;  /* 0x0000007403747220 */ /* 0x040fe20000410000 */
[C---:B---3--:R-:W-:Y:S05]  /*24140*/  HMMA.16816.F32 R68, R144.reuse, R152, R68 ;  /* 0x000000989044723c */ /* 0x048fea0000001844 */
        /* <DEDUP_REMOVED lines=15> */
[----:B------:R-:W-:Y:S01]  /*24240*/  FMUL.FTZ R129, R3, R129 ;  /* 0x0000008103817220 */ /* 0x000fe20000410000 */
[C---:B------:R-:W-:Y:S01]  /*24250*/  FMUL.FTZ R130, R0.reuse, R130 ;  /* 0x0000008200827220 */ /* 0x040fe20000410000 */
[C---:B------:R-:W-:Y:S01]  /*24260*/  HMMA.16816.F32 R80, R144.reuse, R142, R80 ;  /* 0x0000008e9050723c */ /* 0x040fe20000001850 */
[----:B------:R-:W4:Y:S04]  /*24270*/  LDSM.16.MT88.4 R140, [R213+0x16000] ;  /* 0x01600000d58c783b */ /* 0x000f280000004200 */
[C---:B------:R-:W-:Y:S01]  /*24280*/  FMUL.FTZ R131, R0.reuse, R131 ;  /* 0x0000008300837220 */ /* 0x040fe20000410000 */
[C---:B-----5:R-:W-:Y:S05]  /*24290*/  HMMA.16816.F32 R84, R144.reuse, R148, R84 ;  /* 0x000000949054723c */ /* 0x060fea0000001854 */
[----:B-1----:R-:W-:Y:S01]  /*242a0*/  FFMA.FTZ R139, R185, R132, -R137 ;  /* 0x00000084b98b7223 */ /* 0x002fe20000010889 */
[C---:B------:R-:W-:Y:S01]  /*242b0*/  HMMA.16816.F32 R88, R144.reuse, R150, R88 ;  /* 0x000000969058723c */ /* 0x040fe20000001858 */
[----:B------:R-:W1:Y:S02]  /*242c0*/  LDSM.16.MT88.4 R148, [R214+0x16000] ;  /* 0x01600000d694783b */ /* 0x000e640000004200 */
[----:B------:R5:W-:Y:S02]  /*242d0*/  MUFU.EX2 R196, R139 ;  /* 0x0000008b00c47308 */ /* 0x000be40000000800 */
[----:B------:R-:W-:Y:S01]  /*242e0*/  FFMA.FTZ R3, R3, R250, R209 ;  /* 0x000000fa03037223 */ /* 0x000fe200000100d1 */
[C---:B---3--:R-:W-:Y:S05]  /*242f0*/  HMMA.16816.F32 R92, R144.reuse, R152, R92 ;  /* 0x00000098905c723c */ /* 0x048fea000000185c */
[----:B------:R-:W-:Y:S01]  /*24300*/  FFMA.FTZ R0, R0, R251, R205 ;  /* 0x000000fb00007223 */ /* 0x000fe200000100cd */
[C---:B------:R-:W-:Y:S01]  /*24310*/  HMMA.16816.F32 R96, R144.reuse, R154, R96 ;  /* 0x0000009a9060723c */ /* 0x040fe20000001860 */
[----:B------:R-:W3:Y:S04]  /*24320*/  LDSM.16.MT88.4 R152, [R216+0x16000] ;  /* 0x01600000d898783b */ /* 0x000ee80000004200 */
[----:B------:R-:W-:Y:S01]  /*24330*/  FADD.FTZ R3, R241, R3 ;  /* 0x00000003f1037221 */ /* 0x000fe20000010000 */
[-CC-:B-----5:R-:W-:Y:S04]  /*24340*/  FFMA.FTZ R139, R186, R132.reuse, -R137.reuse ;  /* 0x00000084ba8b7223 */ /* 0x1a0fe80000010889 */
[----:B------:R5:W2:Y:S01]  /*24350*/  MUFU.EX2 R195, R139 ;  /* 0x0000008b00c37308 */ /* 0x000aa20000000800 */
[C---:B----4-:R-:W-:Y:S06]  /*24360*/  HMMA.16816.F32 R100, R144.reuse, R140, R100 ;  /* 0x0000008c9064723c */ /* 0x050fec0000001864 */
[C---:B------:R-:W-:Y:S01]  /*24370*/  HMMA.16816.F32 R104, R144.reuse, R142, R104 ;  /* 0x0000008e9068723c */ /* 0x040fe20000001868 */
[----:B------:R-:W4:Y:S05]  /*24380*/  LDSM.16.MT88.4 R140, [R215+0x16000] ;  /* 0x01600000d78c783b */ /* 0x000f2a0000004200 */
[C---:B-1----:R-:W-:Y:S05]  /*24390*/  HMMA.16816.F32 R108, R144.reuse, R148, R108 ;  /* 0x00000094906c723c */ /* 0x042fea000000186c */
[-CC-:B-----5:R-:W-:Y:S01]  /*243a0*/  FFMA.FTZ R139, R189, R132.reuse, -R136.reuse ;  /* 0x00000084bd8b7223 */ /* 0x1a0fe20000010888 */
[C---:B------:R-:W-:Y:S01]  /*243b0*/  HMMA.16816.F32 R112, R144.reuse, R150, R112 ;  /* 0x000000969070723c */ /* 0x040fe20000001870 */
[----:B------:R-:W1:Y:S02]  /*243c0*/  LDSM.16.MT88.4 R148, [R213+0x10800] ;  /* 0x01080000d594783b */ /* 0x000e640000004200 */
[----:B------:R5:W-:Y:S03]  /*243d0*/  MUFU.EX2 R194, R139 ;  /* 0x0000008b00c27308 */ /* 0x000be60000000800 */
[C---:B---3--:R-:W-:Y:S06]  /*243e0*/  HMMA.16816.F32 R116, R144.reuse, R152, R116 ;  /* 0x000000989074723c */ /* 0x048fec0000001874 */
[C---:B------:R-:W-:Y:S01]  /*243f0*/  HMMA.16816.F32 R120, R144.reuse, R154, R120 ;  /* 0x0000009a9078723c */ /* 0x040fe20000001878 */
[----:B------:R-:W3:Y:S04]  /*24400*/  LDSM.16.MT88.4 R152, [R216+0x10800] ;  /* 0x01080000d898783b */ /* 0x000ee80000004200 */
[--C-:B-----5:R-:W-:Y:S04]  /*24410*/  FFMA.FTZ R139, R190, R132, -R136.reuse ;  /* 0x00000084be8b7223 */ /* 0x120fe80000010888 */
[----:B------:R5:W3:Y:S01]  /*24420*/  MUFU.EX2 R193, R139 ;  /* 0x0000008b00c17308 */ /* 0x000ae20000000800 */
[C---:B----4-:R-:W-:Y:S06]  /*24430*/  HMMA.16816.F32 R124, R144.reuse, R140, R124 ;  /* 0x0000008c907c723c */ /* 0x050fec000000187c */
[----:B------:R-:W-:Y:S01]  /*24440*/  HMMA.16816.F32 R128, R144, R142, R128 ;  /* 0x0000008e9080723c */ /* 0x000fe20000001880 */
[----:B------:R-:W4:Y:S04]  /*24450*/  LDSM.16.MT88.4 R144, [R215+0x10800] ;  /* 0x01080000d790783b */ /* 0x000f280000004200 */
[----:B------:R-:W-:Y:S01]  /*24460*/  F2FP.F16.F32.PACK_AB R140, R201, R202 ;  /* 0x000000cac98c723e */ /* 0x000fe200000000ff */
[--C-:B-----5:R-:W-:Y:S01]  /*24470*/  FFMA.FTZ R139, R184, R132, -R136.reuse ;  /* 0x00000084b88b7223 */ /* 0x120fe20000010888 */
[----:B------:R-:W-:Y:S03]  /*24480*/  F2FP.F16.F32.PACK_AB R142, R199, R200 ;  /* 0x000000c8c78e723e */ /* 0x000fe600000000ff */
[----:B------:R5:W-:Y:S01]  /*24490*/  MUFU.EX2 R192, R139 ;  /* 0x0000008b00c07308 */ /* 0x000be20000000800 */
[----:B--2---:R-:W-:Y:S02]  /*244a0*/  F2FP.F16.F32.PACK_AB R141, R197, R198 ;  /* 0x000000c6c58d723e */ /* 0x004fe400000000ff */
[----:B------:R-:W-:Y:S07]  /*244b0*/  F2FP.F16.F32.PACK_AB R143, R195, R196 ;  /* 0x000000c4c38f723e */ /* 0x000fee00000000ff */
[C---:B-1----:R-:W-:Y:S06]  /*244c0*/  HMMA.16816.F32 R4, R140.reuse, R148, R4 ;  /* 0x000000948c04723c */ /* 0x042fec0000001804 */
[C---:B------:R-:W-:Y:S01]  /*244d0*/  HMMA.16816.F32 R8, R140.reuse, R150, R8 ;  /* 0x000000968c08723c */ /* 0x040fe20000001808 */
[----:B------:R-:W1:Y:S04]  /*244e0*/  LDSM.16.MT88.4 R148, [R213+0x12800] ;  /* 0x01280000d594783b */ /* 0x000e680000004200 */
[-CC-:B-----5:R-:W-:Y:S01]  /*244f0*/  FFMA.FTZ R139, R187, R132.reuse, -R136.reuse ;  /* 0x00000084bb8b7223 */ /* 0x1a0fe20000010888 */
[C---:B------:R-:W-:Y:S03]  /*24500*/  HMMA.16816.F32 R12, R140.reuse, R156, R12 ;  /* 0x0000009c8c0c723c */ /* 0x040fe6000000180c */
[----:B------:R2:W5:Y:S03]  /*24510*/  MUFU.EX2 R191, R139 ;  /* 0x0000008b00bf7308 */ /* 0x0005660000000800 */
[C---:B------:R-:W-:Y:S01]  /*24520*/  HMMA.16816.F32 R16, R140.reuse, R158, R16 ;  /* 0x0000009e8c10723c */ /* 0x040fe20000001810 */
[----:B------:R-:W5:Y:S05]  /*24530*/  LDSM.16.MT88.4 R156, [R213+0x14800] ;  /* 0x01480000d59c783b */ /* 0x000f6a0000004200 */
[C---:B---3--:R-:W-:Y:S06]  /*24540*/  HMMA.16816.F32 R20, R140.reuse, R152, R20 ;  /* 0x000000988c14723c */ /* 0x048fec0000001814 */
[C---:B------:R-:W-:Y:S01]  /*24550*/  HMMA.16816.F32 R24, R140.reuse, R154, R24 ;  /* 0x0000009a8c18723c */ /* 0x040fe20000001818 */
[----:B------:R-:W3:Y:S04]  /*24560*/  LDSM.16.MT88.4 R152, [R214+0x14800] ;  /* 0x01480000d698783b */ /* 0x000ee80000004200 */
[-CC-:B--2---:R-:W-:Y:S01]  /*24570*/  FFMA.FTZ R139, R182, R132.reuse, -R137.reuse ;  /* 0x00000084b68b7223 */ /* 0x184fe20000010889 */
[C---:B----4-:R-:W-:Y:S03]  /*24580*/  HMMA.16816.F32 R28, R140.reuse, R144, R28 ;  /* 0x000000908c1c723c */ /* 0x050fe6000000181c */
[----:B------:R2:W-:Y:S03]  /*24590*/  MUFU.EX2 R190, R139 ;  /* 0x0000008b00be7308 */ /* 0x0005e60000000800 */
[C---:B------:R-:W-:Y:S01]  /*245a0*/  HMMA.16816.F32 R32, R140.reuse, R146, R32 ;  /* 0x000000928c20723c */ /* 0x040fe20000001820 */
[----:B------:R-:W4:Y:S05]  /*245b0*/  LDSM.16.MT88.4 R144, [R216+0x14800] ;  /* 0x01480000d890783b */ /* 0x000f2a0000004200 */
[C---:B-1----:R-:W-:Y:S06]  /*245c0*/  HMMA.16816.F32 R36, R140.reuse, R148, R36 ;  /* 0x000000948c24723c */ /* 0x042fec0000001824 */
[C---:B------:R-:W-:Y:S01]  /*245d0*/  HMMA.16816.F32 R40, R140.reuse, R150, R40 ;  /* 0x000000968c28723c */ /* 0x040fe20000001828 */
[----:B------:R-:W1:Y:S04]  /*245e0*/  LDSM.16.MT88.4 R148, [R215+0x14800] ;  /* 0x01480000d794783b */ /* 0x000e680000004200 */
[-CC-:B--2---:R-:W-:Y:S01]  /*245f0*/  FFMA.FTZ R139, R183, R132.reuse, -R137.reuse ;  /* 0x00000084b78b7223 */ /* 0x184fe20000010889 */
[C---:B------:R-:W-:Y:S03]  /*24600*/  HMMA.16816.F32 R44, R140.reuse, R160, R44 ;  /* 0x000000a08c2c723c */ /* 0x040fe6000000182c */
[----:B------:R2:W1:Y:S03]  /*24610*/  MUFU.EX2 R189, R139 ;  /* 0x0000008b00bd7308 */ /* 0x0004660000000800 */
[C---:B------:R-:W-:Y:S01]  /*24620*/  HMMA.16816.F32 R48, R140.reuse, R162, R48 ;  /* 0x000000a28c30723c */ /* 0x040fe20000001830 */
[----:B------:R-:W-:Y:S05]  /*24630*/  LDSM.16.MT88.4 R160, [R216+0x16800] ;  /* 0x01680000d8a0783b */ /* 0x000fea0000004200 */
[C---:B------:R-:W-:Y:S06]  /*24640*/  HMMA.16816.F32 R52, R140.reuse, R164, R52 ;  /* 0x000000a48c34723c */ /* 0x040fec0000001834 */
[C---:B------:R-:W-:Y:S01]  /*24650*/  HMMA.16816.F32 R56, R140.reuse, R166, R56 ;  /* 0x000000a68c38723c */ /* 0x040fe20000001838 */
[----:B------:R-:W-:Y:S04]  /*24660*/  LDSM.16.MT88.4 R164, [R215+0x16800] ;  /* 0x01680000d7a4783b */ /* 0x000fe80000004200 */
[-CC-:B--2---:R-:W-:Y:S01]  /*24670*/  FFMA.FTZ R139, R180, R132.reuse, -R137.reuse ;  /* 0x00000084b48b7223 */ /* 0x184fe20000010889 */
[C---:B------:R-:W-:Y:S01]  /*24680*/  HMMA.16816.F32 R60, R140.reuse, R168, R60 ;  /* 0x000000a88c3c723c */ /* 0x040fe2000000183c */
[----:B------:R-:W-:Y:S05]  /*24690*/  MUFU.EX2 R180, R138 ;  /* 0x0000008a00b47308 */ /* 0x000fea0000000800 */
[C---:B------:R-:W-:Y:S01]  /*246a0*/  HMMA.16816.F32 R64, R140.reuse, R170, R64 ;  /* 0x000000aa8c40723c */ /* 0x040fe20000001840 */
[----:B------:R-:W-:Y:S04]  /*246b0*/  LDSM.16.MT88.4 R168, [R213+0x11000] ;  /* 0x01100000d5a8783b */ /* 0x000fe80000004200 */
[----:B------:R2:W-:Y:S01]  /*246c0*/  MUFU.EX2 R188, R139 ;  /* 0x0000008b00bc7308 */ /* 0x0005e20000000800 */
[C---:B-----5:R-:W-:Y:S06]  /*246d0*/  HMMA.16816.F32 R68, R140.reuse, R156, R68 ;  /* 0x0000009c8c44723c */ /* 0x060fec0000001844 */
[C---:B------:R-:W-:Y:S01]  /*246e0*/  HMMA.16816.F32 R72, R140.reuse, R158, R72 ;  /* 0x0000009e8c48723c */ /* 0x040fe20000001848 */
[----:B------:R-:W5:Y:S05]  /*246f0*/  LDSM.16.MT88.4 R156, [R213+0x16800] ;  /* 0x01680000d59c783b */ /* 0x000f6a0000004200 */
[C---:B---3--:R-:W-:Y:S05]  /*24700*/  HMMA.16816.F32 R76, R140.reuse, R152, R76 ;  /* 0x000000988c4c723c */ /* 0x048fea000000184c */
[--C-:B--2---:R-:W-:Y:S01]  /*24710*/  FFMA.FTZ R139, R181, R132, -R137.reuse ;  /* 0x00000084b58b7223 */ /* 0x104fe20000010889 */
[C---:B------:R-:W-:Y:S01]  /*24720*/  HMMA.16816.F32 R80, R140.reuse, R154, R80 ;  /* 0x0000009a8c50723c */ /* 0x040fe20000001850 */
[----:B------:R-:W2:Y:S02]  /*24730*/  LDSM.16.MT88.4 R152, [R214+0x16800] ;  /* 0x01680000d698783b */ /* 0x000ea40000004200 */
[----:B------:R3:W5:Y:S03]  /*24740*/  MUFU.EX2 R187, R139 ;  /* 0x0000008b00bb7308 */ /* 0x0007660000000800 */
[C---:B----4-:R-:W-:Y:S06]  /*24750*/  HMMA.16816.F32 R84, R140.reuse, R144, R84 ;  /* 0x000000908c54723c */ /* 0x050fec0000001854 */
[C---:B------:R-:W-:Y:S05]  /*24760*/  HMMA.16816.F32 R88, R140.reuse, R146, R88 ;  /* 0x000000928c58723c */ /* 0x040fea0000001858 */
[----:B------:R-:W-:Y:S01]  /*24770*/  F2FP.F16.F32.PACK_AB R144, R193, R194 ;  /* 0x000000c2c190723e */ /* 0x000fe200000000ff */
[C---:B-1----:R-:W-:Y:S05]  /*24780*/  HMMA.16816.F32 R92, R140.reuse, R148, R92 ;  /* 0x000000948c5c723c */ /* 0x042fea000000185c */
[--C-:B---3--:R-:W-:Y:S01]  /*24790*/  FFMA.FTZ R139, R177, R132, -R136.reuse ;  /* 0x00000084b18b7223 */ /* 0x108fe20000010888 */
[C---:B------:R-:W-:Y:S01]  /*247a0*/  HMMA.16816.F32 R96, R140.reuse, R150, R96 ;  /* 0x000000968c60723c */ /* 0x040fe20000001860 */
[----:B------:R-:W1:Y:S02]  /*247b0*/  LDSM.16.MT88.4 R148, [R216+0x11000] ;  /* 0x01100000d894783b */ /* 0x000e640000004200 */
[----:B------:R3:W-:Y:S02]  /*247c0*/  MUFU.EX2 R186, R139 ;  /* 0x0000008b00ba7308 */ /* 0x0007e40000000800 */
[----:B------:R-:W-:Y:S01]  /*247d0*/  F2FP.F16.F32.PACK_AB R146, R191, R192 ;  /* 0x000000c0bf92723e */ /* 0x000fe200000000ff */
[C---:B-----5:R-:W-:Y:S05]  /*247e0*/  HMMA.16816.F32 R100, R140.reuse, R156, R100 ;  /* 0x0000009c8c64723c */ /* 0x060fea0000001864 */
[----:B------:R-:W-:Y:S01]  /*247f0*/  F2FP.F16.F32.PACK_AB R145, R189, R190 ;  /* 0x000000bebd91723e */ /* 0x000fe200000000ff */
[C---:B------:R-:W-:Y:S01]  /*24800*/  HMMA.16816.F32 R104, R140.reuse, R158, R104 ;  /* 0x0000009e8c68723c */ /* 0x040fe20000001868 */
[----:B------:R-:W4:Y:S04]  /*24810*/  LDSM.16.MT88.4 R156, [R215+0x11000] ;  /* 0x01100000d79c783b */ /* 0x000f280000004200 */
[----:B------:R-:W-:Y:S01]  /*24820*/  F2FP.F16.F32.PACK_AB R147, R187, R188 ;  /* 0x000000bcbb93723e */ /* 0x000fe200000000ff */
[C---:B--2---:R-:W-:Y:S05]  /*24830*/  HMMA.16816.F32 R108, R140.reuse, R152, R108 ;  /* 0x000000988c6c723c */ /* 0x044fea000000186c */
[-CC-:B---3--:R-:W-:Y:S01]  /*24840*/  FFMA.FTZ R139, R179, R132.reuse, -R136.reuse ;  /* 0x00000084b38b7223 */ /* 0x188fe20000010888 */
[C---:B------:R-:W-:Y:S01]  /*24850*/  HMMA.16816.F32 R112, R140.reuse, R154, R112 ;  /* 0x0000009a8c70723c */ /* 0x040fe20000001870 */
[----:B------:R-:W2:Y:S02]  /*24860*/  LDSM.16.MT88.4 R152, [R213+0x13000] ;  /* 0x01300000d598783b */ /* 0x000ea40000004200 */
[----:B------:R3:W-:Y:S03]  /*24870*/  MUFU.EX2 R185, R139 ;  /* 0x0000008b00b97308 */ /* 0x0007e60000000800 */
[C---:B------:R-:W-:Y:S06]  /*24880*/  HMMA.16816.F32 R116, R140.reuse, R160, R116 ;  /* 0x000000a08c74723c */ /* 0x040fec0000001874 */
[C---:B------:R-:W-:Y:S01]  /*24890*/  HMMA.16816.F32 R120, R140.reuse, R162, R120 ;  /* 0x000000a28c78723c */ /* 0x040fe20000001878 */
[----:B------:R-:W-:Y:S05]  /*248a0*/  LDSM.16.MT88.4 R160, [R216+0x13000] ;  /* 0x01300000d8a0783b */ /* 0x000fea0000004200 */
[C---:B------:R-:W-:Y:S05]  /*248b0*/  HMMA.16816.F32 R124, R140.reuse, R164, R124 ;  /* 0x000000a48c7c723c */ /* 0x040fea000000187c */
[-CC-:B---3--:R-:W-:Y:S01]  /*248c0*/  FFMA.FTZ R139, R204, R132.reuse, -R136.reuse ;  /* 0x00000084cc8b7223 */ /* 0x188fe20000010888 */
[----:B------:R-:W-:Y:S01]  /*248d0*/  HMMA.16816.F32 R128, R140, R166, R128 ;  /* 0x000000a68c80723c */ /* 0x000fe20000001880 */
[----:B------:R-:W3:Y:S02]  /*248e0*/  LDSM.16.MT88.4 R140, [R214+0x13000] ;  /* 0x01300000d68c783b */ /* 0x000ee40000004200 */
[----:B------:R-:W-:Y:S02]  /*248f0*/  MUFU.EX2 R184, R139 ;  /* 0x0000008b00b87308 */ /* 0x000fe40000000800 */
[-C--:B------:R-:W-:Y:S01]  /*24900*/  FFMA.FTZ R136, R203, R132.reuse, -R136 ;  /* 0x00000084cb887223 */ /* 0x080fe20000010888 */
[C---:B------:R-:W-:Y:S03]  /*24910*/  HMMA.16816.F32 R4, R144.reuse, R168, R4 ;  /* 0x000000a89004723c */ /* 0x040fe60000001804 */
[----:B------:R-:W-:Y:S04]  /*24920*/  LDSM.16.MT88.4 R164, [R213+0x15000] ;  /* 0x01500000d5a4783b */ /* 0x000fe80000004200 */
[----:B------:R5:W4:Y:S01]  /*24930*/  MUFU.EX2 R183, R136 ;  /* 0x0000008800b77308 */ /* 0x000b220000000800 */
[C---:B------:R-:W-:Y:S03]  /*24940*/  HMMA.16816.F32 R8, R144.reuse, R170, R8 ;  /* 0x000000aa9008723c */ /* 0x040fe60000001808 */
[----:B------:R-:W-:Y:S03]  /*24950*/  LDSM.16.MT88.4 R168, [R214+0x15000] ;  /* 0x01500000d6a8783b */ /* 0x000fe60000004200 */
[C---:B------:R-:W-:Y:S06]  /*24960*/  HMMA.16816.F32 R12, R144.reuse, R172, R12 ;  /* 0x000000ac900c723c */ /* 0x040fec000000180c */
[C---:B------:R-:W-:Y:S01]  /*24970*/  HMMA.16816.F32 R16, R144.reuse, R174, R16 ;  /* 0x000000ae9010723c */ /* 0x040fe20000001810 */
[----:B------:R-:W-:Y:S04]  /*24980*/  LDSM.16.MT88.4 R172, [R215+0x11800] ;  /* 0x01180000d7ac783b */ /* 0x000fe80000004200 */
[--C-:B-----5:R-:W-:Y:S01]  /*24990*/  FFMA.FTZ R136, R176, R132, -R137.reuse ;  /* 0x00000084b0887223 */ /* 0x120fe20000010889 */
[C---:B-1----:R-:W-:Y:S03]  /*249a0*/  HMMA.16816.F32 R20, R144.reuse, R148, R20 ;  /* 0x000000949014723c */ /* 0x042fe60000001814 */
[----:B------:R1:W-:Y:S02]  /*249b0*/  MUFU.EX2 R182, R136 ;  /* 0x0000008800b67308 */ /* 0x0003e40000000800 */
[----:B----4-:R-:W-:Y:S01]  /*249c0*/  F2FP.F16.F32.PACK_AB R138, R183, R184 ;  /* 0x000000b8b78a723e */ /* 0x010fe200000000ff */
[C---:B------:R-:W-:Y:S01]  /*249d0*/  HMMA.16816.F32 R24, R144.reuse, R150, R24 ;  /* 0x000000969018723c */ /* 0x040fe20000001818 */
[----:B------:R-:W4:Y:S05]  /*249e0*/  LDSM.16.MT88.4 R148, [R215+0x13000] ;  /* 0x01300000d794783b */ /* 0x000f2a0000004200 */
[C---:B------:R-:W-:Y:S06]  /*249f0*/  HMMA.16816.F32 R28, R144.reuse, R156, R28 ;  /* 0x0000009c901c723c */ /* 0x040fec000000181c */
[C---:B------:R-:W-:Y:S01]  /*24a00*/  HMMA.16816.F32 R32, R144.reuse, R158, R32 ;  /* 0x0000009e9020723c */ /* 0x040fe20000001820 */
[----:B------:R-:W5:Y:S04]  /*24a10*/  LDSM.16.MT88.4 R156, [R216+0x15000] ;  /* 0x01500000d89c783b */ /* 0x000f680000004200 */
[-CC-:B-1----:R-:W-:Y:S01]  /*24a20*/  FFMA.FTZ R136, R178, R132.reuse, -R137.reuse ;  /* 0x00000084b2887223 */ /* 0x182fe20000010889 */
[C---:B--2---:R-:W-:Y:S03]  /*24a30*/  HMMA.16816.F32 R36, R144.reuse, R152, R36 ;  /* 0x000000989024723c */ /* 0x044fe60000001824 */
[----:B------:R-:W-:Y:S01]  /*24a40*/  LDSM.16.MT88.4 R176, [R213+0x13800] ;  /* 0x01380000d5b0783b */ /* 0x000fe20000004200 */
[----:B------:R1:W2:Y:S01]  /*24a50*/  MUFU.EX2 R181, R136 ;  /* 0x0000008800b57308 */ /* 0x0002a20000000800 */
[----:B------:R-:W-:Y:S01]  /*24a60*/  FFMA.FTZ R137, R2, R132, -R137 ;  /* 0x0000008402897223 */ /* 0x000fe20000010889 */
[C---:B------:R-:W-:Y:S05]  /*24a70*/  HMMA.16816.F32 R40, R144.reuse, R154, R40 ;  /* 0x0000009a9028723c */ /* 0x040fea0000001828 */
[----:B------:R-:W5:Y:S01]  /*24a80*/  LDSM.16.MT88.4 R152, [R215+0x15000] ;  /* 0x01500000d798783b */ /* 0x000f620000004200 */
[C---:B---3--:R-:W-:Y:S02]  /*24a90*/  HMMA.16816.F32 R44, R144.reuse, R140, R44 ;  /* 0x0000008c902c723c */ /* 0x048fe4000000182c */
[----:B------:R2:W3:Y:S03]  /*24aa0*/  MUFU.EX2 R132, R137 ;  /* 0x0000008900847308 */ /* 0x0004e60000000800 */
[----:B------:R-:W-:Y:S01]  /*24ab0*/  FADD.FTZ R2, R208, R0 ;  /* 0x00000000d0027221 */ /* 0x000fe20000010000 */
[C---:B------:R-:W-:Y:S01]  /*24ac0*/  HMMA.16816.F32 R48, R144.reuse, R142, R48 ;  /* 0x0000008e9030723c */ /* 0x040fe20000001830 */
[----:B------:R-:W5:Y:S04]  /*24ad0*/  LDSM.16.MT88.4 R140, [R213+0x17000] ;  /* 0x01700000d58c783b */ /* 0x000f680000004200 */
[----:B-1----:R-:W-:Y:S01]  /*24ae0*/  F2FP.F16.F32.PACK_AB R136, R185, R186 ;  /* 0x000000bab988723e */ /* 0x002fe200000000ff */
[C---:B------:R-:W-:Y:S05]  /*24af0*/  HMMA.16816.F32 R52, R144.reuse, R160, R52 ;  /* 0x000000a09034723c */ /* 0x040fea0000001834 */
[----:B------:R-:W-:Y:S01]  /*24b00*/  FADD.FTZ R0, R211, R3 ;  /* 0x00000003d3007221 */ /* 0x000fe20000010000 */
[C---:B------:R-:W-:Y:S05]  /*24b10*/  HMMA.16816.F32 R56, R144.reuse, R162, R56 ;  /* 0x000000a29038723c */ /* 0x040fea0000001838 */
[----:B--2---:R-:W-:Y:S01]  /*24b20*/  F2FP.F16.F32.PACK_AB R137, R181, R182 ;  /* 0x000000b6b589723e */ /* 0x004fe200000000ff */
[C---:B----4-:R-:W-:Y:S05]  /*24b30*/  HMMA.16816.F32 R60, R144.reuse, R148, R60 ;  /* 0x00000094903c723c */ /* 0x050fea000000183c */
[----:B---3--:R-:W-:Y:S01]  /*24b40*/  F2FP.F16.F32.PACK_AB R139, R132, R180 ;  /* 0x000000b4848b723e */ /* 0x008fe200000000ff */
        /* <DEDUP_REMOVED lines=12> */
[C---:B-----5:R-:W-:Y:S05]  /*24c10*/  HMMA.16816.F32 R84, R144.reuse, R156, R84 ;  /* 0x0000009c9054723c */ /* 0x060fea0000001854 */
[----:B------:R-:W-:Y:S01]  /*24c20*/  FADD.FTZ R0, R201, R3 ;  /* 0x00000003c9007221 */ /* 0x000fe20000010000 */
[C---:B------:R-:W-:Y:S01]  /*24c30*/  HMMA.16816.F32 R88, R144.reuse, R158, R88 ;  /* 0x0000009e9058723c */ /* 0x040fe20000001858 */
[----:B------:R-:W2:Y:S04]  /*24c40*/  LDSM.16.MT88.4 R156, [R216+0x17000] ;  /* 0x01700000d89c783b */ /* 0x000ea80000004200 */
        /* <DEDUP_REMOVED lines=18> */
[C---:B------:R-:W-:Y:S05]  /*24d70*/  HMMA.16816.F32 R120, R144.reuse, R158, R120 ;  /* 0x0000009e9078723c */ /* 0x040fea0000001878 */
[----:B------:R-:W-:Y:S01]  /*24d80*/  FADD.FTZ R0, R189, R2 ;  /* 0x00000002bd007221 */ /* 0x000fe20000010000 */
[C---:B---3--:R-:W-:Y:S05]  /*24d90*/  HMMA.16816.F32 R124, R144.reuse, R152, R124 ;  /* 0x00000098907c723c */ /* 0x048fea000000187c */
[----:B------:R-:W-:Y:S01]  /*24da0*/  FADD.FTZ R3, R192, R3 ;  /* 0x00000003c0037221 */ /* 0x000fe20000010000 */
[----:B------:R-:W-:Y:S05]  /*24db0*/  HMMA.16816.F32 R128, R144, R154, R128 ;  /* 0x0000009a9080723c */ /* 0x000fea0000001880 */
[----:B------:R-:W-:Y:S01]  /*24dc0*/  FADD.FTZ R2, R188, R0 ;  /* 0x00000000bc027221 */ /* 0x000fe20000010000 */
[C---:B----4-:R-:W-:Y:S01]  /*24dd0*/  HMMA.16816.F32 R144, R136.reuse, R140, R4 ;  /* 0x0000008c8890723c */ /* 0x050fe20000001804 */
        /* <DEDUP_REMOVED lines=10> */
[----:B------:R-:W4:Y:S04]  /*24e80*/  LDSM.16.MT88.4 R16, [R213+0x15800] ;  /* 0x01580000d510783b */ /* 0x000f280000004200 */
[----:B------:R-:W-:Y:S01]  /*24e90*/  FADD.FTZ R0, R182, R2 ;  /* 0x00000002b6007221 */ /* 0x000fe20000010000 */
[C---:B------:R-:W-:Y:S03]  /*24ea0*/  HMMA.16816.F32 R156, R136.reuse, R166, R24 ;  /* 0x000000a6889c723c */ /* 0x040fe60000001818 */
[----:B------:R-:W5:Y:S02]  /*24eb0*/  LDSM.16.MT88.4 R20, [R214+0x15800] ;  /* 0x01580000d614783b */ /* 0x000f640000004200 */
        /* <DEDUP_REMOVED lines=9> */
[----:B------:R-:W5:Y:S02]  /*24f50*/  LDSM.16.MT88.4 R32, [R213+0x17800] ;  /* 0x01780000d520783b */ /* 0x000f640000004200 */
[----:B------:R-:W-:Y:S01]  /*24f60*/  FADD.FTZ R2, R180, R0 ;  /* 0x00000000b4027221 */ /* 0x000fe20000010000 */
[C---:B--2---:R-:W-:Y:S05]  /*24f70*/  HMMA.16816.F32 R44, R136.reuse, R4, R44 ;  /* 0x00000004882c723c */ /* 0x044fea000000182c */
[----:B------:R-:W-:Y:S01]  /*24f80*/  IADD3 R0, R240, -0x1, RZ ;  /* 0xfffffffff0007810 */ /* 0x000fe20007ffe0ff */
[C---:B------:R-:W-:Y:S01]  /*24f90*/  HMMA.16816.F32 R48, R136.reuse, R6, R48 ;  /* 0x000000068830723c */ /* 0x040fe20000001830 */
[----:B------:R-:W2:Y:S04]  /*24fa0*/  LDSM.16.MT88.4 R4, [R214+0x17800] ;  /* 0x01780000d604783b */ /* 0x000ea80000004200 */
[----:B------:R-:W-:Y:S01]  /*24fb0*/  FADD.FTZ R250, R183, R3 ;  /* 0x00000003b7fa7221 */ /* 0x000fe20000010000 */
[C---:B---3--:R-:W-:Y:S05]  /*24fc0*/  HMMA.16816.F32 R52, R136.reuse, R8, R52 ;  /* 0x000000088834723c */ /* 0x048fea0000001834 */
[----:B------:R-:W-:Y:S01]  /*24fd0*/  FADD.FTZ R251, R132, R2 ;  /* 0x0000000284fb7221 */ /* 0x000fe20000010000 */
[C---:B------:R-:W-:Y:S01]  /*24fe0*/  HMMA.16816.F32 R56, R136.reuse, R10, R56 ;  /* 0x0000000a8838723c */ /* 0x040fe20000001838 */
[----:B------:R-:W3:Y:S04]  /*24ff0*/  LDSM.16.MT88.4 R8, [R216+0x17800] ;  /* 0x01780000d808783b */ /* 0x000ee80000004200 */
[----:B------:R-:W-:Y:S01]  /*25000*/  MOV R240, R0 ;  /* 0x0000000000f07202 */ /* 0x000fe20000000f00 */
[C---:B-1----:R-:W-:Y:S06]  /*25010*/  HMMA.16816.F32 R60, R136.reuse, R12, R60 ;  /* 0x0000000c883c723c */ /* 0x042fec000000183c */
[C---:B------:R-:W-:Y:S01]  /*25020*/  HMMA.16816.F32 R64, R136.reuse, R14, R64 ;  /* 0x0000000e8840723c */ /* 0x040fe20000001840 */
[----:B------:R-:W1:Y:S05]  /*25030*/  LDSM.16.MT88.4 R12, [R215+0x17800] ;  /* 0x01780000d70c783b */ /* 0x000e6a0000004200 */
[C---:B----4-:R-:W-:Y:S06]  /*25040*/  HMMA.16816.F32 R68, R136.reuse, R16, R68 ;  /* 0x000000108844723c */ /* 0x050fec0000001844 */
[C---:B------:R-:W-:Y:S06]  /*25050*/  HMMA.16816.F32 R72, R136.reuse, R18, R72 ;  /* 0x000000128848723c */ /* 0x040fec0000001848 */
[C---:B-----5:R-:W-:Y:S06]  /*25060*/  HMMA.16816.F32 R76, R136.reuse, R20, R76 ;  /* 0x00000014884c723c */ /* 0x060fec000000184c */
        /* <DEDUP_REMOVED lines=9> */
[C---:B---3--:R-:W-:Y:S06]  /*25100*/  HMMA.16816.F32 R116, R136.reuse, R8, R116 ;  /* 0x000000088874723c */ /* 0x048fec0000001874 */
[C---:B------:R-:W-:Y:S06]  /*25110*/  HMMA.16816.F32 R120, R136.reuse, R10, R120 ;  /* 0x0000000a8878723c */ /* 0x040fec0000001878 */
[C---:B-1----:R-:W-:Y:S06]  /*25120*/  HMMA.16816.F32 R124, R136.reuse, R12, R124 ;  /* 0x0000000c887c723c */ /* 0x042fec000000187c */
[----:B------:R-:W-:Y:S07]  /*25130*/  HMMA.16816.F32 R128, R136, R14, R128 ;  /* 0x0000000e8880723c */ /* 0x000fee0000001880 */
[----:B------:R-:W-:Y:S04]  /*25140*/  MOV R136, R135 ;  /* 0x0000008700887202 */ /* 0x000fe80000000f00 */
[----:B------:R-:W-:Y:S01]  /*25150*/  MOV R137, R134 ;  /* 0x0000008600897202 */ /* 0x000fe20000000f00 */
[----:B------:R-:W-:Y:S01]  /*25160*/  @!UPT UIADD3 URZ, URZ, URZ, URZ ;  /* 0x0000003f3f3ff290 */ /* 0x000fe2000fffe03f */
[----:B------:R-:W-:Y:S11]  /*25170*/  @P0 BRA `(.L_x_5139) ;  /* 0xffffffac002c0947 */ /* 0x000ff6000383ffff */
.L_x_5130:
        /* <DEDUP_REMOVED lines=14> */
.L_x_5156:
        /* <DEDUP_REMOVED lines=15> */
[C---:B---3--:R-:W-:Y:S01]  /*25350*/  FMUL.FTZ R2, R0.reuse, R140 ;  /* 0x0000008c00027220 */ /* 0x048fe20000410000 */
        /* <DEDUP_REMOVED lines=142> */
[----:B------:R-:W-:Y:S02]  /*25c40*/  F2FP.F16.F32.PACK_AB R34, R39, R34 ;  /* 0x000000222722723e */ /* 0x000fe400000000ff */
[----:B------:R-:W-:Y:S02]  /*25c50*/  LEA.HI R0, R0, R2, RZ, 0x3 ;  /* 0x0000000200007211 */ /* 0x000fe400078f18ff */
[----:B------:R-:W-:Y:S02]  /*25c60*/  LEA.HI R39, R86, R85, RZ, 0x5 ;  /* 0x0000005556277211 */ /* 0x000fe400078f28ff */
        /* <DEDUP_REMOVED lines=22> */
[----:B------:R-:W-:Y:S01]  /*25dd0*/  F2FP.F16.F32.PACK_AB R18, R155, R18 ;  /* 0x000000129b12723e */ /* 0x000fe200000000ff */
[----:B------:R-:W-:Y:S01]  /*25de0*/  STS [R2], R138 ;  /* 0x0000008a02007388 */ /* 0x000fe20000000800 */
[----:B------:R-:W-:Y:S02]  /*25df0*/  IADD3 R4, R0, R3, RZ ;  /* 0x0000000300047210 */ /* 0x000fe40007ffe0ff */
[----:B------:R-:W-:Y:S01]  /*25e00*/  F2FP.F16.F32.PACK_AB R8, R151, R8 ;  /* 0x000000089708723e */ /* 0x000fe200000000ff */
[----:B------:R4:W-:Y:S01]  /*25e10*/  STS [R2+0x400], R6 ;  /* 0x0004000602007388 */ /* 0x0009e20000000800 */
[----:B------:R-:W-:Y:S02]  /*25e20*/  IADD3 R3, R3, R2, RZ ;  /* 0x0000000203037210 */ /* 0x000fe40007ffe0ff */
        /* <DEDUP_REMOVED lines=12> */
[-C--:B------:R-:W-:Y:S02]  /*25ef0*/  IADD3 R7, R0, R5.reuse, RZ ;  /* 0x0000000500077210 */ /* 0x080fe40007ffe0ff */
        /* <DEDUP_REMOVED lines=143> */
.L_x_5142:
        /* <DEDUP_REMOVED lines=8> */
.L_x_5143:
[----:B------:R-:W-:Y:S05]  /*26870*/  BSYNC B0 ;  /* 0x0000000000007941 */ /* 0x000fea0003800000 */
.L_x_5141:
        /* <DEDUP_REMOVED lines=60> */
.L_x_5145:
[----:B------:R-:W-:Y:S05]  /*26c40*/  BSYNC B0 ;  /* 0x0000000000007941 */ /* 0x000fea0003800000 */
.L_x_5144:
        /* <DEDUP_REMOVED lines=63> */
.L_x_5147:
[----:B------:R-:W-:Y:S05]  /*27040*/  BSYNC B0 ;  /* 0x0000000000007941 */ /* 0x000fea0003800000 */
.L_x_5146:
        /* <DEDUP_REMOVED lines=28> */
.L_x_5149:
[----:B------:R-:W-:Y:S05]  /*27210*/  BSYNC B0 ;  /* 0x0000000000007941 */ /* 0x000fea0003800000 */
.L_x_5148:
        /* <DEDUP_REMOVED lines=28> */
.L_x_5151:
[----:B------:R-:W-:Y:S05]  /*273e0*/  BSYNC B0 ;  /* 0x0000000000007941 */ /* 0x000fea0003800000 */
.L_x_5150:
[----:B------:R-:W-:Y:S02]  /*273f0*/  MOV R16, 0x50 ;  /* 0x0000005000107802 */ /* 0x000fe40000000f00 */
[----:B-1-34-:R-:W-:-:S03]  /*27400*/  MOV R5, 0x0 ;  /* 0x0000000000057802 */ /* 0x01afc60000000f00 */
[----:B------:R-:W-:-:S04]  /*27410*/  IMAD.MOV.U32 R4, RZ, RZ, R16 ;  /* 0x000000ffff047224 */ /* 0x000fc800078e0010 */
[----:B--2--5:R-:W-:Y:S05]  /*27420*/  @P5 RET.REL.NODEC R4 `(_ZN5flash24flash_fwd_splitkv_kernelI23Flash_fwd_kernel_traitsILi256ELi64ELi64ELi4ELb0ELb0EN7cutlass6half_tE19Flash_kernel_traitsILi256ELi64ELi64ELi4ES3_EELb0ELb0ELb1ELb0ELb0ELb1ELb0ELb1EEEvNS_16Flash_fwd_paramsE) ;  /* 0xfffffd8804f45950 */ /* 0x024fea0003c3ffff */
        /* <DEDUP_REMOVED lines=25> */
[----:B-1----:R-:W-:Y:S05]  /*275c0*/  @P0 RET.REL.NODEC R4 `(_ZN5flash24flash_fwd_splitkv_kernelI23Flash_fwd_kernel_traitsILi256ELi64ELi64ELi4ELb0ELb0EN7cutlass6half_tE19Flash_kernel_traitsILi256ELi64ELi64ELi4ES3_EELb0ELb0ELb1ELb0ELb0ELb1ELb0ELb1EEEvNS_16Flash_fwd_paramsE) ;  /* 0xfffffd88048c0950 */ /* 0x002fea0003c3ffff */
[----:B------:R-:W-:Y:S02]  /*275d0*/  R2UR UR4, R132 ;  /* 0x00000000840472ca */ /* 0x000fe400000e0000 */
[----:B------:R-:W-:-:S13]  /*275e0*/  R2UR UR5, R133 ;  /* 0x00000000850572ca */ /* 0x000fda00000e0000 */
[----:B------:R1:W-:Y:S02]  /*275f0*/  ST.E.128 desc[UR4][R2.64+0x180], R68 ;  /* 0x0001804402007985 */ /* 0x0003e4000c101d04 */
[----:B-1----:R-:W-:Y:S02]  /*27600*/  IMAD.MOV.U32 R2, RZ, RZ, R16 ;  /* 0x000000ffff027224 */ /* 0x002fe400078e0010 */
[----:B------:R-:W-:-:S04]  /*27610*/  IMAD.MOV.U32 R3, RZ, RZ, 0x0 ;  /* 0x00000000ff037424 */ /* 0x000fc800078e00ff */
[----:B------:R-:W-:Y:S05]  /*27620*/  RET.REL.NODEC R2 `(_ZN5flash24flash_fwd_splitkv_kernelI23Flash_fwd_kernel_traitsILi256ELi64ELi64ELi4ELb0ELb0EN7cutlass6half_tE19Flash_kernel_traitsILi256ELi64ELi64ELi4ES3_EELb0ELb0ELb1ELb0ELb0ELb1ELb0ELb1EEEvNS_16Flash_fwd_paramsE) ;  /* 0xfffffd8802747950 */ /* 0x000fea0003c3ffff */
.L_x_5140:
[----:B------:R-:W-:Y:S01]  /*27630*/  IMAD.MOV.U32 R0, RZ, RZ, 0x2 ;  /* 0x00000002ff007424 */ /* 0x000fe200078e00ff */
[----:B------:R-:W-:Y:S01]  /*27640*/  MOV R2, R250 ;  /* 0x000000fa00027202 */ /* 0x000fe20000000f00 */
[----:B------:R-:W-:Y:S01]  /*27650*/  IMAD.MOV.U32 R4, RZ, RZ, -0x1 ;  /* 0xffffffffff047424 */ /* 0x000fe200078e00ff */
[----:B------:R-:W-:-:S07]  /*27660*/  MOV R3, 0x1f ;  /* 0x0000001f00037802 */ /* 0x000fce0000000f00 */
[----:B-1---5:R-:W-:Y:S05]  /*27670*/  WARPSYNC.COLLECTIVE R4, `(.L_x_5152) ;  /* 0x0000000004087348 */ /* 0x022fea0003c00000 */
[----:B------:R2:W3:Y:S02]  /*27680*/  SHFL.BFLY P0, R0, R2, R0, R3 ;  /* 0x0c00000002007389 */ /* 0x0004e40000000003 */
[----:B-123-5:R-:W-:Y:S01]  /*27690*/  ENDCOLLECTIVE ;  /* 0x000000000000791b */ /* 0x02efe20003800000 */
.L_x_5152:
[----:B------:R-:W-:Y:S02]  /*276a0*/  MOV R5, R0 ;  /* 0x0000000000057202 */ /* 0x000fe40000000f00 */
[----:B------:R-:W-:-:S03]  /*276b0*/  MOV R0, 0x1 ;  /* 0x0000000100007802 */ /* 0x000fc60000000f00 */
[----:B------:R-:W-:-:S04]  /*276c0*/  FADD.FTZ R5, R5, R250 ;  /* 0x000000fa05057221 */ /* 0x000fc80000010000 */
[----:B------:R-:W-:-:S07]  /*276d0*/  IMAD.MOV.U32 R2, RZ, RZ, R5 ;  /* 0x000000ffff027224 */ /* 0x000fce00078e0005 */
[----:B------:R-:W-:Y:S05]  /*276e0*/  WARPSYNC.COLLECTIVE R4, `(.L_x_5153) ;  /* 0x0000000004087348 */ /* 0x000fea0003c00000 */
[----:B------:R1:W2:Y:S02]  /*276f0*/  SHFL.BFLY P0, R0, R2, R0, R3 ;  /* 0x0c00000002007389 */ /* 0x0002a40000000003 */
[----:B-12---:R-:W-:Y:S01]  /*27700*/  ENDCOLLECTIVE ;  /* 0x000000000000791b */ /* 0x006fe20003800000 */
.L_x_5153:
[----:B------:R-:W-:Y:S01]  /*27710*/  IMAD.MOV.U32 R6, RZ, RZ, R0 ;  /* 0x000000ffff067224 */ /* 0x000fe200078e0000 */
[----:B------:R-:W-:Y:S02]  /*27720*/  MOV R0, 0x2 ;  /* 0x0000000200007802 */ /* 0x000fe40000000f00 */
[----:B------:R-:W-:Y:S01]  /*27730*/  MOV R2, R251 ;  /* 0x000000fb00027202 */ /* 0x000fe20000000f00 */
[----:B------:R-:W-:-:S07]  /*27740*/  FADD.FTZ R137, R5, R6 ;  /* 0x0000000605897221 */ /* 0x000fce0000010000 */
[----:B------:R-:W-:Y:S05]  /*27750*/  WARPSYNC.COLLECTIVE R4, `(.L_x_5154) ;  /* 0x0000000004087348 */ /* 0x000fea0003c00000 */
[----:B------:R1:W2:Y:S02]  /*27760*/  SHFL.BFLY P0, R0, R2, R0, R3 ;  /* 0x0c00000002007389 */ /* 0x0002a40000000003 */
[----:B-12---:R-:W-:Y:S01]  /*27770*/  ENDCOLLECTIVE ;  /* 0x000000000000791b */ /* 0x006fe20003800000 */
.L_x_5154:
[----:B------:R-:W-:Y:S01]  /*27780*/  IMAD.MOV.U32 R2, RZ, RZ, R0 ;  /* 0x000000ffff027224 */ /* 0x000fe200078e0000 */
[----:B------:R-:W-:-:S03]  /*27790*/  MOV R0, 0x1 ;  /* 0x0000000100007802 */ /* 0x000fc60000000f00 */
[----:B------:R-:W-:-:S07]  /*277a0*/  FADD.FTZ R2, R2, R251 ;  /* 0x000000fb02027221 */ /* 0x000fce0000010000 */
[----:B------:R-:W-:Y:S05]  /*277b0*/  WARPSYNC.COLLECTIVE R4, `(.L_x_5155) ;  /* 0x0000000004087348 */ /* 0x000fea0003c00000 */
[----:B------:R1:W2:Y:S02]  /*277c0*/  SHFL.BFLY P0, R0, R2, R0, R3 ;  /* 0x0c00000002007389 */ /* 0x0002a40000000003 */
[----:B-12---:R-:W-:Y:S01]  /*277d0*/  ENDCOLLECTIVE ;  /* 0x000000000000791b */ /* 0x006fe20003800000 */
.L_x_5155:
[----:B------:R-:W-:Y:S01]  /*277e0*/  MOV R3, R0 ;  /* 0x0000000000037202 */ /* 0x000fe20000000f00 */
[----:B------:R-:W-:Y:S06]  /*277f0*/  BRA `(.L_x_5156) ;  /* 0xffffffd800987947 */ /* 0x000fec000383ffff */
.L_x_5157:
        /* <DEDUP_REMOVED lines=16> */
.L_x_8861:


//--------------------- .text._ZN5flash24flash_fwd_splitkv_kernelI23Flash_fwd_kernel_traitsILi256ELi64ELi64ELi4ELb0ELb0EN7cutlass6half_tE19Flash_kernel_traitsILi256ELi64ELi64ELi4ES3_EELb0ELb0ELb0ELb0ELb1ELb0ELb1ELb0EEEvNS_16Flash_fwd_paramsE --------------------------
	.section	.text._ZN5flash24flash_fwd_splitkv_kernelI23Flash_fwd_kernel_traitsILi256ELi64ELi64ELi4ELb0ELb0EN7cutlass6half_tE19Flash_kernel_traitsILi256ELi64ELi64ELi4ES3_EELb0ELb0ELb0ELb0ELb1ELb0ELb1ELb0EEEvNS_16Flash_fwd_paramsE,"ax",@progbits
	.align	128
        .global         _ZN5flash24flash_fwd_splitkv_kernelI23Flash_fwd_kernel_traitsILi256ELi64ELi64ELi4ELb0ELb0EN7cutlass6half_tE19Flash_kernel_traitsILi256ELi64ELi64ELi4ES3_EELb0ELb0ELb0ELb0ELb1ELb0ELb1ELb0EEEvNS_16Flash_fwd_paramsE
        .type           _ZN5flash24flash_fwd_splitkv_kernelI23Flash_fwd_kernel_traitsILi256ELi64ELi64ELi4ELb0ELb0EN7cutlass6half_tE19Flash_kernel_traitsILi256ELi64ELi64ELi4ES3_EELb0ELb0ELb0ELb0ELb1ELb0ELb1ELb0EEEvNS_16Flash_fwd_paramsE,@function
        .size           _ZN5flash24flash_fwd_splitkv_kernelI23Flash_fwd_kernel_traitsILi256ELi64ELi64ELi4ELb0ELb0EN7cutlass6half_tE19Flash_kernel_traitsILi256ELi64ELi64ELi4ES3_EELb0ELb0ELb0ELb0ELb1ELb0ELb1ELb0EEEvNS_16Flash_fwd_paramsE,(.L_x_8908 - _ZN5flash24flash_fwd_splitkv_kernelI23Flash_fwd_kernel_traitsILi256ELi64ELi64ELi4ELb0ELb0EN7cutlass6half_tE19Flash_kernel_traitsILi256ELi64ELi64ELi4ES3_EELb0ELb0ELb0ELb0ELb1ELb0ELb1ELb0EEEvNS_16Flash_fwd_paramsE)
        .other          _ZN5flash24flash_fwd_splitkv_kernelI23Flash_fwd_kernel_traitsILi256ELi64ELi64ELi4ELb0ELb0EN7cutlass6half_tE19Flash_kernel_traitsILi256ELi64ELi64ELi4ES3_EELb0ELb0ELb0ELb0ELb1ELb0ELb1ELb0EEEvNS_16Flash_fwd_paramsE,@"STO_CUDA_ENTRY STV_DEFAULT"
_ZN5flash24flash_fwd_splitkv_kernelI23Flash_fwd_kernel_traitsILi256ELi64ELi64ELi4ELb0ELb0EN7cutlass6half_tE19Flash_kernel_traitsILi256ELi64ELi64ELi4ES3_EELb0ELb0ELb0ELb0ELb1ELb0ELb1ELb0EEEvNS_16Flash_fwd_paramsE:
.text._ZN5flash24flash_fwd_splitkv_kernelI23Flash_fwd_kernel_traitsILi256ELi64ELi64ELi4ELb0ELb0EN7cutlass6half_tE19Flash_kernel_traitsILi256ELi64ELi64ELi4ES3_EELb0ELb0ELb0ELb0ELb1ELb0ELb1ELb0EEEvNS_16Flash_fwd_paramsE:
[----:B------:R-:W-:Y:S08]  /*0000*/  LDC R1, c[0x0][0x28] ;  /* 0x00000a00ff017b82 */ /* 0x000ff00000000800 */
[----:B------:R-:W1:Y:S01]  /*0010*/  LDC R5, c[0x0][0x270] ;  /* 0x00009c00ff057b82 */ /* 0x000e620000000800 */
[----:B------:R-:W-:Y:S01]  /*0020*/  MOV R2, RZ ;  /* 0x000000ff00027202 */ /* 0x000fe20000000f00 */
[----:B------:R-:W-:Y:S01]  /*0030*/  ULDC.64 UR4, c[0x0][0x2f0] ;  /* 0x0000bc0000047ab9 */ /* 0x000fe20000000a00 */
[----:B------:R-:W-:Y:S01]  /*0040*/  MOV R9, 0xffffffff ;  /* 0xffffffff00097802 */ /* 0x000fe20000000f00 */
[----:B------:R-:W-:Y:S01]  /*0050*/  ULDC.64 UR12, c[0x0][0x208] ;  /* 0x00008200000c7ab9 */ /* 0x000fe20000000a00 */
[----:B------:R-:W-:-:S03]  /*0060*/  ISETP.NE.U32.AND P1, PT, RZ, UR4, PT ;  /* 0x00000004ff007c0c */ /* 0x000fc6000bf25070 */
[----:B------:R-:W2:Y:S01]  /*0070*/  S2UR UR6, SR_CTAID.Z ;  /* 0x00000000000679c3 */ /* 0x000ea20000002700 */
[----:B------:R-:W-:-:S07]  /*0080*/  ISETP.NE.AND.EX P1, PT, RZ, UR5, PT, P1 ;  /* 0x00000005ff007c0c */ /* 0x000fce000bf25310 */
[----:B------:R-:W3:Y:S01]  /*0090*/  LDC.64 R12, c[0x0][0x2f8] ;  /* 0x0000be00ff0c7b82 */ /* 0x000ee20000000a00 */
[----:B-1----:R-:W1:Y:S01]  /*00a0*/  I2F.U32.RP R6, R5 ;  /* 0x0000000500067306 */ /* 0x002e620000209000 */
[----:B------:R-:W-:-:S07]  /*00b0*/  ISETP.NE.U32.AND P2, PT, R5, RZ, PT ;  /* 0x000000ff0500720c */ /* 0x000fce0003f45070 */
[----:B-1----:R-:W1:Y:S02]  /*00c0*/  MUFU.RCP R4, R6 ;  /* 0x0000000600047308 */ /* 0x002e640000001000 */
[----:B-1----:R-:W-:-:S06]  /*00d0*/  VIADD R4, R4, 0xffffffe ;  /* 0x0ffffffe04047836 */ /* 0x002fcc0000000000 */
[----:B------:R-:W1:Y:S02]  /*00e0*/  F2I.FTZ.U32.TRUNC.NTZ R3, R4 ;  /* 0x0000000400037305 */ /* 0x000e64000021f000 */
[----:B-1----:R-:W-:Y:S01]  /*00f0*/  IMAD.MOV R0, RZ, RZ, -R3 ;  /* 0x000000ffff007224 */ /* 0x002fe200078e0a03 */
[----:B------:R-:W1:Y:S03]  /*0100*/  LDC.U8 R4, c[0x0][0x3c2] ;  /* 0x0000f080ff047b82 */ /* 0x000e660000000000 */
[----:B------:R-:W-:-:S04]  /*0110*/  IMAD R7, R0, R5, RZ ;  /* 0x0000000500077224 */ /* 0x000fc800078e02ff */
[----:B------:R-:W-:Y:S02]  /*0120*/  IMAD.HI.U32 R7, R3, R7, R2 ;  /* 0x0000000703077227 */ /* 0x000fe400078e0002 */
[----:B------:R-:W4:Y:S04]  /*0130*/  LDC.64 R2, c[0x0][0x300] ;  /* 0x0000c000ff027b82 */ /* 0x000f280000000a00 */
[----:B--2---:R-:W-:-:S04]  /*0140*/  IMAD.HI.U32 R239, R7, UR6, RZ ;  /* 0x0000000607ef7c27 */ /* 0x004fc8000f8e00ff */
[----:B------:R-:W-:Y:S01]  /*0150*/  IMAD.MOV R0, RZ, RZ, -R239 ;  /* 0x000000ffff007224 */ /* 0x000fe200078e0aef */
[----:B------:R-:W2:Y:S03]  /*0160*/  LDC.64 R6, c[0x0][0x2f0] ;  /* 0x0000bc00ff067b82 */ /* 0x000ea60000000a00 */
[----:B------:R-:W-:-:S05]  /*0170*/  IMAD R0, R5, R0, UR6 ;  /* 0x0000000605007e24 */ /* 0x000fca000f8e0200 */
[----:B------:R-:W-:Y:S02]  /*0180*/  ISETP.GE.U32.AND P4, PT, R0, R5, PT ;  /* 0x000000050000720c */ /* 0x000fe40003f86070 */
[----:B----4-:R-:W-:-:S04]  /*0190*/  ISETP.NE.U32.AND P0, PT, R2, RZ, PT ;  /* 0x000000ff0200720c */ /* 0x010fc80003f05070 */
[----:B------:R-:W-:-:S07]  /*01a0*/  ISETP.NE.AND.EX P0, PT, R3, RZ, PT, P0 ;  /* 0x000000ff0300720c */ /* 0x000fce0003f05300 */
[----:B------:R-:W-:Y:S01]  /*01b0*/  @P4 IMAD.IADD R0, R0, 0x1, -R5 ;  /* 0x0000000100004824 */ /* 0x000fe200078e0a05 */
[----:B------:R-:W-:Y:S01]  /*01c0*/  @P4 IADD3 R239, R239, 0x1, RZ ;  /* 0x00000001efef4810 */ /* 0x000fe20007ffe0ff */
[----:B------:R-:W4:Y:S03]  /*01d0*/  LDC.64 R2, c[0x0][0x2f8] ;  /* 0x0000be00ff027b82 */ /* 0x000f260000000a00 */
[----:B------:R-:W-:-:S13]  /*01e0*/  ISETP.GE.U32.AND P3, PT, R0, R5, PT ;  /* 0x000000050000720c */ /* 0x000fda0003f66070 */
[----:B------:R-:W-:Y:S01]  /*01f0*/  @P3 VIADD R239, R239, 0x1 ;  /* 0x00000001efef3836 */ /* 0x000fe20000000000 */
[----:B------:R-:W-:-:S05]  /*0200*/  @!P2 LOP3.LUT R239, RZ, R5, RZ, 0x33, !PT ;  /* 0x00000005ffefa212 */ /* 0x000fca00078e33ff */
[C---:B--2---:R-:W-:Y:S01]  /*0210*/  IMAD.WIDE R14, R239.reuse, 0x4, R6 ;  /* 0x00000004ef0e7825 */ /* 0x044fe200078e0206 */
[----:B-1----:R-:W-:Y:S01]  /*0220*/  ISETP.NE.AND P3, PT, R4, RZ, PT ;  /* 0x000000ff0400720c */ /* 0x002fe20003f65270 */
[----:B------:R-:W1:Y:S03]  /*0230*/  @P0 LDC.64 R6, c[0x0][0x300] ;  /* 0x0000c000ff060b82 */ /* 0x000e660000000a00 */
[----:B------:R-:W2:Y:S04]  /*0240*/  @P1 LDG.E R9, desc[UR12][R14.64] ;  /* 0x0000000c0e091981 */ /* 0x000ea8000c1e1900 */
[----:B------:R-:W2:Y:S01]  /*0250*/  @P1 LDG.E R0, desc[UR12][R14.64+0x4] ;  /* 0x0000040c0e001981 */ /* 0x000ea2000c1e1900 */
[----:B----4-:R-:W-:Y:S01]  /*0260*/  ISETP.EQ.U32.AND P2, PT, R2, RZ, PT ;  /* 0x000000ff0200720c */ /* 0x010fe20003f42070 */
[----:B---3--:R-:W-:Y:S01]  /*0270*/  IMAD.WIDE R12, R239, 0x4, R12 ;  /* 0x00000004ef0c7825 */ /* 0x008fe200078e020c */
[----:B------:R-:W-:-:S02]  /*0280*/  MOV R8, 0xffffffff ;  /* 0xffffffff00087802 */ /* 0x000fc40000000f00 */
[----:B------:R-:W-:Y:S01]  /*0290*/  ISETP.EQ.OR.EX P2, PT, R3, RZ, !P3, P2 ;  /* 0x000000ff0300720c */ /* 0x000fe20005f42720 */
[----:B------:R-:W-:Y:S01]  /*02a0*/  IMAD.MOV.U32 R11, RZ, RZ, RZ ;  /* 0x000000ffff0b7224 */ /* 0x000fe200078e00ff */
[----:B------:R-:W3:Y:S01]  /*02b0*/  S2R R37, SR_CTAID.X ;  /* 0x0000000000257919 */ /* 0x000ee20000002500 */
[----:B------:R-:W4:Y:S01]  /*02c0*/  S2R R4, SR_CTAID.Y ;  /* 0x0000000000047919 */ /* 0x000f220000002600 */
[----:B-1----:R-:W-:-:S09]  /*02d0*/  @P0 IMAD.WIDE R6, R239, 0x4, R6 ;  /* 0x00000004ef060825 */ /* 0x002fd200078e0206 */
[----:B------:R1:W5:Y:S04]  /*02e0*/  @!P2 LDG.E R8, desc[UR12][R12.64] ;  /* 0x0000000c0c08a981 */ /* 0x000368000c1e1900 */
[----:B------:R1:W5:Y:S01]  /*02f0*/  @P0 LDG.E R11, desc[UR12][R6.64] ;  /* 0x0000000c060b0981 */ /* 0x000362000c1e1900 */
[----:B------:R-:W-:Y:S01]  /*0300*/  ISETP.NE.U32.AND P0, PT, R2, RZ, PT ;  /* 0x000000ff0200720c */ /* 0x000fe20003f05070 */
[----:B------:R-:W1:Y:S03]  /*0310*/  S2R R86, SR_TID.X ;  /* 0x0000000000567919 */ /* 0x000e660000002100 */
[----:B------:R-:W-:Y:S02]  /*0320*/  ISETP.NE.AND.EX P0, PT, R3, RZ, PT, P0 ;  /* 0x000000ff0300720c */ /* 0x000fe40003f05300 */
[----:B------:R-:W-:-:S05]  /*0330*/  IADD3 R30, -R239, RZ, RZ ;  /* 0x000000ffef1e7210 */ /* 0x000fca0007ffe1ff */
[----:B------:R-:W-:Y:S02]  /*0340*/  IMAD R30, R5, R30, UR6 ;  /* 0x00000006051e7e24 */ /* 0x000fe4000f8e021e */
[----:B--2---:R-:W-:-:S06]  /*0350*/  @P1 IMAD.IADD R235, R0, 0x1, -R9 ;  /* 0x0000000100eb1824 */ /* 0x004fcc00078e0a09 */
[----:B------:R-:W2:Y:S01]  /*0360*/  @!P1 LDC R235, c[0x0][0x2c4] ;  /* 0x0000b100ffeb9b82 */ /* 0x000ea20000000800 */
[----:B-1-34-:R-:W-:Y:S05]  /*0370*/  @!P0 BRA `(.L_x_5158) ;  /* 0x0000000000108947 */ /* 0x01afea0003800000 */
[----:B------:R-:W3:Y:S02]  /*0380*/  @P3 LDG.E R3, desc[UR12][R12.64+0x4] ;  /* 0x0000040c0c033981 */ /* 0x000ee4000c1e1900 */
[----:B---3-5:R-:W-:-:S06]  /*0390*/  @P3 IADD3 R6, R3, -R8, RZ ;  /* 0x8000000803063210 */ /* 0x028fcc0007ffe0ff */
[----:B------:R3:W5:Y:S01]  /*03a0*/  @!P3 LDG.E R6, desc[UR12][R12.64] ;  /* 0x0000000c0c06b981 */ /* 0x000762000c1e1900 */
[----:B------:R-:W-:Y:S05]  /*03b0*/  BRA `(.L_x_5159) ;  /* 0x0000000000047947 */ /* 0x000fea0003800000 */
.L_x_5158:
[----:B------:R-:W1:Y:S02]  /*03c0*/  LDC R6, c[0x0][0x2c8] ;  /* 0x0000b200ff067b82 */ /* 0x000e640000000800 */
.L_x_5159:
[----:B------:R-:W4:Y:S02]  /*03d0*/  LDC.64 R2, c[0x0][0x308] ;  /* 0x0000c200ff027b82 */ /* 0x000f240000000a00 */
[----:B----4-:R-:W-:-:S04]  /*03e0*/  ISETP.NE.U32.AND P3, PT, R2, RZ, PT ;  /* 0x000000ff0200720c */ /* 0x010fc80003f65070 */
[----:B------:R-:W-:-:S13]  /*03f0*/  ISETP.NE.AND.EX P3, PT, R3, RZ, PT, P3 ;  /* 0x000000ff0300720c */ /* 0x000fda0003f65330 */
[----:B------:R-:W4:Y:S02]  /*0400*/  @P3 LDC.64 R2, c[0x0][0x308] ;  /* 0x0000c200ff023b82 */ /* 0x000f240000000a00 */
[----:B----4-:R-:W-:-:S05]  /*0410*/  @P3 IMAD.WIDE R2, R239, 0x4, R2 ;  /* 0x00000004ef023825 */ /* 0x010fca00078e0202 */
[----:B------:R4:W5:Y:S01]  /*0420*/  @P3 LDG.E R16, desc[UR12][R2.64] ;  /* 0x0000000c02103981 */ /* 0x000962000c1e1900 */
[----:B------:R-:W-:-:S05]  /*0430*/  IMAD.SHL.U32 R0, R37, 0x40, RZ ;  /* 0x0000004025007824 */ /* 0x000fca00078e00ff */
[----:B--2---:R-:W-:-:S13]  /*0440*/  ISETP.GT.AND P0, PT, R235, R0, PT ;  /* 0x00000000eb00720c */ /* 0x004fda0003f04270 */
[----:B------:R-:W-:Y:S05]  /*0450*/  @!P0 EXIT ;  /* 0x000000000000894d */ /* 0x000fea0003800000 */
[----:B------:R-:W3:Y:S01]  /*0460*/  LDC R10, c[0x0][0x10] ;  /* 0x00000400ff0a7b82 */ /* 0x000ee20000000800 */
[----:B-----5:R-:W-:-:S07]  /*0470*/  @P3 IMAD.IADD R89, R16, 0x1, -R11 ;  /* 0x0000000110593824 */ /* 0x020fce00078e0a0b */
[----:B----4-:R-:W2:Y:S01]  /*0480*/  LDC R2, c[0x0][0x2c8] ;  /* 0x0000b200ff027b82 */ /* 0x010ea20000000800 */
[----:B---3--:R-:W-:-:S04]  /*0490*/  IABS R13, R10 ;  /* 0x0000000a000d7213 */ /* 0x008fc80000000000 */
[----:B------:R-:W3:Y:S01]  /*04a0*/  I2F.RP R3, R13 ;  /* 0x0000000d00037306 */ /* 0x000ee20000209400 */
[----:B--2---:R-:W-:-:S05]  /*04b0*/  VIADD R2, R2, 0x3f ;  /* 0x0000003f02027836 */ /* 0x004fca0000000000 */
[----:B------:R-:W-:-:S04]  /*04c0*/  SHF.R.S32.HI R15, RZ, 0x1f, R2 ;  /* 0x0000001fff0f7819 */ /* 0x000fc80000011402 */
[----:B------:R-:W-:Y:S01]  /*04d0*/  LEA.HI R15, R15, R2, RZ, 0x6 ;  /* 0x000000020f0f7211 */ /* 0x000fe200078f30ff */
[----:B---3--:R-:W2:Y:S03]  /*04e0*/  MUFU.RCP R18, R3 ;  /* 0x0000000300127308 */ /* 0x008ea60000001000 */
[----:B------:R-:W-:-:S05]  /*04f0*/  LEA.HI.SX32 R15, R15, R10, 0x1a ;  /* 0x0000000a0f0f7211 */ /* 0x000fca00078fd2ff */
[----:B------:R-:W-:Y:S02]  /*0500*/  VIADD R15, R15, 0xffffffff ;  /* 0xffffffff0f0f7836 */ /* 0x000fe40000000000 */
[----:B--2---:R-:W-:-:S03]  /*0510*/  VIADD R18, R18, 0xffffffe ;  /* 0x0ffffffe12127836 */ /* 0x004fc60000000000 */
[----:B------:R-:W-:Y:S02]  /*0520*/  IABS R3, R15 ;  /* 0x0000000f00037213 */ /* 0x000fe40000000000 */
[-C--:B------:R-:W-:Y:S01]  /*0530*/  LOP3.LUT R15, R15, R10.reuse, RZ, 0x3c, !PT ;  /* 0x0000000a0f0f7212 */ /* 0x080fe200078e3cff */
[----:B------:R-:W2:Y:S03]  /*0540*/  F2I.FTZ.U32.TRUNC.NTZ R19, R18 ;  /* 0x0000001200137305 */ /* 0x000ea6000021f000 */
[----:B------:R-:W-:Y:S01]  /*0550*/  ISETP.GE.AND P0, PT, R15, RZ, PT ;  /* 0x000000ff0f00720c */ /* 0x000fe20003f06270 */
[----:B--2---:R-:W-:Y:S02]  /*0560*/  IMAD.MOV R2, RZ, RZ, -R19 ;  /* 0x000000ffff027224 */ /* 0x004fe400078e0a13 */
[----:B------:R-:W-:Y:S02]  /*0570*/  IMAD.MOV.U32 R18, RZ, RZ, RZ ;  /* 0x000000ffff127224 */ /* 0x000fe400078e00ff */
[----:B------:R-:W-:Y:S01]  /*0580*/  IMAD R7, R2, R13, RZ ;  /* 0x0000000d02077224 */ /* 0x000fe200078e02ff */
[----:B------:R-:W-:-:S03]  /*0590*/  IABS R2, R10 ;  /* 0x0000000a00027213 */ /* 0x000fc60000000000 */
[----:B------:R-:W-:-:S04]  /*05a0*/  IMAD.HI.U32 R7, R19, R7, R18 ;  /* 0x0000000713077227 */ /* 0x000fc800078e0012 */
[----:B------:R-:W-:Y:S02]  /*05b0*/  IMAD.MOV R2, RZ, RZ, -R2 ;  /* 0x000000ffff027224 */ /* 0x000fe400078e0a02 */
[----:B------:R-:W-:Y:S02]  /*05c0*/  IMAD.HI.U32 R12, R7, R3, RZ ;  /* 0x00000003070c7227 */ /* 0x000fe400078e00ff */
[----:B------:R-:W2:Y:S02]  /*05d0*/  @!P3 LDC R7, c[0x0][0x2cc] ;  /* 0x0000b300ff07bb82 */ /* 0x000ea40000000800 */
[----:B------:R-:W-:-:S05]  /*05e0*/  IMAD R14, R12, R2, R3 ;  /* 0x000000020c0e7224 */ /* 0x000fca00078e0203 */
[----:B------:R-:W-:Y:S01]  /*05f0*/  ISETP.GT.U32.AND P1, PT, R13, R14, PT ;  /* 0x0000000e0d00720c */ /* 0x000fe20003f24070 */
[----:B------:R-:W3:-:S12]  /*0600*/  @!P3 LDC.64 R2, c[0x0][0x318] ;  /* 0x0000c600ff02bb82 */ /* 0x000ed80000000a00 */
[----:B------:R-:W-:Y:S02]  /*0610*/  @!P1 IMAD.IADD R14, R14, 0x1, -R13 ;  /* 0x000000010e0e9824 */ /* 0x000fe400078e0a0d */
[----:B------:R-:W-:Y:S01]  /*0620*/  @!P1 VIADD R12, R12, 0x1 ;  /* 0x000000010c0c9836 */ /* 0x000fe20000000000 */
[----:B------:R-:W-:Y:S02]  /*0630*/  ISETP.NE.AND P1, PT, R10, RZ, PT ;  /* 0x000000ff0a00720c */ /* 0x000fe40003f25270 */
[----:B------:R-:W-:Y:S02]  /*0640*/  ISETP.GE.U32.AND P4, PT, R14, R13, PT ;  /* 0x0000000d0e00720c */ /* 0x000fe40003f86070 */
[----:B---3--:R-:W-:-:S04]  /*0650*/  @!P3 ISETP.NE.U32.AND P2, PT, R2, RZ, PT ;  /* 0x000000ff0200b20c */ /* 0x008fc80003f45070 */
[----:B------:R-:W-:-:S07]  /*0660*/  @!P3 ISETP.NE.AND.EX P2, PT, R3, RZ, PT, P2 ;  /* 0x000000ff0300b20c */ /* 0x000fce0003f45320 */
[----:B------:R-:W-:Y:S01]  /*0670*/  @P4 VIADD R12, R12, 0x1 ;  /* 0x000000010c0c4836 */ /* 0x000fe20000000000 */
[----:B--2---:R-:W-:-:S03]  /*0680*/  @!P3 SEL R7, R7, RZ, P2 ;  /* 0x000000ff0707b207 */ /* 0x004fc60001000000 */
[----:B------:R-:W-:Y:S01]  /*0690*/  @!P0 IMAD.MOV R12, RZ, RZ, -R12 ;  /* 0x000000ffff0c8224 */ /* 0x000fe200078e0a0c */
[----:B------:R-:W-:Y:S02]  /*06a0*/  @!P1 LOP3.LUT R12, RZ, R10, RZ, 0x33, !PT ;  /* 0x0000000aff0c9212 */ /* 0x000fe400078e33ff */
[----:B-1----:R-:W-:-:S03]  /*06b0*/  @!P3 IADD3 R89, R7, R6, -R11 ;  /* 0x000000060759b210 */ /* 0x002fc60007ffe80b */
[----:B------:R-:W-:Y:S02]  /*06c0*/  IMAD R236, R12, R4, RZ ;  /* 0x000000040cec7224 */ /* 0x000fe400078e02ff */
[----:B------:R-:W-:-:S05]  /*06d0*/  VIADD R3, R89, 0x3f ;  /* 0x0000003f59037836 */ /* 0x000fca0000000000 */
[----:B------:R-:W-:-:S04]  /*06e0*/  SHF.R.S32.HI R2, RZ, 0x1f, R3 ;  /* 0x0000001fff027819 */ /* 0x000fc80000011403 */
[----:B------:R-:W-:-:S04]  /*06f0*/  LEA.HI R2, R2, R3, RZ, 0x6 ;  /* 0x0000000302027211 */ /* 0x000fc800078f30ff */
[----:B------:R-:W-:-:S04]  /*0700*/  SHF.R.S32.HI R165, RZ, 0x6, R2 ;  /* 0x00000006ffa57819 */ /* 0x000fc80000011402 */
[----:B------:R-:W-:-:S04]  /*0710*/  VIADDMNMX R165, R236, R12, R165, PT ;  /* 0x0000000ceca57246 */ /* 0x000fc800038001a5 */
[----:B------:R-:W-:-:S13]  /*0720*/  ISETP.GE.AND P0, PT, R236, R165, PT ;  /* 0x000000a5ec00720c */ /* 0x000fda0003f06270 */
[----:B------:R-:W-:Y:S05]  /*0730*/  @!P0 BRA `(.L_x_5160) ;  /* 0x0000000400908947 */ /* 0x000fea0003800000 */
[----:B------:R-:W1:Y:S01]  /*0740*/  LDC.64 R2, c[0x0][0x2c0] ;  /* 0x0000b000ff027b82 */ /* 0x000e620000000a00 */
[----:B------:R-:W-:Y:S01]  /*0750*/  SHF.R.S32.HI R7, RZ, 0x1f, R86 ;  /* 0x0000001fff077819 */ /* 0x000fe20000011456 */
[----:B------:R-:W-:Y:S01]  /*0760*/  ULDC UR4, c[0x0][0x2dc] ;  /* 0x0000b70000047ab9 */ /* 0x000fe20000000800 */
[----:B------:R-:W-:Y:S01]  /*0770*/  IMAD.IADD R235, R235, 0x1, -R0 ;  /* 0x00000001ebeb7824 */ /* 0x000fe200078e0a00 */
[----:B------:R-:W-:Y:S02]  /*0780*/  LOP3.LUT P6, RZ, R86, 0xf, RZ, 0xc0, !PT ;  /* 0x0000000f56ff7812 */ /* 0x000fe400078cc0ff */
[----:B------:R-:W-:-:S04]  /*0790*/  LEA.HI R6, R7, R86, RZ, 0x4 ;  /* 0x0000005607067211 */ /* 0x000fc800078f20ff */
[----:B------:R-:W-:-:S05]  /*07a0*/  LOP3.LUT R7, R6, 0x3ffffff0, RZ, 0xc0, !PT ;  /* 0x3ffffff006077812 */ /* 0x000fca00078ec0ff */
[----:B------:R-:W-:-:S04]  /*07b0*/  IMAD.IADD R7, R86, 0x1, -R7 ;  /* 0x0000000156077824 */ /* 0x000fc800078e0a07 */
[----:B------:R-:W-:Y:S02]  /*07c0*/  IMAD.SHL.U32 R8, R7, 0x4, RZ ;  /* 0x0000000407087824 */ /* 0x000fe400078e00ff */
[----:B-1----:R-:W-:-:S03]  /*07d0*/  IMAD R2, R4, R2, R239 ;  /* 0x0000000204027224 */ /* 0x002fc600078e02ef */
[----:B------:R-:W-:Y:S01]  /*07e0*/  SHF.R.S32.HI R9, RZ, 0x1f, R8 ;  /* 0x0000001fff097819 */ /* 0x000fe20000011408 */
[----:B------:R-:W-:-:S04]  /*07f0*/  IMAD R2, R2, R5, R30 ;  /* 0x0000000502027224 */ /* 0x000fc800078e021e */
[----:B------:R-:W-:Y:S01]  /*0800*/  IMAD R3, R2, R3, R0 ;  /* 0x0000000302037224 */ /* 0x000fe200078e0200 */
[----:B------:R-:W-:-:S03]  /*0810*/  SHF.R.S32.HI R2, RZ, 0x4, R6 ;  /* 0x00000004ff027819 */ /* 0x000fc60000011406 */
[----:B------:R-:W-:Y:S01]  /*0820*/  IMAD R5, R3, UR4, RZ ;  /* 0x0000000403057c24 */ /* 0x000fe2000f8e02ff */
[C---:B------:R-:W-:Y:S01]  /*0830*/  ISETP.GE.AND P3, PT, R2.reuse, R235, PT ;  /* 0x000000eb0200720c */ /* 0x040fe20003f66270 */
[----:B------:R-:W-:Y:S01]  /*0840*/  IMAD.WIDE R6, R2, 0x100, R8 ;  /* 0x0000010002067825 */ /* 0x000fe200078e0208 */
[----:B------:R-:W-:-:S03]  /*0850*/  ULDC.64 UR4, c[0x0][0x288] ;  /* 0x0000a20000047ab9 */ /* 0x000fc60000000a00 */
[C---:B------:R-:W-:Y:S01]  /*0860*/  VIADD R10, R2.reuse, 0x18 ;  /* 0x00000018020a7836 */ /* 0x040fe20000000000 */
[C---:B------:R-:W-:Y:S01]  /*0870*/  IADD3 R4, P0, R5.reuse, R6, RZ ;  /* 0x0000000605047210 */ /* 0x040fe20007f1e0ff */
[C---:B------:R-:W-:Y:S02]  /*0880*/  VIADD R6, R2.reuse, 0x8 ;  /* 0x0000000802067836 */ /* 0x040fe40000000000 */
[C---:B------:R-:W-:Y:S01]  /*0890*/  VIADD R0, R2.reuse, 0x10 ;  /* 0x0000001002007836 */ /* 0x040fe20000000000 */
[----:B------:R-:W-:Y:S01]  /*08a0*/  LEA.HI.X.SX32 R5, R5, R7, 0x1, P0 ;  /* 0x0000000705057211 */ /* 0x000fe200000f0eff */
[----:B------:R-:W-:Y:S01]  /*08b0*/  VIADD R8, R2, 0x20 ;  /* 0x0000002002087836 */ /* 0x000fe20000000000 */
[----:B------:R-:W-:Y:S02]  /*08c0*/  LEA R12, P0, R4, UR4, 0x2 ;  /* 0x00000004040c7c11 */ /* 0x000fe4000f8010ff */
[-C--:B------:R-:W-:Y:S02]  /*08d0*/  ISETP.GE.AND P2, PT, R6, R235.reuse, PT ;  /* 0x000000eb0600720c */ /* 0x080fe40003f46270 */
[----:B------:R-:W-:Y:S01]  /*08e0*/  LEA.HI.X R13, R4, UR5, R5, 0x2, P0 ;  /* 0x00000005040d7c11 */ /* 0x000fe200080f1405 */
[----:B------:R-:W-:Y:S01]  /*08f0*/  VIADD R4, R2, 0x30 ;  /* 0x0000003002047836 */ /* 0x000fe20000000000 */
[-C--:B------:R-:W-:Y:S01]  /*0900*/  ISETP.GE.AND P0, PT, R10, R235.reuse, PT ;  /* 0x000000eb0a00720c */ /* 0x080fe20003f06270 */
[----:B------:R-:W-:Y:S01]  /*0910*/  ULDC.64 UR4, c[0x0][0x2b8] ;  /* 0x0000ae0000047ab9 */ /* 0x000fe20000000a00 */
[-C--:B------:R-:W-:Y:S01]  /*0920*/  ISETP.GE.AND P1, PT, R0, R235.reuse, PT ;  /* 0x000000eb0000720c */ /* 0x080fe20003f26270 */
[----:B------:R-:W-:Y:S01]  /*0930*/  @!P3 STG.E.128 desc[UR12][R12.64], RZ ;  /* 0x000000ff0c00b986 */ /* 0x000fe2000c101d0c */
[-C--:B------:R-:W-:Y:S01]  /*0940*/  ISETP.GE.OR P5, PT, R6, R235.reuse, P6 ;  /* 0x000000eb0600720c */ /* 0x080fe200037a6670 */
[----:B------:R-:W-:Y:S01]  /*0950*/  VIADD R6, R2, 0x28 ;  /* 0x0000002802067836 */ /* 0x000fe20000000000 */
[----:B------:R-:W-:Y:S01]  /*0960*/  ISETP.GE.OR P4, PT, R0, R235, P6 ;  /* 0x000000eb0000720c */ /* 0x000fe20003786670 */
[----:B------:R-:W-:Y:S01]  /*0970*/  @!P3 STG.E.128 desc[UR12][R12.64+0x100], RZ ;  /* 0x000100ff0c00b986 */ /* 0x000fe2000c101d0c */
[----:B------:R-:W-:Y:S01]  /*0980*/  VIADD R0, R2, 0x38 ;  /* 0x0000003802007836 */ /* 0x000fe20000000000 */
[----:B------:R-:W-:-:S02]  /*0990*/  SHF.R.S32.HI R5, RZ, 0x1f, R3 ;  /* 0x0000001fff057819 */ /* 0x000fc40000011403 */
[----:B------:R-:W-:Y:S04]  /*09a0*/  @!P3 STG.E.128 desc[UR12][R12.64+0x200], RZ ;  /* 0x000200ff0c00b986 */ /* 0x000fe8000c101d0c */
[----:B------:R-:W-:Y:S01]  /*09b0*/  @!P3 STG.E.128 desc[UR12][R12.64+0x300], RZ ;  /* 0x000300ff0c00b986 */ /* 0x000fe2000c101d0c */
[----:B------:R-:W-:-:S03]  /*09c0*/  ISETP.GE.AND P3, PT, R8, R235, PT ;  /* 0x000000eb0800720c */ /* 0x000fc60003f66270 */
[----:B------:R-:W-:Y:S01]  /*09d0*/  @!P0 STG.E.128 desc[UR12][R12.64+0x6000], RZ ;  /* 0x006000ff0c008986 */ /* 0x000fe2000c101d0c */
[----:B------:R-:W-:-:S03]  /*09e0*/  @!P4 IMAD.MOV.U32 R15, RZ, RZ, -0x800000 ;  /* 0xff800000ff0fc424 */ /* 0x000fc600078e00ff */
[----:B------:R-:W-:Y:S04]  /*09f0*/  @!P0 STG.E.128 desc[UR12][R12.64+0x6100], RZ ;  /* 0x006100ff0c008986 */ /* 0x000fe8000c101d0c */
[----:B------:R-:W-:Y:S04]  /*0a00*/  @!P0 STG.E.128 desc[UR12][R12.64+0x6200], RZ ;  /* 0x006200ff0c008986 */ /* 0x000fe8000c101d0c */
[----:B------:R-:W-:Y:S01]  /*0a10*/  @!P0 STG.E.128 desc[UR12][R12.64+0x6300], RZ ;  /* 0x006300ff0c008986 */ /* 0x000fe2000c101d0c */
[----:B------:R-:W-:-:S03]  /*0a20*/  IADD3 R3, P0, R3, R2, RZ ;  /* 0x0000000203037210 */ /* 0x000fc60007f1e0ff */
[----:B------:R-:W-:Y:S01]  /*0a30*/  @!P2 STG.E.128 desc[UR12][R12.64+0x2000], RZ ;  /* 0x002000ff0c00a986 */ /* 0x000fe2000c101d0c */
[----:B------:R-:W-:Y:S02]  /*0a40*/  LEA.HI.X.SX32 R14, R2, R5, 0x1, P0 ;  /* 0x00000005020e7211 */ /* 0x000fe400000f0eff */
[C---:B------:R-:W-:Y:S01]  /*0a50*/  LEA R16, P0, R3.reuse, UR4, 0x2 ;  /* 0x0000000403107c11 */ /* 0x040fe2000f8010ff */
[----:B------:R-:W-:Y:S03]  /*0a60*/  @!P2 STG.E.128 desc[UR12][R12.64+0x2100], RZ ;  /* 0x002100ff0c00a986 */ /* 0x000fe6000c101d0c */
[----:B------:R-:W-:Y:S01]  /*0a70*/  LEA.HI.X R17, R3, UR5, R14, 0x2, P0 ;  /* 0x0000000503117c11 */ /* 0x000fe200080f140e */
[----:B------:R-:W-:Y:S01]  /*0a80*/  @!P2 STG.E.128 desc[UR12][R12.64+0x2200], RZ ;  /* 0x002200ff0c00a986 */ /* 0x000fe2000c101d0c */
[----:B------:R-:W-:Y:S01]  /*0a90*/  @!P5 IMAD.MOV.U32 R3, RZ, RZ, -0x800000 ;  /* 0xff800000ff03d424 */ /* 0x000fe200078e00ff */
[----:B------:R-:W-:-:S02]  /*0aa0*/  ISETP.GE.OR P0, PT, R4, R235, P6 ;  /* 0x000000eb0400720c */ /* 0x000fc40003706670 */
[----:B------:R-:W-:Y:S01]  /*0ab0*/  @!P2 STG.E.128 desc[UR12][R12.64+0x2300], RZ ;  /* 0x002300ff0c00a986 */ /* 0x000fe2000c101d0c */
[----:B------:R-:W-:-:S03]  /*0ac0*/  ISETP.GE.AND P2, PT, R6, R235, PT ;  /* 0x000000eb0600720c */ /* 0x000fc60003f46270 */
[----:B------:R-:W-:Y:S04]  /*0ad0*/  @!P1 STG.E.128 desc[UR12][R12.64+0x4000], RZ ;  /* 0x004000ff0c009986 */ /* 0x000fe8000c101d0c */
[----:B------:R-:W-:Y:S03]  /*0ae0*/  @!P1 STG.E.128 desc[UR12][R12.64+0x4100], RZ ;  /* 0x004100ff0c009986 */ /* 0x000fe6000c101d0c */
[----:B------:R-:W-:Y:S01]  /*0af0*/  @!P0 IMAD.MOV.U32 R5, RZ, RZ, -0x800000 ;  /* 0xff800000ff058424 */ /* 0x000fe200078e00ff */
[----:B------:R-:W-:Y:S04]  /*0b00*/  @!P1 STG.E.128 desc[UR12][R12.64+0x4200], RZ ;  /* 0x004200ff0c009986 */ /* 0x000fe8000c101d0c */
[----:B------:R-:W-:Y:S01]  /*0b10*/  @!P1 STG.E.128 desc[UR12][R12.64+0x4300], RZ ;  /* 0x004300ff0c009986 */ /* 0x000fe2000c101d0c */
[----:B------:R-:W-:-:S03]  /*0b20*/  ISETP.GE.AND P1, PT, R4, R235, PT ;  /* 0x000000eb0400720c */ /* 0x000fc60003f26270 */
[----:B------:R-:W-:Y:S04]  /*0b30*/  @!P3 STG.E.128 desc[UR12][R12.64+0x8000], RZ ;  /* 0x008000ff0c00b986 */ /* 0x000fe8000c101d0c */
[----:B------:R-:W-:Y:S04]  /*0b40*/  @!P3 STG.E.128 desc[UR12][R12.64+0x8100], RZ ;  /* 0x008100ff0c00b986 */ /* 0x000fe8000c101d0c */
[----:B------:R-:W-:Y:S04]  /*0b50*/  @!P3 STG.E.128 desc[UR12][R12.64+0x8200], RZ ;  /* 0x008200ff0c00b986 */ /* 0x000fe8000c101d0c */
[----:B------:R-:W-:Y:S01]  /*0b60*/  @!P3 STG.E.128 desc[UR12][R12.64+0x8300], RZ ;  /* 0x008300ff0c00b986 */ /* 0x000fe2000c101d0c */
[----:B------:R-:W-:-:S03]  /*0b70*/  ISETP.GE.AND P3, PT, R0, R235, PT ;  /* 0x000000eb0000720c */ /* 0x000fc60003f66270 */
[----:B------:R-:W-:Y:S04]  /*0b80*/  @!P2 STG.E.128 desc[UR12][R12.64+0xa000], RZ ;  /* 0x00a000ff0c00a986 */ /* 0x000fe8000c101d0c */
[----:B------:R-:W-:Y:S04]  /*0b90*/  @!P2 STG.E.128 desc[UR12][R12.64+0xa100], RZ ;  /* 0x00a100ff0c00a986 */ /* 0x000fe8000c101d0c */
[----:B------:R-:W-:Y:S04]  /*0ba0*/  @!P2 STG.E.128 desc[UR12][R12.64+0xa200], RZ ;  /* 0x00a200ff0c00a986 */ /* 0x000fe8000c101d0c */
[----:B------:R-:W-:Y:S01]  /*0bb0*/  @!P2 STG.E.128 desc[UR12][R12.64+0xa300], RZ ;  /* 0x00a300ff0c00a986 */ /* 0x000fe2000c101d0c */
[----:B------:R-:W-:-:S03]  /*0bc0*/  ISETP.GE.OR P2, PT, R10, R235, P6 ;  /* 0x000000eb0a00720c */ /* 0x000fc60003746670 */
[----:B------:R-:W-:Y:S04]  /*0bd0*/  @!P1 STG.E.128 desc[UR12][R12.64+0xc000], RZ ;  /* 0x00c000ff0c009986 */ /* 0x000fe8000c101d0c */
[----:B------:R-:W-:Y:S04]  /*0be0*/  @!P1 STG.E.128 desc[UR12][R12.64+0xc100], RZ ;  /* 0x00c100ff0c009986 */ /* 0x000fe8000c101d0c */
[----:B------:R-:W-:Y:S02]  /*0bf0*/  @!P1 STG.E.128 desc[UR12][R12.64+0xc200], RZ ;  /* 0x00c200ff0c009986 */ /* 0x000fe4000c101d0c */
[----:B------:R-:W-:-:S02]  /*0c00*/  @!P2 IMAD.MOV.U32 R11, RZ, RZ, -0x800000 ;  /* 0xff800000ff0ba424 */ /* 0x000fc400078e00ff */
[----:B------:R-:W-:Y:S01]  /*0c10*/  @!P1 STG.E.128 desc[UR12][R12.64+0xc300], RZ ;  /* 0x00c300ff0c009986 */ /* 0x000fe2000c101d0c */
[----:B------:R-:W-:-:S03]  /*0c20*/  ISETP.GE.OR P1, PT, R8, R235, P6 ;  /* 0x000000eb0800720c */ /* 0x000fc60003726670 */
[----:B------:R-:W-:Y:S04]  /*0c30*/  @!P3 STG.E.128 desc[UR12][R12.64+0xe000], RZ ;  /* 0x00e000ff0c00b986 */ /* 0x000fe8000c101d0c */
[----:B------:R-:W-:Y:S04]  /*0c40*/  @!P3 STG.E.128 desc[UR12][R12.64+0xe100], RZ ;  /* 0x00e100ff0c00b986 */ /* 0x000fe8000c101d0c */
[----:B------:R-:W-:Y:S02]  /*0c50*/  @!P3 STG.E.128 desc[UR12][R12.64+0xe200], RZ ;  /* 0x00e200ff0c00b986 */ /* 0x000fe4000c101d0c */
[----:B------:R-:W-:-:S02]  /*0c60*/  @!P1 IMAD.MOV.U32 R9, RZ, RZ, -0x800000 ;  /* 0xff800000ff099424 */ /* 0x000fc400078e00ff */
[----:B------:R1:W-:Y:S01]  /*0c70*/  @!P3 STG.E.128 desc[UR12][R12.64+0xe300], RZ ;  /* 0x00e300ff0c00b986 */ /* 0x0003e2000c101d0c */
[----:B------:R-:W-:-:S03]  /*0c80*/  ISETP.GE.OR P3, PT, R6, R235, P6 ;  /* 0x000000eb0600720c */ /* 0x000fc60003766670 */
[----:B------:R2:W-:Y:S01]  /*0c90*/  @!P5 STG.E desc[UR12][R16.64+0x20], R3 ;  /* 0x000020031000d986 */ /* 0x0005e2000c10190c */
[-C--:B------:R-:W-:Y:S02]  /*0ca0*/  ISETP.GE.OR P5, PT, R2, R235.reuse, P6 ;  /* 0x000000eb0200720c */ /* 0x080fe400037a6670 */
[----:B------:R-:W-:Y:S01]  /*0cb0*/  ISETP.GE.OR P6, PT, R0, R235, P6 ;  /* 0x000000eb0000720c */ /* 0x000fe200037c6670 */
[----:B------:R2:W-:Y:S04]  /*0cc0*/  @!P4 STG.E desc[UR12][R16.64+0x40], R15 ;  /* 0x0000400f1000c986 */ /* 0x0005e8000c10190c */
[----:B------:R2:W-:Y:S02]  /*0cd0*/  @!P2 STG.E desc[UR12][R16.64+0x60], R11 ;  /* 0x0000600b1000a986 */ /* 0x0005e4000c10190c */
[----:B------:R-:W-:-:S02]  /*0ce0*/  @!P3 IMAD.MOV.U32 R7, RZ, RZ, -0x800000 ;  /* 0xff800000ff07b424 */ /* 0x000fc400078e00ff */
[----:B------:R2:W-:Y:S04]  /*0cf0*/  @!P1 STG.E desc[UR12][R16.64+0x80], R9 ;  /* 0x0000800910009986 */ /* 0x0005e8000c10190c */
[----:B------:R2:W-:Y:S04]  /*0d00*/  @!P3 STG.E desc[UR12][R16.64+0xa0], R7 ;  /* 0x0000a0071000b986 */ /* 0x0005e8000c10190c */
[----:B------:R2:W-:Y:S01]  /*0d10*/  @!P0 STG.E desc[UR12][R16.64+0xc0], R5 ;  /* 0x0000c00510008986 */ /* 0x0005e2000c10190c */
[----:B-1----:R-:W-:-:S05]  /*0d20*/  @!P5 IMAD.MOV.U32 R13, RZ, RZ, -0x800000 ;  /* 0xff800000ff0dd424 */ /* 0x002fca00078e00ff */
[----:B------:R2:W-:Y:S01]  /*0d30*/  @!P5 STG.E desc[UR12][R16.64], R13 ;  /* 0x0000000d1000d986 */ /* 0x0005e2000c10190c */
[----:B------:R-:W-:Y:S05]  /*0d40*/  @P6 EXIT ;  /* 0x000000000000694d */ /* 0x000fea0003800000 */
[----:B--2---:R-:W-:-:S05]  /*0d50*/  MOV R3, 0xff800000 ;  /* 0xff80000000037802 */ /* 0x004fca0000000f00 */
[----:B------:R-:W-:Y:S01]  /*0d60*/  STG.E desc[UR12][R16.64+0xe0], R3 ;  /* 0x0000e00310007986 */ /* 0x000fe2000c10190c */
[----:B------:R-:W-:Y:S05]  /*0d70*/  EXIT ;  /* 0x000000000000794d */ /* 0x000fea0003800000 */
.L_x_5160:
[----:B------:R-:W1:Y:S01]  /*0d80*/  LDC.64 R2, c[0x0][0x368] ;  /* 0x0000da00ff027b82 */ /* 0x000e620000000a00 */
[----:B------:R-:W-:Y:S01]  /*0d90*/  ULDC.64 UR4, c[0x0][0x370] ;  /* 0x0000dc0000047ab9 */ /* 0x000fe20000000a00 */
[----:B------:R-:W-:Y:S01]  /*0da0*/  IMAD.MOV.U32 R10, RZ, RZ, R239 ;  /* 0x000000ffff0a7224 */ /* 0x000fe200078e00ef */
[----:B-1----:R-:W-:-:S04]  /*0db0*/  ISETP.NE.U32.AND P0, PT, R2, RZ, PT ;  /* 0x000000ff0200720c */ /* 0x002fc80003f05070 */
[----:B------:R-:W-:Y:S02]  /*0dc0*/  ISETP.NE.AND.EX P0, PT, R3, RZ, PT, P0 ;  /* 0x000000ff0300720c */ /* 0x000fe40003f05300 */
[----:B------:R-:W-:-:S11]  /*0dd0*/  ISETP.NE.U32.AND P1, PT, RZ, UR4, PT ;  /* 0x00000004ff007c0c */ /* 0x000fd6000bf25070 */
[----:B------:R-:W1:Y:S01]  /*0de0*/  @P0 LDC.64 R2, c[0x0][0x368] ;  /* 0x0000da00ff020b82 */ /* 0x000e620000000a00 */
[----:B------:R-:W-:Y:S02]  /*0df0*/  ISETP.NE.AND.EX P1, PT, RZ, UR5, PT, P1 ;  /* 0x00000005ff007c0c */ /* 0x000fe4000bf25310 */
[----:B------:R-:W-:Y:S01]  /*0e00*/  CS2R R240, SRZ ;  /* 0x0000000000f07805 */ /* 0x000fe2000001ff00 */
[----:B-1----:R-:W-:-:S05]  /*0e10*/  @P0 IMAD.WIDE R2, R239, 0x4, R2 ;  /* 0x00000004ef020825 */ /* 0x002fca00078e0202 */
[----:B------:R1:W5:Y:S01]  /*0e20*/  @P0 LDG.E R10, desc[UR12][R2.64] ;  /* 0x0000000c020a0981 */ /* 0x000362000c1e1900 */
[----:B------:R-:W-:-:S04]  /*0e30*/  PLOP3.LUT P0, PT, PT, PT, PT, 0x8, 0x0 ;  /* 0x000000000000781c */ /* 0x000fc80003f0e170 */
[----:B------:R-:W-:Y:S09]  /*0e40*/  @!P1 BRA `(.L_x_5161) ;  /* 0x00000000002c9947 */ /* 0x000ff20003800000 */
        /* <DEDUP_REMOVED lines=11> */
.L_x_5161:
[----:B------:R-:W-:Y:S05]  /*0f00*/  @!P0 BRA `(.L_x_5162) ;  /* 0x0000000400388947 */ /* 0x000fea0003800000 */
[----:B------:R-:W2:Y:S01]  /*0f10*/  LDC R8, c[0x0][0x380] ;  /* 0x0000e000ff087b82 */ /* 0x000ea20000000800 */
        /* <DEDUP_REMOVED lines=29> */
[----:B------:R3:W4:Y:S01]  /*10f0*/  LDG.E R4, desc[UR12][R14.64] ;  /* 0x0000000c0e047981 */ /* 0x000722000c1e1900 */
        /* <DEDUP_REMOVED lines=13> */
[----:B---3--:R-:W-:-:S05]  /*11d0*/  IMAD.HI.U32 R14, R12, R5, RZ ;  /* 0x000000050c0e7227 */ /* 0x008fca00078e00ff */
        /* <DEDUP_REMOVED lines=12> */
[----:B------:R-:W-:Y:S02]  /*12a0*/  @!P2 LOP3.LUT R14, RZ, R7, RZ, 0x33, !PT ;  /* 0x00000007ff0ea212 */ /* 0x000fe400078e33ff */
[----:B----4-:R-:W-:Y:S01]  /*12b0*/  SHF.R.S32.HI R5, RZ, 0x1f, R4 ;  /* 0x0000001fff057819 */ /* 0x010fe20000011404 */
[----:B-----5:R-:W-:-:S04]  /*12c0*/  IMAD.WIDE.U32 R10, R4, UR4, RZ ;  /* 0x00000004040a7c25 */ /* 0x020fc8000f8e00ff */
[C---:B------:R-:W-:Y:S02]  /*12d0*/  IMAD R13, R5.reuse, UR4, RZ ;  /* 0x00000004050d7c24 */ /* 0x040fe4000f8e02ff */
[----:B--2---:R-:W-:Y:S02]  /*12e0*/  IMAD R5, R5, R2, RZ ;  /* 0x0000000205057224 */ /* 0x004fe400078e02ff */
[C---:B------:R-:W-:Y:S01]  /*12f0*/  IMAD R6, R4.reuse, UR5, R13 ;  /* 0x0000000504067c24 */ /* 0x040fe2000f8e020d */
[----:B------:R-:W-:Y:S01]  /*1300*/  SHF.R.S32.HI R13, RZ, 0x1f, R14 ;  /* 0x0000001fff0d7819 */ /* 0x000fe2000001140e */
[----:B------:R-:W-:Y:S01]  /*1310*/  ULDC.64 UR4, c[0x0][0x260] ;  /* 0x0000980000047ab9 */ /* 0x000fe20000000a00 */
[----:B------:R-:W-:Y:S02]  /*1320*/  IMAD R3, R4, R3, R5 ;  /* 0x0000000304037224 */ /* 0x000fe400078e0205 */
[----:B------:R-:W-:Y:S01]  /*1330*/  IADD3 R11, R11, R6, RZ ;  /* 0x000000060b0b7210 */ /* 0x000fe20007ffe0ff */
[----:B-1----:R-:W-:-:S02]  /*1340*/  IMAD R6, R23, R80, RZ ;  /* 0x0000005017067224 */ /* 0x002fc400078e02ff */
[----:B------:R-:W-:Y:S02]  /*1350*/  IMAD R7, R13, UR4, RZ ;  /* 0x000000040d077c24 */ /* 0x000fe4000f8e02ff */
[C---:B------:R-:W-:Y:S02]  /*1360*/  IMAD R6, R27.reuse, R81, R6 ;  /* 0x000000511b067224 */ /* 0x040fe400078e0206 */
[----:B------:R-:W-:-:S04]  /*1370*/  IMAD.WIDE.U32 R10, R27, R80, R10 ;  /* 0x000000501b0a7225 */ /* 0x000fc800078e000a */
[----:B------:R-:W-:Y:S02]  /*1380*/  IMAD.IADD R11, R11, 0x1, R6 ;  /* 0x000000010b0b7824 */ /* 0x000fe400078e0206 */
[----:B------:R-:W-:-:S04]  /*1390*/  IMAD.WIDE.U32 R18, R4, R2, RZ ;  /* 0x0000000204127225 */ /* 0x000fc800078e00ff */
[C---:B------:R-:W-:Y:S01]  /*13a0*/  IMAD R7, R14.reuse, UR5, R7 ;  /* 0x000000050e077c24 */ /* 0x040fe2000f8e0207 */
[----:B------:R-:W-:Y:S01]  /*13b0*/  IADD3 R8, R19, R3, RZ ;  /* 0x0000000313087210 */ /* 0x000fe20007ffe0ff */
[----:B------:R-:W-:-:S05]  /*13c0*/  IMAD.WIDE.U32 R82, R14, UR4, R10 ;  /* 0x000000040e527c25 */ /* 0x000fca000f8e000a */
[----:B------:R-:W-:Y:S01]  /*13d0*/  IADD3 R4, R83, R7, RZ ;  /* 0x0000000753047210 */ /* 0x000fe20007ffe0ff */
[----:B------:R-:W-:Y:S06]  /*13e0*/  BRA `(.L_x_5163) ;  /* 0x0000000400307947 */ /* 0x000fec0003800000 */
.L_x_5162:
        /* <DEDUP_REMOVED lines=37> */
[----:B------:R-:W-:Y:S02]  /*1640*/  SHF.R.S32.HI R15, RZ, 0x1f, R11 ;  /* 0x0000001fff0f7819 */ /* 0x000fe4000001140b */
[----:B-----5:R-:W-:-:S05]  /*1650*/  SHF.R.S32.HI R17, RZ, 0x1f, R10 ;  /* 0x0000001fff117819 */ /* 0x020fca000001140a */
[----:B------:R-:W4:Y:S01]  /*1660*/  LDC.64 R6, c[0x0][0x230] ;  /* 0x00008c00ff067b82 */ /* 0x000f220000000a00 */
[-C--:B---3--:R-:W-:Y:S02]  /*1670*/  IMAD R12, R15, R80.reuse, RZ ;  /* 0x000000500f0c7224 */ /* 0x088fe400078e02ff */
        /* <DEDUP_REMOVED lines=8> */
.L_x_5164:
[----:B------:R-:W-:Y:S01]  /*1700*/  @!P1 LOP3.LUT R14, RZ, R13, RZ, 0x33, !PT ;  /* 0x0000000dff0e9212 */ /* 0x000fe200078e33ff */
[----:B------:R-:W-:Y:S01]  /*1710*/  IMAD R6, R23, R80, RZ ;  /* 0x0000005017067224 */ /* 0x000fe200078e02ff */
[----:B------:R-:W-:Y:S02]  /*1720*/  MOV R13, R7 ;  /* 0x00000007000d7202 */ /* 0x000fe40000000f00 */
[----:B------:R-:W-:Y:S01]  /*1730*/  @P4 IADD3 R8, R11, R8, RZ ;  /* 0x000000080b084210 */ /* 0x000fe20007ffe0ff */
[-C--:B------:R-:W-:Y:S02]  /*1740*/  IMAD R7, R81, R27.reuse, R6 ;  /* 0x0000001b51077224 */ /* 0x080fe400078e0206 */
[----:B------:R-:W-:Y:S01]  /*1750*/  IMAD.WIDE.U32 R16, R80, R27, R12 ;  /* 0x0000001b50107225 */ /* 0x000fe200078e000c */
[----:B------:R-:W-:-:S03]  /*1760*/  SHF.R.S32.HI R13, RZ, 0x1f, R14 ;  /* 0x0000001fff0d7819 */ /* 0x000fc6000001140e */
[----:B-1----:R-:W-:Y:S01]  /*1770*/  @P4 IMAD.WIDE.U32 R18, R8, R4, RZ ;  /* 0x0000000408124225 */ /* 0x002fe200078e00ff */
[----:B------:R-:W-:-:S03]  /*1780*/  IADD3 R17, R17, R7, RZ ;  /* 0x0000000711117210 */ /* 0x000fc60007ffe0ff */
[-C--:B--2---:R-:W-:Y:S02]  /*1790*/  IMAD R6, R13, R2.reuse, RZ ;  /* 0x000000020d067224 */ /* 0x084fe400078e02ff */
        /* <DEDUP_REMOVED lines=16> */
[----:B------:R-:W-:-:S07]  /*18a0*/  IADD3 R8, R19, R3, RZ ;  /* 0x0000000313087210 */ /* 0x000fce0007ffe0ff */
.L_x_5163:
[----:B------:R-:W-:Y:S01]  /*18b0*/  ISETP.NE.AND P5, PT, R9, -0x1, PT ;  /* 0xffffffff0900780c */ /* 0x000fe20003fa5270 */
[----:B------:R-:W-:Y:S01]  /*18c0*/  IMAD.IADD R235, R235, 0x1, -R0 ;  /* 0x00000001ebeb7824 */ /* 0x000fe200078e0a00 */
[----:B------:R-:W-:Y:S01]  /*18d0*/  SHF.R.S32.HI R5, RZ, 0x1f, R86 ;  /* 0x0000001fff057819 */ /* 0x000fe20000011456 */
[----:B------:R-:W-:Y:S01]  /*18e0*/  ULDC.64 UR4, c[0x0][0x258] ;  /* 0x0000960000047ab9 */ /* 0x000fe20000000a00 */
[----:B------:R-:W1:Y:S01]  /*18f0*/  S2UR UR6, SR_CgaCtaId ;  /* 0x00000000000679c3 */ /* 0x000e620000008800 */
[----:B------:R-:W-:Y:S01]  /*1900*/  VIADD R167, R165, 0xffffffff ;  /* 0xffffffffa5a77836 */ /* 0x000fe20000000000 */
[----:B-----5:R-:W-:-:S04]  /*1910*/  LEA.HI R10, R5, R86, RZ, 0x3 ;  /* 0x00000056050a7211 */ /* 0x020fc800078f18ff */
[----:B------:R-:W-:-:S03]  /*1920*/  SHF.R.S32.HI R24, RZ, 0x3, R10 ;  /* 0x00000003ff187819 */ /* 0x000fc6000001140a */
[----:B------:R-:W2:Y:S01]  /*1930*/  @P5 LDC.64 R6, c[0x0][0x240] ;  /* 0x00009000ff065b82 */ /* 0x000ea20000000a00 */
[----:B------:R-:W-:Y:S01]  /*1940*/  @!P5 SHF.R.S32.HI R11, RZ, 0x1f, R239 ;  /* 0x0000001fff0bd819 */ /* 0x000fe200000114ef */
[C---:B------:R-:W-:Y:S01]  /*1950*/  VIADD R22, R24.reuse, 0x10 ;  /* 0x0000001018167836 */ /* 0x040fe20000000000 */
[CC--:B------:R-:W-:Y:S01]  /*1960*/  ISETP.GE.AND P6, PT, R24.reuse, R235.reuse, PT ;  /* 0x000000eb1800720c */ /* 0x0c0fe20003fc6270 */
[C---:B------:R-:W-:Y:S01]  /*1970*/  VIADD R20, R24.reuse, 0x20 ;  /* 0x0000002018147836 */ /* 0x040fe20000000000 */
[--C-:B------:R-:W-:Y:S01]  /*1980*/  SHF.R.S32.HI R25, RZ, 0x1f, R24.reuse ;  /* 0x0000001fff197819 */ /* 0x100fe20000011418 */
[----:B------:R-:W-:Y:S01]  /*1990*/  VIADD R16, R24, 0x30 ;  /* 0x0000003018107836 */ /* 0x000fe20000000000 */
[-C--:B------:R-:W-:Y:S01]  /*19a0*/  ISETP.GE.AND P3, PT, R22, R235.reuse, PT ;  /* 0x000000eb1600720c */ /* 0x080fe20003f66270 */
[----:B------:R-:W3:Y:S01]  /*19b0*/  @!P5 LDC.64 R2, c[0x0][0x228] ;  /* 0x00008a00ff02db82 */ /* 0x000ee20000000a00 */
[-C--:B------:R-:W-:Y:S01]  /*19c0*/  ISETP.GE.AND P2, PT, R20, R235.reuse, PT ;  /* 0x000000eb1400720c */ /* 0x080fe20003f46270 */
[----:B------:R-:W-:Y:S01]  /*19d0*/  IMAD.SHL.U32 R12, R24, 0x40, RZ ;  /* 0x00000040180c7824 */ /* 0x000fe200078e00ff */
[----:B------:R-:W-:Y:S01]  /*19e0*/  ISETP.GE.AND P4, PT, R16, R235, PT ;  /* 0x000000eb1000720c */ /* 0x000fe20003f86270 */
[----:B------:R-:W-:-:S03]  /*19f0*/  IMAD.WIDE R36, R37, 0x40, R24 ;  /* 0x0000004025247825 */ /* 0x000fc600078e0218 */
[----:B------:R-:W-:Y:S01]  /*1a00*/  LOP3.LUT R12, R12, 0x1c0, RZ, 0xc0, !PT ;  /* 0x000001c00c0c7812 */ /* 0x000fe200078ec0ff */
[----:B------:R-:W-:-:S04]  /*1a10*/  IMAD R85, R25, R80, RZ ;  /* 0x0000005019557224 */ /* 0x000fc800078e02ff */
[----:B------:R-:W4:Y:S01]  /*1a20*/  @!P3 S2R R29, SR_CgaCtaId ;  /* 0x00000000001db919 */ /* 0x000f220000008800 */
[----:B------:R-:W-:Y:S02]  /*1a30*/  IMAD R85, R24, R81, R85 ;  /* 0x0000005118557224 */ /* 0x000fe400078e0255 */
[C---:B--2---:R-:W-:Y:S01]  /*1a40*/  @P5 IMAD.WIDE.U32 R34, R9.reuse, R6, RZ ;  /* 0x0000000609225225 */ /* 0x044fe200078e00ff */
[----:B------:R-:W2:Y:S03]  /*1a50*/  @!P2 S2R R21, SR_CgaCtaId ;  /* 0x000000000015a919 */ /* 0x000ea60000008800 */
[----:B------:R-:W-:Y:S01]  /*1a60*/  @P5 IMAD R7, R9, R7, R35 ;  /* 0x0000000709075224 */ /* 0x000fe200078e0223 */
[----:B------:R-:W-:Y:S01]  /*1a70*/  LOP3.LUT R9, R10, 0xfffffff8, RZ, 0xc0, !PT ;  /* 0xfffffff80a097812 */ /* 0x000fe200078ec0ff */
[----:B------:R-:W1:Y:S01]  /*1a80*/  @!P4 S2R R15, SR_CgaCtaId ;  /* 0x00000000000fc919 */ /* 0x000e620000008800 */
[----:B---3--:R-:W-:-:S03]  /*1a90*/  @!P5 IMAD R6, R11, R2, RZ ;  /* 0x000000020b06d224 */ /* 0x008fc600078e02ff */
[----:B------:R-:W-:Y:S01]  /*1aa0*/  IMAD.IADD R0, R86, 0x1, -R9 ;  /* 0x0000000156007824 */ /* 0x000fe200078e0a09 */
[----:B------:R-:W3:Y:S01]  /*1ab0*/  @!P6 LDC.64 R10, c[0x0][0x240] ;  /* 0x00009000ff0aeb82 */ /* 0x000ee20000000a00 */
[C---:B------:R-:W-:Y:S02]  /*1ac0*/  @!P5 IMAD R3, R239.reuse, R3, R6 ;  /* 0x00000003ef03d224 */ /* 0x040fe400078e0206 */
[----:B------:R-:W-:Y:S02]  /*1ad0*/  IMAD.SHL.U32 R35, R0, 0x8, RZ ;  /* 0x0000000800237824 */ /* 0x000fe400078e00ff */
[----:B------:R-:W-:Y:S01]  /*1ae0*/  @!P5 IMAD.WIDE.U32 R32, R239, R2, RZ ;  /* 0x00000002ef20d225 */ /* 0x000fe200078e00ff */
[----:B------:R-:W-:Y:S02]  /*1af0*/  @!P3 MOV R2, 0x400 ;  /* 0x000004000002b802 */ /* 0x000fe40000000f00 */
[----:B------:R-:W-:Y:S01]  /*1b00*/  IADD3 R18, P1, R35, R18, RZ ;  /* 0x0000001223127210 */ /* 0x000fe20007f3e0ff */
[----:B------:R-:W-:Y:S01]  /*1b10*/  @!P5 IMAD.IADD R7, R33, 0x1, R3 ;  /* 0x000000012107d824 */ /* 0x000fe200078e0203 */
[----:B------:R-:W-:Y:S01]  /*1b20*/  SHF.R.S32.HI R3, RZ, 0x1f, R35 ;  /* 0x0000001fff037819 */ /* 0x000fe20000011423 */
[----:B------:R-:W-:Y:S01]  /*1b30*/  @!P5 IMAD.MOV.U32 R34, RZ, RZ, R32 ;  /* 0x000000ffff22d224 */ /* 0x000fe200078e0020 */
[----:B------:R-:W-:-:S02]  /*1b40*/  IADD3 R82, P5, R35, R82, RZ ;  /* 0x0000005223527210 */ /* 0x000fc40007fbe0ff */
[----:B------:R-:W-:Y:S01]  /*1b50*/  LOP3.LUT R9, R12, 0x38, R35, 0xf8, !PT ;  /* 0x000000380c097812 */ /* 0x000fe200078ef823 */
[----:B------:R-:W-:Y:S01]  /*1b60*/  IMAD.X R19, R3, 0x1, R8, P1 ;  /* 0x0000000103137824 */ /* 0x000fe200008e0608 */
[----:B------:R-:W-:Y:S01]  /*1b70*/  IADD3 R34, P1, R35, R34, RZ ;  /* 0x0000002223227210 */ /* 0x000fe20007f3e0ff */
[----:B------:R-:W-:Y:S01]  /*1b80*/  IMAD.X R83, R3, 0x1, R4, P5 ;  /* 0x0000000103537824 */ /* 0x000fe200028e0604 */
[----:B------:R-:W-:Y:S02]  /*1b90*/  SHF.R.U32.HI R12, RZ, 0x3, R12 ;  /* 0x00000003ff0c7819 */ /* 0x000fe4000001160c */
[----:B----4-:R-:W-:Y:S01]  /*1ba0*/  @!P3 LEA R29, R29, R2, 0x18 ;  /* 0x000000021d1db211 */ /* 0x010fe200078ec0ff */
[----:B------:R-:W-:Y:S01]  /*1bb0*/  IMAD.X R35, R3, 0x1, R7, P1 ;  /* 0x0000000103237824 */ /* 0x000fe200008e0607 */
[----:B------:R-:W-:Y:S01]  /*1bc0*/  LEA.HI R3, R5, R86, RZ, 0x6 ;  /* 0x0000005605037211 */ /* 0x000fe200078f30ff */
[----:B------:R-:W4:Y:S01]  /*1bd0*/  @!P3 LDC.64 R6, c[0x0][0x240] ;  /* 0x00009000ff06bb82 */ /* 0x000f220000000a00 */
[----:B------:R-:W-:Y:S01]  /*1be0*/  @!P2 MOV R2, 0x400 ;  /* 0x000004000002a802 */ /* 0x000fe20000000f00 */
[----:B------:R-:W-:Y:S01]  /*1bf0*/  IMAD.WIDE.U32 R82, R24, R80, R82 ;  /* 0x0000005018527225 */ /* 0x000fe200078e0052 */
[----:B------:R-:W-:-:S02]  /*1c00*/  LOP3.LUT R12, R9, R12, RZ, 0x3c, !PT ;  /* 0x0000000c090c7212 */ /* 0x000fc400078e3cff */
[----:B------:R-:W-:Y:S01]  /*1c10*/  SHF.R.S32.HI R33, RZ, 0x1f, R30 ;  /* 0x0000001fff217819 */ /* 0x000fe2000001141e */
[----:B------:R-:W-:Y:S01]  /*1c20*/  IMAD.SHL.U32 R3, R3, 0x8, RZ ;  /* 0x0000000803037824 */ /* 0x000fe200078e00ff */
[----:B--2---:R-:W-:Y:S01]  /*1c30*/  @!P2 LEA R21, R21, R2, 0x18 ;  /* 0x000000021515a211 */ /* 0x004fe200078ec0ff */
[----:B------:R-:W2:Y:S01]  /*1c40*/  @!P6 LDC.64 R8, c[0x0][0x210] ;  /* 0x00008400ff08eb82 */ /* 0x000ea20000000a00 */
[----:B------:R-:W-:Y:S01]  /*1c50*/  @!P4 MOV R2, 0x400 ;  /* 0x000004000002c802 */ /* 0x000fe20000000f00 */
[----:B------:R-:W-:Y:S01]  /*1c60*/  IMAD R33, R33, UR4, RZ ;  /* 0x0000000421217c24 */ /* 0x000fe2000f8e02ff */
[----:B------:R-:W-:Y:S01]  /*1c70*/  LOP3.LUT R12, R12, 0xfffffe00, R3, 0xf8, !PT ;  /* 0xfffffe000c0c7812 */ /* 0x000fe200078ef803 */
[----:B------:R-:W-:Y:S01]  /*1c80*/  IMAD.IADD R85, R83, 0x1, R85 ;  /* 0x0000000153557824 */ /* 0x000fe200078e0255 */
[----:B-1----:R-:W-:Y:S01]  /*1c90*/  @!P4 LEA R15, R15, R2, 0x18 ;  /* 0x000000020f0fc211 */ /* 0x002fe200078ec0ff */
[----:B------:R-:W-:Y:S01]  /*1ca0*/  IMAD R33, R30, UR5, R33 ;  /* 0x000000051e217c24 */ /* 0x000fe2000f8e0221 */
[----:B------:R-:W-:Y:S01]  /*1cb0*/  @!P3 IADD3 R4, P1, R36, 0x10, RZ ;  /* 0x000000102404b810 */ /* 0x000fe20007f3e0ff */
[----:B------:R-:W1:Y:S01]  /*1cc0*/  @!P2 LDC.64 R2, c[0x0][0x240] ;  /* 0x00009000ff02ab82 */ /* 0x000e620000000a00 */
[----:B------:R-:W-:Y:S01]  /*1cd0*/  IMAD.WIDE.U32 R30, R30, UR4, R34 ;  /* 0x000000041e1e7c25 */ /* 0x000fe2000f8e0022 */
[----:B------:R-:W-:Y:S01]  /*1ce0*/  @!P2 IADD3 R28, P5, R36, 0x20, RZ ;  /* 0x00000020241ca810 */ /* 0x000fe20007fbe0ff */
[----:B------:R-:W-:-:S02]  /*1cf0*/  UMOV UR4, 0x400 ;  /* 0x0000040000047882 */ /* 0x000fc40000000000 */
[-C--:B---3--:R-:W-:Y:S01]  /*1d00*/  @!P6 IMAD R34, R37, R10.reuse, RZ ;  /* 0x0000000a2522e224 */ /* 0x088fe200078e02ff */
[----:B------:R-:W-:Y:S01]  /*1d10*/  ULEA UR4, UR6, UR4, 0x18 ;  /* 0x0000000406047291 */ /* 0x000fe2000f8ec03f */
[----:B------:R-:W-:Y:S02]  /*1d20*/  IMAD.IADD R33, R31, 0x1, R33 ;  /* 0x000000011f217824 */ /* 0x000fe400078e0221 */
[----:B------:R-:W-:Y:S01]  /*1d30*/  @!P6 IMAD.MOV.U32 R32, RZ, RZ, R30 ;  /* 0x000000ffff20e224 */ /* 0x000fe200078e001e */
[----:B------:R-:W-:Y:S01]  /*1d40*/  ULDC.64 UR6, c[0x0][0x268] ;  /* 0x00009a0000067ab9 */ /* 0x000fe20000000a00 */
[----:B------:R-:W-:Y:S01]  /*1d50*/  @!P6 IMAD R34, R36, R11, R34 ;  /* 0x0000000b2422e224 */ /* 0x000fe200078e0222 */
[----:B------:R-:W-:Y:S01]  /*1d60*/  LEA R237, R12, UR4, 0x1 ;  /* 0x000000040ced7c11 */ /* 0x000fe2000f8e08ff */
[C---:B------:R-:W-:Y:S02]  /*1d70*/  @!P6 IMAD.WIDE.U32 R38, R36.reuse, R10, R32 ;  /* 0x0000000a2426e225 */ /* 0x040fe400078e0020 */
[----:B------:R-:W3:Y:S02]  /*1d80*/  @!P3 LDC.64 R10, c[0x0][0x210] ;  /* 0x00008400ff0abb82 */ /* 0x000ee40000000a00 */
[--C-:B------:R-:W-:Y:S01]  /*1d90*/  @!P3 IMAD.X R31, RZ, RZ, R37.reuse, P1 ;  /* 0x000000ffff1fb224 */ /* 0x100fe200008e0625 */
[----:B------:R-:W-:Y:S01]  /*1da0*/  @!P4 IADD3 R26, P1, R36, 0x30, RZ ;  /* 0x00000030241ac810 */ /* 0x000fe20007f3e0ff */
[----:B------:R-:W-:Y:S01]  /*1db0*/  @!P2 IMAD.X R17, RZ, RZ, R37, P5 ;  /* 0x000000ffff11a224 */ /* 0x000fe200028e0625 */
[----:B--2---:R-:W-:Y:S01]  /*1dc0*/  @!P6 LEA R36, P5, R38, R8, 0x1 ;  /* 0x000000082624e211 */ /* 0x004fe200078a08ff */
[----:B------:R-:W-:-:S02]  /*1dd0*/  @!P6 IMAD.IADD R32, R39, 0x1, R34 ;  /* 0x000000012720e824 */ /* 0x000fc400078e0222 */
[-C--:B----4-:R-:W-:Y:S02]  /*1de0*/  @!P3 IMAD R34, R31, R6.reuse, RZ ;  /* 0x000000061f22b224 */ /* 0x090fe400078e02ff */
[----:B------:R-:W-:Y:S01]  /*1df0*/  @!P4 IMAD.X R31, RZ, RZ, R37, P1 ;  /* 0x000000ffff1fc224 */ /* 0x000fe200008e0625 */
[----:B------:R-:W-:Y:S01]  /*1e00*/  @!P6 LEA.HI.X R37, R38, R9, R32, 0x1, P5 ;  /* 0x000000092625e211 */ /* 0x000fe200028f0c20 */
[----:B------:R-:W-:Y:S01]  /*1e10*/  @!P3 IMAD.MOV.U32 R38, RZ, RZ, R30 ;  /* 0x000000ffff26b224 */ /* 0x000fe200078e001e */
[----:B------:R-:W2:Y:S01]  /*1e20*/  @!P2 LDC.64 R8, c[0x0][0x210] ;  /* 0x00008400ff08ab82 */ /* 0x000ea20000000a00 */
[----:B------:R-:W-:Y:S02]  /*1e30*/  @!P3 IMAD.MOV.U32 R39, RZ, RZ, R33 ;  /* 0x000000ffff27b224 */ /* 0x000fe400078e0021 */
[C---:B------:R-:W-:Y:S01]  /*1e40*/  @!P3 IMAD R34, R4.reuse, R7, R34 ;  /* 0x000000070422b224 */ /* 0x040fe200078e0222 */
[----:B------:R-:W-:Y:S01]  /*1e50*/  @!PT LDS RZ, [RZ] ;  /* 0x00000000fffff984 */ /* 0x000fe20000000800 */
[----:B------:R-:W-:Y:S01]  /*1e60*/  @!PT LDS RZ, [RZ] ;  /* 0x00000000fffff984 */ /* 0x000fe20000000800 */
[----:B------:R-:W-:Y:S01]  /*1e70*/  @!PT LDS RZ, [RZ] ;  /* 0x00000000fffff984 */ /* 0x000fe20000000800 */
[----:B------:R-:W-:Y:S01]  /*1e80*/  @!P6 LDGSTS.E.BYPASS.LTC128B.128 [R237], desc[UR12][R36.64] ;  /* 0x0000000024edefae */ /* 0x000fe2000b901d4c */
[----:B------:R-:W-:-:S03]  /*1e90*/  @!P3 IMAD.WIDE.U32 R38, R4, R6, R38 ;  /* 0x000000060426b225 */ /* 0x000fc600078e0026 */
[----:B------:R-:W-:Y:S01]  /*1ea0*/  @!P6 LDGSTS.E.BYPASS.LTC128B.128 [R237+0x2000], desc[UR12][R36.64+0x80] ;  /* 0x0200008024edefae */ /* 0x000fe2000b901d4c */
[----:B-1----:R-:W-:Y:S01]  /*1eb0*/  @!P2 IMAD R17, R17, R2, RZ ;  /* 0x000000021111a224 */ /* 0x002fe200078e02ff */
[----:B------:R-:W1:Y:S01]  /*1ec0*/  @!P4 LDC.64 R6, c[0x0][0x240] ;  /* 0x00009000ff06cb82 */ /* 0x000e620000000a00 */
[----:B------:R-:W-:Y:S01]  /*1ed0*/  IMAD.SHL.U32 R4, R167, 0x40, RZ ;  /* 0x00000040a7047824 */ /* 0x000fe200078e00ff */
[----:B------:R-:W-:Y:S01]  /*1ee0*/  @!P6 LDGSTS.E.BYPASS.LTC128B.128 [R237+0x4000], desc[UR12][R36.64+0x100] ;  /* 0x0400010024edefae */ /* 0x000fe2000b901d4c */
[----:B------:R-:W-:Y:S01]  /*1ef0*/  @!P2 IMAD R32, R28, R3, R17 ;  /* 0x000000031c20a224 */ /* 0x000fe200078e0211 */
[----:B---3--:R-:W-:Y:S01]  /*1f00*/  @!P3 LEA R40, P1, R38, R10, 0x1 ;  /* 0x0000000a2628b211 */ /* 0x008fe200078208ff */
[----:B------:R-:W-:Y:S01]  /*1f10*/  IMAD.IADD R17, R89, 0x1, -R4 ;  /* 0x0000000159117824 */ /* 0x000fe200078e0a04 */
[----:B------:R-:W-:Y:S01]  /*1f20*/  @!P6 LDGSTS.E.BYPASS.LTC128B.128 [R237+0x6000], desc[UR12][R36.64+0x180] ;  /* 0x0600018024edefae */ /* 0x000fe2000b901d4c */
[----:B------:R-:W-:Y:S02]  /*1f30*/  @!P3 IMAD.IADD R34, R39, 0x1, R34 ;  /* 0x000000012722b824 */ /* 0x000fe400078e0222 */
[----:B------:R-:W-:Y:S01]  /*1f40*/  @!P2 IMAD.MOV.U32 R42, RZ, RZ, R30 ;  /* 0x000000ffff2aa224 */ /* 0x000fe200078e001e */
[----:B------:R-:W-:Y:S01]  /*1f50*/  ISETP.GE.AND P6, PT, R24, R17, PT ;  /* 0x000000111800720c */ /* 0x000fe20003fc6270 */
[----:B------:R-:W-:Y:S01]  /*1f60*/  @!P2 IMAD.MOV.U32 R43, RZ, RZ, R33 ;  /* 0x000000ffff2ba224 */ /* 0x000fe200078e0021 */
[----:B------:R-:W-:Y:S01]  /*1f70*/  @!P3 LEA.HI.X R41, R38, R11, R34, 0x1, P1 ;  /* 0x0000000b2629b211 */ /* 0x000fe200008f0c22 */
[----:B------:R-:W-:-:S02]  /*1f80*/  @!P3 IMAD R29, R12, 0x2, R29 ;  /* 0x000000020c1db824 */ /* 0x000fc400078e021d */
[----:B------:R-:W-:Y:S02]  /*1f90*/  @!P2 IMAD.WIDE.U32 R42, R28, R2, R42 ;  /* 0x000000021c2aa225 */ /* 0x000fe400078e002a */
[----:B------:R-:W3:Y:S01]  /*1fa0*/  @!P4 LDC.64 R2, c[0x0][0x210] ;  /* 0x00008400ff02cb82 */ /* 0x000ee20000000a00 */
[----:B------:R-:W-:Y:S01]  /*1fb0*/  @!P3 LDGSTS.E.BYPASS.LTC128B.128 [R29+0x800], desc[UR12][R40.64] ;  /* 0x00800000281dbfae */ /* 0x000fe2000b901d4c */
[----:B------:R-:W-:Y:S01]  /*1fc0*/  @!P2 IMAD.IADD R32, R43, 0x1, R32 ;  /* 0x000000012b20a824 */ /* 0x000fe200078e0220 */
[----:B--2---:R-:W-:Y:S01]  /*1fd0*/  @!P2 LEA R34, P1, R42, R8, 0x1 ;  /* 0x000000082a22a211 */ /* 0x004fe200078208ff */
[----:B------:R-:W-:Y:S01]  /*1fe0*/  @!P4 IMAD.MOV.U32 R28, RZ, RZ, R30 ;  /* 0x000000ffff1cc224 */ /* 0x000fe200078e001e */
[----:B------:R-:W-:Y:S01]  /*1ff0*/  @!P3 LDGSTS.E.BYPASS.LTC128B.128 [R29+0x2800], desc[UR12][R40.64+0x80] ;  /* 0x02800080281dbfae */ /* 0x000fe2000b901d4c */
[----:B------:R-:W-:Y:S01]  /*2000*/  @!P4 IMAD R15, R12, 0x2, R15 ;  /* 0x000000020c0fc824 */ /* 0x000fe200078e020f */
[----:B------:R-:W-:Y:S01]  /*2010*/  @!P2 LEA.HI.X R35, R42, R9, R32, 0x1, P1 ;  /* 0x000000092a23a211 */ /* 0x000fe200008f0c20 */
[----:B-1----:R-:W-:Y:S01]  /*2020*/  @!P4 IMAD R31, R31, R6, RZ ;  /* 0x000000061f1fc224 */ /* 0x002fe200078e02ff */
[----:B------:R-:W1:Y:S01]  /*2030*/  @!P6 S2R R10, SR_CgaCtaId ;  /* 0x00000000000ae919 */ /* 0x000e620000008800 */
[----:B------:R-:W2:Y:S01]  /*2040*/  @!P6 LDC.64 R8, c[0x0][0x218] ;  /* 0x00008600ff08eb82 */ /* 0x000ea20000000a00 */
[----:B------:R-:W-:Y:S01]  /*2050*/  IADD3 R27, P1, R24, R27, RZ ;  /* 0x0000001b181b7210 */ /* 0x000fe20007f3e0ff */
[----:B------:R-:W-:Y:S01]  /*2060*/  @!P4 IMAD R7, R26, R7, R31 ;  /* 0x000000071a07c224 */ /* 0x000fe200078e021f */
[----:B------:R-:W-:Y:S01]  /*2070*/  @!P3 LDGSTS.E.BYPASS.LTC128B.128 [R29+0x4800], desc[UR12][R40.64+0x100] ;  /* 0x04800100281dbfae */ /* 0x000fe2000b901d4c */
[----:B------:R-:W-:-:S03]  /*2080*/  IMAD.WIDE.U32 R18, R14, UR6, R18 ;  /* 0x000000060e127c25 */ /* 0x000fc6000f8e0012 */
[----:B------:R4:W-:Y:S01]  /*2090*/  @!P3 LDGSTS.E.BYPASS.LTC128B.128 [R29+0x6800], desc[UR12][R40.64+0x180] ;  /* 0x06800180281dbfae */ /* 0x0009e2000b901d4c */
[-C--:B------:R-:W-:Y:S01]  /*20a0*/  ISETP.GE.AND P3, PT, R22, R17.reuse, PT ;  /* 0x000000111600720c */ /* 0x080fe20003f66270 */
[----:B------:R-:W-:Y:S01]  /*20b0*/  IMAD.X R23, R25, 0x1, R23, P1 ;  /* 0x0000000119177824 */ /* 0x000fe200008e0617 */
[----:B------:R-:W-:-:S11]  /*20c0*/  ISETP.GE.AND P1, PT, R20, R17, PT ;  /* 0x000000111400720c */ /* 0x000fd60003f26270 */
[----:B------:R-:W3:Y:S01]  /*20d0*/  @!P3 S2R R11, SR_CgaCtaId ;  /* 0x00000000000bb919 */ /* 0x000ee20000008800 */
[----:B------:R-:W-:Y:S01]  /*20e0*/  @!P3 LEA R25, P5, R80, R82, 0x4 ;  /* 0x000000525019b211 */ /* 0x000fe200078a20ff */
[----:B----4-:R-:W-:Y:S02]  /*20f0*/  @!P4 IMAD.MOV.U32 R29, RZ, RZ, R33 ;  /* 0x000000ffff1dc224 */ /* 0x010fe400078e0021 */
[----:B------:R-:W-:-:S04]  /*2100*/  @!P4 IMAD.WIDE.U32 R32, R26, R6, R28 ;  /* 0x000000061a20c225 */ /* 0x000fc800078e001c */
[----:B------:R-:W-:Y:S01]  /*2110*/  @!P2 IMAD R29, R12, 0x2, R21 ;  /* 0x000000020c1da824 */ /* 0x000fe200078e0215 */
[----:B------:R-:W-:Y:S01]  /*2120*/  @!P6 MOV R21, 0x400 ;  /* 0x000004000015e802 */ /* 0x000fe20000000f00 */
[----:B------:R-:W-:Y:S02]  /*2130*/  @!P4 IMAD.IADD R26, R33, 0x1, R7 ;  /* 0x00000001211ac824 */ /* 0x000fe400078e0207 */
[----:B------:R-:W4:Y:S01]  /*2140*/  @!P3 LDC.64 R6, c[0x0][0x218] ;  /* 0x00008600ff06bb82 */ /* 0x000f220000000a00 */
[----:B------:R-:W-:Y:S01]  /*2150*/  @!P2 LDGSTS.E.BYPASS.LTC128B.128 [R29+0x1000], desc[UR12][R34.64] ;  /* 0x01000000221dafae */ /* 0x000fe2000b901d4c */
[----:B-1----:R-:W-:Y:S02]  /*2160*/  @!P6 LEA R21, R10, R21, 0x18 ;  /* 0x000000150a15e211 */ /* 0x002fe400078ec0ff */
[----:B------:R-:W-:Y:S01]  /*2170*/  @!P3 MOV R10, 0x400 ;  /* 0x00000400000ab802 */ /* 0x000fe20000000f00 */
[----:B------:R-:W-:Y:S02]  /*2180*/  @!P2 LDGSTS.E.BYPASS.LTC128B.128 [R29+0x3000], desc[UR12][R34.64+0x80] ;  /* 0x03000080221dafae */ /* 0x000fe4000b901d4c */
[----:B------:R-:W-:Y:S01]  /*2190*/  @!P6 IMAD R21, R12, 0x2, R21 ;  /* 0x000000020c15e824 */ /* 0x000fe200078e0215 */
[----:B---3--:R-:W-:Y:S01]  /*21a0*/  @!P3 LEA R11, R11, R10, 0x18 ;  /* 0x0000000a0b0bb211 */ /* 0x008fe200078ec0ff */
[----:B------:R-:W-:Y:S01]  /*21b0*/  @!P2 LDGSTS.E.BYPASS.LTC128B.128 [R29+0x5000], desc[UR12][R34.64+0x100] ;  /* 0x05000100221dafae */ /* 0x000fe2000b901d4c */
[----:B------:R-:W-:-:S02]  /*21c0*/  LEA.HI R10, R5, R86, RZ, 0x4 ;  /* 0x00000056050a7211 */ /* 0x000fc400078f20ff */
[----:B------:R-:W-:Y:S01]  /*21d0*/  LEA.HI R5, R5, R86, RZ, 0x5 ;  /* 0x0000005605057211 */ /* 0x000fe200078f28ff */
[----:B------:R1:W-:Y:S01]  /*21e0*/  @!P2 LDGSTS.E.BYPASS.LTC128B.128 [R29+0x7000], desc[UR12][R34.64+0x180] ;  /* 0x07000180221dafae */ /* 0x0003e2000b901d4c */
[----:B------:R-:W-:Y:S01]  /*21f0*/  @!P4 LEA R30, P2, R32, R2, 0x1 ;  /* 0x00000002201ec211 */ /* 0x000fe200078408ff */
[----:B------:R-:W-:-:S03]  /*2200*/  @!P3 IMAD R11, R12, 0x2, R11 ;  /* 0x000000020c0bb824 */ /* 0x000fc600078e020b */
[----:B------:R-:W-:Y:S01]  /*2210*/  @!P4 LEA.HI.X R31, R32, R3, R26, 0x1, P2 ;  /* 0x00000003201fc211 */ /* 0x000fe200010f0c1a */
[----:B------:R-:W-:Y:S01]  /*2220*/  IMAD.WIDE.U32 R32, R80, 0x20, RZ ;  /* 0x0000002050207825 */ /* 0x000fe200078e00ff */
[----:B--2---:R-:W-:Y:S01]  /*2230*/  @!P6 LEA R28, P2, R82, R8, 0x1 ;  /* 0x00000008521ce211 */ /* 0x004fe200078408ff */
[----:B------:R-:W2:Y:S01]  /*2240*/  @!P1 LDC.64 R2, c[0x0][0x218] ;  /* 0x00008600ff029b82 */ /* 0x000ea20000000a00 */
[----:B------:R-:W3:Y:S01]  /*2250*/  @!P1 S2R R8, SR_CgaCtaId ;  /* 0x0000000000089919 */ /* 0x000ee20000008800 */
[----:B------:R-:W-:Y:S04]  /*2260*/  @!P4 LDGSTS.E.BYPASS.LTC128B.128 [R15+0x1800], desc[UR12][R30.64] ;  /* 0x018000001e0fcfae */ /* 0x000fe8000b901d4c */
[----:B------:R-:W-:Y:S04]  /*2270*/  @!P4 LDGSTS.E.BYPASS.LTC128B.128 [R15+0x3800], desc[UR12][R30.64+0x80] ;  /* 0x038000801e0fcfae */ /* 0x000fe8000b901d4c */
[----:B------:R-:W-:Y:S04]  /*2280*/  @!P4 LDGSTS.E.BYPASS.LTC128B.128 [R15+0x5800], desc[UR12][R30.64+0x100] ;  /* 0x058001001e0fcfae */ /* 0x000fe8000b901d4c */
[----:B------:R4:W-:Y:S01]  /*2290*/  @!P4 LDGSTS.E.BYPASS.LTC128B.128 [R15+0x7800], desc[UR12][R30.64+0x180] ;  /* 0x078001801e0fcfae */ /* 0x0009e2000b901d4c */
[----:B------:R-:W-:-:S02]  /*22a0*/  ISETP.GE.AND P4, PT, R22, R17, PT ;  /* 0x000000111600720c */ /* 0x000fc40003f86270 */
[C---:B-1----:R-:W-:Y:S01]  /*22b0*/  @!P6 LEA.HI.X R29, R82.reuse, R9, R85, 0x1, P2 ;  /* 0x00000009521de211 */ /* 0x042fe200010f0c55 */
[----:B------:R-:W-:Y:S01]  /*22c0*/  IMAD.SHL.U32 R9, R81, 0x20, RZ ;  /* 0x0000002051097824 */ /* 0x000fe200078e00ff */
[----:B------:R-:W-:Y:S02]  /*22d0*/  @!P1 IADD3 R26, P2, R82, R32, RZ ;  /* 0x00000020521a9210 */ /* 0x000fe40007f5e0ff */
[----:B------:R-:W-:Y:S01]  /*22e0*/  @!P3 LEA.HI.X R22, R80, R85, R81, 0x4, P5 ;  /* 0x000000555016b211 */ /* 0x000fe200028f2451 */
[----:B------:R-:W-:Y:S01]  /*22f0*/  @!P6 LDGSTS.E.BYPASS.LTC128B.128 [R21+0x8000], desc[UR12][R28.64] ;  /* 0x080000001c15efae */ /* 0x000fe2000b901d4c */
[----:B------:R-:W-:Y:S02]  /*2300*/  @!P1 IADD3.X R9, R85, R33, R9, P2, !PT ;  /* 0x0000002155099210 */ /* 0x000fe400017fe409 */
[C---:B--2---:R-:W-:Y:S01]  /*2310*/  @!P1 LEA R32, P2, R26.reuse, R2, 0x1 ;  /* 0x000000021a209211 */ /* 0x044fe200078408ff */
[----:B------:R-:W-:Y:S03]  /*2320*/  @!P6 LDGSTS.E.BYPASS.LTC128B.128 [R21+0xa000], desc[UR12][R28.64+0x80] ;  /* 0x0a0000801c15efae */ /* 0x000fe6000b901d4c */
[----:B------:R-:W-:Y:S01]  /*2330*/  @!P1 LEA.HI.X R33, R26, R3, R9, 0x1, P2 ;  /* 0x000000031a219211 */ /* 0x000fe200010f0c09 */
[----:B------:R-:W-:Y:S01]  /*2340*/  @!P6 LDGSTS.E.BYPASS.LTC128B.128 [R21+0xc000], desc[UR12][R28.64+0x100] ;  /* 0x0c0001001c15efae */ /* 0x000fe2000b901d4c */
[----:B------:R-:W1:Y:S01]  /*2350*/  LDC.64 R2, c[0x0][0x250] ;  /* 0x00009400ff027b82 */ /* 0x000e620000000a00 */
[----:B------:R-:W-:-:S02]  /*2360*/  SHF.R.S32.HI R9, RZ, 0x4, R10 ;  /* 0x00000004ff097819 */ /* 0x000fc4000001140a */
[----:B------:R-:W-:Y:S01]  /*2370*/  @!P6 LDGSTS.E.BYPASS.LTC128B.128 [R21+0xe000], desc[UR12][R28.64+0x180] ;  /* 0x0e0001801c15efae */ /* 0x000fe2000b901d4c */
[CC--:B------:R-:W-:Y:S02]  /*2380*/  ISETP.GE.AND P6, PT, R16.reuse, R17.reuse, PT ;  /* 0x000000111000720c */ /* 0x0c0fe40003fc6270 */
[----:B------:R-:W-:Y:S02]  /*2390*/  ISETP.GE.AND P2, PT, R16, R17, PT ;  /* 0x000000111000720c */ /* 0x000fe40003f46270 */
[----:B----4-:R-:W-:Y:S01]  /*23a0*/  @!P3 LEA R30, P5, R25, R6, 0x1 ;  /* 0x00000006191eb211 */ /* 0x010fe200078a08ff */
[----:B------:R-:W-:Y:S01]  /*23b0*/  IMAD R15, R13, UR6, RZ ;  /* 0x000000060d0f7c24 */ /* 0x000fe2000f8e02ff */
[----:B------:R-:W-:Y:S02]  /*23c0*/  @!P1 MOV R13, 0x400 ;  /* 0x00000400000d9802 */ /* 0x000fe40000000f00 */
[----:B------:R-:W-:Y:S01]  /*23d0*/  @!P3 LEA.HI.X R31, R25, R7, R22, 0x1, P5 ;  /* 0x00000007191fb211 */ /* 0x000fe200028f0c16 */
[----:B------:R-:W-:Y:S01]  /*23e0*/  IMAD R15, R14, UR7, R15 ;  /* 0x000000070e0f7c24 */ /* 0x000fe2000f8e020f */
[----:B---3--:R-:W-:-:S03]  /*23f0*/  @!P1 LEA R13, R8, R13, 0x18 ;  /* 0x0000000d080d9211 */ /* 0x008fc600078ec0ff */
[----:B------:R-:W2:Y:S01]  /*2400*/  @!P6 LDC.64 R6, c[0x0][0x218] ;  /* 0x00008600ff06eb82 */ /* 0x000ea20000000a00 */
[----:B------:R-:W3:Y:S01]  /*2410*/  @!P6 S2R R8, SR_CgaCtaId ;  /* 0x000000000008e919 */ /* 0x000ee20000008800 */
[----:B------:R-:W-:Y:S01]  /*2420*/  @!P6 IMAD.MOV.U32 R84, RZ, RZ, R82 ;  /* 0x000000ffff54e224 */ /* 0x000fe200078e0052 */
[----:B------:R-:W-:Y:S01]  /*2430*/  ISETP.GE.AND P5, PT, R24, R17, PT ;  /* 0x000000111800720c */ /* 0x000fe20003fa6270 */
[----:B------:R-:W-:Y:S01]  /*2440*/  @!P1 IMAD R13, R12, 0x2, R13 ;  /* 0x000000020c0d9824 */ /* 0x000fe200078e020d */
[----:B------:R-:W-:Y:S01]  /*2450*/  @!P3 LDGSTS.E.BYPASS.LTC128B.128 [R11+0x8800], desc[UR12][R30.64] ;  /* 0x088000001e0bbfae */ /* 0x000fe2000b901d4c */
[----:B------:R-:W-:Y:S01]  /*2460*/  IMAD.IADD R19, R19, 0x1, R15 ;  /* 0x0000000113137824 */ /* 0x000fe200078e020f */
[----:B------:R-:W-:Y:S02]  /*2470*/  ULDC.64 UR6, c[0x0][0x220] ;  /* 0x0000880000067ab9 */ /* 0x000fe40000000a00 */
[----:B------:R-:W-:Y:S01]  /*2480*/  @!P3 LDGSTS.E.BYPASS.LTC128B.128 [R11+0xa800], desc[UR12][R30.64+0x80] ;  /* 0x0a8000801e0bbfae */ /* 0x000fe2000b901d4c */
[----:B-1----:R-:W-:-:S03]  /*2490*/  IMAD.WIDE.U32 R18, R27, R2, R18 ;  /* 0x000000021b127225 */ /* 0x002fc600078e0012 */
[----:B------:R-:W-:Y:S04]  /*24a0*/  @!P3 LDGSTS.E.BYPASS.LTC128B.128 [R11+0xc800], desc[UR12][R30.64+0x100] ;  /* 0x0c8001001e0bbfae */ /* 0x000fe8000b901d4c */
[----:B------:R1:W-:Y:S01]  /*24b0*/  @!P3 LDGSTS.E.BYPASS.LTC128B.128 [R11+0xe800], desc[UR12][R30.64+0x180] ;  /* 0x0e8001801e0bbfae */ /* 0x0003e2000b901d4c */
[----:B------:R-:W-:Y:S01]  /*24c0*/  ISETP.GE.AND P3, PT, R20, R17, PT ;  /* 0x000000111400720c */ /* 0x000fe20003f66270 */
[----:B------:R-:W-:Y:S01]  /*24d0*/  @!P6 IMAD.WIDE.U32 R16, R80, 0x30, R84 ;  /* 0x000000305010e825 */ /* 0x000fe200078e0054 */
[C---:B------:R-:W-:Y:S01]  /*24e0*/  LEA.HI R20, R9.reuse, R9, RZ, 0x1 ;  /* 0x0000000909147211 */ /* 0x040fe200078f08ff */
[----:B------:R-:W-:Y:S03]  /*24f0*/  @!P1 LDGSTS.E.BYPASS.LTC128B.128 [R13+0x9000], desc[UR12][R32.64] ;  /* 0x09000000200d9fae */ /* 0x000fe6000b901d4c */
[----:B------:R-:W-:Y:S01]  /*2500*/  LOP3.LUT R20, R20, 0xfffffffe, RZ, 0xc0, !PT ;  /* 0xfffffffe14147812 */ /* 0x000fe200078ec0ff */
[----:B------:R-:W-:Y:S04]  /*2510*/  @!P1 LDGSTS.E.BYPASS.LTC128B.128 [R13+0xb000], desc[UR12][R32.64+0x80] ;  /* 0x0b000080200d9fae */ /* 0x000fe8000b901d4c */
[----:B------:R-:W-:Y:S01]  /*2520*/  IMAD.IADD R20, R9, 0x1, -R20 ;  /* 0x0000000109147824 */ /* 0x000fe200078e0a14 */
[----:B------:R-:W-:Y:S01]  /*2530*/  @!P1 LDGSTS.E.BYPASS.LTC128B.128 [R13+0xd000], desc[UR12][R32.64+0x100] ;  /* 0x0d000100200d9fae */ /* 0x000fe2000b901d4c */
[----:B------:R-:W-:-:S03]  /*2540*/  @!P6 IMAD R9, R81, 0x30, RZ ;  /* 0x000000305109e824 */ /* 0x000fc600078e02ff */
[----:B------:R3:W-:Y:S01]  /*2550*/  @!P1 LDGSTS.E.BYPASS.LTC128B.128 [R13+0xf000], desc[UR12][R32.64+0x180] ;  /* 0x0f000180200d9fae */ /* 0x0007e2000b901d4c */
[----:B------:R-:W-:Y:S01]  /*2560*/  @!P6 IMAD.IADD R14, R17, 0x1, R9 ;  /* 0x00000001110ee824 */ /* 0x000fe200078e0209 */
[----:B--2---:R-:W-:Y:S01]  /*2570*/  @!P6 LEA R22, P1, R16, R6, 0x1 ;  /* 0x000000061016e211 */ /* 0x004fe200078208ff */
[----:B------:R-:W-:Y:S01]  /*2580*/  IMAD R6, R23, R2, RZ ;  /* 0x0000000217067224 */ /* 0x000fe200078e02ff */
[----:B------:R-:W-:Y:S02]  /*2590*/  LOP3.LUT R9, R10, 0xfffffff0, RZ, 0xc0, !PT ;  /* 0xfffffff00a097812 */ /* 0x000fe400078ec0ff */
[----:B------:R-:W-:Y:S01]  /*25a0*/  @!P6 LEA.HI.X R23, R16, R7, R14, 0x1, P1 ;  /* 0x000000071017e211 */ /* 0x000fe200008f0c0e */
[----:B------:R-:W-:Y:S01]  /*25b0*/  IMAD.SHL.U32 R7, R0, 0x40, RZ ;  /* 0x0000004000077824 */ /* 0x000fe200078e00ff */
[----:B------:R-:W-:Y:S01]  /*25c0*/  LEA R242, P1, R18, UR6, 0x1 ;  /* 0x0000000612f27c11 */ /* 0x000fe2000f8208ff */
[----:B------:R-:W-:Y:S02]  /*25d0*/  IMAD.IADD R9, R86, 0x1, -R9 ;  /* 0x0000000156097824 */ /* 0x000fe400078e0a09 */
[----:B------:R-:W-:Y:S01]  /*25e0*/  IMAD.SHL.U32 R14, R24, 0x8, RZ ;  /* 0x00000008180e7824 */ /* 0x000fe200078e00ff */
[----:B-1----:R-:W-:Y:S01]  /*25f0*/  LOP3.LUT R11, R7, 0x1c0, RZ, 0xc0, !PT ;  /* 0x000001c0070b7812 */ /* 0x002fe200078ec0ff */
[----:B------:R-:W-:Y:S01]  /*2600*/  IMAD R6, R27, R3, R6 ;  /* 0x000000031b067224 */ /* 0x000fe200078e0206 */
[----:B------:R-:W-:Y:S01]  /*2610*/  @!P6 MOV R7, 0x400 ;  /* 0x000004000007e802 */ /* 0x000fe20000000f00 */
[----:B------:R-:W-:Y:S01]  /*2620*/  IMAD.SHL.U32 R86, R86, 0x2, RZ ;  /* 0x0000000256567824 */ /* 0x000fe200078e00ff */
[----:B------:R-:W-:Y:S01]  /*2630*/  SHF.R.S32.HI R10, RZ, 0x1f, R9 ;  /* 0x0000001fff0a7819 */ /* 0x000fe20000011409 */
[----:B------:R-:W-:Y:S01]  /*2640*/  IMAD.IADD R6, R19, 0x1, R6 ;  /* 0x0000000113067824 */ /* 0x000fe200078e0206 */
[----:B------:R-:W-:-:S02]  /*2650*/  LOP3.LUT R14, R11, 0x8, R14, 0xf8, !PT ;  /* 0x000000080b0e7812 */ /* 0x000fc400078ef80e */
[----:B------:R-:W-:Y:S02]  /*2660*/  LEA.HI R10, R10, R9, RZ, 0x3 ;  /* 0x000000090a0a7211 */ /* 0x000fe400078f18ff */
[----:B------:R-:W-:Y:S02]  /*2670*/  SHF.R.U32.HI R11, RZ, 0x3, R11 ;  /* 0x00000003ff0b7819 */ /* 0x000fe4000001160b */
[C---:B------:R-:W-:Y:S01]  /*2680*/  LOP3.LUT R16, R10.reuse, 0xfffffff8, RZ, 0xc0, !PT ;  /* 0xfffffff80a107812 */ /* 0x040fe200078ec0ff */
[----:B------:R-:W-:Y:S01]  /*2690*/  IMAD.SHL.U32 R87, R10, 0x40, RZ ;  /* 0x000000400a577824 */ /* 0x000fe200078e00ff */
[----:B------:R-:W-:Y:S01]  /*26a0*/  LOP3.LUT R11, R14, R11, RZ, 0x3c, !PT ;  /* 0x0000000b0e0b7212 */ /* 0x000fe200078e3cff */
[----:B------:R-:W-:Y:S01]  /*26b0*/  IMAD.WIDE.U32 R14, R2, 0x20, RZ ;  /* 0x00000020020e7825 */ /* 0x000fe200078e00ff */
[----:B---3--:R-:W-:Y:S02]  /*26c0*/  @!P6 LEA R13, R8, R7, 0x18 ;  /* 0x00000007080de211 */ /* 0x008fe400078ec0ff */
[----:B------:R-:W-:Y:S01]  /*26d0*/  LEA.HI.X R243, R18, UR7, R6, 0x1, P1 ;  /* 0x0000000712f37c11 */ /* 0x000fe200088f0c06 */
[----:B------:R-:W-:Y:S01]  /*26e0*/  IMAD.IADD R7, R9, 0x1, -R16 ;  /* 0x0000000109077824 */ /* 0x000fe200078e0a10 */
[----:B------:R-:W-:Y:S01]  /*26f0*/  SHF.R.S32.HI R8, RZ, 0x5, R5 ;  /* 0x00000005ff087819 */ /* 0x000fe20000011405 */
[----:B------:R-:W-:Y:S01]  /*2700*/  @!P6 IMAD R17, R12, 0x2, R13 ;  /* 0x000000020c11e824 */ /* 0x000fe200078e020d */
[----:B------:R-:W-:Y:S01]  /*2710*/  @!P4 IADD3 R12, P1, R242, R14, RZ ;  /* 0x0000000ef20cc210 */ /* 0x000fe20007f3e0ff */
[----:B------:R-:W-:Y:S01]  /*2720*/  IMAD.SHL.U32 R9, R3, 0x20, RZ ;  /* 0x0000002003097824 */ /* 0x000fe200078e00ff */
[----:B------:R-:W-:Y:S01]  /*2730*/  LOP3.LUT R87, R87, 0xfffffe00, RZ, 0xc0, !PT ;  /* 0xfffffe0057577812 */ /* 0x000fe200078ec0ff */
[C---:B------:R-:W-:Y:S01]  /*2740*/  IMAD R233, R20.reuse, 0x200, R11 ;  /* 0x0000020014e97824 */ /* 0x040fe200078e020b */
[----:B------:R-:W-:Y:S01]  /*2750*/  @!P6 LDGSTS.E.BYPASS.LTC128B.128 [R17+0x9800], desc[UR12][R22.64] ;  /* 0x098000001611efae */ /* 0x000fe2000b901d4c */
[----:B------:R-:W-:Y:S01]  /*2760*/  IMAD.SHL.U32 R20, R20, 0x8, RZ ;  /* 0x0000000814147824 */ /* 0x000fe200078e00ff */
[----:B------:R-:W-:Y:S01]  /*2770*/  @!P4 IADD3.X R13, R243, R15, R9, P1, !PT ;  /* 0x0000000ff30dc210 */ /* 0x000fe20000ffe409 */
[----:B------:R-:W-:Y:S01]  /*2780*/  IMAD.SHL.U32 R9, R7, 0x40, RZ ;  /* 0x0000004007097824 */ /* 0x000fe200078e00ff */
[----:B------:R-:W-:Y:S01]  /*2790*/  @!P6 LDGSTS.E.BYPASS.LTC128B.128 [R17+0xb800], desc[UR12][R22.64+0x80] ;  /* 0x0b8000801611efae */ /* 0x000fe2000b901d4c */
[----:B------:R-:W-:Y:S01]  /*27a0*/  @!P2 IMAD R6, R3, 0x60, RZ ;  /* 0x000000600306a824 */ /* 0x000fe200078e02ff */
[C---:B------:R-:W-:Y:S01]  /*27b0*/  @!P3 LEA R16, P1, R2.reuse, R242, 0x6 ;  /* 0x000000f20210b211 */ /* 0x040fe200078230ff */
[----:B------:R-:W-:Y:S01]  /*27c0*/  @!P2 IMAD.WIDE.U32 R14, R2, 0x60, R242 ;  /* 0x00000060020ea825 */ /* 0x000fe200078e00f2 */
[----:B------:R-:W-:Y:S01]  /*27d0*/  @!P6 LDGSTS.E.BYPASS.LTC128B.128 [R17+0xd800], desc[UR12][R22.64+0x100] ;  /* 0x0d8001001611efae */ /* 0x000fe2000b901d4c */
[----:B------:R-:W-:-:S02]  /*27e0*/  LOP3.LUT R9, R9, 0x1c0, RZ, 0xc0, !PT ;  /* 0x000001c009097812 */ /* 0x000fc400078ec0ff */
[----:B------:R-:W-:Y:S01]  /*27f0*/  @!P2 IMAD.IADD R11, R15, 0x1, R6 ;  /* 0x000000010f0ba824 */ /* 0x000fe200078e0206 */
[----:B------:R1:W-:Y:S01]  /*2800*/  @!P6 LDGSTS.E.BYPASS.LTC128B.128 [R17+0xf800], desc[UR12][R22.64+0x180] ;  /* 0x0f8001801611efae */ /* 0x0003e2000b901d4c */
[----:B------:R-:W-:Y:S01]  /*2810*/  LOP3.LUT R20, R9, 0x8, R20, 0xf8, !PT ;  /* 0x0000000809147812 */ /* 0x000fe200078ef814 */
[----:B------:R-:W-:Y:S01]  /*2820*/  IMAD R5, R8, 0x400, R87 ;  /* 0x0000040008057824 */ /* 0x000fe200078e0257 */
[----:B------:R-:W-:Y:S01]  /*2830*/  SHF.R.U32.HI R9, RZ, 0x3, R9 ;  /* 0x00000003ff097819 */ /* 0x000fe20000011609 */
[----:B------:R-:W0:Y:S01]  /*2840*/  LDGDEPBAR ;  /* 0x00000000000079af */ /* 0x000e220000000000 */
[----:B------:R-:W-:Y:S01]  /*2850*/  @!P2 IMAD.MOV.U32 R10, RZ, RZ, R14 ;  /* 0x000000ffff0aa224 */ /* 0x000fe200078e000e */
[----:B------:R-:W-:Y:S02]  /*2860*/  LEA R233, R233, UR4, 0x1 ;  /* 0x00000004e9e97c11 */ /* 0x000fe4000f8e08ff */
[----:B------:R-:W-:-:S03]  /*2870*/  LOP3.LUT R6, R20, R9, RZ, 0x3c, !PT ;  /* 0x0000000914067212 */ /* 0x000fc600078e3cff */
[----:B------:R-:W-:Y:S02]  /*2880*/  VIADD R231, R233, 0x8020 ;  /* 0x00008020e9e77836 */ /* 0x000fe40000000000 */
[----:B------:R-:W-:Y:S02]  /*2890*/  IMAD.IADD R234, R6, 0x1, R5 ;  /* 0x0000000106ea7824 */ /* 0x000fe400078e0205 */
[----:B------:R-:W-:-:S03]  /*28a0*/  IMAD.MOV.U32 R5, RZ, RZ, 0x20 ;  /* 0x00000020ff057424 */ /* 0x000fc600078e00ff */
[----:B------:R-:W-:Y:S02]  /*28b0*/  LEA R234, R234, UR4, 0x1 ;  /* 0x00000004eaea7c11 */ /* 0x000fe4000f8e08ff */
[----:B-1----:R-:W-:Y:S01]  /*28c0*/  @!P3 LEA.HI.X R17, R2, R243, R3, 0x6, P1 ;  /* 0x000000f30211b211 */ /* 0x002fe200008f3403 */
[----:B------:R-:W-:-:S04]  /*28d0*/  DEPBAR.LE SB0, 0x0 ;  /* 0x000080000000791a */ /* 0x000fc80000000000 */
[----:B------:R-:W-:Y:S01]  /*28e0*/  BAR.SYNC.DEFER_BLOCKING 0x0 ;  /* 0x0000000000007b1d */ /* 0x000fe20000010000 */
[----:B------:R-:W-:-:S05]  /*28f0*/  LOP3.LUT R3, R86, 0x6, RZ, 0xc0, !PT ;  /* 0x0000000656037812 */ /* 0x000fca00078ec0ff */
        /* <DEDUP_REMOVED lines=43> */
[----:B------:R3:W-:Y:S01]  /*2bb0*/  @!P2 LDGSTS.E.BYPASS.LTC128B.128 [R237+0x17800], desc[UR12][R10.64+0x180] ;  /* 0x178001800aedafae */ /* 0x0007e2000b901d4c */
[----:B------:R-:W-:Y:S01]  /*2bc0*/  R2P PR, R7, 0x6 ;  /* 0x0000000607007804 */ /* 0x000fe20000000000 */
[----:B------:R-:W-:-:S02]  /*2bd0*/  IMAD.MOV.U32 R7, RZ, RZ, 0x10 ;  /* 0x00000010ff077424 */ /* 0x000fc400078e00ff */
[----:B-1----:R-:W-:Y:S02]  /*2be0*/  LDSM.16.M88.4 R12, [R234] ;  /* 0x00000000ea0c783b */ /* 0x002fe40000000200 */
[----:B------:R-:W-:Y:S02]  /*2bf0*/  SEL R5, R5, 0xffffffe0, !P2 ;  /* 0xffffffe005057807 */ /* 0x000fe40005000000 */
[----:B------:R-:W1:Y:S01]  /*2c00*/  LDSM.16.M88.4 R24, [R233+0x8000] ;  /* 0x00800000e918783b */ /* 0x000e620000000200 */
[----:B------:R-:W-:Y:S02]  /*2c10*/  SEL R7, R7, 0xfffffff0, !P1 ;  /* 0xfffffff007077807 */ /* 0x000fe40004800000 */
[----:B------:R-:W-:Y:S01]  /*2c20*/  R2P PR, R0, 0x6 ;  /* 0x0000000600007804 */ /* 0x000fe20000000000 */
[----:B--2---:R-:W2:Y:S01]  /*2c30*/  LDSM.16.M88.4 R16, [R233+0x8800] ;  /* 0x00880000e910783b */ /* 0x004ea20000000200 */
[----:B------:R-:W-:Y:S02]  /*2c40*/  VIADD R0, R233, 0x8000 ;  /* 0x00008000e9007836 */ /* 0x000fe40000000000 */
[--C-:B------:R-:W-:Y:S01]  /*2c50*/  IMAD R232, R7, 0x2, R234.reuse ;  /* 0x0000000207e87824 */ /* 0x100fe200078e02ea */
[----:B------:R-:W4:Y:S01]  /*2c60*/  LDSM.16.M88.4 R60, [R233+0x9000] ;  /* 0x00900000e93c783b */ /* 0x000f220000000200 */
[----:B------:R-:W-:-:S02]  /*2c70*/  IMAD R230, R5, 0x2, R234 ;  /* 0x0000000205e67824 */ /* 0x000fc400078e02ea */
[----:B------:R-:W-:Y:S01]  /*2c80*/  IMAD R229, R5, 0x2, R232 ;  /* 0x0000000205e57824 */ /* 0x000fe200078e02e8 */
[----:B------:R-:W4:Y:S04]  /*2c90*/  LDSM.16.M88.4 R44, [R233+0x9800] ;  /* 0x00980000e92c783b */ /* 0x000f280000000200 */
[----:B------:R-:W-:Y:S01]  /*2ca0*/  @P1 VIADD R231, R0, 0xffffffe0 ;  /* 0xffffffe000e71836 */ /* 0x000fe20000000000 */
[----:B------:R-:W-:Y:S01]  /*2cb0*/  LDSM.16.M88.4 R32, [R232] ;  /* 0x00000000e820783b */ /* 0x000fe20000000200 */
[----:B------:R-:W-:Y:S02]  /*2cc0*/  IMAD.MOV.U32 R0, RZ, RZ, 0x40 ;  /* 0x00000040ff007424 */ /* 0x000fe400078e00ff */
[C---:B------:R-:W-:Y:S01]  /*2cd0*/  VIADD R223, R231.reuse, 0x800 ;  /* 0x00000800e7df7836 */ /* 0x040fe20000000000 */
[----:B------:R-:W4:Y:S01]  /*2ce0*/  LDSM.16.M88.4 R40, [R231] ;  /* 0x00000000e728783b */ /* 0x000f220000000200 */
[C---:B------:R-:W-:Y:S01]  /*2cf0*/  VIADD R222, R231.reuse, 0x1000 ;  /* 0x00001000e7de7836 */ /* 0x040fe20000000000 */
[----:B------:R-:W-:Y:S01]  /*2d00*/  SEL R0, R0, 0xffffffc0, !P2 ;  /* 0xffffffc000007807 */ /* 0x000fe20005000000 */
[C---:B------:R-:W-:Y:S01]  /*2d10*/  VIADD R221, R231.reuse, 0x1800 ;  /* 0x00001800e7dd7836 */ /* 0x040fe20000000000 */
[----:B------:R-:W4:Y:S01]  /*2d20*/  LDSM.16.M88.4 R36, [R231+0x800] ;  /* 0x00080000e724783b */ /* 0x000f220000000200 */
[----:B------:R-:W-:-:S02]  /*2d30*/  VIADD R219, R231, 0x2000 ;  /* 0x00002000e7db7836 */ /* 0x000fc40000000000 */
[----:B------:R-:W-:Y:S01]  /*2d40*/  IMAD.IADD R227, R233, 0x1, R0 ;  /* 0x00000001e9e37824 */ /* 0x000fe200078e0200 */
[----:B---3--:R-:W3:Y:S01]  /*2d50*/  LDSM.16.M88.4 R8, [R231+0x1000] ;  /* 0x00100000e708783b */ /* 0x008ee20000000200 */
[----:B------:R-:W-:Y:S02]  /*2d60*/  IMAD.IADD R220, R0, 0x1, R231 ;  /* 0x0000000100dc7824 */ /* 0x000fe400078e02e7 */
[----:B------:R-:W-:Y:S01]  /*2d70*/  IMAD.IADD R0, R4, 0x1, R3 ;  /* 0x0000000104007824 */ /* 0x000fe200078e0203 */
[----:B------:R-:W3:Y:S01]  /*2d80*/  LDSM.16.M88.4 R68, [R231+0x1800] ;  /* 0x00180000e744783b */ /* 0x000ee20000000200 */
[C---:B------:R-:W-:Y:S02]  /*2d90*/  VIADD R218, R231.reuse, 0x2800 ;  /* 0x00002800e7da7836 */ /* 0x040fe40000000000 */
[C---:B------:R-:W-:Y:S01]  /*2da0*/  VIADD R217, R231.reuse, 0x3000 ;  /* 0x00003000e7d97836 */ /* 0x040fe20000000000 */
[----:B------:R-:W-:Y:S01]  /*2db0*/  LDSM.16.M88.4 R52, [R230] ;  /* 0x00000000e634783b */ /* 0x000fe20000000200 */
[----:B------:R-:W-:Y:S01]  /*2dc0*/  ISETP.GE.AND P6, PT, R0, R89, PT ;  /* 0x000000590000720c */ /* 0x000fe20003fc6270 */
[C---:B------:R-:W-:Y:S01]  /*2dd0*/  VIADD R216, R231.reuse, 0x3800 ;  /* 0x00003800e7d87836 */ /* 0x040fe20000000000 */
[----:B-1----:R-:W-:Y:S01]  /*2de0*/  HMMA.16816.F32 R28, R12, R24, RZ ;  /* 0x000000180c1c723c */ /* 0x002fe200000018ff */
[----:B------:R-:W1:Y:S01]  /*2df0*/  LDSM.16.M88.4 R48, [R227+0x8000] ;  /* 0x00800000e330783b */ /* 0x000e620000000200 */
[----:B------:R-:W-:-:S02]  /*2e00*/  VIADD R215, R231, 0x4000 ;  /* 0x00004000e7d77836 */ /* 0x000fc40000000000 */
[C---:B------:R-:W-:Y:S01]  /*2e10*/  VIADD R214, R231.reuse, 0x4800 ;  /* 0x00004800e7d67836 */ /* 0x040fe20000000000 */
[----:B------:R-:W-:Y:S01]  /*2e20*/  LDSM.16.M88.4 R72, [R227+0x9800] ;  /* 0x00980000e348783b */ /* 0x000fe20000000200 */
[C---:B------:R-:W-:Y:S01]  /*2e30*/  HMMA.16816.F32 R24, R12.reuse, R26, RZ ;  /* 0x0000001a0c18723c */ /* 0x040fe200000018ff */
[C---:B------:R-:W-:Y:S02]  /*2e40*/  VIADD R213, R231.reuse, 0x5000 ;  /* 0x00005000e7d57836 */ /* 0x040fe40000000000 */
[----:B------:R-:W-:Y:S01]  /*2e50*/  LDSM.16.M88.4 R76, [R233+0xb800] ;  /* 0x00b80000e94c783b */ /* 0x000fe20000000200 */
[C---:B------:R-:W-:Y:S02]  /*2e60*/  VIADD R212, R231.reuse, 0x5800 ;  /* 0x00005800e7d47836 */ /* 0x040fe40000000000 */
[----:B--2---:R-:W-:Y:S01]  /*2e70*/  HMMA.16816.F32 R20, R12, R16, RZ ;  /* 0x000000100c14723c */ /* 0x004fe200000018ff */
[----:B------:R-:W0:Y:S01]  /*2e80*/  LDGDEPBAR ;  /* 0x00000000000079af */ /* 0x000e220000000000 */
[----:B------:R-:W-:-:S02]  /*2e90*/  VIADD R211, R231, 0x6000 ;  /* 0x00006000e7d37836 */ /* 0x000fc40000000000 */
[C---:B------:R-:W-:Y:S02]  /*2ea0*/  VIADD R210, R231.reuse, 0x6800 ;  /* 0x00006800e7d27836 */ /* 0x040fe40000000000 */
[----:B----4-:R-:W-:Y:S01]  /*2eb0*/  HMMA.16816.F32 R64, R12, R60, RZ ;  /* 0x0000003c0c40723c */ /* 0x010fe200000018ff */
[C---:B------:R-:W-:Y:S02]  /*2ec0*/  VIADD R209, R231.reuse, 0x7000 ;  /* 0x00007000e7d17836 */ /* 0x040fe40000000000 */
[----:B------:R-:W-:-:S03]  /*2ed0*/  VIADD R208, R231, 0x7800 ;  /* 0x00007800e7d07836 */ /* 0x000fc60000000000 */
[C---:B------:R-:W-:Y:S06]  /*2ee0*/  HMMA.16816.F32 R16, R12.reuse, R18, RZ ;  /* 0x000000120c10723c */ /* 0x040fec00000018ff */
[C---:B------:R-:W-:Y:S06]  /*2ef0*/  HMMA.16816.F32 R60, R12.reuse, R62, RZ ;  /* 0x0000003e0c3c723c */ /* 0x040fec00000018ff */
[C---:B------:R-:W-:Y:S06]  /*2f00*/  HMMA.16816.F32 R56, R12.reuse, R44, RZ ;  /* 0x0000002c0c38723c */ /* 0x040fec00000018ff */
[----:B------:R-:W-:Y:S01]  /*2f10*/  HMMA.16816.F32 R12, R12, R46, RZ ;  /* 0x0000002e0c0c723c */ /* 0x000fe200000018ff */
[----:B------:R-:W2:Y:S05]  /*2f20*/  LDSM.16.M88.4 R44, [R227+0x8800] ;  /* 0x00880000e32c783b */ /* 0x000eaa0000000200 */
[C---:B------:R-:W-:Y:S06]  /*2f30*/  HMMA.16816.F32 R28, R32.reuse, R40, R28 ;  /* 0x00000028201c723c */ /* 0x040fec000000181c */
[C---:B------:R-:W-:Y:S01]  /*2f40*/  HMMA.16816.F32 R24, R32.reuse, R42, R24 ;  /* 0x0000002a2018723c */ /* 0x040fe20000001818 */
[----:B------:R-:W4:Y:S05]  /*2f50*/  LDSM.16.M88.4 R40, [R227+0x9000] ;  /* 0x00900000e328783b */ /* 0x000f2a0000000200 */
[C---:B------:R-:W-:Y:S06]  /*2f60*/  HMMA.16816.F32 R20, R32.reuse, R36, R20 ;  /* 0x000000242014723c */ /* 0x040fec0000001814 */
[C---:B------:R-:W-:Y:S01]  /*2f70*/  HMMA.16816.F32 R16, R32.reuse, R38, R16 ;  /* 0x000000262010723c */ /* 0x040fe20000001810 */
[----:B------:R-:W-:Y:S05]  /*2f80*/  LDSM.16.M88.4 R36, [R229] ;  /* 0x00000000e524783b */ /* 0x000fea0000000200 */
[C---:B---3--:R-:W-:Y:S06]  /*2f90*/  HMMA.16816.F32 R64, R32.reuse, R8, R64 ;  /* 0x000000082040723c */ /* 0x048fec0000001840 */
[C---:B------:R-:W-:Y:S01]  /*2fa0*/  HMMA.16816.F32 R60, R32.reuse, R10, R60 ;  /* 0x0000000a203c723c */ /* 0x040fe2000000183c */
[----:B------:R-:W3:Y:S05]  /*2fb0*/  LDSM.16.M88.4 R8, [R220] ;  /* 0x00000000dc08783b */ /* 0x000eea0000000200 */
[C---:B------:R-:W-:Y:S06]  /*2fc0*/  HMMA.16816.F32 R56, R32.reuse, R68, R56 ;  /* 0x000000442038723c */ /* 0x040fec0000001838 */
        /* <DEDUP_REMOVED lines=9> */
[C---:B----4-:R-:W-:Y:S06]  /*3060*/  HMMA.16816.F32 R64, R52.reuse, R40, R64 ;  /* 0x000000283440723c */ /* 0x050fec0000001840 */
[C---:B------:R-:W-:Y:S01]  /*3070*/  HMMA.16816.F32 R60, R52.reuse, R42, R60 ;  /* 0x0000002a343c723c */ /* 0x040fe2000000183c */
[----:B------:R-:W2:Y:S05]  /*3080*/  LDSM.16.M88.4 R40, [R234+0x2000] ;  /* 0x00200000ea28783b */ /* 0x000eaa0000000200 */
[C---:B------:R-:W-:Y:S06]  /*3090*/  HMMA.16816.F32 R56, R52.reuse, R72, R56 ;  /* 0x000000483438723c */ /* 0x040fec0000001838 */
        /* <DEDUP_REMOVED lines=12> */
[C---:B-1----:R-:W-:Y:S06]  /*3160*/  HMMA.16816.F32 R56, R36.reuse, R44, R56 ;  /* 0x0000002c2438723c */ /* 0x042fec0000001838 */
[----:B------:R-:W-:Y:S01]  /*3170*/  HMMA.16816.F32 R52, R36, R46, R52 ;  /* 0x0000002e2434723c */ /* 0x000fe20000001834 */
[----:B------:R-:W1:Y:S04]  /*3180*/  LDSM.16.M88.4 R44, [R231+0x3000] ;  /* 0x00300000e72c783b */ /* 0x000e680000000200 */
[----:B------:R-:W1:Y:S01]  /*3190*/  LDSM.16.M88.4 R36, [R231+0x3800] ;  /* 0x00380000e724783b */ /* 0x000e620000000200 */
        /* <DEDUP_REMOVED lines=13> */
[C---:B------:R-:W-:Y:S06]  /*3270*/  HMMA.16816.F32 R28, R32.reuse, R72, R28 ;  /* 0x00000048201c723c */ /* 0x040fec000000181c */
        /* <DEDUP_REMOVED lines=82> */
[----:B------:R-:W2:Y:S05]  /*37a0*/  LDSM.16.M88.4 R12, [R231+0x6000] ;  /* 0x00600000e70c783b */ /* 0x000eaa0000000200 */
[C---:B---3--:R-:W-:Y:S06]  /*37b0*/  HMMA.16816.F32 R64, R68.reuse, R8, R64 ;  /* 0x000000084440723c */ /* 0x048fec0000001840 */
[----:B------:R-:W-:Y:S01]  /*37c0*/  HMMA.16816.F32 R60, R68, R10, R60 ;  /* 0x0000000a443c723c */ /* 0x000fe2000000183c */
[----:B------:R-:W3:Y:S05]  /*37d0*/  LDSM.16.M88.4 R8, [R231+0x6800] ;  /* 0x00680000e708783b */ /* 0x000eea0000000200 */
[C---:B-1----:R-:W-:Y:S06]  /*37e0*/  HMMA.16816.F32 R28, R32.reuse, R48, R28 ;  /* 0x00000030201c723c */ /* 0x042fec000000181c */
[C---:B------:R-:W-:Y:S01]  /*37f0*/  HMMA.16816.F32 R24, R32.reuse, R50, R24 ;  /* 0x000000322018723c */ /* 0x040fe20000001818 */
[----:B------:R-:W-:Y:S05]  /*3800*/  LDSM.16.M88.4 R48, [R230+0x6000] ;  /* 0x00600000e630783b */ /* 0x000fea0000000200 */
[C---:B----4-:R-:W-:Y:S06]  /*3810*/  HMMA.16816.F32 R20, R32.reuse, R44, R20 ;  /* 0x0000002c2014723c */ /* 0x050fec0000001814 */
[----:B------:R-:W-:Y:S01]  /*3820*/  HMMA.16816.F32 R16, R32, R46, R16 ;  /* 0x0000002e2010723c */ /* 0x000fe20000001810 */
[----:B------:R-:W1:Y:S05]  /*3830*/  LDSM.16.M88.4 R44, [R227+0xe000] ;  /* 0x00e00000e32c783b */ /* 0x000e6a0000000200 */
[C---:B------:R-:W-:Y:S06]  /*3840*/  HMMA.16816.F32 R56, R68.reuse, R72, R56 ;  /* 0x000000484438723c */ /* 0x040fec0000001838 */
[----:B------:R-:W-:Y:S01]  /*3850*/  HMMA.16816.F32 R52, R68, R74, R52 ;  /* 0x0000004a4434723c */ /* 0x000fe20000001834 */
[----:B------:R-:W4:Y:S04]  /*3860*/  LDSM.16.M88.4 R72, [R231+0x7000] ;  /* 0x00700000e748783b */ /* 0x000f280000000200 */
[----:B------:R-:W4:Y:S01]  /*3870*/  LDSM.16.M88.4 R68, [R231+0x7800] ;  /* 0x00780000e744783b */ /* 0x000f220000000200 */
[C---:B--2---:R-:W-:Y:S06]  /*3880*/  HMMA.16816.F32 R28, R76.reuse, R12, R28 ;  /* 0x0000000c4c1c723c */ /* 0x044fec000000181c */
[----:B------:R-:W-:Y:S01]  /*3890*/  HMMA.16816.F32 R24, R76, R14, R24 ;  /* 0x0000000e4c18723c */ /* 0x000fe20000001818 */
[----:B------:R-:W-:Y:S05]  /*38a0*/  LDSM.16.M88.4 R12, [R229+0x6000] ;  /* 0x00600000e50c783b */ /* 0x000fea0000000200 */
[C---:B------:R-:W-:Y:S06]  /*38b0*/  HMMA.16816.F32 R64, R32.reuse, R40, R64 ;  /* 0x000000282040723c */ /* 0x040fec0000001840 */
[----:B------:R-:W-:Y:S01]  /*38c0*/  HMMA.16816.F32 R60, R32, R42, R60 ;  /* 0x0000002a203c723c */ /* 0x000fe2000000183c */
[----:B------:R-:W2:Y:S05]  /*38d0*/  LDSM.16.M88.4 R40, [R227+0xe800] ;  /* 0x00e80000e328783b */ /* 0x000eaa0000000200 */
[C---:B---3--:R-:W-:Y:S06]  /*38e0*/  HMMA.16816.F32 R20, R76.reuse, R8, R20 ;  /* 0x000000084c14723c */ /* 0x048fec0000001814 */
[----:B------:R-:W-:Y:S01]  /*38f0*/  HMMA.16816.F32 R16, R76, R10, R16 ;  /* 0x0000000a4c10723c */ /* 0x000fe20000001810 */
[----:B------:R-:W3:Y:S05]  /*3900*/  LDSM.16.M88.4 R8, [R220+0x6000] ;  /* 0x00600000dc08783b */ /* 0x000eea0000000200 */
[C---:B------:R-:W-:Y:S06]  /*3910*/  HMMA.16816.F32 R56, R32.reuse, R36, R56 ;  /* 0x000000242038723c */ /* 0x040fec0000001838 */
[----:B------:R-:W-:Y:S01]  /*3920*/  HMMA.16816.F32 R52, R32, R38, R52 ;  /* 0x000000262034723c */ /* 0x000fe20000001834 */
[----:B------:R-:W3:Y:S04]  /*3930*/  LDSM.16.M88.4 R36, [R227+0xf000] ;  /* 0x00f00000e324783b */ /* 0x000ee80000000200 */
[----:B------:R-:W3:Y:S01]  /*3940*/  LDSM.16.M88.4 R32, [R227+0xf800] ;  /* 0x00f80000e320783b */ /* 0x000ee20000000200 */
[C---:B-1----:R-:W-:Y:S06]  /*3950*/  HMMA.16816.F32 R28, R48.reuse, R44, R28 ;  /* 0x0000002c301c723c */ /* 0x042fec000000181c */
[----:B------:R-:W-:Y:S06]  /*3960*/  HMMA.16816.F32 R24, R48, R46, R24 ;  /* 0x0000002e3018723c */ /* 0x000fec0000001818 */
[C---:B----4-:R-:W-:Y:S06]  /*3970*/  HMMA.16816.F32 R64, R76.reuse, R72, R64 ;  /* 0x000000484c40723c */ /* 0x050fec0000001840 */
[C---:B------:R-:W-:Y:S01]  /*3980*/  HMMA.16816.F32 R60, R76.reuse, R74, R60 ;  /* 0x0000004a4c3c723c */ /* 0x040fe2000000183c */
[----:B------:R-:W1:Y:S05]  /*3990*/  LDSM.16.M88.4 R72, [R220+0x6800] ;  /* 0x00680000dc48783b */ /* 0x000e6a0000000200 */
[C---:B------:R-:W-:Y:S06]  /*39a0*/  HMMA.16816.F32 R56, R76.reuse, R68, R56 ;  /* 0x000000444c38723c */ /* 0x040fec0000001838 */
[----:B------:R-:W-:Y:S06]  /*39b0*/  HMMA.16816.F32 R52, R76, R70, R52 ;  /* 0x000000464c34723c */ /* 0x000fec0000001834 */
[C---:B--2---:R-:W-:Y:S06]  /*39c0*/  HMMA.16816.F32 R20, R48.reuse, R40, R20 ;  /* 0x000000283014723c */ /* 0x044fec0000001814 */
[----:B------:R-:W-:Y:S01]  /*39d0*/  HMMA.16816.F32 R16, R48, R42, R16 ;  /* 0x0000002a3010723c */ /* 0x000fe20000001810 */
[----:B------:R-:W2:Y:S05]  /*39e0*/  LDSM.16.M88.4 R40, [R220+0x7000] ;  /* 0x00700000dc28783b */ /* 0x000eaa0000000200 */
[C---:B---3--:R-:W-:Y:S06]  /*39f0*/  HMMA.16816.F32 R28, R12.reuse, R8, R28 ;  /* 0x000000080c1c723c */ /* 0x048fec000000181c */
[----:B------:R-:W-:Y:S01]  /*3a00*/  HMMA.16816.F32 R24, R12, R10, R24 ;  /* 0x0000000a0c18723c */ /* 0x000fe20000001818 */
[----:B------:R-:W3:Y:S01]  /*3a10*/  LDSM.16.M88.4 R8, [R220+0x7800] ;  /* 0x00780000dc08783b */ /* 0x000ee20000000200 */
[----:B------:R-:W-:-:S04]  /*3a20*/  DEPBAR.LE SB0, 0x0 ;  /* 0x000080000000791a */ /* 0x000fc80000000000 */
[C---:B------:R-:W-:Y:S06]  /*3a30*/  HMMA.16816.F32 R64, R48.reuse, R36, R64 ;  /* 0x000000243040723c */ /* 0x040fec0000001840 */
[----:B------:R-:W-:Y:S01]  /*3a40*/  HMMA.16816.F32 R56, R48, R32, R56 ;  /* 0x000000203038723c */ /* 0x000fe20000001838 */
[----:B------:R-:W-:-:S05]  /*3a50*/  VIADD R36, R0, 0x8 ;  /* 0x0000000800247836 */ /* 0x000fca0000000000 */
[C---:B------:R-:W-:Y:S01]  /*3a60*/  HMMA.16816.F32 R60, R48.reuse, R38, R60 ;  /* 0x00000026303c723c */ /* 0x040fe2000000183c */
[----:B------:R-:W-:Y:S01]  /*3a70*/  VIADD R32, R0, 0x1 ;  /* 0x0000000100207836 */ /* 0x000fe20000000000 */
[-C--:B------:R-:W-:Y:S02]  /*3a80*/  ISETP.GE.AND P4, PT, R36, R89.reuse, PT ;  /* 0x000000592400720c */ /* 0x080fe40003f86270 */
[----:B------:R-:W-:Y:S02]  /*3a90*/  FSEL R3, R28, -INF , !P6 ;  /* 0xff8000001c037808 */ /* 0x000fe40007000000 */
[----:B------:R-:W-:Y:S01]  /*3aa0*/  HMMA.16816.F32 R52, R48, R34, R52 ;  /* 0x000000223034723c */ /* 0x000fe20000001834 */
[----:B------:R-:W-:Y:S01]  /*3ab0*/  ISETP.GE.AND P5, PT, R32, R89, PT ;  /* 0x000000592000720c */ /* 0x000fe20003fa6270 */
[----:B------:R-:W-:Y:S01]  /*3ac0*/  VIADD R32, R0, 0x10 ;  /* 0x0000001000207836 */ /* 0x000fe20000000000 */
[----:B------:R-:W-:Y:S02]  /*3ad0*/  FSEL R30, R30, -INF , !P6 ;  /* 0xff8000001e1e7808 */ /* 0x000fe40007000000 */
[----:B------:R-:W-:Y:S01]  /*3ae0*/  FSEL R28, R31, -INF , !P5 ;  /* 0xff8000001f1c7808 */ /* 0x000fe20006800000 */
[----:B-1----:R-:W-:Y:S01]  /*3af0*/  HMMA.16816.F32 R16, R12, R74, R16 ;  /* 0x0000004a0c10723c */ /* 0x002fe20000001810 */
[----:B------:R-:W-:Y:S01]  /*3b00*/  VIADD R34, R0, 0x9 ;  /* 0x0000000900227836 */ /* 0x000fe20000000000 */
[----:B------:R-:W-:-:S02]  /*3b10*/  FSEL R31, R24, -INF , !P4 ;  /* 0xff800000181f7808 */ /* 0x000fc40006000000 */
[-C--:B------:R-:W-:Y:S01]  /*3b20*/  ISETP.GE.AND P3, PT, R32, R89.reuse, PT ;  /* 0x000000592000720c */ /* 0x080fe20003f66270 */
[----:B------:R-:W-:Y:S01]  /*3b30*/  VIADD R32, R0, 0x11 ;  /* 0x0000001100207836 */ /* 0x000fe20000000000 */
[----:B------:R-:W-:Y:S01]  /*3b40*/  ISETP.GE.AND P1, PT, R34, R89, PT ;  /* 0x000000592200720c */ /* 0x000fe20003f26270 */
[C---:B------:R-:W-:Y:S01]  /*3b50*/  HMMA.16816.F32 R20, R12.reuse, R72, R20 ;  /* 0x000000480c14723c */ /* 0x040fe20000001814 */
[----:B------:R-:W-:Y:S01]  /*3b60*/  VIADD R34, R0, 0x18 ;  /* 0x0000001800227836 */ /* 0x000fe20000000000 */
[----:B------:R-:W-:Y:S02]  /*3b70*/  FSEL R29, R29, -INF , !P5 ;  /* 0xff8000001d1d7808 */ /* 0x000fe40006800000 */
[----:B------:R-:W-:Y:S02]  /*3b80*/  FSEL R24, R27, -INF , !P1 ;  /* 0xff8000001b187808 */ /* 0x000fe40004800000 */
[----:B------:R-:W-:Y:S01]  /*3b90*/  FSEL R27, R25, -INF , !P1 ;  /* 0xff800000191b7808 */ /* 0x000fe20004800000 */
[----:B--2---:R-:W-:Y:S01]  /*3ba0*/  HMMA.16816.F32 R64, R12, R40, R64 ;  /* 0x000000280c40723c */ /* 0x004fe20000001840 */
[----:B------:R-:W-:-:S02]  /*3bb0*/  ISETP.GT.AND P1, PT, R167, R236, PT ;  /* 0x000000eca700720c */ /* 0x000fc40003f24270 */
[-C--:B------:R-:W-:Y:S01]  /*3bc0*/  ISETP.GE.AND P6, PT, R34, R89.reuse, PT ;  /* 0x000000592200720c */ /* 0x080fe20003fc6270 */
[----:B------:R-:W-:Y:S01]  /*3bd0*/  VIADD R34, R0, 0x19 ;  /* 0x0000001900227836 */ /* 0x000fe20000000000 */
[-C--:B------:R-:W-:Y:S01]  /*3be0*/  ISETP.GE.AND P2, PT, R32, R89.reuse, PT ;  /* 0x000000592000720c */ /* 0x080fe20003f46270 */
[C---:B------:R-:W-:Y:S01]  /*3bf0*/  HMMA.16816.F32 R60, R12.reuse, R42, R60 ;  /* 0x0000002a0c3c723c */ /* 0x040fe2000000183c */
[----:B------:R-:W-:Y:S01]  /*3c00*/  VIADD R32, R0, 0x20 ;  /* 0x0000002000207836 */ /* 0x000fe20000000000 */
[----:B------:R-:W-:Y:S02]  /*3c10*/  FSEL R26, R26, -INF , !P4 ;  /* 0xff8000001a1a7808 */ /* 0x000fe40006000000 */
[-C--:B------:R-:W-:Y:S01]  /*3c20*/  ISETP.GE.AND P5, PT, R34, R89.reuse, PT ;  /* 0x000000592200720c */ /* 0x080fe20003fa6270 */
[----:B------:R-:W-:Y:S01]  /*3c30*/  VIADD R34, R0, 0x21 ;  /* 0x0000002100227836 */ /* 0x000fe20000000000 */
[----:B---3--:R-:W-:Y:S01]  /*3c40*/  HMMA.16816.F32 R56, R12, R8, R56 ;  /* 0x000000080c38723c */ /* 0x008fe20000001838 */
[----:B------:R-:W-:Y:S01]  /*3c50*/  ISETP.GE.AND P4, PT, R32, R89, PT ;  /* 0x000000592000720c */ /* 0x000fe20003f86270 */
[----:B------:R-:W1:Y:S01]  /*3c60*/  @!P1 LDC.64 R244, c[0x0][0x218] ;  /* 0x00008600fff49b82 */ /* 0x000e620000000a00 */
[----:B------:R-:W-:Y:S01]  /*3c70*/  VIADD R32, R0, 0x28 ;  /* 0x0000002800207836 */ /* 0x000fe20000000000 */
[----:B------:R-:W-:-:S02]  /*3c80*/  FSEL R17, R17, -INF , !P5 ;  /* 0xff80000011117808 */ /* 0x000fc40006800000 */
[----:B------:R-:W-:Y:S01]  /*3c90*/  HMMA.16816.F32 R52, R12, R10, R52 ;  /* 0x0000000a0c34723c */ /* 0x000fe20000001834 */
[----:B------:R-:W-:Y:S01]  /*3ca0*/  FSEL R8, R18, -INF , !P6 ;  /* 0xff80000012087808 */ /* 0x000fe20007000000 */
[----:B------:R-:W-:Y:S01]  /*3cb0*/  VIADD R18, R0, 0x30 ;  /* 0x0000003000127836 */ /* 0x000fe20000000000 */
[----:B------:R-:W-:Y:S02]  /*3cc0*/  FSEL R9, R16, -INF , !P6 ;  /* 0xff80000010097808 */ /* 0x000fe40007000000 */
[----:B------:R-:W-:Y:S01]  /*3cd0*/  FSEL R16, R19, -INF , !P5 ;  /* 0xff80000013107808 */ /* 0x000fe20006800000 */
[----:B------:R-:W-:Y:S01]  /*3ce0*/  BAR.SYNC.DEFER_BLOCKING 0x0 ;  /* 0x0000000000007b1d */ /* 0x000fe20000010000 */
[----:B------:R-:W-:Y:S01]  /*3cf0*/  ISETP.GE.AND P5, PT, R18, R89, PT ;  /* 0x000000591200720c */ /* 0x000fe20003fa6270 */
[----:B------:R-:W-:Y:S01]  /*3d00*/  VIADD R18, R0, 0x31 ;  /* 0x0000003100127836 */ /* 0x000fe20000000000 */
[----:B------:R-:W-:Y:S01]  /*3d10*/  FSEL R25, R20, -INF , !P3 ;  /* 0xff80000014197808 */ /* 0x000fe20005800000 */
[----:B------:R-:W-:Y:S01]  /*3d20*/  VIADD R10, R0, 0x38 ;  /* 0x00000038000a7836 */ /* 0x000fe20000000000 */
[----:B------:R-:W-:-:S02]  /*3d30*/  FSEL R20, R23, -INF , !P2 ;  /* 0xff80000017147808 */ /* 0x000fc40005000000 */
[----:B------:R-:W-:Y:S02]  /*3d40*/  FSEL R21, R21, -INF , !P2 ;  /* 0xff80000015157808 */ /* 0x000fe40005000000 */
[-C--:B------:R-:W-:Y:S01]  /*3d50*/  ISETP.GE.AND P2, PT, R32, R89.reuse, PT ;  /* 0x000000592000720c */ /* 0x080fe20003f46270 */
[----:B------:R-:W-:Y:S01]  /*3d60*/  VIADD R32, R0, 0x29 ;  /* 0x0000002900207836 */ /* 0x000fe20000000000 */
[----:B------:R-:W-:Y:S01]  /*3d70*/  FSEL R22, R22, -INF , !P3 ;  /* 0xff80000016167808 */ /* 0x000fe20005800000 */
[----:B------:R-:W-:Y:S01]  /*3d80*/  VIADD R0, R0, 0x39 ;  /* 0x0000003900007836 */ /* 0x000fe20000000000 */
[----:B------:R-:W-:Y:S02]  /*3d90*/  FSEL R184, R66, -INF , !P4 ;  /* 0xff80000042b87808 */ /* 0x000fe40006000000 */
[----:B------:R-:W-:Y:S02]  /*3da0*/  FSEL R193, R64, -INF , !P4 ;  /* 0xff80000040c17808 */ /* 0x000fe40006000000 */
[----:B------:R-:W-:-:S02]  /*3db0*/  ISETP.GE.AND P3, PT, R34, R89, PT ;  /* 0x000000592200720c */ /* 0x000fc40003f66270 */
[----:B------:R-:W-:Y:S02]  /*3dc0*/  ISETP.GE.AND P4, PT, R18, R89, PT ;  /* 0x000000591200720c */ /* 0x000fe40003f86270 */
[----:B------:R-:W-:Y:S02]  /*3dd0*/  FSEL R200, R67, -INF , !P3 ;  /* 0xff80000043c87808 */ /* 0x000fe40005800000 */
[----:B------:R-:W-:Y:S02]  /*3de0*/  FSEL R185, R65, -INF , !P3 ;  /* 0xff80000041b97808 */ /* 0x000fe40005800000 */
[----:B------:R-:W-:Y:S02]  /*3df0*/  FSEL R186, R62, -INF , !P2 ;  /* 0xff8000003eba7808 */ /* 0x000fe40005000000 */
[----:B------:R-:W-:Y:S02]  /*3e00*/  FSEL R189, R60, -INF , !P2 ;  /* 0xff8000003cbd7808 */ /* 0x000fe40005000000 */
[----:B------:R-:W-:-:S02]  /*3e10*/  FSEL R192, R59, -INF , !P4 ;  /* 0xff8000003bc07808 */ /* 0x000fc40006000000 */
[----:B------:R-:W-:Y:S02]  /*3e20*/  FSEL R199, R57, -INF , !P4 ;  /* 0xff80000039c77808 */ /* 0x000fe40006000000 */
[-C--:B------:R-:W-:Y:S02]  /*3e30*/  ISETP.GE.AND P6, PT, R32, R89.reuse, PT ;  /* 0x000000592000720c */ /* 0x080fe40003fc6270 */
[-C--:B------:R-:W-:Y:S02]  /*3e40*/  ISETP.GE.AND P3, PT, R10, R89.reuse, PT ;  /* 0x000000590a00720c */ /* 0x080fe40003f66270 */
[----:B------:R-:W-:Y:S02]  /*3e50*/  ISETP.GE.AND P2, PT, R0, R89, PT ;  /* 0x000000590000720c */ /* 0x000fe40003f46270 */
[----:B-1----:R-:W-:Y:S02]  /*3e60*/  @!P1 LEA R244, P4, R82, R244, 0x1 ;  /* 0x000000f452f49211 */ /* 0x002fe400078808ff */
[----:B------:R-:W-:-:S02]  /*3e70*/  LOP3.LUT R0, R6, R87, RZ, 0xfc, !PT ;  /* 0x0000005706007212 */ /* 0x000fc400078efcff */
        /* <DEDUP_REMOVED lines=59> */
[C---:B------:R-:W-:Y:S01]  /*4230*/  IMAD R11, R6.reuse, R81, R11 ;  /* 0x00000051060b7224 */ /* 0x040fe200078e020b */
        /* <DEDUP_REMOVED lines=10> */
.L_x_5166:
[----:B------:R-:W-:-:S04]  /*42e0*/  LEA R4, -R80, RZ, 0x6 ;  /* 0x000000ff50047211 */ /* 0x000fc800078e31ff */
[----:B------:R-:W-:-:S07]  /*42f0*/  SHF.R.S32.HI R13, RZ, 0x1f, R4 ;  /* 0x0000001fff0d7819 */ /* 0x000fce0000011404 */
.L_x_5167:
        /* <DEDUP_REMOVED lines=33> */
.L_x_5165:
        /* <DEDUP_REMOVED lines=113> */
[----:B------:R-:W-:-:S03]  /*4c20*/  ISETP.GT.AND P1, PT, R167, R236, PT ;  /* 0x000000eca700720c */ /* 0x000fc60003f24270 */
[----:B------:R-:W-:Y:S02]  /*4c30*/  FADD.FTZ R177, R177, R176 ;  /* 0x000000b0b1b17221 */ /* 0x000fe40000010000 */
[----:B------:R-:W-:Y:S02]  /*4c40*/  MUFU.EX2 R179, R179 ;  /* 0x000000b300b37308 */ /* 0x000fe40000000800 */
        /* <DEDUP_REMOVED lines=251> */
.L_x_5172:
        /* <DEDUP_REMOVED lines=66> */
.L_x_5169:
        /* <DEDUP_REMOVED lines=15> */
[----:B------:R-:W-:Y:S01]  /*6110*/  ISETP.GT.AND P1, PT, R247, R236, PT ;  /* 0x000000ecf700720c */ /* 0x000fe20003f24270 */
        /* <DEDUP_REMOVED lines=13> */
[----:B------:R-:W3:Y:S04]  /*61f0*/  LDSM.16.M88.4 R172, [R233+0x8000] ;  /* 0x00800000e9ac783b */ /* 0x000ee80000000200 */
[----:B------:R-:W4:Y:S04]  /*6200*/  LDSM.16.M88.4 R176, [R233+0x8800] ;  /* 0x00880000e9b0783b */ /* 0x000f280000000200 */
[----:B------:R-:W1:Y:S04]  /*6210*/  LDSM.16.M88.4 R180, [R233+0x9000] ;  /* 0x00900000e9b4783b */ /* 0x000e680000000200 */
[----:B------:R-:W5:Y:S04]  /*6220*/  LDSM.16.M88.4 R184, [R233+0x9800] ;  /* 0x00980000e9b8783b */ /* 0x000f680000000200 */
[----:B------:R-:W0:Y:S04]  /*6230*/  LDGDEPBAR ;  /* 0x00000000000079af */ /* 0x000e280000000000 */
[----:B------:R-:W-:Y:S04]  /*6240*/  LDSM.16.M88.4 R188, [R232] ;  /* 0x00000000e8bc783b */ /* 0x000fe80000000200 */
[----:B------:R-:W2:Y:S04]  /*6250*/  LDSM.16.M88.4 R192, [R231] ;  /* 0x00000000e7c0783b */ /* 0x000ea80000000200 */
[----:B------:R-:W2:Y:S04]  /*6260*/  LDSM.16.M88.4 R196, [R223] ;  /* 0x00000000dfc4783b */ /* 0x000ea80000000200 */
[----:B------:R-:W2:Y:S04]  /*6270*/  LDSM.16.M88.4 R200, [R222] ;  /* 0x00000000dec8783b */ /* 0x000ea80000000200 */
[----:B------:R-:W2:Y:S01]  /*6280*/  LDSM.16.M88.4 R204, [R221] ;  /* 0x00000000ddcc783b */ /* 0x000ea20000000200 */
[C---:B---3--:R-:W-:Y:S06]  /*6290*/  HMMA.16816.F32 R4, R168.reuse, R172, RZ ;  /* 0x000000aca804723c */ /* 0x048fec00000018ff */
[C---:B------:R-:W-:Y:S01]  /*62a0*/  HMMA.16816.F32 R8, R168.reuse, R174, RZ ;  /* 0x000000aea808723c */ /* 0x040fe200000018ff */
[----:B------:R-:W-:Y:S05]  /*62b0*/  LDSM.16.M88.4 R172, [R230] ;  /* 0x00000000e6ac783b */ /* 0x000fea0000000200 */
[C---:B----4-:R-:W-:Y:S06]  /*62c0*/  HMMA.16816.F32 R12, R168.reuse, R176, RZ ;  /* 0x000000b0a80c723c */ /* 0x050fec00000018ff */
[C---:B------:R-:W-:Y:S01]  /*62d0*/  HMMA.16816.F32 R16, R168.reuse, R178, RZ ;  /* 0x000000b2a810723c */ /* 0x040fe200000018ff */
[----:B------:R-:W3:Y:S05]  /*62e0*/  LDSM.16.M88.4 R176, [R227+0x8000] ;  /* 0x00800000e3b0783b */ /* 0x000eea0000000200 */
[C---:B-1----:R-:W-:Y:S06]  /*62f0*/  HMMA.16816.F32 R20, R168.reuse, R180, RZ ;  /* 0x000000b4a814723c */ /* 0x042fec00000018ff */
[C---:B------:R-:W-:Y:S01]  /*6300*/  HMMA.16816.F32 R24, R168.reuse, R182, RZ ;  /* 0x000000b6a818723c */ /* 0x040fe200000018ff */
[----:B------:R-:W1:Y:S05]  /*6310*/  LDSM.16.M88.4 R180, [R227+0x8800] ;  /* 0x00880000e3b4783b */ /* 0x000e6a0000000200 */
[C---:B-----5:R-:W-:Y:S06]  /*6320*/  HMMA.16816.F32 R28, R168.reuse, R184, RZ ;  /* 0x000000b8a81c723c */ /* 0x060fec00000018ff */
[----:B------:R-:W-:Y:S01]  /*6330*/  HMMA.16816.F32 R32, R168, R186, RZ ;  /* 0x000000baa820723c */ /* 0x000fe200000018ff */
[----:B------:R-:W4:Y:S04]  /*6340*/  LDSM.16.M88.4 R168, [R227+0x9000] ;  /* 0x00900000e3a8783b */ /* 0x000f280000000200 */
[----:B------:R-:W5:Y:S01]  /*6350*/  LDSM.16.M88.4 R184, [R227+0x9800] ;  /* 0x00980000e3b8783b */ /* 0x000f620000000200 */
        /* <DEDUP_REMOVED lines=16> */
[C---:B-1----:R-:W-:Y:S06]  /*6460*/  HMMA.16816.F32 R12, R172.reuse, R180, R12 ;  /* 0x000000b4ac0c723c */ /* 0x042fec000000180c */
[C---:B------:R-:W-:Y:S01]  /*6470*/  HMMA.16816.F32 R16, R172.reuse, R182, R16 ;  /* 0x000000b6ac10723c */ /* 0x040fe20000001810 */
[----:B------:R-:W-:Y:S05]  /*6480*/  LDSM.16.M88.4 R180, [R233+0xa800] ;  /* 0x00a80000e9b4783b */ /* 0x000fea0000000200 */
[C---:B----4-:R-:W-:Y:S06]  /*6490*/  HMMA.16816.F32 R20, R172.reuse, R168, R20 ;  /* 0x000000a8ac14723c */ /* 0x050fec0000001814 */
[C---:B------:R-:W-:Y:S01]  /*64a0*/  HMMA.16816.F32 R24, R172.reuse, R170, R24 ;  /* 0x000000aaac18723c */ /* 0x040fe20000001818 */
[----:B------:R-:W1:Y:S05]  /*64b0*/  LDSM.16.M88.4 R168, [R234+0x2000] ;  /* 0x00200000eaa8783b */ /* 0x000e6a0000000200 */
[C---:B-----5:R-:W-:Y:S06]  /*64c0*/  HMMA.16816.F32 R28, R172.reuse, R184, R28 ;  /* 0x000000b8ac1c723c */ /* 0x060fec000000181c */
[----:B------:R-:W-:Y:S01]  /*64d0*/  HMMA.16816.F32 R32, R172, R186, R32 ;  /* 0x000000baac20723c */ /* 0x000fe20000001820 */
[----:B------:R-:W3:Y:S04]  /*64e0*/  LDSM.16.M88.4 R172, [R233+0xb000] ;  /* 0x00b00000e9ac783b */ /* 0x000ee80000000200 */
[----:B------:R-:W4:Y:S01]  /*64f0*/  LDSM.16.M88.4 R184, [R233+0xb800] ;  /* 0x00b80000e9b8783b */ /* 0x000f220000000200 */
[C---:B--2---:R-:W-:Y:S06]  /*6500*/  HMMA.16816.F32 R4, R192.reuse, R196, R4 ;  /* 0x000000c4c004723c */ /* 0x044fec0000001804 */
[C---:B------:R-:W-:Y:S01]  /*6510*/  HMMA.16816.F32 R8, R192.reuse, R198, R8 ;  /* 0x000000c6c008723c */ /* 0x040fe20000001808 */
[----:B------:R-:W-:Y:S05]  /*6520*/  LDSM.16.M88.4 R196, [R219] ;  /* 0x00000000dbc4783b */ /* 0x000fea0000000200 */
[C---:B------:R-:W-:Y:S06]  /*6530*/  HMMA.16816.F32 R12, R192.reuse, R200, R12 ;  /* 0x000000c8c00c723c */ /* 0x040fec000000180c */
[C---:B------:R-:W-:Y:S01]  /*6540*/  HMMA.16816.F32 R16, R192.reuse, R202, R16 ;  /* 0x000000cac010723c */ /* 0x040fe20000001810 */
[----:B------:R-:W-:Y:S05]  /*6550*/  LDSM.16.M88.4 R200, [R218] ;  /* 0x00000000dac8783b */ /* 0x000fea0000000200 */
[C---:B------:R-:W-:Y:S06]  /*6560*/  HMMA.16816.F32 R20, R192.reuse, R188, R20 ;  /* 0x000000bcc014723c */ /* 0x040fec0000001814 */
[C---:B------:R-:W-:Y:S01]  /*6570*/  HMMA.16816.F32 R24, R192.reuse, R190, R24 ;  /* 0x000000bec018723c */ /* 0x040fe20000001818 */
[----:B------:R-:W2:Y:S05]  /*6580*/  LDSM.16.M88.4 R188, [R232+0x2000] ;  /* 0x00200000e8bc783b */ /* 0x000eaa0000000200 */
[C---:B------:R-:W-:Y:S06]  /*6590*/  HMMA.16816.F32 R28, R192.reuse, R204, R28 ;  /* 0x000000ccc01c723c */ /* 0x040fec000000181c */
[----:B------:R-:W-:Y:S01]  /*65a0*/  HMMA.16816.F32 R32, R192, R206, R32 ;  /* 0x000000cec020723c */ /* 0x000fe20000001820 */
[----:B------:R-:W5:Y:S04]  /*65b0*/  LDSM.16.M88.4 R192, [R217] ;  /* 0x00000000d9c0783b */ /* 0x000f680000000200 */
        /* <DEDUP_REMOVED lines=19> */
[----:B------:R-:W-:Y:S05]  /*66f0*/  LDSM.16.M88.4 R200, [R220+0x2800] ;  /* 0x00280000dcc8783b */ /* 0x000fea0000000200 */
[C---:B-----5:R-:W-:Y:S06]  /*6700*/  HMMA.16816.F32 R20, R188.reuse, R192, R20 ;  /* 0x000000c0bc14723c */ /* 0x060fec0000001814 */
        /* <DEDUP_REMOVED lines=25> */
[C---:B-----5:R-:W-:Y:S06]  /*68a0*/  HMMA.16816.F32 R20, R192.reuse, R188, R20 ;  /* 0x000000bcc014723c */ /* 0x060fec0000001814 */
        /* <DEDUP_REMOVED lines=171> */
.L_x_5171:
        /* <DEDUP_REMOVED lines=28> */
.L_x_5170:
        /* <DEDUP_REMOVED lines=67> */
[----:B--2---:R-:W-:Y:S01]  /*7950*/  FFMA.FTZ R167, R10, UR4, -R198 ;  /* 0x000000040aa77c23 */ /* 0x004fe200080108c6 */
        /* <DEDUP_REMOVED lines=82> */
[----:B------:R-:W-:Y:S04]  /*7e80*/  MUFU.EX2 R201, R201 ;  /* 0x000000c900c97308 */ /* 0x000fe80000000800 */
[C---:B------:R-:W-:Y:S01]  /*7e90*/  FMUL.FTZ R100, R2.reuse, R100 ;  /* 0x0000006402647220 */ /* 0x040fe20000410000 */
[C---:B------:R-:W-:Y:S01]  /*7ea0*/  HMMA.16816.F32 R36, R160.reuse, R170, R36 ;  /* 0x000000aaa024723c */ /* 0x040fe20000001824 */
[----:B------:R-:W1:Y:S02]  /*7eb0*/  LDSM.16.MT88.4 R168, [R224+0x10000] ;  /* 0x01000000e0a8783b */ /* 0x000e640000004200 */
[----:B------:R-:W-:Y:S02]  /*7ec0*/  ISETP.GT.AND P1, PT, R247, R236, PT ;  /* 0x000000ecf700720c */ /* 0x000fe40003f24270 */
        /* <DEDUP_REMOVED lines=83> */
[--C-:B------:R-:W-:Y:S01]  /*8400*/  FFMA.FTZ R207, R18, UR4, -R198.reuse ;  /* 0x0000000412cf7c23 */ /* 0x100fe200080108c6 */
[C---:B--2---:R-:W-:Y:S03]  /*8410*/  HMMA.16816.F32 R112, R160.reuse, R172, R112 ;  /* 0x000000aca070723c */ /* 0x044fe60000001870 */
[----:B------:R-:W-:Y:S03]  /*8420*/  FFMA.FTZ R248, R19, UR4, -R198 ;  /* 0x0000000413f87c23 */ /* 0x000fe600080108c6 */
[C---:B------:R-:W-:Y:S01]  /*8430*/  HMMA.16816.F32 R116, R160.reuse, R174, R116 ;  /* 0x000000aea074723c */ /* 0x040fe20000001874 */
[----:B------:R-:W2:Y:S01]  /*8440*/  LDSM.16.MT88.4 R172, [R225+0x16000] ;  /* 0x01600000e1ac783b */ /* 0x000ea20000004200 */
[----:B------:R-:W1:Y:S03]  /*8450*/  MUFU.EX2 R206, R206 ;  /* 0x000000ce00ce7308 */ /* 0x000e660000000800 */
[C---:B------:R-:W-:Y:S01]  /*8460*/  FMUL.FTZ R144, R2.reuse, R144 ;  /* 0x0000009002907220 */ /* 0x040fe20000410000 */
[C---:B----4-:R-:W-:Y:S06]  /*8470*/  HMMA.16816.F32 R120, R160.reuse, R176, R120 ;  /* 0x000000b0a078723c */ /* 0x050fec0000001878 */
[----:B------:R-:W-:Y:S01]  /*8480*/  MUFU.EX2 R207, R207 ;  /* 0x000000cf00cf7308 */ /* 0x000fe20000000800 */
[----:B------:R-:W-:Y:S01]  /*8490*/  FMUL.FTZ R145, R2, R145 ;  /* 0x0000009102917220 */ /* 0x000fe20000410000 */
[C---:B------:R-:W-:Y:S01]  /*84a0*/  HMMA.16816.F32 R124, R160.reuse, R178, R124 ;  /* 0x000000b2a07c723c */ /* 0x040fe2000000187c */
[----:B------:R-:W-:Y:S02]  /*84b0*/  LDSM.16.MT88.4 R176, [R226+0x10800] ;  /* 0x01080000e2b0783b */ /* 0x000fe40000004200 */
[C---:B------:R-:W-:Y:S03]  /*84c0*/  FMUL.FTZ R146, R0.reuse, R146 ;  /* 0x0000009200927220 */ /* 0x040fe60000410000 */
[C---:B------:R-:W-:Y:S02]  /*84d0*/  HMMA.16816.F32 R128, R160.reuse, R180, R128 ;  /* 0x000000b4a080723c */ /* 0x040fe40000001880 */
[----:B------:R-:W4:Y:S03]  /*84e0*/  MUFU.EX2 R248, R248 ;  /* 0x000000f800f87308 */ /* 0x000f260000000800 */
[----:B------:R-:W-:Y:S01]  /*84f0*/  FMUL.FTZ R147, R0, R147 ;  /* 0x0000009300937220 */ /* 0x000fe20000410000 */
[C---:B------:R-:W-:Y:S01]  /*8500*/  HMMA.16816.F32 R132, R160.reuse, R182, R132 ;  /* 0x000000b6a084723c */ /* 0x040fe20000001884 */
[----:B------:R-:W-:Y:S04]  /*8510*/  LDSM.16.MT88.4 R180, [R224+0x10800] ;  /* 0x01080000e0b4783b */ /* 0x000fe80000004200 */
[----:B------:R-:W-:Y:S01]  /*8520*/  FMUL.FTZ R16, R2, R152 ;  /* 0x0000009802107220 */ /* 0x000fe20000410000 */
[C---:B-----5:R-:W-:Y:S05]  /*8530*/  HMMA.16816.F32 R12, R160.reuse, R168, R12 ;  /* 0x000000a8a00c723c */ /* 0x060fea000000180c */
[----:B---3--:R-:W-:Y:S01]  /*8540*/  F2FP.F16.F32.PACK_AB R152, R202, R201 ;  /* 0x000000c9ca98723e */ /* 0x008fe200000000ff */
        /* <DEDUP_REMOVED lines=12> */
[C---:B------:R-:W-:Y:S03]  /*8610*/  HMMA.16816.F32 R16, R160.reuse, R156, R16 ;  /* 0x0000009ca010723c */ /* 0x040fe60000001810 */
[----:B-1----:R-:W-:Y:S01]  /*8620*/  F2FP.F16.F32.PACK_AB R153, R204, R203 ;  /* 0x000000cbcc99723e */ /* 0x002fe200000000ff */
[----:B------:R-:W-:Y:S01]  /*8630*/  FFMA.FTZ R197, R2, R251, R197 ;  /* 0x000000fb02c57223 */ /* 0x000fe200000100c5 */
[----:B------:R-:W-:Y:S01]  /*8640*/  F2FP.F16.F32.PACK_AB R154, R206, R205 ;  /* 0x000000cdce9a723e */ /* 0x000fe200000000ff */
[----:B------:R-:W-:Y:S01]  /*8650*/  HMMA.16816.F32 R148, R160, R158, R148 ;  /* 0x0000009ea094723c */ /* 0x000fe20000001894 */
[----:B------:R-:W1:Y:S04]  /*8660*/  LDSM.16.MT88.4 R156, [R228+0x12800] ;  /* 0x01280000e49c783b */ /* 0x000e680000004200 */
[----:B----4-:R-:W-:Y:S01]  /*8670*/  F2FP.F16.F32.PACK_AB R155, R248, R207 ;  /* 0x000000cff89b723e */ /* 0x010fe200000000ff */
[----:B------:R-:W-:Y:S01]  /*8680*/  FFMA.FTZ R199, R0, R249, R199 ;  /* 0x000000f900c77223 */ /* 0x000fe200000100c7 */
[----:B------:R-:W-:Y:S01]  /*8690*/  MOV R165, R164 ;  /* 0x000000a400a57202 */ /* 0x000fe20000000f00 */
[----:B------:R-:W-:Y:S01]  /*86a0*/  FADD.FTZ R0, R5, R197 ;  /* 0x000000c505007221 */ /* 0x000fe20000010000 */
[----:B------:R-:W4:Y:S02]  /*86b0*/  LDSM.16.MT88.4 R160, [R226+0x12800] ;  /* 0x01280000e2a0783b */ /* 0x000f240000004200 */
        /* <DEDUP_REMOVED lines=21> */
[C---:B-1----:R-:W-:Y:S05]  /*8810*/  HMMA.16816.F32 R64, R152.reuse, R156, R64 ;  /* 0x0000009c9840723c */ /* 0x042fea0000001840 */
[----:B------:R-:W-:Y:S01]  /*8820*/  FADD.FTZ R205, R205, R202 ;  /* 0x000000cacdcd7221 */ /* 0x000fe20000010000 */
[C---:B------:R-:W-:Y:S01]  /*8830*/  HMMA.16816.F32 R68, R152.reuse, R158, R68 ;  /* 0x0000009e9844723c */ /* 0x040fe20000001844 */
[----:B------:R-:W1:Y:S04]  /*8840*/  LDSM.16.MT88.4 R156, [R228+0x16800] ;  /* 0x01680000e49c783b */ /* 0x000e680000004200 */
[----:B------:R-:W-:Y:S01]  /*8850*/  FADD.FTZ R5, R207, R204 ;  /* 0x000000cccf057221 */ /* 0x000fe20000010000 */
[C---:B----4-:R-:W-:Y:S05]  /*8860*/  HMMA.16816.F32 R72, R152.reuse, R160, R72 ;  /* 0x000000a09848723c */ /* 0x050fea0000001848 */
[----:B------:R-:W-:Y:S01]  /*8870*/  FADD.FTZ R205, R206, R205 ;  /* 0x000000cdcecd7221 */ /* 0x000fe20000010000 */
[C---:B------:R-:W-:Y:S01]  /*8880*/  HMMA.16816.F32 R76, R152.reuse, R162, R76 ;  /* 0x000000a2984c723c */ /* 0x040fe2000000184c */
[----:B------:R-:W4:Y:S04]  /*8890*/  LDSM.16.MT88.4 R160, [R226+0x16800] ;  /* 0x01680000e2a0783b */ /* 0x000f280000004200 */
[----:B------:R-:W-:Y:S01]  /*88a0*/  FADD.FTZ R5, R248, R5 ;  /* 0x00000005f8057221 */ /* 0x000fe20000010000 */
[C---:B------:R-:W-:Y:S05]  /*88b0*/  HMMA.16816.F32 R80, R152.reuse, R184, R80 ;  /* 0x000000b89850723c */ /* 0x040fea0000001850 */
[----:B------:R-:W-:Y:S01]  /*88c0*/  IADD3 R0, R247, -0x1, RZ ;  /* 0xfffffffff7007810 */ /* 0x000fe20007ffe0ff */
[C---:B------:R-:W-:Y:S01]  /*88d0*/  HMMA.16816.F32 R84, R152.reuse, R186, R84 ;  /* 0x000000ba9854723c */ /* 0x040fe20000001854 */
[----:B------:R-:W-:Y:S04]  /*88e0*/  LDSM.16.MT88.4 R184, [R225+0x13000] ;  /* 0x01300000e1b8783b */ /* 0x000fe80000004200 */
[----:B------:R-:W-:Y:S01]  /*88f0*/  MOV R247, R0 ;  /* 0x0000000000f77202 */ /* 0x000fe20000000f00 */
[C---:B---3--:R-:W-:Y:S05]  /*8900*/  HMMA.16816.F32 R88, R152.reuse, R168, R88 ;  /* 0x000000a89858723c */ /* 0x048fea0000001858 */
[----:B------:R-:W-:Y:S01]  /*8910*/  MOV R0, R3 ;  /* 0x0000000300007202 */ /* 0x000fe20000000f00 */
[C---:B------:R-:W-:Y:S01]  /*8920*/  HMMA.16816.F32 R92, R152.reuse, R170, R92 ;  /* 0x000000aa985c723c */ /* 0x040fe2000000185c */
[----:B------:R-:W3:Y:S05]  /*8930*/  LDSM.16.MT88.4 R168, [R225+0x16800] ;  /* 0x01680000e1a8783b */ /* 0x000eea0000004200 */
        /* <DEDUP_REMOVED lines=8> */
[C---:B-----5:R-:W-:Y:S05]  /*89c0*/  HMMA.16816.F32 R112, R152.reuse, R176, R112 ;  /* 0x000000b09870723c */ /* 0x060fea0000001870 */
[----:B------:R-:W5:Y:S01]  /*89d0*/  MUFU.EX2 R189, R189 ;  /* 0x000000bd00bd7308 */ /* 0x000f620000000800 */
[----:B------:R-:W-:Y:S01]  /*89e0*/  FFMA.FTZ R193, R25, UR4, -R200 ;  /* 0x0000000419c17c23 */ /* 0x000fe200080108c8 */
[C---:B------:R-:W-:Y:S01]  /*89f0*/  HMMA.16816.F32 R116, R152.reuse, R178, R116 ;  /* 0x000000b29874723c */ /* 0x040fe20000001874 */
[----:B------:R-:W3:Y:S03]  /*8a00*/  LDSM.16.MT88.4 R176, [R224+0x16800] ;  /* 0x01680000e0b0783b */ /* 0x000ee60000004200 */
[--C-:B------:R-:W-:Y:S02]  /*8a10*/  FFMA.FTZ R194, R26, UR4, -R198.reuse ;  /* 0x000000041ac27c23 */ /* 0x100fe400080108c6 */
[C---:B--2---:R-:W-:Y:S02]  /*8a20*/  HMMA.16816.F32 R120, R152.reuse, R172, R120 ;  /* 0x000000ac9878723c */ /* 0x044fe40000001878 */
[----:B------:R-:W-:Y:S03]  /*8a30*/  MUFU.EX2 R192, R192 ;  /* 0x000000c000c07308 */ /* 0x000fe60000000800 */
[--C-:B------:R-:W-:Y:S01]  /*8a40*/  FFMA.FTZ R195, R27, UR4, -R198.reuse ;  /* 0x000000041bc37c23 */ /* 0x100fe200080108c6 */
[C---:B------:R-:W-:Y:S01]  /*8a50*/  HMMA.16816.F32 R124, R152.reuse, R174, R124 ;  /* 0x000000ae987c723c */ /* 0x040fe2000000187c */
[----:B------:R-:W-:Y:S05]  /*8a60*/  LDSM.16.MT88.4 R24, [R225+0x11000] ;  /* 0x01100000e118783b */ /* 0x000fea0000004200 */
[----:B------:R-:W2:Y:S01]  /*8a70*/  MUFU.EX2 R193, R193 ;  /* 0x000000c100c17308 */ /* 0x000ea20000000800 */
[----:B-----5:R-:W-:Y:S01]  /*8a80*/  F2FP.F16.F32.PACK_AB R20, R189, R188 ;  /* 0x000000bcbd14723e */ /* 0x020fe200000000ff */
[C---:B-1----:R-:W-:Y:S01]  /*8a90*/  HMMA.16816.F32 R128, R152.reuse, R156, R128 ;  /* 0x0000009c9880723c */ /* 0x042fe20000001880 */
[----:B------:R-:W-:Y:S02]  /*8aa0*/  LDSM.16.MT88.4 R172, [R228+0x13000] ;  /* 0x01300000e4ac783b */ /* 0x000fe40000004200 */
[--C-:B------:R-:W-:Y:S03]  /*8ab0*/  FFMA.FTZ R190, R22, UR4, -R198.reuse ;  /* 0x0000000416be7c23 */ /* 0x100fe600080108c6 */
[C---:B------:R-:W-:Y:S02]  /*8ac0*/  HMMA.16816.F32 R132, R152.reuse, R158, R132 ;  /* 0x0000009e9884723c */ /* 0x040fe40000001884 */
[----:B------:R-:W-:Y:S01]  /*8ad0*/  MUFU.EX2 R194, R194 ;  /* 0x000000c200c27308 */ /* 0x000fe20000000800 */
[----:B------:R-:W1:Y:S03]  /*8ae0*/  LDSM.16.MT88.4 R156, [R228+0x11000] ;  /* 0x01100000e49c783b */ /* 0x000e660000004200 */
[C---:B----4-:R-:W-:Y:S06]  /*8af0*/  HMMA.16816.F32 R12, R152.reuse, R160, R12 ;  /* 0x000000a0980c723c */ /* 0x050fec000000180c */
[----:B------:R-:W-:Y:S01]  /*8b00*/  MUFU.EX2 R190, R190 ;  /* 0x000000be00be7308 */ /* 0x000fe20000000800 */
[----:B------:R-:W-:Y:S01]  /*8b10*/  FFMA.FTZ R191, R23, UR4, -R198 ;  /* 0x0000000417bf7c23 */ /* 0x000fe200080108c6 */
[C---:B------:R-:W-:Y:S01]  /*8b20*/  HMMA.16816.F32 R136, R152.reuse, R162, R136 ;  /* 0x000000a29888723c */ /* 0x040fe20000001888 */
[----:B------:R-:W4:Y:S02]  /*8b30*/  LDSM.16.MT88.4 R160, [R226+0x11000] ;  /* 0x01100000e2a0783b */ /* 0x000f240000004200 */
[----:B--2---:R-:W-:Y:S03]  /*8b40*/  F2FP.F16.F32.PACK_AB R22, R193, R192 ;  /* 0x000000c0c116723e */ /* 0x004fe600000000ff */
[C---:B---3--:R-:W-:Y:S02]  /*8b50*/  HMMA.16816.F32 R140, R152.reuse, R168, R140 ;  /* 0x000000a8988c723c */ /* 0x048fe4000000188c */
[----:B------:R-:W2:Y:S03]  /*8b60*/  MUFU.EX2 R191, R191 ;  /* 0x000000bf00bf7308 */ /* 0x000ea60000000800 */
[----:B------:R-:W-:Y:S01]  /*8b70*/  FADD.FTZ R188, R188, R205 ;  /* 0x000000cdbcbc7221 */ /* 0x000fe20000010000 */
[C---:B------:R-:W-:Y:S01]  /*8b80*/  HMMA.16816.F32 R144, R152.reuse, R170, R144 ;  /* 0x000000aa9890723c */ /* 0x040fe20000001890 */
[----:B------:R-:W3:Y:S05]  /*8b90*/  LDSM.16.MT88.4 R168, [R224+0x11000] ;  /* 0x01100000e0a8783b */ /* 0x000eea0000004200 */
[----:B------:R-:W5:Y:S01]  /*8ba0*/  MUFU.EX2 R195, R195 ;  /* 0x000000c300c37308 */ /* 0x000f620000000800 */
[----:B------:R-:W-:Y:S01]  /*8bb0*/  FADD.FTZ R189, R189, R188 ;  /* 0x000000bcbdbd7221 */ /* 0x000fe20000010000 */
[C---:B------:R-:W-:Y:S03]  /*8bc0*/  HMMA.16816.F32 R16, R152.reuse, R176, R16 ;  /* 0x000000b09810723c */ /* 0x040fe60000001810 */
[----:B------:R-:W-:Y:S03]  /*8bd0*/  FADD.FTZ R192, R192, R189 ;  /* 0x000000bdc0c07221 */ /* 0x000fe60000010000 */
[----:B------:R-:W-:Y:S01]  /*8be0*/  HMMA.16816.F32 R148, R152, R178, R148 ;  /* 0x000000b29894723c */ /* 0x000fe20000001894 */
[----:B------:R-:W3:Y:S04]  /*8bf0*/  LDSM.16.MT88.4 R152, [R224+0x13000] ;  /* 0x01300000e098783b */ /* 0x000ee80000004200 */
[----:B--2---:R-:W-:Y:S01]  /*8c00*/  F2FP.F16.F32.PACK_AB R21, R191, R190 ;  /* 0x000000bebf15723e */ /* 0x004fe200000000ff */
[----:B------:R-:W-:Y:S01]  /*8c10*/  FADD.FTZ R190, R190, R5 ;  /* 0x00000005bebe7221 */ /* 0x000fe20000010000 */
[----:B------:R-:W-:Y:S01]  /*8c20*/  FADD.FTZ R193, R193, R192 ;  /* 0x000000c0c1c17221 */ /* 0x000fe20000010000 */
[----:B-----5:R-:W-:Y:S01]  /*8c30*/  F2FP.F16.F32.PACK_AB R23, R195, R194 ;  /* 0x000000c2c317723e */ /* 0x020fe200000000ff */
[----:B------:R-:W2:Y:S02]  /*8c40*/  LDSM.16.MT88.4 R176, [R228+0x15000] ;  /* 0x01500000e4b0783b */ /* 0x000ea40000004200 */
[----:B------:R-:W-:Y:S04]  /*8c50*/  FADD.FTZ R191, R191, R190 ;  /* 0x000000bebfbf7221 */ /* 0x000fe80000010000 */
[C---:B-1----:R-:W-:Y:S05]  /*8c60*/  HMMA.16816.F32 R8, R20.reuse, R156, R8 ;  /* 0x0000009c1408723c */ /* 0x042fea0000001808 */
[----:B------:R-:W-:Y:S01]  /*8c70*/  FADD.FTZ R194, R194, R191 ;  /* 0x000000bfc2c27221 */ /* 0x000fe20000010000 */
[C---:B------:R-:W-:Y:S01]  /*8c80*/  HMMA.16816.F32 R36, R20.reuse, R158, R36 ;  /* 0x0000009e1424723c */ /* 0x040fe20000001824 */
[----:B------:R-:W1:Y:S04]  /*8c90*/  LDSM.16.MT88.4 R156, [R226+0x15000] ;  /* 0x01500000e29c783b */ /* 0x000e680000004200 */
[----:B------:R-:W-:Y:S01]  /*8ca0*/  FADD.FTZ R195, R195, R194 ;  /* 0x000000c2c3c37221 */ /* 0x000fe20000010000 */
[C---:B----4-:R-:W-:Y:S06]  /*8cb0*/  HMMA.16816.F32 R40, R20.reuse, R160, R40 ;  /* 0x000000a01428723c */ /* 0x050fec0000001828 */
[C---:B------:R-:W-:Y:S01]  /*8cc0*/  HMMA.16816.F32 R44, R20.reuse, R162, R44 ;  /* 0x000000a2142c723c */ /* 0x040fe2000000182c */
[----:B------:R-:W4:Y:S05]  /*8cd0*/  LDSM.16.MT88.4 R160, [R225+0x15000] ;  /* 0x01500000e1a0783b */ /* 0x000f2a0000004200 */
[C---:B------:R-:W-:Y:S06]  /*8ce0*/  HMMA.16816.F32 R48, R20.reuse, R24, R48 ;  /* 0x000000181430723c */ /* 0x040fec0000001830 */
[C---:B------:R-:W-:Y:S01]  /*8cf0*/  HMMA.16816.F32 R52, R20.reuse, R26, R52 ;  /* 0x0000001a1434723c */ /* 0x040fe20000001834 */
[----:B------:R-:W5:Y:S05]  /*8d00*/  LDSM.16.MT88.4 R24, [R224+0x15000] ;  /* 0x01500000e018783b */ /* 0x000f6a0000004200 */
[C---:B---3--:R-:W-:Y:S06]  /*8d10*/  HMMA.16816.F32 R56, R20.reuse, R168, R56 ;  /* 0x000000a81438723c */ /* 0x048fec0000001838 */
[C---:B------:R-:W-:Y:S01]  /*8d20*/  HMMA.16816.F32 R60, R20.reuse, R170, R60 ;  /* 0x000000aa143c723c */ /* 0x040fe2000000183c */
[----:B------:R-:W3:Y:S05]  /*8d30*/  LDSM.16.MT88.4 R168, [R228+0x17000] ;  /* 0x01700000e4a8783b */ /* 0x000eea0000004200 */
        /* <DEDUP_REMOVED lines=11> */
[C---:B------:R-:W-:Y:S05]  /*8df0*/  HMMA.16816.F32 R88, R20.reuse, R152, R88 ;  /* 0x000000981458723c */ /* 0x040fea0000001858 */
[----:B------:R-:W3:Y:S01]  /*8e00*/  MUFU.EX2 R181, R181 ;  /* 0x000000b500b57308 */ /* 0x000ee20000000800 */
[----:B------:R-:W-:Y:S01]  /*8e10*/  FFMA.FTZ R183, R31, UR4, -R198 ;  /* 0x000000041fb77c23 */ /* 0x000fe200080108c6 */
[C---:B------:R-:W-:Y:S01]  /*8e20*/  HMMA.16816.F32 R92, R20.reuse, R154, R92 ;  /* 0x0000009a145c723c */ /* 0x040fe2000000185c */
[----:B------:R-:W3:Y:S03]  /*8e30*/  LDSM.16.MT88.4 R152, [R226+0x17000] ;  /* 0x01700000e298783b */ /* 0x000ee60000004200 */
[----:B------:R-:W-:Y:S02]  /*8e40*/  FFMA.FTZ R184, R32, UR4, -R200 ;  /* 0x0000000420b87c23 */ /* 0x000fe400080108c8 */
[C---:B--2---:R-:W-:Y:S02]  /*8e50*/  HMMA.16816.F32 R96, R20.reuse, R176, R96 ;  /* 0x000000b01460723c */ /* 0x044fe40000001860 */
[----:B------:R-:W-:Y:S01]  /*8e60*/  MUFU.EX2 R182, R182 ;  /* 0x000000b600b67308 */ /* 0x000fe20000000800 */
[----:B------:R-:W-:Y:S02]  /*8e70*/  LDSM.16.MT88.4 R28, [R228+0x11800] ;  /* 0x01180000e41c783b */ /* 0x000fe40000004200 */
[----:B------:R-:W-:Y:S01]  /*8e80*/  FFMA.FTZ R186, R34, UR4, -R198 ;  /* 0x0000000422ba7c23 */ /* 0x000fe200080108c6 */
[C---:B------:R-:W-:Y:S06]  /*8e90*/  HMMA.16816.F32 R100, R20.reuse, R178, R100 ;  /* 0x000000b21464723c */ /* 0x040fec0000001864 */
[----:B------:R-:W2:Y:S01]  /*8ea0*/  MUFU.EX2 R183, R183 ;  /* 0x000000b700b77308 */ /* 0x000ea20000000800 */
[----:B------:R-:W-:Y:S01]  /*8eb0*/  LDSM.16.MT88.4 R176, [R226+0x15800] ;  /* 0x01580000e2b0783b */ /* 0x000fe20000004200 */
[C---:B-1----:R-:W-:Y:S03]  /*8ec0*/  HMMA.16816.F32 R104, R20.reuse, R156, R104 ;  /* 0x0000009c1468723c */ /* 0x042fe60000001868 */
[----:B------:R-:W-:Y:S03]  /*8ed0*/  FFMA.FTZ R200, R33, UR4, -R200 ;  /* 0x0000000421c87c23 */ /* 0x000fe600080108c8 */
[C---:B------:R-:W-:Y:S01]  /*8ee0*/  HMMA.16816.F32 R108, R20.reuse, R158, R108 ;  /* 0x0000009e146c723c */ /* 0x040fe2000000186c */
[----:B------:R-:W1:Y:S01]  /*8ef0*/  LDSM.16.MT88.4 R156, [R225+0x17000] ;  /* 0x01700000e19c783b */ /* 0x000e620000004200 */
[----:B------:R-:W-:Y:S03]  /*8f00*/  MUFU.EX2 R184, R184 ;  /* 0x000000b800b87308 */ /* 0x000fe60000000800 */
[----:B------:R-:W-:Y:S01]  /*8f10*/  FFMA.FTZ R198, R35, UR4, -R198 ;  /* 0x0000000423c67c23 */ /* 0x000fe200080108c6 */
[C---:B----4-:R-:W-:Y:S03]  /*8f20*/  HMMA.16816.F32 R112, R20.reuse, R160, R112 ;  /* 0x000000a01470723c */ /* 0x050fe60000001870 */
[----:B------:R-:W-:Y:S03]  /*8f30*/  LDSM.16.MT88.4 R32, [R225+0x11800] ;  /* 0x01180000e120783b */ /* 0x000fe60000004200 */
[----:B------:R-:W4:Y:S01]  /*8f40*/  MUFU.EX2 R185, R200 ;  /* 0x000000c800b97308 */ /* 0x000f220000000800 */
[C---:B------:R-:W-:Y:S06]  /*8f50*/  HMMA.16816.F32 R116, R20.reuse, R162, R116 ;  /* 0x000000a21474723c */ /* 0x040fec0000001874 */
[C---:B-----5:R-:W-:Y:S03]  /*8f60*/  HMMA.16816.F32 R120, R20.reuse, R24, R120 ;  /* 0x000000181478723c */ /* 0x060fe60000001878 */
[----:B------:R-:W-:Y:S03]  /*8f70*/  MUFU.EX2 R186, R186 ;  /* 0x000000ba00ba7308 */ /* 0x000fe60000000800 */
[C---:B------:R-:W-:Y:S01]  /*8f80*/  HMMA.16816.F32 R124, R20.reuse, R26, R124 ;  /* 0x0000001a147c723c */ /* 0x040fe2000000187c */
[----:B------:R-:W5:Y:S06]  /*8f90*/  LDSM.16.MT88.4 R24, [R224+0x17000] ;  /* 0x01700000e018783b */ /* 0x000f6c0000004200 */
[----:B------:R-:W4:Y:S01]  /*8fa0*/  MUFU.EX2 R187, R198 ;  /* 0x000000c600bb7308 */ /* 0x000f220000000800 */
[C---:B---3--:R-:W-:Y:S06]  /*8fb0*/  HMMA.16816.F32 R128, R20.reuse, R168, R128 ;  /* 0x000000a81480723c */ /* 0x048fec0000001880 */
[C---:B------:R-:W-:Y:S01]  /*8fc0*/  HMMA.16816.F32 R132, R20.reuse, R170, R132 ;  /* 0x000000aa1484723c */ /* 0x040fe20000001884 */
[----:B------:R-:W-:Y:S05]  /*8fd0*/  LDSM.16.MT88.4 R168, [R226+0x13800] ;  /* 0x01380000e2a8783b */ /* 0x000fea0000004200 */
[C---:B------:R-:W-:Y:S06]  /*8fe0*/  HMMA.16816.F32 R12, R20.reuse, R152, R12 ;  /* 0x00000098140c723c */ /* 0x040fec000000180c */
[C---:B------:R-:W-:Y:S01]  /*8ff0*/  HMMA.16816.F32 R136, R20.reuse, R154, R136 ;  /* 0x0000009a1488723c */ /* 0x040fe20000001888 */
[----:B------:R-:W3:Y:S05]  /*9000*/  LDSM.16.MT88.4 R152, [R226+0x11800] ;  /* 0x01180000e298783b */ /* 0x000eea0000004200 */
[C---:B-1----:R-:W-:Y:S06]  /*9010*/  HMMA.16816.F32 R140, R20.reuse, R156, R140 ;  /* 0x0000009c148c723c */ /* 0x042fec000000188c */
[C---:B------:R-:W-:Y:S01]  /*9020*/  HMMA.16816.F32 R144, R20.reuse, R158, R144 ;  /* 0x0000009e1490723c */ /* 0x040fe20000001890 */
[----:B------:R-:W1:Y:S05]  /*9030*/  LDSM.16.MT88.4 R156, [R224+0x11800] ;  /* 0x01180000e09c783b */ /* 0x000e6a0000004200 */
[C---:B-----5:R-:W-:Y:S06]  /*9040*/  HMMA.16816.F32 R16, R20.reuse, R24, R16 ;  /* 0x000000181410723c */ /* 0x060fec0000001810 */
[----:B------:R-:W-:Y:S01]  /*9050*/  HMMA.16816.F32 R148, R20, R26, R148 ;  /* 0x0000001a1494723c */ /* 0x000fe20000001894 */
[----:B------:R-:W5:Y:S06]  /*9060*/  LDSM.16.MT88.4 R24, [R228+0x13800] ;  /* 0x01380000e418783b */ /* 0x000f6c0000004200 */
[----:B------:R-:W-:Y:S01]  /*9070*/  F2FP.F16.F32.PACK_AB R20, R181, R180 ;  /* 0x000000b4b514723e */ /* 0x000fe200000000ff */
[----:B------:R-:W-:Y:S03]  /*9080*/  FADD.FTZ R180, R180, R193 ;  /* 0x000000c1b4b47221 */ /* 0x000fe60000010000 */
[----:B--2---:R-:W-:Y:S01]  /*9090*/  F2FP.F16.F32.PACK_AB R21, R183, R182 ;  /* 0x000000b6b715723e */ /* 0x004fe200000000ff */
[----:B------:R-:W-:Y:S01]  /*90a0*/  FADD.FTZ R182, R182, R195 ;  /* 0x000000c3b6b67221 */ /* 0x000fe20000010000 */
[----:B----4-:R-:W-:Y:S01]  /*90b0*/  F2FP.F16.F32.PACK_AB R22, R185, R184 ;  /* 0x000000b8b916723e */ /* 0x010fe200000000ff */
[----:B------:R-:W-:Y:S01]  /*90c0*/  FADD.FTZ R181, R181, R180 ;  /* 0x000000b4b5b57221 */ /* 0x000fe20000010000 */
[----:B------:R-:W-:Y:S01]  /*90d0*/  F2FP.F16.F32.PACK_AB R23, R187, R186 ;  /* 0x000000babb17723e */ /* 0x000fe200000000ff */
[----:B------:R-:W-:Y:S02]  /*90e0*/  FADD.FTZ R183, R183, R182 ;  /* 0x000000b6b7b77221 */ /* 0x000fe40000010000 */
[----:B------:R-:W-:Y:S02]  /*90f0*/  FADD.FTZ R184, R184, R181 ;  /* 0x000000b5b8b87221 */ /* 0x000fe40000010000 */
[----:B------:R-:W-:Y:S02]  /*9100*/  FADD.FTZ R186, R186, R183 ;  /* 0x000000b7baba7221 */ /* 0x000fe40000010000 */
[C---:B------:R-:W-:Y:S01]  /*9110*/  HMMA.16816.F32 R160, R20.reuse, R28, R8 ;  /* 0x0000001c14a0723c */ /* 0x040fe20000001808 */
[----:B------:R-:W2:Y:S02]  /*9120*/  LDSM.16.MT88.4 R8, [R224+0x13800] ;  /* 0x01380000e008783b */ /* 0x000ea40000004200 */
[----:B------:R-:W-:Y:S01]  /*9130*/  FADD.FTZ R251, R185, R184 ;  /* 0x000000b8b9fb7221 */ /* 0x000fe20000010000 */
[----:B------:R-:W-:Y:S02]  /*9140*/  FADD.FTZ R249, R187, R186 ;  /* 0x000000babbf97221 */ /* 0x000fe40000010000 */
[C---:B------:R-:W-:Y:S03]  /*9150*/  HMMA.16816.F32 R36, R20.reuse, R30, R36 ;  /* 0x0000001e1424723c */ /* 0x040fe60000001824 */
[----:B------:R-:W4:Y:S03]  /*9160*/  LDSM.16.MT88.4 R28, [R228+0x15800] ;  /* 0x01580000e41c783b */ /* 0x000f260000004200 */
        /* <DEDUP_REMOVED lines=24> */
[C---:B---3--:R-:W-:Y:S06]  /*92f0*/  HMMA.16816.F32 R112, R20.reuse, R152, R112 ;  /* 0x000000981470723c */ /* 0x048fec0000001870 */
[C---:B------:R-:W-:Y:S06]  /*9300*/  HMMA.16816.F32 R116, R20.reuse, R154, R116 ;  /* 0x0000009a1474723c */ /* 0x040fec0000001874 */
[C---:B------:R-:W-:Y:S06]  /*9310*/  HMMA.16816.F32 R120, R20.reuse, R32, R120 ;  /* 0x000000201478723c */ /* 0x040fec0000001878 */
[C---:B------:R-:W-:Y:S06]  /*9320*/  HMMA.16816.F32 R124, R20.reuse, R34, R124 ;  /* 0x00000022147c723c */ /* 0x040fec000000187c */
[C---:B-1----:R-:W-:Y:S06]  /*9330*/  HMMA.16816.F32 R128, R20.reuse, R156, R128 ;  /* 0x0000009c1480723c */ /* 0x042fec0000001880 */
[C---:B------:R-:W-:Y:S06]  /*9340*/  HMMA.16816.F32 R132, R20.reuse, R158, R132 ;  /* 0x0000009e1484723c */ /* 0x040fec0000001884 */
[C---:B-----5:R-:W-:Y:S06]  /*9350*/  HMMA.16816.F32 R156, R20.reuse, R24, R12 ;  /* 0x00000018149c723c */ /* 0x060fec000000180c */
[C---:B------:R-:W-:Y:S06]  /*9360*/  HMMA.16816.F32 R136, R20.reuse, R26, R136 ;  /* 0x0000001a1488723c */ /* 0x040fec0000001888 */
[C---:B--2---:R-:W-:Y:S06]  /*9370*/  HMMA.16816.F32 R140, R20.reuse, R8, R140 ;  /* 0x00000008148c723c */ /* 0x044fec000000188c */
[C---:B------:R-:W-:Y:S06]  /*9380*/  HMMA.16816.F32 R144, R20.reuse, R10, R144 ;  /* 0x0000000a1490723c */ /* 0x040fec0000001890 */
[C---:B----4-:R-:W-:Y:S06]  /*9390*/  HMMA.16816.F32 R152, R20.reuse, R28, R16 ;  /* 0x0000001c1498723c */ /* 0x050fec0000001810 */
[----:B------:R-:W-:Y:S01]  /*93a0*/  HMMA.16816.F32 R148, R20, R30, R148 ;  /* 0x0000001e1494723c */ /* 0x000fe20000001894 */
[----:B------:R-:W-:Y:S11]  /*93b0*/  @!UPT UIADD3 URZ, URZ, URZ, URZ ;  /* 0x0000003f3f3ff290 */ /* 0x000ff6000fffe03f */
[----:B------:R-:W-:Y:S01]  /*93c0*/  @!UPT UIADD3 URZ, URZ, URZ, URZ ;  /* 0x0000003f3f3ff290 */ /* 0x000fe2000fffe03f */
[----:B------:R-:W-:Y:S11]  /*93d0*/  @P1 BRA `(.L_x_5172) ;  /* 0xffffffc800081947 */ /* 0x000ff6000383ffff */
.L_x_5168:
[----:B------:R-:W1:Y:S01]  /*93e0*/  SHFL.BFLY PT, R2, R251, 0x2, 0x1f ;  /* 0x0c401f00fb027f89 */ /* 0x000e6200000e0000 */
[----:B------:R-:W-:Y:S01]  /*93f0*/  MOV R11, 0x3f800000 ;  /* 0x3f800000000b7802 */ /* 0x000fe20000000f00 */
[----:B------:R-:W2:Y:S01]  /*9400*/  S2UR UR6, SR_CgaCtaId ;  /* 0x00000000000679c3 */ /* 0x000ea20000008800 */
[----:B------:R-:W-:Y:S01]  /*9410*/  UMOV UR4, 0x400 ;  /* 0x0000040000047882 */ /* 0x000fe20000000000 */
[----:B------:R-:W3:Y:S01]  /*9420*/  SHFL.BFLY PT, R4, R249, 0x2, 0x1f ;  /* 0x0c401f00f9047f89 */ /* 0x000ee200000e0000 */
[----:B------:R-:W-:Y:S01]  /*9430*/  BSSY B0, `(.L_x_5173) ;  /* 0x000012f000007945 */ /* 0x000fe20003800000 */
[----:B------:R-:W4:Y:S04]  /*9440*/  S2R R6, SR_TID.X ;  /* 0x0000000000067919 */ /* 0x000f280000002100 */
[----:B------:R-:W5:Y:S01]  /*9450*/  LDC R19, c[0x0][0x270] ;  /* 0x00009c00ff137b82 */ /* 0x000f620000000800 */
[----:B------:R-:W4:Y:S01]  /*9460*/  S2R R0, SR_TID.X ;  /* 0x0000000000007919 */ /* 0x000f220000002100 */
[----:B------:R-:W5:Y:S06]  /*9470*/  S2R R18, SR_CTAID.Y ;  /* 0x0000000000127919 */ /* 0x000f6c0000002600 */
[----:B------:R-:W4:Y:S01]  /*9480*/  S2UR UR5, SR_CTAID.X ;  /* 0x00000000000579c3 */ /* 0x000f220000002500 */
[----:B-1----:R-:W-:Y:S01]  /*9490*/  FADD.FTZ R2, R2, R251 ;  /* 0x000000fb02027221 */ /* 0x002fe20000010000 */
[----:B--2---:R-:W-:-:S06]  /*94a0*/  ULEA UR6, UR6, UR4, 0x18 ;  /* 0x0000000406067291 */ /* 0x004fcc000f8ec03f */
[----:B------:R-:W1:Y:S01]  /*94b0*/  S2UR UR4, SR_CTAID.Z ;  /* 0x00000000000479c3 */ /* 0x000e620000002700 */
[----:B---3--:R-:W-:Y:S01]  /*94c0*/  FADD.FTZ R17, R4, R249 ;  /* 0x000000f904117221 */ /* 0x008fe20000010000 */
[----:B------:R-:W2:Y:S04]  /*94d0*/  SHFL.BFLY PT, R5, R2, 0x1, 0x1f ;  /* 0x0c201f0002057f89 */ /* 0x000ea800000e0000 */
[----:B------:R-:W3:Y:S01]  /*94e0*/  SHFL.BFLY PT, R4, R17, 0x1, 0x1f ;  /* 0x0c201f0011047f89 */ /* 0x000ee200000e0000 */
[----:B----4-:R-:W-:Y:S01]  /*94f0*/  SHF.R.S32.HI R9, RZ, 0x1f, R6 ;  /* 0x0000001fff097819 */ /* 0x010fe20000011406 */
[----:B------:R-:W-:-:S03]  /*9500*/  USHF.L.U32 UR5, UR5, 0x6, URZ ;  /* 0x0000000605057899 */ /* 0x000fc6000800063f */
[CC--:B------:R-:W-:Y:S02]  /*9510*/  LEA.HI R15, R9.reuse, R6.reuse, RZ, 0x2 ;  /* 0x00000006090f7211 */ /* 0x0c0fe400078f10ff */
[----:B------:R-:W-:Y:S02]  /*9520*/  LEA.HI R10, R9, R6, RZ, 0x5 ;  /* 0x00000006090a7211 */ /* 0x000fe400078f28ff */
[----:B------:R-:W-:Y:S02]  /*9530*/  MOV R9, 0x3f800000 ;  /* 0x3f80000000097802 */ /* 0x000fe40000000f00 */
[----:B------:R-:W-:Y:S02]  /*9540*/  SHF.R.S32.HI R13, RZ, 0x1f, R0 ;  /* 0x0000001fff0d7819 */ /* 0x000fe40000011400 */
[----:B------:R-:W-:Y:S01]  /*9550*/  SHF.R.S32.HI R12, RZ, 0x2, R15 ;  /* 0x00000002ff0c7819 */ /* 0x000fe2000001140f */
[----:B--2---:R-:W-:Y:S01]  /*9560*/  FADD.FTZ R5, R2, R5 ;  /* 0x0000000502057221 */ /* 0x004fe20000010000 */
[----:B------:R-:W-:-:S02]  /*9570*/  SHF.R.S32.HI R7, RZ, 0x1f, R15 ;  /* 0x0000001fff077819 */ /* 0x000fc4000001140f */
[----:B------:R-:W-:Y:S01]  /*9580*/  LEA.HI R2, R13, R0, RZ, 0x4 ;  /* 0x000000000d027211 */ /* 0x000fe200078f20ff */
[----:B---3--:R-:W-:Y:S01]  /*9590*/  FADD.FTZ R4, R17, R4 ;  /* 0x0000000411047221 */ /* 0x008fe20000010000 */
[----:B------:R-:W-:Y:S01]  /*95a0*/  BAR.SYNC.DEFER_BLOCKING 0x0 ;  /* 0x0000000000007b1d */ /* 0x000fe20000010000 */
[----:B------:R-:W-:Y:S02]  /*95b0*/  FSETP.NE.FTZ.AND P4, PT, R5, RZ, PT ;  /* 0x000000ff0500720b */ /* 0x000fe40003f95000 */
[----:B------:R-:W-:Y:S02]  /*95c0*/  LOP3.LUT R17, R10, 0xffffffe0, RZ, 0xc0, !PT ;  /* 0xffffffe00a117812 */ /* 0x000fe400078ec0ff */
[----:B------:R-:W-:Y:S02]  /*95d0*/  FSETP.NE.FTZ.AND P3, PT, R4, RZ, PT ;  /* 0x000000ff0400720b */ /* 0x000fe40003f75000 */
[----:B------:R-:W-:Y:S02]  /*95e0*/  LEA.HI R7, R7, R12, RZ, 0x3 ;  /* 0x0000000c07077211 */ /* 0x000fe400078f18ff */
[----:B------:R-:W-:-:S02]  /*95f0*/  LOP3.LUT R13, R2, 0xfffffff0, RZ, 0xc0, !PT ;  /* 0xfffffff0020d7812 */ /* 0x000fc400078ec0ff */
[----:B------:R-:W-:Y:S02]  /*9600*/  LOP3.LUT R15, R15, 0x1ffffffc, RZ, 0xc0, !PT ;  /* 0x1ffffffc0f0f7812 */ /* 0x000fe400078ec0ff */
[----:B------:R-:W-:Y:S01]  /*9610*/  IADD3 R8, -R17, R6, RZ ;  /* 0x0000000611087210 */ /* 0x000fe20007ffe1ff */
[----:B------:R-:W2:Y:S01]  /*9620*/  @P4 MUFU.RCP R11, R5 ;  /* 0x00000005000b4308 */ /* 0x000ea20000001000 */
[----:B------:R-:W-:Y:S01]  /*9630*/  LOP3.LUT R7, R7, 0xfffffff8, RZ, 0xc0, !PT ;  /* 0xfffffff807077812 */ /* 0x000fe200078ec0ff */
[----:B------:R-:W5:Y:S01]  /*9640*/  LDC.64 R16, c[0x0][0x2c0] ;  /* 0x0000b000ff107b82 */ /* 0x000f620000000a00 */
[----:B------:R-:W-:Y:S02]  /*9650*/  IADD3 R0, -R13, R0, RZ ;  /* 0x000000000d007210 */ /* 0x000fe40007ffe1ff */
[----:B------:R-:W-:Y:S02]  /*9660*/  IADD3 R6, -R15, R6, RZ ;  /* 0x000000060f067210 */ /* 0x000fe40007ffe1ff */
[----:B------:R-:W-:Y:S01]  /*9670*/  SHF.R.S32.HI R13, RZ, 0x1f, R8 ;  /* 0x0000001fff0d7819 */ /* 0x000fe20000011408 */
[----:B------:R-:W3:Y:S01]  /*9680*/  @P3 MUFU.RCP R9, R4 ;  /* 0x0000000400093308 */ /* 0x000ee20000001000 */
[----:B------:R-:W-:Y:S01]  /*9690*/  IADD3 R7, R12, -R7, RZ ;  /* 0x800000070c077210 */ /* 0x000fe20007ffe0ff */
[----:B------:R-:W4:Y:S01]  /*96a0*/  @P4 LDC R21, c[0x0][0x2e8] ;  /* 0x0000ba00ff154b82 */ /* 0x000f220000000800 */
[----:B------:R-:W-:-:S02]  /*96b0*/  LOP3.LUT P5, RZ, R8, 0x3, RZ, 0xc0, !PT ;  /* 0x0000000308ff7812 */ /* 0x000fc400078ac0ff */
[----:B------:R-:W-:Y:S02]  /*96c0*/  SHF.R.S32.HI R2, RZ, 0x4, R2 ;  /* 0x00000004ff027819 */ /* 0x000fe40000011402 */
[----:B------:R-:W-:Y:S01]  /*96d0*/  LEA.HI R13, R13, R8, RZ, 0x2 ;  /* 0x000000080d0d7211 */ /* 0x000fe200078f10ff */
[----:B------:R-:W1:Y:S01]  /*96e0*/  @P4 MUFU.LG2 R5, R5 ;  /* 0x0000000500054308 */ /* 0x000e620000000c00 */
[C---:B--2---:R-:W-:Y:S01]  /*96f0*/  FMUL.FTZ R160, R11.reuse, R160 ;  /* 0x000000a00ba07220 */ /* 0x044fe20000410000 */
        /* <DEDUP_REMOVED lines=63> */
[----:B------:R-:W-:Y:S01]  /*9af0*/  SHF.R.S32.HI R11, RZ, 0x5, R10 ;  /* 0x00000005ff0b7819 */ /* 0x000fe2000001140a */
[C---:B---3--:R-:W-:Y:S01]  /*9b00*/  FMUL.FTZ R163, R9.reuse, R163 ;  /* 0x000000a309a37220 */ /* 0x048fe20000410000 */
[C---:B------:R-:W-:Y:S01]  /*9b10*/  FMUL.FTZ R162, R9.reuse, R162 ;  /* 0x000000a209a27220 */ /* 0x040fe20000410000 */
[C---:B------:R-:W-:Y:S01]  /*9b20*/  FMUL.FTZ R39, R9.reuse, R39 ;  /* 0x0000002709277220 */ /* 0x040fe20000410000 */
[----:B------:R-:W-:Y:S01]  /*9b30*/  SHF.R.S32.HI R10, RZ, 0x1f, R11 ;  /* 0x0000001fff0a7819 */ /* 0x000fe2000001140b */
[----:B------:R-:W-:Y:S01]  /*9b40*/  FMUL.FTZ R38, R9, R38 ;  /* 0x0000002609267220 */ /* 0x000fe20000410000 */
[----:B------:R-:W-:Y:S01]  /*9b50*/  LEA R6, R11, R6, 0x9 ;  /* 0x000000060b067211 */ /* 0x000fe200078e48ff */
        /* <DEDUP_REMOVED lines=8> */
[C---:B------:R-:W-:Y:S01]  /*9be0*/  FMUL.FTZ R55, R9.reuse, R55 ;  /* 0x0000003709377220 */ /* 0x040fe20000410000 */
[----:B------:R-:W-:Y:S01]  /*9bf0*/  IADD3 R10, -R10, R11, RZ ;  /* 0x0000000b0a0a7210 */ /* 0x000fe20007ffe1ff */
        /* <DEDUP_REMOVED lines=53> */
[C---:B------:R-:W-:Y:S01]  /*9f50*/  R2P PR, R7.reuse, 0x6 ;  /* 0x0000000607007804 */ /* 0x040fe20000000000 */
[----:B------:R-:W2:Y:S01]  /*9f60*/  @P3 LDC R20, c[0x0][0x2e8] ;  /* 0x0000ba00ff143b82 */ /* 0x000ea20000000800 */
[C---:B------:R-:W-:Y:S01]  /*9f70*/  LOP3.LUT R8, R7.reuse, 0x1, RZ, 0xc0, !PT ;  /* 0x0000000107087812 */ /* 0x040fe200078ec0ff */
[----:B------:R-:W3:Y:S01]  /*9f80*/  @P3 MUFU.LG2 R4, R4 ;  /* 0x0000000400043308 */ /* 0x000ee20000000c00 */
[----:B------:R-:W-:Y:S01]  /*9f90*/  SHF.L.U32 R11, R7, 0x6, RZ ;  /* 0x00000006070b7819 */ /* 0x000fe200000006ff */
[----:B-----5:R-:W-:Y:S01]  /*9fa0*/  IMAD R16, R18, R16, R239 ;  /* 0x0000001012107224 */ /* 0x020fe200078e02ef */
[----:B------:R-:W-:Y:S01]  /*9fb0*/  SHF.L.U32 R7, R2, 0x6, RZ ;  /* 0x0000000602077819 */ /* 0x000fe200000006ff */
[----:B-1----:R-:W-:Y:S01]  /*9fc0*/  @P4 FMUL.FTZ R5, R5, 0.69314718246459960938 ;  /* 0x3f31721805054820 */ /* 0x002fe20000410000 */
[----:B------:R-:W-:-:S02]  /*9fd0*/  LEA.HI R9, R0, R0, RZ, 0x1 ;  /* 0x0000000000097211 */ /* 0x000fc400078f08ff */
[----:B------:R-:W-:Y:S02]  /*9fe0*/  ISETP.NE.U32.AND P0, PT, R8, 0x1, PT ;  /* 0x000000010800780c */ /* 0x000fe40003f05070 */
[----:B------:R-:W-:Y:S02]  /*9ff0*/  LOP3.LUT R7, R7, 0x1c0, RZ, 0xc0, !PT ;  /* 0x000001c007077812 */ /* 0x000fe400078ec0ff */
[----:B------:R-:W-:Y:S02]  /*a000*/  SHF.L.U32 R8, R9, 0x2, RZ ;  /* 0x0000000209087819 */ /* 0x000fe400000006ff */
[----:B------:R-:W-:Y:S02]  /*a010*/  LOP3.LUT R11, R11, 0x1c0, RZ, 0xc0, !PT ;  /* 0x000001c00b0b7812 */ /* 0x000fe400078ec0ff */
[----:B------:R-:W-:Y:S02]  /*a020*/  LOP3.LUT R8, R7, 0x38, R8, 0xf8, !PT ;  /* 0x0000003807087812 */ /* 0x000fe400078ef808 */
[----:B------:R-:W-:Y:S01]  /*a030*/  LEA.HI R11, R11, R11, RZ, 0x1d ;  /* 0x0000000b0b0b7211 */ /* 0x000fe200078fe8ff */
[----:B---3--:R-:W-:Y:S01]  /*a040*/  @P3 FMUL.FTZ R4, R4, 0.69314718246459960938 ;  /* 0x3f31721804043820 */ /* 0x008fe20000410000 */
[----:B------:R-:W-:-:S02]  /*a050*/  SHF.R.U32.HI R7, RZ, 0x3, R7 ;  /* 0x00000003ff077819 */ /* 0x000fc40000011607 */
[----:B------:R-:W-:Y:S02]  /*a060*/  LOP3.LUT R9, R9, 0xffffffe, RZ, 0xc0, !PT ;  /* 0x0ffffffe09097812 */ /* 0x000fe400078ec0ff */
[----:B------:R-:W-:Y:S02]  /*a070*/  LEA R6, R6, R11, 0x1 ;  /* 0x0000000b06067211 */ /* 0x000fe400078e08ff */
[----:B------:R-:W-:Y:S02]  /*a080*/  LOP3.LUT R7, R8, R7, RZ, 0x3c, !PT ;  /* 0x0000000708077212 */ /* 0x000fe400078e3cff */
[----:B------:R-:W-:Y:S02]  /*a090*/  IADD3 R8, R0, -R9, RZ ;  /* 0x8000000900087210 */ /* 0x000fe40007ffe0ff */
[----:B------:R-:W-:Y:S02]  /*a0a0*/  LEA R6, R6, UR6, 0x2 ;  /* 0x0000000606067c11 */ /* 0x000fe4000f8e10ff */
[----:B------:R-:W-:-:S02]  /*a0b0*/  MOV R9, 0x40 ;  /* 0x0000004000097802 */ /* 0x000fc40000000f00 */
[----:B------:R-:W-:Y:S01]  /*a0c0*/  SHF.R.S32.HI R13, RZ, 0x2, R13 ;  /* 0x00000002ff0d7819 */ /* 0x000fe2000001140d */
[----:B------:R-:W-:Y:S01]  /*a0d0*/  STS.64 [R6], R160 ;  /* 0x000000a006007388 */ /* 0x000fe20000000a00 */
[----:B------:R-:W-:Y:S02]  /*a0e0*/  LEA R7, R8, R7, 0x2 ;  /* 0x0000000708077211 */ /* 0x000fe400078e10ff */
[----:B------:R-:W-:Y:S01]  /*a0f0*/  MOV R8, 0x80 ;  /* 0x0000008000087802 */ /* 0x000fe20000000f00 */
[----:B------:R-:W-:Y:S01]  /*a100*/  STS.64 [R6+0x800], R162 ;  /* 0x000800a206007388 */ /* 0x000fe20000000a00 */
[----:B------:R-:W-:Y:S02]  /*a110*/  IADD3 R11, R6, -0x20, RZ ;  /* 0xffffffe0060b7810 */ /* 0x000fe40007ffe0ff */
[----:B------:R-:W-:Y:S02]  /*a120*/  SEL R9, R9, 0xffffffc0, !P1 ;  /* 0xffffffc009097807 */ /* 0x000fe40004800000 */
[----:B------:R-:W-:-:S02]  /*a130*/  LEA R10, R10, R13, 0x4 ;  /* 0x0000000d0a0a7211 */ /* 0x000fc400078e20ff */
[----:B------:R-:W-:Y:S02]  /*a140*/  @P0 IADD3 R11, R6, 0x20, RZ ;  /* 0x00000020060b0810 */ /* 0x000fe40007ffe0ff */
[----:B------:R-:W-:Y:S02]  /*a150*/  SEL R13, R8, 0xffffff80, !P2 ;  /* 0xffffff80080d7807 */ /* 0x000fe40005000000 */
[C---:B------:R-:W-:Y:S01]  /*a160*/  IADD3 R12, R6.reuse, R9, RZ ;  /* 0x00000009060c7210 */ /* 0x040fe20007ffe0ff */
[----:B------:R-:W-:Y:S01]  /*a170*/  STS.64 [R11], R36 ;  /* 0x000000240b007388 */ /* 0x000fe20000000a00 */
[----:B------:R-:W-:Y:S02]  /*a180*/  IADD3 R8, R9, R11, RZ ;  /* 0x0000000b09087210 */ /* 0x000fe40007ffe0ff */
[----:B------:R-:W-:Y:S01]  /*a190*/  IADD3 R9, R6, R13, RZ ;  /* 0x0000000d06097210 */ /* 0x000fe20007ffe0ff */
[----:B------:R-:W-:Y:S01]  /*a1a0*/  STS.64 [R11+0x800], R38 ;  /* 0x000800260b007388 */ /* 0x000fe20000000a00 */
[----:B------:R-:W-:-:S02]  /*a1b0*/  IADD3 R14, R13, R11, RZ ;  /* 0x0000000b0d0e7210 */ /* 0x000fc40007ffe0ff */
[-C--:B------:R-:W-:Y:S01]  /*a1c0*/  IADD3 R15, R12, R13.reuse, RZ ;  /* 0x0000000d0c0f7210 */ /* 0x080fe20007ffe0ff */
[----:B------:R-:W-:Y:S01]  /*a1d0*/  STS.64 [R12], R40 ;  /* 0x000000280c007388 */ /* 0x000fe20000000a00 */
[----:B------:R-:W-:Y:S02]  /*a1e0*/  IADD3 R13, R8, R13, RZ ;  /* 0x0000000d080d7210 */ /* 0x000fe40007ffe0ff */
[----:B------:R-:W-:Y:S01]  /*a1f0*/  SHF.L.U32 R18, R0, 0x2, RZ ;  /* 0x0000000200127819 */ /* 0x000fe200000006ff */
[----:B------:R-:W-:Y:S01]  /*a200*/  STS.64 [R12+0x800], R42 ;  /* 0x0008002a0c007388 */ /* 0x000fe20000000a00 */
[----:B------:R-:W-:-:S03]  /*a210*/  LEA R0, R7, UR6, 0x2 ;  /* 0x0000000607007c11 */ /* 0x000fc6000f8e10ff */
        /* <DEDUP_REMOVED lines=50> */
[----:B-1----:R-:W-:-:S03]  /*a540*/  IADD3 R6, -R239, RZ, RZ ;  /* 0x000000ffef067210 */ /* 0x002fc60007ffe1ff */
[----:B------:R1:W-:Y:S02]  /*a550*/  STS.64 [R9+0xc000], R140 ;  /* 0x00c0008c09007388 */ /* 0x0003e40000000a00 */
[----:B------:R-:W-:Y:S02]  /*a560*/  IMAD R6, R19, R6, UR4 ;  /* 0x0000000413067e24 */ /* 0x000fe4000f8e0206 */
[----:B------:R1:W-:Y:S02]  /*a570*/  STS.64 [R9+0xc800], R142 ;  /* 0x00c8008e09007388 */ /* 0x0003e40000000a00 */
[----:B------:R-:W-:Y:S02]  /*a580*/  IMAD R16, R16, R19, R6 ;  /* 0x0000001310107224 */ /* 0x000fe400078e0206 */
[----:B------:R1:W-:Y:S01]  /*a590*/  STS.64 [R14+0xc000], R144 ;  /* 0x00c000900e007388 */ /* 0x0003e20000000a00 */
[----:B------:R-:W-:Y:S01]  /*a5a0*/  MOV R6, 0xff800000 ;  /* 0xff80000000067802 */ /* 0x000fe20000000f00 */
[----:B----4-:R-:W-:Y:S01]  /*a5b0*/  @P4 FFMA.FTZ R6, R164, R21, R5 ;  /* 0x00000015a4064223 */ /* 0x010fe20000010005 */
[----:B------:R-:W-:Y:S01]  /*a5c0*/  IMAD R17, R16, R17, UR5 ;  /* 0x0000000510117e24 */ /* 0x000fe2000f8e0211 */
[----:B------:R1:W-:Y:S01]  /*a5d0*/  STS.64 [R14+0xc800], R146 ;  /* 0x00c800920e007388 */ /* 0x0003e20000000a00 */
[----:B------:R-:W-:-:S03]  /*a5e0*/  SHF.R.S32.HI R19, RZ, 0x1f, R18 ;  /* 0x0000001fff137819 */ /* 0x000fc60000011412 */
[----:B------:R1:W-:Y:S04]  /*a5f0*/  STS.64 [R15+0xc000], R152 ;  /* 0x00c000980f007388 */ /* 0x0003e80000000a00 */
[----:B------:R1:W-:Y:S01]  /*a600*/  STS.64 [R15+0xc800], R154 ;  /* 0x00c8009a0f007388 */ /* 0x0003e20000000a00 */
[----:B---3--:R-:W-:Y:S01]  /*a610*/  MOV R8, 0xff800000 ;  /* 0xff80000000087802 */ /* 0x008fe20000000f00 */
[----:B--2---:R-:W-:Y:S02]  /*a620*/  @P3 FFMA.FTZ R8, R3, R20, R4 ;  /* 0x0000001403083223 */ /* 0x004fe40000010004 */
[----:B------:R1:W-:Y:S04]  /*a630*/  STS.64 [R13+0xc000], R148 ;  /* 0x00c000940d007388 */ /* 0x0003e80000000a00 */
[----:B------:R1:W-:Y:S01]  /*a640*/  STS.64 [R13+0xc800], R150 ;  /* 0x00c800960d007388 */ /* 0x0003e20000000a00 */
[----:B------:R-:W-:Y:S06]  /*a650*/  BAR.SYNC.DEFER_BLOCKING 0x0 ;  /* 0x0000000000007b1d */ /* 0x000fec0000010000 */
[----:B------:R-:W-:Y:S05]  /*a660*/  @P5 BRA `(.L_x_5174) ;  /* 0x00000000002c5947 */ /* 0x000fea0003800000 */
[C---:B------:R-:W-:Y:S01]  /*a670*/  VIADD R12, R10.reuse, 0x8 ;  /* 0x000000080a0c7836 */ /* 0x040fe20000000000 */
[----:B------:R-:W-:Y:S01]  /*a680*/  SHF.R.S32.HI R4, RZ, 0x1f, R10 ;  /* 0x0000001fff047819 */ /* 0x000fe2000001140a */
[----:B------:R-:W-:Y:S01]  /*a690*/  ULDC.64 UR4, c[0x0][0x2b8] ;  /* 0x0000ae0000047ab9 */ /* 0x000fe20000000a00 */
[C---:B------:R-:W-:Y:S02]  /*a6a0*/  IADD3 R3, P0, R17.reuse, R10, RZ ;  /* 0x0000000a11037210 */ /* 0x040fe40007f1e0ff */
[-C--:B------:R-:W-:Y:S02]  /*a6b0*/  ISETP.GE.AND P2, PT, R10, R235.reuse, PT ;  /* 0x000000eb0a00720c */ /* 0x080fe40003f46270 */
[----:B------:R-:W-:Y:S02]  /*a6c0*/  ISETP.GE.AND P1, PT, R12, R235, PT ;  /* 0x000000eb0c00720c */ /* 0x000fe40003f26270 */
[----:B------:R-:W-:Y:S02]  /*a6d0*/  LEA.HI.X.SX32 R4, R17, R4, 0x1, P0 ;  /* 0x0000000411047211 */ /* 0x000fe400000f0eff */
[----:B------:R-:W-:-:S04]  /*a6e0*/  LEA R10, P0, R3, UR4, 0x2 ;  /* 0x00000004030a7c11 */ /* 0x000fc8000f8010ff */
[----:B------:R-:W-:-:S05]  /*a6f0*/  LEA.HI.X R11, R3, UR5, R4, 0x2, P0 ;  /* 0x00000005030b7c11 */ /* 0x000fca00080f1404 */
[----:B------:R2:W-:Y:S04]  /*a700*/  @!P2 STG.E desc[UR12][R10.64], R6 ;  /* 0x000000060a00a986 */ /* 0x0005e8000c10190c */
[----:B------:R2:W-:Y:S02]  /*a710*/  @!P1 STG.E desc[UR12][R10.64+0x20], R8 ;  /* 0x000020080a009986 */ /* 0x0005e4000c10190c */
.L_x_5174:
[----:B------:R-:W-:Y:S05]  /*a720*/  BSYNC B0 ;  /* 0x0000000000007941 */ /* 0x000fea0003800000 */
.L_x_5173:
[----:B------:R-:W-:Y:S01]  /*a730*/  ULDC UR4, c[0x0][0x2dc] ;  /* 0x0000b70000047ab9 */ /* 0x000fe20000000800 */
[C---:B------:R-:W-:Y:S01]  /*a740*/  IMAD.WIDE R18, R2.reuse, 0x100, R18 ;  /* 0x0000010002127825 */ /* 0x040fe200078e0212 */
[----:B------:R-:W3:Y:S03]  /*a750*/  LDS.128 R128, [R0] ;  /* 0x0000000000807984 */ /* 0x000ee60000000c00 */
[----:B------:R-:W-:Y:S01]  /*a760*/  IMAD R3, R17, UR4, RZ ;  /* 0x0000000411037c24 */ /* 0x000fe2000f8e02ff */
[----:B------:R-:W4:Y:S01]  /*a770*/  LDS.128 R96, [R0+0x4000] ;  /* 0x0040000000607984 */ /* 0x000f220000000c00 */
[C---:B--2---:R-:W-:Y:S01]  /*a780*/  VIADD R8, R2.reuse, 0x8 ;  /* 0x0000000802087836 */ /* 0x044fe20000000000 */
[----:B------:R-:W-:Y:S01]  /*a790*/  ULDC.64 UR4, c[0x0][0x288] ;  /* 0x0000a20000047ab9 */ /* 0x000fe20000000a00 */
[C---:B------:R-:W-:Y:S01]  /*a7a0*/  VIADD R4, R2.reuse, 0x10 ;  /* 0x0000001002047836 */ /* 0x040fe20000000000 */
[----:B------:R-:W2:Y:S01]  /*a7b0*/  LDS.128 R64, [R0+0x8000] ;  /* 0x0080000000407984 */ /* 0x000ea20000000c00 */
[C---:B------:R-:W-:Y:S01]  /*a7c0*/  IADD3 R6, P0, R3.reuse, R18, RZ ;  /* 0x0000001203067210 */ /* 0x040fe20007f1e0ff */
[----:B------:R-:W-:Y:S01]  /*a7d0*/  VIADD R38, R2, 0x18 ;  /* 0x0000001802267836 */ /* 0x000fe20000000000 */
[----:B------:R-:W-:Y:S01]  /*a7e0*/  ISETP.GE.AND P6, PT, R8, R235, PT ;  /* 0x000000eb0800720c */ /* 0x000fe20003fc6270 */
[----:B------:R-:W5:Y:S01]  /*a7f0*/  LDS.128 R32, [R0+0xc000] ;  /* 0x00c0000000207984 */ /* 0x000f620000000c00 */
[----:B------:R-:W-:Y:S01]  /*a800*/  LEA.HI.X.SX32 R3, R3, R19, 0x1, P0 ;  /* 0x0000001303037211 */ /* 0x000fe200000f0eff */
[----:B------:R-:W-:Y:S01]  /*a810*/  VIADD R36, R2, 0x20 ;  /* 0x0000002002247836 */ /* 0x000fe20000000000 */
[----:B------:R-:W-:Y:S01]  /*a820*/  LEA R132, P0, R6, UR4, 0x2 ;  /* 0x0000000406847c11 */ /* 0x000fe2000f8010ff */
[----:B------:R-:W5:Y:S01]  /*a830*/  LDS.128 R124, [R0+0x800] ;  /* 0x00080000007c7984 */ /* 0x000f620000000c00 */
[-C--:B------:R-:W-:Y:S01]  /*a840*/  ISETP.GE.AND P5, PT, R4, R235.reuse, PT ;  /* 0x000000eb0400720c */ /* 0x080fe20003fa6270 */
[----:B------:R-:W-:Y:S01]  /*a850*/  VIADD R4, R2, 0x30 ;  /* 0x0000003002047836 */ /* 0x000fe20000000000 */
[----:B------:R-:W-:Y:S01]  /*a860*/  LEA.HI.X R133, R6, UR5, R3, 0x2, P0 ;  /* 0x0000000506857c11 */ /* 0x000fe200080f1403 */
[----:B------:R-:W5:Y:S01]  /*a870*/  LDS.128 R120, [R0+0x1000] ;  /* 0x0010000000787984 */ /* 0x000f620000000c00 */
[----:B------:R-:W-:Y:S01]  /*a880*/  VIADD R6, R2, 0x28 ;  /* 0x0000002802067836 */ /* 0x000fe20000000000 */
[----:B------:R-:W-:-:S02]  /*a890*/  ISETP.GE.AND P4, PT, R38, R235, PT ;  /* 0x000000eb2600720c */ /* 0x000fc40003f86270 */
[----:B------:R-:W5:Y:S01]  /*a8a0*/  LDS.128 R116, [R0+0x1800] ;  /* 0x0018000000747984 */ /* 0x000f620000000c00 */
[-C--:B------:R-:W-:Y:S02]  /*a8b0*/  ISETP.GE.AND P3, PT, R36, R235.reuse, PT ;  /* 0x000000eb2400720c */ /* 0x080fe40003f66270 */
[-C--:B------:R-:W-:Y:S01]  /*a8c0*/  ISETP.GE.AND P2, PT, R6, R235.reuse, PT ;  /* 0x000000eb0600720c */ /* 0x080fe20003f46270 */
[----:B------:R-:W5:Y:S01]  /*a8d0*/  LDS.128 R112, [R0+0x2000] ;  /* 0x0020000000707984 */ /* 0x000f620000000c00 */
[-C--:B------:R-:W-:Y:S02]  /*a8e0*/  ISETP.GE.AND P1, PT, R4, R235.reuse, PT ;  /* 0x000000eb0400720c */ /* 0x080fe40003f26270 */
[C---:B------:R-:W-:Y:S01]  /*a8f0*/  ISETP.GE.AND P0, PT, R2.reuse, R235, PT ;  /* 0x000000eb0200720c */ /* 0x040fe20003f06270 */
[----:B------:R-:W5:Y:S01]  /*a900*/  LDS.128 R108, [R0+0x2800] ;  /* 0x00280000006c7984 */ /* 0x000f620000000c00 */
[----:B------:R-:W-:-:S03]  /*a910*/  VIADD R2, R2, 0x38 ;  /* 0x0000003802027836 */ /* 0x000fc60000000000 */
[----:B------:R-:W5:Y:S04]  /*a920*/  LDS.128 R104, [R0+0x3000] ;  /* 0x0030000000687984 */ /* 0x000f680000000c00 */
        /* <DEDUP_REMOVED lines=16> */
[----:B-1----:R-:W1:Y:S04]  /*aa30*/  LDS.128 R12, [R0+0xe800] ;  /* 0x00e80000000c7984 */ /* 0x002e680000000c00 */
[----:B------:R-:W1:Y:S04]  /*aa40*/  LDS.128 R8, [R0+0xf000] ;  /* 0x00f0000000087984 */ /* 0x000e680000000c00 */
[----:B------:R1:W1:Y:S04]  /*aa50*/  LDS.128 R100, [R0+0x3800] ;  /* 0x0038000000647984 */ /* 0x0002680000000c00 */
[----:B------:R1:W1:Y:S04]  /*aa60*/  LDS.128 R68, [R0+0x7800] ;  /* 0x0078000000447984 */ /* 0x0002680000000c00 */
[----:B------:R1:W1:Y:S04]  /*aa70*/  LDS.128 R36, [R0+0xb800] ;  /* 0x00b8000000247984 */ /* 0x0002680000000c00 */
[----:B------:R1:W1:Y:S04]  /*aa80*/  LDS.128 R4, [R0+0xf800] ;  /* 0x00f8000000047984 */ /* 0x0002680000000c00 */
[----:B---3--:R3:W-:Y:S04]  /*aa90*/  @!P0 STG.E.64 desc[UR12][R132.64], R128 ;  /* 0x0000008084008986 */ /* 0x0087e8000c101b0c */
[----:B------:R3:W-:Y:S04]  /*aaa0*/  @!P0 STG.E.64 desc[UR12][R132.64+0x8], R130 ;  /* 0x0000088284008986 */ /* 0x0007e8000c101b0c */
[----:B----4-:R3:W-:Y:S04]  /*aab0*/  @!P0 STG.E.128 desc[UR12][R132.64+0x100], R96 ;  /* 0x0001006084008986 */ /* 0x0107e8000c101d0c */
[----:B--2---:R3:W-:Y:S04]  /*aac0*/  @!P0 STG.E.128 desc[UR12][R132.64+0x200], R64 ;  /* 0x0002004084008986 */ /* 0x0047e8000c101d0c */
[----:B-----5:R3:W-:Y:S01]  /*aad0*/  @!P0 STG.E.128 desc[UR12][R132.64+0x300], R32 ;  /* 0x0003002084008986 */ /* 0x0207e2000c101d0c */
[----:B------:R-:W-:-:S03]  /*aae0*/  ISETP.GE.AND P0, PT, R2, R235, PT ;  /* 0x000000eb0200720c */ /* 0x000fc60003f06270 */
[----:B------:R3:W-:Y:S04]  /*aaf0*/  @!P6 STG.E.128 desc[UR12][R132.64+0x2000], R124 ;  /* 0x0020007c8400e986 */ /* 0x0007e8000c101d0c */
        /* <DEDUP_REMOVED lines=21> */
[----:B-1----:R3:W-:Y:S04]  /*ac50*/  @!P2 STG.E.128 desc[UR12][R132.64+0xa300], R12 ;  /* 0x00a3000c8400a986 */ /* 0x0027e8000c101d0c */
[----:B------:R3:W-:Y:S01]  /*ac60*/  @!P1 STG.E.128 desc[UR12][R132.64+0xc300], R8 ;  /* 0x00c3000884009986 */ /* 0x0007e2000c101d0c */
[----:B------:R-:W-:Y:S05]  /*ac70*/  @P0 EXIT ;  /* 0x000000000000094d */ /* 0x000fea0003800000 */
[----:B------:R-:W-:Y:S04]  /*ac80*/  STG.E.128 desc[UR12][R132.64+0xe000], R100 ;  /* 0x00e0006484007986 */ /* 0x000fe8000c101d0c */
[----:B------:R-:W-:Y:S04]  /*ac90*/  STG.E.128 desc[UR12][R132.64+0xe100], R68 ;  /* 0x00e1004484007986 */ /* 0x000fe8000c101d0c */
[----:B------:R-:W-:Y:S04]  /*aca0*/  STG.E.128 desc[UR12][R132.64+0xe200], R36 ;  /* 0x00e2002484007986 */ /* 0x000fe8000c101d0c */
[----:B------:R-:W-:Y:S01]  /*acb0*/  STG.E.128 desc[UR12][R132.64+0xe300], R4 ;  /* 0x00e3000484007986 */ /* 0x000fe2000c101d0c */
[----:B------:R-:W-:Y:S05]  /*acc0*/  EXIT ;  /* 0x000000000000794d */ /* 0x000fea0003800000 */
.L_x_5175:
        /* <DEDUP_REMOVED lines=11> */
.L_x_8908:


//--------------------- .text._ZN5flash24flash_fwd_splitkv_kernelI23Flash_fwd_kernel_traitsILi256ELi64ELi64ELi4ELb0ELb0EN7cutlass6half_tE19Flash_kernel_traitsILi256ELi64ELi64ELi4ES3_EELb0ELb0ELb0ELb0ELb1ELb1ELb1ELb0EEEvNS_16Flash_fwd_paramsE --------------------------
	.section	.text._ZN5flash24flash_fwd_splitkv_kernelI23Flash_fwd_kernel_traitsILi256ELi64ELi64ELi4ELb0ELb0EN7cutlass6half_tE19Flash_kernel_traitsILi256ELi64ELi64ELi4ES3_EELb0ELb0ELb0ELb0ELb1ELb1ELb1ELb0EEEvNS_16Flash_fwd_paramsE,"ax",@progbits
	.align	128
        .global         _ZN5flash24flash_fwd_splitkv_kernelI23Flash_fwd_kernel_traitsILi256ELi64ELi64ELi4ELb0ELb0EN7cutlass6half_tE19Flash_kernel_traitsILi256ELi64ELi64ELi4ES3_EELb0ELb0ELb0ELb0ELb1ELb1ELb1ELb0EEEvNS_16Flash_fwd_paramsE
        .type           _ZN5flash24flash_fwd_splitkv_kernelI23Flash_fwd_kernel_traitsILi256ELi64ELi64ELi4ELb0ELb0EN7cutlass6half_tE19Flash_kernel_traitsILi256ELi64ELi64ELi4ES3_EELb0ELb0ELb0ELb0ELb1ELb1ELb1ELb0EEEvNS_16Flash_fwd_paramsE,@function
        .size           _ZN5flash24flash_fwd_splitkv_kernelI23Flash_fwd_kernel_traitsILi256ELi64ELi64ELi4ELb0ELb0EN7cutlass6half_tE19Flash_kernel_traitsILi256ELi64ELi64ELi4ES3_EELb0ELb0ELb0ELb0ELb1ELb1ELb1ELb0EEEvNS_16Flash_fwd_paramsE,(.L_x_8909 - _ZN5flash24flash_fwd_splitkv_kernelI23Flash_fwd_kernel_traitsILi256ELi64ELi64ELi4ELb0ELb0EN7cutlass6half_tE19Flash_kernel_traitsILi256ELi64ELi64ELi4ES3_EELb0ELb0ELb0ELb0ELb1ELb1ELb1ELb0EEEvNS_16Flash_fwd_paramsE)
        .other          _ZN5flash24flash_fwd_splitkv_kernelI23Flash_fwd_kernel_traitsILi256ELi64ELi64ELi4ELb0ELb0EN7cutlass6half_tE19Flash_kernel_traitsILi256ELi64ELi64ELi4ES3_EELb0ELb0ELb0ELb0ELb1ELb1ELb1ELb0EEEvNS_16Flash_fwd_paramsE,@"STO_CUDA_ENTRY STV_DEFAULT"
_ZN5flash24flash_fwd_splitkv_kernelI23Flash_fwd_kernel_traitsILi256ELi64ELi64ELi4ELb0ELb0EN7cutlass6half_tE19Flash_kernel_traitsILi256ELi64ELi64ELi4ES3_EELb0ELb0ELb0ELb0ELb1ELb1ELb1ELb0EEEvNS_16Flash_fwd_paramsE:
.text._ZN5flash24flash_fwd_splitkv_kernelI23Flash_fwd_kernel_traitsILi256ELi64ELi64ELi4ELb0ELb0EN7cutlass6half_tE19Flash_kernel_traitsILi256ELi64ELi64ELi4ES3_EELb0ELb0ELb0ELb0ELb1ELb1ELb1ELb0EEEvNS_16Flash_fwd_paramsE:
[----:B------:R-:W-:Y:S08]  /*0000*/  LDC R1, c[0x0][0x28] ;  /* 0x00000a00ff017b82 */ /* 0x000ff00000000800 */
[----:B------:R-:W1:Y:S01]  /*0010*/  LDC R0, c[0x0][0x270] ;  /* 0x00009c00ff007b82 */ /* 0x000e620000000800 */
[----:B------:R-:W-:Y:S01]  /*0020*/  ULDC.64 UR4, c[0x0][0x2f0] ;  /* 0x0000bc0000047ab9 */ /* 0x000fe20000000a00 */
[----:B------:R-:W-:Y:S01]  /*0030*/  MOV R10, 0xffffffff ;  /* 0xffffffff000a7802 */ /* 0x000fe20000000f00 */
[----:B------:R-:W-:Y:S01]  /*0040*/  ULDC.64 UR14, c[0x0][0x208] ;  /* 0x00008200000e7ab9 */ /* 0x000fe20000000a00 */
[----:B------:R-:W-:-:S04]  /*0050*/  ISETP.NE.U32.AND P1, PT, RZ, UR4, PT ;  /* 0x00000004ff007c0c */ /* 0x000fc8000bf25070 */
[----:B------:R-:W2:Y:S01]  /*0060*/  S2UR UR6, SR_CTAID.Z ;  /* 0x00000000000679c3 */ /* 0x000ea20000002700 */
[----:B------:R-:W-:-:S07]  /*0070*/  ISETP.NE.AND.EX P1, PT, RZ, UR5, PT, P1 ;  /* 0x00000005ff007c0c */ /* 0x000fce000bf25310 */
[----:B------:R-:W3:Y:S01]  /*0080*/  LDC.U8 R7, c[0x0][0x3c2] ;  /* 0x0000f080ff077b82 */ /* 0x000ee20000000000 */
[----:B-1----:R-:W1:Y:S01]  /*0090*/  I2F.U32.RP R2, R0 ;  /* 0x0000000000027306 */ /* 0x002e620000209000 */
[----:B------:R-:W-:-:S06]  /*00a0*/  ISETP.NE.U32.AND P2, PT, R0, RZ, PT ;  /* 0x000000ff0000720c */ /* 0x000fcc0003f45070 */
[----:B------:R-:W4:Y:S01]  /*00b0*/  LDC.64 R8, c[0x0][0x2f8] ;  /* 0x0000be00ff087b82 */ /* 0x000f220000000a00 */
[----:B-1----:R-:W1:Y:S02]  /*00c0*/  MUFU.RCP R2, R2 ;  /* 0x0000000200027308 */ /* 0x002e640000001000 */
[----:B-1----:R-:W-:-:S06]  /*00d0*/  VIADD R2, R2, 0xffffffe ;  /* 0x0ffffffe02027836 */ /* 0x002fcc0000000000 */
[----:B------:R-:W1:Y:S02]  /*00e0*/  F2I.FTZ.U32.TRUNC.NTZ R3, R2 ;  /* 0x0000000200037305 */ /* 0x000e64000021f000 */
[----:B-1----:R-:W-:-:S04]  /*00f0*/  IMAD.MOV R2, RZ, RZ, -R3 ;  /* 0x000000ffff027224 */ /* 0x002fc800078e0a03 */
[----:B------:R-:W-:Y:S01]  /*0100*/  IMAD R4, R2, R0, RZ ;  /* 0x0000000002047224 */ /* 0x000fe200078e02ff */
[----:B------:R-:W-:-:S05]  /*0110*/  MOV R2, RZ ;  /* 0x000000ff00027202 */ /* 0x000fca0000000f00 */
[----:B------:R-:W-:Y:S02]  /*0120*/  IMAD.HI.U32 R4, R3, R4, R2 ;  /* 0x0000000403047227 */ /* 0x000fe400078e0002 */
[----:B------:R-:W1:Y:S04]  /*0130*/  LDC.64 R2, c[0x0][0x300] ;  /* 0x0000c000ff027b82 */ /* 0x000e680000000a00 */
[----:B--2---:R-:W-:-:S04]  /*0140*/  IMAD.HI.U32 R238, R4, UR6, RZ ;  /* 0x0000000604ee7c27 */ /* 0x004fc8000f8e00ff */
[----:B------:R-:W-:Y:S01]  /*0150*/  IMAD.MOV R6, RZ, RZ, -R238 ;  /* 0x000000ffff067224 */ /* 0x000fe200078e0aee */
[----:B------:R-:W2:Y:S03]  /*0160*/  LDC.64 R4, c[0x0][0x2f0] ;  /* 0x0000bc00ff047b82 */ /* 0x000ea60000000a00 */
[----:B------:R-:W-:-:S05]  /*0170*/  IMAD R6, R0, R6, UR6 ;  /* 0x0000000600067e24 */ /* 0x000fca000f8e0206 */
[----:B------:R-:W-:Y:S02]  /*0180*/  ISETP.GE.U32.AND P4, PT, R6, R0, PT ;  /* 0x000000000600720c */ /* 0x000fe40003f86070 */
[----:B-1----:R-:W-:-:S04]  /*0190*/  ISETP.NE.U32.AND P0, PT, R2, RZ, PT ;  /* 0x000000ff0200720c */ /* 0x002fc80003f05070 */
[----:B------:R-:W-:-:S07]  /*01a0*/  ISETP.NE.AND.EX P0, PT, R3, RZ, PT, P0 ;  /* 0x000000ff0300720c */ /* 0x000fce0003f05300 */
[----:B------:R-:W-:Y:S01]  /*01b0*/  @P4 IMAD.IADD R6, R6, 0x1, -R0 ;  /* 0x0000000106064824 */ /* 0x000fe200078e0a00 */
[----:B------:R-:W-:Y:S01]  /*01c0*/  @P4 IADD3 R238, R238, 0x1, RZ ;  /* 0x00000001eeee4810 */ /* 0x000fe20007ffe0ff */
[----:B------:R-:W1:Y:S03]  /*01d0*/  LDC.64 R2, c[0x0][0x2f8] ;  /* 0x0000be00ff027b82 */ /* 0x000e660000000a00 */
[----:B------:R-:W-:-:S13]  /*01e0*/  ISETP.GE.U32.AND P3, PT, R6, R0, PT ;  /* 0x000000000600720c */ /* 0x000fda0003f66070 */
[----:B------:R-:W-:Y:S01]  /*01f0*/  @P3 VIADD R238, R238, 0x1 ;  /* 0x00000001eeee3836 */ /* 0x000fe20000000000 */
[----:B------:R-:W-:-:S05]  /*0200*/  @!P2 LOP3.LUT R238, RZ, R0, RZ, 0x33, !PT ;  /* 0x00000000ffeea212 */ /* 0x000fca00078e33ff */
[----:B--2---:R-:W-:Y:S01]  /*0210*/  IMAD.WIDE R12, R238, 0x4, R4 ;  /* 0x00000004ee0c7825 */ /* 0x004fe200078e0204 */
[----:B---3--:R-:W-:Y:S01]  /*0220*/  ISETP.NE.AND P3, PT, R7, RZ, PT ;  /* 0x000000ff0700720c */ /* 0x008fe20003f65270 */
[----:B------:R-:W2:Y:S03]  /*0230*/  @P0 LDC.64 R4, c[0x0][0x300] ;  /* 0x0000c000ff040b82 */ /* 0x000ea60000000a00 */
[----:B------:R-:W3:Y:S04]  /*0240*/  @P1 LDG.E R10, desc[UR14][R12.64] ;  /* 0x0000000e0c0a1981 */ /* 0x000ee8000c1e1900 */
[----:B------:R-:W3:Y:S01]  /*0250*/  @P1 LDG.E R6, desc[UR14][R12.64+0x4] ;  /* 0x0000040e0c061981 */ /* 0x000ee2000c1e1900 */
[----:B-1----:R-:W-:Y:S01]  /*0260*/  ISETP.EQ.U32.AND P2, PT, R2, RZ, PT ;  /* 0x000000ff0200720c */ /* 0x002fe20003f42070 */
[----:B----4-:R-:W-:Y:S01]  /*0270*/  IMAD.WIDE R8, R238, 0x4, R8 ;  /* 0x00000004ee087825 */ /* 0x010fe200078e0208 */
[----:B------:R-:W-:-:S02]  /*0280*/  MOV R11, 0xffffffff ;  /* 0xffffffff000b7802 */ /* 0x000fc40000000f00 */
[----:B------:R-:W-:Y:S01]  /*0290*/  ISETP.EQ.OR.EX P2, PT, R3, RZ, !P3, P2 ;  /* 0x000000ff0300720c */ /* 0x000fe20005f42720 */
[----:B------:R-:W-:Y:S01]  /*02a0*/  IMAD.MOV.U32 R7, RZ, RZ, RZ ;  /* 0x000000ffff077224 */ /* 0x000fe200078e00ff */
[----:B------:R-:W1:Y:S01]  /*02b0*/  S2R R36, SR_CTAID.X ;  /* 0x0000000000247919 */ /* 0x000e620000002500 */
[----:B------:R-:W4:Y:S01]  /*02c0*/  S2R R114, SR_TID.X ;  /* 0x0000000000727919 */ /* 0x000f220000002100 */
[----:B--2---:R-:W-:-:S09]  /*02d0*/  @P0 IMAD.WIDE R4, R238, 0x4, R4 ;  /* 0x00000004ee040825 */ /* 0x004fd200078e0204 */
[----:B------:R-:W5:Y:S04]  /*02e0*/  @!P2 LDG.E R11, desc[UR14][R8.64] ;  /* 0x0000000e080ba981 */ /* 0x000f68000c1e1900 */
[----:B------:R2:W5:Y:S01]  /*02f0*/  @P0 LDG.E R7, desc[UR14][R4.64] ;  /* 0x0000000e04070981 */ /* 0x000562000c1e1900 */
[----:B------:R-:W-:-:S04]  /*0300*/  ISETP.NE.U32.AND P0, PT, R2, RZ, PT ;  /* 0x000000ff0200720c */ /* 0x000fc80003f05070 */
[----:B------:R-:W-:Y:S02]  /*0310*/  ISETP.NE.AND.EX P0, PT, R3, RZ, PT, P0 ;  /* 0x000000ff0300720c */ /* 0x000fe40003f05300 */
[----:B------:R-:W-:Y:S01]  /*0320*/  IADD3 R34, -R238, RZ, RZ ;  /* 0x000000ffee227210 */ /* 0x000fe20007ffe1ff */
[----:B--2---:R-:W2:Y:S04]  /*0330*/  S2R R4, SR_CTAID.Y ;  /* 0x0000000000047919 */ /* 0x004ea80000002600 */
[----:B------:R-:W-:Y:S02]  /*0340*/  IMAD R34, R0, R34, UR6 ;  /* 0x0000000600227e24 */ /* 0x000fe4000f8e0222 */
[----:B---3--:R-:W-:-:S06]  /*0350*/  @P1 IMAD.IADD R6, R6, 0x1, -R10 ;  /* 0x0000000106061824 */ /* 0x008fcc00078e0a0a */
[----:B------:R-:W3:Y:S01]  /*0360*/  @!P1 LDC R6, c[0x0][0x2c4] ;  /* 0x0000b100ff069b82 */ /* 0x000ee20000000800 */
[----:B-12-4-:R-:W-:Y:S05]  /*0370*/  @!P0 BRA `(.L_x_5176) ;  /* 0x0000000000108947 */ /* 0x016fea0003800000 */
[----:B------:R-:W2:Y:S02]  /*0380*/  @P3 LDG.E R5, desc[UR14][R8.64+0x4] ;  /* 0x0000040e08053981 */ /* 0x000ea4000c1e1900 */
[----:B--2--5:R-:W-:-:S06]  /*0390*/  @P3 IADD3 R5, R5, -R11, RZ ;  /* 0x8000000b05053210 */ /* 0x024fcc0007ffe0ff */
[----:B------:R2:W5:Y:S01]  /*03a0*/  @!P3 LDG.E R5, desc[UR14][R8.64] ;  /* 0x0000000e0805b981 */ /* 0x000562000c1e1900 */
[----:B------:R-:W-:Y:S05]  /*03b0*/  BRA `(.L_x_5177) ;  /* 0x0000000000047947 */ /* 0x000fea0003800000 */
.L_x_5176:
[----:B------:R-:W1:Y:S02]  /*03c0*/  LDC R5, c[0x0][0x2c8] ;  /* 0x0000b200ff057b82 */ /* 0x000e640000000800 */
.L_x_5177:
[----:B------:R-:W4:Y:S02]  /*03d0*/  LDC.64 R2, c[0x0][0x308] ;  /* 0x0000c200ff027b82 */ /* 0x000f240000000a00 */
[----:B----4-:R-:W-:-:S04]  /*03e0*/  ISETP.NE.U32.AND P3, PT, R2, RZ, PT ;  /* 0x000000ff0200720c */ /* 0x010fc80003f65070 */
[----:B------:R-:W-:-:S13]  /*03f0*/  ISETP.NE.AND.EX P3, PT, R3, RZ, PT, P3 ;  /* 0x000000ff0300720c */ /* 0x000fda0003f65330 */
[----:B------:R-:W4:Y:S02]  /*0400*/  @P3 LDC.64 R2, c[0x0][0x308] ;  /* 0x0000c200ff023b82 */ /* 0x000f240000000a00 */
[----:B----4-:R-:W-:-:S05]  /*0410*/  @P3 IMAD.WIDE R2, R238, 0x4, R2 ;  /* 0x00000004ee023825 */ /* 0x010fca00078e0202 */
[----:B------:R4:W5:Y:S01]  /*0420*/  @P3 LDG.E R113, desc[UR14][R2.64] ;  /* 0x0000000e02713981 */ /* 0x000962000c1e1900 */
[----:B------:R-:W-:-:S05]  /*0430*/  IMAD.SHL.U32 R235, R36, 0x40, RZ ;  /* 0x0000004024eb7824 */ /* 0x000fca00078e00ff */
[----:B---3--:R-:W-:-:S13]  /*0440*/  ISETP.GT.AND P0, PT, R6, R235, PT ;  /* 0x000000eb0600720c */ /* 0x008fda0003f04270 */
[----:B------:R-:W-:Y:S05]  /*0450*/  @!P0 EXIT ;  /* 0x000000000000894d */ /* 0x000fea0003800000 */
[----:B--2---:R-:W2:Y:S01]  /*0460*/  LDC R9, c[0x0][0x10] ;  /* 0x00000400ff097b82 */ /* 0x004ea20000000800 */
[----:B-----5:R-:W-:-:S07]  /*0470*/  @P3 IMAD.IADD R113, R113, 0x1, -R7 ;  /* 0x0000000171713824 */ /* 0x020fce00078e0a07 */
[----:B----4-:R-:W3:Y:S01]  /*0480*/  LDC R2, c[0x0][0x2c8] ;  /* 0x0000b200ff027b82 */ /* 0x010ee20000000800 */
[----:B--2---:R-:W-:-:S04]  /*0490*/  IABS R13, R9 ;  /* 0x00000009000d7213 */ /* 0x004fc80000000000 */
[----:B------:R-:W2:Y:S01]  /*04a0*/  I2F.RP R16, R13 ;  /* 0x0000000d00107306 */ /* 0x000ea20000209400 */
[----:B---3--:R-:W-:-:S05]  /*04b0*/  VIADD R2, R2, 0x3f ;  /* 0x0000003f02027836 */ /* 0x008fca0000000000 */
[----:B------:R-:W-:-:S04]  /*04c0*/  SHF.R.S32.HI R15, RZ, 0x1f, R2 ;  /* 0x0000001fff0f7819 */ /* 0x000fc80000011402 */
[----:B------:R-:W-:Y:S01]  /*04d0*/  LEA.HI R15, R15, R2, RZ, 0x6 ;  /* 0x000000020f0f7211 */ /* 0x000fe200078f30ff */
[----:B--2---:R-:W2:Y:S01]  /*04e0*/  MUFU.RCP R16, R16 ;  /* 0x0000001000107308 */ /* 0x004ea20000001000 */
[-C--:B------:R-:W-:Y:S02]  /*04f0*/  IABS R2, R9.reuse ;  /* 0x0000000900027213 */ /* 0x080fe40000000000 */
[----:B------:R-:W-:-:S03]  /*0500*/  LEA.HI.SX32 R15, R15, R9, 0x1a ;  /* 0x000000090f0f7211 */ /* 0x000fc600078fd2ff */
[----:B------:R-:W-:Y:S02]  /*0510*/  IMAD.MOV R2, RZ, RZ, -R2 ;  /* 0x000000ffff027224 */ /* 0x000fe400078e0a02 */
[----:B------:R-:W-:-:S05]  /*0520*/  VIADD R15, R15, 0xffffffff ;  /* 0xffffffff0f0f7836 */ /* 0x000fca0000000000 */
[----:B------:R-:W-:Y:S02]  /*0530*/  IABS R3, R15 ;  /* 0x0000000f00037213 */ /* 0x000fe40000000000 */
[----:B------:R-:W-:Y:S01]  /*0540*/  LOP3.LUT R15, R15, R9, RZ, 0x3c, !PT ;  /* 0x000000090f0f7212 */ /* 0x000fe200078e3cff */
[----:B--2---:R-:W-:-:S03]  /*0550*/  VIADD R16, R16, 0xffffffe ;  /* 0x0ffffffe10107836 */ /* 0x004fc60000000000 */
[----:B------:R-:W-:Y:S01]  /*0560*/  ISETP.GE.AND P0, PT, R15, RZ, PT ;  /* 0x000000ff0f00720c */ /* 0x000fe20003f06270 */
[----:B------:R-:W2:Y:S02]  /*0570*/  F2I.FTZ.U32.TRUNC.NTZ R17, R16 ;  /* 0x0000001000117305 */ /* 0x000ea4000021f000 */
[----:B--2---:R-:W-:Y:S02]  /*0580*/  IMAD.MOV R8, RZ, RZ, -R17 ;  /* 0x000000ffff087224 */ /* 0x004fe400078e0a11 */
[----:B------:R-:W-:Y:S02]  /*0590*/  IMAD.MOV.U32 R16, RZ, RZ, RZ ;  /* 0x000000ffff107224 */ /* 0x000fe400078e00ff */
[----:B------:R-:W-:-:S04]  /*05a0*/  IMAD R8, R8, R13, RZ ;  /* 0x0000000d08087224 */ /* 0x000fc800078e02ff */
[----:B------:R-:W-:-:S06]  /*05b0*/  IMAD.HI.U32 R8, R17, R8, R16 ;  /* 0x0000000811087227 */ /* 0x000fcc00078e0010 */
        /* <DEDUP_REMOVED lines=35> */
[----:B------:R-:W-:Y:S01]  /*07f0*/  IMAD R2, R2, R0, R34 ;  /* 0x0000000002027224 */ /* 0x000fe200078e0222 */
[----:B------:R-:W-:-:S03]  /*0800*/  SHF.R.S32.HI R0, RZ, 0x4, R5 ;  /* 0x00000004ff007819 */ /* 0x000fc60000011405 */
[----:B------:R-:W-:Y:S01]  /*0810*/  IMAD R3, R2, R3, R235 ;  /* 0x0000000302037224 */ /* 0x000fe200078e02eb */
[C---:B------:R-:W-:Y:S01]  /*0820*/  ISETP.GE.AND P3, PT, R0.reuse, R6, PT ;  /* 0x000000060000720c */ /* 0x040fe20003f66270 */
[----:B------:R-:W-:-:S04]  /*0830*/  IMAD.WIDE R8, R0, 0x100, R8 ;  /* 0x0000010000087825 */ /* 0x000fc800078e0208 */
[----:B------:R-:W-:Y:S01]  /*0840*/  IMAD R4, R3, UR4, RZ ;  /* 0x0000000403047c24 */ /* 0x000fe2000f8e02ff */
[----:B------:R-:W-:Y:S01]  /*0850*/  ULDC.64 UR4, c[0x0][0x288] ;  /* 0x0000a20000047ab9 */ /* 0x000fe20000000a00 */
[C---:B------:R-:W-:Y:S02]  /*0860*/  VIADD R7, R0.reuse, 0x8 ;  /* 0x0000000800077836 */ /* 0x040fe40000000000 */
[----:B------:R-:W-:Y:S01]  /*0870*/  VIADD R5, R0, 0x10 ;  /* 0x0000001000057836 */ /* 0x000fe20000000000 */
[----:B------:R-:W-:Y:S01]  /*0880*/  IADD3 R2, P0, R4, R8, RZ ;  /* 0x0000000804027210 */ /* 0x000fe20007f1e0ff */
[----:B------:R-:W-:Y:S01]  /*0890*/  VIADD R8, R0, 0x20 ;  /* 0x0000002000087836 */ /* 0x000fe20000000000 */
[----:B------:R-:W-:Y:S02]  /*08a0*/  ISETP.GE.AND P2, PT, R7, R6, PT ;  /* 0x000000060700720c */ /* 0x000fe40003f46270 */
[----:B------:R-:W-:Y:S01]  /*08b0*/  LEA.HI.X.SX32 R4, R4, R9, 0x1, P0 ;  /* 0x0000000904047211 */ /* 0x000fe200000f0eff */
[----:B------:R-:W-:Y:S01]  /*08c0*/  VIADD R9, R0, 0x18 ;  /* 0x0000001800097836 */ /* 0x000fe20000000000 */
[----:B------:R-:W-:-:S02]  /*08d0*/  LEA R10, P0, R2, UR4, 0x2 ;  /* 0x00000004020a7c11 */ /* 0x000fc4000f8010ff */
[-C--:B------:R-:W-:Y:S02]  /*08e0*/  ISETP.GE.AND P1, PT, R5, R6.reuse, PT ;  /* 0x000000060500720c */ /* 0x080fe40003f26270 */
[----:B------:R-:W-:Y:S01]  /*08f0*/  LEA.HI.X R11, R2, UR5, R4, 0x2, P0 ;  /* 0x00000005020b7c11 */ /* 0x000fe200080f1404 */
[C---:B------:R-:W-:Y:S01]  /*0900*/  VIADD R4, R0.reuse, 0x38 ;  /* 0x0000003800047836 */ /* 0x040fe20000000000 */
[-C--:B------:R-:W-:Y:S01]  /*0910*/  ISETP.GE.AND P0, PT, R9, R6.reuse, PT ;  /* 0x000000060900720c */ /* 0x080fe20003f06270 */
[----:B------:R-:W-:Y:S01]  /*0920*/  ULDC.64 UR4, c[0x0][0x2b8] ;  /* 0x0000ae0000047ab9 */ /* 0x000fe20000000a00 */
[-C--:B------:R-:W-:Y:S01]  /*0930*/  ISETP.GE.OR P5, PT, R7, R6.reuse, P6 ;  /* 0x000000060700720c */ /* 0x080fe200037a6670 */
[----:B------:R-:W-:Y:S01]  /*0940*/  @!P3 STG.E.128 desc[UR14][R10.64], RZ ;  /* 0x000000ff0a00b986 */ /* 0x000fe2000c101d0e */
[----:B------:R-:W-:Y:S01]  /*0950*/  ISETP.GE.OR P4, PT, R5, R6, P6 ;  /* 0x000000060500720c */ /* 0x000fe20003786670 */
[C---:B------:R-:W-:Y:S01]  /*0960*/  VIADD R7, R0.reuse, 0x28 ;  /* 0x0000002800077836 */ /* 0x040fe20000000000 */
[----:B------:R-:W-:Y:S01]  /*0970*/  SHF.R.S32.HI R2, RZ, 0x1f, R3 ;  /* 0x0000001fff027819 */ /* 0x000fe20000011403 */
[----:B------:R-:W-:Y:S01]  /*0980*/  @!P3 STG.E.128 desc[UR14][R10.64+0x100], RZ ;  /* 0x000100ff0a00b986 */ /* 0x000fe2000c101d0e */
[----:B------:R-:W-:-:S03]  /*0990*/  VIADD R5, R0, 0x30 ;  /* 0x0000003000057836 */ /* 0x000fc60000000000 */
[----:B------:R-:W-:Y:S04]  /*09a0*/  @!P3 STG.E.128 desc[UR14][R10.64+0x200], RZ ;  /* 0x000200ff0a00b986 */ /* 0x000fe8000c101d0e */
[----:B------:R-:W-:Y:S01]  /*09b0*/  @!P3 STG.E.128 desc[UR14][R10.64+0x300], RZ ;  /* 0x000300ff0a00b986 */ /* 0x000fe2000c101d0e */
[----:B------:R-:W-:-:S03]  /*09c0*/  ISETP.GE.AND P3, PT, R8, R6, PT ;  /* 0x000000060800720c */ /* 0x000fc60003f66270 */
[----:B------:R-:W-:Y:S04]  /*09d0*/  @!P0 STG.E.128 desc[UR14][R10.64+0x6000], RZ ;  /* 0x006000ff0a008986 */ /* 0x000fe8000c101d0e */
        /* <DEDUP_REMOVED lines=41> */
[----:B------:R1:W-:Y:S01]  /*0c70*/  @!P5 STG.E desc[UR14][R12.64+0x20], R2 ;  /* 0x000020020c00d986 */ /* 0x0003e2000c10190e */
[-C--:B------:R-:W-:Y:S01]  /*0c80*/  ISETP.GE.OR P5, PT, R0, R6.reuse, P6 ;  /* 0x000000060000720c */ /* 0x080fe200037a6670 */
[----:B------:R-:W-:Y:S01]  /*0c90*/  @!P4 IMAD.MOV.U32 R0, RZ, RZ, -0x800000 ;  /* 0xff800000ff00c424 */ /* 0x000fe200078e00ff */
[----:B------:R-:W-:Y:S01]  /*0ca0*/  ISETP.GE.OR P6, PT, R4, R6, P6 ;  /* 0x000000060400720c */ /* 0x000fe200037c6670 */
[----:B------:R-:W-:Y:S04]  /*0cb0*/  @!P2 STG.E desc[UR14][R12.64+0x60], R5 ;  /* 0x000060050c00a986 */ /* 0x000fe8000c10190e */
[----:B------:R2:W-:Y:S04]  /*0cc0*/  @!P4 STG.E desc[UR14][R12.64+0x40], R0 ;  /* 0x000040000c00c986 */ /* 0x0005e8000c10190e */
[----:B------:R3:W-:Y:S02]  /*0cd0*/  @!P1 STG.E desc[UR14][R12.64+0x80], R3 ;  /* 0x000080030c009986 */ /* 0x0007e4000c10190e */
[----:B------:R-:W-:-:S05]  /*0ce0*/  @!P5 IMAD.MOV.U32 R7, RZ, RZ, -0x800000 ;  /* 0xff800000ff07d424 */ /* 0x000fca00078e00ff */
[----:B------:R3:W-:Y:S01]  /*0cf0*/  @!P5 STG.E desc[UR14][R12.64], R7 ;  /* 0x000000070c00d986 */ /* 0x0007e2000c10190e */
[----:B-1----:R-:W-:-:S05]  /*0d00*/  @!P3 IMAD.MOV.U32 R2, RZ, RZ, -0x800000 ;  /* 0xff800000ff02b424 */ /* 0x002fca00078e00ff */
[----:B------:R3:W-:Y:S01]  /*0d10*/  @!P3 STG.E desc[UR14][R12.64+0xa0], R2 ;  /* 0x0000a0020c00b986 */ /* 0x0007e2000c10190e */
[----:B--2---:R-:W-:-:S05]  /*0d20*/  @!P0 IMAD.MOV.U32 R0, RZ, RZ, -0x800000 ;  /* 0xff800000ff008424 */ /* 0x004fca00078e00ff */
[----:B------:R3:W-:Y:S01]  /*0d30*/  @!P0 STG.E desc[UR14][R12.64+0xc0], R0 ;  /* 0x0000c0000c008986 */ /* 0x0007e2000c10190e */
[----:B------:R-:W-:Y:S05]  /*0d40*/  @P6 EXIT ;  /* 0x000000000000694d */ /* 0x000fea0003800000 */
[----:B---3--:R-:W-:-:S05]  /*0d50*/  MOV R0, 0xff800000 ;  /* 0xff80000000007802 */ /* 0x008fca0000000f00 */
[----:B------:R-:W-:Y:S01]  /*0d60*/  STG.E desc[UR14][R12.64+0xe0], R0 ;  /* 0x0000e0000c007986 */ /* 0x000fe2000c10190e */
[----:B------:R-:W-:Y:S05]  /*0d70*/  EXIT ;  /* 0x000000000000794d */ /* 0x000fea0003800000 */
.L_x_5178:
        /* <DEDUP_REMOVED lines=24> */
.L_x_5179:
[----:B------:R-:W-:Y:S05]  /*0f00*/  @!P6 BRA `(.L_x_5180) ;  /* 0x000000040040e947 */ /* 0x000fea0003800000 */
[----:B------:R-:W1:Y:S01]  /*0f10*/  LDC R9, c[0x0][0x380] ;  /* 0x0000e000ff097b82 */ /* 0x000e620000000800 */
[----:B------:R-:W-:Y:S01]  /*0f20*/  LEA R27, R165, 0xffffffc0, 0x6 ;  /* 0xffffffc0a51b7811 */ /* 0x000fe200078e30ff */
[----:B------:R-:W-:-:S03]  /*0f30*/  ULDC.64 UR4, c[0x0][0x230] ;  /* 0x00008c0000047ab9 */ /* 0x000fc60000000a00 */
[----:B-----5:R-:W-:-:S03]  /*0f40*/  IABS R0, R27 ;  /* 0x0000001b00007213 */ /* 0x020fc60000000000 */
[----:B------:R-:W2:Y:S01]  /*0f50*/  LDC.64 R104, c[0x0][0x248] ;  /* 0x00009200ff687b82 */ /* 0x000ea20000000a00 */
[----:B-1----:R-:W-:-:S04]  /*0f60*/  IABS R3, R9 ;  /* 0x0000000900037213 */ /* 0x002fc80000000000 */
[----:B------:R-:W1:Y:S08]  /*0f70*/  I2F.RP R4, R3 ;  /* 0x0000000300047306 */ /* 0x000e700000209400 */
[----:B-1----:R-:W1:Y:S02]  /*0f80*/  MUFU.RCP R4, R4 ;  /* 0x0000000400047308 */ /* 0x002e640000001000 */
[----:B-1----:R-:W-:-:S06]  /*0f90*/  IADD3 R4, R4, 0xffffffe, RZ ;  /* 0x0ffffffe04047810 */ /* 0x002fcc0007ffe0ff */
[----:B------:R-:W1:Y:S02]  /*0fa0*/  F2I.FTZ.U32.TRUNC.NTZ R5, R4 ;  /* 0x0000000400057305 */ /* 0x000e64000021f000 */
[----:B-1----:R-:W-:Y:S01]  /*0fb0*/  IMAD.MOV R2, RZ, RZ, -R5 ;  /* 0x000000ffff027224 */ /* 0x002fe200078e0a05 */
[----:B------:R-:W-:-:S03]  /*0fc0*/  MOV R4, RZ ;  /* 0x000000ff00047202 */ /* 0x000fc60000000f00 */
[----:B------:R-:W-:-:S04]  /*0fd0*/  IMAD R2, R2, R3, RZ ;  /* 0x0000000302027224 */ /* 0x000fc800078e02ff */
        /* <DEDUP_REMOVED lines=11> */
[----:B------:R-:W-:-:S07]  /*1090*/  ISETP.GE.AND P0, PT, R0, RZ, PT ;  /* 0x000000ff0000720c */ /* 0x000fce0003f06270 */
[----:B------:R-:W-:-:S06]  /*10a0*/  @P2 VIADD R8, R8, 0x1 ;  /* 0x0000000108082836 */ /* 0x000fcc0000000000 */
[----:B------:R-:W-:Y:S02]  /*10b0*/  @!P0 IADD3 R8, -R8, RZ, RZ ;  /* 0x000000ff08088210 */ /* 0x000fe40007ffe1ff */
[----:B------:R-:W-:-:S05]  /*10c0*/  @!P1 LOP3.LUT R8, RZ, R9, RZ, 0x33, !PT ;  /* 0x00000009ff089212 */ /* 0x000fca00078e33ff */
[----:B------:R-:W-:-:S06]  /*10d0*/  IMAD.WIDE R4, R8, 0x4, R240 ;  /* 0x0000000408047825 */ /* 0x000fcc00078e02f0 */
[----:B------:R1:W3:Y:S01]  /*10e0*/  LDG.E R4, desc[UR14][R4.64] ;  /* 0x0000000e04047981 */ /* 0x0002e2000c1e1900 */
[----:B------:R-:W-:-:S05]  /*10f0*/  IADD3 R8, -R8, RZ, RZ ;  /* 0x000000ff08087210 */ /* 0x000fca0007ffe1ff */
[----:B------:R-:W-:-:S05]  /*1100*/  IMAD R27, R9, R8, R27 ;  /* 0x00000008091b7224 */ /* 0x000fca00078e021b */
[----:B------:R-:W-:Y:S01]  /*1110*/  SHF.R.S32.HI R24, RZ, 0x1f, R27 ;  /* 0x0000001fff187819 */ /* 0x000fe2000001141b */
[----:B-1----:R-:W1:Y:S02]  /*1120*/  LDC R5, c[0x0][0x278] ;  /* 0x00009e00ff057b82 */ /* 0x002e640000000800 */
[----:B-1----:R-:W-:-:S04]  /*1130*/  IABS R0, R5 ;  /* 0x0000000500007213 */ /* 0x002fc80000000000 */
[----:B------:R-:W1:Y:S08]  /*1140*/  I2F.RP R12, R0 ;  /* 0x00000000000c7306 */ /* 0x000e700000209400 */
[----:B-1----:R-:W1:Y:S02]  /*1150*/  MUFU.RCP R12, R12 ;  /* 0x0000000c000c7308 */ /* 0x002e640000001000 */
[----:B-1----:R-:W-:-:S06]  /*1160*/  VIADD R12, R12, 0xffffffe ;  /* 0x0ffffffe0c0c7836 */ /* 0x002fcc0000000000 */
[----:B------:R-:W1:Y:S02]  /*1170*/  F2I.FTZ.U32.TRUNC.NTZ R13, R12 ;  /* 0x0000000c000d7305 */ /* 0x000e64000021f000 */
[----:B-1----:R-:W-:Y:S01]  /*1180*/  IADD3 R2, RZ, -R13, RZ ;  /* 0x8000000dff027210 */ /* 0x002fe20007ffe0ff */
[----:B------:R-:W-:-:S04]  /*1190*/  IMAD.MOV.U32 R12, RZ, RZ, RZ ;  /* 0x000000ffff0c7224 */ /* 0x000fc800078e00ff */
[----:B------:R-:W-:Y:S01]  /*11a0*/  IMAD R3, R2, R0, RZ ;  /* 0x0000000002037224 */ /* 0x000fe200078e02ff */
[----:B------:R-:W-:-:S03]  /*11b0*/  IABS R2, R34 ;  /* 0x0000002200027213 */ /* 0x000fc60000000000 */
        /* <DEDUP_REMOVED lines=10> */
[----:B------:R-:W-:Y:S01]  /*1260*/  LOP3.LUT R0, R34, R5, RZ, 0x3c, !PT ;  /* 0x0000000522007212 */ /* 0x000fe200078e3cff */
[----:B------:R-:W1:Y:S03]  /*1270*/  LDC.64 R2, c[0x0][0x238] ;  /* 0x00008e00ff027b82 */ /* 0x000e660000000a00 */
[----:B------:R-:W-:-:S07]  /*1280*/  ISETP.GE.AND P0, PT, R0, RZ, PT ;  /* 0x000000ff0000720c */ /* 0x000fce0003f06270 */
[----:B------:R-:W-:-:S06]  /*1290*/  @P2 VIADD R19, R19, 0x1 ;  /* 0x0000000113132836 */ /* 0x000fcc0000000000 */
[----:B------:R-:W-:Y:S02]  /*12a0*/  @!P0 IADD3 R19, -R19, RZ, RZ ;  /* 0x000000ff13138210 */ /* 0x000fe40007ffe1ff */
[----:B------:R-:W-:-:S04]  /*12b0*/  @!P1 LOP3.LUT R19, RZ, R5, RZ, 0x33, !PT ;  /* 0x00000005ff139212 */ /* 0x000fc800078e33ff */
[----:B------:R-:W-:Y:S02]  /*12c0*/  SHF.R.S32.HI R18, RZ, 0x1f, R19 ;  /* 0x0000001fff127819 */ /* 0x000fe40000011413 */
[----:B---3--:R-:W-:Y:S01]  /*12d0*/  SHF.R.S32.HI R0, RZ, 0x1f, R4 ;  /* 0x0000001fff007819 */ /* 0x008fe20000011404 */
[----:B------:R-:W-:-:S04]  /*12e0*/  IMAD.WIDE.U32 R8, R4, UR4, RZ ;  /* 0x0000000404087c25 */ /* 0x000fc8000f8e00ff */
[C---:B------:R-:W-:Y:S02]  /*12f0*/  IMAD R7, R0.reuse, UR4, RZ ;  /* 0x0000000400077c24 */ /* 0x040fe4000f8e02ff */
[----:B-1----:R-:W-:Y:S02]  /*1300*/  IMAD R0, R0, R2, RZ ;  /* 0x0000000200007224 */ /* 0x002fe400078e02ff */
[C---:B------:R-:W-:Y:S01]  /*1310*/  IMAD R7, R4.reuse, UR5, R7 ;  /* 0x0000000504077c24 */ /* 0x040fe2000f8e0207 */
[----:B------:R-:W-:Y:S01]  /*1320*/  ULDC.64 UR4, c[0x0][0x260] ;  /* 0x0000980000047ab9 */ /* 0x000fe20000000a00 */
[----:B------:R-:W-:Y:S02]  /*1330*/  IMAD R0, R4, R3, R0 ;  /* 0x0000000304007224 */ /* 0x000fe400078e0200 */
[----:B------:R-:W-:Y:S02]  /*1340*/  IMAD.IADD R9, R9, 0x1, R7 ;  /* 0x0000000109097824 */ /* 0x000fe400078e0207 */
[----:B--2---:R-:W-:-:S02]  /*1350*/  IMAD R7, R24, R104, RZ ;  /* 0x0000006818077224 */ /* 0x004fc400078e02ff */
[----:B------:R-:W-:-:S04]  /*1360*/  IMAD.WIDE.U32 R8, R27, R104, R8 ;  /* 0x000000681b087225 */ /* 0x000fc800078e0008 */
[----:B------:R-:W-:Y:S02]  /*1370*/  IMAD R5, R27, R105, R7 ;  /* 0x000000691b057224 */ /* 0x000fe400078e0207 */
[----:B------:R-:W-:-:S03]  /*1380*/  IMAD.WIDE.U32 R2, R4, R2, RZ ;  /* 0x0000000204027225 */ /* 0x000fc600078e00ff */
[----:B------:R-:W-:Y:S01]  /*1390*/  IADD3 R9, R9, R5, RZ ;  /* 0x0000000509097210 */ /* 0x000fe20007ffe0ff */
[----:B------:R-:W-:Y:S02]  /*13a0*/  IMAD R5, R18, UR4, RZ ;  /* 0x0000000412057c24 */ /* 0x000fe4000f8e02ff */
[----:B------:R-:W-:Y:S02]  /*13b0*/  IMAD.MOV.U32 R22, RZ, RZ, R2 ;  /* 0x000000ffff167224 */ /* 0x000fe400078e0002 */
[C---:B------:R-:W-:Y:S02]  /*13c0*/  IMAD R5, R19.reuse, UR5, R5 ;  /* 0x0000000513057c24 */ /* 0x040fe4000f8e0205 */
[----:B------:R-:W-:Y:S01]  /*13d0*/  IMAD.WIDE.U32 R108, R19, UR4, R8 ;  /* 0x00000004136c7c25 */ /* 0x000fe2000f8e0008 */
[----:B------:R-:W-:-:S04]  /*13e0*/  IADD3 R9, R3, R0, RZ ;  /* 0x0000000003097210 */ /* 0x000fc80007ffe0ff */
[----:B------:R-:W-:Y:S01]  /*13f0*/  IADD3 R8, R109, R5, RZ ;  /* 0x000000056d087210 */ /* 0x000fe20007ffe0ff */
[----:B------:R-:W-:Y:S06]  /*1400*/  BRA `(.L_x_5181) ;  /* 0x0000000400407947 */ /* 0x000fec0003800000 */
.L_x_5180:
[----:B------:R-:W1:Y:S01]  /*1410*/  LDC R12, c[0x0][0x278] ;  /* 0x00009e00ff0c7b82 */ /* 0x000e620000000800 */
[----:B------:R-:W-:Y:S02]  /*1420*/  ISETP.NE.AND P3, PT, R11, -0x1, PT ;  /* 0xffffffff0b00780c */ /* 0x000fe40003f65270 */
[----:B------:R-:W-:-:S04]  /*1430*/  LEA R27, R165, 0xffffffc0, 0x6 ;  /* 0xffffffc0a51b7811 */ /* 0x000fc800078e30ff */
[----:B------:R-:W-:-:S07]  /*1440*/  SHF.R.S32.HI R24, RZ, 0x1f, R27 ;  /* 0x0000001fff187819 */ /* 0x000fce000001141b */
[----:B------:R-:W2:Y:S01]  /*1450*/  @P3 LDC.64 R104, c[0x0][0x248] ;  /* 0x00009200ff683b82 */ /* 0x000ea20000000a00 */
[----:B------:R-:W-:Y:S01]  /*1460*/  @P3 IMAD.IADD R14, R7, 0x1, R11 ;  /* 0x00000001070e3824 */ /* 0x000fe200078e020b */
[----:B-1----:R-:W-:-:S04]  /*1470*/  IABS R3, R12 ;  /* 0x0000000c00037213 */ /* 0x002fc80000000000 */
[----:B------:R-:W1:Y:S01]  /*1480*/  I2F.RP R8, R3 ;  /* 0x0000000300087306 */ /* 0x000e620000209400 */
[C---:B--2---:R-:W-:Y:S02]  /*1490*/  @P3 IMAD R5, R14.reuse, R105, RZ ;  /* 0x000000690e053224 */ /* 0x044fe400078e02ff */
[----:B------:R-:W-:-:S05]  /*14a0*/  @P3 IMAD.WIDE.U32 R14, R14, R104, RZ ;  /* 0x000000680e0e3225 */ /* 0x000fca00078e00ff */
[----:B-1----:R-:W1:Y:S01]  /*14b0*/  MUFU.RCP R8, R8 ;  /* 0x0000000800087308 */ /* 0x002e620000001000 */
[----:B------:R-:W-:Y:S02]  /*14c0*/  @P3 IADD3 R5, R15, R5, RZ ;  /* 0x000000050f053210 */ /* 0x000fe40007ffe0ff */
[----:B------:R-:W-:Y:S01]  /*14d0*/  @P3 MOV R13, R14 ;  /* 0x0000000e000d3202 */ /* 0x000fe20000000f00 */
[----:B-1----:R-:W-:-:S04]  /*14e0*/  VIADD R8, R8, 0xffffffe ;  /* 0x0ffffffe08087836 */ /* 0x002fc80000000000 */
[----:B------:R-:W1:Y:S02]  /*14f0*/  F2I.FTZ.U32.TRUNC.NTZ R9, R8 ;  /* 0x0000000800097305 */ /* 0x000e64000021f000 */
[----:B-1----:R-:W-:Y:S01]  /*1500*/  IMAD.MOV R2, RZ, RZ, -R9 ;  /* 0x000000ffff027224 */ /* 0x002fe200078e0a09 */
[----:B------:R-:W-:-:S03]  /*1510*/  MOV R8, RZ ;  /* 0x000000ff00087202 */ /* 0x000fc60000000f00 */
[----:B------:R-:W-:Y:S01]  /*1520*/  IMAD R4, R2, R3, RZ ;  /* 0x0000000302047224 */ /* 0x000fe200078e02ff */
[----:B------:R-:W-:-:S03]  /*1530*/  IABS R2, R34 ;  /* 0x0000002200027213 */ /* 0x000fc60000000000 */
[----:B------:R-:W-:-:S04]  /*1540*/  IMAD.HI.U32 R8, R9, R4, R8 ;  /* 0x0000000409087227 */ /* 0x000fc800078e0008 */
[----:B------:R-:W-:-:S04]  /*1550*/  IMAD.MOV.U32 R4, RZ, RZ, R2 ;  /* 0x000000ffff047224 */ /* 0x000fc800078e0002 */
[----:B------:R-:W-:Y:S02]  /*1560*/  IMAD.HI.U32 R19, R8, R4, RZ ;  /* 0x0000000408137227 */ /* 0x000fe400078e00ff */
[----:B------:R-:W1:Y:S02]  /*1570*/  @P3 LDC.64 R8, c[0x0][0x250] ;  /* 0x00009400ff083b82 */ /* 0x000e640000000a00 */
[----:B------:R-:W-:-:S04]  /*1580*/  IMAD.MOV R2, RZ, RZ, -R19 ;  /* 0x000000ffff027224 */ /* 0x000fc800078e0a13 */
[----:B------:R-:W-:Y:S01]  /*1590*/  IMAD R2, R3, R2, R4 ;  /* 0x0000000203027224 */ /* 0x000fe200078e0204 */
[----:B------:R-:W-:-:S04]  /*15a0*/  LOP3.LUT R4, R34, R12, RZ, 0x3c, !PT ;  /* 0x0000000c22047212 */ /* 0x000fc800078e3cff */
[----:B------:R-:W-:Y:S02]  /*15b0*/  ISETP.GT.U32.AND P0, PT, R3, R2, PT ;  /* 0x000000020300720c */ /* 0x000fe40003f04070 */
[----:B------:R-:W-:-:S11]  /*15c0*/  ISETP.GE.AND P1, PT, R4, RZ, PT ;  /* 0x000000ff0400720c */ /* 0x000fd60003f26270 */
        /* <DEDUP_REMOVED lines=17> */
[----:B------:R-:W-:Y:S01]  /*16e0*/  IMAD R5, R0, R5, R13 ;  /* 0x0000000500057224 */ /* 0x000fe200078e020d */
[----:B------:R-:W-:-:S05]  /*16f0*/  MOV R14, R16 ;  /* 0x00000010000e7202 */ /* 0x000fca0000000f00 */
[----:B------:R-:W-:-:S05]  /*1700*/  IMAD.WIDE.U32 R14, R0, R4, R14 ;  /* 0x00000004000e7225 */ /* 0x000fca00078e000e */
[----:B------:R-:W-:Y:S02]  /*1710*/  IADD3 R5, R15, R5, RZ ;  /* 0x000000050f057210 */ /* 0x000fe40007ffe0ff */
[----:B------:R-:W-:-:S07]  /*1720*/  MOV R13, R14 ;  /* 0x0000000e000d7202 */ /* 0x000fce0000000f00 */
.L_x_5182:
[----:B------:R-:W-:Y:S01]  /*1730*/  @!P0 LOP3.LUT R19, RZ, R12, RZ, 0x33, !PT ;  /* 0x0000000cff138212 */ /* 0x000fe200078e33ff */
[----:B------:R-:W-:Y:S01]  /*1740*/  IMAD R4, R24, R104, RZ ;  /* 0x0000006818047224 */ /* 0x000fe200078e02ff */
[----:B------:R-:W-:Y:S02]  /*1750*/  MOV R12, R13 ;  /* 0x0000000d000c7202 */ /* 0x000fe40000000f00 */
[----:B------:R-:W-:Y:S01]  /*1760*/  MOV R13, R5 ;  /* 0x00000005000d7202 */ /* 0x000fe20000000f00 */
[----:B------:R-:W-:Y:S01]  /*1770*/  IMAD R4, R105, R27, R4 ;  /* 0x0000001b69047224 */ /* 0x000fe200078e0204 */
[----:B------:R-:W-:Y:S02]  /*1780*/  SHF.R.S32.HI R18, RZ, 0x1f, R19 ;  /* 0x0000001fff127819 */ /* 0x000fe40000011413 */
[----:B------:R-:W-:Y:S01]  /*1790*/  @P3 IADD3 R11, R7, R11, RZ ;  /* 0x0000000b070b3210 */ /* 0x000fe20007ffe0ff */
[----:B------:R-:W-:-:S04]  /*17a0*/  IMAD.WIDE.U32 R12, R104, R27, R12 ;  /* 0x0000001b680c7225 */ /* 0x000fc800078e000c */
[----:B-1----:R-:W-:Y:S01]  /*17b0*/  @P3 IMAD.WIDE.U32 R22, R11, R8, RZ ;  /* 0x000000080b163225 */ /* 0x002fe200078e00ff */
[----:B------:R-:W-:-:S03]  /*17c0*/  IADD3 R13, R13, R4, RZ ;  /* 0x000000040d0d7210 */ /* 0x000fc60007ffe0ff */
[-C--:B--2---:R-:W-:Y:S02]  /*17d0*/  IMAD R4, R18, R2.reuse, RZ ;  /* 0x0000000212047224 */ /* 0x084fe400078e02ff */
[----:B------:R-:W-:-:S04]  /*17e0*/  IMAD.WIDE.U32 R12, R19, R2, R12 ;  /* 0x00000002130c7225 */ /* 0x000fc800078e000c */
[----:B------:R-:W-:Y:S01]  /*17f0*/  IMAD R3, R19, R3, R4 ;  /* 0x0000000313037224 */ /* 0x000fe200078e0204 */
[----:B------:R-:W-:Y:S01]  /*1800*/  MOV R108, R12 ;  /* 0x0000000c006c7202 */ /* 0x000fe20000000f00 */
[----:B------:R-:W-:-:S03]  /*1810*/  @P3 IMAD R9, R11, R9, R23 ;  /* 0x000000090b093224 */ /* 0x000fc600078e0217 */
[----:B------:R-:W-:Y:S01]  /*1820*/  IADD3 R8, R13, R3, RZ ;  /* 0x000000030d087210 */ /* 0x000fe20007ffe0ff */
[----:B------:R-:W-:Y:S06]  /*1830*/  @P3 BRA `(.L_x_5181) ;  /* 0x0000000000343947 */ /* 0x000fec0003800000 */
[----:B------:R-:W1:Y:S01]  /*1840*/  LDC.64 R4, c[0x0][0x250] ;  /* 0x00009400ff047b82 */ /* 0x000e620000000a00 */
[----:B------:R-:W-:Y:S02]  /*1850*/  SHF.R.S32.HI R11, RZ, 0x1f, R7 ;  /* 0x0000001fff0b7819 */ /* 0x000fe40000011407 */
[----:B-----5:R-:W-:-:S05]  /*1860*/  SHF.R.S32.HI R9, RZ, 0x1f, R0 ;  /* 0x0000001fff097819 */ /* 0x020fca0000011400 */
[----:B------:R-:W2:Y:S01]  /*1870*/  LDC.64 R2, c[0x0][0x238] ;  /* 0x00008e00ff027b82 */ /* 0x000ea20000000a00 */
[-C--:B-1----:R-:W-:Y:S02]  /*1880*/  IMAD R11, R11, R4.reuse, RZ ;  /* 0x000000040b0b7224 */ /* 0x082fe400078e02ff */
        /* <DEDUP_REMOVED lines=8> */
.L_x_5181:
[----:B------:R-:W-:Y:S01]  /*1910*/  ISETP.NE.AND P3, PT, R10, -0x1, PT ;  /* 0xffffffff0a00780c */ /* 0x000fe20003f65270 */
[----:B------:R-:W-:Y:S01]  /*1920*/  IMAD.IADD R235, R6, 0x1, -R235 ;  /* 0x0000000106eb7824 */ /* 0x000fe200078e0aeb */
[----:B-----5:R-:W-:Y:S01]  /*1930*/  SHF.R.S32.HI R0, RZ, 0x1f, R114 ;  /* 0x0000001fff007819 */ /* 0x020fe20000011472 */
[----:B------:R-:W-:Y:S01]  /*1940*/  ULDC.64 UR4, c[0x0][0x258] ;  /* 0x0000960000047ab9 */ /* 0x000fe20000000a00 */
[----:B------:R-:W-:Y:S01]  /*1950*/  SHF.R.S32.HI R12, RZ, 0x1f, R34 ;  /* 0x0000001fff0c7819 */ /* 0x000fe20000011422 */
[----:B------:R-:W-:Y:S01]  /*1960*/  VIADD R168, R165, 0xffffffff ;  /* 0xffffffffa5a87836 */ /* 0x000fe20000000000 */
[----:B------:R-:W-:Y:S01]  /*1970*/  LEA.HI R11, R0, R114, RZ, 0x3 ;  /* 0x00000072000b7211 */ /* 0x000fe200078f18ff */
[----:B------:R-:W1:Y:S01]  /*1980*/  LDC.64 R166, c[0x0][0x250] ;  /* 0x00009400ffa67b82 */ /* 0x000e620000000a00 */
[----:B------:R-:W-:Y:S01]  /*1990*/  ULDC.64 UR6, c[0x0][0x268] ;  /* 0x00009a0000067ab9 */ /* 0x000fe20000000a00 */
[----:B------:R-:W-:Y:S01]  /*19a0*/  IMAD R12, R12, UR4, RZ ;  /* 0x000000040c0c7c24 */ /* 0x000fe2000f8e02ff */
[----:B------:R-:W-:Y:S01]  /*19b0*/  SHF.R.S32.HI R16, RZ, 0x3, R11 ;  /* 0x00000003ff107819 */ /* 0x000fe2000001140b */
[----:B------:R-:W-:Y:S01]  /*19c0*/  IMAD R18, R18, UR6, RZ ;  /* 0x0000000612127c24 */ /* 0x000fe2000f8e02ff */
[----:B------:R-:W-:Y:S01]  /*19d0*/  LOP3.LUT R11, R11, 0xfffffff8, RZ, 0xc0, !PT ;  /* 0xfffffff80b0b7812 */ /* 0x000fe200078ec0ff */
[----:B------:R-:W-:Y:S01]  /*19e0*/  IMAD R12, R34, UR5, R12 ;  /* 0x00000005220c7c24 */ /* 0x000fe2000f8e020c */
[CC--:B------:R-:W-:Y:S01]  /*19f0*/  ISETP.GE.AND P5, PT, R16.reuse, R235.reuse, PT ;  /* 0x000000eb1000720c */ /* 0x0c0fe20003fa6270 */
[----:B------:R-:W2:Y:S01]  /*1a00*/  @P3 LDC.64 R4, c[0x0][0x240] ;  /* 0x00009000ff043b82 */ /* 0x000ea20000000a00 */
[C---:B------:R-:W-:Y:S01]  /*1a10*/  VIADD R20, R16.reuse, 0x10 ;  /* 0x0000001010147836 */ /* 0x040fe20000000000 */
[----:B------:R-:W-:Y:S01]  /*1a20*/  SHF.R.S32.HI R17, RZ, 0x1f, R16 ;  /* 0x0000001fff117819 */ /* 0x000fe20000011410 */
[----:B------:R-:W-:Y:S01]  /*1a30*/  VIADD R14, R16, 0x20 ;  /* 0x00000020100e7836 */ /* 0x000fe20000000000 */
[----:B------:R-:W-:Y:S01]  /*1a40*/  UMOV UR5, 0x400 ;  /* 0x0000040000057882 */ /* 0x000fe20000000000 */
[----:B------:R-:W-:Y:S01]  /*1a50*/  SHF.L.U32 R106, R168, 0x6, RZ ;  /* 0x00000006a86a7819 */ /* 0x000fe200000006ff */
[----:B------:R-:W-:Y:S01]  /*1a60*/  IMAD R18, R19, UR7, R18 ;  /* 0x0000000713127c24 */ /* 0x000fe2000f8e0212 */
[-C--:B------:R-:W-:Y:S01]  /*1a70*/  ISETP.GE.AND P2, PT, R20, R235.reuse, PT ;  /* 0x000000eb1400720c */ /* 0x080fe20003f46270 */
[----:B------:R-:W3:Y:S01]  /*1a80*/  @!P3 LDC.64 R2, c[0x0][0x228] ;  /* 0x00008a00ff02bb82 */ /* 0x000ee20000000a00 */
[----:B------:R-:W-:Y:S01]  /*1a90*/  ISETP.GE.AND P1, PT, R14, R235, PT ;  /* 0x000000eb0e00720c */ /* 0x000fe20003f26270 */
[----:B------:R-:W-:-:S04]  /*1aa0*/  IMAD.WIDE R36, R36, 0x40, R16 ;  /* 0x0000004024247825 */ /* 0x000fc800078e0210 */
[----:B------:R-:W-:-:S04]  /*1ab0*/  IMAD R110, R17, R104, RZ ;  /* 0x00000068116e7224 */ /* 0x000fc800078e02ff */
[----:B------:R-:W-:Y:S02]  /*1ac0*/  IMAD R110, R16, R105, R110 ;  /* 0x00000069106e7224 */ /* 0x000fe400078e026e */
[----:B------:R-:W4:Y:S01]  /*1ad0*/  @!P2 S2R R26, SR_CgaCtaId ;  /* 0x00000000001aa919 */ /* 0x000f220000008800 */
[C---:B--2---:R-:W-:Y:S01]  /*1ae0*/  @P3 IMAD.WIDE.U32 R6, R10.reuse, R4, RZ ;  /* 0x000000040a063225 */ /* 0x044fe200078e00ff */
[----:B------:R-:W-:Y:S01]  /*1af0*/  @!P3 SHF.R.S32.HI R4, RZ, 0x1f, R238 ;  /* 0x0000001fff04b819 */ /* 0x000fe200000114ee */
[----:B------:R-:W2:Y:S02]  /*1b00*/  @!P1 S2R R25, SR_CgaCtaId ;  /* 0x0000000000199919 */ /* 0x000ea40000008800 */
[----:B------:R-:W-:Y:S02]  /*1b10*/  @P3 IMAD R10, R10, R5, R7 ;  /* 0x000000050a0a3224 */ /* 0x000fe400078e0207 */
[----:B------:R-:W-:Y:S02]  /*1b20*/  VIADD R7, R16, 0x30 ;  /* 0x0000003010077836 */ /* 0x000fe40000000000 */
[----:B---3--:R-:W-:-:S03]  /*1b30*/  @!P3 IMAD R4, R4, R2, RZ ;  /* 0x000000020404b224 */ /* 0x008fc600078e02ff */
[----:B------:R-:W-:Y:S01]  /*1b40*/  ISETP.GE.AND P0, PT, R7, R235, PT ;  /* 0x000000eb0700720c */ /* 0x000fe20003f06270 */
[C---:B------:R-:W-:Y:S02]  /*1b50*/  @!P3 IMAD R3, R238.reuse, R3, R4 ;  /* 0x00000003ee03b224 */ /* 0x040fe400078e0204 */
[----:B------:R-:W-:-:S04]  /*1b60*/  @!P3 IMAD.WIDE.U32 R4, R238, R2, RZ ;  /* 0x00000002ee04b225 */ /* 0x000fc800078e00ff */
[----:B------:R-:W-:Y:S02]  /*1b70*/  @P3 IMAD.MOV.U32 R2, RZ, RZ, R6 ;  /* 0x000000ffff023224 */ /* 0x000fe400078e0006 */
[----:B------:R-:W-:Y:S02]  /*1b80*/  IMAD.IADD R6, R114, 0x1, -R11 ;  /* 0x0000000172067824 */ /* 0x000fe400078e0a0b */
[----:B------:R-:W-:Y:S02]  /*1b90*/  @!P3 IMAD.IADD R10, R5, 0x1, R3 ;  /* 0x00000001050ab824 */ /* 0x000fe400078e0203 */
[----:B------:R-:W-:Y:S01]  /*1ba0*/  IMAD.SHL.U32 R13, R6, 0x8, RZ ;  /* 0x00000008060d7824 */ /* 0x000fe200078e00ff */
[----:B------:R-:W3:Y:S01]  /*1bb0*/  @!P0 S2R R21, SR_CgaCtaId ;  /* 0x0000000000158919 */ /* 0x000ee20000008800 */
[----:B------:R-:W-:Y:S02]  /*1bc0*/  @!P3 IMAD.MOV.U32 R2, RZ, RZ, R4 ;  /* 0x000000ffff02b224 */ /* 0x000fe400078e0004 */
[----:B------:R-:W1:Y:S01]  /*1bd0*/  @!P5 LDC.64 R4, c[0x0][0x240] ;  /* 0x00009000ff04db82 */ /* 0x000e620000000a00 */
[----:B------:R-:W-:Y:S01]  /*1be0*/  IADD3 R22, P3, R13, R22, RZ ;  /* 0x000000160d167210 */ /* 0x000fe20007f7e0ff */
[----:B------:R-:W-:Y:S01]  /*1bf0*/  IMAD.SHL.U32 R11, R16, 0x40, RZ ;  /* 0x00000040100b7824 */ /* 0x000fe200078e00ff */
[----:B------:R-:W-:-:S02]  /*1c00*/  SHF.R.S32.HI R3, RZ, 0x1f, R13 ;  /* 0x0000001fff037819 */ /* 0x000fc4000001140d */
[----:B------:R-:W-:Y:S02]  /*1c10*/  IADD3 R108, P4, R13, R108, RZ ;  /* 0x0000006c0d6c7210 */ /* 0x000fe40007f9e0ff */
[----:B------:R-:W-:Y:S01]  /*1c20*/  LOP3.LUT R11, R11, 0x1c0, RZ, 0xc0, !PT ;  /* 0x000001c00b0b7812 */ /* 0x000fe200078ec0ff */
[----:B------:R-:W-:Y:S01]  /*1c30*/  IMAD.X R23, R3, 0x1, R9, P3 ;  /* 0x0000000103177824 */ /* 0x000fe200018e0609 */
[----:B------:R-:W-:Y:S02]  /*1c40*/  IADD3 R28, P3, R13, R2, RZ ;  /* 0x000000020d1c7210 */ /* 0x000fe40007f7e0ff */
[----:B------:R-:W-:Y:S01]  /*1c50*/  IADD3.X R109, R3, R8, RZ, P4, !PT ;  /* 0x00000008036d7210 */ /* 0x000fe200027fe4ff */
[----:B------:R-:W-:Y:S01]  /*1c60*/  IMAD.WIDE.U32 R22, R19, UR6, R22 ;  /* 0x0000000613167c25 */ /* 0x000fe2000f8e0016 */
[----:B------:R-:W3:Y:S01]  /*1c70*/  @!P5 LDC.64 R8, c[0x0][0x210] ;  /* 0x00008400ff08db82 */ /* 0x000ee20000000a00 */
[----:B------:R-:W-:Y:S01]  /*1c80*/  @!P2 MOV R2, 0x400 ;  /* 0x000004000002a802 */ /* 0x000fe20000000f00 */
[----:B------:R-:W-:Y:S01]  /*1c90*/  ULDC.64 UR6, c[0x0][0x220] ;  /* 0x0000880000067ab9 */ /* 0x000fe20000000a00 */
[----:B------:R-:W-:Y:S01]  /*1ca0*/  IMAD.X R29, R3, 0x1, R10, P3 ;  /* 0x00000001031d7824 */ /* 0x000fe200018e060a */
[----:B------:R-:W-:Y:S01]  /*1cb0*/  LOP3.LUT R15, R11, 0x38, R13, 0xf8, !PT ;  /* 0x000000380b0f7812 */ /* 0x000fe200078ef80d */
[----:B------:R-:W-:Y:S01]  /*1cc0*/  IMAD.WIDE.U32 R108, R16, R104, R108 ;  /* 0x00000068106c7225 */ /* 0x000fe200078e006c */
[----:B----4-:R-:W-:-:S02]  /*1cd0*/  @!P2 LEA R26, R26, R2, 0x18 ;  /* 0x000000021a1aa211 */ /* 0x010fc400078ec0ff */
[----:B------:R-:W4:Y:S01]  /*1ce0*/  @!P2 LDC.64 R2, c[0x0][0x240] ;  /* 0x00009000ff02ab82 */ /* 0x000f220000000a00 */
[----:B------:R-:W-:Y:S01]  /*1cf0*/  IMAD.WIDE.U32 R34, R34, UR4, R28 ;  /* 0x0000000422227c25 */ /* 0x000fe2000f8e001c */
[----:B------:R-:W-:Y:S02]  /*1d00*/  SHF.R.U32.HI R11, RZ, 0x3, R11 ;  /* 0x00000003ff0b7819 */ /* 0x000fe4000001160b */
[----:B------:R-:W-:Y:S01]  /*1d10*/  @!P2 IADD3 R32, P3, R36, 0x10, RZ ;  /* 0x000000102420a810 */ /* 0x000fe20007f7e0ff */
[----:B------:R-:W-:Y:S01]  /*1d20*/  IMAD.IADD R35, R35, 0x1, R12 ;  /* 0x0000000123237824 */ /* 0x000fe200078e020c */
[----:B------:R-:W-:Y:S01]  /*1d30*/  LOP3.LUT R15, R15, R11, RZ, 0x3c, !PT ;  /* 0x0000000b0f0f7212 */ /* 0x000fe200078e3cff */
[----:B-1----:R-:W-:Y:S01]  /*1d40*/  @!P5 IMAD R38, R37, R4, RZ ;  /* 0x000000042526d224 */ /* 0x002fe200078e02ff */
[----:B------:R-:W1:Y:S01]  /*1d50*/  S2UR UR4, SR_CgaCtaId ;  /* 0x00000000000479c3 */ /* 0x000e620000008800 */
[----:B------:R-:W-:Y:S01]  /*1d60*/  LEA.HI R10, R0, R114, RZ, 0x6 ;  /* 0x00000072000a7211 */ /* 0x000fe200078f30ff */
[----:B------:R-:W-:Y:S01]  /*1d70*/  @!P2 IMAD.X R33, RZ, RZ, R37, P3 ;  /* 0x000000ffff21a224 */ /* 0x000fe200018e0625 */
[----:B------:R-:W-:Y:S01]  /*1d80*/  @!P1 MOV R11, 0x400 ;  /* 0x00000400000b9802 */ /* 0x000fe20000000f00 */
[C---:B------:R-:W-:Y:S01]  /*1d90*/  @!P5 IMAD R38, R36.reuse, R5, R38 ;  /* 0x000000052426d224 */ /* 0x040fe200078e0226 */
[----:B------:R-:W-:Y:S01]  /*1da0*/  @!P0 IADD3 R30, P3, R36, 0x30, RZ ;  /* 0x00000030241e8810 */ /* 0x000fe20007f7e0ff */
[----:B------:R-:W-:Y:S01]  /*1db0*/  IMAD.SHL.U32 R10, R10, 0x8, RZ ;  /* 0x000000080a0a7824 */ /* 0x000fe200078e00ff */
[----:B--2---:R-:W-:Y:S01]  /*1dc0*/  @!P1 LEA R25, R25, R11, 0x18 ;  /* 0x0000000b19199211 */ /* 0x004fe200078ec0ff */
[----:B------:R-:W2:Y:S01]  /*1dd0*/  @!P2 LDC.64 R12, c[0x0][0x210] ;  /* 0x00008400ff0cab82 */ /* 0x000ea20000000a00 */
[----:B------:R-:W-:Y:S01]  /*1de0*/  @!P5 IMAD.WIDE.U32 R42, R36, R4, R34 ;  /* 0x00000004242ad225 */ /* 0x000fe200078e0022 */
[----:B------:R-:W-:-:S02]  /*1df0*/  @!P0 MOV R11, 0x400 ;  /* 0x00000400000b8802 */ /* 0x000fc40000000f00 */
[----:B------:R-:W-:Y:S01]  /*1e00*/  LOP3.LUT R15, R15, 0xfffffe00, R10, 0xf8, !PT ;  /* 0xfffffe000f0f7812 */ /* 0x000fe200078ef80a */
[----:B------:R-:W-:Y:S01]  /*1e10*/  @!P0 IMAD.X R29, RZ, RZ, R37, P3 ;  /* 0x000000ffff1d8224 */ /* 0x000fe200018e0625 */
[----:B---3--:R-:W-:Y:S01]  /*1e20*/  @!P5 LEA R40, P3, R42, R8, 0x1 ;  /* 0x000000082a28d211 */ /* 0x008fe200078608ff */
[----:B------:R-:W-:Y:S01]  /*1e30*/  @!P5 IMAD.IADD R38, R43, 0x1, R38 ;  /* 0x000000012b26d824 */ /* 0x000fe200078e0226 */
[----:B------:R-:W-:Y:S01]  /*1e40*/  @!P0 LEA R21, R21, R11, 0x18 ;  /* 0x0000000b15158211 */ /* 0x000fe200078ec0ff */
[----:B------:R-:W3:Y:S01]  /*1e50*/  @!P0 LDC.64 R4, c[0x0][0x240] ;  /* 0x00009000ff048b82 */ /* 0x000ee20000000a00 */
[----:B------:R-:W-:Y:S01]  /*1e60*/  @!P2 IMAD.MOV.U32 R44, RZ, RZ, R34 ;  /* 0x000000ffff2ca224 */ /* 0x000fe200078e0022 */
[----:B------:R-:W-:Y:S01]  /*1e70*/  @!P1 IADD3 R28, P4, R36, 0x20, RZ ;  /* 0x00000020241c9810 */ /* 0x000fe20007f9e0ff */
[----:B------:R-:W-:Y:S01]  /*1e80*/  @!P2 IMAD.MOV.U32 R45, RZ, RZ, R35 ;  /* 0x000000ffff2da224 */ /* 0x000fe200078e0023 */
[----:B------:R-:W-:Y:S01]  /*1e90*/  @!P5 LEA.HI.X R41, R42, R9, R38, 0x1, P3 ;  /* 0x000000092a29d211 */ /* 0x000fe200018f0c26 */
[----:B----4-:R-:W-:Y:S01]  /*1ea0*/  @!P2 IMAD R33, R33, R2, RZ ;  /* 0x000000022121a224 */ /* 0x010fe200078e02ff */
[----:B-1----:R-:W-:-:S02]  /*1eb0*/  ULEA UR4, UR4, UR5, 0x18 ;  /* 0x0000000504047291 */ /* 0x002fc4000f8ec03f */
[----:B------:R-:W1:Y:S01]  /*1ec0*/  @!P1 LDC.64 R10, c[0x0][0x240] ;  /* 0x00009000ff0a9b82 */ /* 0x000e620000000a00 */
[C---:B------:R-:W-:Y:S01]  /*1ed0*/  @!P2 IMAD.WIDE.U32 R38, R32.reuse, R2, R44 ;  /* 0x000000022026a225 */ /* 0x040fe200078e002c */
[----:B------:R-:W-:Y:S02]  /*1ee0*/  ULDC UR5, c[0x0][0x39c] ;  /* 0x0000e70000057ab9 */ /* 0x000fe40000000800 */
[----:B------:R-:W-:Y:S01]  /*1ef0*/  LEA R237, R15, UR4, 0x1 ;  /* 0x000000040fed7c11 */ /* 0x000fe2000f8e08ff */
[----:B------:R-:W-:-:S03]  /*1f00*/  @!P2 IMAD R3, R32, R3, R33 ;  /* 0x000000032003a224 */ /* 0x000fc600078e0221 */
[----:B------:R-:W4:Y:S01]  /*1f10*/  @!P1 LDC.64 R8, c[0x0][0x210] ;  /* 0x00008400ff089b82 */ /* 0x000f220000000a00 */
[----:B------:R-:W-:Y:S01]  /*1f20*/  @!P1 IMAD.X R31, RZ, RZ, R37, P4 ;  /* 0x000000ffff1f9224 */ /* 0x000fe200020e0625 */
[----:B------:R-:W-:Y:S01]  /*1f30*/  @!PT LDS RZ, [RZ] ;  /* 0x00000000fffff984 */ /* 0x000fe20000000800 */
[----:B------:R-:W-:Y:S01]  /*1f40*/  @!PT LDS RZ, [RZ] ;  /* 0x00000000fffff984 */ /* 0x000fe20000000800 */
[----:B------:R-:W-:Y:S01]  /*1f50*/  @!PT LDS RZ, [RZ] ;  /* 0x00000000fffff984 */ /* 0x000fe20000000800 */
[----:B------:R-:W-:Y:S01]  /*1f60*/  @!P5 LDGSTS.E.BYPASS.LTC128B.128 [R237], desc[UR14][R40.64] ;  /* 0x0000000028eddfae */ /* 0x000fe2000b901d4e */
[----:B------:R-:W-:Y:S02]  /*1f70*/  @!P2 IMAD.IADD R32, R39, 0x1, R3 ;  /* 0x000000012720a824 */ /* 0x000fe400078e0203 */
[----:B------:R-:W-:Y:S01]  /*1f80*/  @!P1 IMAD.MOV.U32 R36, RZ, RZ, R34 ;  /* 0x000000ffff249224 */ /* 0x000fe200078e0022 */
[----:B------:R-:W-:Y:S01]  /*1f90*/  @!P5 LDGSTS.E.BYPASS.LTC128B.128 [R237+0x2000], desc[UR14][R40.64+0x80] ;  /* 0x0200008028eddfae */ /* 0x000fe2000b901d4e */
[--C-:B------:R-:W-:Y:S01]  /*1fa0*/  @!P1 IMAD.MOV.U32 R37, RZ, RZ, R35.reuse ;  /* 0x000000ffff259224 */ /* 0x100fe200078e0023 */
[----:B------:R-:W4:Y:S01]  /*1fb0*/  @!P0 LDC.64 R2, c[0x0][0x210] ;  /* 0x00008400ff028b82 */ /* 0x000f220000000a00 */
[----:B------:R-:W-:Y:S01]  /*1fc0*/  @!P2 IMAD R26, R15, 0x2, R26 ;  /* 0x000000020f1aa824 */ /* 0x000fe200078e021a */
[----:B------:R-:W-:Y:S01]  /*1fd0*/  @!P5 LDGSTS.E.BYPASS.LTC128B.128 [R237+0x4000], desc[UR14][R40.64+0x100] ;  /* 0x0400010028eddfae */ /* 0x000fe2000b901d4e */
[----:B---3--:R-:W-:-:S03]  /*1fe0*/  @!P0 IMAD.WIDE.U32 R34, R30, R4, R34 ;  /* 0x000000041e228225 */ /* 0x008fc600078e0022 */
[----:B------:R2:W-:Y:S01]  /*1ff0*/  @!P5 LDGSTS.E.BYPASS.LTC128B.128 [R237+0x6000], desc[UR14][R40.64+0x180] ;  /* 0x0600018028eddfae */ /* 0x0005e2000b901d4e */
[----:B------:R-:W-:Y:S01]  /*2000*/  @!P1 IMAD R25, R15, 0x2, R25 ;  /* 0x000000020f199824 */ /* 0x000fe200078e0219 */
[----:B------:R-:W-:Y:S01]  /*2010*/  IADD3 R27, P5, R16, R27, RZ ;  /* 0x0000001b101b7210 */ /* 0x000fe20007fbe0ff */
[-C--:B-1----:R-:W-:Y:S02]  /*2020*/  @!P1 IMAD R31, R31, R10.reuse, RZ ;  /* 0x0000000a1f1f9224 */ /* 0x082fe400078e02ff */
[----:B------:R-:W-:-:S04]  /*2030*/  @!P1 IMAD.WIDE.U32 R36, R28, R10, R36 ;  /* 0x0000000a1c249225 */ /* 0x000fc800078e0024 */
[----:B------:R-:W-:Y:S02]  /*2040*/  @!P0 IMAD R10, R29, R4, RZ ;  /* 0x000000041d0a8224 */ /* 0x000fe400078e02ff */
[----:B------:R-:W-:Y:S02]  /*2050*/  @!P1 IMAD R11, R28, R11, R31 ;  /* 0x0000000b1c0b9224 */ /* 0x000fe400078e021f */
[----:B------:R-:W-:Y:S02]  /*2060*/  @!P0 IMAD R10, R30, R5, R10 ;  /* 0x000000051e0a8224 */ /* 0x000fe400078e020a */
[----:B------:R-:W-:Y:S02]  /*2070*/  @!P1 IMAD.IADD R11, R37, 0x1, R11 ;  /* 0x00000001250b9824 */ /* 0x000fe400078e020b */
[----:B------:R-:W-:Y:S02]  /*2080*/  @!P0 IMAD.IADD R10, R35, 0x1, R10 ;  /* 0x00000001230a8824 */ /* 0x000fe400078e020a */
[----:B------:R-:W-:-:S02]  /*2090*/  @!P0 IMAD R21, R15, 0x2, R21 ;  /* 0x000000020f158824 */ /* 0x000fc400078e0215 */
[----:B------:R-:W-:Y:S02]  /*20a0*/  IMAD.IADD R111, R109, 0x1, R110 ;  /* 0x000000016d6f7824 */ /* 0x000fe400078e026e */
[----:B------:R-:W-:Y:S02]  /*20b0*/  IMAD.X R24, R17, 0x1, R24, P5 ;  /* 0x0000000111187824 */ /* 0x000fe400028e0618 */
[----:B------:R-:W-:Y:S01]  /*20c0*/  IMAD.IADD R19, R23, 0x1, R18 ;  /* 0x0000000117137824 */ /* 0x000fe200078e0212 */
[C---:B--2---:R-:W-:Y:S01]  /*20d0*/  @!P2 LEA R40, P3, R38.reuse, R12, 0x1 ;  /* 0x0000000c2628a211 */ /* 0x044fe200078608ff */
[----:B------:R-:W-:Y:S02]  /*20e0*/  IMAD.IADD R12, R113, 0x1, -R106 ;  /* 0x00000001710c7824 */ /* 0x000fe400078e0a6a */
[----:B------:R-:W-:Y:S01]  /*20f0*/  IMAD.MOV.U32 R18, RZ, RZ, R22 ;  /* 0x000000ffff127224 */ /* 0x000fe200078e0016 */
[----:B------:R-:W-:Y:S01]  /*2100*/  @!P2 LEA.HI.X R41, R38, R13, R32, 0x1, P3 ;  /* 0x0000000d2629a211 */ /* 0x000fe200018f0c20 */
[----:B------:R-:W-:Y:S01]  /*2110*/  IMAD.WIDE.U32 R32, R104, 0x20, RZ ;  /* 0x0000002068207825 */ /* 0x000fe200078e00ff */
[----:B------:R-:W-:-:S02]  /*2120*/  ISETP.GE.AND P4, PT, R16, R12, PT ;  /* 0x0000000c1000720c */ /* 0x000fc40003f86270 */
[CC--:B------:R-:W-:Y:S01]  /*2130*/  ISETP.GE.AND P3, PT, R20.reuse, R12.reuse, PT ;  /* 0x0000000c1400720c */ /* 0x0c0fe20003f66270 */
[----:B------:R-:W-:Y:S01]  /*2140*/  @!P2 LDGSTS.E.BYPASS.LTC128B.128 [R26+0x800], desc[UR14][R40.64] ;  /* 0x00800000281aafae */ /* 0x000fe2000b901d4e */
[----:B------:R-:W-:Y:S01]  /*2150*/  ISETP.GE.AND P5, PT, R20, R12, PT ;  /* 0x0000000c1400720c */ /* 0x000fe20003fa6270 */
[-C--:B------:R-:W-:Y:S02]  /*2160*/  IMAD R24, R24, R166.reuse, RZ ;  /* 0x000000a618187224 */ /* 0x080fe400078e02ff */
[----:B------:R-:W-:Y:S01]  /*2170*/  @!P2 LDGSTS.E.BYPASS.LTC128B.128 [R26+0x2800], desc[UR14][R40.64+0x80] ;  /* 0x02800080281aafae */ /* 0x000fe2000b901d4e */
[----:B------:R-:W-:-:S03]  /*2180*/  IMAD.WIDE.U32 R18, R27, R166, R18 ;  /* 0x000000a61b127225 */ /* 0x000fc600078e0012 */
[----:B------:R-:W-:Y:S01]  /*2190*/  @!P2 LDGSTS.E.BYPASS.LTC128B.128 [R26+0x4800], desc[UR14][R40.64+0x100] ;  /* 0x04800100281aafae */ /* 0x000fe2000b901d4e */
[----:B------:R-:W-:Y:S01]  /*21a0*/  IMAD R24, R27, R167, R24 ;  /* 0x000000a71b187224 */ /* 0x000fe200078e0218 */
[----:B------:R-:W1:Y:S02]  /*21b0*/  @!P4 LDC.64 R4, c[0x0][0x218] ;  /* 0x00008600ff04cb82 */ /* 0x000e640000000a00 */
[----:B------:R-:W-:Y:S01]  /*21c0*/  @!P2 LDGSTS.E.BYPASS.LTC128B.128 [R26+0x6800], desc[UR14][R40.64+0x180] ;  /* 0x06800180281aafae */ /* 0x000fe2000b901d4e */
[C---:B----4-:R-:W-:Y:S01]  /*21d0*/  @!P1 LEA R28, P2, R36.reuse, R8, 0x1 ;  /* 0x00000008241c9211 */ /* 0x050fe200078408ff */
[----:B------:R-:W-:Y:S01]  /*21e0*/  IMAD.IADD R24, R19, 0x1, R24 ;  /* 0x0000000113187824 */ /* 0x000fe200078e0218 */
[----:B------:R-:W-:Y:S01]  /*21f0*/  @!P3 MOV R20, 0x400 ;  /* 0x000004000014b802 */ /* 0x000fe20000000f00 */
[----:B------:R-:W2:Y:S01]  /*2200*/  @!P4 S2R R8, SR_CgaCtaId ;  /* 0x000000000008c919 */ /* 0x000ea20000008800 */
[----:B------:R-:W-:Y:S02]  /*2210*/  @!P1 LEA.HI.X R29, R36, R9, R11, 0x1, P2 ;  /* 0x00000009241d9211 */ /* 0x000fe400010f0c0b */
[----:B------:R-:W-:Y:S01]  /*2220*/  @!P0 LEA R30, P2, R34, R2, 0x1 ;  /* 0x00000002221e8211 */ /* 0x000fe200078408ff */
[----:B------:R-:W3:Y:S01]  /*2230*/  @!P3 S2R R9, SR_CgaCtaId ;  /* 0x000000000009b919 */ /* 0x000ee20000008800 */
[----:B------:R-:W-:-:S02]  /*2240*/  @!P4 MOV R11, 0x400 ;  /* 0x00000400000bc802 */ /* 0x000fc40000000f00 */
[----:B------:R-:W-:Y:S01]  /*2250*/  @!P0 LEA.HI.X R31, R34, R3, R10, 0x1, P2 ;  /* 0x00000003221f8211 */ /* 0x000fe200010f0c0a */
[----:B------:R-:W-:Y:S01]  /*2260*/  @!P1 LDGSTS.E.BYPASS.LTC128B.128 [R25+0x1000], desc[UR14][R28.64] ;  /* 0x010000001c199fae */ /* 0x000fe2000b901d4e */
[----:B------:R-:W4:Y:S01]  /*2270*/  @!P3 LDC.64 R2, c[0x0][0x218] ;  /* 0x00008600ff02bb82 */ /* 0x000f220000000a00 */
[-C--:B------:R-:W-:Y:S02]  /*2280*/  ISETP.GE.AND P2, PT, R7, R12.reuse, PT ;  /* 0x0000000c0700720c */ /* 0x080fe40003f46270 */
[----:B------:R-:W-:Y:S04]  /*2290*/  @!P1 LDGSTS.E.BYPASS.LTC128B.128 [R25+0x3000], desc[UR14][R28.64+0x80] ;  /* 0x030000801c199fae */ /* 0x000fe8000b901d4e */
[----:B------:R-:W-:Y:S04]  /*22a0*/  @!P1 LDGSTS.E.BYPASS.LTC128B.128 [R25+0x5000], desc[UR14][R28.64+0x100] ;  /* 0x050001001c199fae */ /* 0x000fe8000b901d4e */
[----:B------:R1:W-:Y:S01]  /*22b0*/  @!P1 LDGSTS.E.BYPASS.LTC128B.128 [R25+0x7000], desc[UR14][R28.64+0x180] ;  /* 0x070001801c199fae */ /* 0x0003e2000b901d4e */
[----:B------:R-:W-:-:S02]  /*22c0*/  ISETP.GE.AND P1, PT, R14, R12, PT ;  /* 0x0000000c0e00720c */ /* 0x000fc40003f26270 */
[----:B------:R-:W-:Y:S01]  /*22d0*/  @!P2 IMAD.MOV.U32 R110, RZ, RZ, R108 ;  /* 0x000000ffff6ea224 */ /* 0x000fe200078e006c */
[----:B------:R-:W-:Y:S04]  /*22e0*/  @!P0 LDGSTS.E.BYPASS.LTC128B.128 [R21+0x1800], desc[UR14][R30.64] ;  /* 0x018000001e158fae */ /* 0x000fe8000b901d4e */
[----:B------:R-:W-:Y:S04]  /*22f0*/  @!P0 LDGSTS.E.BYPASS.LTC128B.128 [R21+0x3800], desc[UR14][R30.64+0x80] ;  /* 0x038000801e158fae */ /* 0x000fe8000b901d4e */
[----:B------:R-:W-:Y:S01]  /*2300*/  @!P0 LDGSTS.E.BYPASS.LTC128B.128 [R21+0x5800], desc[UR14][R30.64+0x100] ;  /* 0x058001001e158fae */ /* 0x000fe2000b901d4e */
[----:B--2---:R-:W-:-:S03]  /*2310*/  @!P4 LEA R11, R8, R11, 0x18 ;  /* 0x0000000b080bc211 */ /* 0x004fc600078ec0ff */
[----:B------:R4:W-:Y:S01]  /*2320*/  @!P0 LDGSTS.E.BYPASS.LTC128B.128 [R21+0x7800], desc[UR14][R30.64+0x180] ;  /* 0x078001801e158fae */ /* 0x0009e2000b901d4e */
[----:B---3--:R-:W-:Y:S02]  /*2330*/  @!P3 LEA R9, R9, R20, 0x18 ;  /* 0x000000140909b211 */ /* 0x008fe400078ec0ff */
[C---:B------:R-:W-:Y:S01]  /*2340*/  @!P4 LEA R11, R15.reuse, R11, 0x1 ;  /* 0x0000000b0f0bc211 */ /* 0x040fe200078e08ff */
[----:B------:R-:W2:Y:S02]  /*2350*/  @!P1 S2R R10, SR_CgaCtaId ;  /* 0x00000000000a9919 */ /* 0x000ea40000008800 */
[----:B------:R-:W-:Y:S01]  /*2360*/  @!P3 IMAD R9, R15, 0x2, R9 ;  /* 0x000000020f09b824 */ /* 0x000fe200078e0209 */
[----:B------:R-:W3:Y:S01]  /*2370*/  @!P2 S2R R8, SR_CgaCtaId ;  /* 0x000000000008a919 */ /* 0x000ee20000008800 */
[----:B-1----:R-:W-:-:S04]  /*2380*/  @!P4 LEA R28, P0, R108, R4, 0x1 ;  /* 0x000000046c1cc211 */ /* 0x002fc800078008ff */
[----:B------:R-:W-:Y:S02]  /*2390*/  @!P4 LEA.HI.X R29, R108, R5, R111, 0x1, P0 ;  /* 0x000000056c1dc211 */ /* 0x000fe400000f0c6f */
[----:B------:R-:W1:Y:S01]  /*23a0*/  @!P1 LDC.64 R4, c[0x0][0x218] ;  /* 0x00008600ff049b82 */ /* 0x000e620000000a00 */
[C---:B------:R-:W-:Y:S02]  /*23b0*/  @!P3 LEA R13, P0, R104.reuse, R108, 0x4 ;  /* 0x0000006c680db211 */ /* 0x040fe400078020ff */
[----:B------:R-:W-:Y:S02]  /*23c0*/  @!P4 LDGSTS.E.BYPASS.LTC128B.128 [R11+0x8000], desc[UR14][R28.64] ;  /* 0x080000001c0bcfae */ /* 0x000fe4000b901d4e */
[----:B------:R-:W-:Y:S02]  /*23d0*/  @!P3 LEA.HI.X R17, R104, R111, R105, 0x4, P0 ;  /* 0x0000006f6811b211 */ /* 0x000fe400000f2469 */
[----:B------:R-:W-:Y:S01]  /*23e0*/  @!P4 LDGSTS.E.BYPASS.LTC128B.128 [R11+0xa000], desc[UR14][R28.64+0x80] ;  /* 0x0a0000801c0bcfae */ /* 0x000fe2000b901d4e */
[----:B----4-:R-:W-:Y:S01]  /*23f0*/  @!P3 LEA R30, P0, R13, R2, 0x1 ;  /* 0x000000020d1eb211 */ /* 0x010fe200078008ff */
[----:B------:R-:W-:-:S02]  /*2400*/  IMAD.SHL.U32 R2, R105, 0x20, RZ ;  /* 0x0000002069027824 */ /* 0x000fc400078e00ff */
[----:B------:R-:W-:Y:S01]  /*2410*/  @!P4 LDGSTS.E.BYPASS.LTC128B.128 [R11+0xc000], desc[UR14][R28.64+0x100] ;  /* 0x0c0001001c0bcfae */ /* 0x000fe2000b901d4e */
[----:B------:R-:W-:Y:S02]  /*2420*/  @!P3 LEA.HI.X R31, R13, R3, R17, 0x1, P0 ;  /* 0x000000030d1fb211 */ /* 0x000fe400000f0c11 */
[----:B------:R-:W-:Y:S01]  /*2430*/  @!P1 IADD3 R13, P0, R108, R32, RZ ;  /* 0x000000206c0d9210 */ /* 0x000fe20007f1e0ff */
[----:B------:R-:W-:Y:S01]  /*2440*/  @!P4 LDGSTS.E.BYPASS.LTC128B.128 [R11+0xe000], desc[UR14][R28.64+0x180] ;  /* 0x0e0001801c0bcfae */ /* 0x000fe2000b901d4e */
[----:B------:R-:W-:Y:S02]  /*2450*/  ISETP.GE.AND P4, PT, R14, R12, PT ;  /* 0x0000000c0e00720c */ /* 0x000fe40003f86270 */
[----:B------:R-:W-:Y:S01]  /*2460*/  @!P1 IADD3.X R32, R111, R33, R2, P0, !PT ;  /* 0x000000216f209210 */ /* 0x000fe200007fe402 */
[----:B------:R-:W-:Y:S01]  /*2470*/  @!P3 LDGSTS.E.BYPASS.LTC128B.128 [R9+0x8800], desc[UR14][R30.64] ;  /* 0x088000001e09bfae */ /* 0x000fe2000b901d4e */
[----:B------:R-:W4:Y:S01]  /*2480*/  @!P2 LDC.64 R2, c[0x0][0x218] ;  /* 0x00008600ff02ab82 */ /* 0x000f220000000a00 */
[----:B-1----:R-:W-:-:S02]  /*2490*/  @!P1 LEA R20, P0, R13, R4, 0x1 ;  /* 0x000000040d149211 */ /* 0x002fc400078008ff */
[----:B------:R-:W-:Y:S01]  /*24a0*/  @!P3 LDGSTS.E.BYPASS.LTC128B.128 [R9+0xa800], desc[UR14][R30.64+0x80] ;  /* 0x0a8000801e09bfae */ /* 0x000fe2000b901d4e */
[----:B------:R-:W-:Y:S02]  /*24b0*/  @!P2 MOV R4, 0x400 ;  /* 0x000004000004a802 */ /* 0x000fe40000000f00 */
[----:B------:R-:W-:Y:S01]  /*24c0*/  @!P1 LEA.HI.X R21, R13, R5, R32, 0x1, P0 ;  /* 0x000000050d159211 */ /* 0x000fe200000f0c20 */
[----:B------:R-:W-:Y:S01]  /*24d0*/  @!P3 LDGSTS.E.BYPASS.LTC128B.128 [R9+0xc800], desc[UR14][R30.64+0x100] ;  /* 0x0c8001001e09bfae */ /* 0x000fe2000b901d4e */
[----:B------:R-:W-:Y:S02]  /*24e0*/  @!P1 MOV R5, 0x400 ;  /* 0x0000040000059802 */ /* 0x000fe40000000f00 */
[----:B---3--:R-:W-:Y:S01]  /*24f0*/  @!P2 LEA R4, R8, R4, 0x18 ;  /* 0x000000040804a211 */ /* 0x008fe200078ec0ff */
[----:B------:R1:W-:Y:S01]  /*2500*/  @!P3 LDGSTS.E.BYPASS.LTC128B.128 [R9+0xe800], desc[UR14][R30.64+0x180] ;  /* 0x0e8001801e09bfae */ /* 0x0003e2000b901d4e */
[----:B--2---:R-:W-:Y:S02]  /*2510*/  @!P1 LEA R5, R10, R5, 0x18 ;  /* 0x000000050a059211 */ /* 0x004fe400078ec0ff */
[-C--:B------:R-:W-:Y:S01]  /*2520*/  ISETP.GE.AND P3, PT, R7, R12.reuse, PT ;  /* 0x0000000c0700720c */ /* 0x080fe20003f66270 */
[----:B------:R-:W-:Y:S01]  /*2530*/  @!P2 IMAD R7, R105, 0x30, RZ ;  /* 0x000000306907a824 */ /* 0x000fe200078e02ff */
[----:B------:R-:W-:Y:S01]  /*2540*/  ISETP.GE.AND P0, PT, R16, R12, PT ;  /* 0x0000000c1000720c */ /* 0x000fe20003f06270 */
[----:B------:R-:W-:-:S02]  /*2550*/  @!P1 IMAD R5, R15, 0x2, R5 ;  /* 0x000000020f059824 */ /* 0x000fc400078e0205 */
[----:B------:R-:W-:Y:S02]  /*2560*/  @!P2 IMAD R4, R15, 0x2, R4 ;  /* 0x000000020f04a824 */ /* 0x000fe400078e0204 */
[----:B------:R-:W-:Y:S01]  /*2570*/  IMAD.WIDE.U32 R12, R166, 0x20, RZ ;  /* 0x00000020a60c7825 */ /* 0x000fe200078e00ff */
[----:B------:R-:W-:Y:S04]  /*2580*/  @!P1 LDGSTS.E.BYPASS.LTC128B.128 [R5+0x9000], desc[UR14][R20.64] ;  /* 0x0900000014059fae */ /* 0x000fe8000b901d4e */
[----:B------:R-:W-:Y:S04]  /*2590*/  @!P1 LDGSTS.E.BYPASS.LTC128B.128 [R5+0xb000], desc[UR14][R20.64+0x80] ;  /* 0x0b00008014059fae */ /* 0x000fe8000b901d4e */
[----:B------:R-:W-:Y:S04]  /*25a0*/  @!P1 LDGSTS.E.BYPASS.LTC128B.128 [R5+0xd000], desc[UR14][R20.64+0x100] ;  /* 0x0d00010014059fae */ /* 0x000fe8000b901d4e */
[----:B------:R2:W-:Y:S01]  /*25b0*/  @!P1 LDGSTS.E.BYPASS.LTC128B.128 [R5+0xf000], desc[UR14][R20.64+0x180] ;  /* 0x0f00018014059fae */ /* 0x0005e2000b901d4e */
[----:B-1----:R-:W-:-:S04]  /*25c0*/  @!P2 IMAD.WIDE.U32 R8, R104, 0x30, R110 ;  /* 0x000000306808a825 */ /* 0x002fc800078e006e */
[----:B------:R-:W-:Y:S01]  /*25d0*/  @!P2 IMAD.IADD R7, R9, 0x1, R7 ;  /* 0x000000010907a824 */ /* 0x000fe200078e0207 */
[----:B----4-:R-:W-:Y:S02]  /*25e0*/  @!P2 LEA R10, P1, R8, R2, 0x1 ;  /* 0x00000002080aa211 */ /* 0x010fe400078208ff */
[----:B------:R-:W-:Y:S02]  /*25f0*/  LEA.HI R2, R0, R114, RZ, 0x4 ;  /* 0x0000007200027211 */ /* 0x000fe400078f20ff */
[----:B------:R-:W-:Y:S01]  /*2600*/  @!P2 LEA.HI.X R11, R8, R3, R7, 0x1, P1 ;  /* 0x00000003080ba211 */ /* 0x000fe200008f0c07 */
[----:B------:R-:W-:Y:S01]  /*2610*/  IMAD.SHL.U32 R7, R16, 0x8, RZ ;  /* 0x0000000810077824 */ /* 0x000fe200078e00ff */
[----:B------:R-:W-:Y:S02]  /*2620*/  LOP3.LUT R3, R2, 0xfffffff0, RZ, 0xc0, !PT ;  /* 0xfffffff002037812 */ /* 0x000fe400078ec0ff */
[----:B------:R-:W-:Y:S01]  /*2630*/  SHF.R.S32.HI R2, RZ, 0x4, R2 ;  /* 0x00000004ff027819 */ /* 0x000fe20000011402 */
[----:B------:R-:W-:Y:S01]  /*2640*/  @!P2 LDGSTS.E.BYPASS.LTC128B.128 [R4+0x9800], desc[UR14][R10.64] ;  /* 0x098000000a04afae */ /* 0x000fe2000b901d4e */
[----:B------:R-:W-:Y:S01]  /*2650*/  LEA R242, P1, R18, UR6, 0x1 ;  /* 0x0000000612f27c11 */ /* 0x000fe2000f8208ff */
[----:B------:R-:W-:-:S02]  /*2660*/  IMAD.IADD R3, R114, 0x1, -R3 ;  /* 0x0000000172037824 */ /* 0x000fc400078e0a03 */
[----:B------:R-:W-:Y:S01]  /*2670*/  @!P2 LDGSTS.E.BYPASS.LTC128B.128 [R4+0xb800], desc[UR14][R10.64+0x80] ;  /* 0x0b8000800a04afae */ /* 0x000fe2000b901d4e */
[----:B------:R-:W-:Y:S02]  /*2680*/  LEA.HI.X R243, R18, UR7, R24, 0x1, P1 ;  /* 0x0000000712f37c11 */ /* 0x000fe400088f0c18 */
[----:B------:R-:W-:Y:S01]  /*2690*/  SHF.R.S32.HI R9, RZ, 0x1f, R3 ;  /* 0x0000001fff097819 */ /* 0x000fe20000011403 */
[----:B------:R-:W-:Y:S01]  /*26a0*/  @!P2 LDGSTS.E.BYPASS.LTC128B.128 [R4+0xd800], desc[UR14][R10.64+0x100] ;  /* 0x0d8001000a04afae */ /* 0x000fe2000b901d4e */
[----:B--2---:R-:W-:Y:S02]  /*26b0*/  SHF.L.U32 R5, R6, 0x6, RZ ;  /* 0x0000000606057819 */ /* 0x004fe400000006ff */
[----:B------:R-:W-:Y:S01]  /*26c0*/  LEA.HI R9, R9, R3, RZ, 0x3 ;  /* 0x0000000309097211 */ /* 0x000fe200078f18ff */
[----:B------:R1:W-:Y:S01]  /*26d0*/  @!P2 LDGSTS.E.BYPASS.LTC128B.128 [R4+0xf800], desc[UR14][R10.64+0x180] ;  /* 0x0f8001800a04afae */ /* 0x0003e2000b901d4e */
[----:B------:R-:W-:Y:S02]  /*26e0*/  LOP3.LUT R5, R5, 0x1c0, RZ, 0xc0, !PT ;  /* 0x000001c005057812 */ /* 0x000fe400078ec0ff */
[----:B------:R-:W-:Y:S01]  /*26f0*/  LOP3.LUT R8, R9, 0xfffffff8, RZ, 0xc0, !PT ;  /* 0xfffffff809087812 */ /* 0x000fe200078ec0ff */
[----:B------:R-:W0:Y:S01]  /*2700*/  LDGDEPBAR ;  /* 0x00000000000079af */ /* 0x000e220000000000 */
[----:B------:R-:W-:Y:S01]  /*2710*/  LOP3.LUT R7, R5, 0x8, R7, 0xf8, !PT ;  /* 0x0000000805077812 */ /* 0x000fe200078ef807 */
[----:B------:R-:W-:Y:S01]  /*2720*/  IMAD.SHL.U32 R112, R9, 0x40, RZ ;  /* 0x0000004009707824 */ /* 0x000fe200078e00ff */
[----:B------:R-:W-:Y:S01]  /*2730*/  SHF.R.U32.HI R5, RZ, 0x3, R5 ;  /* 0x00000003ff057819 */ /* 0x000fe20000011605 */
[----:B------:R-:W-:Y:S01]  /*2740*/  IMAD.IADD R8, R3, 0x1, -R8 ;  /* 0x0000000103087824 */ /* 0x000fe200078e0a08 */
[----:B------:R-:W-:-:S02]  /*2750*/  @!P5 IADD3 R12, P1, R242, R12, RZ ;  /* 0x0000000cf20cd210 */ /* 0x000fc40007f3e0ff */
[----:B------:R-:W-:Y:S02]  /*2760*/  LOP3.LUT R5, R7, R5, RZ, 0x3c, !PT ;  /* 0x0000000507057212 */ /* 0x000fe400078e3cff */
[----:B------:R-:W-:Y:S01]  /*2770*/  LEA.HI R3, R0, R114, RZ, 0x5 ;  /* 0x0000007200037211 */ /* 0x000fe200078f28ff */
[----:B------:R-:W-:Y:S01]  /*2780*/  @!P3 IMAD R0, R167, 0x60, RZ ;  /* 0x00000060a700b824 */ /* 0x000fe200078e02ff */
[----:B------:R-:W-:Y:S02]  /*2790*/  LOP3.LUT R112, R112, 0xfffffe00, RZ, 0xc0, !PT ;  /* 0xfffffe0070707812 */ /* 0x000fe400078ec0ff */
[----:B------:R-:W-:-:S05]  /*27a0*/  SHF.R.S32.HI R3, RZ, 0x5, R3 ;  /* 0x00000005ff037819 */ /* 0x000fca0000011403 */
[----:B------:R-:W-:Y:S01]  /*27b0*/  IMAD R3, R3, 0x400, R112 ;  /* 0x0000040003037824 */ /* 0x000fe200078e0270 */
[----:B-1----:R-:W-:Y:S01]  /*27c0*/  LEA.HI R10, R2, R2, RZ, 0x1 ;  /* 0x00000002020a7211 */ /* 0x002fe200078f08ff */
[----:B------:R-:W-:-:S04]  /*27d0*/  DEPBAR.LE SB0, 0x0 ;  /* 0x000080000000791a */ /* 0x000fc80000000000 */
[----:B------:R-:W-:Y:S01]  /*27e0*/  BAR.SYNC.DEFER_BLOCKING 0x0 ;  /* 0x0000000000007b1d */ /* 0x000fe20000010000 */
[----:B------:R-:W-:Y:S01]  /*27f0*/  IMAD.SHL.U32 R4, R167, 0x20, RZ ;  /* 0x00000020a7047824 */ /* 0x000fe200078e00ff */
[----:B------:R-:W-:-:S04]  /*2800*/  LOP3.LUT R10, R10, 0xfffffffe, RZ, 0xc0, !PT ;  /* 0xfffffffe0a0a7812 */ /* 0x000fc800078ec0ff */
[----:B------:R-:W-:Y:S01]  /*2810*/  @!P5 IADD3.X R13, R243, R13, R4, P1, !PT ;  /* 0x0000000df30dd210 */ /* 0x000fe20000ffe404 */
[----:B------:R-:W-:Y:S01]  /*2820*/  IMAD.IADD R2, R2, 0x1, -R10 ;  /* 0x0000000102027824 */ /* 0x000fe200078e0a0a */
[C---:B------:R-:W-:Y:S01]  /*2830*/  R2P PR, R8.reuse, 0x6 ;  /* 0x0000000608007804 */ /* 0x040fe20000000000 */
[----:B------:R-:W-:Y:S02]  /*2840*/  IMAD.SHL.U32 R8, R8, 0x40, RZ ;  /* 0x0000004008087824 */ /* 0x000fe400078e00ff */
[C---:B------:R-:W-:Y:S02]  /*2850*/  IMAD R233, R2.reuse, 0x200, R5 ;  /* 0x0000020002e97824 */ /* 0x040fe400078e0205 */
[----:B------:R-:W-:Y:S01]  /*2860*/  IMAD.SHL.U32 R2, R2, 0x8, RZ ;  /* 0x0000000802027824 */ /* 0x000fe200078e00ff */
[----:B------:R-:W-:Y:S01]  /*2870*/  LOP3.LUT R8, R8, 0x1c0, RZ, 0xc0, !PT ;  /* 0x000001c008087812 */ /* 0x000fe200078ec0ff */
[----:B------:R-:W-:Y:S01]  /*2880*/  @!P3 IMAD.WIDE.U32 R4, R166, 0x60, R242 ;  /* 0x00000060a604b825 */ /* 0x000fe200078e00f2 */
[----:B------:R-:W-:-:S02]  /*2890*/  LEA R233, R233, UR4, 0x1 ;  /* 0x00000004e9e97c11 */ /* 0x000fc4000f8e08ff */
[----:B------:R-:W-:Y:S01]  /*28a0*/  LOP3.LUT R2, R8, 0x8, R2, 0xf8, !PT ;  /* 0x0000000808027812 */ /* 0x000fe200078ef802 */
[----:B------:R-:W-:Y:S01]  /*28b0*/  @!P3 IMAD.IADD R5, R5, 0x1, R0 ;  /* 0x000000010505b824 */ /* 0x000fe200078e0200 */
[----:B------:R-:W-:Y:S01]  /*28c0*/  SHF.R.U32.HI R107, RZ, 0x3, R8 ;  /* 0x00000003ff6b7819 */ /* 0x000fe20000011608 */
[----:B------:R-:W-:Y:S02]  /*28d0*/  IMAD.MOV.U32 R0, RZ, RZ, 0x20 ;  /* 0x00000020ff007424 */ /* 0x000fe400078e00ff */
[----:B------:R-:W-:Y:S01]  /*28e0*/  VIADD R231, R233, 0x8020 ;  /* 0x00008020e9e77836 */ /* 0x000fe20000000000 */
[----:B------:R-:W-:Y:S01]  /*28f0*/  @P0 STS.128 [R237+0x10000], RZ ;  /* 0x010000ffed000388 */ /* 0x000fe20000000c00 */
[----:B------:R-:W-:Y:S02]  /*2900*/  LOP3.LUT R107, R2, R107, RZ, 0x3c, !PT ;  /* 0x0000006b026b7212 */ /* 0x000fe400078e3cff */
[----:B------:R-:W-:Y:S01]  /*2910*/  MOV R2, 0x10 ;  /* 0x0000001000027802 */ /* 0x000fe20000000f00 */
[----:B------:R-:W-:Y:S01]  /*2920*/  @P0 STS.128 [R237+0x12000], RZ ;  /* 0x012000ffed000388 */ /* 0x000fe20000000c00 */
[----:B------:R-:W-:Y:S01]  /*2930*/  SEL R0, R0, 0xffffffe0, !P2 ;  /* 0xffffffe000007807 */ /* 0x000fe20005000000 */
[----:B------:R-:W-:Y:S01]  /*2940*/  IMAD.IADD R234, R107, 0x1, R3 ;  /* 0x000000016bea7824 */ /* 0x000fe200078e0203 */
[----:B------:R-:W-:Y:S01]  /*2950*/  SEL R2, R2, 0xfffffff0, !P1 ;  /* 0xfffffff002027807 */ /* 0x000fe20004800000 */
[----:B------:R-:W-:Y:S01]  /*2960*/  @P0 STS.128 [R237+0x14000], RZ ;  /* 0x014000ffed000388 */ /* 0x000fe20000000c00 */
[----:B------:R-:W-:Y:S01]  /*2970*/  VIADD R3, R233, 0x8000 ;  /* 0x00008000e9037836 */ /* 0x000fe20000000000 */
[----:B------:R-:W-:-:S02]  /*2980*/  LOP3.LUT R228, R107, R112, RZ, 0xfc, !PT ;  /* 0x000000706be47212 */ /* 0x000fc400078efcff */
[----:B------:R-:W-:Y:S01]  /*2990*/  @P0 STS.128 [R237+0x16000], RZ ;  /* 0x016000ffed000388 */ /* 0x000fe20000000c00 */
[----:B------:R-:W-:-:S03]  /*29a0*/  LEA R234, R234, UR4, 0x1 ;  /* 0x00000004eaea7c11 */ /* 0x000fc6000f8e08ff */
[----:B------:R-:W-:Y:S01]  /*29b0*/  @!PT LDS RZ, [RZ] ;  /* 0x00000000fffff984 */ /* 0x000fe20000000800 */
[----:B------:R-:W-:Y:S01]  /*29c0*/  @!PT LDS RZ, [RZ] ;  /* 0x00000000fffff984 */ /* 0x000fe20000000800 */
[----:B------:R-:W-:Y:S01]  /*29d0*/  @!PT LDS RZ, [RZ] ;  /* 0x00000000fffff984 */ /* 0x000fe20000000800 */
[----:B------:R-:W-:Y:S02]  /*29e0*/  @!P0 LDGSTS.E.BYPASS.LTC128B.128 [R237+0x10000], desc[UR14][R242.64] ;  /* 0x10000000f2ed8fae */ /* 0x000fe4000b901d4e */
[--C-:B------:R-:W-:Y:S02]  /*29f0*/  IMAD R232, R2, 0x2, R234.reuse ;  /* 0x0000000202e87824 */ /* 0x100fe400078e02ea */
[----:B------:R-:W-:Y:S01]  /*2a00*/  @!P0 LDGSTS.E.BYPASS.LTC128B.128 [R237+0x12000], desc[UR14][R242.64+0x80] ;  /* 0x12000080f2ed8fae */ /* 0x000fe2000b901d4e */
[C---:B------:R-:W-:Y:S02]  /*2a10*/  IMAD R230, R0.reuse, 0x2, R234 ;  /* 0x0000000200e67824 */ /* 0x040fe400078e02ea */
[----:B------:R-:W-:Y:S01]  /*2a20*/  IMAD R229, R0, 0x2, R232 ;  /* 0x0000000200e57824 */ /* 0x000fe200078e02e8 */
[----:B------:R-:W-:Y:S04]  /*2a30*/  @!P0 LDGSTS.E.BYPASS.LTC128B.128 [R237+0x14000], desc[UR14][R242.64+0x100] ;  /* 0x14000100f2ed8fae */ /* 0x000fe8000b901d4e */
[----:B------:R-:W-:Y:S01]  /*2a40*/  @!P0 LDGSTS.E.BYPASS.LTC128B.128 [R237+0x16000], desc[UR14][R242.64+0x180] ;  /* 0x16000180f2ed8fae */ /* 0x000fe2000b901d4e */
[----:B------:R-:W-:-:S03]  /*2a50*/  @!P4 LEA R8, P0, R166, R242, 0x6 ;  /* 0x000000f2a608c211 */ /* 0x000fc600078030ff */
[----:B------:R-:W-:Y:S01]  /*2a60*/  @P5 STS.128 [R237+0x10800], RZ ;  /* 0x010800ffed005388 */ /* 0x000fe20000000c00 */
[----:B------:R-:W-:Y:S02]  /*2a70*/  @!P4 LEA.HI.X R9, R166, R243, R167, 0x6, P0 ;  /* 0x000000f3a609c211 */ /* 0x000fe400000f34a7 */
[----:B------:R-:W-:Y:S01]  /*2a80*/  R2P PR, R6, 0x6 ;  /* 0x0000000606007804 */ /* 0x000fe20000000000 */
[----:B------:R-:W-:Y:S04]  /*2a90*/  @P5 STS.128 [R237+0x12800], RZ ;  /* 0x012800ffed005388 */ /* 0x000fe80000000c00 */
[----:B------:R-:W-:Y:S04]  /*2aa0*/  @P5 STS.128 [R237+0x14800], RZ ;  /* 0x014800ffed005388 */ /* 0x000fe80000000c00 */
[----:B------:R-:W-:Y:S04]  /*2ab0*/  @P5 STS.128 [R237+0x16800], RZ ;  /* 0x016800ffed005388 */ /* 0x000fe80000000c00 */
[----:B------:R-:W-:Y:S01]  /*2ac0*/  @!PT LDS RZ, [RZ] ;  /* 0x00000000fffff984 */ /* 0x000fe20000000800 */
[----:B------:R-:W-:Y:S01]  /*2ad0*/  @!PT LDS RZ, [RZ] ;  /* 0x00000000fffff984 */ /* 0x000fe20000000800 */
[----:B------:R-:W-:Y:S01]  /*2ae0*/  @!PT LDS RZ, [RZ] ;  /* 0x00000000fffff984 */ /* 0x000fe20000000800 */
[----:B------:R-:W-:Y:S01]  /*2af0*/  @!P5 LDGSTS.E.BYPASS.LTC128B.128 [R237+0x10800], desc[UR14][R12.64] ;  /* 0x108000000ceddfae */ /* 0x000fe2000b901d4e */
[----:B------:R-:W-:-:S02]  /*2b00*/  @P1 VIADD R231, R3, 0xffffffe0 ;  /* 0xffffffe003e71836 */ /* 0x000fc40000000000 */
[----:B------:R-:W-:Y:S01]  /*2b10*/  IMAD.MOV.U32 R3, RZ, RZ, 0x40 ;  /* 0x00000040ff037424 */ /* 0x000fe200078e00ff */
[----:B------:R-:W-:Y:S01]  /*2b20*/  @!P5 LDGSTS.E.BYPASS.LTC128B.128 [R237+0x12800], desc[UR14][R12.64+0x80] ;  /* 0x128000800ceddfae */ /* 0x000fe2000b901d4e */
[C---:B------:R-:W-:Y:S01]  /*2b30*/  VIADD R223, R231.reuse, 0x800 ;  /* 0x00000800e7df7836 */ /* 0x040fe20000000000 */
[C---:B------:R-:W-:Y:S01]  /*2b40*/  IADD3 R217, R231.reuse, 0x3000, RZ ;  /* 0x00003000e7d97810 */ /* 0x040fe20007ffe0ff */
[----:B------:R-:W-:Y:S01]  /*2b50*/  VIADD R222, R231, 0x1000 ;  /* 0x00001000e7de7836 */ /* 0x000fe20000000000 */
[----:B------:R-:W-:Y:S01]  /*2b60*/  @!P5 LDGSTS.E.BYPASS.LTC128B.128 [R237+0x14800], desc[UR14][R12.64+0x100] ;  /* 0x148001000ceddfae */ /* 0x000fe2000b901d4e */
[----:B------:R-:W-:Y:S01]  /*2b70*/  SEL R3, R3, 0xffffffc0, !P2 ;  /* 0xffffffc003037807 */ /* 0x000fe20005000000 */
[C---:B------:R-:W-:Y:S02]  /*2b80*/  VIADD R221, R231.reuse, 0x1800 ;  /* 0x00001800e7dd7836 */ /* 0x040fe40000000000 */
[----:B------:R1:W-:Y:S01]  /*2b90*/  @!P5 LDGSTS.E.BYPASS.LTC128B.128 [R237+0x16800], desc[UR14][R12.64+0x180] ;  /* 0x168001800ceddfae */ /* 0x0003e2000b901d4e */
[----:B------:R-:W-:-:S02]  /*2ba0*/  VIADD R219, R231, 0x2000 ;  /* 0x00002000e7db7836 */ /* 0x000fc40000000000 */
        /* <DEDUP_REMOVED lines=10> */
[----:B------:R-:W-:Y:S01]  /*2c50*/  @P4 STS.128 [R237+0x17000], RZ ;  /* 0x017000ffed004388 */ /* 0x000fe20000000c00 */
[C---:B------:R-:W-:Y:S02]  /*2c60*/  VIADD R212, R231.reuse, 0x5800 ;  /* 0x00005800e7d47836 */ /* 0x040fe40000000000 */
        /* <DEDUP_REMOVED lines=8> */
[----:B------:R-:W-:-:S03]  /*2cf0*/  VIADD R208, R231, 0x7800 ;  /* 0x00007800e7d07836 */ /* 0x000fc60000000000 */
        /* <DEDUP_REMOVED lines=14> */
[----:B------:R-:W3:Y:S04]  /*2de0*/  LDSM.16.M88.4 R16, [R233+0x8000] ;  /* 0x00800000e910783b */ /* 0x000ee80000000200 */
[----:B-1----:R-:W-:Y:S04]  /*2df0*/  LDSM.16.M88.4 R12, [R232] ;  /* 0x00000000e80c783b */ /* 0x002fe80000000200 */
[----:B------:R-:W-:Y:S04]  /*2e00*/  LDSM.16.M88.4 R24, [R231] ;  /* 0x00000000e718783b */ /* 0x000fe80000000200 */
[----:B------:R-:W1:Y:S04]  /*2e10*/  LDSM.16.M88.4 R40, [R233+0x8800] ;  /* 0x00880000e928783b */ /* 0x000e680000000200 */
[----:B------:R-:W-:Y:S04]  /*2e20*/  LDSM.16.M88.4 R80, [R230] ;  /* 0x00000000e650783b */ /* 0x000fe80000000200 */
[----:B------:R-:W-:Y:S04]  /*2e30*/  LDSM.16.M88.4 R56, [R227+0x8000] ;  /* 0x00800000e338783b */ /* 0x000fe80000000200 */
[----:B------:R-:W4:Y:S04]  /*2e40*/  LDSM.16.M88.4 R68, [R233+0x9000] ;  /* 0x00900000e944783b */ /* 0x000f280000000200 */
[----:B------:R-:W4:Y:S04]  /*2e50*/  LDSM.16.M88.4 R20, [R233+0x9800] ;  /* 0x00980000e914783b */ /* 0x000f280000000200 */
[----:B------:R-:W4:Y:S04]  /*2e60*/  LDSM.16.M88.4 R60, [R231+0x800] ;  /* 0x00080000e73c783b */ /* 0x000f280000000200 */
[----:B--2---:R-:W-:Y:S01]  /*2e70*/  LDSM.16.M88.4 R8, [R229] ;  /* 0x00000000e508783b */ /* 0x004fe20000000200 */
[C---:B---3--:R-:W-:Y:S03]  /*2e80*/  HMMA.16816.F32 R4, R32.reuse, R16, RZ ;  /* 0x000000102004723c */ /* 0x048fe600000018ff */
[----:B------:R-:W2:Y:S04]  /*2e90*/  LDSM.16.M88.4 R84, [R220] ;  /* 0x00000000dc54783b */ /* 0x000ea80000000200 */
[----:B------:R-:W3:Y:S01]  /*2ea0*/  LDSM.16.M88.4 R48, [R231+0x1000] ;  /* 0x00100000e730783b */ /* 0x000ee20000000200 */
[C---:B------:R-:W-:Y:S03]  /*2eb0*/  HMMA.16816.F32 R16, R32.reuse, R18, RZ ;  /* 0x000000122010723c */ /* 0x040fe600000018ff */
[----:B------:R-:W3:Y:S03]  /*2ec0*/  LDSM.16.M88.4 R44, [R231+0x1800] ;  /* 0x00180000e72c783b */ /* 0x000ee60000000200 */
[C---:B-1----:R-:W-:Y:S01]  /*2ed0*/  HMMA.16816.F32 R28, R32.reuse, R40, RZ ;  /* 0x00000028201c723c */ /* 0x042fe200000018ff */
[----:B------:R-:W1:Y:S04]  /*2ee0*/  LDSM.16.M88.4 R88, [R227+0x8800] ;  /* 0x00880000e358783b */ /* 0x000e680000000200 */
        /* <DEDUP_REMOVED lines=20> */
[----:B--2---:R-:W-:Y:S06]  /*3030*/  HMMA.16816.F32 R4, R8, R84, R4 ;  /* 0x000000540804723c */ /* 0x004fec0000001804 */
[C---:B------:R-:W-:Y:S01]  /*3040*/  HMMA.16816.F32 R40, R12.reuse, R62, R40 ;  /* 0x0000003e0c28723c */ /* 0x040fe20000001828 */
[----:B------:R-:W-:Y:S05]  /*3050*/  LDSM.16.M88.4 R60, [R233+0xa800] ;  /* 0x00a80000e93c783b */ /* 0x000fea0000000200 */
[C---:B---3--:R-:W-:Y:S06]  /*3060*/  HMMA.16816.F32 R52, R12.reuse, R48, R52 ;  /* 0x000000300c34723c */ /* 0x048fec0000001834 */
[C---:B------:R-:W-:Y:S01]  /*3070*/  HMMA.16816.F32 R68, R12.reuse, R50, R68 ;  /* 0x000000320c44723c */ /* 0x040fe20000001844 */
[----:B------:R-:W-:Y:S05]  /*3080*/  LDSM.16.M88.4 R48, [R220+0x1800] ;  /* 0x00180000dc30783b */ /* 0x000fea0000000200 */
[C---:B------:R-:W-:Y:S06]  /*3090*/  HMMA.16816.F32 R64, R12.reuse, R44, R64 ;  /* 0x0000002c0c40723c */ /* 0x040fec0000001840 */
[----:B------:R-:W-:Y:S01]  /*30a0*/  HMMA.16816.F32 R12, R12, R46, R32 ;  /* 0x0000002e0c0c723c */ /* 0x000fe20000001820 */
[----:B------:R-:W-:Y:S04]  /*30b0*/  LDSM.16.M88.4 R32, [R232+0x2000] ;  /* 0x00200000e820783b */ /* 0x000fe80000000200 */
[----:B------:R-:W2:Y:S01]  /*30c0*/  LDSM.16.M88.4 R44, [R231+0x2000] ;  /* 0x00200000e72c783b */ /* 0x000ea20000000200 */
[----:B-1----:R-:W-:Y:S06]  /*30d0*/  HMMA.16816.F32 R28, R80, R88, R28 ;  /* 0x00000058501c723c */ /* 0x002fec000000181c */
[----:B------:R-:W-:Y:S01]  /*30e0*/  HMMA.16816.F32 R16, R8, R86, R16 ;  /* 0x000000560810723c */ /* 0x000fe20000001810 */
[----:B------:R-:W-:Y:S05]  /*30f0*/  LDSM.16.M88.4 R84, [R227+0xa000] ;  /* 0x00a00000e354783b */ /* 0x000fea0000000200 */
[----:B----4-:R-:W-:Y:S06]  /*3100*/  HMMA.16816.F32 R4, R20, R72, R4 ;  /* 0x000000481404723c */ /* 0x010fec0000001804 */
        /* <DEDUP_REMOVED lines=11> */
[----:B------:R-:W-:Y:S05]  /*31c0*/  LDSM.16.M88.4 R72, [R227+0xa800] ;  /* 0x00a80000e348783b */ /* 0x000fea0000000200 */
[----:B--2---:R-:W-:Y:S06]  /*31d0*/  HMMA.16816.F32 R4, R32, R44, R4 ;  /* 0x0000002c2004723c */ /* 0x004fec0000001804 */
[C---:B------:R-:W-:Y:S01]  /*31e0*/  HMMA.16816.F32 R40, R8.reuse, R78, R40 ;  /* 0x0000004e0828723c */ /* 0x040fe20000001828 */
[----:B------:R-:W-:Y:S05]  /*31f0*/  LDSM.16.M88.4 R76, [R231+0x3000] ;  /* 0x00300000e74c783b */ /* 0x000fea0000000200 */
[C---:B------:R-:W-:Y:S06]  /*3200*/  HMMA.16816.F32 R52, R8.reuse, R56, R52 ;  /* 0x000000380834723c */ /* 0x040fec0000001834 */
[C---:B------:R-:W-:Y:S01]  /*3210*/  HMMA.16816.F32 R68, R8.reuse, R58, R68 ;  /* 0x0000003a0844723c */ /* 0x040fe20000001844 */
[----:B------:R-:W-:Y:S05]  /*3220*/  LDSM.16.M88.4 R56, [R231+0x3800] ;  /* 0x00380000e738783b */ /* 0x000fea0000000200 */
[C---:B------:R-:W-:Y:S06]  /*3230*/  HMMA.16816.F32 R64, R8.reuse, R48, R64 ;  /* 0x000000300840723c */ /* 0x040fec0000001840 */
[----:B------:R-:W-:Y:S01]  /*3240*/  HMMA.16816.F32 R80, R8, R50, R80 ;  /* 0x000000320850723c */ /* 0x000fe20000001850 */
[----:B------:R-:W-:Y:S04]  /*3250*/  LDSM.16.M88.4 R8, [R229+0x2000] ;  /* 0x00200000e508783b */ /* 0x000fe80000000200 */
[----:B------:R-:W2:Y:S01]  /*3260*/  LDSM.16.M88.4 R48, [R220+0x2000] ;  /* 0x00200000dc30783b */ /* 0x000ea20000000200 */
[----:B------:R-:W-:Y:S06]  /*3270*/  HMMA.16816.F32 R28, R20, R60, R28 ;  /* 0x0000003c141c723c */ /* 0x000fec000000181c */
[----:B------:R-:W-:Y:S01]  /*3280*/  HMMA.16816.F32 R16, R32, R46, R16 ;  /* 0x0000002e2010723c */ /* 0x000fe20000001810 */
[----:B------:R-:W-:Y:S05]  /*3290*/  LDSM.16.M88.4 R44, [R227+0xb000] ;  /* 0x00b00000e32c783b */ /* 0x000fea0000000200 */
[----:B-1----:R-:W-:Y:S06]  /*32a0*/  HMMA.16816.F32 R4, R12, R84, R4 ;  /* 0x000000540c04723c */ /* 0x002fec0000001804 */
[C---:B------:R-:W-:Y:S01]  /*32b0*/  HMMA.16816.F32 R40, R20.reuse, R62, R40 ;  /* 0x0000003e1428723c */ /* 0x040fe20000001828 */
[----:B------:R-:W-:Y:S05]  /*32c0*/  LDSM.16.M88.4 R60, [R220+0x2800] ;  /* 0x00280000dc3c783b */ /* 0x000fea0000000200 */
[C---:B------:R-:W-:Y:S06]  /*32d0*/  HMMA.16816.F32 R52, R20.reuse, R36, R52 ;  /* 0x000000241434723c */ /* 0x040fec0000001834 */
[C---:B------:R-:W-:Y:S01]  /*32e0*/  HMMA.16816.F32 R68, R20.reuse, R38, R68 ;  /* 0x000000261444723c */ /* 0x040fe20000001844 */
[----:B------:R-:W-:Y:S05]  /*32f0*/  LDSM.16.M88.4 R36, [R227+0xb800] ;  /* 0x00b80000e324783b */ /* 0x000fea0000000200 */
[C---:B---3--:R-:W-:Y:S06]  /*3300*/  HMMA.16816.F32 R64, R20.reuse, R24, R64 ;  /* 0x000000181440723c */ /* 0x048fec0000001840 */
[----:B------:R-:W-:Y:S01]  /*3310*/  HMMA.16816.F32 R80, R20, R26, R80 ;  /* 0x0000001a1450723c */ /* 0x000fe20000001850 */
[----:B------:R-:W-:Y:S04]  /*3320*/  LDSM.16.M88.4 R24, [R234+0x4000] ;  /* 0x00400000ea18783b */ /* 0x000fe80000000200 */
[----:B------:R-:W1:Y:S01]  /*3330*/  LDSM.16.M88.4 R20, [R233+0xc000] ;  /* 0x00c00000e914783b */ /* 0x000e620000000200 */
        /* <DEDUP_REMOVED lines=15> */
[----:B------:R-:W4:Y:S05]  /*3430*/  LDSM.16.M88.4 R48, [R233+0xc800] ;  /* 0x00c80000e930783b */ /* 0x000f2a0000000200 */
[----:B-1----:R-:W-:Y:S06]  /*3440*/  HMMA.16816.F32 R4, R24, R20, R4 ;  /* 0x000000141804723c */ /* 0x002fec0000001804 */
        /* <DEDUP_REMOVED lines=9> */
[----:B------:R-:W-:Y:S06]  /*34e0*/  HMMA.16816.F32 R28, R8, R60, R28 ;  /* 0x0000003c081c723c */ /* 0x000fec000000181c */
[----:B------:R-:W-:Y:S01]  /*34f0*/  HMMA.16816.F32 R16, R24, R22, R16 ;  /* 0x000000161810723c */ /* 0x000fe20000001810 */
[----:B------:R-:W1:Y:S05]  /*3500*/  LDSM.16.M88.4 R20, [R231+0x4800] ;  /* 0x00480000e714783b */ /* 0x000e6a0000000200 */
[----:B--2---:R-:W-:Y:S06]  /*3510*/  HMMA.16816.F32 R4, R84, R32, R4 ;  /* 0x000000205404723c */ /* 0x004fec0000001804 */
[C---:B------:R-:W-:Y:S01]  /*3520*/  HMMA.16816.F32 R40, R8.reuse, R62, R40 ;  /* 0x0000003e0828723c */ /* 0x040fe20000001828 */
[----:B------:R-:W-:Y:S05]  /*3530*/  LDSM.16.M88.4 R60, [R229+0x4000] ;  /* 0x00400000e53c783b */ /* 0x000fea0000000200 */
[C---:B---3--:R-:W-:Y:S06]  /*3540*/  HMMA.16816.F32 R52, R8.reuse, R56, R52 ;  /* 0x000000380834723c */ /* 0x048fec0000001834 */
[----:B------:R-:W-:Y:S01]  /*3550*/  HMMA.16816.F32 R68, R8, R58, R68 ;  /* 0x0000003a0844723c */ /* 0x000fe20000001844 */
[----:B------:R-:W2:Y:S05]  /*3560*/  LDSM.16.M88.4 R56, [R220+0x4000] ;  /* 0x00400000dc38783b */ /* 0x000eaa0000000200 */
[----:B----4-:R-:W-:Y:S06]  /*3570*/  HMMA.16816.F32 R28, R24, R48, R28 ;  /* 0x00000030181c723c */ /* 0x010fec000000181c */
[----:B------:R-:W-:Y:S01]  /*3580*/  HMMA.16816.F32 R16, R84, R34, R16 ;  /* 0x000000225410723c */ /* 0x000fe20000001810 */
[----:B------:R-:W3:Y:S05]  /*3590*/  LDSM.16.M88.4 R32, [R227+0xc800] ;  /* 0x00c80000e320783b */ /* 0x000eea0000000200 */
[----:B-1----:R-:W-:Y:S06]  /*35a0*/  HMMA.16816.F32 R4, R76, R12, R4 ;  /* 0x0000000c4c04723c */ /* 0x002fec0000001804 */
[----:B------:R-:W-:Y:S01]  /*35b0*/  HMMA.16816.F32 R40, R24, R50, R40 ;  /* 0x000000321828723c */ /* 0x000fe20000001828 */
[----:B------:R-:W-:Y:S05]  /*35c0*/  LDSM.16.M88.4 R48, [R234+0x6000] ;  /* 0x00600000ea30783b */ /* 0x000fea0000000200 */
[C---:B------:R-:W-:Y:S06]  /*35d0*/  HMMA.16816.F32 R64, R8.reuse, R44, R64 ;  /* 0x0000002c0840723c */ /* 0x040fec0000001840 */
[----:B------:R-:W-:Y:S01]  /*35e0*/  HMMA.16816.F32 R80, R8, R46, R80 ;  /* 0x0000002e0850723c */ /* 0x000fe20000001850 */
[----:B------:R-:W1:Y:S04]  /*35f0*/  LDSM.16.M88.4 R8, [R233+0xe000] ;  /* 0x00e00000e908783b */ /* 0x000e680000000200 */
[----:B------:R-:W4:Y:S01]  /*3600*/  LDSM.16.M88.4 R44, [R220+0x4800] ;  /* 0x00480000dc2c783b */ /* 0x000f220000000200 */
[----:B------:R-:W-:Y:S06]  /*3610*/  HMMA.16816.F32 R28, R84, R20, R28 ;  /* 0x00000014541c723c */ /* 0x000fec000000181c */
[----:B------:R-:W-:Y:S01]  /*3620*/  HMMA.16816.F32 R16, R76, R14, R16 ;  /* 0x0000000e4c10723c */ /* 0x000fe20000001810 */
[----:B------:R-:W-:Y:S05]  /*3630*/  LDSM.16.M88.4 R12, [R231+0x5000] ;  /* 0x00500000e70c783b */ /* 0x000fea0000000200 */
[----:B--2---:R-:W-:Y:S06]  /*3640*/  HMMA.16816.F32 R4, R60, R56, R4 ;  /* 0x000000383c04723c */ /* 0x004fec0000001804 */
[----:B------:R-:W-:Y:S01]  /*3650*/  HMMA.16816.F32 R40, R84, R22, R40 ;  /* 0x000000165428723c */ /* 0x000fe20000001828 */
[----:B------:R-:W-:Y:S05]  /*3660*/  LDSM.16.M88.4 R20, [R231+0x6000] ;  /* 0x00600000e714783b */ /* 0x000fea0000000200 */
[C---:B------:R-:W-:Y:S06]  /*3670*/  HMMA.16816.F32 R52, R24.reuse, R36, R52 ;  /* 0x000000241834723c */ /* 0x040fec0000001834 */
[----:B------:R-:W-:Y:S01]  /*3680*/  HMMA.16816.F32 R68, R24, R38, R68 ;  /* 0x000000261844723c */ /* 0x000fe20000001844 */
[----:B------:R-:W2:Y:S05]  /*3690*/  LDSM.16.M88.4 R36, [R232+0x6000] ;  /* 0x00600000e824783b */ /* 0x000eaa0000000200 */
[----:B---3--:R-:W-:Y:S06]  /*36a0*/  HMMA.16816.F32 R28, R76, R32, R28 ;  /* 0x000000204c1c723c */ /* 0x008fec000000181c */
[----:B------:R-:W-:Y:S01]  /*36b0*/  HMMA.16816.F32 R16, R60, R58, R16 ;  /* 0x0000003a3c10723c */ /* 0x000fe20000001810 */
[----:B------:R-:W-:Y:S05]  /*36c0*/  LDSM.16.M88.4 R56, [R220+0x5000] ;  /* 0x00500000dc38783b */ /* 0x000fea0000000200 */
[----:B-1----:R-:W-:Y:S06]  /*36d0*/  HMMA.16816.F32 R4, R48, R8, R4 ;  /* 0x000000083004723c */ /* 0x002fec0000001804 */
[----:B------:R-:W-:Y:S01]  /*36e0*/  HMMA.16816.F32 R40, R76, R34, R40 ;  /* 0x000000224c28723c */ /* 0x000fe20000001828 */
[----:B------:R-:W-:Y:S05]  /*36f0*/  LDSM.16.M88.4 R32, [R231+0x6800] ;  /* 0x00680000e720783b */ /* 0x000fea0000000200 */
[C---:B------:R-:W-:Y:S06]  /*3700*/  HMMA.16816.F32 R64, R24.reuse, R72, R64 ;  /* 0x000000481840723c */ /* 0x040fec0000001840 */
[----:B------:R-:W-:Y:S01]  /*3710*/  HMMA.16816.F32 R80, R24, R74, R80 ;  /* 0x0000004a1850723c */ /* 0x000fe20000001850 */
[----:B------:R-:W1:Y:S04]  /*3720*/  LDSM.16.M88.4 R24, [R230+0x6000] ;  /* 0x00600000e618783b */ /* 0x000e680000000200 */
[----:B------:R-:W-:Y:S01]  /*3730*/  LDSM.16.M88.4 R72, [R227+0xd800] ;  /* 0x00d80000e348783b */ /* 0x000fe20000000200 */
[----:B----4-:R-:W-:Y:S06]  /*3740*/  HMMA.16816.F32 R28, R60, R44, R28 ;  /* 0x0000002c3c1c723c */ /* 0x010fec000000181c */
[----:B------:R-:W-:Y:S01]  /*3750*/  HMMA.16816.F32 R16, R48, R10, R16 ;  /* 0x0000000a3010723c */ /* 0x000fe20000001810 */
[----:B------:R-:W-:Y:S05]  /*3760*/  LDSM.16.M88.4 R8, [R220+0x6000] ;  /* 0x00600000dc08783b */ /* 0x000fea0000000200 */
[----:B--2---:R-:W-:Y:S06]  /*3770*/  HMMA.16816.F32 R4, R36, R20, R4 ;  /* 0x000000142404723c */ /* 0x004fec0000001804 */
[----:B------:R-:W-:Y:S06]  /*3780*/  HMMA.16816.F32 R52, R84, R12, R52 ;  /* 0x0000000c5434723c */ /* 0x000fec0000001834 */
[----:B------:R-:W-:Y:S01]  /*3790*/  HMMA.16816.F32 R40, R60, R46, R40 ;  /* 0x0000002e3c28723c */ /* 0x000fe20000001828 */
[----:B------:R-:W-:Y:S05]  /*37a0*/  LDSM.16.M88.4 R44, [R233+0xf000] ;  /* 0x00f00000e92c783b */ /* 0x000fea0000000200 */
[----:B------:R-:W-:Y:S01]  /*37b0*/  HMMA.16816.F32 R68, R84, R14, R68 ;  /* 0x0000000e5444723c */ /* 0x000fe20000001844 */
[----:B------:R-:W2:Y:S05]  /*37c0*/  LDSM.16.M88.4 R12, [R229+0x6000] ;  /* 0x00600000e50c783b */ /* 0x000eaa0000000200 */
[----:B------:R-:W-:Y:S06]  /*37d0*/  HMMA.16816.F32 R28, R48, R92, R28 ;  /* 0x0000005c301c723c */ /* 0x000fec000000181c */
[----:B------:R-:W-:Y:S01]  /*37e0*/  HMMA.16816.F32 R16, R36, R22, R16 ;  /* 0x000000162410723c */ /* 0x000fe20000001810 */
[----:B------:R-:W3:Y:S05]  /*37f0*/  LDSM.16.M88.4 R20, [R227+0xe800] ;  /* 0x00e80000e314783b */ /* 0x000eea0000000200 */
[----:B-1----:R-:W-:Y:S06]  /*3800*/  HMMA.16816.F32 R4, R24, R88, R4 ;  /* 0x000000581804723c */ /* 0x002fec0000001804 */
[----:B------:R-:W-:Y:S06]  /*3810*/  HMMA.16816.F32 R52, R76, R96, R52 ;  /* 0x000000604c34723c */ /* 0x000fec0000001834 */
[----:B------:R-:W-:Y:S06]  /*3820*/  HMMA.16816.F32 R40, R48, R94, R40 ;  /* 0x0000005e3028723c */ /* 0x000fec0000001828 */
[C---:B------:R-:W-:Y:S06]  /*3830*/  HMMA.16816.F32 R64, R84.reuse, R100, R64 ;  /* 0x000000645440723c */ /* 0x040fec0000001840 */
[----:B------:R-:W-:Y:S01]  /*3840*/  HMMA.16816.F32 R80, R84, R102, R80 ;  /* 0x000000665450723c */ /* 0x000fe20000001850 */
[----:B------:R-:W-:Y:S05]  /*3850*/  LDSM.16.M88.4 R84, [R231+0x7000] ;  /* 0x00700000e754783b */ /* 0x000fea0000000200 */
[----:B------:R-:W-:Y:S06]  /*3860*/  HMMA.16816.F32 R28, R36, R32, R28 ;  /* 0x00000020241c723c */ /* 0x000fec000000181c */
[----:B------:R-:W-:Y:S06]  /*3870*/  HMMA.16816.F32 R16, R24, R90, R16 ;  /* 0x0000005a1810723c */ /* 0x000fec0000001810 */
[----:B--2---:R-:W-:Y:S06]  /*3880*/  HMMA.16816.F32 R4, R12, R8, R4 ;  /* 0x000000080c04723c */ /* 0x004fec0000001804 */
[----:B------:R-:W-:Y:S06]  /*3890*/  HMMA.16816.F32 R68, R76, R98, R68 ;  /* 0x000000624c44723c */ /* 0x000fec0000001844 */
[----:B------:R-:W-:Y:S06]  /*38a0*/  HMMA.16816.F32 R52, R60, R56, R52 ;  /* 0x000000383c34723c */ /* 0x000fec0000001834 */
[----:B------:R-:W-:Y:S01]  /*38b0*/  HMMA.16816.F32 R40, R36, R34, R40 ;  /* 0x000000222428723c */ /* 0x000fe20000001828 */
[----:B------:R-:W1:Y:S05]  /*38c0*/  LDSM.16.M88.4 R32, [R220+0x5800] ;  /* 0x00580000dc20783b */ /* 0x000e6a0000000200 */
[----:B------:R-:W-:Y:S01]  /*38d0*/  HMMA.16816.F32 R64, R76, R72, R64 ;  /* 0x000000484c40723c */ /* 0x000fe20000001840 */
[----:B------:R-:W-:Y:S01]  /*38e0*/  FMUL.FTZ R5, R5, UR5 ;  /* 0x0000000505057c20 */ /* 0x000fe20008410000 */
[----:B------:R-:W-:Y:S01]  /*38f0*/  FMUL.FTZ R6, R6, UR5 ;  /* 0x0000000506067c20 */ /* 0x000fe20008410000 */
[----:B------:R-:W-:Y:S01]  /*3900*/  FMUL.FTZ R3, R4, UR5 ;  /* 0x0000000504037c20 */ /* 0x000fe20008410000 */
[----:B------:R-:W-:-:S02]  /*3910*/  FMUL.FTZ R56, R7, UR5 ;  /* 0x0000000507387c20 */ /* 0x000fc40008410000 */
[----:B------:R-:W-:Y:S01]  /*3920*/  HMMA.16816.F32 R80, R76, R74, R80 ;  /* 0x0000004a4c50723c */ /* 0x000fe20000001850 */
[----:B------:R-:W2:Y:S02]  /*3930*/  LDSM.16.M88.4 R72, [R220+0x6800] ;  /* 0x00680000dc48783b */ /* 0x000ea40000000200 */
[----:B------:R-:W-:Y:S03]  /*3940*/  MUFU.TANH R3, R3 ;  /* 0x0000000300037308 */ /* 0x000fe60000002400 */
[----:B---3--:R-:W-:Y:S05]  /*3950*/  HMMA.16816.F32 R28, R24, R20, R28 ;  /* 0x00000014181c723c */ /* 0x008fea000000181c */
[----:B------:R-:W-:Y:S01]  /*3960*/  MUFU.TANH R56, R56 ;  /* 0x0000003800387308 */ /* 0x000fe20000002400 */
[----:B------:R-:W-:Y:S01]  /*3970*/  HMMA.16816.F32 R16, R12, R10, R16 ;  /* 0x0000000a0c10723c */ /* 0x000fe20000001810 */
[----:B------:R-:W3:Y:S05]  /*3980*/  LDSM.16.M88.4 R8, [R227+0xf000] ;  /* 0x00f00000e308783b */ /* 0x000eea0000000200 */
[----:B------:R-:W-:Y:S01]  /*3990*/  HMMA.16816.F32 R52, R48, R44, R52 ;  /* 0x0000002c3034723c */ /* 0x000fe20000001834 */
[----:B------:R-:W-:Y:S05]  /*39a0*/  MUFU.TANH R44, R5 ;  /* 0x00000005002c7308 */ /* 0x000fea0000002400 */
[C---:B------:R-:W-:Y:S03]  /*39b0*/  HMMA.16816.F32 R68, R60.reuse, R58, R68 ;  /* 0x0000003a3c44723c */ /* 0x040fe60000001844 */
[----:B------:R4:W3:Y:S03]  /*39c0*/  MUFU.TANH R45, R6 ;  /* 0x00000006002d7308 */ /* 0x0008e60000002400 */
[C---:B-1----:R-:W-:Y:S06]  /*39d0*/  HMMA.16816.F32 R64, R60.reuse, R32, R64 ;  /* 0x000000203c40723c */ /* 0x042fec0000001840 */
[----:B------:R-:W-:Y:S01]  /*39e0*/  HMMA.16816.F32 R80, R60, R34, R80 ;  /* 0x000000223c50723c */ /* 0x000fe20000001850 */
[----:B------:R-:W-:Y:S01]  /*39f0*/  FMUL.FTZ R16, R16, UR5 ;  /* 0x0000000510107c20 */ /* 0x000fe20008410000 */
[----:B------:R-:W-:Y:S01]  /*3a00*/  FMUL.FTZ R17, R17, UR5 ;  /* 0x0000000511117c20 */ /* 0x000fe20008410000 */
[----:B------:R-:W-:Y:S01]  /*3a10*/  FMUL.FTZ R18, R18, UR5 ;  /* 0x0000000512127c20 */ /* 0x000fe20008410000 */
[----:B------:R-:W-:Y:S01]  /*3a20*/  FMUL.FTZ R33, R19, UR5 ;  /* 0x0000000513217c20 */ /* 0x000fe20008410000 */
[----:B------:R-:W-:Y:S01]  /*3a30*/  MUFU.TANH R57, R16 ;  /* 0x0000001000397308 */ /* 0x000fe20000002400 */
[----:B--2---:R-:W-:Y:S01]  /*3a40*/  HMMA.16816.F32 R28, R12, R72, R28 ;  /* 0x000000480c1c723c */ /* 0x004fe2000000181c */
[----:B----4-:R-:W1:Y:S05]  /*3a50*/  LDSM.16.M88.4 R4, [R233+0xf800] ;  /* 0x00f80000e904783b */ /* 0x010e6a0000000200 */
[----:B------:R-:W-:Y:S01]  /*3a60*/  HMMA.16816.F32 R68, R48, R46, R68 ;  /* 0x0000002e3044723c */ /* 0x000fe20000001844 */
[----:B------:R-:W-:Y:S05]  /*3a70*/  MUFU.TANH R46, R17 ;  /* 0x00000011002e7308 */ /* 0x000fea0000002400 */
[----:B------:R-:W-:Y:S03]  /*3a80*/  HMMA.16816.F32 R52, R36, R84, R52 ;  /* 0x000000542434723c */ /* 0x000fe60000001834 */
[----:B------:R2:W-:Y:S03]  /*3a90*/  MUFU.TANH R32, R18 ;  /* 0x0000001200207308 */ /* 0x0005e60000002400 */
[----:B------:R-:W-:Y:S01]  /*3aa0*/  HMMA.16816.F32 R40, R24, R22, R40 ;  /* 0x000000161828723c */ /* 0x000fe20000001828 */
[----:B------:R-:W4:Y:S04]  /*3ab0*/  LDSM.16.M88.4 R20, [R220+0x7000] ;  /* 0x00700000dc14783b */ /* 0x000f280000000200 */
[----:B------:R-:W-:Y:S01]  /*3ac0*/  MUFU.TANH R33, R33 ;  /* 0x0000002100217308 */ /* 0x000fe20000002400 */
[----:B------:R-:W-:Y:S01]  /*3ad0*/  FMUL.FTZ R28, R28, UR5 ;  /* 0x000000051c1c7c20 */ /* 0x000fe20008410000 */
[----:B------:R-:W-:-:S05]  /*3ae0*/  FMUL.FTZ R29, R29, UR5 ;  /* 0x000000051d1d7c20 */ /* 0x000fca0008410000 */
[----:B------:R-:W-:Y:S01]  /*3af0*/  HMMA.16816.F32 R68, R36, R86, R68 ;  /* 0x000000562444723c */ /* 0x000fe20000001844 */
[----:B------:R-:W4:Y:S01]  /*3b00*/  MUFU.TANH R47, R28 ;  /* 0x0000001c002f7308 */ /* 0x000f220000002400 */
[----:B--2---:R-:W2:Y:S04]  /*3b10*/  LDSM.16.M88.4 R16, [R231+0x7800] ;  /* 0x00780000e710783b */ /* 0x004ea80000000200 */
[----:B---3--:R-:W-:Y:S03]  /*3b20*/  HMMA.16816.F32 R52, R24, R8, R52 ;  /* 0x000000081834723c */ /* 0x008fe60000001834 */
[----:B------:R3:W-:Y:S03]  /*3b30*/  MUFU.TANH R58, R29 ;  /* 0x0000001d003a7308 */ /* 0x0007e60000002400 */
[C---:B-1----:R-:W-:Y:S06]  /*3b40*/  HMMA.16816.F32 R64, R48.reuse, R4, R64 ;  /* 0x000000043040723c */ /* 0x042fec0000001840 */
[----:B------:R-:W-:Y:S01]  /*3b50*/  HMMA.16816.F32 R80, R48, R6, R80 ;  /* 0x000000063050723c */ /* 0x000fe20000001850 */
[----:B------:R-:W-:Y:S01]  /*3b60*/  FMUL.FTZ R4, R30, UR5 ;  /* 0x000000051e047c20 */ /* 0x000fe20008410000 */
[----:B------:R-:W-:-:S04]  /*3b70*/  FMUL.FTZ R5, R31, UR5 ;  /* 0x000000051f057c20 */ /* 0x000fc80008410000 */
[----:B------:R-:W-:Y:S01]  /*3b80*/  HMMA.16816.F32 R68, R24, R10, R68 ;  /* 0x0000000a1844723c */ /* 0x000fe20000001844 */
[----:B------:R-:W-:Y:S01]  /*3b90*/  LDSM.16.M88.4 R8, [R220+0x7800] ;  /* 0x00780000dc08783b */ /* 0x000fe20000000200 */
[----:B------:R-:W-:Y:S01]  /*3ba0*/  SHF.L.U32 R6, R114, 0x1, RZ ;  /* 0x0000000172067819 */ /* 0x000fe200000006ff */
[----:B------:R-:W1:Y:S02]  /*3bb0*/  MUFU.TANH R4, R4 ;  /* 0x0000000400047308 */ /* 0x000e640000002400 */
[----:B---3--:R-:W3:Y:S01]  /*3bc0*/  LDSM.16.M88.4 R28, [R227+0xf800] ;  /* 0x00f80000e31c783b */ /* 0x008ee20000000200 */
[----:B------:R-:W-:Y:S01]  /*3bd0*/  LOP3.LUT R6, R6, 0x6, RZ, 0xc0, !PT ;  /* 0x0000000606067812 */ /* 0x000fe200078ec0ff */
[----:B------:R-:W-:Y:S01]  /*3be0*/  HMMA.16816.F32 R40, R12, R74, R40 ;  /* 0x0000004a0c28723c */ /* 0x000fe20000001828 */
[----:B------:R-:W-:-:S04]  /*3bf0*/  DEPBAR.LE SB0, 0x0 ;  /* 0x000080000000791a */ /* 0x000fc80000000000 */
[----:B------:R-:W1:Y:S01]  /*3c00*/  MUFU.TANH R5, R5 ;  /* 0x0000000500057308 */ /* 0x000e620000002400 */
[----:B----4-:R-:W-:Y:S06]  /*3c10*/  HMMA.16816.F32 R52, R12, R20, R52 ;  /* 0x000000140c34723c */ /* 0x010fec0000001834 */
[C---:B--2---:R-:W-:Y:S06]  /*3c20*/  HMMA.16816.F32 R64, R36.reuse, R16, R64 ;  /* 0x000000102440723c */ /* 0x044fec0000001840 */
[----:B------:R-:W-:Y:S06]  /*3c30*/  HMMA.16816.F32 R80, R36, R18, R80 ;  /* 0x000000122450723c */ /* 0x000fec0000001850 */
[----:B------:R-:W-:Y:S01]  /*3c40*/  HMMA.16816.F32 R68, R12, R22, R68 ;  /* 0x000000160c44723c */ /* 0x000fe20000001844 */
[----:B------:R-:W-:-:S02]  /*3c50*/  IMAD.IADD R18, R106, 0x1, R6 ;  /* 0x000000016a127824 */ /* 0x000fc400078e0206 */
[----:B------:R-:W-:Y:S01]  /*3c60*/  FMUL.FTZ R20, R40, UR5 ;  /* 0x0000000528147c20 */ /* 0x000fe20008410000 */
[----:B------:R-:W-:Y:S01]  /*3c70*/  FMUL.FTZ R17, R42, UR5 ;  /* 0x000000052a117c20 */ /* 0x000fe20008410000 */
[----:B------:R-:W-:Y:S01]  /*3c80*/  FMUL.FTZ R21, R41, UR5 ;  /* 0x0000000529157c20 */ /* 0x000fe20008410000 */
[C---:B------:R-:W-:Y:S01]  /*3c90*/  VIADD R6, R18.reuse, 0x8 ;  /* 0x0000000812067836 */ /* 0x040fe20000000000 */
[CC--:B------:R-:W-:Y:S01]  /*3ca0*/  ISETP.GE.AND P0, PT, R18.reuse, R113.reuse, PT ;  /* 0x000000711200720c */ /* 0x0c0fe20003f06270 */
[----:B------:R-:W-:Y:S02]  /*3cb0*/  VIADD R7, R18, 0x1 ;  /* 0x0000000112077836 */ /* 0x000fe40000000000 */
[----:B------:R-:W-:Y:S01]  /*3cc0*/  FMUL.FTZ R16, R43, UR5 ;  /* 0x000000052b107c20 */ /* 0x000fe20008410000 */
[----:B------:R-:W-:Y:S01]  /*3cd0*/  MUFU.TANH R20, R20 ;  /* 0x0000001400147308 */ /* 0x000fe20000002400 */
[-C--:B------:R-:W-:Y:S01]  /*3ce0*/  ISETP.GE.AND P4, PT, R6, R113.reuse, PT ;  /* 0x000000710600720c */ /* 0x080fe20003f86270 */
[C---:B------:R-:W-:Y:S01]  /*3cf0*/  VIADD R6, R18.reuse, 0x11 ;  /* 0x0000001112067836 */ /* 0x040fe20000000000 */
[-C--:B------:R-:W-:Y:S01]  /*3d00*/  ISETP.GE.AND P5, PT, R7, R113.reuse, PT ;  /* 0x000000710700720c */ /* 0x080fe20003fa6270 */
[----:B------:R-:W-:Y:S01]  /*3d10*/  VIADD R7, R18, 0x10 ;  /* 0x0000001012077836 */ /* 0x000fe20000000000 */
[C---:B---3--:R-:W-:Y:S01]  /*3d20*/  HMMA.16816.F32 R64, R24.reuse, R28, R64 ;  /* 0x0000001c1840723c */ /* 0x048fe20000001840 */
[----:B------:R-:W-:Y:S01]  /*3d30*/  FSEL R45, R45, -INF , !P0 ;  /* 0xff8000002d2d7808 */ /* 0x000fe20004000000 */
[----:B------:R-:W-:Y:S01]  /*3d40*/  FMUL.FTZ R52, R52, UR5 ;  /* 0x0000000534347c20 */ /* 0x000fe20008410000 */
[-C--:B------:R-:W-:Y:S01]  /*3d50*/  ISETP.GE.AND P2, PT, R6, R113.reuse, PT ;  /* 0x000000710600720c */ /* 0x080fe20003f46270 */
[----:B------:R-:W-:Y:S01]  /*3d60*/  VIADD R6, R18, 0x18 ;  /* 0x0000001812067836 */ /* 0x000fe20000000000 */
[-C--:B------:R-:W-:Y:S01]  /*3d70*/  ISETP.GE.AND P1, PT, R7, R113.reuse, PT ;  /* 0x000000710700720c */ /* 0x080fe20003f26270 */
[----:B------:R-:W-:Y:S01]  /*3d80*/  HMMA.16816.F32 R80, R24, R30, R80 ;  /* 0x0000001e1850723c */ /* 0x000fe20000001850 */
[----:B------:R-:W-:Y:S01]  /*3d90*/  FSEL R3, R3, -INF , !P0 ;  /* 0xff80000003037808 */ /* 0x000fe20004000000 */
[----:B------:R-:W2:Y:S01]  /*3da0*/  MUFU.TANH R17, R17 ;  /* 0x0000001100117308 */ /* 0x000ea20000002400 */
[-C--:B------:R-:W-:Y:S01]  /*3db0*/  ISETP.GE.AND P0, PT, R6, R113.reuse, PT ;  /* 0x000000710600720c */ /* 0x080fe20003f06270 */
[----:B------:R-:W-:Y:S01]  /*3dc0*/  VIADD R6, R18, 0x19 ;  /* 0x0000001912067836 */ /* 0x000fe20000000000 */
[----:B------:R-:W-:Y:S01]  /*3dd0*/  FSEL R7, R47, -INF , !P1 ;  /* 0xff8000002f077808 */ /* 0x000fe20004800000 */
[----:B------:R-:W-:Y:S01]  /*3de0*/  FMUL.FTZ R54, R54, UR5 ;  /* 0x0000000536367c20 */ /* 0x000fe20008410000 */
        /* <DEDUP_REMOVED lines=10> */
[----:B------:R-:W-:Y:S01]  /*3e90*/  ISETP.GE.AND P4, PT, R6, R113, PT ;  /* 0x000000710600720c */ /* 0x000fe20003f86270 */
[----:B------:R-:W-:Y:S01]  /*3ea0*/  HMMA.16816.F32 R64, R12, R8, R64 ;  /* 0x000000080c40723c */ /* 0x000fe20000001840 */
[----:B------:R-:W3:Y:S01]  /*3eb0*/  MUFU.TANH R16, R16 ;  /* 0x0000001000107308 */ /* 0x000ee20000002400 */
[----:B------:R-:W-:-:S02]  /*3ec0*/  VIADD R6, R18, 0x21 ;  /* 0x0000002112067836 */ /* 0x000fc40000000000 */
[----:B------:R-:W-:Y:S01]  /*3ed0*/  FMUL.FTZ R69, R69, UR5 ;  /* 0x0000000545457c20 */ /* 0x000fe20008410000 */
[----:B------:R-:W-:Y:S01]  /*3ee0*/  FMUL.FTZ R70, R70, UR5 ;  /* 0x0000000546467c20 */ /* 0x000fe20008410000 */
[----:B------:R-:W-:Y:S01]  /*3ef0*/  FMUL.FTZ R71, R71, UR5 ;  /* 0x0000000547477c20 */ /* 0x000fe20008410000 */
[----:B------:R-:W-:Y:S01]  /*3f00*/  HMMA.16816.F32 R12, R12, R10, R80 ;  /* 0x0000000a0c0c723c */ /* 0x000fe20000001850 */
[----:B-1----:R-:W-:Y:S01]  /*3f10*/  FSEL R9, R4, -INF , !P1 ;  /* 0xff80000004097808 */ /* 0x002fe20004800000 */
[----:B------:R-:W-:Y:S01]  /*3f20*/  VIADD R8, R18, 0x9 ;  /* 0x0000000912087836 */ /* 0x000fe20000000000 */
[----:B------:R-:W-:Y:S01]  /*3f30*/  ISETP.GT.AND P1, PT, R168, R236, PT ;  /* 0x000000eca800720c */ /* 0x000fe20003f24270 */
[----:B------:R-:W-:Y:S01]  /*3f40*/  MUFU.TANH R182, R52 ;  /* 0x0000003400b67308 */ /* 0x000fe20000002400 */
[----:B------:R-:W-:Y:S02]  /*3f50*/  IADD3 R4, R18, 0x28, RZ ;  /* 0x0000002812047810 */ /* 0x000fe40007ffe0ff */
[----:B------:R-:W-:Y:S01]  /*3f60*/  ISETP.GE.AND P3, PT, R8, R113, PT ;  /* 0x000000710800720c */ /* 0x000fe20003f66270 */
[----:B------:R-:W-:Y:S01]  /*3f70*/  VIADD R11, R18, 0x30 ;  /* 0x00000030120b7836 */ /* 0x000fe20000000000 */
[----:B------:R-:W-:-:S02]  /*3f80*/  FSEL R10, R5, -INF , !P2 ;  /* 0xff800000050a7808 */ /* 0x000fc40005000000 */
[----:B------:R-:W-:Y:S01]  /*3f90*/  FSEL R33, R33, -INF , !P3 ;  /* 0xff80000021217808 */ /* 0x000fe20005800000 */
[----:B------:R-:W1:Y:S01]  /*3fa0*/  MUFU.TANH R186, R54 ;  /* 0x0000003600ba7308 */ /* 0x000e620000002400 */
[----:B------:R-:W-:Y:S02]  /*3fb0*/  FSEL R46, R46, -INF , !P3 ;  /* 0xff8000002e2e7808 */ /* 0x000fe40005800000 */
[-C--:B------:R-:W-:Y:S01]  /*3fc0*/  ISETP.GE.AND P3, PT, R6, R113.reuse, PT ;  /* 0x000000710600720c */ /* 0x080fe20003f66270 */
[----:B------:R-:W4:Y:S01]  /*3fd0*/  @!P1 LDC.64 R244, c[0x0][0x218] ;  /* 0x00008600fff49b82 */ /* 0x000f220000000a00 */
[----:B------:R-:W-:Y:S01]  /*3fe0*/  FSEL R6, R58, -INF , !P2 ;  /* 0xff8000003a067808 */ /* 0x000fe20005000000 */
[----:B------:R-:W-:Y:S01]  /*3ff0*/  FMUL.FTZ R64, R64, UR5 ;  /* 0x0000000540407c20 */ /* 0x000fe20008410000 */
[----:B------:R-:W-:Y:S01]  /*4000*/  ISETP.GE.AND P2, PT, R4, R113, PT ;  /* 0x000000710400720c */ /* 0x000fe20003f46270 */
[----:B------:R-:W-:Y:S01]  /*4010*/  VIADD R4, R18, 0x29 ;  /* 0x0000002912047836 */ /* 0x000fe20000000000 */
[----:B------:R-:W-:Y:S01]  /*4020*/  MUFU.TANH R183, R53 ;  /* 0x0000003500b77308 */ /* 0x000fe20000002400 */
[----:B------:R-:W-:Y:S01]  /*4030*/  FMUL.FTZ R65, R65, UR5 ;  /* 0x0000000541417c20 */ /* 0x000fe20008410000 */
[----:B------:R-:W-:Y:S01]  /*4040*/  FMUL.FTZ R66, R66, UR5 ;  /* 0x0000000542427c20 */ /* 0x000fe20008410000 */
[----:B------:R-:W-:Y:S01]  /*4050*/  FMUL.FTZ R67, R67, UR5 ;  /* 0x0000000543437c20 */ /* 0x000fe20008410000 */
[----:B------:R-:W-:Y:S01]  /*4060*/  FMUL.FTZ R12, R12, UR5 ;  /* 0x000000050c0c7c20 */ /* 0x000fe20008410000 */
[----:B------:R-:W-:Y:S01]  /*4070*/  FMUL.FTZ R14, R14, UR5 ;  /* 0x000000050e0e7c20 */ /* 0x000fe20008410000 */
[----:B------:R-:W-:Y:S01]  /*4080*/  FMUL.FTZ R13, R13, UR5 ;  /* 0x000000050d0d7c20 */ /* 0x000fe20008410000 */
[----:B------:R-:W-:Y:S01]  /*4090*/  FMUL.FTZ R15, R15, UR5 ;  /* 0x000000050f0f7c20 */ /* 0x000fe20008410000 */
[----:B------:R-:W1:Y:S01]  /*40a0*/  MUFU.TANH R187, R55 ;  /* 0x0000003700bb7308 */ /* 0x000e620000002400 */
[----:B--2---:R-:W-:-:S02]  /*40b0*/  FSEL R8, R17, -INF , !P0 ;  /* 0xff80000011087808 */ /* 0x004fc40004000000 */
[----:B------:R-:W-:Y:S02]  /*40c0*/  FSEL R5, R20, -INF , !P0 ;  /* 0xff80000014057808 */ /* 0x000fe40004000000 */
[-C--:B------:R-:W-:Y:S02]  /*40d0*/  ISETP.GE.AND P0, PT, R4, R113.reuse, PT ;  /* 0x000000710400720c */ /* 0x080fe40003f06270 */
[----:B---3--:R-:W-:Y:S01]  /*40e0*/  FSEL R16, R16, -INF , !P5 ;  /* 0xff80000010107808 */ /* 0x008fe20006800000 */
[----:B------:R-:W2:Y:S01]  /*40f0*/  MUFU.TANH R184, R68 ;  /* 0x0000004400b87308 */ /* 0x000ea20000002400 */
[----:B------:R-:W-:Y:S02]  /*4100*/  FSEL R4, R21, -INF , !P5 ;  /* 0xff80000015047808 */ /* 0x000fe40006800000 */
[----:B------:R-:W-:Y:S01]  /*4110*/  ISETP.GE.AND P5, PT, R11, R113, PT ;  /* 0x000000710b00720c */ /* 0x000fe20003fa6270 */
[----:B------:R-:W-:Y:S01]  /*4120*/  VIADD R11, R18, 0x31 ;  /* 0x00000031120b7836 */ /* 0x000fe20000000000 */
[----:B-1----:R-:W-:-:S02]  /*4130*/  FSEL R186, R186, -INF , !P4 ;  /* 0xff800000baba7808 */ /* 0x002fc40006000000 */
[----:B------:R-:W-:Y:S01]  /*4140*/  FSEL R182, R182, -INF , !P4 ;  /* 0xff800000b6b67808 */ /* 0x000fe20006000000 */
[----:B------:R-:W1:Y:S01]  /*4150*/  MUFU.TANH R185, R69 ;  /* 0x0000004500b97308 */ /* 0x000e620000002400 */
[-C--:B------:R-:W-:Y:S01]  /*4160*/  ISETP.GE.AND P4, PT, R11, R113.reuse, PT ;  /* 0x000000710b00720c */ /* 0x080fe20003f86270 */
[C---:B------:R-:W-:Y:S01]  /*4170*/  VIADD R11, R18.reuse, 0x38 ;  /* 0x00000038120b7836 */ /* 0x040fe20000000000 */
[----:B------:R-:W-:Y:S01]  /*4180*/  FSEL R187, R187, -INF , !P3 ;  /* 0xff800000bbbb7808 */ /* 0x000fe20005800000 */
[----:B------:R-:W-:Y:S01]  /*4190*/  VIADD R18, R18, 0x39 ;  /* 0x0000003912127836 */ /* 0x000fe20000000000 */
[----:B------:R-:W-:Y:S02]  /*41a0*/  FSEL R183, R183, -INF , !P3 ;  /* 0xff800000b7b77808 */ /* 0x000fe40005800000 */
[----:B------:R-:W-:Y:S01]  /*41b0*/  ISETP.GE.AND P3, PT, R11, R113, PT ;  /* 0x000000710b00720c */ /* 0x000fe20003f66270 */
[----:B------:R-:W3:Y:S01]  /*41c0*/  MUFU.TANH R188, R70 ;  /* 0x0000004600bc7308 */ /* 0x000ee20000002400 */
[----:B--2---:R-:W-:-:S07]  /*41d0*/  FSEL R184, R184, -INF , !P2 ;  /* 0xff800000b8b87808 */ /* 0x004fce0005000000 */
[----:B------:R-:W2:Y:S01]  /*41e0*/  MUFU.TANH R191, R71 ;  /* 0x0000004700bf7308 */ /* 0x000ea20000002400 */
[----:B-1----:R-:W-:-:S07]  /*41f0*/  FSEL R185, R185, -INF , !P0 ;  /* 0xff800000b9b97808 */ /* 0x002fce0004000000 */
[----:B------:R-:W1:Y:S01]  /*4200*/  MUFU.TANH R199, R64 ;  /* 0x0000004000c77308 */ /* 0x000e620000002400 */
[----:B---3--:R-:W-:Y:S02]  /*4210*/  FSEL R188, R188, -INF , !P2 ;  /* 0xff800000bcbc7808 */ /* 0x008fe40005000000 */
[----:B------:R-:W-:-:S05]  /*4220*/  ISETP.GE.AND P2, PT, R18, R113, PT ;  /* 0x000000711200720c */ /* 0x000fca0003f46270 */
[----:B------:R-:W3:Y:S01]  /*4230*/  MUFU.TANH R198, R65 ;  /* 0x0000004100c67308 */ /* 0x000ee20000002400 */
[----:B--2---:R-:W-:Y:S02]  /*4240*/  FSEL R191, R191, -INF , !P0 ;  /* 0xff800000bfbf7808 */ /* 0x004fe40004000000 */
[----:B----4-:R-:W-:-:S04]  /*4250*/  @!P1 LEA R244, P0, R108, R244, 0x1 ;  /* 0x000000f46cf49211 */ /* 0x010fc800078008ff */
[----:B------:R-:W-:Y:S01]  /*4260*/  @!P1 LEA.HI.X R239, R108, R245, R111, 0x1, P0 ;  /* 0x000000f56cef9211 */ /* 0x000fe200000f0c6f */
[----:B------:R-:W2:Y:S01]  /*4270*/  MUFU.TANH R194, R66 ;  /* 0x0000004200c27308 */ /* 0x000ea20000002400 */
[----:B-1----:R-:W-:-:S07]  /*4280*/  FSEL R199, R199, -INF , !P5 ;  /* 0xff800000c7c77808 */ /* 0x002fce0006800000 */
[----:B------:R-:W1:Y:S01]  /*4290*/  MUFU.TANH R193, R67 ;  /* 0x0000004300c17308 */ /* 0x000e620000002400 */
[----:B---3--:R-:W-:-:S07]  /*42a0*/  FSEL R198, R198, -INF , !P4 ;  /* 0xff800000c6c67808 */ /* 0x008fce0006000000 */
        /* <DEDUP_REMOVED lines=14> */
[----:B------:R-:W-:Y:S01]  /*4390*/  IABS R17, R106 ;  /* 0x0000006a00117213 */ /* 0x000fe20000000000 */
[----:B------:R-:W-:Y:S01]  /*43a0*/  ULDC.64 UR6, c[0x0][0x230] ;  /* 0x00008c0000067ab9 */ /* 0x000fe20000000a00 */
[----:B------:R-:W-:-:S04]  /*43b0*/  IADD3 R19, R106, -0x40, RZ ;  /* 0xffffffc06a137810 */ /* 0x000fc80007ffe0ff */
        /* <DEDUP_REMOVED lines=28> */
[----:B------:R-:W-:Y:S02]  /*4580*/  ISETP.NE.AND P1, PT, R12, RZ, PT ;  /* 0x000000ff0c00720c */ /* 0x000fe40003f25270 */
[----:B------:R-:W-:-:S07]  /*4590*/  LOP3.LUT R15, RZ, R12, RZ, 0x33, !PT ;  /* 0x0000000cff0f7212 */ /* 0x000fce00078e33ff */
[----:B------:R-:W-:Y:S02]  /*45a0*/  @P5 IADD3 R20, R20, 0x1, RZ ;  /* 0x0000000114145810 */ /* 0x000fe40007ffe0ff */
[----:B------:R-:W-:Y:S02]  /*45b0*/  @P4 VIADD R18, R18, 0x1 ;  /* 0x0000000112124836 */ /* 0x000fe40000000000 */
[----:B------:R-:W-:-:S03]  /*45c0*/  MOV R11, R20 ;  /* 0x00000014000b7202 */ /* 0x000fc60000000f00 */
[----:B------:R-:W-:Y:S02]  /*45d0*/  @!P0 IADD3 R18, -R18, RZ, RZ ;  /* 0x000000ff12128210 */ /* 0x000fe40007ffe1ff */
[----:B------:R-:W-:-:S05]  /*45e0*/  @!P2 IMAD.MOV R11, RZ, RZ, -R11 ;  /* 0x000000ffff0ba224 */ /* 0x000fca00078e0a0b */
[C---:B------:R-:W-:Y:S02]  /*45f0*/  SEL R11, R15.reuse, R11, !P1 ;  /* 0x0000000b0f0b7207 */ /* 0x040fe40004800000 */
[----:B------:R-:W-:-:S03]  /*4600*/  SEL R15, R15, R18, !P1 ;  /* 0x000000120f0f7207 */ /* 0x000fc60004800000 */
[----:B------:R-:W-:-:S04]  /*4610*/  IMAD.WIDE R20, R11, 0x4, R240 ;  /* 0x000000040b147825 */ /* 0x000fc800078e02f0 */
[----:B------:R-:W-:Y:S01]  /*4620*/  IMAD.WIDE R18, R15, 0x4, R240 ;  /* 0x000000040f127825 */ /* 0x000fe200078e02f0 */
[----:B------:R-:W2:Y:S04]  /*4630*/  LDG.E R14, desc[UR14][R20.64] ;  /* 0x0000000e140e7981 */ /* 0x000ea8000c1e1900 */
[----:B------:R1:W2:Y:S01]  /*4640*/  LDG.E R13, desc[UR14][R18.64] ;  /* 0x0000000e120d7981 */ /* 0x0002a2000c1e1900 */
[----:B------:R-:W-:-:S04]  /*4650*/  IMAD.IADD R11, R11, 0x1, -R15 ;  /* 0x000000010b0b7824 */ /* 0x000fc800078e0a0f */
[----:B------:R-:W-:-:S05]  /*4660*/  IMAD R12, R11, R12, -0x40 ;  /* 0xffffffc00b0c7424 */ /* 0x000fca00078e020c */
[----:B------:R-:W-:-:S05]  /*4670*/  SHF.R.S32.HI R11, RZ, 0x1f, R12 ;  /* 0x0000001fff0b7819 */ /* 0x000fca000001140c */
[----:B------:R-:W-:-:S04]  /*4680*/  IMAD R11, R11, R104, RZ ;  /* 0x000000680b0b7224 */ /* 0x000fc800078e02ff */
[C---:B------:R-:W-:Y:S02]  /*4690*/  IMAD R11, R12.reuse, R105, R11 ;  /* 0x000000690c0b7224 */ /* 0x040fe400078e020b */
[----:B-1----:R-:W-:-:S04]  /*46a0*/  IMAD.WIDE.U32 R18, R12, R104, RZ ;  /* 0x000000680c127225 */ /* 0x002fc800078e00ff */
        /* <DEDUP_REMOVED lines=9> */
.L_x_5184:
[----:B------:R-:W-:-:S04]  /*4740*/  LEA R11, -R104, RZ, 0x6 ;  /* 0x000000ff680b7211 */ /* 0x000fc800078e31ff */
[----:B------:R-:W-:-:S07]  /*4750*/  SHF.R.S32.HI R14, RZ, 0x1f, R11 ;  /* 0x0000001fff0e7819 */ /* 0x000fce000001140b */
.L_x_5185:
[----:B------:R-:W-:Y:S01]  /*4760*/  IADD3 R108, P0, R11, R108, RZ ;  /* 0x0000006c0b6c7210 */ /* 0x000fe20007f1e0ff */
[----:B------:R-:W-:Y:S01]  /*4770*/  ULDC.64 UR6, c[0x0][0x218] ;  /* 0x0000860000067ab9 */ /* 0x000fe20000000a00 */
[C---:B------:R-:W-:Y:S01]  /*4780*/  IMAD.SHL.U32 R11, R104.reuse, 0x20, RZ ;  /* 0x00000020680b7824 */ /* 0x040fe200078e00ff */
[----:B------:R-:W-:Y:S02]  /*4790*/  SHF.L.U64.HI R104, R104, 0x5, R105 ;  /* 0x0000000568687819 */ /* 0x000fe40000010269 */
[----:B------:R-:W-:Y:S01]  /*47a0*/  IMAD.X R14, R14, 0x1, R111, P0 ;  /* 0x000000010e0e7824 */ /* 0x000fe200000e066f */
[----:B------:R-:W-:-:S04]  /*47b0*/  LEA R244, P1, R108, UR6, 0x1 ;  /* 0x000000066cf47c11 */ /* 0x000fc8000f8208ff */
[----:B------:R-:W-:Y:S01]  /*47c0*/  LEA.HI.X R239, R108, UR7, R14, 0x1, P1 ;  /* 0x000000076cef7c11 */ /* 0x000fe200088f0c0e */
[----:B------:R-:W-:Y:S01]  /*47d0*/  IMAD.MOV.U32 R20, RZ, RZ, R244 ;  /* 0x000000ffff147224 */ /* 0x000fe200078e00f4 */
[----:B------:R-:W-:-:S03]  /*47e0*/  IADD3 R12, P0, R11, R244, RZ ;  /* 0x000000f40b0c7210 */ /* 0x000fc60007f1e0ff */
[--C-:B------:R-:W-:Y:S01]  /*47f0*/  IMAD.MOV.U32 R21, RZ, RZ, R239.reuse ;  /* 0x000000ffff157224 */ /* 0x100fe200078e00ef */
[----:B------:R-:W-:Y:S01]  /*4800*/  IADD3 R14, P1, R11, R12, RZ ;  /* 0x0000000c0b0e7210 */ /* 0x000fe20007f3e0ff */
[----:B------:R-:W-:-:S03]  /*4810*/  IMAD.X R13, R104, 0x1, R239, P0 ;  /* 0x00000001680d7824 */ /* 0x000fc600000e06ef */
[----:B------:R-:W-:Y:S01]  /*4820*/  @!PT LDS RZ, [RZ] ;  /* 0x00000000fffff984 */ /* 0x000fe20000000800 */
[----:B------:R-:W-:Y:S01]  /*4830*/  @!PT LDS RZ, [RZ] ;  /* 0x00000000fffff984 */ /* 0x000fe20000000800 */
[----:B------:R-:W-:Y:S01]  /*4840*/  @!PT LDS RZ, [RZ] ;  /* 0x00000000fffff984 */ /* 0x000fe20000000800 */
[----:B------:R1:W-:Y:S01]  /*4850*/  LDGSTS.E.BYPASS.LTC128B.128 [R237+0x8000], desc[UR14][R20.64] ;  /* 0x0800000014ed7fae */ /* 0x0003e2000b901d4e */
[----:B------:R-:W-:Y:S01]  /*4860*/  IADD3 R18, P0, R11, R14, RZ ;  /* 0x0000000e0b127210 */ /* 0x000fe20007f1e0ff */
[C---:B------:R-:W-:Y:S02]  /*4870*/  IMAD.X R15, R104.reuse, 0x1, R13, P1 ;  /* 0x00000001680f7824 */ /* 0x040fe400008e060d */
[----:B------:R1:W-:Y:S02]  /*4880*/  LDGSTS.E.BYPASS.LTC128B.128 [R237+0xa000], desc[UR14][R20.64+0x80] ;  /* 0x0a00008014ed7fae */ /* 0x0003e4000b901d4e */
[----:B------:R-:W-:Y:S02]  /*4890*/  IMAD.X R19, R104, 0x1, R15, P0 ;  /* 0x0000000168137824 */ /* 0x000fe400000e060f */
        /* <DEDUP_REMOVED lines=15> */
.L_x_5183:
        /* <DEDUP_REMOVED lines=64> */
[--C-:B------:R-:W-:Y:S01]  /*4d90*/  FFMA.FTZ R173, R7, UR5, -R196.reuse ;  /* 0x0000000507ad7c23 */ /* 0x100fe200080108c4 */
[----:B------:R-:W-:Y:S01]  /*4da0*/  LDSM.16.MT88.4 R112, [R226+0x16000] ;  /* 0x01600000e270783b */ /* 0x000fe20000004200 */
[--C-:B------:R-:W-:Y:S01]  /*4db0*/  FFMA.FTZ R171, R6, UR5, -R196.reuse ;  /* 0x0000000506ab7c23 */ /* 0x100fe200080108c4 */
[--C-:B------:R-:W-:Y:S01]  /*4dc0*/  FFMA.FTZ R170, R5, UR5, -R196.reuse ;  /* 0x0000000505aa7c23 */ /* 0x100fe200080108c4 */
[----:B------:R-:W-:Y:S01]  /*4dd0*/  FSEL R190, R190, RZ, P0 ;  /* 0x000000ffbebe7208 */ /* 0x000fe20000000000 */
[----:B------:R-:W-:Y:S01]  /*4de0*/  LDSM.16.MT88.4 R120, [R225+0x16000] ;  /* 0x01600000e178783b */ /* 0x000fe20000004200 */
[--C-:B------:R-:W-:Y:S01]  /*4df0*/  FFMA.FTZ R2, R4, UR5, -R196.reuse ;  /* 0x0000000504027c23 */ /* 0x100fe200080108c4 */
[----:B------:R-:W-:Y:S01]  /*4e00*/  MUFU.EX2 R179, R179 ;  /* 0x000000b300b37308 */ /* 0x000fe20000000800 */
[----:B------:R-:W-:Y:S01]  /*4e10*/  FFMA.FTZ R182, R182, UR5, -R196 ;  /* 0x00000005b6b67c23 */ /* 0x000fe200080108c4 */
[--C-:B------:R-:W-:Y:S01]  /*4e20*/  FFMA.FTZ R180, R45, UR5, -R190.reuse ;  /* 0x000000052db47c23 */ /* 0x100fe200080108be */
[--C-:B------:R-:W-:Y:S01]  /*4e30*/  FFMA.FTZ R181, R56, UR5, -R190.reuse ;  /* 0x0000000538b57c23 */ /* 0x100fe200080108be */
[--C-:B------:R-:W-:Y:S01]  /*4e40*/  FFMA.FTZ R177, R32, UR5, -R190.reuse ;  /* 0x0000000520b17c23 */ /* 0x100fe200080108be */
[--C-:B------:R-:W-:Y:S01]  /*4e50*/  FFMA.FTZ R175, R33, UR5, -R190.reuse ;  /* 0x0000000521af7c23 */ /* 0x100fe200080108be */
[----:B------:R-:W1:Y:S01]  /*4e60*/  LDSM.16.MT88.4 R56, [R225+0x12000] ;  /* 0x01200000e138783b */ /* 0x000e620000004200 */
[--C-:B------:R-:W-:Y:S01]  /*4e70*/  FFMA.FTZ R172, R9, UR5, -R190.reuse ;  /* 0x0000000509ac7c23 */ /* 0x100fe200080108be */
[----:B------:R-:W2:Y:S01]  /*4e80*/  MUFU.EX2 R178, R178 ;  /* 0x000000b200b27308 */ /* 0x000ea20000000800 */
[--C-:B------:R-:W-:Y:S01]  /*4e90*/  FFMA.FTZ R169, R10, UR5, -R190.reuse ;  /* 0x000000050aa97c23 */ /* 0x100fe200080108be */
[----:B------:R-:W4:Y:S01]  /*4ea0*/  LDSM.16.MT88.4 R4, [R224+0x16000] ;  /* 0x01600000e004783b */ /* 0x000f220000004200 */
[--C-:B------:R-:W-:Y:S01]  /*4eb0*/  FFMA.FTZ R167, R8, UR5, -R190.reuse ;  /* 0x0000000508a77c23 */ /* 0x100fe200080108be */
[----:B------:R-:W-:Y:S01]  /*4ec0*/  FFMA.FTZ R0, R16, UR5, -R190 ;  /* 0x0000000510007c23 */ /* 0x000fe200080108be */
[--C-:B------:R-:W-:Y:S01]  /*4ed0*/  FFMA.FTZ R183, R183, UR5, -R196.reuse ;  /* 0x00000005b7b77c23 */ /* 0x100fe200080108c4 */
[----:B------:R-:W5:Y:S01]  /*4ee0*/  LDSM.16.MT88.4 R12, [R226+0x10800] ;  /* 0x01080000e20c783b */ /* 0x000f620000004200 */
[--C-:B------:R-:W-:Y:S01]  /*4ef0*/  FFMA.FTZ R184, R184, UR5, -R196.reuse ;  /* 0x00000005b8b87c23 */ /* 0x100fe200080108c4 */
[----:B------:R-:W-:Y:S01]  /*4f00*/  MUFU.EX2 R176, R176 ;  /* 0x000000b000b07308 */ /* 0x000fe20000000800 */
[----:B------:R-:W-:Y:S01]  /*4f10*/  FFMA.FTZ R185, R185, UR5, -R196 ;  /* 0x00000005b9b97c23 */ /* 0x000fe200080108c4 */
[----:B------:R-:W5:Y:S01]  /*4f20*/  LDSM.16.MT88.4 R8, [R224+0x10800] ;  /* 0x01080000e008783b */ /* 0x000f620000004200 */
[--C-:B------:R-:W-:Y:S01]  /*4f30*/  FFMA.FTZ R186, R186, UR5, -R190.reuse ;  /* 0x00000005baba7c23 */ /* 0x100fe200080108be */
[--C-:B------:R-:W-:Y:S01]  /*4f40*/  FFMA.FTZ R187, R187, UR5, -R190.reuse ;  /* 0x00000005bbbb7c23 */ /* 0x100fe200080108be */
[--C-:B------:R-:W-:Y:S01]  /*4f50*/  FFMA.FTZ R188, R188, UR5, -R190.reuse ;  /* 0x00000005bcbc7c23 */ /* 0x100fe200080108be */
[----:B------:R-:W5:Y:S01]  /*4f60*/  LDSM.16.MT88.4 R24, [R228+0x10800] ;  /* 0x01080000e418783b */ /* 0x000f620000004200 */
[----:B------:R-:W-:Y:S01]  /*4f70*/  FFMA.FTZ R191, R191, UR5, -R190 ;  /* 0x00000005bfbf7c23 */ /* 0x000fe200080108be */
[----:B------:R-:W3:Y:S01]  /*4f80*/  MUFU.EX2 R174, R174 ;  /* 0x000000ae00ae7308 */ /* 0x000ee20000000800 */
[----:B--2---:R-:W-:Y:S01]  /*4f90*/  F2FP.F16.F32.PACK_AB R128, R178, R179 ;  /* 0x000000b3b280723e */ /* 0x004fe200000000ff */
[----:B------:R-:W2:Y:S01]  /*4fa0*/  LDSM.16.MT88.4 R20, [R225+0x10800] ;  /* 0x01080000e114783b */ /* 0x000ea20000004200 */
        /* <DEDUP_REMOVED lines=11> */
[----:B------:R-:W-:Y:S01]  /*5060*/  LDSM.16.MT88.4 R32, [R226+0x12800] ;  /* 0x01280000e220783b */ /* 0x000fe20000004200 */
[----:B------:R-:W-:Y:S01]  /*5070*/  FADD.FTZ R178, R179, R178 ;  /* 0x000000b2b3b27221 */ /* 0x000fe20000010000 */
[----:B------:R-:W1:Y:S01]  /*5080*/  MUFU.EX2 R181, R181 ;  /* 0x000000b500b57308 */ /* 0x000e620000000800 */
[----:B---3--:R-:W-:-:S02]  /*5090*/  F2FP.F16.F32.PACK_AB R130, R174, R176 ;  /* 0x000000b0ae82723e */ /* 0x008fc400000000ff */
[----:B------:R-:W-:Y:S01]  /*50a0*/  FADD.FTZ R178, R176, R178 ;  /* 0x000000b2b0b27221 */ /* 0x000fe20000010000 */
[----:B------:R-:W-:-:S03]  /*50b0*/  ISETP.GT.AND P0, PT, R168, R236, PT ;  /* 0x000000eca800720c */ /* 0x000fc60003f04270 */
[----:B------:R-:W-:Y:S01]  /*50c0*/  FADD.FTZ R178, R174, R178 ;  /* 0x000000b2aeb27221 */ /* 0x000fe20000010000 */
        /* <DEDUP_REMOVED lines=9> */
[----:B------:R-:W-:Y:S01]  /*5160*/  HMMA.16816.F32 R152, R128, R148, RZ ;  /* 0x000000948098723c */ /* 0x000fe200000018ff */
[----:B------:R-:W-:Y:S01]  /*5170*/  MUFU.EX2 R170, R170 ;  /* 0x000000aa00aa7308 */ /* 0x000fe20000000800 */
[----:B-1----:R-:W-:-:S04]  /*5180*/  FADD.FTZ R178, R173, R178 ;  /* 0x000000b2adb27221 */ /* 0x002fc80000010000 */
[C---:B------:R-:W-:Y:S03]  /*5190*/  HMMA.16816.F32 R136, R128.reuse, R132, RZ ;  /* 0x000000848088723c */ /* 0x040fe600000018ff */
[----:B------:R-:W-:Y:S01]  /*51a0*/  MUFU.EX2 R2, R2 ;  /* 0x0000000200027308 */ /* 0x000fe20000000800 */
[----:B---3--:R-:W-:Y:S02]  /*51b0*/  FADD.FTZ R178, R171, R178 ;  /* 0x000000b2abb27221 */ /* 0x008fe40000010000 */
[C---:B------:R-:W-:Y:S05]  /*51c0*/  HMMA.16816.F32 R148, R128.reuse, R150, RZ ;  /* 0x000000968094723c */ /* 0x040fea00000018ff */
[----:B------:R-:W1:Y:S01]  /*51d0*/  MUFU.EX2 R172, R172 ;  /* 0x000000ac00ac7308 */ /* 0x000e620000000800 */
[C---:B------:R-:W-:Y:S06]  /*51e0*/  HMMA.16816.F32 R132, R128.reuse, R134, RZ ;  /* 0x000000868084723c */ /* 0x040fec00000018ff */
[C---:B------:R-:W-:Y:S01]  /*51f0*/  HMMA.16816.F32 R160, R128.reuse, R156, RZ ;  /* 0x0000009c80a0723c */ /* 0x040fe200000018ff */
[----:B------:R-:W3:Y:S05]  /*5200*/  MUFU.EX2 R169, R169 ;  /* 0x000000a900a97308 */ /* 0x000eea0000000800 */
[----:B------:R-:W-:Y:S03]  /*5210*/  HMMA.16816.F32 R144, R128, R140, RZ ;  /* 0x0000008c8090723c */ /* 0x000fe600000018ff */
[----:B------:R-:W-:Y:S01]  /*5220*/  MUFU.EX2 R167, R167 ;  /* 0x000000a700a77308 */ /* 0x000fe20000000800 */
[----:B-1----:R-:W-:-:S02]  /*5230*/  FADD.FTZ R180, R172, R180 ;  /* 0x000000b4acb47221 */ /* 0x002fc40000010000 */
[C---:B------:R-:W-:Y:S05]  /*5240*/  HMMA.16816.F32 R36, R128.reuse, R40, RZ ;  /* 0x000000288024723c */ /* 0x040fea00000018ff */
[----:B------:R-:W1:Y:S01]  /*5250*/  MUFU.EX2 R0, R0 ;  /* 0x0000000000007308 */ /* 0x000e620000000800 */
        /* <DEDUP_REMOVED lines=19> */
[----:B------:R-:W4:Y:S03]  /*5390*/  MUFU.EX2 R191, R191 ;  /* 0x000000bf00bf7308 */ /* 0x000f260000000800 */
[C---:B------:R-:W-:Y:S05]  /*53a0*/  HMMA.16816.F32 R140, R128.reuse, R142, RZ ;  /* 0x0000008e808c723c */ /* 0x040fea00000018ff */
[----:B------:R-:W4:Y:S01]  /*53b0*/  MUFU.EX2 R199, R199 ;  /* 0x000000c700c77308 */ /* 0x000f220000000800 */
        /* <DEDUP_REMOVED lines=11> */
[----:B------:R-:W4:Y:S03]  /*5470*/  MUFU.EX2 R193, R193 ;  /* 0x000000c100c17308 */ /* 0x000f260000000800 */
[C---:B------:R-:W-:Y:S05]  /*5480*/  HMMA.16816.F32 R96, R128.reuse, R98, RZ ;  /* 0x000000628060723c */ /* 0x040fea00000018ff */
[----:B------:R-:W4:Y:S01]  /*5490*/  MUFU.EX2 R192, R192 ;  /* 0x000000c000c07308 */ /* 0x000f220000000800 */
[C---:B------:R-:W-:Y:S06]  /*54a0*/  HMMA.16816.F32 R104, R128.reuse, R106, RZ ;  /* 0x0000006a8068723c */ /* 0x040fec00000018ff */
[C---:B------:R-:W-:Y:S01]  /*54b0*/  HMMA.16816.F32 R112, R128.reuse, R114, RZ ;  /* 0x000000728070723c */ /* 0x040fe200000018ff */
[----:B------:R-:W4:Y:S05]  /*54c0*/  MUFU.EX2 R249, R249 ;  /* 0x000000f900f97308 */ /* 0x000f2a0000000800 */
        /* <DEDUP_REMOVED lines=11> */
[C---:B-----5:R-:W-:Y:S06]  /*5580*/  HMMA.16816.F32 R152, R4.reuse, R12, R152 ;  /* 0x0000000c0498723c */ /* 0x060fec0000001898 */
[C---:B------:R-:W-:Y:S01]  /*5590*/  HMMA.16816.F32 R148, R4.reuse, R14, R148 ;  /* 0x0000000e0494723c */ /* 0x040fe20000001894 */
[----:B------:R-:W1:Y:S05]  /*55a0*/  LDSM.16.MT88.4 R12, [R225+0x12800] ;  /* 0x01280000e10c783b */ /* 0x000e6a0000004200 */
[C---:B------:R-:W-:Y:S06]  /*55b0*/  HMMA.16816.F32 R136, R4.reuse, R8, R136 ;  /* 0x000000080488723c */ /* 0x040fec0000001888 */
[C---:B------:R-:W-:Y:S01]  /*55c0*/  HMMA.16816.F32 R132, R4.reuse, R10, R132 ;  /* 0x0000000a0484723c */ /* 0x040fe20000001884 */
[----:B------:R-:W5:Y:S05]  /*55d0*/  LDSM.16.MT88.4 R8, [R226+0x14800] ;  /* 0x01480000e208783b */ /* 0x000f6a0000004200 */
[C---:B------:R-:W-:Y:S06]  /*55e0*/  HMMA.16816.F32 R160, R4.reuse, R24, R160 ;  /* 0x0000001804a0723c */ /* 0x040fec00000018a0 */
        /* <DEDUP_REMOVED lines=8> */
[C---:B-----5:R-:W-:Y:S06]  /*5670*/  HMMA.16816.F32 R76, R4.reuse, R8, R76 ;  /* 0x00000008044c723c */ /* 0x060fec000000184c */
[C---:B------:R-:W-:Y:S01]  /*5680*/  HMMA.16816.F32 R80, R4.reuse, R10, R80 ;  /* 0x0000000a0450723c */ /* 0x040fe20000001850 */
[----:B------:R-:W2:Y:S05]  /*5690*/  LDSM.16.MT88.4 R8, [R226+0x16800] ;  /* 0x01680000e208783b */ /* 0x000eaa0000004200 */
        /* <DEDUP_REMOVED lines=27> */
[C---:B------:R-:W-:Y:S06]  /*5850*/  HMMA.16816.F32 R124, R4.reuse, R28, R124 ;  /* 0x0000001c047c723c */ /* 0x040fec000000187c */
[----:B------:R-:W-:Y:S01]  /*5860*/  HMMA.16816.F32 R128, R4, R30, R128 ;  /* 0x0000001e0480723c */ /* 0x000fe20000001880 */
[----:B------:R-:W-:Y:S06]  /*5870*/  LDSM.16.MT88.4 R28, [R224+0x13000] ;  /* 0x01300000e01c783b */ /* 0x000fec0000004200 */
[----:B------:R-:W-:Y:S01]  /*5880*/  F2FP.F16.F32.PACK_AB R4, R183, R182 ;  /* 0x000000b6b704723e */ /* 0x000fe200000000ff */
[----:B------:R-:W-:Y:S01]  /*5890*/  FADD.FTZ R182, R182, R170 ;  /* 0x000000aab6b67221 */ /* 0x000fe20000010000 */
[----:B----4-:R-:W-:Y:S01]  /*58a0*/  F2FP.F16.F32.PACK_AB R5, R187, R186 ;  /* 0x000000babb05723e */ /* 0x010fe200000000ff */
        /* <DEDUP_REMOVED lines=24> */
[C---:B-----5:R-:W-:Y:S06]  /*5a30*/  HMMA.16816.F32 R144, R4.reuse, R16, R144 ;  /* 0x000000100490723c */ /* 0x060fec0000001890 */
        /* <DEDUP_REMOVED lines=99> */
[----:B------:R-:W-:Y:S01]  /*6070*/  ULDC UR10, c[0x0][0x39c] ;  /* 0x0000e700000a7ab9 */ /* 0x000fe20000000800 */
[----:B------:R-:W-:-:S10]  /*6080*/  ULDC UR4, c[0x0][0x2ec] ;  /* 0x0000bb0000047ab9 */ /* 0x000fd40000000800 */
.L_x_5190:
[----:B------:R-:W-:Y:S04]  /*6090*/  DEPBAR.LE SB0, 0x0 ;  /* 0x000080000000791a */ /* 0x000fe80000000000 */
[----:B------:R-:W-:Y:S01]  /*60a0*/  BAR.SYNC.DEFER_BLOCKING 0x0 ;  /* 0x0000000000007b1d */ /* 0x000fe20000010000 */
[----:B------:R-:W-:Y:S02]  /*60b0*/  MOV R12, R247 ;  /* 0x000000f7000c7202 */ /* 0x000fe40000000f00 */
[----:B------:R-:W-:Y:S03]  /*60c0*/  MOV R6, R246 ;  /* 0x000000f600067202 */ /* 0x000fe60000000f00 */
[----:B------:R-:W-:Y:S05]  /*60d0*/  @!P6 BRA `(.L_x_5187) ;  /* 0x0000000000f4e947 */ /* 0x000fea0003800000 */
[----:B------:R-:W1:Y:S01]  /*60e0*/  LDC R3, c[0x0][0x380] ;  /* 0x0000e000ff037b82 */ /* 0x000e620000000800 */
[----:B------:R-:W-:Y:S04]  /*60f0*/  SHF.L.U32 R5, R248, 0x6, RZ ;  /* 0x00000006f8057819 */ /* 0x000fe800000006ff */
[----:B------:R-:W-:Y:S01]  /*6100*/  IABS R7, R5 ;  /* 0x0000000500077213 */ /* 0x000fe20000000000 */
[C---:B------:R-:W-:Y:S05]  /*6110*/  VIADD R12, R5.reuse, 0x40 ;  /* 0x00000040050c7836 */ /* 0x040fea0000000000 */
[----:B------:R-:W-:Y:S02]  /*6120*/  IABS R9, R12 ;  /* 0x0000000c00097213 */ /* 0x000fe40000000000 */
[-C--:B-1----:R-:W-:Y:S02]  /*6130*/  IABS R4, R3.reuse ;  /* 0x0000000300047213 */ /* 0x082fe40000000000 */
[-C--:B------:R-:W-:Y:S02]  /*6140*/  LOP3.LUT R5, R5, R3.reuse, RZ, 0x3c, !PT ;  /* 0x0000000305057212 */ /* 0x080fe400078e3cff */
[----:B------:R-:W1:Y:S01]  /*6150*/  I2F.RP R10, R4 ;  /* 0x00000004000a7306 */ /* 0x000e620000209400 */
[-C--:B------:R-:W-:Y:S02]  /*6160*/  LOP3.LUT R12, R12, R3.reuse, RZ, 0x3c, !PT ;  /* 0x000000030c0c7212 */ /* 0x080fe400078e3cff */
[----:B------:R-:W-:Y:S02]  /*6170*/  ISETP.GE.AND P0, PT, R5, RZ, PT ;  /* 0x000000ff0500720c */ /* 0x000fe40003f06270 */
        /* <DEDUP_REMOVED lines=37> */
[----:B------:R-:W-:Y:S05]  /*63d0*/  IMAD R10, R10, R3, -0x40 ;  /* 0xffffffc00a0a7424 */ /* 0x000fea00078e0203 */
[----:B------:R-:W-:Y:S01]  /*63e0*/  SHF.R.S32.HI R3, RZ, 0x1f, R10 ;  /* 0x0000001fff037819 */ /* 0x000fe2000001140a */
[----:B------:R3:W2:Y:S02]  /*63f0*/  LDG.E R9, desc[UR14][R6.64] ;  /* 0x0000000e06097981 */ /* 0x0006a4000c1e1900 */
[----:B---3--:R-:W3:Y:S02]  /*6400*/  LDC.64 R6, c[0x0][0x250] ;  /* 0x00009400ff067b82 */ /* 0x008ee40000000a00 */
[-C--:B---3--:R-:W-:Y:S02]  /*6410*/  IMAD R3, R3, R6.reuse, RZ ;  /* 0x0000000603037224 */ /* 0x088fe400078e02ff */
[C---:B------:R-:W-:Y:S04]  /*6420*/  IMAD.WIDE.U32 R12, R10.reuse, R6, RZ ;  /* 0x000000060a0c7225 */ /* 0x040fe800078e00ff */
[----:B------:R-:W-:Y:S04]  /*6430*/  IMAD R3, R10, R7, R3 ;  /* 0x000000070a037224 */ /* 0x000fe800078e0203 */
[----:B------:R-:W-:Y:S01]  /*6440*/  IMAD.IADD R13, R13, 0x1, R3 ;  /* 0x000000010d0d7824 */ /* 0x000fe200078e0203 */
[----:B--2---:R-:W-:Y:S04]  /*6450*/  IADD3 R8, -R9, R8, RZ ;  /* 0x0000000809087210 */ /* 0x004fe80007ffe1ff */
[----:B------:R-:W-:Y:S01]  /*6460*/  SHF.R.S32.HI R6, RZ, 0x1f, R8 ;  /* 0x0000001fff067819 */ /* 0x000fe20000011408 */
[-C--:B-1----:R-:W-:Y:S04]  /*6470*/  IMAD.WIDE.U32 R12, R8, R4.reuse, R12 ;  /* 0x00000004080c7225 */ /* 0x082fe800078e000c */
[----:B------:R-:W-:Y:S04]  /*6480*/  IMAD R6, R6, R4, RZ ;  /* 0x0000000406067224 */ /* 0x000fe800078e02ff */
[----:B------:R-:W-:Y:S05]  /*6490*/  IMAD R6, R8, R5, R6 ;  /* 0x0000000508067224 */ /* 0x000fea00078e0206 */
[----:B------:R-:W-:Y:S07]  /*64a0*/  IADD3 R6, R13, R6, RZ ;  /* 0x000000060d067210 */ /* 0x000fee0007ffe0ff */
.L_x_5187:
        /* <DEDUP_REMOVED lines=28> */
[----:B------:R-:W-:Y:S04]  /*6670*/  LDSM.16.M88.4 R32, [R234] ;  /* 0x00000000ea20783b */ /* 0x000fe80000000200 */
[----:B-1----:R-:W2:Y:S04]  /*6680*/  LDSM.16.M88.4 R8, [R233+0x8000] ;  /* 0x00800000e908783b */ /* 0x002ea80000000200 */
[----:B------:R-:W1:Y:S04]  /*6690*/  LDSM.16.M88.4 R16, [R233+0x8800] ;  /* 0x00880000e910783b */ /* 0x000e680000000200 */
[----:B------:R-:W3:Y:S04]  /*66a0*/  LDSM.16.M88.4 R24, [R233+0x9000] ;  /* 0x00900000e918783b */ /* 0x000ee80000000200 */
[----:B------:R-:W4:Y:S04]  /*66b0*/  LDSM.16.M88.4 R164, [R233+0x9800] ;  /* 0x00980000e9a4783b */ /* 0x000f280000000200 */
[----:B------:R-:W0:Y:S04]  /*66c0*/  LDGDEPBAR ;  /* 0x00000000000079af */ /* 0x000e280000000000 */
[----:B------:R-:W-:Y:S04]  /*66d0*/  LDSM.16.M88.4 R168, [R232] ;  /* 0x00000000e8a8783b */ /* 0x000fe80000000200 */
[----:B------:R-:W5:Y:S04]  /*66e0*/  LDSM.16.M88.4 R172, [R231] ;  /* 0x00000000e7ac783b */ /* 0x000f680000000200 */
[----:B------:R-:W5:Y:S04]  /*66f0*/  LDSM.16.M88.4 R176, [R223] ;  /* 0x00000000dfb0783b */ /* 0x000f680000000200 */
[----:B------:R-:W5:Y:S04]  /*6700*/  LDSM.16.M88.4 R180, [R222] ;  /* 0x00000000deb4783b */ /* 0x000f680000000200 */
[----:B------:R-:W5:Y:S01]  /*6710*/  LDSM.16.M88.4 R184, [R221] ;  /* 0x00000000ddb8783b */ /* 0x000f620000000200 */
[C---:B--2---:R-:W-:Y:S03]  /*6720*/  HMMA.16816.F32 R4, R32.reuse, R8, RZ ;  /* 0x000000082004723c */ /* 0x044fe600000018ff */
[----:B------:R-:W-:Y:S04]  /*6730*/  LDSM.16.M88.4 R188, [R230] ;  /* 0x00000000e6bc783b */ /* 0x000fe80000000200 */
[----:B------:R-:W2:Y:S01]  /*6740*/  LDSM.16.M88.4 R192, [R227+0x8000] ;  /* 0x00800000e3c0783b */ /* 0x000ea20000000200 */
[C---:B------:R-:W-:Y:S03]  /*6750*/  HMMA.16816.F32 R8, R32.reuse, R10, RZ ;  /* 0x0000000a2008723c */ /* 0x040fe600000018ff */
[----:B------:R-:W-:Y:S03]  /*6760*/  LDSM.16.M88.4 R196, [R227+0x9000] ;  /* 0x00900000e3c4783b */ /* 0x000fe60000000200 */
[C---:B-1----:R-:W-:Y:S01]  /*6770*/  HMMA.16816.F32 R12, R32.reuse, R16, RZ ;  /* 0x00000010200c723c */ /* 0x042fe200000018ff */
[----:B------:R-:W-:Y:S04]  /*6780*/  LDSM.16.M88.4 R200, [R227+0x9800] ;  /* 0x00980000e3c8783b */ /* 0x000fe80000000200 */
[----:B------:R-:W-:Y:S01]  /*6790*/  LDSM.16.M88.4 R204, [R220] ;  /* 0x00000000dccc783b */ /* 0x000fe20000000200 */
[C---:B------:R-:W-:Y:S06]  /*67a0*/  HMMA.16816.F32 R16, R32.reuse, R18, RZ ;  /* 0x000000122010723c */ /* 0x040fec00000018ff */
[C---:B---3--:R-:W-:Y:S06]  /*67b0*/  HMMA.16816.F32 R20, R32.reuse, R24, RZ ;  /* 0x000000182014723c */ /* 0x048fec00000018ff */
[C---:B------:R-:W-:Y:S06]  /*67c0*/  HMMA.16816.F32 R24, R32.reuse, R26, RZ ;  /* 0x0000001a2018723c */ /* 0x040fec00000018ff */
[C---:B----4-:R-:W-:Y:S06]  /*67d0*/  HMMA.16816.F32 R28, R32.reuse, R164, RZ ;  /* 0x000000a4201c723c */ /* 0x050fec00000018ff */
[----:B------:R-:W-:Y:S01]  /*67e0*/  HMMA.16816.F32 R32, R32, R166, RZ ;  /* 0x000000a62020723c */ /* 0x000fe200000018ff */
[----:B------:R-:W1:Y:S05]  /*67f0*/  LDSM.16.M88.4 R164, [R227+0x8800] ;  /* 0x00880000e3a4783b */ /* 0x000e6a0000000200 */
[C---:B-----5:R-:W-:Y:S06]  /*6800*/  HMMA.16816.F32 R4, R168.reuse, R172, R4 ;  /* 0x000000aca804723c */ /* 0x060fec0000001804 */
[C---:B------:R-:W-:Y:S01]  /*6810*/  HMMA.16816.F32 R8, R168.reuse, R174, R8 ;  /* 0x000000aea808723c */ /* 0x040fe20000001808 */
[----:B------:R-:W3:Y:S05]  /*6820*/  LDSM.16.M88.4 R172, [R229] ;  /* 0x00000000e5ac783b */ /* 0x000eea0000000200 */
        /* <DEDUP_REMOVED lines=23> */
[C---:B---3--:R-:W-:Y:S06]  /*69a0*/  HMMA.16816.F32 R4, R172.reuse, R204, R4 ;  /* 0x000000ccac04723c */ /* 0x048fec0000001804 */
[C---:B------:R-:W-:Y:S01]  /*69b0*/  HMMA.16816.F32 R8, R172.reuse, R206, R8 ;  /* 0x000000ceac08723c */ /* 0x040fe20000001808 */
[----:B------:R-:W3:Y:S05]  /*69c0*/  LDSM.16.M88.4 R204, [R219] ;  /* 0x00000000dbcc783b */ /* 0x000eea0000000200 */
[C---:B----4-:R-:W-:Y:S06]  /*69d0*/  HMMA.16816.F32 R12, R172.reuse, R168, R12 ;  /* 0x000000a8ac0c723c */ /* 0x050fec000000180c */
[C---:B------:R-:W-:Y:S01]  /*69e0*/  HMMA.16816.F32 R16, R172.reuse, R170, R16 ;  /* 0x000000aaac10723c */ /* 0x040fe20000001810 */
[----:B------:R-:W4:Y:S05]  /*69f0*/  LDSM.16.M88.4 R168, [R218] ;  /* 0x00000000daa8783b */ /* 0x000f2a0000000200 */
        /* <DEDUP_REMOVED lines=142> */
[C---:B---3--:R-:W-:Y:S06]  /*72e0*/  HMMA.16816.F32 R4, R188.reuse, R204, R4 ;  /* 0x000000ccbc04723c */ /* 0x048fec0000001804 */
        /* <DEDUP_REMOVED lines=75> */
[----:B--23--:R-:W-:Y:S05]  /*77a0*/  @!P0 BRA `(.L_x_5188) ;  /* 0x00000004007c8947 */ /* 0x00cfea0003800000 */
[----:B------:R-:W-:Y:S04]  /*77b0*/  ULEA UR8, -UR9, URZ, 0x6 ;  /* 0x0000003f09087291 */ /* 0x000fe8000f8e313f */
[----:B------:R-:W-:Y:S02]  /*77c0*/  USHF.R.S32.HI UR7, URZ, 0x1f, UR8 ;  /* 0x0000001f3f077899 */ /* 0x000fe40008011408 */
[----:B------:R-:W-:Y:S04]  /*77d0*/  MOV R8, UR8 ;  /* 0x0000000800087c02 */ /* 0x000fe80008000f00 */
[----:B------:R-:W-:Y:S01]  /*77e0*/  MOV R6, UR7 ;  /* 0x0000000700067c02 */ /* 0x000fe20008000f00 */
[----:B------:R-:W-:Y:S06]  /*77f0*/  @!P6 BRA `(.L_x_5189) ;  /* 0x0000000000f4e947 */ /* 0x000fec0003800000 */
[----:B------:R-:W2:Y:S01]  /*7800*/  LDC R3, c[0x0][0x380] ;  /* 0x0000e000ff037b82 */ /* 0x000ea20000000800 */
[----:B------:R-:W-:Y:S04]  /*7810*/  SHF.L.U32 R5, R248, 0x6, RZ ;  /* 0x00000006f8057819 */ /* 0x000fe800000006ff */
[----:B------:R-:W-:Y:S01]  /*7820*/  IABS R9, R5 ;  /* 0x0000000500097213 */ /* 0x000fe20000000000 */
[----:B------:R-:W-:Y:S05]  /*7830*/  VIADD R11, R5, 0xffffffc0 ;  /* 0xffffffc0050b7836 */ /* 0x000fea0000000000 */
[----:B------:R-:W-:Y:S02]  /*7840*/  IABS R7, R11 ;  /* 0x0000000b00077213 */ /* 0x000fe40000000000 */
[-C--:B--2---:R-:W-:Y:S02]  /*7850*/  IABS R4, R3.reuse ;  /* 0x0000000300047213 */ /* 0x084fe40000000000 */
[-C--:B------:R-:W-:Y:S02]  /*7860*/  LOP3.LUT R11, R11, R3.reuse, RZ, 0x3c, !PT ;  /* 0x000000030b0b7212 */ /* 0x080fe400078e3cff */
[----:B-1----:R-:W1:Y:S01]  /*7870*/  I2F.RP R14, R4 ;  /* 0x00000004000e7306 */ /* 0x002e620000209400 */
[----:B------:R-:W-:Y:S02]  /*7880*/  LOP3.LUT R5, R5, R3, RZ, 0x3c, !PT ;  /* 0x0000000305057212 */ /* 0x000fe400078e3cff */
[----:B------:R-:W-:Y:S02]  /*7890*/  ISETP.GE.AND P0, PT, R11, RZ, PT ;  /* 0x000000ff0b00720c */ /* 0x000fe40003f06270 */
[----:B------:R-:W-:Y:S05]  /*78a0*/  ISETP.GE.AND P2, PT, R5, RZ, PT ;  /* 0x000000ff0500720c */ /* 0x000fea0003f46270 */
[----:B-1----:R-:W1:Y:S02]  /*78b0*/  MUFU.RCP R14, R14 ;  /* 0x0000000e000e7308 */ /* 0x002e640000001000 */
[----:B-1----:R-:W-:Y:S08]  /*78c0*/  VIADD R14, R14, 0xffffffe ;  /* 0x0ffffffe0e0e7836 */ /* 0x002ff00000000000 */
[----:B----4-:R-:W1:Y:S02]  /*78d0*/  F2I.FTZ.U32.TRUNC.NTZ R15, R14 ;  /* 0x0000000e000f7305 */ /* 0x010e64000021f000 */
        /* <DEDUP_REMOVED lines=26> */
[CC--:B------:R-:W-:Y:S02]  /*7a80*/  LEA R6, P1, R10.reuse, R240.reuse, 0x2 ;  /* 0x000000f00a067211 */ /* 0x0c0fe400078210ff */
[C---:B------:R-:W-:Y:S02]  /*7a90*/  LEA R4, P0, R9.reuse, R240, 0x2 ;  /* 0x000000f009047211 */ /* 0x040fe400078010ff */
[-C--:B------:R-:W-:Y:S02]  /*7aa0*/  LEA.HI.X.SX32 R7, R10, R241.reuse, 0x2, P1 ;  /* 0x000000f10a077211 */ /* 0x080fe400008f16ff */
[C---:B------:R-:W-:Y:S01]  /*7ab0*/  LEA.HI.X.SX32 R5, R9.reuse, R241, 0x2, P0 ;  /* 0x000000f109057211 */ /* 0x040fe200000f16ff */
[----:B------:R-:W-:Y:S03]  /*7ac0*/  IMAD.IADD R9, R9, 0x1, -R10 ;  /* 0x0000000109097824 */ /* 0x000fe600078e0a0a */
[----:B------:R1:W2:Y:S01]  /*7ad0*/  LDG.E R7, desc[UR14][R6.64] ;  /* 0x0000000e06077981 */ /* 0x0002a2000c1e1900 */
[----:B------:R-:W-:Y:S03]  /*7ae0*/  IMAD R9, R9, R3, -0x40 ;  /* 0xffffffc009097424 */ /* 0x000fe600078e0203 */
[----:B------:R3:W2:Y:S02]  /*7af0*/  LDG.E R8, desc[UR14][R4.64] ;  /* 0x0000000e04087981 */ /* 0x0006a4000c1e1900 */
[----:B------:R-:W-:Y:S05]  /*7b00*/  SHF.R.S32.HI R3, RZ, 0x1f, R9 ;  /* 0x0000001fff037819 */ /* 0x000fea0000011409 */
[----:B------:R-:W-:Y:S01]  /*7b10*/  IMAD R3, R3, UR9, RZ ;  /* 0x0000000903037c24 */ /* 0x000fe2000f8e02ff */
[----:B-1----:R-:W1:Y:S08]  /*7b20*/  LDC R6, c[0x0][0x24c] ;  /* 0x00009300ff067b82 */ /* 0x002e700000000800 */
[----:B---3--:R-:W3:Y:S01]  /*7b30*/  LDC.64 R4, c[0x0][0x230] ;  /* 0x00008c00ff047b82 */ /* 0x008ee20000000a00 */
[C---:B-1----:R-:W-:Y:S01]  /*7b40*/  IMAD R3, R9.reuse, R6, R3 ;  /* 0x0000000609037224 */ /* 0x042fe200078e0203 */
[----:B--2---:R-:W-:Y:S01]  /*7b50*/  IADD3 R7, -R8, R7, RZ ;  /* 0x0000000708077210 */ /* 0x004fe20007ffe1ff */
[----:B------:R-:W-:Y:S03]  /*7b60*/  IMAD.WIDE.U32 R8, R9, UR9, RZ ;  /* 0x0000000909087c25 */ /* 0x000fe6000f8e00ff */
[----:B------:R-:W-:Y:S01]  /*7b70*/  SHF.R.S32.HI R6, RZ, 0x1f, R7 ;  /* 0x0000001fff067819 */ /* 0x000fe20000011407 */
[----:B------:R-:W-:Y:S04]  /*7b80*/  IMAD.IADD R9, R9, 0x1, R3 ;  /* 0x0000000109097824 */ /* 0x000fe800078e0203 */
[-C--:B---3--:R-:W-:Y:S02]  /*7b90*/  IMAD R6, R6, R4.reuse, RZ ;  /* 0x0000000406067224 */ /* 0x088fe400078e02ff */
[C---:B------:R-:W-:Y:S04]  /*7ba0*/  IMAD.WIDE.U32 R8, R7.reuse, R4, R8 ;  /* 0x0000000407087225 */ /* 0x040fe800078e0008 */
[----:B------:R-:W-:Y:S05]  /*7bb0*/  IMAD R6, R7, R5, R6 ;  /* 0x0000000507067224 */ /* 0x000fea00078e0206 */
[----:B------:R-:W-:Y:S07]  /*7bc0*/  IADD3 R6, R9, R6, RZ ;  /* 0x0000000609067210 */ /* 0x000fee0007ffe0ff */
.L_x_5189:
        /* <DEDUP_REMOVED lines=29> */
.L_x_5188:
[----:B-12---:R-:W-:Y:S01]  /*7da0*/  FMNMX.FTZ R5, R176, R2, !PT ;  /* 0x00000002b0057209 */ /* 0x006fe20007810000 */
[----:B----4-:R-:W-:Y:S01]  /*7db0*/  LDSM.16.MT88.4 R12, [R228+0x10000] ;  /* 0x01000000e40c783b */ /* 0x010fe20000004200 */
        /* <DEDUP_REMOVED lines=61> */
[----:B------:R-:W2:Y:S01]  /*8190*/  MUFU.EX2 R2, R2 ;  /* 0x0000000200027308 */ /* 0x000ea20000000800 */
[--C-:B------:R-:W-:Y:S01]  /*81a0*/  FFMA.FTZ R195, R174, UR4, -R181.reuse ;  /* 0x00000004aec37c23 */ /* 0x100fe200080108b5 */
[--C-:B------:R-:W-:Y:S01]  /*81b0*/  FFMA.FTZ R198, R173, UR4, -R176.reuse ;  /* 0x00000004adc67c23 */ /* 0x100fe200080108b0 */
[--C-:B------:R-:W-:Y:S01]  /*81c0*/  FFMA.FTZ R197, R172, UR4, -R176.reuse ;  /* 0x00000004acc57c23 */ /* 0x100fe200080108b0 */
[--C-:B------:R-:W-:Y:S01]  /*81d0*/  FFMA.FTZ R199, R170, UR4, -R181.reuse ;  /* 0x00000004aac77c23 */ /* 0x100fe200080108b5 */
        /* <DEDUP_REMOVED lines=41> */
[C---:B------:R-:W-:Y:S01]  /*8470*/  FMUL.FTZ R48, R2.reuse, R48 ;  /* 0x0000003002307220 */ /* 0x040fe20000410000 */
        /* <DEDUP_REMOVED lines=11> */
[----:B------:R-:W-:Y:S01]  /*8530*/  LDSM.16.MT88.4 R172, [R225+0x14800] ;  /* 0x01480000e1ac783b */ /* 0x000fe20000004200 */
[--C-:B------:R-:W-:Y:S01]  /*8540*/  FFMA.FTZ R200, R171, UR4, -R181.reuse ;  /* 0x00000004abc87c23 */ /* 0x100fe200080108b5 */
[--C-:B------:R-:W-:Y:S01]  /*8550*/  FFMA.FTZ R201, R169, UR4, -R176.reuse ;  /* 0x00000004a9c97c23 */ /* 0x100fe200080108b0 */
[--C-:B------:R-:W-:Y:S01]  /*8560*/  FFMA.FTZ R202, R168, UR4, -R176.reuse ;  /* 0x00000004a8ca7c23 */ /* 0x100fe200080108b0 */
[--C-:B------:R-:W-:Y:S01]  /*8570*/  FFMA.FTZ R183, R183, UR4, -R181.reuse ;  /* 0x00000004b7b77c23 */ /* 0x100fe200080108b5 */
[--C-:B------:R-:W-:Y:S03]  /*8580*/  FFMA.FTZ R182, R182, UR4, -R181.reuse ;  /* 0x00000004b6b67c23 */ /* 0x100fe600080108b5 */
[----:B------:R-:W4:Y:S01]  /*8590*/  MUFU.EX2 R167, R167 ;  /* 0x000000a700a77308 */ /* 0x000f220000000800 */
[----:B--2---:R-:W-:Y:S01]  /*85a0*/  F2FP.F16.F32.PACK_AB R162, R190, R191 ;  /* 0x000000bfbea2723e */ /* 0x004fe200000000ff */
[----:B------:R-:W-:Y:S01]  /*85b0*/  LDSM.16.MT88.4 R168, [R226+0x12800] ;  /* 0x01280000e2a8783b */ /* 0x000fe20000004200 */
[--C-:B------:R-:W-:Y:S01]  /*85c0*/  FFMA.FTZ R178, R178, UR4, -R181.reuse ;  /* 0x00000004b2b27c23 */ /* 0x100fe200080108b5 */
[--C-:B------:R-:W-:Y:S01]  /*85d0*/  FFMA.FTZ R180, R180, UR4, -R176.reuse ;  /* 0x00000004b4b47c23 */ /* 0x100fe200080108b0 */
[--C-:B------:R-:W-:Y:S01]  /*85e0*/  FFMA.FTZ R179, R179, UR4, -R176.reuse ;  /* 0x00000004b3b37c23 */ /* 0x100fe200080108b0 */
        /* <DEDUP_REMOVED lines=21> */
[C---:B------:R-:W-:Y:S05]  /*8740*/  HMMA.16816.F32 R8, R160.reuse, R14, R8 ;  /* 0x0000000ea008723c */ /* 0x040fea0000001808 */
[----:B------:R-:W2:Y:S01]  /*8750*/  MUFU.EX2 R195, R195 ;  /* 0x000000c300c37308 */ /* 0x000ea20000000800 */
[----:B------:R-:W-:Y:S01]  /*8760*/  ISETP.GT.AND P0, PT, R248, R236, PT ;  /* 0x000000ecf800720c */ /* 0x000fe20003f04270 */
[C---:B------:R-:W-:Y:S01]  /*8770*/  FMUL.FTZ R12, R2.reuse, R152 ;  /* 0x00000098020c7220 */ /* 0x040fe20000410000 */
[----:B------:R-:W-:Y:S03]  /*8780*/  FMUL.FTZ R13, R2, R153 ;  /* 0x00000099020d7220 */ /* 0x000fe60000410000 */
[C---:B------:R-:W-:Y:S01]  /*8790*/  FMUL.FTZ R14, R0.reuse, R154 ;  /* 0x0000009a000e7220 */ /* 0x040fe20000410000 */
        /* <DEDUP_REMOVED lines=28> */
[----:B------:R-:W4:Y:S01]  /*8960*/  MUFU.EX2 R200, R200 ;  /* 0x000000c800c87308 */ /* 0x000f220000000800 */
        /* <DEDUP_REMOVED lines=16> */
[----:B------:R-:W4:Y:S01]  /*8a70*/  MUFU.EX2 R202, R202 ;  /* 0x000000ca00ca7308 */ /* 0x000f220000000800 */
[----:B------:R-:W-:Y:S01]  /*8a80*/  FMUL.FTZ R95, R0, R95 ;  /* 0x0000005f005f7220 */ /* 0x000fe20000410000 */
[C---:B---3--:R-:W-:Y:S04]  /*8a90*/  HMMA.16816.F32 R36, R160.reuse, R148, R36 ;  /* 0x00000094a024723c */ /* 0x048fe80000001824 */
[C---:B------:R-:W-:Y:S02]  /*8aa0*/  FMUL.FTZ R96, R2.reuse, R96 ;  /* 0x0000006002607220 */ /* 0x040fe40000410000 */
[C---:B------:R-:W-:Y:S01]  /*8ab0*/  HMMA.16816.F32 R40, R160.reuse, R150, R40 ;  /* 0x00000096a028723c */ /* 0x040fe20000001828 */
[----:B------:R-:W-:Y:S04]  /*8ac0*/  LDSM.16.MT88.4 R148, [R225+0x10800] ;  /* 0x01080000e194783b */ /* 0x000fe80000004200 */
        /* <DEDUP_REMOVED lines=32> */
[C---:B---3--:R-:W-:Y:S05]  /*8cd0*/  HMMA.16816.F32 R76, R160.reuse, R132, R76 ;  /* 0x00000084a04c723c */ /* 0x048fea000000184c */
        /* <DEDUP_REMOVED lines=21> */
[--C-:B------:R-:W-:Y:S01]  /*8e30*/  FFMA.FTZ R206, R206, UR4, -R181.reuse ;  /* 0x00000004cece7c23 */ /* 0x100fe200080108b5 */
[C---:B------:R-:W-:Y:S01]  /*8e40*/  HMMA.16816.F32 R96, R160.reuse, R142, R96 ;  /* 0x0000008ea060723c */ /* 0x040fe20000001860 */
[----:B------:R-:W1:Y:S04]  /*8e50*/  LDSM.16.MT88.4 R140, [R225+0x16000] ;  /* 0x01600000e18c783b */ /* 0x000e680000004200 */
[--C-:B------:R-:W-:Y:S01]  /*8e60*/  FFMA.FTZ R205, R205, UR4, -R181.reuse ;  /* 0x00000004cdcd7c23 */ /* 0x100fe200080108b5 */
[C---:B---3--:R-:W-:Y:S01]  /*8e70*/  HMMA.16816.F32 R100, R160.reuse, R132, R100 ;  /* 0x00000084a064723c */ /* 0x048fe20000001864 */
[----:B------:R-:W3:Y:S04]  /*8e80*/  MUFU.EX2 R206, R206 ;  /* 0x000000ce00ce7308 */ /* 0x000ee80000000800 */
[--C-:B------:R-:W-:Y:S01]  /*8e90*/  FFMA.FTZ R204, R204, UR4, -R176.reuse ;  /* 0x00000004cccc7c23 */ /* 0x100fe200080108b0 */
[C---:B------:R-:W-:Y:S01]  /*8ea0*/  HMMA.16816.F32 R104, R160.reuse, R134, R104 ;  /* 0x00000086a068723c */ /* 0x040fe20000001868 */
[----:B------:R-:W5:Y:S04]  /*8eb0*/  LDSM.16.MT88.4 R132, [R224+0x16000] ;  /* 0x01600000e084783b */ /* 0x000f680000004200 */
[----:B------:R-:W-:Y:S01]  /*8ec0*/  MUFU.EX2 R205, R205 ;  /* 0x000000cd00cd7308 */ /* 0x000fe20000000800 */
[--C-:B------:R-:W-:Y:S01]  /*8ed0*/  FFMA.FTZ R207, R187, UR4, -R176.reuse ;  /* 0x00000004bbcf7c23 */ /* 0x100fe200080108b0 */
[C---:B--2---:R-:W-:Y:S08]  /*8ee0*/  HMMA.16816.F32 R108, R160.reuse, R136, R108 ;  /* 0x00000088a06c723c */ /* 0x044ff0000000186c */
[----:B------:R-:W-:Y:S01]  /*8ef0*/  MUFU.EX2 R187, R178 ;  /* 0x000000b200bb7308 */ /* 0x000fe20000000800 */
[C---:B------:R-:W-:Y:S03]  /*8f00*/  HMMA.16816.F32 R112, R160.reuse, R138, R112 ;  /* 0x0000008aa070723c */ /* 0x040fe60000001870 */
[----:B------:R-:W-:Y:S01]  /*8f10*/  F2FP.F16.F32.PACK_AB R136, R195, R196 ;  /* 0x000000c4c388723e */ /* 0x000fe200000000ff */
[--C-:B------:R-:W-:Y:S01]  /*8f20*/  FFMA.FTZ R203, R203, UR4, -R181.reuse ;  /* 0x00000004cbcb7c23 */ /* 0x100fe200080108b5 */
[----:B----4-:R-:W-:Y:S01]  /*8f30*/  F2FP.F16.F32.PACK_AB R137, R197, R198 ;  /* 0x000000c6c589723e */ /* 0x010fe200000000ff */
[--C-:B------:R-:W-:Y:S03]  /*8f40*/  FFMA.FTZ R245, R186, UR4, -R181.reuse ;  /* 0x00000004baf57c23 */ /* 0x100fe600080108b5 */
[----:B------:R-:W2:Y:S02]  /*8f50*/  MUFU.EX2 R204, R204 ;  /* 0x000000cc00cc7308 */ /* 0x000ea40000000800 */
[----:B------:R-:W-:Y:S01]  /*8f60*/  F2FP.F16.F32.PACK_AB R138, R200, R199 ;  /* 0x000000c7c88a723e */ /* 0x000fe200000000ff */
[----:B------:R-:W-:Y:S01]  /*8f70*/  FFMA.FTZ R181, R177, UR4, -R181 ;  /* 0x00000004b1b57c23 */ /* 0x000fe200080108b5 */
[----:B------:R-:W-:Y:S01]  /*8f80*/  F2FP.F16.F32.PACK_AB R139, R202, R201 ;  /* 0x000000c9ca8b723e */ /* 0x000fe200000000ff */
[--C-:B------:R-:W-:Y:S01]  /*8f90*/  FFMA.FTZ R251, R185, UR4, -R176.reuse ;  /* 0x00000004b9fb7c23 */ /* 0x100fe200080108b0 */
[--C-:B------:R-:W-:Y:S01]  /*8fa0*/  FFMA.FTZ R252, R184, UR4, -R176.reuse ;  /* 0x00000004b8fc7c23 */ /* 0x100fe200080108b0 */
[--C-:B------:R-:W-:Y:S01]  /*8fb0*/  FFMA.FTZ R166, R166, UR4, -R176.reuse ;  /* 0x00000004a6a67c23 */ /* 0x100fe200080108b0 */
[C---:B-1----:R-:W-:Y:S02]  /*8fc0*/  HMMA.16816.F32 R116, R160.reuse, R140, R116 ;  /* 0x0000008ca074723c */ /* 0x042fe40000001874 */
[----:B------:R-:W-:Y:S01]  /*8fd0*/  MUFU.EX2 R185, R183 ;  /* 0x000000b700b97308 */ /* 0x000fe20000000800 */
[----:B------:R-:W-:Y:S01]  /*8fe0*/  FFMA.FTZ R176, R165, UR4, -R176 ;  /* 0x00000004a5b07c23 */ /* 0x000fe200080108b0 */
[----:B------:R-:W-:Y:S01]  /*8ff0*/  FFMA.FTZ R194, R2, R250, R194 ;  /* 0x000000fa02c27223 */ /* 0x000fe200000100c2 */
[----:B------:R-:W-:Y:S01]  /*9000*/  MOV R2, R164 ;  /* 0x000000a400027202 */ /* 0x000fe20000000f00 */
[C---:B------:R-:W-:Y:S01]  /*9010*/  HMMA.16816.F32 R120, R160.reuse, R142, R120 ;  /* 0x0000008ea078723c */ /* 0x040fe20000001878 */
[----:B------:R-:W1:Y:S05]  /*9020*/  LDSM.16.MT88.4 R140, [R226+0x10800] ;  /* 0x01080000e28c783b */ /* 0x000e6a0000004200 */
[----:B------:R-:W-:Y:S01]  /*9030*/  MUFU.EX2 R184, R180 ;  /* 0x000000b400b87308 */ /* 0x000fe20000000800 */
[----:B------:R-:W-:Y:S01]  /*9040*/  FFMA.FTZ R193, R0, R249, R193 ;  /* 0x000000f900c17223 */ /* 0x000fe200000100c1 */
[C---:B-----5:R-:W-:Y:S08]  /*9050*/  HMMA.16816.F32 R124, R160.reuse, R132, R124 ;  /* 0x00000084a07c723c */ /* 0x060ff0000000187c */
[----:B------:R-:W-:Y:S01]  /*9060*/  MUFU.EX2 R186, R181 ;  /* 0x000000b500ba7308 */ /* 0x000fe20000000800 */
[----:B------:R-:W-:Y:S01]  /*9070*/  HMMA.16816.F32 R128, R160, R134, R128 ;  /* 0x00000086a080723c */ /* 0x000fe20000001880 */
[----:B------:R-:W4:Y:S02]  /*9080*/  LDSM.16.MT88.4 R132, [R225+0x12800] ;  /* 0x01280000e184783b */ /* 0x000f240000004200 */
[----:B------:R-:W-:Y:S03]  /*9090*/  FADD.FTZ R194, R192, R194 ;  /* 0x000000c2c0c27221 */ /* 0x000fe60000010000 */
[C---:B------:R-:W-:Y:S03]  /*90a0*/  HMMA.16816.F32 R4, R136.reuse, R144, R4 ;  /* 0x000000908804723c */ /* 0x040fe60000001804 */
[----:B------:R-:W-:Y:S01]  /*90b0*/  MUFU.EX2 R165, R176 ;  /* 0x000000b000a57308 */ /* 0x000fe20000000800 */
[----:B------:R-:W5:Y:S01]  /*90c0*/  LDSM.16.MT88.4 R160, [R224+0x12800] ;  /* 0x01280000e0a0783b */ /* 0x000f620000004200 */
[----:B------:R-:W-:Y:S01]  /*90d0*/  FADD.FTZ R193, R189, R193 ;  /* 0x000000c1bdc17221 */ /* 0x000fe20000010000 */
[C---:B------:R-:W-:Y:S07]  /*90e0*/  HMMA.16816.F32 R8, R136.reuse, R146, R8 ;  /* 0x000000928808723c */ /* 0x040fee0000001808 */
[----:B------:R-:W4:Y:S01]  /*90f0*/  MUFU.EX2 R207, R207 ;  /* 0x000000cf00cf7308 */ /* 0x000f220000000800 */
[----:B------:R-:W5:Y:S03]  /*9100*/  LDSM.16.MT88.4 R144, [R228+0x14800] ;  /* 0x01480000e490783b */ /* 0x000f660000004200 */
[----:B------:R-:W-:Y:S01]  /*9110*/  FADD.FTZ R194, R191, R194 ;  /* 0x000000c2bfc27221 */ /* 0x000fe20000010000 */
[----:B------:R-:W-:Y:S05]  /*9120*/  FADD.FTZ R193, R188, R193 ;  /* 0x000000c1bcc17221 */ /* 0x000fea0000010000 */
[----:B------:R-:W-:Y:S01]  /*9130*/  MUFU.EX2 R203, R203 ;  /* 0x000000cb00cb7308 */ /* 0x000fe20000000800 */
[----:B------:R-:W-:Y:S01]  /*9140*/  FADD.FTZ R190, R190, R194 ;  /* 0x000000c2bebe7221 */ /* 0x000fe20000010000 */
[----:B------:R-:W-:Y:S03]  /*9150*/  FADD.FTZ R193, R167, R193 ;  /* 0x000000c1a7c17221 */ /* 0x000fe60000010000 */
[----:B------:R-:W-:Y:S01]  /*9160*/  FADD.FTZ R190, R196, R190 ;  /* 0x000000bec4be7221 */ /* 0x000fe20000010000 */
[C---:B-1----:R-:W-:Y:S04]  /*9170*/  HMMA.16816.F32 R12, R136.reuse, R140, R12 ;  /* 0x0000008c880c723c */ /* 0x042fe8000000180c */
[----:B------:R-:W1:Y:S01]  /*9180*/  MUFU.EX2 R245, R245 ;  /* 0x000000f500f57308 */ /* 0x000e620000000800 */
[----:B------:R-:W-:Y:S01]  /*9190*/  FADD.FTZ R198, R198, R193 ;  /* 0x000000c1c6c67221 */ /* 0x000fe20000010000 */
[----:B------:R-:W-:Y:S01]  /*91a0*/  FADD.FTZ R190, R195, R190 ;  /* 0x000000bec3be7221 */ /* 0x000fe20000010000 */
[C---:B------:R-:W-:Y:S01]  /*91b0*/  HMMA.16816.F32 R16, R136.reuse, R142, R16 ;  /* 0x0000008e8810723c */ /* 0x040fe20000001810 */
[----:B------:R-:W1:Y:S06]  /*91c0*/  LDSM.16.MT88.4 R140, [R226+0x14800] ;  /* 0x01480000e28c783b */ /* 0x000e6c0000004200 */
[----:B------:R-:W-:Y:S01]  /*91d0*/  MUFU.EX2 R251, R251 ;  /* 0x000000fb00fb7308 */ /* 0x000fe20000000800 */
[----:B------:R-:W-:Y:S01]  /*91e0*/  FADD.FTZ R198, R197, R198 ;  /* 0x000000c6c5c67221 */ /* 0x000fe20000010000 */
[C---:B------:R-:W-:Y:S03]  /*91f0*/  HMMA.16816.F32 R20, R136.reuse, R148, R20 ;  /* 0x000000948814723c */ /* 0x040fe60000001814 */
[----:B------:R-:W-:Y:S03]  /*9200*/  FADD.FTZ R199, R199, R190 ;  /* 0x000000bec7c77221 */ /* 0x000fe60000010000 */
[C---:B------:R-:W-:Y:S01]  /*9210*/  HMMA.16816.F32 R24, R136.reuse, R150, R24 ;  /* 0x000000968818723c */ /* 0x040fe20000001818 */
[----:B------:R-:W1:Y:S01]  /*9220*/  LDSM.16.MT88.4 R148, [R224+0x14800] ;  /* 0x01480000e094783b */ /* 0x000e620000004200 */
[----:B------:R-:W1:Y:S03]  /*9230*/  MUFU.EX2 R252, R252 ;  /* 0x000000fc00fc7308 */ /* 0x000e660000000800 */
[----:B------:R-:W-:Y:S01]  /*9240*/  FADD.FTZ R198, R201, R198 ;  /* 0x000000c6c9c67221 */ /* 0x000fe20000010000 */
[C---:B------:R-:W-:Y:S06]  /*9250*/  HMMA.16816.F32 R28, R136.reuse, R152, R28 ;  /* 0x00000098881c723c */ /* 0x040fec000000181c */
[----:B------:R-:W1:Y:S01]  /*9260*/  MUFU.EX2 R166, R166 ;  /* 0x000000a600a67308 */ /* 0x000e620000000800 */
[----:B------:R-:W-:Y:S01]  /*9270*/  FADD.FTZ R199, R200, R199 ;  /* 0x000000c7c8c77221 */ /* 0x000fe20000010000 */
[C---:B------:R-:W-:Y:S01]  /*9280*/  HMMA.16816.F32 R32, R136.reuse, R154, R32 ;  /* 0x0000009a8820723c */ /* 0x040fe20000001820 */
[----:B------:R-:W1:Y:S02]  /*9290*/  LDSM.16.MT88.4 R152, [R228+0x16800] ;  /* 0x01680000e498783b */ /* 0x000e640000004200 */
[----:B------:R-:W-:Y:S03]  /*92a0*/  FADD.FTZ R202, R202, R198 ;  /* 0x000000c6caca7221 */ /* 0x000fe60000010000 */
[C---:B------:R-:W-:Y:S05]  /*92b0*/  HMMA.16816.F32 R36, R136.reuse, R156, R36 ;  /* 0x0000009c8824723c */ /* 0x040fea0000001824 */
[----:B---3--:R-:W-:Y:S01]  /*92c0*/  FADD.FTZ R199, R206, R199 ;  /* 0x000000c7cec77221 */ /* 0x008fe20000010000 */
[C---:B------:R-:W-:Y:S01]  /*92d0*/  HMMA.16816.F32 R40, R136.reuse, R158, R40 ;  /* 0x0000009e8828723c */ /* 0x040fe20000001828 */
[----:B------:R-:W-:Y:S04]  /*92e0*/  LDSM.16.MT88.4 R156, [R224+0x11000] ;  /* 0x01100000e09c783b */ /* 0x000fe80000004200 */
[----:B--2---:R-:W-:Y:S01]  /*92f0*/  FADD.FTZ R202, R204, R202 ;  /* 0x000000caccca7221 */ /* 0x004fe20000010000 */
[C---:B------:R-:W-:Y:S05]  /*9300*/  HMMA.16816.F32 R44, R136.reuse, R168, R44 ;  /* 0x000000a8882c723c */ /* 0x040fea000000182c */
[----:B----4-:R-:W-:Y:S01]  /*9310*/  FADD.FTZ R202, R207, R202 ;  /* 0x000000cacfca7221 */ /* 0x010fe20000010000 */
[C---:B------:R-:W-:Y:S01]  /*9320*/  HMMA.16816.F32 R48, R136.reuse, R170, R48 ;  /* 0x000000aa8830723c */ /* 0x040fe20000001830 */
[----:B------:R-:W-:Y:S05]  /*9330*/  LDSM.16.MT88.4 R168, [R226+0x13000] ;  /* 0x01300000e2a8783b */ /* 0x000fea0000004200 */
[C---:B------:R-:W-:Y:S06]  /*9340*/  HMMA.16816.F32 R52, R136.reuse, R132, R52 ;  /* 0x000000848834723c */ /* 0x040fec0000001834 */
[C---:B------:R-:W-:Y:S01]  /*9350*/  HMMA.16816.F32 R56, R136.reuse, R134, R56 ;  /* 0x000000868838723c */ /* 0x040fe20000001838 */
[----:B------:R-:W2:Y:S05]  /*9360*/  LDSM.16.MT88.4 R132, [R226+0x16800] ;  /* 0x01680000e284783b */ /* 0x000eaa0000004200 */
[C---:B-----5:R-:W-:Y:S06]  /*9370*/  HMMA.16816.F32 R60, R136.reuse, R160, R60 ;  /* 0x000000a0883c723c */ /* 0x060fec000000183c */
        /* <DEDUP_REMOVED lines=17> */
[C---:B--2---:R-:W-:Y:S06]  /*9490*/  HMMA.16816.F32 R108, R136.reuse, R132, R108 ;  /* 0x00000084886c723c */ /* 0x044fec000000186c */
[C---:B------:R-:W-:Y:S05]  /*94a0*/  HMMA.16816.F32 R112, R136.reuse, R134, R112 ;  /* 0x000000868870723c */ /* 0x040fea0000001870 */
[----:B------:R-:W-:Y:S01]  /*94b0*/  F2FP.F16.F32.PACK_AB R132, R205, R206 ;  /* 0x000000cecd84723e */ /* 0x000fe200000000ff */
[C---:B-1----:R-:W-:Y:S05]  /*94c0*/  HMMA.16816.F32 R116, R136.reuse, R140, R116 ;  /* 0x0000008c8874723c */ /* 0x042fea0000001874 */
[----:B------:R-:W-:Y:S01]  /*94d0*/  F2FP.F16.F32.PACK_AB R133, R207, R204 ;  /* 0x000000cccf85723e */ /* 0x000fe200000000ff */
[C---:B------:R-:W-:Y:S01]  /*94e0*/  HMMA.16816.F32 R120, R136.reuse, R142, R120 ;  /* 0x0000008e8878723c */ /* 0x040fe20000001878 */
[----:B------:R-:W1:Y:S04]  /*94f0*/  LDSM.16.MT88.4 R140, [R225+0x11000] ;  /* 0x01100000e18c783b */ /* 0x000e680000004200 */
[----:B------:R-:W-:Y:S01]  /*9500*/  F2FP.F16.F32.PACK_AB R134, R245, R203 ;  /* 0x000000cbf586723e */ /* 0x000fe200000000ff */
[C---:B------:R-:W-:Y:S05]  /*9510*/  HMMA.16816.F32 R124, R136.reuse, R144, R124 ;  /* 0x00000090887c723c */ /* 0x040fea000000187c */
[C---:B------:R-:W-:Y:S01]  /*9520*/  F2FP.F16.F32.PACK_AB R135, R252.reuse, R251 ;  /* 0x000000fbfc87723e */ /* 0x040fe200000000ff */
        /* <DEDUP_REMOVED lines=21> */
[----:B------:R2:W-:Y:S05]  /*9680*/  MUFU.EX2 R161, R182 ;  /* 0x000000b600a17308 */ /* 0x0005ea0000000800 */
[C---:B------:R-:W-:Y:S05]  /*9690*/  HMMA.16816.F32 R40, R132.reuse, R162, R40 ;  /* 0x000000a28428723c */ /* 0x040fea0000001828 */
[----:B------:R3:W1:Y:S01]  /*96a0*/  MUFU.EX2 R160, R179 ;  /* 0x000000b300a07308 */ /* 0x0006620000000800 */
[C---:B------:R-:W-:Y:S06]  /*96b0*/  HMMA.16816.F32 R44, R132.reuse, R168, R44 ;  /* 0x000000a8842c723c */ /* 0x040fec000000182c */
[C---:B------:R-:W-:Y:S01]  /*96c0*/  HMMA.16816.F32 R48, R132.reuse, R170, R48 ;  /* 0x000000aa8430723c */ /* 0x040fe20000001830 */
[----:B--2---:R-:W-:Y:S05]  /*96d0*/  LDSM.16.MT88.4 R180, [R226+0x13800] ;  /* 0x01380000e2b4783b */ /* 0x004fea0000004200 */
[C---:B------:R-:W-:Y:S03]  /*96e0*/  HMMA.16816.F32 R52, R132.reuse, R172, R52 ;  /* 0x000000ac8434723c */ /* 0x040fe60000001834 */
[----:B---3--:R-:W-:Y:S02]  /*96f0*/  LDSM.16.MT88.4 R176, [R228+0x13800] ;  /* 0x01380000e4b0783b */ /* 0x008fe40000004200 */
[----:B------:R-:W-:Y:S01]  /*9700*/  F2FP.F16.F32.PACK_AB R171, R165, R166 ;  /* 0x000000a6a5ab723e */ /* 0x000fe200000000ff */
[C---:B------:R-:W-:Y:S05]  /*9710*/  HMMA.16816.F32 R56, R132.reuse, R174, R56 ;  /* 0x000000ae8438723c */ /* 0x040fea0000001838 */
[----:B------:R-:W-:Y:S01]  /*9720*/  LDSM.16.MT88.4 R172, [R224+0x11800] ;  /* 0x01180000e0ac783b */ /* 0x000fe20000004200 */
[C---:B------:R-:W-:Y:S06]  /*9730*/  HMMA.16816.F32 R60, R132.reuse, R136, R60 ;  /* 0x00000088843c723c */ /* 0x040fec000000183c */
[C---:B------:R-:W-:Y:S01]  /*9740*/  HMMA.16816.F32 R64, R132.reuse, R138, R64 ;  /* 0x0000008a8440723c */ /* 0x040fe20000001840 */
[----:B------:R-:W2:Y:S05]  /*9750*/  LDSM.16.MT88.4 R136, [R226+0x17000] ;  /* 0x01700000e288783b */ /* 0x000eaa0000004200 */
[C---:B------:R-:W-:Y:S06]  /*9760*/  HMMA.16816.F32 R68, R132.reuse, R144, R68 ;  /* 0x000000908444723c */ /* 0x040fec0000001844 */
[C---:B------:R-:W-:Y:S01]  /*9770*/  HMMA.16816.F32 R72, R132.reuse, R146, R72 ;  /* 0x000000928448723c */ /* 0x040fe20000001848 */
[----:B------:R-:W3:Y:S05]  /*9780*/  LDSM.16.MT88.4 R144, [R225+0x17000] ;  /* 0x01700000e190783b */ /* 0x000eea0000004200 */
[C---:B-----5:R-:W-:Y:S06]  /*9790*/  HMMA.16816.F32 R76, R132.reuse, R148, R76 ;  /* 0x00000094844c723c */ /* 0x060fec000000184c */
        /* <DEDUP_REMOVED lines=21> */
[----:B------:R-:W-:Y:S02]  /*98f0*/  MOV R135, R187 ;  /* 0x000000bb00877202 */ /* 0x000fe40000000f00 */
[----:B------:R-:W-:Y:S01]  /*9900*/  MOV R141, R161 ;  /* 0x000000a1008d7202 */ /* 0x000fe20000000f00 */
[----:B------:R-:W1:Y:S01]  /*9910*/  LDSM.16.MT88.4 R184, [R225+0x13800] ;  /* 0x01380000e1b8783b */ /* 0x000e620000004200 */
[----:B------:R-:W-:Y:S02]  /*9920*/  F2FP.F16.F32.PACK_AB R169, R140, R132 ;  /* 0x000000848ca9723e */ /* 0x000fe400000000ff */
[----:B------:R-:W-:Y:S02]  /*9930*/  F2FP.F16.F32.PACK_AB R168, R141, R133 ;  /* 0x000000858da8723e */ /* 0x000fe400000000ff */
[----:B------:R-:W-:Y:S07]  /*9940*/  F2FP.F16.F32.PACK_AB R170, R134, R135 ;  /* 0x0000008786aa723e */ /* 0x000fee00000000ff */
        /* <DEDUP_REMOVED lines=9> */
[----:B------:R-:W-:Y:S04]  /*99e0*/  MOV R22, R140 ;  /* 0x0000008c00167202 */ /* 0x000fe80000000f00 */
[----:B------:R-:W-:Y:S02]  /*99f0*/  MOV R23, R141 ;  /* 0x0000008d00177202 */ /* 0x000fe40000000f00 */
[C---:B------:R-:W-:Y:S06]  /*9a00*/  HMMA.16816.F32 R140, R168.reuse, R138, R24 ;  /* 0x0000008aa88c723c */ /* 0x040fec0000001818 */
[C---:B------:R-:W-:Y:S01]  /*9a10*/  HMMA.16816.F32 R136, R168.reuse, R172, R28 ;  /* 0x000000aca888723c */ /* 0x040fe2000000181c */
[----:B------:R-:W-:Y:S04]  /*9a20*/  LDSM.16.MT88.4 R28, [R226+0x17800] ;  /* 0x01780000e21c783b */ /* 0x000fe80000004200 */
[----:B------:R-:W-:Y:S02]  /*9a30*/  MOV R26, R132 ;  /* 0x00000084001a7202 */ /* 0x000fe40000000f00 */
[----:B------:R-:W-:Y:S04]  /*9a40*/  MOV R27, R133 ;  /* 0x00000085001b7202 */ /* 0x000fe80000000f00 */
[----:B------:R-:W-:Y:S02]  /*9a50*/  MOV R173, R134 ;  /* 0x0000008600ad7202 */ /* 0x000fe40000000f00 */
[----:B------:R-:W-:Y:S02]  /*9a60*/  MOV R172, R135 ;  /* 0x0000008700ac7202 */ /* 0x000fe40000000f00 */
[C---:B------:R-:W-:Y:S03]  /*9a70*/  HMMA.16816.F32 R132, R168.reuse, R174, R32 ;  /* 0x000000aea884723c */ /* 0x040fe60000001820 */
[----:B------:R-:W-:Y:S02]  /*9a80*/  MOV R24, R22 ;  /* 0x0000001600187202 */ /* 0x000fe40000000f00 */
[----:B------:R-:W-:Y:S01]  /*9a90*/  MOV R25, R23 ;  /* 0x0000001700197202 */ /* 0x000fe20000000f00 */
[C---:B------:R-:W-:Y:S01]  /*9aa0*/  HMMA.16816.F32 R36, R168.reuse, R176, R36 ;  /* 0x000000b0a824723c */ /* 0x040fe20000001824 */
[----:B------:R-:W2:Y:S04]  /*9ab0*/  LDSM.16.MT88.4 R20, [R224+0x15800] ;  /* 0x01580000e014783b */ /* 0x000ea80000004200 */
        /* <DEDUP_REMOVED lines=21> */
[----:B------:R-:W-:Y:S01]  /*9c10*/  IADD3 R0, R248, -0x1, RZ ;  /* 0xfffffffff8007810 */ /* 0x000fe20007ffe0ff */
[C---:B-----5:R-:W-:Y:S05]  /*9c20*/  HMMA.16816.F32 R76, R168.reuse, R12, R76 ;  /* 0x0000000ca84c723c */ /* 0x060fea000000184c */
[----:B------:R-:W-:Y:S01]  /*9c30*/  FADD.FTZ R251, R166, R251 ;  /* 0x000000fba6fb7221 */ /* 0x000fe20000010000 */
[C---:B------:R-:W-:Y:S05]  /*9c40*/  HMMA.16816.F32 R80, R168.reuse, R14, R80 ;  /* 0x0000000ea850723c */ /* 0x040fea0000001850 */
[----:B------:R-:W-:Y:S01]  /*9c50*/  MOV R248, R0 ;  /* 0x0000000000f87202 */ /* 0x000fe20000000f00 */
[C---:B--2---:R-:W-:Y:S05]  /*9c60*/  HMMA.16816.F32 R84, R168.reuse, R16, R84 ;  /* 0x00000010a854723c */ /* 0x044fea0000001854 */
[----:B------:R-:W-:Y:S01]  /*9c70*/  FADD.FTZ R250, R173, R250 ;  /* 0x000000faadfa7221 */ /* 0x000fe20000010000 */
[C---:B------:R-:W-:Y:S05]  /*9c80*/  HMMA.16816.F32 R88, R168.reuse, R18, R88 ;  /* 0x00000012a858723c */ /* 0x040fea0000001858 */
[----:B------:R-:W-:Y:S01]  /*9c90*/  FADD.FTZ R249, R165, R251 ;  /* 0x000000fba5f97221 */ /* 0x000fe20000010000 */
[C---:B------:R-:W-:Y:S05]  /*9ca0*/  HMMA.16816.F32 R92, R168.reuse, R20, R92 ;  /* 0x00000014a85c723c */ /* 0x040fea000000185c */
[----:B------:R-:W-:Y:S01]  /*9cb0*/  MOV R0, R3 ;  /* 0x0000000300007202 */ /* 0x000fe20000000f00 */
        /* <DEDUP_REMOVED lines=12> */
.L_x_5186:
[----:B------:R-:W1:Y:S01]  /*9d80*/  SHFL.BFLY PT, R0, R250, 0x2, 0x1f ;  /* 0x0c401f00fa007f89 */ /* 0x000e6200000e0000 */
[----:B------:R-:W-:Y:S01]  /*9d90*/  MOV R11, 0x3f800000 ;  /* 0x3f800000000b7802 */ /* 0x000fe20000000f00 */
[----:B------:R-:W2:Y:S01]  /*9da0*/  S2UR UR6, SR_CgaCtaId ;  /* 0x00000000000679c3 */ /* 0x000ea20000008800 */
[----:B------:R-:W-:Y:S01]  /*9db0*/  MOV R9, 0x3f800000 ;  /* 0x3f80000000097802 */ /* 0x000fe20000000f00 */
[----:B------:R-:W3:Y:S01]  /*9dc0*/  SHFL.BFLY PT, R2, R249, 0x2, 0x1f ;  /* 0x0c401f00f9027f89 */ /* 0x000ee200000e0000 */
[----:B------:R-:W-:Y:S01]  /*9dd0*/  UMOV UR4, 0x400 ;  /* 0x0000040000047882 */ /* 0x000fe20000000000 */
[----:B------:R-:W-:Y:S01]  /*9de0*/  BSSY B0, `(.L_x_5191) ;  /* 0x000012e000007945 */ /* 0x000fe20003800000 */
[----:B------:R-:W4:Y:S03]  /*9df0*/  S2R R6, SR_TID.X ;  /* 0x0000000000067919 */ /* 0x000f260000002100 */
[----:B------:R-:W5:Y:S01]  /*9e00*/  LDC.64 R16, c[0x0][0x2c0] ;  /* 0x0000b000ff107b82 */ /* 0x000f620000000a00 */
[----:B------:R-:W5:Y:S07]  /*9e10*/  S2R R18, SR_CTAID.Y ;  /* 0x0000000000127919 */ /* 0x000f6e0000002600 */
[----:B------:R-:W5:Y:S01]  /*9e20*/  LDC R19, c[0x0][0x270] ;  /* 0x00009c00ff137b82 */ /* 0x000f620000000800 */
[----:B-1----:R-:W-:-:S02]  /*9e30*/  FADD.FTZ R250, R0, R250 ;  /* 0x000000fa00fa7221 */ /* 0x002fc40000010000 */
[----:B------:R-:W1:Y:S01]  /*9e40*/  S2R R0, SR_TID.X ;  /* 0x0000000000007919 */ /* 0x000e620000002100 */
[----:B--2---:R-:W-:Y:S01]  /*9e50*/  ULEA UR6, UR6, UR4, 0x18 ;  /* 0x0000000406067291 */ /* 0x004fe2000f8ec03f */
[----:B---3--:R-:W-:-:S03]  /*9e60*/  FADD.FTZ R249, R2, R249 ;  /* 0x000000f902f97221 */ /* 0x008fc60000010000 */
[----:B------:R-:W-:Y:S01]  /*9e70*/  S2UR UR4, SR_CTAID.Z ;  /* 0x00000000000479c3 */ /* 0x000fe20000002700 */
[----:B------:R-:W2:Y:S04]  /*9e80*/  SHFL.BFLY PT, R5, R250, 0x1, 0x1f ;  /* 0x0c201f00fa057f89 */ /* 0x000ea800000e0000 */
[----:B------:R-:W3:Y:S03]  /*9e90*/  SHFL.BFLY PT, R4, R249, 0x1, 0x1f ;  /* 0x0c201f00f9047f89 */ /* 0x000ee600000e0000 */
[----:B------:R-:W1:Y:S01]  /*9ea0*/  S2UR UR5, SR_CTAID.X ;  /* 0x00000000000579c3 */ /* 0x000e620000002500 */
[----:B----4-:R-:W-:-:S04]  /*9eb0*/  SHF.R.S32.HI R10, RZ, 0x1f, R6 ;  /* 0x0000001fff0a7819 */ /* 0x010fc80000011406 */
[----:B------:R-:W-:Y:S01]  /*9ec0*/  LEA.HI R14, R10, R6, RZ, 0x2 ;  /* 0x000000060a0e7211 */ /* 0x000fe200078f10ff */
[----:B-----5:R-:W-:Y:S01]  /*9ed0*/  IMAD R16, R18, R16, R238 ;  /* 0x0000001012107224 */ /* 0x020fe200078e02ee */
[----:B------:R-:W-:Y:S02]  /*9ee0*/  LEA.HI R10, R10, R6, RZ, 0x5 ;  /* 0x000000060a0a7211 */ /* 0x000fe400078f28ff */
[--C-:B------:R-:W-:Y:S02]  /*9ef0*/  SHF.R.S32.HI R12, RZ, 0x2, R14.reuse ;  /* 0x00000002ff0c7819 */ /* 0x100fe4000001140e */
[----:B------:R-:W-:Y:S02]  /*9f00*/  SHF.R.S32.HI R7, RZ, 0x1f, R14 ;  /* 0x0000001fff077819 */ /* 0x000fe4000001140e */
[----:B------:R-:W-:Y:S01]  /*9f10*/  LOP3.LUT R8, R10, 0xffffffe0, RZ, 0xc0, !PT ;  /* 0xffffffe00a087812 */ /* 0x000fe200078ec0ff */
[----:B--2---:R-:W-:Y:S01]  /*9f20*/  FADD.FTZ R5, R250, R5 ;  /* 0x00000005fa057221 */ /* 0x004fe20000010000 */
[----:B------:R-:W-:-:S02]  /*9f30*/  LEA.HI R7, R7, R12, RZ, 0x3 ;  /* 0x0000000c07077211 */ /* 0x000fc400078f18ff */
[----:B------:R-:W-:Y:S01]  /*9f40*/  SHF.R.S32.HI R10, RZ, 0x5, R10 ;  /* 0x00000005ff0a7819 */ /* 0x000fe2000001140a */
[----:B---3--:R-:W-:Y:S01]  /*9f50*/  FADD.FTZ R4, R249, R4 ;  /* 0x00000004f9047221 */ /* 0x008fe20000010000 */
[----:B------:R-:W-:Y:S01]  /*9f60*/  BAR.SYNC.DEFER_BLOCKING 0x0 ;  /* 0x0000000000007b1d */ /* 0x000fe20000010000 */
[----:B------:R-:W-:Y:S01]  /*9f70*/  FSETP.NE.FTZ.AND P4, PT, R5, RZ, PT ;  /* 0x000000ff0500720b */ /* 0x000fe20003f95000 */
[----:B-1----:R-:W-:Y:S01]  /*9f80*/  USHF.L.U32 UR5, UR5, 0x6, URZ ;  /* 0x0000000605057899 */ /* 0x002fe2000800063f */
[----:B------:R-:W-:Y:S02]  /*9f90*/  LOP3.LUT R7, R7, 0xfffffff8, RZ, 0xc0, !PT ;  /* 0xfffffff807077812 */ /* 0x000fe400078ec0ff */
[----:B------:R-:W-:Y:S02]  /*9fa0*/  FSETP.NE.FTZ.AND P3, PT, R4, RZ, PT ;  /* 0x000000ff0400720b */ /* 0x000fe40003f75000 */
[----:B------:R-:W-:Y:S02]  /*9fb0*/  SHF.R.S32.HI R2, RZ, 0x1f, R0 ;  /* 0x0000001fff027819 */ /* 0x000fe40000011400 */
[----:B------:R-:W-:-:S02]  /*9fc0*/  IADD3 R7, R12, -R7, RZ ;  /* 0x800000070c077210 */ /* 0x000fc40007ffe0ff */
[----:B------:R-:W-:Y:S02]  /*9fd0*/  SHF.R.S32.HI R12, RZ, 0x1f, R10 ;  /* 0x0000001fff0c7819 */ /* 0x000fe4000001140a */
[----:B------:R-:W-:Y:S01]  /*9fe0*/  LEA.HI R2, R2, R0, RZ, 0x4 ;  /* 0x0000000002027211 */ /* 0x000fe200078f20ff */
[----:B------:R-:W1:Y:S01]  /*9ff0*/  @P4 MUFU.RCP R11, R5 ;  /* 0x00000005000b4308 */ /* 0x000e620000001000 */
[----:B------:R-:W-:Y:S02]  /*a000*/  LOP3.LUT R14, R14, 0x1ffffffc, RZ, 0xc0, !PT ;  /* 0x1ffffffc0e0e7812 */ /* 0x000fe400078ec0ff */
[----:B------:R-:W-:Y:S02]  /*a010*/  IADD3 R8, -R8, R6, RZ ;  /* 0x0000000608087210 */ /* 0x000fe40007ffe1ff */
[----:B------:R-:W-:Y:S02]  /*a020*/  LEA.HI R12, R12, R10, RZ, 0x2 ;  /* 0x0000000a0c0c7211 */ /* 0x000fe400078f10ff */
[----:B------:R-:W-:Y:S01]  /*a030*/  LOP3.LUT R13, R2, 0xfffffff0, RZ, 0xc0, !PT ;  /* 0xfffffff0020d7812 */ /* 0x000fe200078ec0ff */
[----:B------:R-:W2:Y:S01]  /*a040*/  @P3 MUFU.RCP R9, R4 ;  /* 0x0000000400093308 */ /* 0x000ea20000001000 */
[----:B------:R-:W-:-:S02]  /*a050*/  IADD3 R6, -R14, R6, RZ ;  /* 0x000000060e067210 */ /* 0x000fc40007ffe1ff */
[----:B------:R-:W-:Y:S02]  /*a060*/  LOP3.LUT R12, R12, 0xffffffc, RZ, 0xc0, !PT ;  /* 0x0ffffffc0c0c7812 */ /* 0x000fe400078ec0ff */
[----:B------:R-:W-:Y:S02]  /*a070*/  LOP3.LUT P5, RZ, R8, 0x3, RZ, 0xc0, !PT ;  /* 0x0000000308ff7812 */ /* 0x000fe400078ac0ff */
[----:B------:R-:W-:Y:S01]  /*a080*/  IADD3 R0, -R13, R0, RZ ;  /* 0x000000000d007210 */ /* 0x000fe20007ffe1ff */
        /* <DEDUP_REMOVED lines=66> */
[C---:B--2---:R-:W-:Y:S01]  /*a4b0*/  FMUL.FTZ R163, R9.reuse, R163 ;  /* 0x000000a309a37220 */ /* 0x044fe20000410000 */
[----:B------:R-:W-:Y:S01]  /*a4c0*/  SHF.R.S32.HI R2, RZ, 0x4, R2 ;  /* 0x00000004ff027819 */ /* 0x000fe20000011402 */
[----:B------:R-:W-:Y:S01]  /*a4d0*/  FMUL.FTZ R162, R9, R162 ;  /* 0x000000a209a27220 */ /* 0x000fe20000410000 */
[----:B------:R-:W-:Y:S01]  /*a4e0*/  LEA.HI R11, R11, R8, RZ, 0x2 ;  /* 0x000000080b0b7211 */ /* 0x000fe200078f10ff */
[C---:B------:R-:W-:Y:S01]  /*a4f0*/  FMUL.FTZ R159, R9.reuse, R159 ;  /* 0x0000009f099f7220 */ /* 0x040fe20000410000 */
[----:B------:R-:W-:Y:S01]  /*a500*/  LEA R6, R10, R6, 0x9 ;  /* 0x000000060a067211 */ /* 0x000fe200078e48ff */
        /* <DEDUP_REMOVED lines=63> */
[----:B------:R-:W1:Y:S01]  /*a900*/  @P3 MUFU.LG2 R4, R4 ;  /* 0x0000000400043308 */ /* 0x000e620000000c00 */
[----:B------:R-:W-:Y:S01]  /*a910*/  LOP3.LUT R8, R7, 0x1, RZ, 0xc0, !PT ;  /* 0x0000000107087812 */ /* 0x000fe200078ec0ff */
[----:B---3--:R-:W-:Y:S01]  /*a920*/  @P4 FMUL.FTZ R5, R5, 0.69314718246459960938 ;  /* 0x3f31721805054820 */ /* 0x008fe20000410000 */
[----:B------:R-:W-:-:S02]  /*a930*/  SHF.L.U32 R10, R7, 0x6, RZ ;  /* 0x00000006070a7819 */ /* 0x000fc400000006ff */
[----:B------:R-:W-:Y:S02]  /*a940*/  SHF.L.U32 R7, R2, 0x6, RZ ;  /* 0x0000000602077819 */ /* 0x000fe400000006ff */
[----:B------:R-:W-:Y:S02]  /*a950*/  LEA.HI R9, R0, R0, RZ, 0x1 ;  /* 0x0000000000097211 */ /* 0x000fe400078f08ff */
[----:B------:R-:W-:Y:S02]  /*a960*/  ISETP.NE.U32.AND P0, PT, R8, 0x1, PT ;  /* 0x000000010800780c */ /* 0x000fe40003f05070 */
[----:B------:R-:W-:Y:S02]  /*a970*/  LOP3.LUT R10, R10, 0x1c0, RZ, 0xc0, !PT ;  /* 0x000001c00a0a7812 */ /* 0x000fe400078ec0ff */
[----:B------:R-:W-:Y:S02]  /*a980*/  LOP3.LUT R7, R7, 0x1c0, RZ, 0xc0, !PT ;  /* 0x000001c007077812 */ /* 0x000fe400078ec0ff */
[----:B------:R-:W-:-:S02]  /*a990*/  SHF.L.U32 R8, R9, 0x2, RZ ;  /* 0x0000000209087819 */ /* 0x000fc400000006ff */
[----:B------:R-:W-:Y:S01]  /*a9a0*/  LEA.HI R10, R10, R10, RZ, 0x1d ;  /* 0x0000000a0a0a7211 */ /* 0x000fe200078fe8ff */
[----:B-1----:R-:W-:Y:S01]  /*a9b0*/  @P3 FMUL.FTZ R4, R4, 0.69314718246459960938 ;  /* 0x3f31721804043820 */ /* 0x002fe20000410000 */
[----:B------:R-:W-:Y:S02]  /*a9c0*/  LOP3.LUT R8, R7, 0x38, R8, 0xf8, !PT ;  /* 0x0000003807087812 */ /* 0x000fe400078ef808 */
[----:B------:R-:W-:Y:S02]  /*a9d0*/  SHF.R.U32.HI R7, RZ, 0x3, R7 ;  /* 0x00000003ff077819 */ /* 0x000fe40000011607 */
[----:B------:R-:W-:Y:S02]  /*a9e0*/  LOP3.LUT R9, R9, 0xffffffe, RZ, 0xc0, !PT ;  /* 0x0ffffffe09097812 */ /* 0x000fe400078ec0ff */
[----:B------:R-:W-:Y:S02]  /*a9f0*/  LEA R6, R6, R10, 0x1 ;  /* 0x0000000a06067211 */ /* 0x000fe400078e08ff */
[----:B------:R-:W-:-:S02]  /*aa00*/  LOP3.LUT R7, R8, R7, RZ, 0x3c, !PT ;  /* 0x0000000708077212 */ /* 0x000fc400078e3cff */
[----:B------:R-:W-:Y:S02]  /*aa10*/  IADD3 R9, R0, -R9, RZ ;  /* 0x8000000900097210 */ /* 0x000fe40007ffe0ff */
[----:B------:R-:W-:Y:S02]  /*aa20*/  LEA R6, R6, UR6, 0x2 ;  /* 0x0000000606067c11 */ /* 0x000fe4000f8e10ff */
[----:B------:R-:W-:Y:S02]  /*aa30*/  MOV R8, 0x40 ;  /* 0x0000004000087802 */ /* 0x000fe40000000f00 */
[----:B------:R-:W-:Y:S01]  /*aa40*/  LEA R7, R9, R7, 0x2 ;  /* 0x0000000709077211 */ /* 0x000fe200078e10ff */
[----:B------:R-:W-:Y:S01]  /*aa50*/  STS.64 [R6], R160 ;  /* 0x000000a006007388 */ /* 0x000fe20000000a00 */
[----:B------:R-:W-:Y:S02]  /*aa60*/  MOV R9, 0x80 ;  /* 0x0000008000097802 */ /* 0x000fe40000000f00 */
[----:B------:R-:W-:Y:S01]  /*aa70*/  SHF.R.S32.HI R11, RZ, 0x2, R11 ;  /* 0x00000002ff0b7819 */ /* 0x000fe2000001140b */
[----:B------:R-:W-:Y:S01]  /*aa80*/  STS.64 [R6+0x800], R162 ;  /* 0x000800a206007388 */ /* 0x000fe20000000a00 */
[----:B------:R-:W-:-:S02]  /*aa90*/  IADD3 R10, R6, -0x20, RZ ;  /* 0xffffffe0060a7810 */ /* 0x000fc40007ffe0ff */
[----:B------:R-:W-:Y:S02]  /*aaa0*/  SEL R8, R8, 0xffffffc0, !P1 ;  /* 0xffffffc008087807 */ /* 0x000fe40004800000 */
[----:B------:R-:W-:Y:S02]  /*aab0*/  @P0 IADD3 R10, R6, 0x20, RZ ;  /* 0x00000020060a0810 */ /* 0x000fe40007ffe0ff */
[----:B------:R-:W-:Y:S02]  /*aac0*/  SEL R9, R9, 0xffffff80, !P2 ;  /* 0xffffff8009097807 */ /* 0x000fe40005000000 */
[----:B------:R-:W-:Y:S01]  /*aad0*/  LEA R11, R12, R11, 0x4 ;  /* 0x0000000b0c0b7211 */ /* 0x000fe200078e20ff */
[----:B------:R-:W-:Y:S01]  /*aae0*/  STS.64 [R10], R156 ;  /* 0x0000009c0a007388 */ /* 0x000fe20000000a00 */
[----:B------:R-:W-:Y:S02]  /*aaf0*/  IADD3 R12, R6, R8, RZ ;  /* 0x00000008060c7210 */ /* 0x000fe40007ffe0ff */
[----:B------:R-:W-:Y:S01]  /*ab00*/  IADD3 R8, R8, R10, RZ ;  /* 0x0000000a08087210 */ /* 0x000fe20007ffe0ff */
[----:B------:R-:W-:Y:S01]  /*ab10*/  STS.64 [R10+0x800], R158 ;  /* 0x0008009e0a007388 */ /* 0x000fe20000000a00 */
[----:B------:R-:W-:-:S02]  /*ab20*/  IADD3 R13, R6, R9, RZ ;  /* 0x00000009060d7210 */ /* 0x000fc40007ffe0ff */
[----:B------:R-:W-:Y:S01]  /*ab30*/  IADD3 R14, R9, R10, RZ ;  /* 0x0000000a090e7210 */ /* 0x000fe20007ffe0ff */
[----:B------:R-:W-:Y:S01]  /*ab40*/  STS.64 [R12], R152 ;  /* 0x000000980c007388 */ /* 0x000fe20000000a00 */
[-C--:B------:R-:W-:Y:S02]  /*ab50*/  IADD3 R15, R12, R9.reuse, RZ ;  /* 0x000000090c0f7210 */ /* 0x080fe40007ffe0ff */
[----:B------:R-:W-:Y:S01]  /*ab60*/  IADD3 R9, R8, R9, RZ ;  /* 0x0000000908097210 */ /* 0x000fe20007ffe0ff */
        /* <DEDUP_REMOVED lines=48> */
[----:B------:R3:W-:Y:S04]  /*ae70*/  STS.64 [R12+0xc800], R110 ;  /* 0x00c8006e0c007388 */ /* 0x0007e80000000a00 */
[----:B------:R-:W-:Y:S04]  /*ae80*/  STS.64 [R8+0xc000], R112 ;  /* 0x00c0007008007388 */ /* 0x000fe80000000a00 */
[----:B------:R4:W-:Y:S01]  /*ae90*/  STS.64 [R8+0xc800], R114 ;  /* 0x00c8007208007388 */ /* 0x0009e20000000a00 */
[----:B-1----:R-:W1:Y:S03]  /*aea0*/  @P3 LDC R6, c[0x0][0x2e8] ;  /* 0x0000ba00ff063b82 */ /* 0x002e660000000800 */
[----:B------:R-:W-:Y:S04]  /*aeb0*/  STS.64 [R13+0xc000], R116 ;  /* 0x00c000740d007388 */ /* 0x000fe80000000a00 */
[----:B------:R-:W-:Y:S01]  /*aec0*/  STS.64 [R13+0xc800], R118 ;  /* 0x00c800760d007388 */ /* 0x000fe20000000a00 */
[----:B--2---:R-:W2:Y:S03]  /*aed0*/  @P4 LDC R10, c[0x0][0x2e8] ;  /* 0x0000ba00ff0a4b82 */ /* 0x004ea60000000800 */
[----:B------:R-:W-:Y:S04]  /*aee0*/  STS.64 [R14+0xc000], R120 ;  /* 0x00c000780e007388 */ /* 0x000fe80000000a00 */
[----:B------:R5:W-:Y:S01]  /*aef0*/  STS.64 [R14+0xc800], R122 ;  /* 0x00c8007a0e007388 */ /* 0x000be20000000a00 */
[----:B---3--:R-:W-:-:S03]  /*af00*/  MOV R12, 0xff800000 ;  /* 0xff800000000c7802 */ /* 0x008fc60000000f00 */
[----:B------:R-:W-:Y:S04]  /*af10*/  STS.64 [R15+0xc000], R124 ;  /* 0x00c0007c0f007388 */ /* 0x000fe80000000a00 */
[----:B------:R3:W-:Y:S01]  /*af20*/  STS.64 [R15+0xc800], R126 ;  /* 0x00c8007e0f007388 */ /* 0x0007e20000000a00 */
[----:B----4-:R-:W-:-:S03]  /*af30*/  IADD3 R8, -R238, RZ, RZ ;  /* 0x000000ffee087210 */ /* 0x010fc60007ffe1ff */
[----:B------:R4:W-:Y:S01]  /*af40*/  STS.64 [R9+0xc000], R128 ;  /* 0x00c0008009007388 */ /* 0x0009e20000000a00 */
[----:B-1----:R-:W-:Y:S01]  /*af50*/  @P3 FFMA.FTZ R12, R3, R6, R4 ;  /* 0x00000006030c3223 */ /* 0x002fe20000010004 */
[----:B------:R-:W-:Y:S02]  /*af60*/  IMAD R8, R19, R8, UR4 ;  /* 0x0000000413087e24 */ /* 0x000fe4000f8e0208 */
[----:B------:R4:W-:Y:S02]  /*af70*/  STS.64 [R9+0xc800], R130 ;  /* 0x00c8008209007388 */ /* 0x0009e40000000a00 */
[----:B------:R-:W-:Y:S01]  /*af80*/  IMAD R16, R16, R19, R8 ;  /* 0x0000001310107224 */ /* 0x000fe200078e0208 */
[----:B------:R-:W-:Y:S01]  /*af90*/  MOV R8, 0xff800000 ;  /* 0xff80000000087802 */ /* 0x000fe20000000f00 */
[----:B--2---:R-:W-:Y:S02]  /*afa0*/  @P4 FFMA.FTZ R8, R164, R10, R5 ;  /* 0x0000000aa4084223 */ /* 0x004fe40000010005 */
[----:B------:R-:W-:Y:S01]  /*afb0*/  IMAD R16, R16, R17, UR5 ;  /* 0x0000000510107e24 */ /* 0x000fe2000f8e0211 */
[----:B-----5:R-:W-:-:S02]  /*afc0*/  SHF.L.U32 R14, R0, 0x2, RZ ;  /* 0x00000002000e7819 */ /* 0x020fc400000006ff */
[----:B------:R-:W-:Y:S02]  /*afd0*/  LEA R0, R7, UR6, 0x2 ;  /* 0x0000000607007c11 */ /* 0x000fe4000f8e10ff */
[----:B---3--:R-:W-:Y:S01]  /*afe0*/  SHF.R.S32.HI R15, RZ, 0x1f, R14 ;  /* 0x0000001fff0f7819 */ /* 0x008fe2000001140e */
        /* <DEDUP_REMOVED lines=13> */
.L_x_5192:
[----:B------:R-:W-:Y:S05]  /*b0c0*/  BSYNC B0 ;  /* 0x0000000000007941 */ /* 0x000fea0003800000 */
.L_x_5191:
[C---:B------:R-:W-:Y:S01]  /*b0d0*/  VIADD R4, R2.reuse, 0x8 ;  /* 0x0000000802047836 */ /* 0x040fe20000000000 */
[----:B------:R-:W-:Y:S01]  /*b0e0*/  ULDC UR4, c[0x0][0x2dc] ;  /* 0x0000b70000047ab9 */ /* 0x000fe20000000800 */
[----:B------:R-:W-:Y:S01]  /*b0f0*/  IMAD.WIDE R14, R2, 0x100, R14 ;  /* 0x00000100020e7825 */ /* 0x000fe200078e020e */
[----:B------:R-:W-:Y:S02]  /*b100*/  LDS.128 R96, [R0+0x4000] ;  /* 0x0040000000607984 */ /* 0x000fe40000000c00 */
[-C--:B------:R-:W-:Y:S01]  /*b110*/  ISETP.GE.AND P6, PT, R4, R235.reuse, PT ;  /* 0x000000eb0400720c */ /* 0x080fe20003fc6270 */
[----:B-1----:R-:W-:Y:S01]  /*b120*/  IMAD R8, R16, UR4, RZ ;  /* 0x0000000410087c24 */ /* 0x002fe2000f8e02ff */
[----:B------:R-:W1:Y:S01]  /*b130*/  LDS.128 R4, [R0] ;  /* 0x0000000000047984 */ /* 0x000e620000000c00 */
[----:B------:R-:W-:Y:S01]  /*b140*/  ULDC.64 UR4, c[0x0][0x288] ;  /* 0x0000a20000047ab9 */ /* 0x000fe20000000a00 */
[----:B------:R-:W-:Y:S02]  /*b150*/  VIADD R38, R2, 0x18 ;  /* 0x0000001802267836 */ /* 0x000fe40000000000 */
[----:B----4-:R-:W-:Y:S01]  /*b160*/  IADD3 R9, P0, R8, R14, RZ ;  /* 0x0000000e08097210 */ /* 0x010fe20007f1e0ff */
[----:B------:R-:W2:Y:S01]  /*b170*/  LDS.128 R64, [R0+0x8000] ;  /* 0x0080000000407984 */ /* 0x000ea20000000c00 */
[----:B------:R-:W-:Y:S01]  /*b180*/  VIADD R37, R2, 0x20 ;  /* 0x0000002002257836 */ /* 0x000fe20000000000 */
[----:B------:R-:W-:Y:S01]  /*b190*/  ISETP.GE.AND P4, PT, R38, R235, PT ;  /* 0x000000eb2600720c */ /* 0x000fe20003f86270 */
[----:B------:R-:W-:Y:S01]  /*b1a0*/  VIADD R36, R2, 0x28 ;  /* 0x0000002802247836 */ /* 0x000fe20000000000 */
[----:B------:R-:W-:Y:S01]  /*b1b0*/  LEA.HI.X.SX32 R8, R8, R15, 0x1, P0 ;  /* 0x0000000f08087211 */ /* 0x000fe200000f0eff */
[----:B------:R-:W3:Y:S01]  /*b1c0*/  LDS.128 R32, [R0+0xc000] ;  /* 0x00c0000000207984 */ /* 0x000ee20000000c00 */
[----:B------:R-:W-:Y:S01]  /*b1d0*/  LEA R128, P0, R9, UR4, 0x2 ;  /* 0x0000000409807c11 */ /* 0x000fe2000f8010ff */
[----:B------:R-:W-:Y:S01]  /*b1e0*/  VIADD R3, R2, 0x10 ;  /* 0x0000001002037836 */ /* 0x000fe20000000000 */
[----:B------:R-:W-:Y:S01]  /*b1f0*/  ISETP.GE.AND P3, PT, R37, R235, PT ;  /* 0x000000eb2500720c */ /* 0x000fe20003f66270 */
[----:B------:R-:W4:Y:S01]  /*b200*/  LDS.128 R124, [R0+0x800] ;  /* 0x00080000007c7984 */ /* 0x000f220000000c00 */
[----:B------:R-:W-:-:S02]  /*b210*/  LEA.HI.X R129, R9, UR5, R8, 0x2, P0 ;  /* 0x0000000509817c11 */ /* 0x000fc400080f1408 */
[-C--:B------:R-:W-:Y:S01]  /*b220*/  ISETP.GE.AND P0, PT, R2, R235.reuse, PT ;  /* 0x000000eb0200720c */ /* 0x080fe20003f06270 */
[----:B------:R-:W5:Y:S01]  /*b230*/  LDS.128 R120, [R0+0x1000] ;  /* 0x0010000000787984 */ /* 0x000f620000000c00 */
[-C--:B------:R-:W-:Y:S02]  /*b240*/  ISETP.GE.AND P2, PT, R36, R235.reuse, PT ;  /* 0x000000eb2400720c */ /* 0x080fe40003f46270 */
[-C--:B------:R-:W-:Y:S01]  /*b250*/  ISETP.GE.AND P5, PT, R3, R235.reuse, PT ;  /* 0x000000eb0300720c */ /* 0x080fe20003fa6270 */
[----:B------:R-:W5:Y:S01]  /*b260*/  LDS.128 R116, [R0+0x1800] ;  /* 0x0018000000747984 */ /* 0x000f620000000c00 */
[C---:B------:R-:W-:Y:S02]  /*b270*/  VIADD R3, R2.reuse, 0x30 ;  /* 0x0000003002037836 */ /* 0x040fe40000000000 */
[----:B------:R-:W-:Y:S01]  /*b280*/  VIADD R2, R2, 0x38 ;  /* 0x0000003802027836 */ /* 0x000fe20000000000 */
[----:B------:R-:W5:Y:S02]  /*b290*/  LDS.128 R112, [R0+0x2000] ;  /* 0x0020000000707984 */ /* 0x000f640000000c00 */
[----:B------:R-:W-:-:S02]  /*b2a0*/  ISETP.GE.AND P1, PT, R3, R235, PT ;  /* 0x000000eb0300720c */ /* 0x000fc40003f26270 */
        /* <DEDUP_REMOVED lines=20> */
[----:B-1----:R1:W-:Y:S04]  /*b3f0*/  @!P0 STG.E.64 desc[UR14][R128.64], R4 ;  /* 0x0000000480008986 */ /* 0x0023e8000c101b0e */
[----:B------:R1:W-:Y:S04]  /*b400*/  @!P0 STG.E.64 desc[UR14][R128.64+0x8], R6 ;  /* 0x0000080680008986 */ /* 0x0003e8000c101b0e */
[----:B------:R1:W1:Y:S04]  /*b410*/  LDS.128 R100, [R0+0x3800] ;  /* 0x0038000000647984 */ /* 0x0002680000000c00 */
[----:B------:R1:W1:Y:S04]  /*b420*/  LDS.128 R68, [R0+0x7800] ;  /* 0x0078000000447984 */ /* 0x0002680000000c00 */
[----:B------:R1:W1:Y:S04]  /*b430*/  LDS.128 R36, [R0+0xb800] ;  /* 0x00b8000000247984 */ /* 0x0002680000000c00 */
[----:B------:R1:W1:Y:S04]  /*b440*/  LDS.128 R4, [R0+0xf800] ;  /* 0x00f8000000047984 */ /* 0x0002680000000c00 */
[----:B------:R1:W-:Y:S04]  /*b450*/  @!P0 STG.E.128 desc[UR14][R128.64+0x100], R96 ;  /* 0x0001006080008986 */ /* 0x0003e8000c101d0e */
[----:B--2---:R2:W-:Y:S04]  /*b460*/  @!P0 STG.E.128 desc[UR14][R128.64+0x200], R64 ;  /* 0x0002004080008986 */ /* 0x0045e8000c101d0e */
[----:B---3--:R2:W-:Y:S01]  /*b470*/  @!P0 STG.E.128 desc[UR14][R128.64+0x300], R32 ;  /* 0x0003002080008986 */ /* 0x0085e2000c101d0e */
[----:B------:R-:W-:-:S03]  /*b480*/  ISETP.GE.AND P0, PT, R2, R235, PT ;  /* 0x000000eb0200720c */ /* 0x000fc60003f06270 */
[----:B----4-:R2:W-:Y:S04]  /*b490*/  @!P6 STG.E.128 desc[UR14][R128.64+0x2000], R124 ;  /* 0x0020007c8000e986 */ /* 0x0105e8000c101d0e */
[----:B-----5:R2:W-:Y:S04]  /*b4a0*/  @!P5 STG.E.128 desc[UR14][R128.64+0x4000], R120 ;  /* 0x004000788000d986 */ /* 0x0205e8000c101d0e */
        /* <DEDUP_REMOVED lines=21> */
[----:B------:R2:W-:Y:S01]  /*b600*/  @!P1 STG.E.128 desc[UR14][R128.64+0xc300], R8 ;  /* 0x00c3000880009986 */ /* 0x0005e2000c101d0e */
[----:B-1----:R-:W-:Y:S05]  /*b610*/  @P0 EXIT ;  /* 0x000000000000094d */ /* 0x002fea0003800000 */
[----:B------:R-:W-:Y:S04]  /*b620*/  STG.E.128 desc[UR14][R128.64+0xe000], R100 ;  /* 0x00e0006480007986 */ /* 0x000fe8000c101d0e */
[----:B------:R-:W-:Y:S04]  /*b630*/  STG.E.128 desc[UR14][R128.64+0xe100], R68 ;  /* 0x00e1004480007986 */ /* 0x000fe8000c101d0e */
[----:B------:R-:W-:Y:S04]  /*b640*/  STG.E.128 desc[UR14][R128.64+0xe200], R36 ;  /* 0x00e2002480007986 */ /* 0x000fe8000c101d0e */
[----:B------:R-:W-:Y:S01]  /*b650*/  STG.E.128 desc[UR14][R128.64+0xe300], R4 ;  /* 0x00e3000480007986 */ /* 0x000fe2000c101d0e */
[----:B------:R-:W-:Y:S05]  /*b660*/  EXIT ;  /* 0x000000000000794d */ /* 0x000fea0003800000 */
.L_x_5193:
        /* <DEDUP_REMOVED lines=9> */
.L_x_8909:


//--------------------- .text._ZN5flash24flash_fwd_splitkv_kernelI23Flash_fwd_kernel_traitsILi256ELi64ELi64ELi4ELb0ELb0EN7cutlass6half_tE19Flash_kernel_traitsILi256ELi64ELi64ELi4ES3_EELb0ELb0ELb1ELb0ELb0ELb0ELb1ELb0EEEvNS_16Flash_fwd_paramsE --------------------------
	.section	.text._ZN5flash24flash_fwd_splitkv_kernelI23Flash_fwd_kernel_traitsILi256ELi64ELi64ELi4ELb0ELb0EN7cutlass6half_tE19Flash_kernel_traitsILi256ELi64ELi64ELi4ES3_EELb0ELb0ELb1ELb0ELb0ELb0ELb1ELb0EEEvNS_16Flash_fwd_paramsE,"ax",@progbits
	.align	128
        .global         _ZN5flash24flash_fwd_splitkv_kernelI23Flash_fwd_kernel_traitsILi256ELi64ELi64ELi4ELb0ELb0EN7cutlass6half_tE19Flash_kernel_traitsILi256ELi64ELi64ELi4ES3_EELb0ELb0ELb1ELb0ELb0ELb0ELb1ELb0EEEvNS_16Flash_fwd_paramsE
        .type           _ZN5flash24flash_fwd_splitkv_kernelI23Flash_fwd_kernel_traitsILi256ELi64ELi64ELi4ELb0ELb0EN7cutlass6half_tE19Flash_kernel_traitsILi256ELi64ELi64ELi4ES3_EELb0ELb0ELb1ELb0ELb0ELb0ELb1ELb0EEEvNS_16Flash_fwd_paramsE,@function
        .size           _ZN5flash24flash_fwd_splitkv_kernelI23Flash_fwd_kernel_traitsILi256ELi64ELi64ELi4ELb0ELb0EN7cutlass6half_tE19Flash_kernel_traitsILi256ELi64ELi64ELi4ES3_EELb0ELb0ELb1ELb0ELb0ELb0ELb1ELb0EEEvNS_16Flash_fwd_paramsE,(.L_x_8910 - _ZN5flash24flash_fwd_splitkv_kernelI23Flash_fwd_kernel_traitsILi256ELi64ELi64ELi4ELb0ELb0EN7cutlass6half_tE19Flash_kernel_traitsILi256ELi64ELi64ELi4ES3_EELb0ELb0ELb1ELb0ELb0ELb0ELb1ELb0EEEvNS_16Flash_fwd_paramsE)
        .other          _ZN5flash24flash_fwd_splitkv_kernelI23Flash_fwd_kernel_traitsILi256ELi64ELi64ELi4ELb0ELb0EN7cutlass6half_tE19Flash_kernel_traitsILi256ELi64ELi64ELi4ES3_EELb0ELb0ELb1ELb0ELb0ELb0ELb1ELb0EEEvNS_16Flash_fwd_paramsE,@"STO_CUDA_ENTRY STV_DEFAULT"
_ZN5flash24flash_fwd_splitkv_kernelI23Flash_fwd_kernel_traitsILi256ELi64ELi64ELi4ELb0ELb0EN7cutlass6half_tE19Flash_kernel_traitsILi256ELi64ELi64ELi4ES3_EELb0ELb0ELb1ELb0ELb0ELb0ELb1ELb0EEEvNS_16Flash_fwd_paramsE:
.text._ZN5flash24flash_fwd_splitkv_kernelI23Flash_fwd_kernel_traitsILi256ELi64ELi64ELi4ELb0ELb0EN7cutlass6half_tE19Flash_kernel_traitsILi256ELi64ELi64ELi4ES3_EELb0ELb0ELb1ELb0ELb0ELb0ELb1ELb0EEEvNS_16Flash_fwd_paramsE:
        /* <DEDUP_REMOVED lines=77> */
.L_x_5194:
[----:B------:R-:W-:-:S04]  /*04d0*/  ULDC UR8, c[0x0][0x2c8] ;  /* 0x0000b20000087ab9 */ /* 0x000fc80000000800 */
.L_x_5195:
        /* <DEDUP_REMOVED lines=15> */
[----:B------:R-:W-:Y:S02]  /*05d0*/  ULDC UR5, c[0x0][0x2c8] ;  /* 0x0000b20000057ab9 */ /* 0x000fe40000000800 */
[----:B------:R-:W-:-:S04]  /*05e0*/  UIADD3 UR5, UR5, 0x3f, URZ ;  /* 0x0000003f05057890 */ /* 0x000fc8000fffe03f */
[----:B------:R-:W-:-:S04]  /*05f0*/  USHF.R.S32.HI UR4, URZ, 0x1f, UR5 ;  /* 0x0000001f3f047899 */ /* 0x000fc80008011405 */
[----:B------:R-:W-:-:S04]  /*0600*/  ULEA.HI UR4, UR4, UR5, URZ, 0x6 ;  /* 0x0000000504047291 */ /* 0x000fc8000f8f303f */
[----:B------:R-:W-:-:S04]  /*0610*/  ULEA.HI.SX32 UR16, UR4, UR13, 0x1a ;  /* 0x0000000d04107291 */ /* 0x000fc8000f8fd23f */
        /* <DEDUP_REMOVED lines=21> */
[----:B------:R-:W-:Y:S01]  /*0770*/  UMOV UR17, UR19 ;  /* 0x0000001300117c82 */ /* 0x000fe20008000000 */
[----:B-----5:R-:W-:Y:S01]  /*0780*/  @P1 R2UR UR19, R3 ;  /* 0x00000000031312ca */ /* 0x020fe200000e0000 */
[----:B------:R-:W-:-:S03]  /*0790*/  UIMAD UR14, UR17, UR4, UR14 ;  /* 0x00000004110e72a4 */ /* 0x000fc6000f8e020e */
[----:B------:R-:W-:Y:S01]  /*07a0*/  @!UP2 ULDC.64 UR4, c[0x0][0x318] ;  /* 0x0000c6000004aab9 */ /* 0x000fe20000000a00 */
[----:B------:R-:W-:Y:S02]  /*07b0*/  UISETP.GT.U32.AND UP0, UPT, UR12, UR14, UPT ;  /* 0x0000000e0c00728c */ /* 0x000fe4000bf04070 */
[----:B------:R-:W-:-:S03]  /*07c0*/  @!UP2 UISETP.NE.U32.AND UP1, UPT, UR4, URZ, UPT ;  /* 0x0000003f0400a28c */ /* 0x000fc6000bf25070 */
[----:B------:R-:W-:Y:S01]  /*07d0*/  @!UP2 ULDC UR4, c[0x0][0x2cc] ;  /* 0x0000b3000004aab9 */ /* 0x000fe20000000800 */
[----:B------:R-:W-:Y:S02]  /*07e0*/  @!UP2 UISETP.NE.AND.EX UP1, UPT, UR5, URZ, UPT, UP1 ;  /* 0x0000003f0500a28c */ /* 0x000fe4000bf25310 */
[----:B------:R-:W-:Y:S02]  /*07f0*/  @UP2 UIADD3 UR19, UR19, -UR9, URZ ;  /* 0x8000000913132290 */ /* 0x000fe4000fffe03f */
[----:B------:R-:W-:Y:S02]  /*0800*/  @!UP2 USEL UR4, UR4, URZ, UP1 ;  /* 0x0000003f0404a287 */ /* 0x000fe40008800000 */
[----:B------:R-:W-:Y:S02]  /*0810*/  @!UP0 UIADD3 UR14, UR14, -UR12, URZ ;  /* 0x8000000c0e0e8290 */ /* 0x000fe4000fffe03f */
[----:B------:R-:W-:Y:S02]  /*0820*/  @!UP2 UIADD3 UR19, UR4, UR8, -UR9 ;  /* 0x000000080413a290 */ /* 0x000fe4000fffe809 */
[----:B------:R-:W-:-:S02]  /*0830*/  UISETP.GE.U32.AND UP2, UPT, UR14, UR12, UPT ;  /* 0x0000000c0e00728c */ /* 0x000fc4000bf46070 */
[----:B------:R-:W-:Y:S02]  /*0840*/  @!UP0 UIADD3 UR17, UR17, 0x1, URZ ;  /* 0x0000000111118890 */ /* 0x000fe4000fffe03f */
[----:B------:R-:W-:Y:S02]  /*0850*/  UIADD3 UR4, UR19, 0x3f, URZ ;  /* 0x0000003f13047890 */ /* 0x000fe4000fffe03f */
[----:B------:R-:W-:Y:S02]  /*0860*/  UISETP.GE.AND UP0, UPT, UR16, URZ, UPT ;  /* 0x0000003f1000728c */ /* 0x000fe4000bf06270 */
[----:B------:R-:W-:Y:S02]  /*0870*/  UISETP.NE.AND UP1, UPT, UR13, URZ, UPT ;  /* 0x0000003f0d00728c */ /* 0x000fe4000bf25270 */
[----:B------:R-:W-:Y:S02]  /*0880*/  USHF.R.S32.HI UR5, URZ, 0x1f, UR4 ;  /* 0x0000001f3f057899 */ /* 0x000fe40008011404 */
[----:B------:R-:W-:-:S02]  /*0890*/  @UP2 UIADD3 UR17, UR17, 0x1, URZ ;  /* 0x0000000111112890 */ /* 0x000fc4000fffe03f */
        /* <DEDUP_REMOVED lines=14> */
[----:B------:R-:W-:Y:S01]  /*0980*/  UIADD3 UR22, -UR24, UR22, URZ ;  /* 0x0000001618167290 */ /* 0x000fe2000fffe13f */
[----:B------:R-:W-:Y:S01]  /*0990*/  BSSY B0, `(.L_x_5197) ;  /* 0x000002d000007945 */ /* 0x000fe20003800000 */
[----:B------:R-:W-:Y:S01]  /*09a0*/  LEA.HI R11, R0, R165, RZ, 0x4 ;  /* 0x000000a5000b7211 */ /* 0x000fe200078f20ff */
[----:B------:R-:W-:-:S03]  /*09b0*/  UIMAD UR4, UR7, UR4, UR15 ;  /* 0x00000004070472a4 */ /* 0x000fc6000f8e020f */
[----:B------:R-:W-:Y:S01]  /*09c0*/  LOP3.LUT R0, R11, 0xfffffff0, RZ, 0xc0, !PT ;  /* 0xfffffff00b007812 */ /* 0x000fe200078ec0ff */
[----:B------:R-:W-:Y:S01]  /*09d0*/  UIMAD UR6, UR4, UR6, UR26 ;  /* 0x00000006040672a4 */ /* 0x000fe2000f8e021a */
[----:B------:R-:W-:Y:S02]  /*09e0*/  SHF.R.S32.HI R11, RZ, 0x4, R11 ;  /* 0x00000004ff0b7819 */ /* 0x000fe4000001140b */
[----:B------:R-:W-:Y:S01]  /*09f0*/  ULDC UR4, c[0x0][0x2dc] ;  /* 0x0000b70000047ab9 */ /* 0x000fe20000000800 */
[----:B------:R-:W-:Y:S01]  /*0a00*/  IMAD.IADD R165, R165, 0x1, -R0 ;  /* 0x00000001a5a57824 */ /* 0x000fe200078e0a00 */
[----:B------:R-:W-:Y:S01]  /*0a10*/  UIMAD UR6, UR6, UR5, UR24 ;  /* 0x00000005060672a4 */ /* 0x000fe2000f8e0218 */
[C---:B------:R-:W-:Y:S01]  /*0a20*/  ISETP.GE.AND P3, PT, R11.reuse, UR22, PT ;  /* 0x000000160b007c0c */ /* 0x040fe2000bf66270 */
[----:B------:R-:W-:Y:S02]  /*0a30*/  VIADD R7, R11, 0x8 ;  /* 0x000000080b077836 */ /* 0x000fe40000000000 */
[----:B------:R-:W-:Y:S01]  /*0a40*/  IMAD.SHL.U32 R14, R165, 0x4, RZ ;  /* 0x00000004a50e7824 */ /* 0x000fe200078e00ff */
[----:B------:R-:W-:Y:S01]  /*0a50*/  UIMAD UR4, UR6, UR4, URZ ;  /* 0x00000004060472a4 */ /* 0x000fe2000f8e023f */
[----:B------:R-:W-:Y:S01]  /*0a60*/  VIADD R6, R11, 0x10 ;  /* 0x000000100b067836 */ /* 0x000fe20000000000 */
[----:B------:R-:W-:Y:S01]  /*0a70*/  ISETP.NE.AND P6, PT, R165, RZ, PT ;  /* 0x000000ffa500720c */ /* 0x000fe20003fc5270 */
[----:B------:R-:W-:Y:S01]  /*0a80*/  VIADD R2, R11, 0x30 ;  /* 0x000000300b027836 */ /* 0x000fe20000000000 */
[--C-:B------:R-:W-:Y:S01]  /*0a90*/  SHF.R.S32.HI R15, RZ, 0x1f, R14.reuse ;  /* 0x0000001fff0f7819 */ /* 0x100fe2000001140e */
[----:B------:R-:W-:Y:S01]  /*0aa0*/  VIADD R10, R14, 0x40 ;  /* 0x000000400e0a7836 */ /* 0x000fe20000000000 */
[----:B------:R-:W-:Y:S01]  /*0ab0*/  ISETP.GE.AND P4, PT, R7, UR22, PT ;  /* 0x0000001607007c0c */ /* 0x000fe2000bf86270 */
[----:B------:R-:W-:Y:S01]  /*0ac0*/  IMAD.U32 R0, RZ, RZ, UR4 ;  /* 0x00000004ff007e24 */ /* 0x000fe2000f8e00ff */
        /* <DEDUP_REMOVED lines=25> */
.L_x_5198:
[----:B------:R-:W-:Y:S05]  /*0c60*/  BSYNC B0 ;  /* 0x0000000000007941 */ /* 0x000fea0003800000 */
.L_x_5197:
        /* <DEDUP_REMOVED lines=13> */
.L_x_5200:
[----:B------:R-:W-:Y:S05]  /*0d40*/  BSYNC B0 ;  /* 0x0000000000007941 */ /* 0x000fea0003800000 */
.L_x_5199:
        /* <DEDUP_REMOVED lines=12> */
.L_x_5202:
[----:B------:R-:W-:Y:S05]  /*0e10*/  BSYNC B0 ;  /* 0x0000000000007941 */ /* 0x000fea0003800000 */
.L_x_5201:
        /* <DEDUP_REMOVED lines=12> */
.L_x_5204:
[----:B------:R-:W-:Y:S05]  /*0ee0*/  BSYNC B0 ;  /* 0x0000000000007941 */ /* 0x000fea0003800000 */
.L_x_5203:
        /* <DEDUP_REMOVED lines=11> */
.L_x_5206:
[----:B------:R-:W-:Y:S05]  /*0fa0*/  BSYNC B0 ;  /* 0x0000000000007941 */ /* 0x000fea0003800000 */
.L_x_5205:
        /* <DEDUP_REMOVED lines=11> */
.L_x_5208:
[----:B------:R-:W-:Y:S05]  /*1060*/  BSYNC B0 ;  /* 0x0000000000007941 */ /* 0x000fea0003800000 */
.L_x_5207:
        /* <DEDUP_REMOVED lines=11> */
.L_x_5210:
[----:B------:R-:W-:Y:S05]  /*1120*/  BSYNC B0 ;  /* 0x0000000000007941 */ /* 0x000fea0003800000 */
.L_x_5209:
        /* <DEDUP_REMOVED lines=11> */
.L_x_5212:
[----:B------:R-:W-:Y:S05]  /*11e0*/  BSYNC B0 ;  /* 0x0000000000007941 */ /* 0x000fea0003800000 */
.L_x_5211:
        /* <DEDUP_REMOVED lines=31> */
.L_x_5196:
        /* <DEDUP_REMOVED lines=30> */
.L_x_5213:
[----:B------:R-:W-:-:S13]  /*15c0*/  PLOP3.LUT P0, PT, PT, PT, UP1, 0x40, 0x0 ;  /* 0x000000000000781c */ /* 0x000fda0003f0e818 */
        /* <DEDUP_REMOVED lines=32> */
[----:B------:R-:W-:Y:S02]  /*17d0*/  MOV R2, UR26 ;  /* 0x0000001a00027c02 */ /* 0x000fe40008000f00 */
[----:B-1----:R-:W-:Y:S02]  /*17e0*/  IABS R5, R0 ;  /* 0x0000000000057213 */ /* 0x002fe40000000000 */
[----:B------:R-:W-:Y:S02]  /*17f0*/  IABS R2, R2 ;  /* 0x0000000200027213 */ /* 0x000fe40000000000 */
[----:B------:R-:W1:Y:S02]  /*1800*/  I2F.RP R10, R5 ;  /* 0x00000005000a7306 */ /* 0x000e640000209400 */
[----:B------:R-:W-:-:S06]  /*1810*/  MOV R6, R2 ;  /* 0x0000000200067202 */ /* 0x000fcc0000000f00 */
[----:B-1----:R-:W1:Y:S02]  /*1820*/  MUFU.RCP R8, R10 ;  /* 0x0000000a00087308 */ /* 0x002e640000001000 */
[----:B-1----:R-:W-:-:S06]  /*1830*/  IADD3 R8, R8, 0xffffffe, RZ ;  /* 0x0ffffffe08087810 */ /* 0x002fcc0007ffe0ff */
[----:B------:R-:W1:Y:S02]  /*1840*/  F2I.FTZ.U32.TRUNC.NTZ R9, R8 ;  /* 0x0000000800097305 */ /* 0x000e64000021f000 */
[----:B-1----:R-:W-:Y:S02]  /*1850*/  IMAD.MOV R4, RZ, RZ, -R9 ;  /* 0x000000ffff047224 */ /* 0x002fe400078e0a09 */
[----:B------:R-:W-:Y:S02]  /*1860*/  IMAD.MOV.U32 R8, RZ, RZ, RZ ;  /* 0x000000ffff087224 */ /* 0x000fe400078e00ff */
[----:B------:R-:W-:-:S04]  /*1870*/  IMAD R4, R4, R5, RZ ;  /* 0x0000000504047224 */ /* 0x000fc800078e02ff */
[----:B------:R-:W-:-:S06]  /*1880*/  IMAD.HI.U32 R9, R9, R4, R8 ;  /* 0x0000000409097227 */ /* 0x000fcc00078e0008 */
        /* <DEDUP_REMOVED lines=14> */
[----:B------:R-:W-:-:S07]  /*1970*/  ISETP.GE.AND P0, PT, R3, RZ, PT ;  /* 0x000000ff0300720c */ /* 0x000fce0003f06270 */
[----:B------:R-:W-:Y:S02]  /*1980*/  USHF.R.S32.HI UR11, URZ, 0x1f, UR12 ;  /* 0x0000001f3f0b7899 */ /* 0x000fe4000801140c */
[----:B------:R-:W-:Y:S02]  /*1990*/  UIMAD.WIDE.U32 UR8, UR12, UR4, URZ ;  /* 0x000000040c0872a5 */ /* 0x000fe4000f8e003f */
[----:B------:R-:W-:Y:S02]  /*19a0*/  UIMAD UR6, UR11, UR4, URZ ;  /* 0x000000040b0672a4 */ /* 0x000fe4000f8e023f */
[----:B------:R-:W-:Y:S02]  /*19b0*/  @!P0 IADD3 R2, -R2, RZ, RZ ;  /* 0x000000ff02028210 */ /* 0x000fe40007ffe1ff */
[----:B------:R-:W-:Y:S01]  /*19c0*/  UIMAD UR4, UR12, UR5, UR6 ;  /* 0x000000050c0472a4 */ /* 0x000fe2000f8e0206 */
[----:B------:R-:W-:Y:S01]  /*19d0*/  MOV R7, UR9 ;  /* 0x0000000900077c02 */ /* 0x000fe20008000f00 */
[----:B------:R-:W-:Y:S01]  /*19e0*/  IMAD.U32 R6, RZ, RZ, UR8 ;  /* 0x00000008ff067e24 */ /* 0x000fe2000f8e00ff */
[----:B------:R-:W-:Y:S01]  /*19f0*/  ULDC.64 UR6, c[0x0][0x248] ;  /* 0x0000920000067ab9 */ /* 0x000fe20000000a00 */
[----:B------:R-:W-:Y:S01]  /*1a00*/  UIADD3 UR4, UR9, UR4, URZ ;  /* 0x0000000409047290 */ /* 0x000fe2000fffe03f */
[----:B------:R-:W-:Y:S01]  /*1a10*/  IMAD R4, R17, UR6, RZ ;  /* 0x0000000611047c24 */ /* 0x000fe2000f8e02ff */
[----:B------:R-:W-:Y:S01]  /*1a20*/  @!P1 LOP3.LUT R2, RZ, R0, RZ, 0x33, !PT ;  /* 0x00000000ff029212 */ /* 0x000fe200078e33ff */
[----:B------:R-:W-:-:S02]  /*1a30*/  ULDC.64 UR8, c[0x0][0x260] ;  /* 0x0000980000087ab9 */ /* 0x000fc40000000a00 */
[C---:B------:R-:W-:Y:S01]  /*1a40*/  IMAD R0, R15.reuse, UR7, R4 ;  /* 0x000000070f007c24 */ /* 0x040fe2000f8e0204 */
[--C-:B------:R-:W-:Y:S01]  /*1a50*/  SHF.R.S32.HI R3, RZ, 0x1f, R2.reuse ;  /* 0x0000001fff037819 */ /* 0x100fe20000011402 */
[----:B------:R-:W-:Y:S01]  /*1a60*/  IMAD.U32 R7, RZ, RZ, UR4 ;  /* 0x00000004ff077e24 */ /* 0x000fe2000f8e00ff */
[----:B------:R-:W-:Y:S01]  /*1a70*/  ULDC.64 UR4, c[0x0][0x238] ;  /* 0x00008e0000047ab9 */ /* 0x000fe20000000a00 */
[----:B------:R-:W-:Y:S01]  /*1a80*/  IMAD.MOV.U32 R20, RZ, RZ, R2 ;  /* 0x000000ffff147224 */ /* 0x000fe200078e0002 */
        /* <DEDUP_REMOVED lines=13> */
.L_x_5214:
        /* <DEDUP_REMOVED lines=46> */
.L_x_5216:
[----:B------:R-:W-:Y:S01]  /*1e40*/  UIMAD UR4, UR14, UR6, URZ ;  /* 0x000000060e0472a4 */ /* 0x000fe2000f8e023f */
[----:B------:R-:W-:Y:S01]  /*1e50*/  @!P2 IADD3 R20, -R20, RZ, RZ ;  /* 0x000000ff1414a210 */ /* 0x000fe20007ffe1ff */
[----:B------:R-:W-:Y:S01]  /*1e60*/  UMOV UR17, UR5 ;  /* 0x0000000500117c82 */ /* 0x000fe20008000000 */
[----:B------:R-:W-:Y:S01]  /*1e70*/  @!P1 LOP3.LUT R20, RZ, R0, RZ, 0x33, !PT ;  /* 0x00000000ff149212 */ /* 0x000fe200078e33ff */
[----:B------:R-:W-:Y:S01]  /*1e80*/  UIMAD.WIDE.U32 UR16, UR6, UR12, UR16 ;  /* 0x0000000c061072a5 */ /* 0x000fe2000f8e0010 */
[----:B------:R-:W-:Y:S01]  /*1e90*/  MOV R15, UR12 ;  /* 0x0000000c000f7c02 */ /* 0x000fe20008000f00 */
[----:B------:R-:W-:Y:S01]  /*1ea0*/  UIMAD UR4, UR7, UR12, UR4 ;  /* 0x0000000c070472a4 */ /* 0x000fe2000f8e0204 */
[----:B------:R-:W-:Y:S01]  /*1eb0*/  SHF.R.S32.HI R3, RZ, 0x1f, R20 ;  /* 0x0000001fff037819 */ /* 0x000fe20000011414 */
[----:B------:R-:W-:Y:S01]  /*1ec0*/  @UP0 UIADD3 UR11, UR9, UR11, URZ ;  /* 0x0000000b090b0290 */ /* 0x000fe2000fffe03f */
[----:B------:R-:W-:Y:S01]  /*1ed0*/  IMAD.U32 R17, RZ, RZ, UR14 ;  /* 0x0000000eff117e24 */ /* 0x000fe2000f8e00ff */
[----:B------:R-:W-:Y:S01]  /*1ee0*/  UIADD3 UR4, UR17, UR4, URZ ;  /* 0x0000000411047290 */ /* 0x000fe2000fffe03f */
[----:B------:R-:W-:Y:S01]  /*1ef0*/  IMAD.U32 R7, RZ, RZ, UR17 ;  /* 0x00000011ff077e24 */ /* 0x000fe2000f8e00ff */
[----:B------:R-:W-:Y:S01]  /*1f00*/  MOV R6, UR16 ;  /* 0x0000001000067c02 */ /* 0x000fe20008000f00 */
[----:B------:R-:W-:-:S03]  /*1f10*/  IMAD R0, R3, R4, RZ ;  /* 0x0000000403007224 */ /* 0x000fc600078e02ff */
[----:B------:R-:W-:Y:S01]  /*1f20*/  MOV R7, UR4 ;  /* 0x0000000400077c02 */ /* 0x000fe20008000f00 */
[----:B------:R-:W-:Y:S01]  /*1f30*/  @UP0 ULDC.64 UR4, c[0x0][0x250] ;  /* 0x0000940000040ab9 */ /* 0x000fe20000000a00 */
[C---:B------:R-:W-:Y:S01]  /*1f40*/  IMAD R0, R20.reuse, R5, R0 ;  /* 0x0000000514007224 */ /* 0x040fe200078e0200 */
[----:B------:R-:W-:Y:S01]  /*1f50*/  @UP0 UIMAD.WIDE.U32 UR16, UR11, UR4, URZ ;  /* 0x000000040b1002a5 */ /* 0x000fe2000f8e003f */
[----:B------:R-:W-:-:S03]  /*1f60*/  IMAD.WIDE.U32 R34, R20, R4, R6 ;  /* 0x0000000414227225 */ /* 0x000fc600078e0006 */
[----:B------:R-:W-:Y:S01]  /*1f70*/  @UP0 UIMAD UR11, UR11, UR5, UR17 ;  /* 0x000000050b0b02a4 */ /* 0x000fe2000f8e0211 */
[----:B------:R-:W-:Y:S02]  /*1f80*/  IMAD.IADD R18, R35, 0x1, R0 ;  /* 0x0000000123127824 */ /* 0x000fe400078e0200 */
[----:B------:R-:W-:Y:S01]  /*1f90*/  @UP0 UMOV UR12, UR16 ;  /* 0x00000010000c0c82 */ /* 0x000fe20008000000 */
[----:B------:R-:W-:Y:S08]  /*1fa0*/  @P0 BRA `(.L_x_5215) ;  /* 0x0000000000340947 */ /* 0x000ff00003800000 */
[----:B------:R-:W-:Y:S01]  /*1fb0*/  USHF.R.S32.HI UR11, URZ, 0x1f, UR9 ;  /* 0x0000001f3f0b7899 */ /* 0x000fe20008011409 */
[----:B------:R-:W-:-:S03]  /*1fc0*/  ULDC.64 UR4, c[0x0][0x250] ;  /* 0x0000940000047ab9 */ /* 0x000fc60000000a00 */
[----:B------:R-:W-:Y:S02]  /*1fd0*/  UIMAD UR11, UR11, UR4, URZ ;  /* 0x000000040b0b72a4 */ /* 0x000fe4000f8e023f */
[----:B------:R-:W-:Y:S02]  /*1fe0*/  UIMAD.WIDE.U32 UR16, UR9, UR4, URZ ;  /* 0x00000004091072a5 */ /* 0x000fe4000f8e003f */
[----:B------:R-:W-:Y:S02]  /*1ff0*/  UIMAD UR11, UR9, UR5, UR11 ;  /* 0x00000005090b72a4 */ /* 0x000fe4000f8e020b */
[----:B------:R-:W-:Y:S02]  /*2000*/  USHF.R.S32.HI UR9, URZ, 0x1f, UR8 ;  /* 0x0000001f3f097899 */ /* 0x000fe40008011408 */
[----:B------:R-:W-:Y:S01]  /*2010*/  UIADD3 UR17, UR17, UR11, URZ ;  /* 0x0000000b11117290 */ /* 0x000fe2000fffe03f */
[----:B------:R-:W-:Y:S02]  /*2020*/  ULDC.64 UR4, c[0x0][0x238] ;  /* 0x00008e0000047ab9 */ /* 0x000fe40000000a00 */
[----:B------:R-:W-:-:S02]  /*2030*/  UIMAD UR9, UR9, UR4, URZ ;  /* 0x00000004090972a4 */ /* 0x000fc4000f8e023f */
[----:B------:R-:W-:Y:S02]  /*2040*/  UIMAD.WIDE.U32 UR16, UR8, UR4, UR16 ;  /* 0x00000004081072a5 */ /* 0x000fe4000f8e0010 */
[----:B------:R-:W-:-:S04]  /*2050*/  UIMAD UR5, UR8, UR5, UR9 ;  /* 0x00000005080572a4 */ /* 0x000fc8000f8e0209 */
[----:B------:R-:W-:Y:S01]  /*2060*/  UIADD3 UR11, UR17, UR5, URZ ;  /* 0x00000005110b7290 */ /* 0x000fe2000fffe03f */
[----:B------:R-:W-:-:S11]  /*2070*/  UMOV UR12, UR16 ;  /* 0x00000010000c7c82 */ /* 0x000fd60008000000 */
.L_x_5215:
[----:B------:R-:W-:Y:S01]  /*2080*/  SHF.R.S32.HI R82, RZ, 0x1f, R165 ;  /* 0x0000001fff527819 */ /* 0x000fe200000114a5 */
[----:B------:R-:W-:Y:S01]  /*2090*/  UISETP.NE.AND UP0, UPT, UR10, -0x1, UPT ;  /* 0xffffffff0a00788c */ /* 0x000fe2000bf05270 */
[----:B------:R-:W1:Y:S01]  /*20a0*/  S2R R31, SR_CTAID.X ;  /* 0x00000000001f7919 */ /* 0x000e620000002500 */
[----:B------:R-:W2:Y:S01]  /*20b0*/  S2UR UR14, SR_CgaCtaId ;  /* 0x00000000000e79c3 */ /* 0x000ea20000008800 */
[CC--:B------:R-:W-:Y:S01]  /*20c0*/  LEA.HI R22, R82.reuse, R165.reuse, RZ, 0x4 ;  /* 0x000000a552167211 */ /* 0x0c0fe200078f20ff */
[----:B------:R-:W-:Y:S01]  /*20d0*/  USHF.R.S32.HI UR23, URZ, 0x1f, UR26 ;  /* 0x0000001f3f177899 */ /* 0x000fe2000801141a */
[----:B------:R-:W-:Y:S01]  /*20e0*/  LEA.HI R2, R82, R165, RZ, 0x3 ;  /* 0x000000a552027211 */ /* 0x000fe200078f18ff */
[----:B------:R-:W-:Y:S01]  /*20f0*/  ULDC.64 UR8, c[0x0][0x258] ;  /* 0x0000960000087ab9 */ /* 0x000fe20000000a00 */
[----:B------:R-:W-:Y:S01]  /*2100*/  LOP3.LUT R0, R22, 0xfffffff0, RZ, 0xc0, !PT ;  /* 0xfffffff016007812 */ /* 0x000fe200078ec0ff */
[----:B------:R-:W-:Y:S01]  /*2110*/  UIMAD UR25, UR23, UR8, URZ ;  /* 0x00000008171972a4 */ /* 0x000fe2000f8e023f */
[----:B------:R-:W-:Y:S01]  /*2120*/  SHF.R.S32.HI R24, RZ, 0x3, R2 ;  /* 0x00000003ff187819 */ /* 0x000fe20000011402 */
[----:B------:R-:W-:Y:S01]  /*2130*/  IMAD.U32 R26, RZ, RZ, UR8 ;  /* 0x00000008ff1a7e24 */ /* 0x000fe2000f8e00ff */
[----:B------:R-:W-:Y:S01]  /*2140*/  @UP0 ULDC.64 UR4, c[0x0][0x240] ;  /* 0x0000900000040ab9 */ /* 0x000fe20000000a00 */
[----:B------:R-:W-:Y:S01]  /*2150*/  LOP3.LUT R2, R2, 0xfffffff8, RZ, 0xc0, !PT ;  /* 0xfffffff802027812 */ /* 0x000fe200078ec0ff */
[C---:B------:R-:W-:Y:S01]  /*2160*/  IMAD.IADD R19, R165.reuse, 0x1, -R0 ;  /* 0x00000001a5137824 */ /* 0x040fe200078e0a00 */
[----:B------:R-:W-:Y:S01]  /*2170*/  @UP0 UIMAD.WIDE.U32 UR16, UR10, UR4, URZ ;  /* 0x000000040a1002a5 */ /* 0x000fe2000f8e003f */
[----:B------:R-:W-:Y:S01]  /*2180*/  IMAD.SHL.U32 R235, R24, 0x40, RZ ;  /* 0x0000004018eb7824 */ /* 0x000fe200078e00ff */
[----:B------:R-:W-:Y:S01]  /*2190*/  UIMAD UR9, UR26, UR9, UR25 ;  /* 0x000000091a0972a4 */ /* 0x000fe2000f8e0219 */
[----:B------:R-:W-:Y:S01]  /*21a0*/  IMAD.IADD R2, R165, 0x1, -R2 ;  /* 0x00000001a5027824 */ /* 0x000fe200078e0a02 */
[----:B------:R-:W-:Y:S01]  /*21b0*/  @UP0 UIMAD UR10, UR10, UR5, UR17 ;  /* 0x000000050a0a02a4 */ /* 0x000fe2000f8e0211 */
[----:B------:R-:W-:Y:S01]  /*21c0*/  SHF.R.S32.HI R16, RZ, 0x1f, R19 ;  /* 0x0000001fff107819 */ /* 0x000fe20000011413 */
[----:B------:R-:W-:Y:S01]  /*21d0*/  @!UP0 USHF.R.S32.HI UR17, URZ, 0x1f, UR15 ;  /* 0x0000001f3f118899 */ /* 0x000fe2000801140f */
[----:B------:R-:W-:Y:S01]  /*21e0*/  IMAD.SHL.U32 R236, R2, 0x8, RZ ;  /* 0x0000000802ec7824 */ /* 0x000fe200078e00ff */
[----:B------:R-:W-:Y:S01]  /*21f0*/  @!UP0 ULDC.64 UR4, c[0x0][0x228] ;  /* 0x00008a0000048ab9 */ /* 0x000fe20000000a00 */
[----:B------:R-:W-:Y:S01]  /*2200*/  LEA.HI R16, R16, R19, RZ, 0x3 ;  /* 0x0000001310107211 */ /* 0x000fe200078f18ff */
[----:B------:R-:W-:Y:S01]  /*2210*/  @!UP0 UIMAD UR17, UR17, UR4, URZ ;  /* 0x00000004111182a4 */ /* 0x000fe2000f8e023f */
[----:B------:R-:W-:Y:S01]  /*2220*/  LOP3.LUT R235, R235, 0x1c0, RZ, 0xc0, !PT ;  /* 0x000001c0ebeb7812 */ /* 0x000fe200078ec0ff */
[----:B------:R-:W-:Y:S01]  /*2230*/  @!UP0 UIMAD.WIDE.U32 UR28, UR15, UR4, URZ ;  /* 0x000000040f1c82a5 */ /* 0x000fe2000f8e003f */
[----:B------:R-:W-:Y:S01]  /*2240*/  LOP3.LUT R0, R16, 0xfffffff8, RZ, 0xc0, !PT ;  /* 0xfffffff810007812 */ /* 0x000fe200078ec0ff */
[----:B------:R-:W-:Y:S01]  /*2250*/  @!UP0 UIMAD UR17, UR15, UR5, UR17 ;  /* 0x000000050f1182a4 */ /* 0x000fe2000f8e0211 */
[----:B------:R-:W-:Y:S01]  /*2260*/  LOP3.LUT R4, R235, 0x38, R236, 0xf8, !PT ;  /* 0x00000038eb047812 */ /* 0x000fe200078ef8ec */
[----:B------:R-:W-:Y:S01]  /*2270*/  BSSY B0, `(.L_x_5217) ;  /* 0x0000056000007945 */ /* 0x000fe20003800000 */
[----:B------:R-:W-:Y:S01]  /*2280*/  SHF.R.U32.HI R235, RZ, 0x3, R235 ;  /* 0x00000003ffeb7819 */ /* 0x000fe200000116eb */
[----:B------:R-:W-:Y:S01]  /*2290*/  IMAD.IADD R19, R19, 0x1, -R0 ;  /* 0x0000000113137824 */ /* 0x000fe200078e0a00 */
[----:B------:R-:W-:Y:S01]  /*22a0*/  @!UP0 UMOV UR16, UR28 ;  /* 0x0000001c00108c82 */ /* 0x000fe20008000000 */
[----:B------:R-:W-:Y:S01]  /*22b0*/  IADD3 R6, P1, R236, UR12, RZ ;  /* 0x0000000cec067c10 */ /* 0x000fe2000ff3e0ff */
[----:B------:R-:W-:Y:S01]  /*22c0*/  @!UP0 UIADD3 UR10, UR29, UR17, URZ ;  /* 0x000000111d0a8290 */ /* 0x000fe2000fffe03f */
[----:B------:R-:W-:Y:S01]  /*22d0*/  LOP3.LUT R235, R4, R235, RZ, 0x3c, !PT ;  /* 0x000000eb04eb7212 */ /* 0x000fe200078e3cff */
[----:B------:R-:W-:Y:S01]  /*22e0*/  UIADD3 UR12, -UR24, UR22, URZ ;  /* 0x00000016180c7290 */ /* 0x000fe2000fffe13f */
[----:B------:R-:W-:Y:S01]  /*22f0*/  LEA.HI R0, R82, R165, RZ, 0x6 ;  /* 0x000000a552007211 */ /* 0x000fe200078f30ff */
[----:B------:R-:W-:Y:S01]  /*2300*/  ULDC.64 UR4, c[0x0][0x268] ;  /* 0x00009a0000047ab9 */ /* 0x000fe20000000a00 */
[----:B------:R-:W-:Y:S01]  /*2310*/  SHF.R.S32.HI R23, RZ, 0x1f, R236 ;  /* 0x0000001fff177819 */ /* 0x000fe200000114ec */
[----:B------:R-:W-:Y:S01]  /*2320*/  IMAD R3, R3, UR4, RZ ;  /* 0x0000000403037c24 */ /* 0x000fe2000f8e02ff */
[----:B------:R-:W-:Y:S01]  /*2330*/  IADD3 R4, P0, R236, UR16, RZ ;  /* 0x00000010ec047c10 */ /* 0x000fe2000ff1e0ff */
[----:B------:R-:W-:Y:S01]  /*2340*/  IMAD.SHL.U32 R0, R0, 0x8, RZ ;  /* 0x0000000800007824 */ /* 0x000fe200078e00ff */
[C---:B------:R-:W-:Y:S01]  /*2350*/  IADD3.X R7, R23.reuse, UR11, RZ, P1, !PT ;  /* 0x0000000b17077c10 */ /* 0x040fe20008ffe4ff */
[----:B------:R-:W-:Y:S01]  /*2360*/  UIADD3 UR17, UR18, -0x1, URZ ;  /* 0xffffffff12117890 */ /* 0x000fe2000fffe03f */
[----:B------:R-:W-:Y:S01]  /*2370*/  IADD3.X R5, R23, UR10, RZ, P0, !PT ;  /* 0x0000000a17057c10 */ /* 0x000fe200087fe4ff */
[C---:B------:R-:W-:Y:S01]  /*2380*/  VIADD R32, R24.reuse, 0x10 ;  /* 0x0000001018207836 */ /* 0x040fe20000000000 */
[----:B------:R-:W-:Y:S01]  /*2390*/  ISETP.GE.AND P0, PT, R24, UR12, PT ;  /* 0x0000000c18007c0c */ /* 0x000fe2000bf06270 */
[----:B------:R-:W-:Y:S01]  /*23a0*/  USHF.L.U32 UR16, UR17, 0x6, URZ ;  /* 0x0000000611107899 */ /* 0x000fe2000800063f */
[----:B------:R-:W-:Y:S01]  /*23b0*/  LOP3.LUT R235, R235, 0xfffffe00, R0, 0xf8, !PT ;  /* 0xfffffe00ebeb7812 */ /* 0x000fe200078ef800 */
[----:B------:R-:W-:Y:S01]  /*23c0*/  IMAD R0, R20, UR5, R3 ;  /* 0x0000000514007c24 */ /* 0x000fe2000f8e0203 */
[----:B------:R-:W-:Y:S01]  /*23d0*/  IADD3 R15, P3, R24, R15, RZ ;  /* 0x0000000f180f7210 */ /* 0x000fe20007f7e0ff */
[----:B------:R-:W-:Y:S01]  /*23e0*/  IMAD.WIDE.U32 R20, R20, UR4, R6 ;  /* 0x0000000414147c25 */ /* 0x000fe2000f8e0006 */
[----:B------:R-:W-:Y:S01]  /*23f0*/  IADD3 R34, P5, R236, R34, RZ ;  /* 0x00000022ec227210 */ /* 0x000fe20007fbe0ff */
[----:B------:R-:W-:Y:S01]  /*2400*/  UMOV UR4, 0x400 ;  /* 0x0000040000047882 */ /* 0x000fe20000000000 */
[----:B------:R-:W-:Y:S01]  /*2410*/  SHF.R.S32.HI R25, RZ, 0x1f, R24 ;  /* 0x0000001fff197819 */ /* 0x000fe20000011418 */
[----:B------:R-:W-:Y:S01]  /*2420*/  IMAD.WIDE.U32 R26, R26, UR26, R4 ;  /* 0x0000001a1a1a7c25 */ /* 0x000fe2000f8e0004 */
[----:B--2---:R-:W-:Y:S01]  /*2430*/  ULEA UR4, UR14, UR4, 0x18 ;  /* 0x000000040e047291 */ /* 0x004fe2000f8ec03f */
[----:B------:R-:W-:Y:S01]  /*2440*/  R2P PR, R19, 0x6 ;  /* 0x0000000613007804 */ /* 0x000fe20000000000 */
[----:B------:R-:W-:Y:S01]  /*2450*/  UIADD3 UR5, -UR16, UR19, URZ ;  /* 0x0000001310057290 */ /* 0x000fe2000fffe13f */
[----:B------:R-:W-:-:S02]  /*2460*/  IMAD.MOV.U32 R7, RZ, RZ, 0x10 ;  /* 0x00000010ff077424 */ /* 0x000fc400078e00ff */
[----:B------:R-:W-:Y:S01]  /*2470*/  IMAD.MOV.U32 R5, RZ, RZ, 0x20 ;  /* 0x00000020ff057424 */ /* 0x000fe200078e00ff */
[----:B------:R-:W-:Y:S01]  /*2480*/  LEA R235, R235, UR4, 0x1 ;  /* 0x00000004ebeb7c11 */ /* 0x000fe2000f8e08ff */
        /* <DEDUP_REMOVED lines=52> */
.L_x_5218:
[----:B------:R-:W-:Y:S05]  /*27d0*/  BSYNC B0 ;  /* 0x0000000000007941 */ /* 0x000fea0003800000 */
.L_x_5217:
[----:B------:R-:W-:Y:S01]  /*27e0*/  ISETP.GE.AND P0, PT, R32, UR12, PT ;  /* 0x0000000c20007c0c */ /* 0x000fe2000bf06270 */
[----:B------:R-:W-:Y:S01]  /*27f0*/  IMAD.X R35, R23, 0x1, R18, P5 ;  /* 0x0000000117237824 */ /* 0x000fe200028e0612 */
[----:B------:R-:W-:Y:S01]  /*2800*/  ULDC.64 UR8, c[0x0][0x250] ;  /* 0x0000940000087ab9 */ /* 0x000fe20000000a00 */
[C---:B-12---:R-:W-:Y:S01]  /*2810*/  IMAD R9, R25.reuse, UR6, RZ ;  /* 0x0000000619097c24 */ /* 0x046fe2000f8e02ff */
[C---:B------:R-:W-:Y:S01]  /*2820*/  IADD3 R23, R24.reuse, 0x20, RZ ;  /* 0x0000002018177810 */ /* 0x040fe20007ffe0ff */
[----:B------:R-:W-:Y:S01]  /*2830*/  IMAD.X R14, R25, 0x1, R17, P3 ;  /* 0x00000001190e7824 */ /* 0x000fe200018e0611 */
[----:B------:R-:W-:Y:S01]  /*2840*/  USHF.L.U64.HI UR14, UR8, 0x4, UR9 ;  /* 0x00000004080e7899 */ /* 0x000fe20008010209 */
[C---:B------:R-:W-:Y:S01]  /*2850*/  VIADD R18, R24.reuse, 0x30 ;  /* 0x0000003018127836 */ /* 0x040fe20000000000 */
[----:B------:R-:W-:Y:S01]  /*2860*/  BSSY B0, `(.L_x_5219) ;  /* 0x000003d000007945 */ /* 0x000fe20003800000 */
[----:B------:R-:W-:Y:S01]  /*2870*/  IMAD R166, R24, UR7, R9 ;  /* 0x0000000718a67c24 */ /* 0x000fe2000f8e0209 */
[----:B------:R-:W-:Y:S01]  /*2880*/  ISETP.GE.AND P1, PT, R32, UR5, PT ;  /* 0x0000000520007c0c */ /* 0x000fe2000bf26270 */
[----:B------:R-:W-:Y:S01]  /*2890*/  IMAD.WIDE.U32 R34, R24, UR6, R34 ;  /* 0x0000000618227c25 */ /* 0x000fe2000f8e0022 */
[----:B------:R-:W-:-:S02]  /*28a0*/  ISETP.GE.AND P4, PT, R32, UR5, PT ;  /* 0x0000000520007c0c */ /* 0x000fc4000bf86270 */
[----:B------:R-:W-:Y:S01]  /*28b0*/  ISETP.GE.AND P6, PT, R24, UR5, PT ;  /* 0x0000000518007c0c */ /* 0x000fe2000bfc6270 */
        /* <DEDUP_REMOVED lines=55> */
.L_x_5220:
[----:B------:R-:W-:Y:S05]  /*2c30*/  BSYNC B0 ;  /* 0x0000000000007941 */ /* 0x000fea0003800000 */
.L_x_5219:
        /* <DEDUP_REMOVED lines=49> */
.L_x_5222:
[----:B------:R-:W-:Y:S05]  /*2f50*/  BSYNC B0 ;  /* 0x0000000000007941 */ /* 0x000fea0003800000 */
.L_x_5221:
        /* <DEDUP_REMOVED lines=49> */
.L_x_5224:
[----:B------:R-:W-:Y:S05]  /*3270*/  BSYNC B0 ;  /* 0x0000000000007941 */ /* 0x000fea0003800000 */
.L_x_5223:
        /* <DEDUP_REMOVED lines=40> */
.L_x_5226:
[----:B------:R-:W-:Y:S05]  /*3500*/  BSYNC B0 ;  /* 0x0000000000007941 */ /* 0x000fea0003800000 */
.L_x_5225:
        /* <DEDUP_REMOVED lines=55> */
.L_x_5228:
[----:B------:R-:W-:Y:S05]  /*3880*/  BSYNC B0 ;  /* 0x0000000000007941 */ /* 0x000fea0003800000 */
.L_x_5227:
[----:B------:R-:W-:Y:S04]  /*3890*/  BSSY B0, `(.L_x_5229) ;  /* 0x000002c000007945 */ /* 0x000fe80003800000 */
[----:B------:R-:W-:Y:S05]  /*38a0*/  @P3 BRA `(.L_x_5230) ;  /* 0x0000000000a83947 */ /* 0x000fea0003800000 */
[----:B------:R-:W-:Y:S01]  /*38b0*/  ULDC UR10, c[0x0][0x2d0] ;  /* 0x0000b400000a7ab9 */ /* 0x000fe20000000800 */
[----:B--2---:R-:W-:Y:S01]  /*38c0*/  IMAD.U32 R12, RZ, RZ, UR6 ;  /* 0x00000006ff0c7e24 */ /* 0x004fe2000f8e00ff */
[----:B------:R-:W-:Y:S01]  /*38d0*/  ISETP.GE.AND P1, PT, R236, UR10, PT ;  /* 0x0000000aec007c0c */ /* 0x000fe2000bf26270 */
[----:B------:R-:W-:Y:S01]  /*38e0*/  IMAD.U32 R11, RZ, RZ, UR7 ;  /* 0x00000007ff0b7e24 */ /* 0x000fe2000f8e00ff */
        /* <DEDUP_REMOVED lines=38> */
.L_x_5230:
[----:B------:R-:W-:Y:S05]  /*3b50*/  BSYNC B0 ;  /* 0x0000000000007941 */ /* 0x000fea0003800000 */
.L_x_5229:
[----:B------:R-:W-:Y:S04]  /*3b60*/  BSSY B0, `(.L_x_5231) ;  /* 0x000002d000007945 */ /* 0x000fe80003800000 */
[----:B------:R-:W-:Y:S05]  /*3b70*/  @P5 BRA `(.L_x_5232) ;  /* 0x0000000000ac5947 */ /* 0x000fea0003800000 */
[----:B------:R-:W-:Y:S01]  /*3b80*/  ULDC UR10, c[0x0][0x2d0] ;  /* 0x0000b400000a7ab9 */ /* 0x000fe20000000800 */
[----:B------:R-:W-:Y:S01]  /*3b90*/  IMAD.U32 R28, RZ, RZ, UR6 ;  /* 0x00000006ff1c7e24 */ /* 0x000fe2000f8e00ff */
[----:B------:R-:W-:Y:S01]  /*3ba0*/  ISETP.GE.AND P1, PT, R236, UR10, PT ;  /* 0x0000000aec007c0c */ /* 0x000fe2000bf26270 */
[----:B---3--:R-:W-:Y:S01]  /*3bb0*/  IMAD.MOV.U32 R10, RZ, RZ, R167 ;  /* 0x000000ffff0a7224 */ /* 0x008fe200078e00a7 */
[----:B------:R-:W-:Y:S01]  /*3bc0*/  UIMAD UR11, UR7, 0x30, URZ ;  /* 0x00000030070b78a4 */ /* 0x000fe2000f8e023f */
[----:B------:R-:W-:Y:S01]  /*3bd0*/  IMAD.MOV.U32 R11, RZ, RZ, R166 ;  /* 0x000000ffff0b7224 */ /* 0x000fe200078e00a6 */
[----:B------:R-:W-:Y:S02]  /*3be0*/  ISETP.GE.AND P5, PT, R6, UR10, PT ;  /* 0x0000000a06007c0c */ /* 0x000fe4000bfa6270 */
[----:B------:R-:W-:Y:S01]  /*3bf0*/  ISETP.GE.AND P3, PT, R4, UR10, PT ;  /* 0x0000000a04007c0c */ /* 0x000fe2000bf66270 */
[----:B------:R-:W-:-:S04]  /*3c00*/  IMAD.WIDE.U32 R28, R28, 0x30, R10 ;  /* 0x000000301c1c7825 */ /* 0x000fc800078e000a */
[----:B--2---:R-:W-:Y:S02]  /*3c10*/  VIADD R26, R29, UR11 ;  /* 0x0000000b1d1a7c36 */ /* 0x004fe40008000000 */
        /* <DEDUP_REMOVED lines=33> */
.L_x_5232:
[----:B------:R-:W-:Y:S05]  /*3e30*/  BSYNC B0 ;  /* 0x0000000000007941 */ /* 0x000fea0003800000 */
.L_x_5231:
        /* <DEDUP_REMOVED lines=33> */
[----:B------:R-:W-:Y:S01]  /*4050*/  ISETP.GE.AND P5, PT, R18, UR5, PT ;  /* 0x0000000512007c0c */ /* 0x000fe2000bfa6270 */
[----:B------:R-:W-:Y:S01]  /*4060*/  BAR.SYNC.DEFER_BLOCKING 0x0 ;  /* 0x0000000000007b1d */ /* 0x000fe20000010000 */
[----:B------:R-:W-:Y:S01]  /*4070*/  IMAD.IADD R15, R9, 0x1, R14 ;  /* 0x00000001090f7824 */ /* 0x000fe200078e020e */
[----:B------:R-:W-:Y:S01]  /*4080*/  LEA R244, P1, R8, UR10, 0x1 ;  /* 0x0000000a08f47c11 */ /* 0x000fe2000f8208ff */
[----:B------:R-:W-:Y:S01]  /*4090*/  IMAD R234, R81, 0x400, R0 ;  /* 0x0000040051ea7824 */ /* 0x000fe200078e0200 */
[----:B------:R-:W-:-:S02]  /*40a0*/  USHF.L.U32 UR23, UR8, 0x4, URZ ;  /* 0x0000000408177899 */ /* 0x000fc4000800063f */
        /* <DEDUP_REMOVED lines=40> */
.L_x_5234:
[----:B------:R-:W-:Y:S05]  /*4330*/  BSYNC B0 ;  /* 0x0000000000007941 */ /* 0x000fea0003800000 */
.L_x_5233:
        /* <DEDUP_REMOVED lines=45> */
.L_x_5236:
[----:B------:R-:W-:Y:S05]  /*4610*/  BSYNC B0 ;  /* 0x0000000000007941 */ /* 0x000fea0003800000 */
.L_x_5235:
        /* <DEDUP_REMOVED lines=13> */
[----:B------:R-:W-:Y:S01]  /*46f0*/  IADD3 R12, P0, R8, UR29, RZ ;  /* 0x0000001d080c7c10 */ /* 0x000fe2000ff1e0ff */
        /* <DEDUP_REMOVED lines=32> */
.L_x_5238:
[----:B------:R-:W-:Y:S05]  /*4900*/  BSYNC B0 ;  /* 0x0000000000007941 */ /* 0x000fea0003800000 */
.L_x_5237:
        /* <DEDUP_REMOVED lines=49> */
.L_x_5240:
[----:B------:R-:W-:Y:S05]  /*4c20*/  BSYNC B0 ;  /* 0x0000000000007941 */ /* 0x000fea0003800000 */
.L_x_5239:
[----:B------:R-:W-:Y:S01]  /*4c30*/  LDSM.16.M88.4 R48, [R234] ;  /* 0x00000000ea30783b */ /* 0x000fe20000000200 */
[----:B------:R-:W-:Y:S01]  /*4c40*/  R2P PR, R2, 0x6 ;  /* 0x0000000602007804 */ /* 0x000fe20000000000 */
[C---:B------:R-:W-:Y:S02]  /*4c50*/  VIADD R2, R233.reuse, 0x8000 ;  /* 0x00008000e9027836 */ /* 0x040fe40000000000 */
[----:B-----5:R-:W-:Y:S01]  /*4c60*/  FMUL.FTZ R80, R80, R83 ;  /* 0x0000005350507220 */ /* 0x020fe20000410000 */
[----:B------:R-:W2:Y:S01]  /*4c70*/  LDSM.16.M88.4 R40, [R233+0x8000] ;  /* 0x00800000e928783b */ /* 0x000ea20000000200 */
[----:B------:R-:W-:Y:S01]  /*4c80*/  VIADD R231, R233, 0x8020 ;  /* 0x00008020e9e77836 */ /* 0x000fe20000000000 */
[----:B------:R-:W-:Y:S01]  /*4c90*/  UISETP.GT.AND UP0, UPT, UR17, UR13, UPT ;  /* 0x0000000d1100728c */ /* 0x000fe2000bf04270 */
[--C-:B------:R-:W-:Y:S01]  /*4ca0*/  IMAD R232, R7, 0x2, R234.reuse ;  /* 0x0000000207e87824 */ /* 0x100fe200078e02ea */
[----:B------:R-:W3:Y:S01]  /*4cb0*/  LDSM.16.M88.4 R32, [R233+0x8800] ;  /* 0x00880000e920783b */ /* 0x000ee20000000200 */
[C---:B------:R-:W-:Y:S01]  /*4cc0*/  IMAD R230, R5.reuse, 0x2, R234 ;  /* 0x0000000205e67824 */ /* 0x040fe200078e02ea */
[----:B------:R-:W-:Y:S01]  /*4cd0*/  R2UR UR5, R80 ;  /* 0x00000000500572ca */ /* 0x000fe200000e0000 */
[----:B------:R-:W-:Y:S01]  /*4ce0*/  IMAD R229, R5, 0x2, R232 ;  /* 0x0000000205e57824 */ /* 0x000fe200078e02e8 */
[----:B------:R-:W4:Y:S01]  /*4cf0*/  LDSM.16.M88.4 R24, [R233+0x9000] ;  /* 0x00900000e918783b */ /* 0x000f220000000200 */
[----:B------:R-:W-:-:S03]  /*4d00*/  @P1 VIADD R231, R2, 0xffffffe0 ;  /* 0xffffffe002e71836 */ /* 0x000fc60000000000 */
[----:B------:R-:W4:Y:S01]  /*4d10*/  LDSM.16.M88.4 R56, [R233+0x9800] ;  /* 0x00980000e938783b */ /* 0x000f220000000200 */
[----:B------:R-:W-:Y:S02]  /*4d20*/  IMAD.MOV.U32 R2, RZ, RZ, 0x40 ;  /* 0x00000040ff027424 */ /* 0x000fe400078e00ff */
[C---:B------:R-:W-:Y:S01]  /*4d30*/  VIADD R223, R231.reuse, 0x800 ;  /* 0x00000800e7df7836 */ /* 0x040fe20000000000 */
[----:B------:R-:W-:Y:S01]  /*4d40*/  LDSM.16.M88.4 R60, [R232] ;  /* 0x00000000e83c783b */ /* 0x000fe20000000200 */
[C---:B------:R-:W-:Y:S01]  /*4d50*/  VIADD R222, R231.reuse, 0x1000 ;  /* 0x00001000e7de7836 */ /* 0x040fe20000000000 */
[----:B------:R-:W-:Y:S01]  /*4d60*/  SEL R2, R2, 0xffffffc0, !P2 ;  /* 0xffffffc002027807 */ /* 0x000fe20005000000 */
[C---:B------:R-:W-:Y:S01]  /*4d70*/  VIADD R221, R231.reuse, 0x1800 ;  /* 0x00001800e7dd7836 */ /* 0x040fe20000000000 */
[----:B-1----:R-:W1:Y:S01]  /*4d80*/  LDSM.16.M88.4 R16, [R231] ;  /* 0x00000000e710783b */ /* 0x002e620000000200 */
[----:B------:R-:W-:Y:S02]  /*4d90*/  VIADD R219, R231, 0x2000 ;  /* 0x00002000e7db7836 */ /* 0x000fe40000000000 */
[----:B------:R-:W-:Y:S01]  /*4da0*/  IMAD.IADD R227, R233, 0x1, R2 ;  /* 0x00000001e9e37824 */ /* 0x000fe200078e0202 */
[----:B------:R-:W1:Y:S01]  /*4db0*/  LDSM.16.M88.4 R52, [R231+0x800] ;  /* 0x00080000e734783b */ /* 0x000e620000000200 */
[----:B------:R-:W-:Y:S01]  /*4dc0*/  IMAD.IADD R220, R2, 0x1, R231 ;  /* 0x0000000102dc7824 */ /* 0x000fe200078e02e7 */
[----:B------:R-:W-:Y:S01]  /*4dd0*/  LOP3.LUT R2, R82, 0xffffffe0, RZ, 0xc0, !PT ;  /* 0xffffffe052027812 */ /* 0x000fe200078ec0ff */
[C---:B------:R-:W-:Y:S01]  /*4de0*/  VIADD R218, R231.reuse, 0x2800 ;  /* 0x00002800e7da7836 */ /* 0x040fe20000000000 */
[----:B------:R-:W1:Y:S01]  /*4df0*/  LDSM.16.M88.4 R8, [R231+0x1000] ;  /* 0x00100000e708783b */ /* 0x000e620000000200 */
[----:B------:R-:W-:-:S02]  /*4e00*/  VIADD R217, R231, 0x3000 ;  /* 0x00003000e7d97836 */ /* 0x000fc40000000000 */
[----:B------:R-:W-:Y:S01]  /*4e10*/  IMAD.IADD R2, R165, 0x1, -R2 ;  /* 0x00000001a5027824 */ /* 0x000fe200078e0a02 */
[----:B------:R-:W1:Y:S01]  /*4e20*/  LDSM.16.M88.4 R72, [R231+0x1800] ;  /* 0x00180000e748783b */ /* 0x000e620000000200 */
[C---:B------:R-:W-:Y:S02]  /*4e30*/  VIADD R216, R231.reuse, 0x3800 ;  /* 0x00003800e7d87836 */ /* 0x040fe40000000000 */
[C---:B------:R-:W-:Y:S01]  /*4e40*/  VIADD R215, R231.reuse, 0x4000 ;  /* 0x00004000e7d77836 */ /* 0x040fe20000000000 */
[----:B------:R-:W-:Y:S01]  /*4e50*/  LDSM.16.M88.4 R68, [R230] ;  /* 0x00000000e644783b */ /* 0x000fe20000000200 */
[C---:B------:R-:W-:Y:S02]  /*4e60*/  VIADD R214, R231.reuse, 0x4800 ;  /* 0x00004800e7d67836 */ /* 0x040fe40000000000 */
[C---:B------:R-:W-:Y:S01]  /*4e70*/  VIADD R213, R231.reuse, 0x5000 ;  /* 0x00005000e7d57836 */ /* 0x040fe20000000000 */
[----:B--2---:R-:W-:Y:S01]  /*4e80*/  HMMA.16816.F32 R44, R48, R40, RZ ;  /* 0x00000028302c723c */ /* 0x004fe200000018ff */
[----:B------:R-:W2:Y:S01]  /*4e90*/  LDSM.16.M88.4 R12, [R227+0x8000] ;  /* 0x00800000e30c783b */ /* 0x000ea20000000200 */
[----:B------:R-:W-:-:S02]  /*4ea0*/  VIADD R212, R231, 0x5800 ;  /* 0x00005800e7d47836 */ /* 0x000fc40000000000 */
[C---:B------:R-:W-:Y:S01]  /*4eb0*/  VIADD R211, R231.reuse, 0x6000 ;  /* 0x00006000e7d37836 */ /* 0x040fe20000000000 */
[----:B------:R-:W-:Y:S01]  /*4ec0*/  LDSM.16.M88.4 R64, [R227+0x9800] ;  /* 0x00980000e340783b */ /* 0x000fe20000000200 */
[C---:B------:R-:W-:Y:S01]  /*4ed0*/  HMMA.16816.F32 R40, R48.reuse, R42, RZ ;  /* 0x0000002a3028723c */ /* 0x040fe200000018ff */
[C---:B------:R-:W-:Y:S02]  /*4ee0*/  VIADD R210, R231.reuse, 0x6800 ;  /* 0x00006800e7d27836 */ /* 0x040fe40000000000 */
[----:B------:R-:W-:Y:S01]  /*4ef0*/  LDSM.16.M88.4 R76, [R233+0xd800] ;  /* 0x00d80000e94c783b */ /* 0x000fe20000000200 */
[C---:B------:R-:W-:Y:S02]  /*4f00*/  VIADD R209, R231.reuse, 0x7000 ;  /* 0x00007000e7d17836 */ /* 0x040fe40000000000 */
[----:B---3--:R-:W-:Y:S01]  /*4f10*/  HMMA.16816.F32 R36, R48, R32, RZ ;  /* 0x000000203024723c */ /* 0x008fe200000018ff */
[----:B------:R-:W0:Y:S01]  /*4f20*/  LDGDEPBAR ;  /* 0x00000000000079af */ /* 0x000e220000000000 */
[----:B------:R-:W-:-:S04]  /*4f30*/  VIADD R208, R231, 0x7800 ;  /* 0x00007800e7d07836 */ /* 0x000fc80000000000 */
[C---:B----4-:R-:W-:Y:S06]  /*4f40*/  HMMA.16816.F32 R28, R48.reuse, R24, RZ ;  /* 0x00000018301c723c */ /* 0x050fec00000018ff */
[C---:B------:R-:W-:Y:S06]  /*4f50*/  HMMA.16816.F32 R32, R48.reuse, R34, RZ ;  /* 0x000000223020723c */ /* 0x040fec00000018ff */
[C---:B------:R-:W-:Y:S06]  /*4f60*/  HMMA.16816.F32 R24, R48.reuse, R26, RZ ;  /* 0x0000001a3018723c */ /* 0x040fec00000018ff */
[C---:B------:R-:W-:Y:S06]  /*4f70*/  HMMA.16816.F32 R20, R48.reuse, R56, RZ ;  /* 0x000000383014723c */ /* 0x040fec00000018ff */
[----:B------:R-:W-:Y:S01]  /*4f80*/  HMMA.16816.F32 R48, R48, R58, RZ ;  /* 0x0000003a3030723c */ /* 0x000fe200000018ff */
[----:B------:R-:W3:Y:S05]  /*4f90*/  LDSM.16.M88.4 R56, [R227+0x8800] ;  /* 0x00880000e338783b */ /* 0x000eea0000000200 */
[C---:B-1----:R-:W-:Y:S06]  /*4fa0*/  HMMA.16816.F32 R44, R60.reuse, R16, R44 ;  /* 0x000000103c2c723c */ /* 0x042fec000000182c */
[C---:B------:R-:W-:Y:S01]  /*4fb0*/  HMMA.16816.F32 R40, R60.reuse, R18, R40 ;  /* 0x000000123c28723c */ /* 0x040fe20000001828 */
[----:B------:R-:W1:Y:S05]  /*4fc0*/  LDSM.16.M88.4 R16, [R227+0x9000] ;  /* 0x00900000e310783b */ /* 0x000e6a0000000200 */
        /* <DEDUP_REMOVED lines=32> */
[C---:B------:R-:W-:Y:S06]  /*51d0*/  HMMA.16816.F32 R20, R52.reuse, R72, R20 ;  /* 0x000000483414723c */ /* 0x040fec0000001814 */
        /* <DEDUP_REMOVED lines=11> */
[----:B------:R-:W3:Y:S05]  /*5290*/  LDSM.16.M88.4 R8, [R230+0x2000] ;  /* 0x00200000e608783b */ /* 0x000eea0000000200 */
[C---:B------:R-:W-:Y:S06]  /*52a0*/  HMMA.16816.F32 R20, R56.reuse, R64, R20 ;  /* 0x000000403814723c */ /* 0x040fec0000001814 */
[----:B------:R-:W-:Y:S01]  /*52b0*/  HMMA.16816.F32 R68, R56, R66, R68 ;  /* 0x000000423844723c */ /* 0x000fe20000001844 */
[----:B------:R-:W4:Y:S04]  /*52c0*/  LDSM.16.M88.4 R56, [R227+0xa800] ;  /* 0x00a80000e338783b */ /* 0x000f280000000200 */
[----:B------:R-:W4:Y:S01]  /*52d0*/  LDSM.16.M88.4 R64, [R227+0xb000] ;  /* 0x00b00000e340783b */ /* 0x000f220000000200 */
[C---:B--2---:R-:W-:Y:S06]  /*52e0*/  HMMA.16816.F32 R44, R12.reuse, R60, R44 ;  /* 0x0000003c0c2c723c */ /* 0x044fec000000182c */
[C---:B------:R-:W-:Y:S01]  /*52f0*/  HMMA.16816.F32 R40, R12.reuse, R62, R40 ;  /* 0x0000003e0c28723c */ /* 0x040fe20000001828 */
[----:B------:R-:W2:Y:S05]  /*5300*/  LDSM.16.M88.4 R60, [R227+0xb800] ;  /* 0x00b80000e33c783b */ /* 0x000eaa0000000200 */
        /* <DEDUP_REMOVED lines=88> */
[C---:B----4-:R-:W-:Y:S06]  /*5890*/  HMMA.16816.F32 R44, R48.reuse, R12, R44 ;  /* 0x0000000c302c723c */ /* 0x050fec000000182c */
[C---:B------:R-:W-:Y:S01]  /*58a0*/  HMMA.16816.F32 R40, R48.reuse, R14, R40 ;  /* 0x0000000e3028723c */ /* 0x040fe20000001828 */
[----:B------:R-:W4:Y:S05]  /*58b0*/  LDSM.16.M88.4 R12, [R231+0x7000] ;  /* 0x00700000e70c783b */ /* 0x000f2a0000000200 */
[C---:B---3--:R-:W-:Y:S06]  /*58c0*/  HMMA.16816.F32 R36, R48.reuse, R60, R36 ;  /* 0x0000003c3024723c */ /* 0x048fec0000001824 */
[C---:B------:R-:W-:Y:S01]  /*58d0*/  HMMA.16816.F32 R32, R48.reuse, R62, R32 ;  /* 0x0000003e3020723c */ /* 0x040fe20000001820 */
[----:B------:R-:W3:Y:S05]  /*58e0*/  LDSM.16.M88.4 R60, [R227+0xe000] ;  /* 0x00e00000e33c783b */ /* 0x000eea0000000200 */
[C---:B--2---:R-:W-:Y:S06]  /*58f0*/  HMMA.16816.F32 R20, R48.reuse, R52, R20 ;  /* 0x000000343014723c */ /* 0x044fec0000001814 */
[C---:B------:R-:W-:Y:S01]  /*5900*/  HMMA.16816.F32 R68, R48.reuse, R54, R68 ;  /* 0x000000363044723c */ /* 0x040fe20000001844 */
[----:B------:R-:W-:Y:S05]  /*5910*/  LDSM.16.M88.4 R52, [R227+0xf000] ;  /* 0x00f00000e334783b */ /* 0x000fea0000000200 */
[C---:B------:R-:W-:Y:S06]  /*5920*/  HMMA.16816.F32 R28, R48.reuse, R56, R28 ;  /* 0x00000038301c723c */ /* 0x040fec000000181c */
[----:B------:R-:W-:Y:S01]  /*5930*/  HMMA.16816.F32 R24, R48, R58, R24 ;  /* 0x0000003a3018723c */ /* 0x000fe20000001818 */
[----:B------:R-:W2:Y:S04]  /*5940*/  LDSM.16.M88.4 R56, [R227+0xe800] ;  /* 0x00e80000e338783b */ /* 0x000ea80000000200 */
[----:B------:R-:W2:Y:S01]  /*5950*/  LDSM.16.M88.4 R48, [R227+0xf800] ;  /* 0x00f80000e330783b */ /* 0x000ea20000000200 */
[C---:B-1----:R-:W-:Y:S06]  /*5960*/  HMMA.16816.F32 R44, R72.reuse, R16, R44 ;  /* 0x00000010482c723c */ /* 0x042fec000000182c */
[C---:B------:R-:W-:Y:S01]  /*5970*/  HMMA.16816.F32 R40, R72.reuse, R18, R40 ;  /* 0x000000124828723c */ /* 0x040fe20000001828 */
[----:B------:R-:W-:Y:S05]  /*5980*/  LDSM.16.M88.4 R16, [R220+0x6000] ;  /* 0x00600000dc10783b */ /* 0x000fea0000000200 */
[C---:B------:R-:W-:Y:S06]  /*5990*/  HMMA.16816.F32 R36, R72.reuse, R8, R36 ;  /* 0x000000084824723c */ /* 0x040fec0000001824 */
[C---:B------:R-:W-:Y:S01]  /*59a0*/  HMMA.16816.F32 R32, R72.reuse, R10, R32 ;  /* 0x0000000a4820723c */ /* 0x040fe20000001820 */
[----:B------:R-:W1:Y:S05]  /*59b0*/  LDSM.16.M88.4 R8, [R229+0x6000] ;  /* 0x00600000e508783b */ /* 0x000e6a0000000200 */
[C---:B------:R-:W-:Y:S06]  /*59c0*/  HMMA.16816.F32 R20, R72.reuse, R76, R20 ;  /* 0x0000004c4814723c */ /* 0x040fec0000001814 */
[C---:B------:R-:W-:Y:S06]  /*59d0*/  HMMA.16816.F32 R68, R72.reuse, R78, R68 ;  /* 0x0000004e4844723c */ /* 0x040fec0000001844 */
[C---:B----4-:R-:W-:Y:S06]  /*59e0*/  HMMA.16816.F32 R28, R72.reuse, R12, R28 ;  /* 0x0000000c481c723c */ /* 0x050fec000000181c */
[----:B------:R-:W-:Y:S01]  /*59f0*/  HMMA.16816.F32 R24, R72, R14, R24 ;  /* 0x0000000e4818723c */ /* 0x000fe20000001818 */
[----:B------:R-:W4:Y:S05]  /*5a00*/  LDSM.16.M88.4 R12, [R220+0x6800] ;  /* 0x00680000dc0c783b */ /* 0x000f2a0000000200 */
[C---:B---3--:R-:W-:Y:S06]  /*5a10*/  HMMA.16816.F32 R44, R64.reuse, R60, R44 ;  /* 0x0000003c402c723c */ /* 0x048fec000000182c */
[C---:B--2---:R-:W-:Y:S06]  /*5a20*/  HMMA.16816.F32 R36, R64.reuse, R56, R36 ;  /* 0x000000384024723c */ /* 0x044fec0000001824 */
[C---:B------:R-:W-:Y:S06]  /*5a30*/  HMMA.16816.F32 R40, R64.reuse, R62, R40 ;  /* 0x0000003e4028723c */ /* 0x040fec0000001828 */
[C---:B------:R-:W-:Y:S01]  /*5a40*/  HMMA.16816.F32 R32, R64.reuse, R58, R32 ;  /* 0x0000003a4020723c */ /* 0x040fe20000001820 */
[----:B------:R-:W2:Y:S05]  /*5a50*/  LDSM.16.M88.4 R56, [R220+0x7000] ;  /* 0x00700000dc38783b */ /* 0x000eaa0000000200 */
[C---:B------:R-:W-:Y:S06]  /*5a60*/  HMMA.16816.F32 R20, R64.reuse, R48, R20 ;  /* 0x000000304014723c */ /* 0x040fec0000001814 */
[----:B------:R-:W-:Y:S06]  /*5a70*/  HMMA.16816.F32 R68, R64, R50, R68 ;  /* 0x000000324044723c */ /* 0x000fec0000001844 */
[----:B-1----:R-:W-:Y:S01]  /*5a80*/  HMMA.16816.F32 R48, R8, R16, R44 ;  /* 0x000000100830723c */ /* 0x002fe2000000182c */
[----:B------:R-:W1:Y:S01]  /*5a90*/  LDSM.16.M88.4 R44, [R220+0x7800] ;  /* 0x00780000dc2c783b */ /* 0x000e620000000200 */
[----:B------:R-:W-:-:S04]  /*5aa0*/  DEPBAR.LE SB0, 0x0 ;  /* 0x000080000000791a */ /* 0x000fc80000000000 */
[----:B------:R-:W-:Y:S01]  /*5ab0*/  HMMA.16816.F32 R28, R64, R52, R28 ;  /* 0x00000034401c723c */ /* 0x000fe2000000181c */
[----:B------:R-:W-:-:S04]  /*5ac0*/  SHF.R.S32.HI R17, RZ, 0x1f, R2 ;  /* 0x0000001fff117819 */ /* 0x000fc80000011402 */
[----:B------:R-:W-:Y:S01]  /*5ad0*/  LEA.HI R17, R17, R2, RZ, 0x2 ;  /* 0x0000000211117211 */ /* 0x000fe200078f10ff */
[----:B------:R-:W-:Y:S03]  /*5ae0*/  HMMA.16816.F32 R24, R64, R54, R24 ;  /* 0x000000364018723c */ /* 0x000fe60000001818 */
[----:B------:R-:W-:Y:S01]  /*5af0*/  SHF.R.S32.HI R2, RZ, 0x2, R17 ;  /* 0x00000002ff027819 */ /* 0x000fe20000011411 */
[----:B------:R-:W-:Y:S02]  /*5b00*/  IMAD.SHL.U32 R17, R165, 0x2, RZ ;  /* 0x00000002a5117824 */ /* 0x000fe400078e00ff */
[----:B----4-:R-:W-:Y:S02]  /*5b10*/  HMMA.16816.F32 R36, R8, R12, R36 ;  /* 0x0000000c0824723c */ /* 0x010fe40000001824 */
[----:B------:R-:W-:Y:S01]  /*5b20*/  IMAD R2, R81, 0x10, R2 ;  /* 0x0000001051027824 */ /* 0x000fe200078e0202 */
[----:B------:R-:W-:-:S03]  /*5b30*/  LOP3.LUT R17, R17, 0x6, RZ, 0xc0, !PT ;  /* 0x0000000611117812 */ /* 0x000fc600078ec0ff */
[C---:B------:R-:W-:Y:S01]  /*5b40*/  HMMA.16816.F32 R40, R8.reuse, R18, R40 ;  /* 0x000000120828723c */ /* 0x040fe20000001828 */
[----:B------:R-:W-:Y:S02]  /*5b50*/  IMAD.U32 R13, RZ, RZ, UR19 ;  /* 0x00000013ff0d7e24 */ /* 0x000fe4000f8e00ff */
[----:B------:R-:W-:Y:S02]  /*5b60*/  VIADD R2, R2, UR24 ;  /* 0x0000001802027c36 */ /* 0x000fe40008000000 */
[----:B------:R-:W-:Y:S01]  /*5b70*/  VIADD R17, R17, UR16 ;  /* 0x0000001011117c36 */ /* 0x000fe20008000000 */
[C---:B------:R-:W-:Y:S02]  /*5b80*/  HMMA.16816.F32 R32, R8.reuse, R14, R32 ;  /* 0x0000000e0820723c */ /* 0x040fe40000001820 */
[----:B------:R-:W-:Y:S01]  /*5b90*/  IADD3 R52, R13, -UR22, R2 ;  /* 0x800000160d347c10 */ /* 0x000fe2000fffe002 */
[C---:B------:R-:W-:Y:S01]  /*5ba0*/  VIADD R19, R17.reuse, 0x8 ;  /* 0x0000000811137836 */ /* 0x040fe20000000000 */
[C---:B------:R-:W-:Y:S01]  /*5bb0*/  ISETP.GE.AND P2, PT, R17.reuse, UR19, PT ;  /* 0x0000001311007c0c */ /* 0x040fe2000bf46270 */
[----:B------:R-:W-:Y:S01]  /*5bc0*/  VIADD R53, R17, 0x1 ;  /* 0x0000000111357836 */ /* 0x000fe20000000000 */
[C---:B--2---:R-:W-:Y:S01]  /*5bd0*/  HMMA.16816.F32 R28, R8.reuse, R56, R28 ;  /* 0x00000038081c723c */ /* 0x044fe2000000181c */
[C---:B------:R-:W-:Y:S01]  /*5be0*/  IMAD.IADD R14, R52.reuse, 0x1, -R17 ;  /* 0x00000001340e7824 */ /* 0x040fe200078e0a11 */
[----:B------:R-:W-:Y:S01]  /*5bf0*/  ISETP.GE.AND P0, PT, R19, UR19, PT ;  /* 0x0000001313007c0c */ /* 0x000fe2000bf06270 */
[C---:B------:R-:W-:Y:S01]  /*5c00*/  IMAD.IADD R12, R52.reuse, 0x1, -R19 ;  /* 0x00000001340c7824 */ /* 0x040fe200078e0a13 */
[----:B------:R-:W-:Y:S01]  /*5c10*/  BAR.SYNC.DEFER_BLOCKING 0x0 ;  /* 0x0000000000007b1d */ /* 0x000fe20000010000 */
[----:B------:R-:W-:Y:S01]  /*5c20*/  IMAD.IADD R13, R52, 0x1, -R53 ;  /* 0x00000001340d7824 */ /* 0x000fe200078e0a35 */
[----:B------:R-:W-:Y:S01]  /*5c30*/  IABS R14, R14 ;  /* 0x0000000e000e7213 */ /* 0x000fe20000000000 */
[----:B------:R-:W-:Y:S01]  /*5c40*/  HMMA.16816.F32 R24, R8, R58, R24 ;  /* 0x0000003a0818723c */ /* 0x000fe20000001818 */
[----:B------:R-:W-:Y:S01]  /*5c50*/  IABS R12, R12 ;  /* 0x0000000c000c7213 */ /* 0x000fe20000000000 */
[----:B------:R-:W-:Y:S01]  /*5c60*/  VIADD R63, R17, 0x21 ;  /* 0x00000021113f7836 */ /* 0x000fe20000000000 */
[----:B------:R-:W-:-:S02]  /*5c70*/  IABS R13, R13 ;  /* 0x0000000d000d7213 */ /* 0x000fc40000000000 */
[----:B------:R-:W-:Y:S01]  /*5c80*/  I2FP.F32.S32 R57, R14 ;  /* 0x0000000e00397245 */ /* 0x000fe20000201400 */
[C---:B-1----:R-:W-:Y:S01]  /*5c90*/  HMMA.16816.F32 R68, R8.reuse, R46, R68 ;  /* 0x0000002e0844723c */ /* 0x042fe20000001844 */
[----:B------:R-:W-:Y:S01]  /*5ca0*/  I2FP.F32.S32 R55, R12 ;  /* 0x0000000c00377245 */ /* 0x000fe20000201400 */
[----:B------:R-:W-:Y:S01]  /*5cb0*/  VIADD R59, R17, 0x9 ;  /* 0x00000009113b7836 */ /* 0x000fe20000000000 */
[----:B------:R-:W-:Y:S01]  /*5cc0*/  I2FP.F32.S32 R16, R13 ;  /* 0x0000000d00107245 */ /* 0x000fe20000201400 */
[----:B------:R-:W-:Y:S01]  /*5cd0*/  FFMA.FTZ R54, R57, -UR5, R48 ;  /* 0x8000000539367c23 */ /* 0x000fe20008010030 */
[----:B------:R-:W-:Y:S02]  /*5ce0*/  VIADD R57, R17, 0x10 ;  /* 0x0000001011397836 */ /* 0x000fe40000000000 */
[----:B------:R-:W-:Y:S01]  /*5cf0*/  FFMA.FTZ R18, R55, -UR5, R40 ;  /* 0x8000000537127c23 */ /* 0x000fe20008010028 */
[C---:B------:R-:W-:Y:S02]  /*5d00*/  VIADD R55, R17.reuse, 0x11 ;  /* 0x0000001111377836 */ /* 0x040fe40000000000 */
[----:B------:R-:W-:Y:S01]  /*5d10*/  FFMA.FTZ R48, R16, -UR5, R49 ;  /* 0x8000000510307c23 */ /* 0x000fe20008010031 */
[----:B------:R-:W-:Y:S01]  /*5d20*/  VIADD R49, R17, 0x18 ;  /* 0x0000001811317836 */ /* 0x000fe20000000000 */
[----:B------:R-:W-:Y:S01]  /*5d30*/  HMMA.16816.F32 R12, R8, R44, R20 ;  /* 0x0000002c080c723c */ /* 0x000fe20000001814 */
[C---:B------:R-:W-:Y:S01]  /*5d40*/  IMAD.IADD R16, R52.reuse, 0x1, -R59 ;  /* 0x0000000134107824 */ /* 0x040fe200078e0a3b */
[----:B------:R-:W-:Y:S01]  /*5d50*/  ISETP.GE.AND P1, PT, R53, UR19, PT ;  /* 0x0000001335007c0c */ /* 0x000fe2000bf26270 */
[C---:B------:R-:W-:Y:S01]  /*5d60*/  IMAD.IADD R61, R52.reuse, 0x1, -R49 ;  /* 0x00000001343d7824 */ /* 0x040fe200078e0a31 */
[----:B------:R-:W-:Y:S01]  /*5d70*/  ISETP.GE.AND P6, PT, R59, UR19, PT ;  /* 0x000000133b007c0c */ /* 0x000fe2000bfc6270 */
[C---:B------:R-:W-:Y:S01]  /*5d80*/  VIADD R40, R52.reuse, 0x8 ;  /* 0x0000000834287836 */ /* 0x040fe20000000000 */
[----:B------:R-:W-:Y:S01]  /*5d90*/  IABS R16, R16 ;  /* 0x0000001000107213 */ /* 0x000fe20000000000 */
[C---:B------:R-:W-:Y:S01]  /*5da0*/  VIADD R45, R17.reuse, 0x19 ;  /* 0x00000019112d7836 */ /* 0x040fe20000000000 */
[----:B------:R-:W-:Y:S01]  /*5db0*/  IABS R61, R61 ;  /* 0x0000003d003d7213 */ /* 0x000fe20000000000 */
[C---:B------:R-:W-:Y:S01]  /*5dc0*/  IMAD.IADD R22, R52.reuse, 0x1, -R55 ;  /* 0x0000000134167824 */ /* 0x040fe200078e0a37 */
[----:B------:R-:W-:Y:S01]  /*5dd0*/  I2FP.F32.S32 R16, R16 ;  /* 0x0000001000107245 */ /* 0x000fe20000201400 */
[C---:B------:R-:W-:Y:S01]  /*5de0*/  IMAD.IADD R20, R52.reuse, 0x1, -R45 ;  /* 0x0000000134147824 */ /* 0x040fe200078e0a2d */
[----:B------:R-:W-:Y:S01]  /*5df0*/  I2FP.F32.S32 R61, R61 ;  /* 0x0000003d003d7245 */ /* 0x000fe20000201400 */
[----:B------:R-:W-:Y:S01]  /*5e00*/  IMAD.IADD R23, R52, 0x1, -R57 ;  /* 0x0000000134177824 */ /* 0x000fe200078e0a39 */
[----:B------:R-:W-:Y:S01]  /*5e10*/  IABS R22, R22 ;  /* 0x0000001600167213 */ /* 0x000fe20000000000 */
[----:B------:R-:W-:Y:S01]  /*5e20*/  FFMA.FTZ R16, R16, -UR5, R41 ;  /* 0x8000000510107c23 */ /* 0x000fe20008010029 */
[----:B------:R-:W-:Y:S01]  /*5e30*/  IABS R20, R20 ;  /* 0x0000001400147213 */ /* 0x000fe20000000000 */
[----:B------:R-:W-:Y:S01]  /*5e40*/  VIADD R41, R17, 0x20 ;  /* 0x0000002011297836 */ /* 0x000fe20000000000 */
[----:B------:R-:W-:Y:S01]  /*5e50*/  I2FP.F32.S32 R22, R22 ;  /* 0x0000001600167245 */ /* 0x000fe20000201400 */
[C---:B------:R-:W-:Y:S01]  /*5e60*/  IMAD.IADD R53, R40.reuse, 0x1, -R53 ;  /* 0x0000000128357824 */ /* 0x040fe200078e0a35 */
[----:B------:R-:W-:Y:S01]  /*5e70*/  I2FP.F32.S32 R20, R20 ;  /* 0x0000001400147245 */ /* 0x000fe20000201400 */
[----:B------:R-:W-:Y:S01]  /*5e80*/  IMAD.IADD R19, R40, 0x1, -R19 ;  /* 0x0000000128137824 */ /* 0x000fe200078e0a13 */
[----:B------:R-:W-:Y:S01]  /*5e90*/  IABS R23, R23 ;  /* 0x0000001700177213 */ /* 0x000fe20000000000 */
[----:B------:R-:W-:Y:S01]  /*5ea0*/  FFMA.FTZ R21, R22, -UR5, R37 ;  /* 0x8000000516157c23 */ /* 0x000fe20008010025 */
[----:B------:R-:W-:Y:S01]  /*5eb0*/  FFMA.FTZ R22, R61, -UR5, R32 ;  /* 0x800000053d167c23 */ /* 0x000fe20008010020 */
[----:B------:R-:W-:-:S02]  /*5ec0*/  IMAD.IADD R32, R52, 0x1, -R41 ;  /* 0x0000000134207824 */ /* 0x000fc400078e0a29 */
[----:B------:R-:W-:Y:S01]  /*5ed0*/  FFMA.FTZ R20, R20, -UR5, R33 ;  /* 0x8000000514147c23 */ /* 0x000fe20008010021 */
[C---:B------:R-:W-:Y:S01]  /*5ee0*/  IMAD.IADD R33, R40.reuse, 0x1, -R17 ;  /* 0x0000000128217824 */ /* 0x040fe200078e0a11 */
[----:B------:R-:W-:Y:S01]  /*5ef0*/  I2FP.F32.S32 R23, R23 ;  /* 0x0000001700177245 */ /* 0x000fe20000201400 */
[----:B------:R-:W-:Y:S01]  /*5f00*/  IMAD.IADD R59, R40, 0x1, -R59 ;  /* 0x00000001283b7824 */ /* 0x000fe200078e0a3b */
[----:B------:R-:W-:Y:S01]  /*5f10*/  IABS R32, R32 ;  /* 0x0000002000207213 */ /* 0x000fe20000000000 */
[----:B------:R-:W-:Y:S01]  /*5f20*/  VIADD R61, R17, 0x29 ;  /* 0x00000029113d7836 */ /* 0x000fe20000000000 */
[----:B------:R-:W-:Y:S01]  /*5f30*/  IABS R33, R33 ;  /* 0x0000002100217213 */ /* 0x000fe20000000000 */
[----:B------:R-:W-:Y:S01]  /*5f40*/  FFMA.FTZ R23, R23, -UR5, R36 ;  /* 0x8000000517177c23 */ /* 0x000fe20008010024 */
[----:B------:R-:W-:Y:S02]  /*5f50*/  I2FP.F32.S32 R197, R32 ;  /* 0x0000002000c57245 */ /* 0x000fe40000201400 */
[----:B------:R-:W-:-:S02]  /*5f60*/  IABS R53, R53 ;  /* 0x0000003500357213 */ /* 0x000fc40000000000 */
[----:B------:R-:W-:Y:S01]  /*5f70*/  IABS R19, R19 ;  /* 0x0000001300137213 */ /* 0x000fe20000000000 */
[----:B------:R-:W-:Y:S01]  /*5f80*/  FFMA.FTZ R197, R197, -UR5, R28 ;  /* 0x80000005c5c57c23 */ /* 0x000fe2000801001c */
[----:B------:R-:W-:Y:S01]  /*5f90*/  IABS R59, R59 ;  /* 0x0000003b003b7213 */ /* 0x000fe20000000000 */
[----:B------:R-:W-:Y:S01]  /*5fa0*/  IMAD.IADD R28, R40, 0x1, -R55 ;  /* 0x00000001281c7824 */ /* 0x000fe200078e0a37 */
[----:B------:R-:W-:Y:S02]  /*5fb0*/  I2FP.F32.S32 R33, R33 ;  /* 0x0000002100217245 */ /* 0x000fe40000201400 */
[----:B------:R-:W-:Y:S01]  /*5fc0*/  I2FP.F32.S32 R32, R53 ;  /* 0x0000003500207245 */ /* 0x000fe20000201400 */
[----:B------:R-:W-:Y:S01]  /*5fd0*/  IMAD.IADD R53, R52, 0x1, -R63 ;  /* 0x0000000134357824 */ /* 0x000fe200078e0a3f */
[----:B------:R-:W-:Y:S01]  /*5fe0*/  I2FP.F32.S32 R19, R19 ;  /* 0x0000001300137245 */ /* 0x000fe20000201400 */
[----:B------:R-:W-:Y:S01]  /*5ff0*/  FFMA.FTZ R33, R33, -UR5, R50 ;  /* 0x8000000521217c23 */ /* 0x000fe20008010032 */
[----:B------:R-:W-:Y:S01]  /*6000*/  I2FP.F32.S32 R36, R59 ;  /* 0x0000003b00247245 */ /* 0x000fe20000201400 */
[----:B------:R-:W-:Y:S01]  /*6010*/  FFMA.FTZ R32, R32, -UR5, R51 ;  /* 0x8000000520207c23 */ /* 0x000fe20008010033 */
[----:B------:R-:W-:Y:S01]  /*6020*/  IABS R28, R28 ;  /* 0x0000001c001c7213 */ /* 0x000fe20000000000 */
[----:B------:R-:W-:Y:S01]  /*6030*/  FFMA.FTZ R44, R19, -UR5, R42 ;  /* 0x80000005132c7c23 */ /* 0x000fe2000801002a */
[----:B------:R-:W-:-:S02]  /*6040*/  IMAD.IADD R19, R40, 0x1, -R57 ;  /* 0x0000000128137824 */ /* 0x000fc400078e0a39 */
[----:B------:R-:W-:Y:S01]  /*6050*/  FFMA.FTZ R42, R36, -UR5, R43 ;  /* 0x80000005242a7c23 */ /* 0x000fe2000801002b */
[----:B------:R-:W-:Y:S01]  /*6060*/  IMAD.IADD R43, R40, 0x1, -R49 ;  /* 0x00000001282b7824 */ /* 0x000fe200078e0a31 */
[----:B------:R-:W-:Y:S01]  /*6070*/  FSEL R36, R33, -INF , !P2 ;  /* 0xff80000021247808 */ /* 0x000fe20005000000 */
[----:B------:R-:W-:Y:S01]  /*6080*/  VIADD R59, R17, 0x31 ;  /* 0x00000031113b7836 */ /* 0x000fe20000000000 */
[----:B------:R-:W-:Y:S01]  /*6090*/  FSEL R33, R48, -INF , !P1 ;  /* 0xff80000030217808 */ /* 0x000fe20004800000 */
[----:B------:R-:W-:Y:S01]  /*60a0*/  IMAD.IADD R48, R40, 0x1, -R45 ;  /* 0x0000000128307824 */ /* 0x000fe200078e0a2d */
[----:B------:R-:W-:Y:S01]  /*60b0*/  FSEL R32, R32, -INF , !P1 ;  /* 0xff80000020207808 */ /* 0x000fe20004800000 */
[----:B------:R-:W-:Y:S01]  /*60c0*/  IMAD.IADD R50, R52, 0x1, -R61 ;  /* 0x0000000134327824 */ /* 0x000fe200078e0a3d */
[----:B------:R-:W-:Y:S02]  /*60d0*/  I2FP.F32.S32 R28, R28 ;  /* 0x0000001c001c7245 */ /* 0x000fe40000201400 */
[----:B------:R-:W-:Y:S01]  /*60e0*/  ISETP.GE.AND P1, PT, R41, UR19, PT ;  /* 0x0000001329007c0c */ /* 0x000fe2000bf26270 */
[----:B------:R-:W-:Y:S01]  /*60f0*/  IMAD.IADD R41, R40, 0x1, -R41 ;  /* 0x0000000128297824 */ /* 0x000fe200078e0a29 */
[----:B------:R-:W-:Y:S01]  /*6100*/  IABS R19, R19 ;  /* 0x0000001300137213 */ /* 0x000fe20000000000 */
[----:B------:R-:W-:Y:S01]  /*6110*/  FFMA.FTZ R28, R28, -UR5, R39 ;  /* 0x800000051c1c7c23 */ /* 0x000fe20008010027 */
[----:B------:R-:W-:-:S02]  /*6120*/  IABS R43, R43 ;  /* 0x0000002b002b7213 */ /* 0x000fc40000000000 */
[----:B------:R-:W-:Y:S02]  /*6130*/  IABS R48, R48 ;  /* 0x0000003000307213 */ /* 0x000fe40000000000 */
[----:B------:R-:W-:Y:S02]  /*6140*/  I2FP.F32.S32 R19, R19 ;  /* 0x0000001300137245 */ /* 0x000fe40000201400 */
[----:B------:R-:W-:Y:S02]  /*6150*/  I2FP.F32.S32 R43, R43 ;  /* 0x0000002b002b7245 */ /* 0x000fe40000201400 */
[----:B------:R-:W-:Y:S01]  /*6160*/  FSEL R39, R18, -INF , !P0 ;  /* 0xff80000012277808 */ /* 0x000fe20004000000 */
[----:B------:R-:W-:Y:S01]  /*6170*/  FFMA.FTZ R19, R19, -UR5, R38 ;  /* 0x8000000513137c23 */ /* 0x000fe20008010026 */
[----:B------:R-:W-:Y:S01]  /*6180*/  IABS R41, R41 ;  /* 0x0000002900297213 */ /* 0x000fe20000000000 */
[----:B------:R-:W-:Y:S01]  /*6190*/  FFMA.FTZ R38, R43, -UR5, R34 ;  /* 0x800000052b267c23 */ /* 0x000fe20008010022 */
[----:B------:R-:W-:Y:S01]  /*61a0*/  FSEL R18, R44, -INF , !P0 ;  /* 0xff8000002c127808 */ /* 0x000fe20004000000 */
[----:B------:R-:W-:Y:S01]  /*61b0*/  IMAD.IADD R44, R40, 0x1, -R63 ;  /* 0x00000001282c7824 */ /* 0x000fe200078e0a3f */
[----:B------:R-:W-:Y:S01]  /*61c0*/  I2FP.F32.S32 R48, R48 ;  /* 0x0000003000307245 */ /* 0x000fe20000201400 */
[----:B------:R-:W-:Y:S01]  /*61d0*/  VIADD R43, R17, 0x28 ;  /* 0x00000028112b7836 */ /* 0x000fe20000000000 */
[----:B------:R-:W-:-:S02]  /*61e0*/  I2FP.F32.S32 R41, R41 ;  /* 0x0000002900297245 */ /* 0x000fc40000201400 */
[----:B------:R-:W-:Y:S01]  /*61f0*/  IABS R53, R53 ;  /* 0x0000003500357213 */ /* 0x000fe20000000000 */
[----:B------:R-:W-:Y:S01]  /*6200*/  FFMA.FTZ R34, R48, -UR5, R35 ;  /* 0x8000000530227c23 */ /* 0x000fe20008010023 */
[----:B------:R-:W-:Y:S01]  /*6210*/  IABS R44, R44 ;  /* 0x0000002c002c7213 */ /* 0x000fe20000000000 */
[----:B------:R-:W-:Y:S01]  /*6220*/  FFMA.FTZ R190, R41, -UR5, R30 ;  /* 0x8000000529be7c23 */ /* 0x000fe2000801001e */
[----:B------:R-:W-:Y:S01]  /*6230*/  FSEL R35, R16, -INF , !P6 ;  /* 0xff80000010237808 */ /* 0x000fe20007000000 */
[----:B------:R-:W-:Y:S01]  /*6240*/  VIADD R41, R17, 0x30 ;  /* 0x0000003011297836 */ /* 0x000fe20000000000 */
[----:B------:R-:W-:Y:S01]  /*6250*/  ISETP.GE.AND P5, PT, R57, UR19, PT ;  /* 0x0000001339007c0c */ /* 0x000fe2000bfa6270 */
[----:B------:R-:W-:Y:S01]  /*6260*/  IMAD.IADD R51, R52, 0x1, -R43 ;  /* 0x0000000134337824 */ /* 0x000fe200078e0a2b */
[----:B------:R-:W-:Y:S01]  /*6270*/  FSEL R37, R54, -INF , !P2 ;  /* 0xff80000036257808 */ /* 0x000fe20005000000 */
[----:B------:R-:W-:Y:S01]  /*6280*/  VIADD R57, R17, 0x38 ;  /* 0x0000003811397836 */ /* 0x000fe20000000000 */
[----:B------:R-:W-:Y:S01]  /*6290*/  FSEL R16, R42, -INF , !P6 ;  /* 0xff8000002a107808 */ /* 0x000fe20007000000 */
[C---:B------:R-:W-:Y:S01]  /*62a0*/  IMAD.IADD R48, R52.reuse, 0x1, -R59 ;  /* 0x0000000134307824 */ /* 0x040fe200078e0a3b */
[----:B------:R-:W-:Y:S01]  /*62b0*/  ISETP.GE.AND P4, PT, R55, UR19, PT ;  /* 0x0000001337007c0c */ /* 0x000fe2000bf86270 */
[----:B------:R-:W-:Y:S01]  /*62c0*/  VIADD R55, R17, 0x39 ;  /* 0x0000003911377836 */ /* 0x000fe20000000000 */
[----:B------:R-:W-:Y:S01]  /*62d0*/  ISETP.GE.AND P3, PT, R49, UR19, PT ;  /* 0x0000001331007c0c */ /* 0x000fe2000bf66270 */
[C---:B------:R-:W-:Y:S01]  /*62e0*/  IMAD.IADD R49, R52.reuse, 0x1, -R41 ;  /* 0x0000000134317824 */ /* 0x040fe200078e0a29 */
[----:B------:R-:W-:Y:S01]  /*62f0*/  ISETP.GE.AND P2, PT, R45, UR19, PT ;  /* 0x000000132d007c0c */ /* 0x000fe2000bf46270 */
[----:B------:R-:W-:Y:S01]  /*6300*/  IMAD.IADD R45, R52, 0x1, -R57 ;  /* 0x00000001342d7824 */ /* 0x000fe200078e0a39 */
[----:B------:R-:W-:Y:S01]  /*6310*/  ISETP.GE.AND P6, PT, R43, UR19, PT ;  /* 0x000000132b007c0c */ /* 0x000fe2000bfc6270 */
[C---:B------:R-:W-:Y:S01]  /*6320*/  IMAD.IADD R43, R40.reuse, 0x1, -R43 ;  /* 0x00000001282b7824 */ /* 0x040fe200078e0a2b */
[----:B------:R-:W-:Y:S01]  /*6330*/  I2FP.F32.S32 R8, R53 ;  /* 0x0000003500087245 */ /* 0x000fe20000201400 */
[----:B------:R-:W-:Y:S01]  /*6340*/  IMAD.IADD R42, R40, 0x1, -R61 ;  /* 0x00000001282a7824 */ /* 0x000fe200078e0a3d */
[----:B------:R-:W-:Y:S01]  /*6350*/  I2FP.F32.S32 R10, R44 ;  /* 0x0000002c000a7245 */ /* 0x000fe20000201400 */
[----:B------:R-:W-:Y:S01]  /*6360*/  IMAD.IADD R52, R52, 0x1, -R55 ;  /* 0x0000000134347824 */ /* 0x000fe200078e0a37 */
[----:B------:R-:W-:Y:S01]  /*6370*/  FSEL R30, R19, -INF , !P5 ;  /* 0xff800000131e7808 */ /* 0x000fe20006800000 */
[----:B------:R-:W-:Y:S01]  /*6380*/  FFMA.FTZ R29, R8, -UR5, R29 ;  /* 0x80000005081d7c23 */ /* 0x000fe2000801001d */
[----:B------:R-:W-:Y:S01]  /*6390*/  FSEL R21, R21, -INF , !P4 ;  /* 0xff80000015157808 */ /* 0x000fe20006000000 */
[----:B------:R-:W-:Y:S01]  /*63a0*/  FFMA.FTZ R31, R10, -UR5, R31 ;  /* 0x800000050a1f7c23 */ /* 0x000fe2000801001f */
[----:B------:R-:W-:-:S02]  /*63b0*/  FSEL R28, R28, -INF , !P4 ;  /* 0xff8000001c1c7808 */ /* 0x000fc40006000000 */
[----:B------:R-:W-:Y:S02]  /*63c0*/  FSEL R19, R22, -INF , !P3 ;  /* 0xff80000016137808 */ /* 0x000fe40005800000 */
[----:B------:R-:W-:Y:S02]  /*63d0*/  FSEL R17, R20, -INF , !P2 ;  /* 0xff80000014117808 */ /* 0x000fe40005000000 */
[----:B------:R-:W-:Y:S01]  /*63e0*/  ISETP.GE.AND P4, PT, R41, UR19, PT ;  /* 0x0000001329007c0c */ /* 0x000fe2000bf86270 */
[----:B------:R-:W-:Y:S01]  /*63f0*/  IMAD.IADD R41, R40, 0x1, -R41 ;  /* 0x0000000128297824 */ /* 0x000fe200078e0a29 */
[----:B------:R-:W-:Y:S01]  /*6400*/  FSEL R22, R38, -INF , !P3 ;  /* 0xff80000026167808 */ /* 0x000fe20005800000 */
[----:B------:R-:W-:Y:S01]  /*6410*/  IMAD.IADD R38, R40, 0x1, -R59 ;  /* 0x0000000128267824 */ /* 0x000fe200078e0a3b */
[----:B------:R-:W-:Y:S01]  /*6420*/  FSEL R20, R34, -INF , !P2 ;  /* 0xff80000022147808 */ /* 0x000fe20005000000 */
[C---:B------:R-:W-:Y:S01]  /*6430*/  IMAD.IADD R34, R40.reuse, 0x1, -R57 ;  /* 0x0000000128227824 */ /* 0x040fe200078e0a39 */
[----:B------:R-:W-:Y:S01]  /*6440*/  ISETP.GE.AND P0, PT, R63, UR19, PT ;  /* 0x000000133f007c0c */ /* 0x000fe2000bf06270 */
[----:B------:R-:W-:Y:S01]  /*6450*/  IMAD.IADD R40, R40, 0x1, -R55 ;  /* 0x0000000128287824 */ /* 0x000fe200078e0a37 */
[----:B------:R-:W-:-:S02]  /*6460*/  IABS R43, R43 ;  /* 0x0000002b002b7213 */ /* 0x000fc40000000000 */
[----:B------:R-:W-:Y:S02]  /*6470*/  FSEL R189, R29, -INF , !P0 ;  /* 0xff8000001dbd7808 */ /* 0x000fe40004000000 */
[----:B------:R-:W-:Y:S02]  /*6480*/  I2FP.F32.S32 R9, R43 ;  /* 0x0000002b00097245 */ /* 0x000fe40000201400 */
[----:B------:R-:W-:Y:S02]  /*6490*/  FSEL R206, R31, -INF , !P0 ;  /* 0xff8000001fce7808 */ /* 0x000fe40004000000 */
[----:B------:R-:W-:Y:S01]  /*64a0*/  PLOP3.LUT P0, PT, PT, PT, UP0, 0x80, 0x0 ;  /* 0x000000000000781c */ /* 0x000fe20003f0f008 */
[----:B------:R-:W-:Y:S01]  /*64b0*/  FFMA.FTZ R26, R9, -UR5, R26 ;  /* 0x80000005091a7c23 */ /* 0x000fe2000801001a */
[----:B------:R-:W-:Y:S02]  /*64c0*/  IABS R51, R51 ;  /* 0x0000003300337213 */ /* 0x000fe40000000000 */
[----:B------:R-:W-:-:S02]  /*64d0*/  IABS R50, R50 ;  /* 0x0000003200327213 */ /* 0x000fc40000000000 */
[----:B------:R-:W-:Y:S02]  /*64e0*/  IABS R49, R49 ;  /* 0x0000003100317213 */ /* 0x000fe40000000000 */
[----:B------:R-:W-:Y:S02]  /*64f0*/  IABS R48, R48 ;  /* 0x0000003000307213 */ /* 0x000fe40000000000 */
[----:B------:R-:W-:Y:S02]  /*6500*/  IABS R45, R45 ;  /* 0x0000002d002d7213 */ /* 0x000fe40000000000 */
[----:B------:R-:W-:Y:S02]  /*6510*/  IABS R52, R52 ;  /* 0x0000003400347213 */ /* 0x000fe40000000000 */
[----:B------:R-:W-:Y:S02]  /*6520*/  IABS R42, R42 ;  /* 0x0000002a002a7213 */ /* 0x000fe40000000000 */
[----:B------:R-:W-:-:S02]  /*6530*/  IABS R41, R41 ;  /* 0x0000002900297213 */ /* 0x000fc40000000000 */
[----:B------:R-:W-:Y:S02]  /*6540*/  IABS R38, R38 ;  /* 0x0000002600267213 */ /* 0x000fe40000000000 */
[----:B------:R-:W-:Y:S02]  /*6550*/  IABS R34, R34 ;  /* 0x0000002200227213 */ /* 0x000fe40000000000 */
[----:B------:R-:W-:Y:S02]  /*6560*/  IABS R40, R40 ;  /* 0x0000002800287213 */ /* 0x000fe40000000000 */
        /* <DEDUP_REMOVED lines=24> */
[----:B------:R-:W-:-:S02]  /*66f0*/  FSEL R190, R190, -INF , !P1 ;  /* 0xff800000bebe7808 */ /* 0x000fc40004800000 */
        /* <DEDUP_REMOVED lines=21> */
[----:B------:R-:W-:-:S05]  /*6850*/  IMAD.U32 R12, RZ, RZ, UR16 ;  /* 0x00000010ff0c7e24 */ /* 0x000fca000f8e00ff */
        /* <DEDUP_REMOVED lines=48> */
[----:B------:R-:W-:Y:S01]  /*6b60*/  IMAD.WIDE.U32 R12, R11, UR6, RZ ;  /* 0x000000060b0c7c25 */ /* 0x000fe2000f8e00ff */
[----:B------:R-:W-:Y:S02]  /*6b70*/  ULDC.64 UR6, c[0x0][0x230] ;  /* 0x00008c0000067ab9 */ /* 0x000fe40000000a00 */
[----:B------:R-:W-:Y:S02]  /*6b80*/  SHF.R.S32.HI R9, RZ, 0x1f, R10 ;  /* 0x0000001fff097819 */ /* 0x000fe4000001140a */
[----:B------:R-:W-:-:S03]  /*6b90*/  IADD3 R13, R13, R8, RZ ;  /* 0x000000080d0d7210 */ /* 0x000fc60007ffe0ff */
[----:B------:R-:W-:Y:S02]  /*6ba0*/  IMAD R9, R9, UR6, RZ ;  /* 0x0000000609097c24 */ /* 0x000fe4000f8e02ff */
[----:B------:R-:W-:-:S04]  /*6bb0*/  IMAD.WIDE.U32 R24, R10, UR6, R12 ;  /* 0x000000060a187c25 */ /* 0x000fc8000f8e000c */
[----:B------:R-:W-:-:S04]  /*6bc0*/  IMAD R9, R10, UR7, R9 ;  /* 0x000000070a097c24 */ /* 0x000fc8000f8e0209 */
[----:B------:R-:W-:Y:S01]  /*6bd0*/  IMAD.IADD R25, R25, 0x1, R9 ;  /* 0x0000000119197824 */ /* 0x000fe200078e0209 */
[----:B------:R-:W-:Y:S06]  /*6be0*/  BRA `(.L_x_5243) ;  /* 0x0000000000107947 */ /* 0x000fec0003800000 */
.L_x_5242:
[----:B------:R-:W-:-:S04]  /*6bf0*/  ULEA UR6, -UR6, URZ, 0x6 ;  /* 0x0000003f06067291 */ /* 0x000fc8000f8e313f */
[----:B------:R-:W-:Y:S02]  /*6c00*/  USHF.R.S32.HI UR7, URZ, 0x1f, UR6 ;  /* 0x0000001f3f077899 */ /* 0x000fe40008011406 */
[----:B------:R-:W-:-:S04]  /*6c10*/  MOV R24, UR6 ;  /* 0x0000000600187c02 */ /* 0x000fc80008000f00 */
[----:B------:R-:W-:-:S07]  /*6c20*/  MOV R25, UR7 ;  /* 0x0000000700197c02 */ /* 0x000fce0008000f00 */
.L_x_5243:
        /* <DEDUP_REMOVED lines=30> */
[----:B------:R-:W-:Y:S01]  /*6e10*/  @!P3 IMAD.X R6, R25, 0x1, R166, P1 ;  /* 0x000000011906b824 */ /* 0x000fe200008e06a6 */
[----:B------:R-:W-:Y:S01]  /*6e20*/  IADD3 R4, P2, R24, UR27, RZ ;  /* 0x0000001b18047c10 */ /* 0x000fe2000ff5e0ff */
[----:B------:R-:W2:Y:S01]  /*6e30*/  @!P4 LDC.64 R14, c[0x0][0x218] ;  /* 0x00008600ff0ecb82 */ /* 0x000ea20000000a00 */
[C---:B-----5:R-:W-:Y:S01]  /*6e40*/  @!P3 LEA R42, P1, R3.reuse, R12, 0x1 ;  /* 0x0000000c032ab211 */ /* 0x060fe200078208ff */
[----:B------:R1:W-:Y:S03]  /*6e50*/  @P5 STS.128 [R235+0xa000], RZ ;  /* 0x00a000ffeb005388 */ /* 0x0003e60000000c00 */
[----:B------:R-:W-:Y:S01]  /*6e60*/  @!P3 LEA.HI.X R43, R3, R13, R6, 0x1, P1 ;  /* 0x0000000d032bb211 */ /* 0x000fe200008f0c06 */
[----:B------:R-:W-:Y:S01]  /*6e70*/  @!PT LDS RZ, [RZ] ;  /* 0x00000000fffff984 */ /* 0x000fe20000000800 */
[----:B------:R-:W-:Y:S01]  /*6e80*/  @!PT LDS RZ, [RZ] ;  /* 0x00000000fffff984 */ /* 0x000fe20000000800 */
[----:B------:R-:W-:Y:S01]  /*6e90*/  @!PT LDS RZ, [RZ] ;  /* 0x00000000fffff984 */ /* 0x000fe20000000800 */
[----:B------:R5:W-:Y:S01]  /*6ea0*/  @!P5 LDGSTS.E.BYPASS.LTC128B.128 [R235+0xa000], desc[UR20][R26.64+0x80] ;  /* 0x0a0000801aebdfae */ /* 0x000be2000b901d54 */
[----:B------:R-:W-:Y:S01]  /*6eb0*/  IADD3.X R3, R25, UR25, RZ, P2, !PT ;  /* 0x0000001919037c10 */ /* 0x000fe200097fe4ff */
[----:B------:R-:W4:Y:S01]  /*6ec0*/  @!P3 LDC.64 R12, c[0x0][0x218] ;  /* 0x00008600ff0cbb82 */ /* 0x000f220000000a00 */
[CC--:B------:R-:W-:Y:S01]  /*6ed0*/  @!P6 IADD3 R29, P1, R4.reuse, R167.reuse, RZ ;  /* 0x000000a7041de210 */ /* 0x0c0fe20007f3e0ff */
[----:B------:R2:W-:Y:S03]  /*6ee0*/  @P4 STS.128 [R235+0xc000], RZ ;  /* 0x00c000ffeb004388 */ /* 0x0005e60000000c00 */
        /* <DEDUP_REMOVED lines=17> */
[----:B--2---:R-:W-:Y:S01]  /*7000*/  @!P4 LEA R40, P2, R10, R14, 0x1 ;  /* 0x0000000e0a28c211 */ /* 0x004fe200078408ff */
[C-C-:B------:R-:W-:Y:S01]  /*7010*/  @!P4 IMAD.X R11, R3.reuse, 0x1, R166.reuse, P1 ;  /* 0x00000001030bc824 */ /* 0x140fe200008e06a6 */
[----:B------:R-:W2:Y:S01]  /*7020*/  @!P6 LDC.64 R8, c[0x0][0x218] ;  /* 0x00008600ff08eb82 */ /* 0x000ea20000000a00 */
[----:B------:R-:W-:Y:S01]  /*7030*/  @!P3 IADD3 R6, P1, R4, R167, RZ ;  /* 0x000000a70406b210 */ /* 0x000fe20007f3e0ff */
[----:B------:R1:W-:Y:S02]  /*7040*/  @P6 STS.128 [R235+0x8800], RZ ;  /* 0x008800ffeb006388 */ /* 0x0003e40000000c00 */
[----:B------:R-:W-:Y:S02]  /*7050*/  @!P4 LEA.HI.X R41, R10, R15, R11, 0x1, P2 ;  /* 0x0000000f0a29c211 */ /* 0x000fe400010f0c0b */
[----:B------:R-:W-:Y:S01]  /*7060*/  @!P3 IMAD.X R29, R3, 0x1, R166, P1 ;  /* 0x00000001031db824 */ /* 0x000fe200008e06a6 */
[----:B----4-:R-:W-:Y:S01]  /*7070*/  @!P3 LEA R50, P1, R6, R12, 0x1 ;  /* 0x0000000c0632b211 */ /* 0x010fe200078208ff */
        /* <DEDUP_REMOVED lines=15> */
[----:B------:R1:W-:Y:S02]  /*7170*/  @!P5 LDGSTS.E.BYPASS.LTC128B.128 [R235+0xa800], desc[UR20][R46.64+0x80] ;  /* 0x0a8000802eebdfae */ /* 0x0003e4000b901d54 */
[C-C-:B------:R-:W-:Y:S02]  /*7180*/  @!P6 IMAD.X R31, R3.reuse, 0x1, R166.reuse, P1 ;  /* 0x00000001031fe824 */ /* 0x140fe400008e06a6 */
[----:B------:R1:W-:Y:S02]  /*7190*/  @P4 STS.128 [R235+0xc800], RZ ;  /* 0x00c800ffeb004388 */ /* 0x0003e40000000c00 */
[----:B------:R-:W3:Y:S01]  /*71a0*/  @!P3 LDC.64 R12, c[0x0][0x218] ;  /* 0x00008600ff0cbb82 */ /* 0x000ee20000000a00 */
[C---:B--2---:R-:W-:Y:S01]  /*71b0*/  @!P6 LEA R52, P1, R6.reuse, R8, 0x1 ;  /* 0x000000080634e211 */ /* 0x044fe200078208ff */
        /* <DEDUP_REMOVED lines=9> */
[----:B-----5:R-:W-:Y:S01]  /*7250*/  @!P4 IMAD.X R26, R3, 0x1, R166, P1 ;  /* 0x00000001031ac824 */ /* 0x020fe200008e06a6 */
[----:B------:R-:W-:Y:S01]  /*7260*/  @!P5 LEA.HI.X R55, R29, R11, R8, 0x1, P2 ;  /* 0x0000000b1d37d211 */ /* 0x000fe200010f0c08 */
[----:B------:R-:W-:Y:S01]  /*7270*/  @!PT LDS RZ, [RZ] ;  /* 0x00000000fffff984 */ /* 0x000fe20000000800 */
[----:B------:R-:W-:Y:S01]  /*7280*/  @!PT LDS RZ, [RZ] ;  /* 0x00000000fffff984 */ /* 0x000fe20000000800 */
[----:B------:R-:W-:Y:S01]  /*7290*/  @!PT LDS RZ, [RZ] ;  /* 0x00000000fffff984 */ /* 0x000fe20000000800 */
[----:B------:R2:W-:Y:S01]  /*72a0*/  @!P3 LDGSTS.E.BYPASS.LTC128B.128 [R235+0xe800], desc[UR20][R50.64+0x180] ;  /* 0x0e80018032ebbfae */ /* 0x0005e2000b901d54 */
[----:B------:R-:W4:Y:S01]  /*72b0*/  @!P6 LDC.64 R8, c[0x0][0x218] ;  /* 0x00008600ff08eb82 */ /* 0x000f220000000a00 */
[----:B-1----:R-:W-:Y:S02]  /*72c0*/  @!P4 LEA R44, P2, R6, R14, 0x1 ;  /* 0x0000000e062cc211 */ /* 0x002fe400078408ff */
[----:B------:R-:W-:Y:S01]  /*72d0*/  @!P3 IADD3 R27, P1, R4, R167, RZ ;  /* 0x000000a7041bb210 */ /* 0x000fe20007f3e0ff */
[----:B------:R2:W-:Y:S01]  /*72e0*/  @P6 STS.128 [R235+0x9000], RZ ;  /* 0x009000ffeb006388 */ /* 0x0005e20000000c00 */
[----:B------:R-:W-:Y:S02]  /*72f0*/  @!P4 LEA.HI.X R45, R6, R15, R26, 0x1, P2 ;  /* 0x0000000f062dc211 */ /* 0x000fe400010f0c1a */
[----:B------:R-:W-:Y:S01]  /*7300*/  IADD3 R6, P2, R4, UR27, RZ ;  /* 0x0000001b04067c10 */ /* 0x000fe2000ff5e0ff */
[----:B------:R-:W1:Y:S01]  /*7310*/  @!P5 LDC.64 R10, c[0x0][0x218] ;  /* 0x00008600ff0adb82 */ /* 0x000e620000000a00 */
[----:B------:R-:W-:Y:S01]  /*7320*/  @!P3 IMAD.X R4, R3, 0x1, R166, P1 ;  /* 0x000000010304b824 */ /* 0x000fe200008e06a6 */
[----:B---3--:R-:W-:Y:S01]  /*7330*/  @!P3 LEA R12, P1, R27, R12, 0x1 ;  /* 0x0000000c1b0cb211 */ /* 0x008fe200078208ff */
[----:B------:R-:W-:Y:S01]  /*7340*/  @!PT LDS RZ, [RZ] ;  /* 0x00000000fffff984 */ /* 0x000fe20000000800 */
[----:B------:R-:W-:Y:S01]  /*7350*/  @!PT LDS RZ, [RZ] ;  /* 0x00000000fffff984 */ /* 0x000fe20000000800 */
[----:B------:R-:W-:Y:S01]  /*7360*/  @!PT LDS RZ, [RZ] ;  /* 0x00000000fffff984 */ /* 0x000fe20000000800 */
[----:B------:R2:W-:Y:S01]  /*7370*/  @!P6 LDGSTS.E.BYPASS.LTC128B.128 [R235+0x9000], desc[UR20][R52.64] ;  /* 0x0900000034ebefae */ /* 0x0005e2000b901d54 */
[----:B------:R-:W-:-:S02]  /*7380*/  IADD3.X R3, R3, UR25, RZ, P2, !PT ;  /* 0x0000001903037c10 */ /* 0x000fc400097fe4ff */
[----:B------:R-:W-:Y:S01]  /*7390*/  @!P3 LEA.HI.X R13, R27, R13, R4, 0x1, P1 ;  /* 0x0000000d1b0db211 */ /* 0x000fe200008f0c04 */
[----:B------:R2:W-:Y:S01]  /*73a0*/  @P5 STS.128 [R235+0xb000], RZ ;  /* 0x00b000ffeb005388 */ /* 0x0005e20000000c00 */
[----:B------:R-:W3:Y:S01]  /*73b0*/  @!P4 LDC.64 R14, c[0x0][0x218] ;  /* 0x00008600ff0ecb82 */ /* 0x000ee20000000a00 */
[CC--:B------:R-:W-:Y:S02]  /*73c0*/  @!P6 IADD3 R4, P1, R6.reuse, R167.reuse, RZ ;  /* 0x000000a70604e210 */ /* 0x0c0fe40007f3e0ff */
[----:B------:R-:W-:Y:S01]  /*73d0*/  @!P5 IADD3 R26, P2, R6, R167, RZ ;  /* 0x000000a7061ad210 */ /* 0x000fe20007f5e0ff */
[----:B------:R-:W-:Y:S01]  /*73e0*/  @!PT LDS RZ, [RZ] ;  /* 0x00000000fffff984 */ /* 0x000fe20000000800 */
[----:B------:R-:W-:Y:S01]  /*73f0*/  @!PT LDS RZ, [RZ] ;  /* 0x00000000fffff984 */ /* 0x000fe20000000800 */
[----:B------:R-:W-:Y:S01]  /*7400*/  @!PT LDS RZ, [RZ] ;  /* 0x00000000fffff984 */ /* 0x000fe20000000800 */
[----:B------:R2:W-:Y:S02]  /*7410*/  @!P5 LDGSTS.E.BYPASS.LTC128B.128 [R235+0xb000], desc[UR20][R54.64+0x80] ;  /* 0x0b00008036ebdfae */ /* 0x0005e4000b901d54 */
[C-C-:B------:R-:W-:Y:S01]  /*7420*/  @!P6 IMAD.X R27, R3.reuse, 0x1, R166.reuse, P1 ;  /* 0x00000001031be824 */ /* 0x140fe200008e06a6 */
[C---:B----4-:R-:W-:Y:S01]  /*7430*/  @!P6 LEA R42, P1, R4.reuse, R8, 0x1 ;  /* 0x00000008042ae211 */ /* 0x050fe200078208ff */
        /* <DEDUP_REMOVED lines=8> */
[----:B-1----:R-:W-:-:S03]  /*74c0*/  @!P5 LEA R10, P2, R26, R10, 0x1 ;  /* 0x0000000a1a0ad211 */ /* 0x002fc600078408ff */
[----:B------:R2:W-:Y:S01]  /*74d0*/  @P3 STS.128 [R235+0xf000], RZ ;  /* 0x00f000ffeb003388 */ /* 0x0005e20000000c00 */
[----:B------:R-:W-:Y:S01]  /*74e0*/  @!P5 LEA.HI.X R11, R26, R11, R8, 0x1, P2 ;  /* 0x0000000b1a0bd211 */ /* 0x000fe200010f0c08 */
[----:B------:R-:W-:Y:S02]  /*74f0*/  @!P4 IMAD.X R8, R3, 0x1, R166, P1 ;  /* 0x000000010308c824 */ /* 0x000fe400008e06a6 */
        /* <DEDUP_REMOVED lines=32> */
.L_x_5245:
[----:B------:R-:W-:Y:S05]  /*7700*/  BSYNC B0 ;  /* 0x0000000000007941 */ /* 0x000fea0003800000 */
.L_x_5244:
[----:B------:R-:W0:Y:S01]  /*7710*/  LDGDEPBAR ;  /* 0x00000000000079af */ /* 0x000e220000000000 */
[----:B------:R-:W-:-:S04]  /*7720*/  IADD3 R167, P1, R24, R167, RZ ;  /* 0x000000a718a77210 */ /* 0x000fc80007f3e0ff */
[----:B------:R-:W-:-:S09]  /*7730*/  IADD3.X R166, R25, R166, RZ, P1, !PT ;  /* 0x000000a619a67210 */ /* 0x000fd20000ffe4ff */
.L_x_5241:
        /* <DEDUP_REMOVED lines=32> */
[----:B-1----:R-:W1:Y:S03]  /*7940*/  SHFL.BFLY PT, R9, R6, 0x2, 0x1f ;  /* 0x0c401f0006097f89 */ /* 0x002e6600000e0000 */
        /* <DEDUP_REMOVED lines=22> */
[----:B------:R-:W1:Y:S02]  /*7ab0*/  LDSM.16.MT88.4 R8, [R228+0x10800] ;  /* 0x01080000e408783b */ /* 0x000e640000004200 */
[C---:B------:R-:W-:Y:S01]  /*7ac0*/  FMUL.FTZ R195, R3.reuse, UR6 ;  /* 0x0000000603c37c20 */ /* 0x040fe20008410000 */
[----:B------:R-:W-:Y:S01]  /*7ad0*/  FSEL R202, R202, RZ, P1 ;  /* 0x000000ffcaca7208 */ /* 0x000fe20000800000 */
[----:B------:R-:W2:Y:S01]  /*7ae0*/  LDSM.16.MT88.4 R112, [R225+0x14000] ;  /* 0x01400000e170783b */ /* 0x000ea20000004200 */
        /* <DEDUP_REMOVED lines=18> */
[--C-:B------:R-:W-:Y:S01]  /*7c10*/  FFMA.FTZ R0, R20, UR6, -R195.reuse ;  /* 0x0000000614007c23 */ /* 0x100fe200080108c3 */
[----:B------:R-:W5:Y:S01]  /*7c20*/  MUFU.EX2 R184, R184 ;  /* 0x000000b800b87308 */ /* 0x000f620000000800 */
        /* <DEDUP_REMOVED lines=12> */
[----:B------:R-:W2:Y:S01]  /*7cf0*/  LDSM.16.MT88.4 R144, [R225+0x16000] ;  /* 0x01600000e190783b */ /* 0x000ea20000004200 */
[--C-:B------:R-:W-:Y:S01]  /*7d00*/  FFMA.FTZ R204, R205, UR6, -R202.reuse ;  /* 0x00000006cdcc7c23 */ /* 0x100fe200080108ca */
[--C-:B------:R-:W-:Y:S01]  /*7d10*/  FFMA.FTZ R203, R203, UR6, -R202.reuse ;  /* 0x00000006cbcb7c23 */ /* 0x100fe200080108ca */
[----:B------:R-:W3:Y:S01]  /*7d20*/  MUFU.EX2 R178, R178 ;  /* 0x000000b200b27308 */ /* 0x000ee20000000800 */
[----:B-----5:R-:W-:Y:S01]  /*7d30*/  F2FP.F16.F32.PACK_AB R148, R184, R185 ;  /* 0x000000b9b894723e */ /* 0x020fe200000000ff */
[----:B------:R-:W5:Y:S01]  /*7d40*/  LDSM.16.MT88.4 R16, [R224+0x16000] ;  /* 0x01600000e010783b */ /* 0x000f620000004200 */
[--C-:B------:R-:W-:Y:S01]  /*7d50*/  FFMA.FTZ R201, R201, UR6, -R202.reuse ;  /* 0x00000006c9c97c23 */ /* 0x100fe200080108ca */
[----:B------:R-:W-:Y:S01]  /*7d60*/  FFMA.FTZ R202, R199, UR6, -R202 ;  /* 0x00000006c7ca7c23 */ /* 0x000fe200080108ca */
[--C-:B------:R-:W-:Y:S01]  /*7d70*/  FFMA.FTZ R199, R200, UR6, -R195.reuse ;  /* 0x00000006c8c77c23 */ /* 0x100fe200080108c3 */
[----:B------:R-:W5:Y:S01]  /*7d80*/  LDSM.16.MT88.4 R12, [R226+0x10800] ;  /* 0x01080000e20c783b */ /* 0x000f620000004200 */
[--C-:B------:R-:W-:Y:S01]  /*7d90*/  FFMA.FTZ R198, R198, UR6, -R195.reuse ;  /* 0x00000006c6c67c23 */ /* 0x100fe200080108c3 */
[----:B------:R-:W-:Y:S01]  /*7da0*/  MUFU.EX2 R182, R182 ;  /* 0x000000b600b67308 */ /* 0x000fe20000000800 */
[--C-:B------:R-:W-:Y:S01]  /*7db0*/  FFMA.FTZ R196, R196, UR6, -R195.reuse ;  /* 0x00000006c4c47c23 */ /* 0x100fe200080108c3 */
[----:B------:R-:W5:Y:S01]  /*7dc0*/  LDSM.16.MT88.4 R4, [R225+0x10800] ;  /* 0x01080000e104783b */ /* 0x000f620000004200 */
[----:B------:R-:W-:Y:S01]  /*7dd0*/  FFMA.FTZ R245, R194, UR6, -R195 ;  /* 0x00000006c2f57c23 */ /* 0x000fe200080108c3 */
[----:B------:R-:W-:Y:S01]  /*7de0*/  FADD.FTZ R184, R185, R184 ;  /* 0x000000b8b9b87221 */ /* 0x000fe20000010000 */
[----:B------:R-:W-:Y:S01]  /*7df0*/  ULDC.64 UR6, c[0x0][0x218] ;  /* 0x0000860000067ab9 */ /* 0x000fe20000000a00 */
[----:B------:R-:W-:Y:S01]  /*7e00*/  LDSM.16.MT88.4 R20, [R228+0x14800] ;  /* 0x01480000e414783b */ /* 0x000fe20000004200 */
[----:B------:R-:W-:Y:S01]  /*7e10*/  LEA R242, P1, R167, UR6, 0x1 ;  /* 0x00000006a7f27c11 */ /* 0x000fe2000f8208ff */
[----:B------:R-:W4:Y:S01]  /*7e20*/  MUFU.EX2 R187, R187 ;  /* 0x000000bb00bb7308 */ /* 0x000f220000000800 */
[----:B---3--:R-:W-:Y:S01]  /*7e30*/  F2FP.F16.F32.PACK_AB R150, R178, R181 ;  /* 0x000000b5b296723e */ /* 0x008fe200000000ff */
[----:B------:R-:W-:Y:S01]  /*7e40*/  LDSM.16.MT88.4 R168, [R224+0x10800] ;  /* 0x01080000e0a8783b */ /* 0x000fe20000004200 */
[----:B------:R-:W-:Y:S01]  /*7e50*/  FADD.FTZ R181, R181, R184 ;  /* 0x000000b8b5b57221 */ /* 0x000fe20000010000 */
[----:B------:R-:W-:-:S02]  /*7e60*/  LEA.HI.X R243, R167, UR7, R166, 0x1, P1 ;  /* 0x00000007a7f37c11 */ /* 0x000fc400088f0ca6 */
[----:B------:R-:W-:Y:S01]  /*7e70*/  LDSM.16.MT88.4 R28, [R225+0x12800] ;  /* 0x01280000e11c783b */ /* 0x000fe20000004200 */
[----:B------:R-:W-:Y:S01]  /*7e80*/  FADD.FTZ R178, R178, R181 ;  /* 0x000000b5b2b27221 */ /* 0x000fe20000010000 */
[----:B------:R-:W-:Y:S02]  /*7e90*/  MUFU.EX2 R183, R183 ;  /* 0x000000b700b77308 */ /* 0x000fe40000000800 */
[----:B------:R-:W-:Y:S06]  /*7ea0*/  LDSM.16.MT88.4 R32, [R226+0x12800] ;  /* 0x01280000e220783b */ /* 0x000fec0000004200 */
        /* <DEDUP_REMOVED lines=49> */
[C---:B--2---:R-:W-:Y:S03]  /*81c0*/  HMMA.16816.F32 R108, R148.reuse, R112, RZ ;  /* 0x00000070946c723c */ /* 0x044fe600000018ff */
        /* <DEDUP_REMOVED lines=22> */
[C---:B------:R-:W-:Y:S06]  /*8330*/  HMMA.16816.F32 R128, R148.reuse, R130, RZ ;  /* 0x000000829480723c */ /* 0x040fec00000018ff */
[C---:B------:R-:W-:Y:S06]  /*8340*/  HMMA.16816.F32 R136, R148.reuse, R138, RZ ;  /* 0x0000008a9488723c */ /* 0x040fec00000018ff */
[C---:B------:R-:W-:Y:S06]  /*8350*/  HMMA.16816.F32 R144, R148.reuse, R146, RZ ;  /* 0x000000929490723c */ /* 0x040fec00000018ff */
[C---:B-----5:R-:W-:Y:S06]  /*8360*/  HMMA.16816.F32 R152, R148.reuse, R16, RZ ;  /* 0x000000109498723c */ /* 0x060fec00000018ff */
[----:B------:R-:W-:Y:S01]  /*8370*/  HMMA.16816.F32 R148, R148, R18, RZ ;  /* 0x000000129494723c */ /* 0x000fe200000018ff */
[----:B------:R-:W5:Y:S05]  /*8380*/  LDSM.16.MT88.4 R16, [R228+0x12800] ;  /* 0x01280000e410783b */ /* 0x000f6a0000004200 */
        /* <DEDUP_REMOVED lines=39> */
[----:B--2---:R-:W-:Y:S01]  /*8600*/  F2FP.F16.F32.PACK_AB R7, R197, R192 ;  /* 0x000000c0c507723e */ /* 0x004fe200000000ff */
        /* <DEDUP_REMOVED lines=12> */
[----:B------:R-:W2:Y:S05]  /*86d0*/  LDSM.16.MT88.4 R28, [R224+0x16800] ;  /* 0x01680000e01c783b */ /* 0x000eaa0000004200 */
        /* <DEDUP_REMOVED lines=9> */
[C---:B-1----:R-:W-:Y:S06]  /*8770*/  HMMA.16816.F32 R92, R4.reuse, R8, R92 ;  /* 0x00000008045c723c */ /* 0x042fec000000185c */
[----:B------:R-:W-:Y:S01]  /*8780*/  HMMA.16816.F32 R96, R4, R10, R96 ;  /* 0x0000000a0460723c */ /* 0x000fe20000001860 */
[----:B------:R-:W1:Y:S05]  /*8790*/  LDSM.16.MT88.4 R8, [R226+0x17000] ;  /* 0x01700000e208783b */ /* 0x000e6a0000004200 */
[C---:B------:R-:W-:Y:S06]  /*87a0*/  HMMA.16816.F32 R68, R24.reuse, R32, R68 ;  /* 0x000000201844723c */ /* 0x040fec0000001844 */
[C---:B------:R-:W-:Y:S01]  /*87b0*/  HMMA.16816.F32 R72, R24.reuse, R34, R72 ;  /* 0x000000221848723c */ /* 0x040fe20000001848 */
[----:B------:R-:W1:Y:S05]  /*87c0*/  LDSM.16.MT88.4 R32, [R225+0x13000] ;  /* 0x01300000e120783b */ /* 0x000e6a0000004200 */
[C---:B--2---:R-:W-:Y:S06]  /*87d0*/  HMMA.16816.F32 R152, R24.reuse, R28, R152 ;  /* 0x0000001c1898723c */ /* 0x044fec0000001898 */
[----:B------:R-:W-:Y:S01]  /*87e0*/  HMMA.16816.F32 R148, R24, R30, R148 ;  /* 0x0000001e1894723c */ /* 0x000fe20000001894 */
[----:B------:R-:W2:Y:S04]  /*87f0*/  LDSM.16.MT88.4 R28, [R224+0x13000] ;  /* 0x01300000e01c783b */ /* 0x000ea80000004200 */
[----:B------:R-:W2:Y:S01]  /*8800*/  LDSM.16.MT88.4 R24, [R226+0x15000] ;  /* 0x01500000e218783b */ /* 0x000ea20000004200 */
        /* <DEDUP_REMOVED lines=73> */
[C---:B--2---:R-:W-:Y:S06]  /*8ca0*/  HMMA.16816.F32 R100, R4.reuse, R28, R100 ;  /* 0x0000001c0464723c */ /* 0x044fec0000001864 */
        /* <DEDUP_REMOVED lines=9> */
[C---:B-1----:R-:W-:Y:S06]  /*8d40*/  HMMA.16816.F32 R152, R4.reuse, R8, R152 ;  /* 0x000000080498723c */ /* 0x042fec0000001898 */
[----:B------:R-:W-:Y:S01]  /*8d50*/  HMMA.16816.F32 R148, R4, R10, R148 ;  /* 0x0000000a0494723c */ /* 0x000fe20000001894 */
[----:B------:R-:W-:-:S08]  /*8d60*/  NOP ;  /* 0x0000000000007918 */ /* 0x000fd00000000000 */
[----:B------:R-:W-:-:S15]  /*8d70*/  @!P0 BRA `(.L_x_5246) ;  /* 0x0000004800ec8947 */ /* 0x000fde0003800000 */
[----:B------:R-:W-:Y:S01]  /*8d80*/  LOP3.LUT R165, R165, 0x3, RZ, 0xc0, !PT ;  /* 0x00000003a5a57812 */ /* 0x000fe200078ec0ff */
[----:B------:R-:W-:Y:S01]  /*8d90*/  ULEA UR6, -UR8, URZ, 0x6 ;  /* 0x0000003f08067291 */ /* 0x000fe2000f8e313f */
[----:B------:R-:W-:Y:S01]  /*8da0*/  IMAD.U32 R241, RZ, RZ, UR19 ;  /* 0x00000013fff17e24 */ /* 0x000fe2000f8e00ff */
[----:B------:R-:W-:Y:S01]  /*8db0*/  MOV R0, R3 ;  /* 0x0000000300007202 */ /* 0x000fe20000000f00 */
[----:B------:R-:W-:Y:S01]  /*8dc0*/  ULDC UR17, c[0x0][0x2d0] ;  /* 0x0000b40000117ab9 */ /* 0x000fe20000000800 */
[----:B------:R-:W-:Y:S01]  /*8dd0*/  USHF.R.S32.HI UR7, URZ, 0x1f, UR6 ;  /* 0x0000001f3f077899 */ /* 0x000fe20008011406 */
[----:B------:R-:W-:Y:S01]  /*8de0*/  IMAD R2, R165, -0x2, R2 ;  /* 0xfffffffea5027824 */ /* 0x000fe200078e0202 */
[----:B------:R-:W-:Y:S01]  /*8df0*/  MOV R240, UR6 ;  /* 0x0000000600f07c02 */ /* 0x000fe20008000f00 */
[----:B------:R-:W-:Y:S01]  /*8e00*/  IMAD.MOV.U32 R165, RZ, RZ, R164 ;  /* 0x000000ffffa57224 */ /* 0x000fe200078e00a4 */
[----:B------:R-:W-:Y:S01]  /*8e10*/  ULDC UR4, c[0x0][0x2ec] ;  /* 0x0000bb0000047ab9 */ /* 0x000fe20000000800 */
[----:B------:R-:W-:Y:S01]  /*8e20*/  ULDC UR16, c[0x0][0x248] ;  /* 0x0000920000107ab9 */ /* 0x000fe20000000800 */
[----:B------:R-:W-:Y:S01]  /*8e30*/  IADD3 R241, R241, -UR22, R2 ;  /* 0x80000016f1f17c10 */ /* 0x000fe2000fffe002 */
[----:B------:R-:W-:Y:S01]  /*8e40*/  IMAD.U32 R237, RZ, RZ, UR7 ;  /* 0x00000007ffed7e24 */ /* 0x000fe2000f8e00ff */
[----:B------:R-:W-:Y:S01]  /*8e50*/  UIADD3 UR22, UR18, -0x2, URZ ;  /* 0xfffffffe12167890 */ /* 0x000fe2000fffe03f */
[----:B------:R-:W-:Y:S01]  /*8e60*/  ULDC.64 UR8, c[0x0][0x248] ;  /* 0x0000920000087ab9 */ /* 0x000fe20000000a00 */
[----:B------:R-:W-:Y:S01]  /*8e70*/  ULDC.64 UR10, c[0x0][0x250] ;  /* 0x00009400000a7ab9 */ /* 0x000fe20000000a00 */
[----:B------:R-:W-:-:S09]  /*8e80*/  ULDC.64 UR6, c[0x0][0x250] ;  /* 0x0000940000067ab9 */ /* 0x000fd20000000a00 */
.L_x_5250:
[----:B------:R-:W-:Y:S01]  /*8e90*/  PLOP3.LUT P0, PT, PT, PT, UP1, 0x40, 0x0 ;  /* 0x000000000000781c */ /* 0x000fe20003f0e818 */
[C---:B------:R-:W-:Y:S01]  /*8ea0*/  VIADD R3, R236.reuse, 0x80 ;  /* 0x00000080ec037836 */ /* 0x040fe20000000000 */
[----:B------:R-:W-:Y:S04]  /*8eb0*/  DEPBAR.LE SB0, 0x0 ;  /* 0x000080000000791a */ /* 0x000fe80000000000 */
[----:B------:R-:W-:Y:S01]  /*8ec0*/  BAR.SYNC.DEFER_BLOCKING 0x0 ;  /* 0x0000000000007b1d */ /* 0x000fe20000010000 */
[----:B------:R-:W-:Y:S01]  /*8ed0*/  ISETP.GE.AND P4, PT, R3, UR17, PT ;  /* 0x0000001103007c0c */ /* 0x000fe2000bf86270 */
[C---:B------:R-:W-:Y:S01]  /*8ee0*/  VIADD R4, R236.reuse, 0x40 ;  /* 0x00000040ec047836 */ /* 0x040fe20000000000 */
[C---:B------:R-:W-:Y:S01]  /*8ef0*/  ISETP.GE.AND P6, PT, R236.reuse, UR17, PT ;  /* 0x00000011ec007c0c */ /* 0x040fe2000bfc6270 */
[----:B------:R-:W-:Y:S02]  /*8f00*/  VIADD R2, R236, 0xc0 ;  /* 0x000000c0ec027836 */ /* 0x000fe40000000000 */
[----:B------:R-:W-:Y:S01]  /*8f10*/  IMAD.MOV.U32 R3, RZ, RZ, R240 ;  /* 0x000000ffff037224 */ /* 0x000fe200078e00f0 */
[----:B------:R-:W-:Y:S01]  /*8f20*/  ISETP.GE.AND P5, PT, R4, UR17, PT ;  /* 0x0000001104007c0c */ /* 0x000fe2000bfa6270 */
[----:B------:R-:W-:Y:S01]  /*8f30*/  IMAD.MOV.U32 R164, RZ, RZ, R237 ;  /* 0x000000ffffa47224 */ /* 0x000fe200078e00ed */
        /* <DEDUP_REMOVED lines=69> */
.L_x_5247:
        /* <DEDUP_REMOVED lines=401> */
.L_x_5249:
        /* <DEDUP_REMOVED lines=117> */
.L_x_5248:
[----:B-1----:R-:W-:Y:S01]  /*b3f0*/  MOV R180, UR22 ;  /* 0x0000001600b47c02 */ /* 0x002fe20008000f00 */
[----:B------:R-:W-:Y:S01]  /*b400*/  LDSM.16.MT88.4 R184, [R226+0x12800] ;  /* 0x01280000e2b8783b */ /* 0x000fe20000004200 */
[----:B------:R-:W-:Y:S02]  /*b410*/  UISETP.GT.AND UP0, UPT, UR22, UR13, UPT ;  /* 0x0000000d1600728c */ /* 0x000fe4000bf04270 */
[----:B------:R-:W-:Y:S01]  /*b420*/  UIADD3 UR22, UR22, -0x1, URZ ;  /* 0xffffffff16167890 */ /* 0x000fe2000fffe03f */
[----:B------:R-:W-:Y:S01]  /*b430*/  IMAD R180, R180, -0x40, R241 ;  /* 0xffffffc0b4b47824 */ /* 0x000fe200078e02f1 */
[----:B------:R-:W-:Y:S01]  /*b440*/  UMOV UR10, UR19 ;  /* 0x00000013000a7c82 */ /* 0x000fe20008000000 */
[----:B------:R-:W-:Y:S02]  /*b450*/  UMOV UR11, UR18 ;  /* 0x00000012000b7c82 */ /* 0x000fe40008000000 */
        /* <DEDUP_REMOVED lines=175> */
[--C-:B----4-:R-:W-:Y:S01]  /*bf50*/  FFMA.FTZ R165, R11, UR4, -R196.reuse ;  /* 0x000000040ba57c23 */ /* 0x110fe200080108c4 */
        /* <DEDUP_REMOVED lines=52> */
[----:B------:R-:W-:Y:S01]  /*c2a0*/  FMUL.FTZ R12, R2, R152 ;  /* 0x00000098020c7220 */ /* 0x000fe20000410000 */
[--C-:B------:R-:W-:Y:S01]  /*c2b0*/  FFMA.FTZ R248, R26, UR4, -R196.reuse ;  /* 0x000000041af87c23 */ /* 0x100fe200080108c4 */
[----:B------:R-:W-:Y:S01]  /*c2c0*/  FFMA.FTZ R251, R27, UR4, -R196 ;  /* 0x000000041bfb7c23 */ /* 0x000fe200080108c4 */
        /* <DEDUP_REMOVED lines=17> */
[----:B------:R-:W-:Y:S03]  /*c3e0*/  PLOP3.LUT P0, PT, PT, PT, UP0, 0x80, 0x0 ;  /* 0x000000000000781c */ /* 0x000fe60003f0f008 */
[C---:B------:R-:W-:Y:S01]  /*c3f0*/  FMUL.FTZ R90, R0.reuse, R90 ;  /* 0x0000005a005a7220 */ /* 0x040fe20000410000 */
[C---:B------:R-:W-:Y:S01]  /*c400*/  HMMA.16816.F32 R8, R156.reuse, R170, R8 ;  /* 0x000000aa9c08723c */ /* 0x040fe20000001808 */
[----:B------:R-:W1:Y:S04]  /*c410*/  LDSM.16.MT88.4 R168, [R228+0x12000] ;  /* 0x01200000e4a8783b */ /* 0x000e680000004200 */
[----:B------:R-:W-:Y:S01]  /*c420*/  MUFU.EX2 R248, R248 ;  /* 0x000000f800f87308 */ /* 0x000fe20000000800 */
[----:B------:R-:W-:Y:S01]  /*c430*/  FMUL.FTZ R91, R0, R91 ;  /* 0x0000005b005b7220 */ /* 0x000fe20000410000 */
[C---:B------:R-:W-:Y:S04]  /*c440*/  HMMA.16816.F32 R36, R156.reuse, R172, R36 ;  /* 0x000000ac9c24723c */ /* 0x040fe80000001824 */
[C---:B------:R-:W-:Y:S02]  /*c450*/  FMUL.FTZ R92, R2.reuse, R92 ;  /* 0x0000005c025c7220 */ /* 0x040fe40000410000 */
[C---:B------:R-:W-:Y:S01]  /*c460*/  HMMA.16816.F32 R40, R156.reuse, R174, R40 ;  /* 0x000000ae9c28723c */ /* 0x040fe20000001828 */
[----:B------:R-:W2:Y:S01]  /*c470*/  LDSM.16.MT88.4 R172, [R226+0x12000] ;  /* 0x01200000e2ac783b */ /* 0x000ea20000004200 */
[----:B------:R-:W-:Y:S03]  /*c480*/  MUFU.EX2 R251, R251 ;  /* 0x000000fb00fb7308 */ /* 0x000fe60000000800 */
        /* <DEDUP_REMOVED lines=88> */
[--C-:B------:R-:W-:Y:S01]  /*ca10*/  FFMA.FTZ R200, R13, UR4, -R198.reuse ;  /* 0x000000040dc87c23 */ /* 0x100fe200080108c6 */
[C---:B-1----:R-:W-:Y:S05]  /*ca20*/  HMMA.16816.F32 R132, R156.reuse, R168, R132 ;  /* 0x000000a89c84723c */ /* 0x042fea0000001884 */
[----:B------:R-:W-:Y:S01]  /*ca30*/  FMUL.FTZ R13, R2, R153 ;  /* 0x00000099020d7220 */ /* 0x000fe20000410000 */
[C---:B------:R-:W-:Y:S01]  /*ca40*/  HMMA.16816.F32 R136, R156.reuse, R170, R136 ;  /* 0x000000aa9c88723c */ /* 0x040fe20000001888 */
[----:B------:R-:W1:Y:S01]  /*ca50*/  LDSM.16.MT88.4 R168, [R228+0x10800] ;  /* 0x01080000e4a8783b */ /* 0x000e620000004200 */
[----:B------:R-:W4:Y:S03]  /*ca60*/  MUFU.EX2 R200, R200 ;  /* 0x000000c800c87308 */ /* 0x000f260000000800 */
[--C-:B------:R-:W-:Y:S01]  /*ca70*/  FFMA.FTZ R201, R16, UR4, -R198.reuse ;  /* 0x0000000410c97c23 */ /* 0x100fe200080108c6 */
[C---:B--2---:R-:W-:Y:S05]  /*ca80*/  HMMA.16816.F32 R140, R156.reuse, R172, R140 ;  /* 0x000000ac9c8c723c */ /* 0x044fea000000188c */
[----:B------:R-:W-:Y:S01]  /*ca90*/  FFMA.FTZ R202, R17, UR4, -R198 ;  /* 0x0000000411ca7c23 */ /* 0x000fe200080108c6 */
[C---:B------:R-:W-:Y:S01]  /*caa0*/  HMMA.16816.F32 R144, R156.reuse, R174, R144 ;  /* 0x000000ae9c90723c */ /* 0x040fe20000001890 */
[----:B------:R-:W2:Y:S01]  /*cab0*/  LDSM.16.MT88.4 R172, [R226+0x10800] ;  /* 0x01080000e2ac783b */ /* 0x000ea20000004200 */
[----:B------:R-:W-:Y:S03]  /*cac0*/  MUFU.EX2 R201, R201 ;  /* 0x000000c900c97308 */ /* 0x000fe60000000800 */
[--C-:B------:R-:W-:Y:S01]  /*cad0*/  FFMA.FTZ R203, R14, UR4, -R196.reuse ;  /* 0x000000040ecb7c23 */ /* 0x100fe200080108c4 */
[--C-:B------:R-:W-:Y:S01]  /*cae0*/  FFMA.FTZ R204, R15, UR4, -R196.reuse ;  /* 0x000000040fcc7c23 */ /* 0x100fe200080108c4 */
[--C-:B------:R-:W-:Y:S01]  /*caf0*/  FFMA.FTZ R206, R18, UR4, -R196.reuse ;  /* 0x0000000412ce7c23 */ /* 0x100fe200080108c4 */
[--C-:B------:R-:W-:Y:S04]  /*cb00*/  FFMA.FTZ R205, R19, UR4, -R196.reuse ;  /* 0x0000000413cd7c23 */ /* 0x100fe800080108c4 */
[----:B------:R-:W5:Y:S01]  /*cb10*/  MUFU.EX2 R202, R202 ;  /* 0x000000ca00ca7308 */ /* 0x000f620000000800 */
[C---:B------:R-:W-:Y:S01]  /*cb20*/  FMUL.FTZ R14, R0.reuse, R154 ;  /* 0x0000009a000e7220 */ /* 0x040fe20000410000 */
[----:B------:R-:W-:Y:S01]  /*cb30*/  FMUL.FTZ R15, R0, R155 ;  /* 0x0000009b000f7220 */ /* 0x000fe20000410000 */
[C---:B------:R-:W-:Y:S01]  /*cb40*/  FMUL.FTZ R16, R2.reuse, R148 ;  /* 0x0000009402107220 */ /* 0x040fe20000410000 */
[----:B------:R-:W-:Y:S01]  /*cb50*/  FMUL.FTZ R17, R2, R149 ;  /* 0x0000009502117220 */ /* 0x000fe20000410000 */
[C---:B------:R-:W-:Y:S01]  /*cb60*/  FMUL.FTZ R18, R0.reuse, R150 ;  /* 0x0000009600127220 */ /* 0x040fe20000410000 */
[----:B------:R-:W-:Y:S01]  /*cb70*/  FMUL.FTZ R19, R0, R151 ;  /* 0x0000009700137220 */ /* 0x000fe20000410000 */
[----:B------:R-:W2:Y:S03]  /*cb80*/  LDSM.16.MT88.4 R152, [R224+0x10800] ;  /* 0x01080000e098783b */ /* 0x000ea60000004200 */
[----:B------:R-:W-:Y:S01]  /*cb90*/  MUFU.EX2 R203, R203 ;  /* 0x000000cb00cb7308 */ /* 0x000fe20000000800 */
[C---:B---3--:R-:W-:Y:S03]  /*cba0*/  HMMA.16816.F32 R12, R156.reuse, R160, R12 ;  /* 0x000000a09c0c723c */ /* 0x048fe6000000180c */
[----:B----4-:R-:W-:Y:S01]  /*cbb0*/  F2FP.F16.F32.PACK_AB R148, R200, R199 ;  /* 0x000000c7c894723e */ /* 0x010fe200000000ff */
[--C-:B------:R-:W-:Y:S01]  /*cbc0*/  FFMA.FTZ R207, R22, UR4, -R196.reuse ;  /* 0x0000000416cf7c23 */ /* 0x100fe200080108c4 */
[----:B------:R-:W-:Y:S01]  /*cbd0*/  FFMA.FTZ R246, R23, UR4, -R196 ;  /* 0x0000000417f67c23 */ /* 0x000fe200080108c4 */
[----:B------:R-:W-:Y:S03]  /*cbe0*/  HMMA.16816.F32 R16, R156, R162, R16 ;  /* 0x000000a29c10723c */ /* 0x000fe60000001810 */
[----:B------:R-:W3:Y:S01]  /*cbf0*/  MUFU.EX2 R204, R204 ;  /* 0x000000cc00cc7308 */ /* 0x000ee20000000800 */
[----:B------:R-:W4:Y:S01]  /*cc00*/  LDSM.16.MT88.4 R156, [R224+0x12800] ;  /* 0x01280000e09c783b */ /* 0x000f220000004200 */
[----:B-----5:R-:W-:Y:S01]  /*cc10*/  F2FP.F16.F32.PACK_AB R150, R202, R201 ;  /* 0x000000c9ca96723e */ /* 0x020fe200000000ff */
[----:B------:R-:W-:Y:S01]  /*cc20*/  FFMA.FTZ R197, R2, R247, R197 ;  /* 0x000000f702c57223 */ /* 0x000fe200000100c5 */
[----:B------:R-:W-:Y:S01]  /*cc30*/  F2FP.F16.F32.PACK_AB R23, R251, R248 ;  /* 0x000000f8fb17723e */ /* 0x000fe200000000ff */
[----:B------:R-:W-:Y:S05]  /*cc40*/  FFMA.FTZ R195, R0, R245, R195 ;  /* 0x000000f500c37223 */ /* 0x000fea00000100c3 */
[----:B------:R-:W-:Y:S01]  /*cc50*/  MUFU.EX2 R206, R206 ;  /* 0x000000ce00ce7308 */ /* 0x000fe20000000800 */
[----:B------:R-:W5:Y:S01]  /*cc60*/  LDSM.16.MT88.4 R160, [R228+0x14800] ;  /* 0x01480000e4a0783b */ /* 0x000f620000004200 */
[----:B------:R-:W-:Y:S01]  /*cc70*/  FADD.FTZ R194, R194, R197 ;  /* 0x000000c5c2c27221 */ /* 0x000fe20000010000 */
[----:B------:R-:W-:Y:S03]  /*cc80*/  FADD.FTZ R195, R167, R195 ;  /* 0x000000c3a7c37221 */ /* 0x000fe60000010000 */
[----:B------:R-:W-:Y:S01]  /*cc90*/  FADD.FTZ R193, R193, R194 ;  /* 0x000000c2c1c17221 */ /* 0x000fe20000010000 */
[----:B------:R-:W-:Y:S03]  /*cca0*/  FADD.FTZ R0, R166, R195 ;  /* 0x000000c3a6007221 */ /* 0x000fe60000010000 */
[----:B------:R-:W1:Y:S01]  /*ccb0*/  MUFU.EX2 R205, R205 ;  /* 0x000000cd00cd7308 */ /* 0x000e620000000800 */
[----:B---3--:R-:W-:Y:S01]  /*ccc0*/  F2FP.F16.F32.PACK_AB R149, R204, R203 ;  /* 0x000000cbcc95723e */ /* 0x008fe200000000ff */
[----:B------:R-:W-:Y:S01]  /*ccd0*/  FADD.FTZ R192, R192, R193 ;  /* 0x000000c1c0c07221 */ /* 0x000fe20000010000 */
[----:B------:R-:W-:Y:S01]  /*cce0*/  FADD.FTZ R0, R165, R0 ;  /* 0x00000000a5007221 */ /* 0x000fe20000010000 */
[----:B------:R-:W-:Y:S02]  /*ccf0*/  MOV R165, R164 ;  /* 0x000000a400a57202 */ /* 0x000fe40000000f00 */
[----:B------:R-:W-:Y:S01]  /*cd00*/  FADD.FTZ R199, R199, R192 ;  /* 0x000000c0c7c77221 */ /* 0x000fe20000010000 */
[----:B------:R-:W-:Y:S03]  /*cd10*/  FADD.FTZ R203, R203, R0 ;  /* 0x00000000cbcb7221 */ /* 0x000fe60000010000 */
[----:B------:R-:W-:Y:S01]  /*cd20*/  MUFU.EX2 R207, R207 ;  /* 0x000000cf00cf7308 */ /* 0x000fe20000000800 */
[----:B------:R-:W-:Y:S01]  /*cd30*/  MOV R0, R3 ;  /* 0x0000000300007202 */ /* 0x000fe20000000f00 */
[----:B------:R-:W-:Y:S01]  /*cd40*/  FADD.FTZ R200, R200, R199 ;  /* 0x000000c7c8c87221 */ /* 0x000fe20000010000 */
[----:B------:R-:W-:Y:S03]  /*cd50*/  FADD.FTZ R203, R204, R203 ;  /* 0x000000cbcccb7221 */ /* 0x000fe60000010000 */
[----:B------:R-:W-:Y:S04]  /*cd60*/  FADD.FTZ R201, R201, R200 ;  /* 0x000000c8c9c97221 */ /* 0x000fe80000010000 */
[----:B------:R-:W3:Y:S01]  /*cd70*/  MUFU.EX2 R246, R246 ;  /* 0x000000f600f67308 */ /* 0x000ee20000000800 */
[C---:B-1----:R-:W-:Y:S01]  /*cd80*/  F2FP.F16.F32.PACK_AB R151, R205.reuse, R206 ;  /* 0x000000cecd97723e */ /* 0x042fe200000000ff */
[----:B------:R-:W-:Y:S01]  /*cd90*/  FADD.FTZ R206, R206, R203 ;  /* 0x000000cbcece7221 */ /* 0x000fe20000010000 */
[----:B------:R-:W-:Y:S03]  /*cda0*/  FADD.FTZ R201, R202, R201 ;  /* 0x000000c9cac97221 */ /* 0x000fe60000010000 */
[----:B------:R-:W-:Y:S02]  /*cdb0*/  FADD.FTZ R206, R205, R206 ;  /* 0x000000cecdce7221 */ /* 0x000fe40000010000 */
[C---:B------:R-:W-:Y:S06]  /*cdc0*/  HMMA.16816.F32 R4, R148.reuse, R168, R4 ;  /* 0x000000a89404723c */ /* 0x040fec0000001804 */
[C---:B------:R-:W-:Y:S01]  /*cdd0*/  HMMA.16816.F32 R8, R148.reuse, R170, R8 ;  /* 0x000000aa9408723c */ /* 0x040fe20000001808 */
[----:B------:R-:W1:Y:S05]  /*cde0*/  LDSM.16.MT88.4 R168, [R226+0x14800] ;  /* 0x01480000e2a8783b */ /* 0x000e6a0000004200 */
[C---:B--2---:R-:W-:Y:S06]  /*cdf0*/  HMMA.16816.F32 R36, R148.reuse, R172, R36 ;  /* 0x000000ac9424723c */ /* 0x044fec0000001824 */
        /* <DEDUP_REMOVED lines=17> */
[C---:B----4-:R-:W-:Y:S05]  /*cf10*/  HMMA.16816.F32 R84, R148.reuse, R156, R84 ;  /* 0x0000009c9454723c */ /* 0x050fea0000001854 */
[--C-:B------:R-:W-:Y:S01]  /*cf20*/  FFMA.FTZ R190, R24, UR4, -R198.reuse ;  /* 0x0000000418be7c23 */ /* 0x100fe200080108c6 */
[C---:B------:R-:W-:Y:S01]  /*cf30*/  HMMA.16816.F32 R88, R148.reuse, R158, R88 ;  /* 0x0000009e9458723c */ /* 0x040fe20000001858 */
[----:B------:R-:W4:Y:S01]  /*cf40*/  LDSM.16.MT88.4 R156, [R228+0x16800] ;  /* 0x01680000e49c783b */ /* 0x000f220000004200 */
[----:B------:R-:W-:Y:S03]  /*cf50*/  MUFU.EX2 R188, R188 ;  /* 0x000000bc00bc7308 */ /* 0x000fe60000000800 */
[--C-:B------:R-:W-:Y:S01]  /*cf60*/  FFMA.FTZ R191, R25, UR4, -R198.reuse ;  /* 0x0000000419bf7c23 */ /* 0x100fe200080108c6 */
[C---:B-----5:R-:W-:Y:S03]  /*cf70*/  HMMA.16816.F32 R92, R148.reuse, R160, R92 ;  /* 0x000000a0945c723c */ /* 0x060fe6000000185c */
[----:B------:R-:W-:Y:S03]  /*cf80*/  LDSM.16.MT88.4 R24, [R228+0x13000] ;  /* 0x01300000e418783b */ /* 0x000fe60000004200 */
[----:B------:R-:W-:Y:S01]  /*cf90*/  MUFU.EX2 R190, R190 ;  /* 0x000000be00be7308 */ /* 0x000fe20000000800 */
[----:B------:R-:W-:Y:S01]  /*cfa0*/  FFMA.FTZ R189, R21, UR4, -R198 ;  /* 0x0000000415bd7c23 */ /* 0x000fe200080108c6 */
[C---:B------:R-:W-:Y:S03]  /*cfb0*/  HMMA.16816.F32 R96, R148.reuse, R162, R96 ;  /* 0x000000a29460723c */ /* 0x040fe60000001860 */
[----:B------:R-:W5:Y:S03]  /*cfc0*/  LDSM.16.MT88.4 R160, [R226+0x16800] ;  /* 0x01680000e2a0783b */ /* 0x000f660000004200 */
[C---:B-1----:R-:W-:Y:S02]  /*cfd0*/  HMMA.16816.F32 R100, R148.reuse, R168, R100 ;  /* 0x000000a89464723c */ /* 0x042fe40000001864 */
[----:B------:R-:W1:Y:S03]  /*cfe0*/  MUFU.EX2 R189, R189 ;  /* 0x000000bd00bd7308 */ /* 0x000e660000000800 */
[----:B---3--:R-:W-:Y:S01]  /*cff0*/  F2FP.F16.F32.PACK_AB R21, R246, R207 ;  /* 0x000000cff615723e */ /* 0x008fe200000000ff */
[C---:B------:R-:W-:Y:S01]  /*d000*/  HMMA.16816.F32 R104, R148.reuse, R170, R104 ;  /* 0x000000aa9468723c */ /* 0x040fe20000001868 */
[----:B------:R-:W3:Y:S05]  /*d010*/  LDSM.16.MT88.4 R168, [R225+0x16800] ;  /* 0x01680000e1a8783b */ /* 0x000eea0000004200 */
[----:B------:R-:W4:Y:S01]  /*d020*/  MUFU.EX2 R191, R191 ;  /* 0x000000bf00bf7308 */ /* 0x000f220000000800 */
[C---:B--2---:R-:W-:Y:S06]  /*d030*/  HMMA.16816.F32 R108, R148.reuse, R152, R108 ;  /* 0x00000098946c723c */ /* 0x044fec000000186c */
[C---:B------:R-:W-:Y:S01]  /*d040*/  HMMA.16816.F32 R112, R148.reuse, R154, R112 ;  /* 0x0000009a9470723c */ /* 0x040fe20000001870 */
[----:B------:R-:W2:Y:S04]  /*d050*/  LDSM.16.MT88.4 R152, [R224+0x16800] ;  /* 0x01680000e098783b */ /* 0x000ea80000004200 */
[----:B-1----:R-:W-:Y:S01]  /*d060*/  F2FP.F16.F32.PACK_AB R20, R189, R188 ;  /* 0x000000bcbd14723e */ /* 0x002fe200000000ff */
[C---:B------:R-:W-:Y:S05]  /*d070*/  HMMA.16816.F32 R116, R148.reuse, R172, R116 ;  /* 0x000000ac9474723c */ /* 0x040fea0000001874 */
[----:B----4-:R-:W-:Y:S01]  /*d080*/  F2FP.F16.F32.PACK_AB R22, R191, R190 ;  /* 0x000000bebf16723e */ /* 0x010fe200000000ff */
        /* <DEDUP_REMOVED lines=8> */
[C---:B-----5:R-:W-:Y:S05]  /*d110*/  HMMA.16816.F32 R132, R148.reuse, R160, R132 ;  /* 0x000000a09484723c */ /* 0x060fea0000001884 */
[----:B------:R-:W-:Y:S01]  /*d120*/  FADD.FTZ R191, R191, R190 ;  /* 0x000000bebfbf7221 */ /* 0x000fe20000010000 */
        /* <DEDUP_REMOVED lines=24> */
[----:B------:R-:W4:Y:S01]  /*d2b0*/  LDSM.16.MT88.4 R24, [R224+0x15000] ;  /* 0x01500000e018783b */ /* 0x000f220000004200 */
[----:B------:R-:W-:Y:S03]  /*d2c0*/  MUFU.EX2 R176, R176 ;  /* 0x000000b000b07308 */ /* 0x000fe60000000800 */
[--C-:B------:R-:W-:Y:S01]  /*d2d0*/  FFMA.FTZ R178, R32, UR4, -R198.reuse ;  /* 0x0000000420b27c23 */ /* 0x100fe200080108c6 */
[C---:B------:R-:W-:Y:S06]  /*d2e0*/  HMMA.16816.F32 R68, R20.reuse, R180, R68 ;  /* 0x000000b41444723c */ /* 0x040fec0000001844 */
[----:B------:R-:W4:Y:S01]  /*d2f0*/  MUFU.EX2 R177, R177 ;  /* 0x000000b100b17308 */ /* 0x000f220000000800 */
[----:B------:R-:W-:Y:S01]  /*d300*/  FFMA.FTZ R198, R33, UR4, -R198 ;  /* 0x0000000421c67c23 */ /* 0x000fe200080108c6 */
[C---:B------:R-:W-:Y:S03]  /*d310*/  HMMA.16816.F32 R72, R20.reuse, R182, R72 ;  /* 0x000000b61448723c */ /* 0x040fe60000001848 */
[--C-:B------:R-:W-:Y:S03]  /*d320*/  FFMA.FTZ R180, R30, UR4, -R196.reuse ;  /* 0x000000041eb47c23 */ /* 0x100fe600080108c4 */
[C---:B---3--:R-:W-:Y:S02]  /*d330*/  HMMA.16816.F32 R76, R20.reuse, R168, R76 ;  /* 0x000000a8144c723c */ /* 0x048fe4000000184c */
[----:B------:R-:W-:Y:S03]  /*d340*/  MUFU.EX2 R178, R178 ;  /* 0x000000b200b27308 */ /* 0x000fe60000000800 */
[--C-:B------:R-:W-:Y:S01]  /*d350*/  FFMA.FTZ R181, R31, UR4, -R196.reuse ;  /* 0x000000041fb57c23 */ /* 0x100fe200080108c4 */
[C---:B------:R-:W-:Y:S01]  /*d360*/  HMMA.16816.F32 R80, R20.reuse, R170, R80 ;  /* 0x000000aa1450723c */ /* 0x040fe20000001850 */
[----:B------:R-:W-:Y:S05]  /*d370*/  LDSM.16.MT88.4 R28, [R226+0x11800] ;  /* 0x01180000e21c783b */ /* 0x000fea0000004200 */
[----:B------:R-:W3:Y:S01]  /*d380*/  MUFU.EX2 R179, R198 ;  /* 0x000000c600b37308 */ /* 0x000ee20000000800 */
[--C-:B------:R-:W-:Y:S01]  /*d390*/  FFMA.FTZ R182, R34, UR4, -R196.reuse ;  /* 0x0000000422b67c23 */ /* 0x100fe200080108c4 */
[C---:B------:R-:W-:Y:S01]  /*d3a0*/  HMMA.16816.F32 R84, R20.reuse, R184, R84 ;  /* 0x000000b81454723c */ /* 0x040fe20000001854 */
[----:B------:R-:W-:Y:S02]  /*d3b0*/  LDSM.16.MT88.4 R168, [R228+0x13800] ;  /* 0x01380000e4a8783b */ /* 0x000fe40000004200 */
[----:B------:R-:W-:Y:S03]  /*d3c0*/  FFMA.FTZ R196, R35, UR4, -R196 ;  /* 0x0000000423c47c23 */ /* 0x000fe600080108c4 */
[C---:B------:R-:W-:Y:S02]  /*d3d0*/  HMMA.16816.F32 R88, R20.reuse, R186, R88 ;  /* 0x000000ba1458723c */ /* 0x040fe40000001858 */
[----:B------:R-:W-:Y:S01]  /*d3e0*/  MUFU.EX2 R180, R180 ;  /* 0x000000b400b47308 */ /* 0x000fe20000000800 */
[----:B------:R-:W-:Y:S03]  /*d3f0*/  LDSM.16.MT88.4 R32, [R225+0x11800] ;  /* 0x01180000e120783b */ /* 0x000fe60000004200 */
[C---:B--2---:R-:W-:Y:S06]  /*d400*/  HMMA.16816.F32 R92, R20.reuse, R148, R92 ;  /* 0x00000094145c723c */ /* 0x044fec000000185c */
[----:B------:R-:W2:Y:S01]  /*d410*/  MUFU.EX2 R181, R181 ;  /* 0x000000b500b57308 */ /* 0x000ea20000000800 */
[C---:B------:R-:W-:Y:S01]  /*d420*/  HMMA.16816.F32 R96, R20.reuse, R150, R96 ;  /* 0x000000961460723c */ /* 0x040fe20000001860 */
[----:B------:R-:W3:Y:S08]  /*d430*/  LDSM.16.MT88.4 R148, [R228+0x17000] ;  /* 0x01700000e494783b */ /* 0x000ef00000004200 */
[----:B------:R-:W-:Y:S01]  /*d440*/  MUFU.EX2 R182, R182 ;  /* 0x000000b600b67308 */ /* 0x000fe20000000800 */
[C---:B-1----:R-:W-:Y:S06]  /*d450*/  HMMA.16816.F32 R100, R20.reuse, R152, R100 ;  /* 0x000000981464723c */ /* 0x042fec0000001864 */
[C---:B------:R-:W-:Y:S01]  /*d460*/  HMMA.16816.F32 R104, R20.reuse, R154, R104 ;  /* 0x0000009a1468723c */ /* 0x040fe20000001868 */
[----:B------:R-:W1:Y:S02]  /*d470*/  LDSM.16.MT88.4 R152, [R226+0x17000] ;  /* 0x01700000e298783b */ /* 0x000e640000004200 */
[----:B------:R-:W2:Y:S03]  /*d480*/  MUFU.EX2 R183, R196 ;  /* 0x000000c400b77308 */ /* 0x000ea60000000800 */
[C---:B-----5:R-:W-:Y:S06]  /*d490*/  HMMA.16816.F32 R108, R20.reuse, R156, R108 ;  /* 0x0000009c146c723c */ /* 0x060fec000000186c */
[C---:B------:R-:W-:Y:S01]  /*d4a0*/  HMMA.16816.F32 R112, R20.reuse, R158, R112 ;  /* 0x0000009e1470723c */ /* 0x040fe20000001870 */
[----:B------:R-:W5:Y:S05]  /*d4b0*/  LDSM.16.MT88.4 R156, [R224+0x17000] ;  /* 0x01700000e09c783b */ /* 0x000f6a0000004200 */
[C---:B----4-:R-:W-:Y:S06]  /*d4c0*/  HMMA.16816.F32 R116, R20.reuse, R24, R116 ;  /* 0x000000181474723c */ /* 0x050fec0000001874 */
[C---:B------:R-:W-:Y:S01]  /*d4d0*/  HMMA.16816.F32 R120, R20.reuse, R26, R120 ;  /* 0x0000001a1478723c */ /* 0x040fe20000001878 */
[----:B------:R-:W4:Y:S05]  /*d4e0*/  LDSM.16.MT88.4 R24, [R228+0x11800] ;  /* 0x01180000e418783b */ /* 0x000f2a0000004200 */
[C---:B---3--:R-:W-:Y:S06]  /*d4f0*/  HMMA.16816.F32 R124, R20.reuse, R148, R124 ;  /* 0x00000094147c723c */ /* 0x048fec000000187c */
[C---:B------:R-:W-:Y:S05]  /*d500*/  HMMA.16816.F32 R128, R20.reuse, R150, R128 ;  /* 0x000000961480723c */ /* 0x040fea0000001880 */
[----:B------:R-:W-:Y:S01]  /*d510*/  F2FP.F16.F32.PACK_AB R148, R177, R176 ;  /* 0x000000b0b194723e */ /* 0x000fe200000000ff */
[C---:B-1----:R-:W-:Y:S05]  /*d520*/  HMMA.16816.F32 R132, R20.reuse, R152, R132 ;  /* 0x000000981484723c */ /* 0x042fea0000001884 */
[----:B------:R-:W-:Y:S01]  /*d530*/  F2FP.F16.F32.PACK_AB R150, R179, R178 ;  /* 0x000000b2b396723e */ /* 0x000fe200000000ff */
[C---:B------:R-:W-:Y:S01]  /*d540*/  HMMA.16816.F32 R136, R20.reuse, R154, R136 ;  /* 0x0000009a1488723c */ /* 0x040fe20000001888 */
[----:B------:R-:W1:Y:S04]  /*d550*/  LDSM.16.MT88.4 R152, [R224+0x11800] ;  /* 0x01180000e098783b */ /* 0x000e680000004200 */
[----:B--2---:R-:W-:Y:S01]  /*d560*/  F2FP.F16.F32.PACK_AB R149, R181, R180 ;  /* 0x000000b4b595723e */ /* 0x004fe200000000ff */
[C---:B------:R-:W-:Y:S05]  /*d570*/  HMMA.16816.F32 R140, R20.reuse, R160, R140 ;  /* 0x000000a0148c723c */ /* 0x040fea000000188c */
[----:B------:R-:W-:Y:S01]  /*d580*/  F2FP.F16.F32.PACK_AB R151, R183, R182 ;  /* 0x000000b6b797723e */ /* 0x000fe200000000ff */
[C---:B------:R-:W-:Y:S05]  /*d590*/  HMMA.16816.F32 R144, R20.reuse, R162, R144 ;  /* 0x000000a21490723c */ /* 0x040fea0000001890 */
[----:B------:R-:W-:Y:S01]  /*d5a0*/  FADD.FTZ R176, R176, R191 ;  /* 0x000000bfb0b07221 */ /* 0x000fe20000010000 */
[C---:B-----5:R-:W-:Y:S05]  /*d5b0*/  HMMA.16816.F32 R12, R20.reuse, R156, R12 ;  /* 0x0000009c140c723c */ /* 0x060fea000000180c */
[----:B------:R-:W-:Y:S01]  /*d5c0*/  FADD.FTZ R177, R177, R176 ;  /* 0x000000b0b1b17221 */ /* 0x000fe20000010000 */
[----:B------:R-:W-:Y:S01]  /*d5d0*/  HMMA.16816.F32 R16, R20, R158, R16 ;  /* 0x0000009e1410723c */ /* 0x000fe20000001810 */
[----:B------:R-:W2:Y:S04]  /*d5e0*/  LDSM.16.MT88.4 R20, [R226+0x13800] ;  /* 0x01380000e214783b */ /* 0x000ea80000004200 */
[----:B------:R-:W-:Y:S01]  /*d5f0*/  FADD.FTZ R178, R178, R177 ;  /* 0x000000b1b2b27221 */ /* 0x000fe20000010000 */
[C---:B----4-:R-:W-:Y:S03]  /*d600*/  HMMA.16816.F32 R156, R148.reuse, R24, R4 ;  /* 0x00000018949c723c */ /* 0x050fe60000001804 */
[----:B------:R-:W3:Y:S02]  /*d610*/  LDSM.16.MT88.4 R4, [R224+0x13800] ;  /* 0x01380000e004783b */ /* 0x000ee40000004200 */
[----:B------:R-:W-:Y:S01]  /*d620*/  FADD.FTZ R247, R179, R178 ;  /* 0x000000b2b3f77221 */ /* 0x000fe20000010000 */
        /* <DEDUP_REMOVED lines=17> */
[C---:B------:R-:W-:Y:S06]  /*d740*/  HMMA.16816.F32 R76, R148.reuse, R172, R76 ;  /* 0x000000ac944c723c */ /* 0x040fec000000184c */
[C---:B------:R-:W-:Y:S06]  /*d750*/  HMMA.16816.F32 R80, R148.reuse, R174, R80 ;  /* 0x000000ae9450723c */ /* 0x040fec0000001850 */
[C---:B---3--:R-:W-:Y:S06]  /*d760*/  HMMA.16816.F32 R84, R148.reuse, R4, R84 ;  /* 0x000000049454723c */ /* 0x048fec0000001854 */
[C---:B------:R-:W-:Y:S01]  /*d770*/  HMMA.16816.F32 R88, R148.reuse, R6, R88 ;  /* 0x000000069458723c */ /* 0x040fe20000001858 */
[----:B------:R-:W2:Y:S05]  /*d780*/  LDSM.16.MT88.4 R4, [R226+0x17800] ;  /* 0x01780000e204783b */ /* 0x000eaa0000004200 */
[C---:B----4-:R-:W-:Y:S06]  /*d790*/  HMMA.16816.F32 R92, R148.reuse, R8, R92 ;  /* 0x00000008945c723c */ /* 0x050fec000000185c */
[C---:B------:R-:W-:Y:S01]  /*d7a0*/  HMMA.16816.F32 R96, R148.reuse, R10, R96 ;  /* 0x0000000a9460723c */ /* 0x040fe20000001860 */
[----:B------:R-:W3:Y:S05]  /*d7b0*/  LDSM.16.MT88.4 R8, [R225+0x17800] ;  /* 0x01780000e108783b */ /* 0x000eea0000004200 */
[C---:B-----5:R-:W-:Y:S06]  /*d7c0*/  HMMA.16816.F32 R100, R148.reuse, R24, R100 ;  /* 0x000000189464723c */ /* 0x060fec0000001864 */
[C---:B------:R-:W-:Y:S06]  /*d7d0*/  HMMA.16816.F32 R104, R148.reuse, R26, R104 ;  /* 0x0000001a9468723c */ /* 0x040fec0000001868 */
[C---:B------:R-:W-:Y:S06]  /*d7e0*/  HMMA.16816.F32 R108, R148.reuse, R28, R108 ;  /* 0x0000001c946c723c */ /* 0x040fec000000186c */
[C---:B------:R-:W-:Y:S06]  /*d7f0*/  HMMA.16816.F32 R112, R148.reuse, R30, R112 ;  /* 0x0000001e9470723c */ /* 0x040fec0000001870 */
[C---:B------:R-:W-:Y:S06]  /*d800*/  HMMA.16816.F32 R116, R148.reuse, R32, R116 ;  /* 0x000000209474723c */ /* 0x040fec0000001874 */
[C---:B------:R-:W-:Y:S06]  /*d810*/  HMMA.16816.F32 R120, R148.reuse, R34, R120 ;  /* 0x000000229478723c */ /* 0x040fec0000001878 */
[C---:B-1----:R-:W-:Y:S06]  /*d820*/  HMMA.16816.F32 R124, R148.reuse, R152, R124 ;  /* 0x00000098947c723c */ /* 0x042fec000000187c */
[C---:B------:R-:W-:Y:S06]  /*d830*/  HMMA.16816.F32 R128, R148.reuse, R154, R128 ;  /* 0x0000009a9480723c */ /* 0x040fec0000001880 */
[C---:B--2---:R-:W-:Y:S06]  /*d840*/  HMMA.16816.F32 R132, R148.reuse, R4, R132 ;  /* 0x000000049484723c */ /* 0x044fec0000001884 */
        /* <DEDUP_REMOVED lines=8> */
[----:B------:R-:W-:Y:S05]  /*d8d0*/  HMMA.16816.F32 R148, R148, R22, R16 ;  /* 0x000000169494723c */ /* 0x000fea0000001810 */
[----:B------:R-:W-:Y:S06]  /*d8e0*/  FADD.FTZ R180, R180, R251 ;  /* 0x000000fbb4b47221 */ /* 0x000fec0000010000 */
[----:B------:R-:W-:Y:S04]  /*d8f0*/  FADD.FTZ R181, R181, R180 ;  /* 0x000000b4b5b57221 */ /* 0x000fe80000010000 */
[----:B------:R-:W-:Y:S04]  /*d900*/  FADD.FTZ R182, R182, R181 ;  /* 0x000000b5b6b67221 */ /* 0x000fe80000010000 */
[----:B------:R-:W-:Y:S01]  /*d910*/  FADD.FTZ R245, R183, R182 ;  /* 0x000000b6b7f57221 */ /* 0x000fe20000010000 */
[----:B------:R-:W-:Y:S06]  /*d920*/  @P0 BRA `(.L_x_5250) ;  /* 0xffffffb400580947 */ /* 0x000fec000383ffff */
.L_x_5246:
        /* <DEDUP_REMOVED lines=12> */
[----:B------:R-:W2:Y:S01]  /*d9f0*/  S2UR UR5, SR_CTAID.X ;  /* 0x00000000000579c3 */ /* 0x000ea20000002500 */
[----:B---3--:R-:W-:-:S02]  /*da00*/  FADD.FTZ R11, R2, R247 ;  /* 0x000000f7020b7221 */ /* 0x008fc40000010000 */
[----:B------:R-:W3:Y:S04]  /*da10*/  SHFL.BFLY PT, R2, R5, 0x1, 0x1f ;  /* 0x0c201f0005027f89 */ /* 0x000ee800000e0000 */
[----:B------:R-:W5:Y:S01]  /*da20*/  SHFL.BFLY PT, R4, R11, 0x1, 0x1f ;  /* 0x0c201f000b047f89 */ /* 0x000f6200000e0000 */
[----:B--2---:R-:W-:Y:S01]  /*da30*/  USHF.L.U32 UR5, UR5, 0x6, URZ ;  /* 0x0000000605057899 */ /* 0x004fe2000800063f */
        /* <DEDUP_REMOVED lines=16> */
[----:B------:R-:W3:Y:S01]  /*db40*/  S2R R10, SR_TID.X ;  /* 0x00000000000a7919 */ /* 0x000ee20000002100 */
        /* <DEDUP_REMOVED lines=12> */
[----:B--2---:R-:W-:Y:S01]  /*dc10*/  FMUL.FTZ R156, R7, R156 ;  /* 0x0000009c079c7220 */ /* 0x004fe20000410000 */
        /* <DEDUP_REMOVED lines=166> */
[----:B------:R-:W-:Y:S01]  /*e680*/  IADD3 R9, R0, -R9, RZ ;  /* 0x8000000900097210 */ /* 0x000fe20007ffe0ff */
[----:B------:R-:W-:Y:S01]  /*e690*/  STS.64 [R18+0x800], R42 ;  /* 0x0008002a12007388 */ /* 0x000fe20000000a00 */
[----:B------:R-:W-:-:S02]  /*e6a0*/  IADD3 R32, R10, -R11, RZ ;  /* 0x8000000b0a207210 */ /* 0x000fc40007ffe0ff */
[----:B------:R-:W1:Y:S01]  /*e6b0*/  @P3 LDC R10, c[0x0][0x2e8] ;  /* 0x0000ba00ff0a3b82 */ /* 0x000e620000000800 */
[----:B------:R-:W-:Y:S01]  /*e6c0*/  STS.64 [R5], R44 ;  /* 0x0000002c05007388 */ /* 0x000fe20000000a00 */
[----:B------:R-:W-:Y:S02]  /*e6d0*/  SHF.R.S32.HI R11, RZ, 0x1f, R32 ;  /* 0x0000001fff0b7819 */ /* 0x000fe40000011420 */
[----:B------:R-:W-:Y:S01]  /*e6e0*/  LOP3.LUT P0, RZ, R9, 0x3, RZ, 0xc0, !PT ;  /* 0x0000000309ff7812 */ /* 0x000fe2000780c0ff */
[----:B------:R-:W-:Y:S01]  /*e6f0*/  STS.64 [R5+0x800], R46 ;  /* 0x0008002e05007388 */ /* 0x000fe20000000a00 */
[----:B------:R-:W-:Y:S02]  /*e700*/  LEA.HI R11, R11, R32, RZ, 0x2 ;  /* 0x000000200b0b7211 */ /* 0x000fe400078f10ff */
[----:B------:R-:W-:Y:S01]  /*e710*/  IADD3 R32, RZ, -UR15, RZ ;  /* 0x8000000fff207c10 */ /* 0x000fe2000fffe0ff */
[----:B------:R-:W-:Y:S01]  /*e720*/  STS.64 [R17], R48 ;  /* 0x0000003011007388 */ /* 0x000fe20000000a00 */
[----:B------:R-:W-:-:S03]  /*e730*/  SHF.R.S32.HI R11, RZ, 0x2, R11 ;  /* 0x00000002ff0b7819 */ /* 0x000fc6000001140b */
        /* <DEDUP_REMOVED lines=62> */
[----:B------:R3:W4:Y:S01]  /*eb20*/  LDS.128 R28, [R6+0x3800] ;  /* 0x00380000061c7984 */ /* 0x0007220000000c00 */
[----:B--2---:R-:W-:Y:S02]  /*eb30*/  IMAD R9, R5, R32, UR4 ;  /* 0x0000000405097e24 */ /* 0x004fe4000f8e0220 */
[----:B------:R-:W-:Y:S01]  /*eb40*/  LEA.HI R34, R7, R12, RZ, 0x2 ;  /* 0x0000000c07227211 */ /* 0x000fe200078f10ff */
[----:B------:R3:W2:Y:S01]  /*eb50*/  LDS.128 R24, [R6+0x7800] ;  /* 0x0078000006187984 */ /* 0x0006a20000000c00 */
[----:B------:R-:W5:Y:S01]  /*eb60*/  @P4 LDC R7, c[0x0][0x2e8] ;  /* 0x0000ba00ff074b82 */ /* 0x000f620000000800 */
[----:B------:R-:W-:Y:S01]  /*eb70*/  IMAD R14, R14, R5, R9 ;  /* 0x000000050e0e7224 */ /* 0x000fe200078e0209 */
[----:B------:R-:W-:Y:S01]  /*eb80*/  LOP3.LUT R35, R34, 0xffffffc, RZ, 0xc0, !PT ;  /* 0x0ffffffc22237812 */ /* 0x000fe200078ec0ff */
[----:B------:R3:W2:Y:S01]  /*eb90*/  LDS.128 R20, [R6+0xb800] ;  /* 0x00b8000006147984 */ /* 0x0006a20000000c00 */
[----:B------:R-:W-:Y:S01]  /*eba0*/  SHF.R.S32.HI R5, RZ, 0x1f, R4 ;  /* 0x0000001fff057819 */ /* 0x000fe20000011404 */
[----:B------:R-:W-:Y:S01]  /*ebb0*/  IMAD R15, R14, R15, UR5 ;  /* 0x000000050e0f7e24 */ /* 0x000fe2000f8e020f */
[----:B------:R-:W-:Y:S01]  /*ebc0*/  IADD3 R0, R12, -R35, RZ ;  /* 0x800000230c007210 */ /* 0x000fe20007ffe0ff */
[----:B------:R3:W2:Y:S01]  /*ebd0*/  LDS.128 R16, [R6+0xf800] ;  /* 0x00f8000006107984 */ /* 0x0006a20000000c00 */
[----:B------:R-:W-:Y:S01]  /*ebe0*/  MOV R12, 0xff800000 ;  /* 0xff800000000c7802 */ /* 0x000fe20000000f00 */
[----:B-1----:R-:W-:Y:S01]  /*ebf0*/  @P3 FFMA.FTZ R12, R3, R10, R2 ;  /* 0x0000000a030c3223 */ /* 0x002fe20000010002 */
[----:B------:R-:W-:-:S02]  /*ec00*/  LEA R0, R0, R11, 0x4 ;  /* 0x0000000b00007211 */ /* 0x000fc400078e20ff */
[----:B------:R-:W-:Y:S01]  /*ec10*/  MOV R11, 0xff800000 ;  /* 0xff800000000b7802 */ /* 0x000fe20000000f00 */
[----:B-----5:R-:W-:Y:S01]  /*ec20*/  @P4 FFMA.FTZ R11, R164, R7, R33 ;  /* 0x00000007a40b4223 */ /* 0x020fe20000010021 */
[----:B--234-:R-:W-:Y:S06]  /*ec30*/  @P0 BRA `(.L_x_5252) ;  /* 0x00000000002c0947 */ /* 0x01cfec0003800000 */
        /* <DEDUP_REMOVED lines=11> */
.L_x_5252:
[----:B------:R-:W-:Y:S05]  /*ecf0*/  BSYNC B0 ;  /* 0x0000000000007941 */ /* 0x000fea0003800000 */
.L_x_5251:
[----:B------:R-:W-:Y:S01]  /*ed00*/  ULDC UR4, c[0x0][0x2dc] ;  /* 0x0000b70000047ab9 */ /* 0x000fe20000000800 */
[C---:B------:R-:W-:Y:S01]  /*ed10*/  VIADD R0, R8.reuse, 0x18 ;  /* 0x0000001808007836 */ /* 0x040fe20000000000 */
[----:B------:R2:W3:Y:S01]  /*ed20*/  LDS.128 R36, [R6] ;  /* 0x0000000006247984 */ /* 0x0004e20000000c00 */
[----:B-1----:R-:W-:Y:S01]  /*ed30*/  IMAD.WIDE R10, R8, 0x100, R4 ;  /* 0x00000100080a7825 */ /* 0x002fe200078e0204 */
[----:B------:R-:W-:Y:S02]  /*ed40*/  BSSY B0, `(.L_x_5253) ;  /* 0x0000025000007945 */ /* 0x000fe40003800000 */
[----:B------:R-:W-:Y:S01]  /*ed50*/  ISETP.GE.AND P2, PT, R0, UR12, PT ;  /* 0x0000000c00007c0c */ /* 0x000fe2000bf46270 */
[----:B------:R-:W-:Y:S01]  /*ed60*/  IMAD R15, R15, UR4, RZ ;  /* 0x000000040f0f7c24 */ /* 0x000fe2000f8e02ff */
[----:B------:R-:W-:Y:S01]  /*ed70*/  ULDC.64 UR4, c[0x0][0x288] ;  /* 0x0000a20000047ab9 */ /* 0x000fe20000000a00 */
[C---:B------:R-:W-:Y:S01]  /*ed80*/  VIADD R3, R8.reuse, 0x8 ;  /* 0x0000000808037836 */ /* 0x040fe20000000000 */
[----:B------:R2:W1:Y:S01]  /*ed90*/  LDS.128 R32, [R6+0x4000] ;  /* 0x0040000006207984 */ /* 0x0004620000000c00 */
        /* <DEDUP_REMOVED lines=25> */
[----:B-1----:R3:W-:Y:S01]  /*ef30*/  @!P4 STG.E.128 desc[UR20][R40.64+0x100], R32 ;  /* 0x000100202800c986 */ /* 0x0027e2000c101d14 */
[----:B------:R-:W-:Y:S01]  /*ef40*/  ISETP.GE.AND P4, PT, R2, UR4, PT ;  /* 0x0000000402007c0c */ /* 0x000fe2000bf86270 */
[----:B------:R-:W-:-:S12]  /*ef50*/  VIADD R2, R3, 0x80 ;  /* 0x0000008003027836 */ /* 0x000fd80000000000 */
[----:B----4-:R3:W-:Y:S01]  /*ef60*/  @!P4 STG.E.128 desc[UR20][R40.64+0x200], R12 ;  /* 0x0002000c2800c986 */ /* 0x0107e2000c101d14 */
[----:B------:R-:W-:-:S13]  /*ef70*/  ISETP.GE.AND P4, PT, R2, UR4, PT ;  /* 0x0000000402007c0c */ /* 0x000fda000bf86270 */
[----:B------:R3:W-:Y:S02]  /*ef80*/  @!P4 STG.E.128 desc[UR20][R40.64+0x300], R8 ;  /* 0x000300082800c986 */ /* 0x0007e4000c101d14 */
.L_x_5254:
[----:B------:R-:W-:Y:S05]  /*ef90*/  BSYNC B0 ;  /* 0x0000000000007941 */ /* 0x000fea0003800000 */
.L_x_5253:
[----:B---3--:R3:W2:Y:S01]  /*efa0*/  LDS.128 R36, [R6+0x800] ;  /* 0x0008000006247984 */ /* 0x0086a20000000c00 */
[----:B------:R-:W-:Y:S01]  /*efb0*/  BSSY B0, `(.L_x_5255) ;  /* 0x0000011000007945 */ /* 0x000fe20003800000 */
[----:B------:R-:W-:Y:S02]  /*efc0*/  ISETP.GE.AND P4, PT, R0, UR12, PT ;  /* 0x0000000c00007c0c */ /* 0x000fe4000bf86270 */
[----:B-1----:R3:W1:Y:S04]  /*efd0*/  LDS.128 R32, [R6+0x4800] ;  /* 0x0048000006207984 */ /* 0x0026680000000c00 */
[----:B----4-:R3:W4:Y:S04]  /*efe0*/  LDS.128 R12, [R6+0x8800] ;  /* 0x00880000060c7984 */ /* 0x0107280000000c00 */
[----:B------:R3:W1:Y:S01]  /*eff0*/  LDS.128 R8, [R6+0xc800] ;  /* 0x00c8000006087984 */ /* 0x0006620000000c00 */
[----:B------:R-:W-:Y:S05]  /*f000*/  @P0 BRA `(.L_x_5256) ;  /* 0x00000000002c0947 */ /* 0x000fea0003800000 */
[----:B------:R-:W-:Y:S01]  /*f010*/  ULDC UR4, c[0x0][0x2d0] ;  /* 0x0000b40000047ab9 */ /* 0x000fe20000000800 */
[----:B------:R-:W-:Y:S01]  /*f020*/  VIADD R0, R3, 0x40 ;  /* 0x0000004003007836 */ /* 0x000fe20000000000 */
[----:B------:R-:W-:-:S13]  /*f030*/  ISETP.GE.AND P0, PT, R4, UR4, PT ;  /* 0x0000000404007c0c */ /* 0x000fda000bf06270 */
[----:B--2---:R2:W-:Y:S01]  /*f040*/  @!P0 STG.E.128 desc[UR20][R40.64+0x2000], R36 ;  /* 0x0020002428008986 */ /* 0x0045e2000c101d14 */
[----:B------:R-:W-:-:S13]  /*f050*/  ISETP.GE.AND P0, PT, R3, UR4, PT ;  /* 0x0000000403007c0c */ /* 0x000fda000bf06270 */
[----:B-1----:R2:W-:Y:S01]  /*f060*/  @!P0 STG.E.128 desc[UR20][R40.64+0x2100], R32 ;  /* 0x0021002028008986 */ /* 0x0025e2000c101d14 */
[----:B------:R-:W-:Y:S01]  /*f070*/  ISETP.GE.AND P0, PT, R0, UR4, PT ;  /* 0x0000000400007c0c */ /* 0x000fe2000bf06270 */
[----:B------:R-:W-:-:S12]  /*f080*/  VIADD R0, R3, 0x80 ;  /* 0x0000008003007836 */ /* 0x000fd80000000000 */
[----:B----4-:R2:W-:Y:S01]  /*f090*/  @!P0 STG.E.128 desc[UR20][R40.64+0x2200], R12 ;  /* 0x0022000c28008986 */ /* 0x0105e2000c101d14 */
[----:B------:R-:W-:-:S13]  /*f0a0*/  ISETP.GE.AND P0, PT, R0, UR4, PT ;  /* 0x0000000400007c0c */ /* 0x000fda000bf06270 */
[----:B------:R2:W-:Y:S02]  /*f0b0*/  @!P0 STG.E.128 desc[UR20][R40.64+0x2300], R8 ;  /* 0x0023000828008986 */ /* 0x0005e4000c101d14 */
.L_x_5256:
[----:B------:R-:W-:Y:S05]  /*f0c0*/  BSYNC B0 ;  /* 0x0000000000007941 */ /* 0x000fea0003800000 */
.L_x_5255:
[----:B--2---:R2:W2:Y:S01]  /*f0d0*/  LDS.128 R36, [R6+0x1000] ;  /* 0x0010000006247984 */ /* 0x0044a20000000c00 */
[----:B------:R-:W-:Y:S03]  /*f0e0*/  BSSY B0, `(.L_x_5257) ;  /* 0x0000010000007945 */ /* 0x000fe60003800000 */
[----:B-1----:R1:W1:Y:S04]  /*f0f0*/  LDS.128 R32, [R6+0x5000] ;  /* 0x0050000006207984 */ /* 0x0022680000000c00 */
[----:B----4-:R4:W1:Y:S04]  /*f100*/  LDS.128 R12, [R6+0x9000] ;  /* 0x00900000060c7984 */ /* 0x0108680000000c00 */
        /* <DEDUP_REMOVED lines=9> */
[----:B-1----:R2:W-:Y:S01]  /*f1a0*/  @!P0 STG.E.128 desc[UR20][R40.64+0x4100], R32 ;  /* 0x0041002028008986 */ /* 0x0025e2000c101d14 */
[----:B------:R-:W-:-:S09]  /*f1b0*/  ISETP.GE.AND P0, PT, R0, UR4, PT ;  /* 0x0000000400007c0c */ /* 0x000fd2000bf06270 */
[----:B------:R2:W-:Y:S04]  /*f1c0*/  @!P1 STG.E.128 desc[UR20][R40.64+0x4200], R12 ;  /* 0x0042000c28009986 */ /* 0x0005e8000c101d14 */
[----:B------:R2:W-:Y:S02]  /*f1d0*/  @!P0 STG.E.128 desc[UR20][R40.64+0x4300], R8 ;  /* 0x0043000828008986 */ /* 0x0005e4000c101d14 */
.L_x_5258:
[----:B------:R-:W-:Y:S05]  /*f1e0*/  BSYNC B0 ;  /* 0x0000000000007941 */ /* 0x000fea0003800000 */
.L_x_5257:
[----:B--2---:R2:W2:Y:S01]  /*f1f0*/  LDS.128 R36, [R6+0x1800] ;  /* 0x0018000006247984 */ /* 0x0044a20000000c00 */
[----:B------:R-:W-:Y:S03]  /*f200*/  BSSY B0, `(.L_x_5259) ;  /* 0x0000010000007945 */ /* 0x000fe60003800000 */
[----:B-1----:R1:W1:Y:S04]  /*f210*/  LDS.128 R32, [R6+0x5800] ;  /* 0x0058000006207984 */ /* 0x0022680000000c00 */
[----:B------:R1:W1:Y:S04]  /*f220*/  LDS.128 R12, [R6+0x9800] ;  /* 0x00980000060c7984 */ /* 0x0002680000000c00 */
        /* <DEDUP_REMOVED lines=10> */
[----:B-1----:R2:W-:Y:S04]  /*f2d0*/  @!P2 STG.E.128 desc[UR20][R40.64+0x6100], R32 ;  /* 0x006100202800a986 */ /* 0x0025e8000c101d14 */
[----:B------:R2:W-:Y:S06]  /*f2e0*/  @!P1 STG.E.128 desc[UR20][R40.64+0x6200], R12 ;  /* 0x0062000c28009986 */ /* 0x0005ec000c101d14 */
[----:B------:R2:W-:Y:S02]  /*f2f0*/  @!P0 STG.E.128 desc[UR20][R40.64+0x6300], R8 ;  /* 0x0063000828008986 */ /* 0x0005e4000c101d14 */
.L_x_5260:
[----:B------:R-:W-:Y:S05]  /*f300*/  BSYNC B0 ;  /* 0x0000000000007941 */ /* 0x000fea0003800000 */
.L_x_5259:
        /* <DEDUP_REMOVED lines=17> */
.L_x_5262:
[----:B------:R-:W-:Y:S05]  /*f420*/  BSYNC B0 ;  /* 0x0000000000007941 */ /* 0x000fea0003800000 */
.L_x_5261:
        /* <DEDUP_REMOVED lines=17> */
.L_x_5264:
[----:B------:R-:W-:Y:S05]  /*f540*/  BSYNC B0 ;  /* 0x0000000000007941 */ /* 0x000fea0003800000 */
.L_x_5263:
[----:B-12---:R1:W2:Y:S01]  /*f550*/  LDS.128 R32, [R6+0x3000] ;  /* 0x0030000006207984 */ /* 0x0062a20000000c00 */
[----:B------:R-:W-:Y:S03]  /*f560*/  BSSY B0, `(.L_x_5265) ;  /* 0x0000010000007945 */ /* 0x000fe60003800000 */
[----:B------:R1:W1:Y:S04]  /*f570*/  LDS.128 R12, [R6+0x7000] ;  /* 0x00700000060c7984 */ /* 0x0002680000000c00 */
        /* <DEDUP_REMOVED lines=14> */
.L_x_5266:
[----:B------:R-:W-:Y:S05]  /*f660*/  BSYNC B0 ;  /* 0x0000000000007941 */ /* 0x000fea0003800000 */
.L_x_5265:
        /* <DEDUP_REMOVED lines=14> */
.L_x_5267:
        /* <DEDUP_REMOVED lines=11> */
.L_x_8910:


//--------------------- .text._ZN5flash24flash_fwd_splitkv_kernelI23Flash_fwd_kernel_traitsILi256ELi64ELi64ELi4ELb0ELb0EN7cutlass6half_tE19Flash_kernel_traitsILi256ELi64ELi64ELi4ES3_EELb0ELb0ELb1ELb0ELb0ELb1ELb1ELb0EEEvNS_16Flash_fwd_paramsE --------------------------
	.section	.text._ZN5flash24flash_fwd_splitkv_kernelI23Flash_fwd_kernel_traitsILi256ELi64ELi64ELi4ELb0ELb0EN7cutlass6half_tE19Flash_kernel_traitsILi256ELi64ELi64ELi4ES3_EELb0ELb0ELb1ELb0ELb0ELb1ELb1ELb0EEEvNS_16Flash_fwd_paramsE,"ax",@progbits
	.align	128
        .global         _ZN5flash24flash_fwd_splitkv_kernelI23Flash_fwd_kernel_traitsILi256ELi64ELi64ELi4ELb0ELb0EN7cutlass6half_tE19Flash_kernel_traitsILi256ELi64ELi64ELi4ES3_EELb0ELb0ELb1ELb0ELb0ELb1ELb1ELb0EEEvNS_16Flash_fwd_paramsE
        .type           _ZN5flash24flash_fwd_splitkv_kernelI23Flash_fwd_kernel_traitsILi256ELi64ELi64ELi4ELb0ELb0EN7cutlass6half_tE19Flash_kernel_traitsILi256ELi64ELi64ELi4ES3_EELb0ELb0ELb1ELb0ELb0ELb1ELb1ELb0EEEvNS_16Flash_fwd_paramsE,@function
        .size           _ZN5flash24flash_fwd_splitkv_kernelI23Flash_fwd_kernel_traitsILi256ELi64ELi64ELi4ELb0ELb0EN7cutlass6half_tE19Flash_kernel_traitsILi256ELi64ELi64ELi4ES3_EELb0ELb0ELb1ELb0ELb0ELb1ELb1ELb0EEEvNS_16Flash_fwd_paramsE,(.L_x_8911 - _ZN5flash24flash_fwd_splitkv_kernelI23Flash_fwd_kernel_traitsILi256ELi64ELi64ELi4ELb0ELb0EN7cutlass6half_tE19Flash_kernel_traitsILi256ELi64ELi64ELi4ES3_EELb0ELb0ELb1ELb0ELb0ELb1ELb1ELb0EEEvNS_16Flash_fwd_paramsE)
        .other          _ZN5flash24flash_fwd_splitkv_kernelI23Flash_fwd_kernel_traitsILi256ELi64ELi64ELi4ELb0ELb0EN7cutlass6half_tE19Flash_kernel_traitsILi256ELi64ELi64ELi4ES3_EELb0ELb0ELb1ELb0ELb0ELb1ELb1ELb0EEEvNS_16Flash_fwd_paramsE,@"STO_CUDA_ENTRY STV_DEFAULT"
_ZN5flash24flash_fwd_splitkv_kernelI23Flash_fwd_kernel_traitsILi256ELi64ELi64ELi4ELb0ELb0EN7cutlass6half_tE19Flash_kernel_traitsILi256ELi64ELi64ELi4ES3_EELb0ELb0ELb1ELb0ELb0ELb1ELb1ELb0EEEvNS_16Flash_fwd_paramsE:
.text._ZN5flash24flash_fwd_splitkv_kernelI23Flash_fwd_kernel_traitsILi256ELi64ELi64ELi4ELb0ELb0EN7cutlass6half_tE19Flash_kernel_traitsILi256ELi64ELi64ELi4ES3_EELb0ELb0ELb1ELb0ELb0ELb1ELb1ELb0EEEvNS_16Flash_fwd_paramsE:
[----:B------:R-:W1:Y:S01]  /*0000*/  LDC R1, c[0x0][0x28] ;  /* 0x00000a00ff017b82 */ /* 0x000e620000000800 */
[----:B------:R-:W-:-:S07]  /*0010*/  ULDC UR6, c[0x0][0x270] ;  /* 0x00009c0000067ab9 */ /* 0x000fce0000000800 */
[----:B------:R-:W2:Y:S01]  /*0020*/  S2UR UR24, SR_CTAID.Z ;  /* 0x00000000001879c3 */ /* 0x000ea20000002700 */
[----:B------:R-:W3:Y:S01]  /*0030*/  I2F.U32.RP R2, UR6 ;  /* 0x0000000600027d06 */ /* 0x000ee20008209000 */
[----:B------:R-:W-:Y:S01]  /*0040*/  UISETP.NE.U32.AND UP2, UPT, UR6, URZ, UPT ;  /* 0x0000003f0600728c */ /* 0x000fe2000bf45070 */
[----:B-1----:R-:W-:Y:S01]  /*0050*/  VIADD R1, R1, 0xfffffff8 ;  /* 0xfffffff801017836 */ /* 0x002fe20000000000 */
[----:B------:R-:W-:Y:S01]  /*0060*/  ULDC.64 UR8, c[0x0][0x2f0] ;  /* 0x0000bc0000087ab9 */ /* 0x000fe20000000a00 */
[----:B------:R-:W-:-:S04]  /*0070*/  ULDC.64 UR20, c[0x0][0x208] ;  /* 0x0000820000147ab9 */ /* 0x000fc80000000a00 */
[----:B---3--:R-:W1:Y:S02]  /*0080*/  MUFU.RCP R0, R2 ;  /* 0x0000000200007308 */ /* 0x008e640000001000 */
[----:B-1----:R-:W-:-:S06]  /*0090*/  VIADD R0, R0, 0xffffffe ;  /* 0x0ffffffe00007836 */ /* 0x002fcc0000000000 */
[----:B------:R-:W1:Y:S02]  /*00a0*/  F2I.FTZ.U32.TRUNC.NTZ R0, R0 ;  /* 0x0000000000007305 */ /* 0x000e64000021f000 */
[----:B-1----:R-:W-:-:S13]  /*00b0*/  R2UR UR5, R0 ;  /* 0x00000000000572ca */ /* 0x002fda00000e0000 */
[----:B------:R-:W-:-:S04]  /*00c0*/  UIADD3 UR4, URZ, -UR5, URZ ;  /* 0x800000053f047290 */ /* 0x000fc8000fffe03f */
[----:B------:R-:W-:-:S03]  /*00d0*/  UIMAD UR7, UR4, UR6, URZ ;  /* 0x00000006040772a4 */ /* 0x000fc6000f8e023f */
[----:B------:R-:W-:Y:S02]  /*00e0*/  UMOV UR4, URZ ;  /* 0x0000003f00047c82 */ /* 0x000fe40008000000 */
[----:B------:R-:W-:-:S04]  /*00f0*/  UIMAD.WIDE.U32 UR4, UR5, UR7, UR4 ;  /* 0x00000007050472a5 */ /* 0x000fc8000f8e0004 */
[----:B--2---:R-:W-:-:S03]  /*0100*/  UIMAD.WIDE.U32 UR14, UR5, UR24, URZ ;  /* 0x00000018050e72a5 */ /* 0x004fc6000f8e003f */
        /* <DEDUP_REMOVED lines=61> */
.L_x_5268:
[----:B------:R-:W-:-:S04]  /*04e0*/  ULDC UR8, c[0x0][0x2c8] ;  /* 0x0000b20000087ab9 */ /* 0x000fc80000000800 */
.L_x_5269:
        /* <DEDUP_REMOVED lines=84> */
[----:B------:R-:W-:Y:S01]  /*0a30*/  VIADD R7, R11, 0x8 ;  /* 0x000000080b077836 */ /* 0x000fe20000000000 */
        /* <DEDUP_REMOVED lines=35> */
.L_x_5272:
[----:B------:R-:W-:Y:S05]  /*0c70*/  BSYNC B0 ;  /* 0x0000000000007941 */ /* 0x000fea0003800000 */
.L_x_5271:
        /* <DEDUP_REMOVED lines=13> */
.L_x_5274:
[----:B------:R-:W-:Y:S05]  /*0d50*/  BSYNC B0 ;  /* 0x0000000000007941 */ /* 0x000fea0003800000 */
.L_x_5273:
        /* <DEDUP_REMOVED lines=12> */
.L_x_5276:
[----:B------:R-:W-:Y:S05]  /*0e20*/  BSYNC B0 ;  /* 0x0000000000007941 */ /* 0x000fea0003800000 */
.L_x_5275:
        /* <DEDUP_REMOVED lines=12> */
.L_x_5278:
[----:B------:R-:W-:Y:S05]  /*0ef0*/  BSYNC B0 ;  /* 0x0000000000007941 */ /* 0x000fea0003800000 */
.L_x_5277:
        /* <DEDUP_REMOVED lines=11> */
.L_x_5280:
[----:B------:R-:W-:Y:S05]  /*0fb0*/  BSYNC B0 ;  /* 0x0000000000007941 */ /* 0x000fea0003800000 */
.L_x_5279:
        /* <DEDUP_REMOVED lines=11> */
.L_x_5282:
[----:B------:R-:W-:Y:S05]  /*1070*/  BSYNC B0 ;  /* 0x0000000000007941 */ /* 0x000fea0003800000 */
.L_x_5281:
        /* <DEDUP_REMOVED lines=11> */
.L_x_5284:
[----:B------:R-:W-:Y:S05]  /*1130*/  BSYNC B0 ;  /* 0x0000000000007941 */ /* 0x000fea0003800000 */
.L_x_5283:
        /* <DEDUP_REMOVED lines=11> */
.L_x_5286:
[----:B------:R-:W-:Y:S05]  /*11f0*/  BSYNC B0 ;  /* 0x0000000000007941 */ /* 0x000fea0003800000 */
.L_x_5285:
        /* <DEDUP_REMOVED lines=31> */
.L_x_5270:
        /* <DEDUP_REMOVED lines=30> */
.L_x_5287:
        /* <DEDUP_REMOVED lines=90> */
.L_x_5288:
        /* <DEDUP_REMOVED lines=46> */
.L_x_5290:
        /* <DEDUP_REMOVED lines=36> */
.L_x_5289:
        /* <DEDUP_REMOVED lines=117> */
.L_x_5292:
[----:B------:R-:W-:Y:S05]  /*27e0*/  BSYNC B0 ;  /* 0x0000000000007941 */ /* 0x000fea0003800000 */
.L_x_5291:
        /* <DEDUP_REMOVED lines=69> */
.L_x_5294:
[----:B------:R-:W-:Y:S05]  /*2c40*/  BSYNC B0 ;  /* 0x0000000000007941 */ /* 0x000fea0003800000 */
.L_x_5293:
        /* <DEDUP_REMOVED lines=49> */
.L_x_5296:
[----:B------:R-:W-:Y:S05]  /*2f60*/  BSYNC B0 ;  /* 0x0000000000007941 */ /* 0x000fea0003800000 */
.L_x_5295:
        /* <DEDUP_REMOVED lines=49> */
.L_x_5298:
[----:B------:R-:W-:Y:S05]  /*3280*/  BSYNC B0 ;  /* 0x0000000000007941 */ /* 0x000fea0003800000 */
.L_x_5297:
        /* <DEDUP_REMOVED lines=40> */
.L_x_5300:
[----:B------:R-:W-:Y:S05]  /*3510*/  BSYNC B0 ;  /* 0x0000000000007941 */ /* 0x000fea0003800000 */
.L_x_5299:
        /* <DEDUP_REMOVED lines=55> */
.L_x_5302:
[----:B------:R-:W-:Y:S05]  /*3890*/  BSYNC B0 ;  /* 0x0000000000007941 */ /* 0x000fea0003800000 */
.L_x_5301:
        /* <DEDUP_REMOVED lines=44> */
.L_x_5304:
[----:B------:R-:W-:Y:S05]  /*3b60*/  BSYNC B0 ;  /* 0x0000000000007941 */ /* 0x000fea0003800000 */
.L_x_5303:
        /* <DEDUP_REMOVED lines=45> */
.L_x_5306:
[----:B------:R-:W-:Y:S05]  /*3e40*/  BSYNC B0 ;  /* 0x0000000000007941 */ /* 0x000fea0003800000 */
.L_x_5305:
[----:B------:R-:W-:Y:S01]  /*3e50*/  USHF.R.S32.HI UR28, URZ, 0x1f, UR15 ;  /* 0x0000001f3f1c7899 */ /* 0x000fe2000801140f */
[----:B------:R-:W0:Y:S01]  /*3e60*/  LDGDEPBAR ;  /* 0x00000000000079af */ /* 0x000e220000000000 */
[----:B------:R-:W-:Y:S01]  /*3e70*/  ULDC.64 UR10, c[0x0][0x3d0] ;  /* 0x0000f400000a7ab9 */ /* 0x000fe20000000a00 */
[----:B------:R-:W-:Y:S01]  /*3e80*/  IMAD.IADD R24, R17, 0x1, -R24 ;  /* 0x0000000111187824 */ /* 0x000fe200078e0a18 */
[----:B------:R-:W-:Y:S01]  /*3e90*/  UIMAD UR28, UR28, UR10, URZ ;  /* 0x0000000a1c1c72a4 */ /* 0x000fe2000f8e023f */
        /* <DEDUP_REMOVED lines=18> */
[----:B------:R-:W-:Y:S01]  /*3fc0*/  LOP3.LUT R23, R23, R22, RZ, 0x3c, !PT ;  /* 0x0000001617177212 */ /* 0x000fe200078e3cff */
[----:B------:R-:W-:-:S04]  /*3fd0*/  DEPBAR.LE SB0, 0x0 ;  /* 0x000080000000791a */ /* 0x000fc80000000000 */
[----:B------:R-:W-:Y:S01]  /*3fe0*/  IMAD.U32 R13, RZ, RZ, UR11 ;  /* 0x0000000bff0d7e24 */ /* 0x000fe2000f8e00ff */
[----:B------:R-:W-:Y:S01]  /*3ff0*/  LOP3.LUT R0, R0, 0xfffffe00, R11, 0xf8, !PT ;  /* 0xfffffe0000007812 */ /* 0x000fe200078ef80b */
[----:B------:R-:W-:Y:S01]  /*4000*/  ULDC.64 UR10, c[0x0][0x220] ;  /* 0x00008800000a7ab9 */ /* 0x000fe20000000a00 */
[----:B------:R-:W-:Y:S01]  /*4010*/  SHF.R.S32.HI R85, RZ, 0x5, R86 ;  /* 0x00000005ff557819 */ /* 0x000fe20000011456 */
[----:B------:R-:W-:Y:S01]  /*4020*/  IMAD R241, R24, 0x200, R23 ;  /* 0x0000020018f17824 */ /* 0x000fe200078e0217 */
[----:B------:R1:W5:Y:S01]  /*4030*/  LDG.E R84, desc[UR20][R12.64] ;  /* 0x000000140c547981 */ /* 0x000362000c1e1900 */
        /* <DEDUP_REMOVED lines=44> */
.L_x_5308:
[----:B------:R-:W-:Y:S05]  /*4300*/  BSYNC B0 ;  /* 0x0000000000007941 */ /* 0x000fea0003800000 */
.L_x_5307:
        /* <DEDUP_REMOVED lines=45> */
.L_x_5310:
[----:B------:R-:W-:Y:S05]  /*45e0*/  BSYNC B0 ;  /* 0x0000000000007941 */ /* 0x000fea0003800000 */
.L_x_5309:
        /* <DEDUP_REMOVED lines=13> */
[----:B-1----:R-:W-:Y:S01]  /*46c0*/  IADD3 R12, P0, R8, UR29, RZ ;  /* 0x0000001d080c7c10 */ /* 0x002fe2000ff1e0ff */
        /* <DEDUP_REMOVED lines=32> */
.L_x_5312:
[----:B------:R-:W-:Y:S05]  /*48d0*/  BSYNC B0 ;  /* 0x0000000000007941 */ /* 0x000fea0003800000 */
.L_x_5311:
        /* <DEDUP_REMOVED lines=17> */
[----:B-1----:R-:W-:Y:S01]  /*49f0*/  @!P4 IMAD.WIDE.U32 R16, R8, 0x60, R194 ;  /* 0x000000600810c825 */ /* 0x002fe200078e00c2 */
[C---:B------:R-:W-:Y:S01]  /*4a00*/  @!P3 LEA R12, P5, R14.reuse, UR10, 0x1 ;  /* 0x0000000a0e0cbc11 */ /* 0x040fe2000f8a08ff */
[----:B------:R1:W-:Y:S01]  /*4a10*/  @P4 STS.128 [R243+0x11800], RZ ;  /* 0x011800fff3004388 */ /* 0x0003e20000000c00 */
[----:B--2---:R-:W-:Y:S01]  /*4a20*/  @!P2 LEA R10, P1, R14, UR10, 0x1 ;  /* 0x0000000a0e0aac11 */ /* 0x004fe2000f8208ff */
        /* <DEDUP_REMOVED lines=27> */
.L_x_5314:
[----:B------:R-:W-:Y:S05]  /*4be0*/  BSYNC B0 ;  /* 0x0000000000007941 */ /* 0x000fea0003800000 */
.L_x_5313:
[----:B------:R-:W-:Y:S01]  /*4bf0*/  LDSM.16.M88.4 R44, [R242] ;  /* 0x00000000f22c783b */ /* 0x000fe20000000200 */
[----:B------:R-:W-:Y:S01]  /*4c00*/  R2P PR, R2, 0x6 ;  /* 0x0000000602007804 */ /* 0x000fe20000000000 */
[----:B------:R-:W-:Y:S01]  /*4c10*/  VIADD R2, R241, 0x8000 ;  /* 0x00008000f1027836 */ /* 0x000fe20000000000 */
[----:B------:R-:W-:Y:S01]  /*4c20*/  LEA R238, R5, R242, 0x1 ;  /* 0x000000f205ee7211 */ /* 0x000fe200078e08ff */
[----:B------:R-:W3:Y:S01]  /*4c30*/  LDSM.16.M88.4 R36, [R241+0x8000] ;  /* 0x00800000f124783b */ /* 0x000ee20000000200 */
[----:B------:R-:W-:Y:S01]  /*4c40*/  VIADD R239, R241, 0x8020 ;  /* 0x00008020f1ef7836 */ /* 0x000fe20000000000 */
[----:B------:R-:W-:Y:S01]  /*4c50*/  LOP3.LUT R86, R86, 0xffffffe0, RZ, 0xc0, !PT ;  /* 0xffffffe056567812 */ /* 0x000fe200078ec0ff */
[----:B------:R-:W-:Y:S01]  /*4c60*/  IMAD R240, R7, 0x2, R242 ;  /* 0x0000000207f07824 */ /* 0x000fe200078e02f2 */
[----:B------:R-:W4:Y:S01]  /*4c70*/  LDSM.16.M88.4 R28, [R241+0x8800] ;  /* 0x00880000f11c783b */ /* 0x000f220000000200 */
[----:B------:R-:W-:Y:S01]  /*4c80*/  ULDC UR9, c[0x0][0x39c] ;  /* 0x0000e70000097ab9 */ /* 0x000fe20000000800 */
[----:B-----5:R-:W-:Y:S01]  /*4c90*/  FMUL.FTZ R84, R84, R87 ;  /* 0x0000005754547220 */ /* 0x020fe20000410000 */
[----:B------:R-:W-:Y:S01]  /*4ca0*/  IMAD R237, R5, 0x2, R240 ;  /* 0x0000000205ed7824 */ /* 0x000fe200078e02f0 */
[----:B-1----:R-:W1:Y:S01]  /*4cb0*/  LDSM.16.M88.4 R20, [R241+0x9000] ;  /* 0x00900000f114783b */ /* 0x002e620000000200 */
[----:B------:R-:W-:Y:S01]  /*4cc0*/  IMAD.IADD R86, R165, 0x1, -R86 ;  /* 0x00000001a5567824 */ /* 0x000fe200078e0a56 */
[----:B------:R-:W-:Y:S01]  /*4cd0*/  UISETP.GT.AND UP0, UPT, UR17, UR13, UPT ;  /* 0x0000000d1100728c */ /* 0x000fe2000bf04270 */
[----:B------:R-:W-:Y:S01]  /*4ce0*/  @P1 VIADD R239, R2, 0xffffffe0 ;  /* 0xffffffe002ef1836 */ /* 0x000fe20000000000 */
[----:B------:R-:W1:Y:S01]  /*4cf0*/  LDSM.16.M88.4 R52, [R241+0x9800] ;  /* 0x00980000f134783b */ /* 0x000e620000000200 */
[----:B------:R-:W-:Y:S01]  /*4d00*/  IMAD.MOV.U32 R2, RZ, RZ, 0x40 ;  /* 0x00000040ff027424 */ /* 0x000fe200078e00ff */
[----:B------:R-:W-:Y:S01]  /*4d10*/  R2UR UR5, R84 ;  /* 0x00000000540572ca */ /* 0x000fe200000e0000 */
[C---:B------:R-:W-:Y:S01]  /*4d20*/  VIADD R231, R239.reuse, 0x800 ;  /* 0x00000800efe77836 */ /* 0x040fe20000000000 */
[----:B------:R-:W-:Y:S01]  /*4d30*/  LDSM.16.M88.4 R16, [R240] ;  /* 0x00000000f010783b */ /* 0x000fe20000000200 */
[C---:B------:R-:W-:Y:S01]  /*4d40*/  IADD3 R230, R239.reuse, 0x1000, RZ ;  /* 0x00001000efe67810 */ /* 0x040fe20007ffe0ff */
[C---:B------:R-:W-:Y:S01]  /*4d50*/  VIADD R229, R239.reuse, 0x1800 ;  /* 0x00001800efe57836 */ /* 0x040fe20000000000 */
[----:B------:R-:W-:Y:S01]  /*4d60*/  SEL R2, R2, 0xffffffc0, !P2 ;  /* 0xffffffc002027807 */ /* 0x000fe20005000000 */
[----:B------:R-:W1:Y:S01]  /*4d70*/  LDSM.16.M88.4 R12, [R239] ;  /* 0x00000000ef0c783b */ /* 0x000e620000000200 */
[C---:B------:R-:W-:Y:S01]  /*4d80*/  VIADD R227, R239.reuse, 0x2000 ;  /* 0x00002000efe37836 */ /* 0x040fe20000000000 */
[C---:B------:R-:W-:Y:S01]  /*4d90*/  IADD3 R224, R239.reuse, 0x3800, RZ ;  /* 0x00003800efe07810 */ /* 0x040fe20007ffe0ff */
[----:B------:R-:W-:Y:S01]  /*4da0*/  VIADD R226, R239, 0x2800 ;  /* 0x00002800efe27836 */ /* 0x000fe20000000000 */
[----:B------:R-:W1:Y:S01]  /*4db0*/  LDSM.16.M88.4 R48, [R239+0x800] ;  /* 0x00080000ef30783b */ /* 0x000e620000000200 */
[----:B------:R-:W-:Y:S01]  /*4dc0*/  IMAD.IADD R235, R241, 0x1, R2 ;  /* 0x00000001f1eb7824 */ /* 0x000fe200078e0202 */
[C---:B------:R-:W-:Y:S01]  /*4dd0*/  IADD3 R219, R239.reuse, 0x6000, RZ ;  /* 0x00006000efdb7810 */ /* 0x040fe20007ffe0ff */
[----:B------:R-:W-:Y:S01]  /*4de0*/  IMAD.IADD R228, R2, 0x1, R239 ;  /* 0x0000000102e47824 */ /* 0x000fe200078e02ef */
[----:B--2---:R-:W2:Y:S01]  /*4df0*/  LDSM.16.M88.4 R8, [R239+0x1000] ;  /* 0x00100000ef08783b */ /* 0x004ea20000000200 */
[----:B------:R-:W-:-:S02]  /*4e00*/  VIADD R225, R239, 0x3000 ;  /* 0x00003000efe17836 */ /* 0x000fc40000000000 */
[C---:B------:R-:W-:Y:S01]  /*4e10*/  VIADD R223, R239.reuse, 0x4000 ;  /* 0x00004000efdf7836 */ /* 0x040fe20000000000 */
[----:B------:R-:W2:Y:S01]  /*4e20*/  LDSM.16.M88.4 R72, [R239+0x1800] ;  /* 0x00180000ef48783b */ /* 0x000ea20000000200 */
[C---:B------:R-:W-:Y:S02]  /*4e30*/  VIADD R222, R239.reuse, 0x4800 ;  /* 0x00004800efde7836 */ /* 0x040fe40000000000 */
[C---:B------:R-:W-:Y:S01]  /*4e40*/  VIADD R221, R239.reuse, 0x5000 ;  /* 0x00005000efdd7836 */ /* 0x040fe20000000000 */
[----:B------:R-:W-:Y:S01]  /*4e50*/  LDSM.16.M88.4 R64, [R238] ;  /* 0x00000000ee40783b */ /* 0x000fe20000000200 */
[C---:B------:R-:W-:Y:S02]  /*4e60*/  VIADD R220, R239.reuse, 0x5800 ;  /* 0x00005800efdc7836 */ /* 0x040fe40000000000 */
[C---:B------:R-:W-:Y:S01]  /*4e70*/  VIADD R218, R239.reuse, 0x6800 ;  /* 0x00006800efda7836 */ /* 0x040fe20000000000 */
[----:B---3--:R-:W-:Y:S01]  /*4e80*/  HMMA.16816.F32 R40, R44, R36, RZ ;  /* 0x000000242c28723c */ /* 0x008fe200000018ff */
[----:B------:R-:W3:Y:S01]  /*4e90*/  LDSM.16.M88.4 R56, [R235+0x8000] ;  /* 0x00800000eb38783b */ /* 0x000ee20000000200 */
[----:B------:R-:W-:-:S02]  /*4ea0*/  VIADD R217, R239, 0x7000 ;  /* 0x00007000efd97836 */ /* 0x000fc40000000000 */
[----:B------:R-:W-:Y:S01]  /*4eb0*/  VIADD R216, R239, 0x7800 ;  /* 0x00007800efd87836 */ /* 0x000fe20000000000 */
[----:B------:R-:W-:Y:S01]  /*4ec0*/  LDSM.16.M88.4 R76, [R235+0x9800] ;  /* 0x00980000eb4c783b */ /* 0x000fe20000000200 */
[C---:B------:R-:W-:Y:S03]  /*4ed0*/  HMMA.16816.F32 R36, R44.reuse, R38, RZ ;  /* 0x000000262c24723c */ /* 0x040fe600000018ff */
[----:B------:R-:W-:Y:S03]  /*4ee0*/  LDSM.16.M88.4 R60, [R228] ;  /* 0x00000000e43c783b */ /* 0x000fe60000000200 */
[C---:B----4-:R-:W-:Y:S01]  /*4ef0*/  HMMA.16816.F32 R32, R44.reuse, R28, RZ ;  /* 0x0000001c2c20723c */ /* 0x050fe200000018ff */
[----:B------:R-:W-:Y:S04]  /*4f00*/  LDSM.16.M88.4 R80, [R239+0x5800] ;  /* 0x00580000ef50783b */ /* 0x000fe80000000200 */
[----:B------:R-:W0:Y:S01]  /*4f10*/  LDGDEPBAR ;  /* 0x00000000000079af */ /* 0x000e220000000000 */
        /* <DEDUP_REMOVED lines=13> */
[C---:B------:R-:W-:Y:S01]  /*4ff0*/  HMMA.16816.F32 R20, R16.reuse, R10, R20 ;  /* 0x0000000a1014723c */ /* 0x040fe20000001814 */
[----:B------:R-:W2:Y:S05]  /*5000*/  LDSM.16.M88.4 R8, [R237] ;  /* 0x00000000ed08783b */ /* 0x000eaa0000000200 */
        /* <DEDUP_REMOVED lines=9> */
[----:B------:R-:W1:Y:S05]  /*50a0*/  LDSM.16.M88.4 R52, [R241+0xa000] ;  /* 0x00a00000f134783b */ /* 0x000e6a0000000200 */
        /* <DEDUP_REMOVED lines=23> */
[C---:B---3--:R-:W-:Y:S06]  /*5220*/  HMMA.16816.F32 R32, R56.reuse, R12, R32 ;  /* 0x0000000c3820723c */ /* 0x048fec0000001820 */
        /* <DEDUP_REMOVED lines=40> */
[----:B------:R-:W2:Y:S05]  /*54b0*/  LDSM.16.M88.4 R16, [R239+0x4000] ;  /* 0x00400000ef10783b */ /* 0x000eaa0000000200 */
        /* <DEDUP_REMOVED lines=57> */
[----:B------:R-:W1:Y:S05]  /*5850*/  LDSM.16.M88.4 R72, [R239+0x7800] ;  /* 0x00780000ef48783b */ /* 0x000e6a0000000200 */
[C---:B--2---:R-:W-:Y:S06]  /*5860*/  HMMA.16816.F32 R36, R44.reuse, R62, R36 ;  /* 0x0000003e2c24723c */ /* 0x044fec0000001824 */
[C---:B------:R-:W-:Y:S01]  /*5870*/  HMMA.16816.F32 R40, R44.reuse, R60, R40 ;  /* 0x0000003c2c28723c */ /* 0x040fe20000001828 */
[----:B------:R-:W-:Y:S05]  /*5880*/  LDSM.16.M88.4 R60, [R238+0x6000] ;  /* 0x00600000ee3c783b */ /* 0x000fea0000000200 */
[C---:B------:R-:W-:Y:S06]  /*5890*/  HMMA.16816.F32 R32, R44.reuse, R56, R32 ;  /* 0x000000382c20723c */ /* 0x040fec0000001820 */
        /* <DEDUP_REMOVED lines=8> */
[----:B------:R-:W-:Y:S01]  /*5920*/  LDSM.16.M88.4 R44, [R235+0xf800] ;  /* 0x00f80000eb2c783b */ /* 0x000fe20000000200 */
        /* <DEDUP_REMOVED lines=13> */
[C---:B------:R-:W-:Y:S06]  /*5a00*/  HMMA.16816.F32 R40, R60.reuse, R56, R40 ;  /* 0x000000383c28723c */ /* 0x040fec0000001828 */
[C---:B---3--:R-:W-:Y:S06]  /*5a10*/  HMMA.16816.F32 R32, R60.reuse, R52, R32 ;  /* 0x000000343c20723c */ /* 0x048fec0000001820 */
[----:B------:R-:W-:Y:S01]  /*5a20*/  HMMA.16816.F32 R28, R60, R54, R28 ;  /* 0x000000363c1c723c */ /* 0x000fe2000000181c */
[----:B------:R-:W2:Y:S01]  /*5a30*/  LDSM.16.M88.4 R52, [R228+0x7800] ;  /* 0x00780000e434783b */ /* 0x000ea20000000200 */
[----:B------:R-:W-:-:S04]  /*5a40*/  DEPBAR.LE SB0, 0x0 ;  /* 0x000080000000791a */ /* 0x000fc80000000000 */
[----:B----4-:R-:W-:Y:S06]  /*5a50*/  HMMA.16816.F32 R20, R60, R50, R20 ;  /* 0x000000323c14723c */ /* 0x010fec0000001814 */
[----:B-1----:R-:W-:Y:S06]  /*5a60*/  HMMA.16816.F32 R36, R16, R14, R36 ;  /* 0x0000000e1024723c */ /* 0x002fec0000001824 */
[----:B------:R-:W-:Y:S06]  /*5a70*/  HMMA.16816.F32 R24, R60, R48, R24 ;  /* 0x000000303c18723c */ /* 0x000fec0000001818 */
[C---:B------:R-:W-:Y:S06]  /*5a80*/  HMMA.16816.F32 R40, R16.reuse, R12, R40 ;  /* 0x0000000c1028723c */ /* 0x040fec0000001828 */
[----:B------:R-:W-:Y:S01]  /*5a90*/  HMMA.16816.F32 R32, R16, R8, R32 ;  /* 0x000000081020723c */ /* 0x000fe20000001820 */
[----:B------:R-:W-:-:S05]  /*5aa0*/  IMAD.U32 R13, RZ, RZ, UR22 ;  /* 0x00000016ff0d7e24 */ /* 0x000fca000f8e00ff */
[C---:B------:R-:W-:Y:S01]  /*5ab0*/  HMMA.16816.F32 R28, R16.reuse, R10, R28 ;  /* 0x0000000a101c723c */ /* 0x040fe2000000181c */
[----:B------:R-:W-:Y:S01]  /*5ac0*/  SHF.R.S32.HI R9, RZ, 0x1f, R86 ;  /* 0x0000001fff097819 */ /* 0x000fe20000011456 */
[----:B------:R-:W-:Y:S01]  /*5ad0*/  FMUL.FTZ R8, R39, UR9 ;  /* 0x0000000927087c20 */ /* 0x000fe20008410000 */
[----:B------:R-:W-:Y:S01]  /*5ae0*/  SHF.L.U32 R39, R165, 0x1, RZ ;  /* 0x00000001a5277819 */ /* 0x000fe200000006ff */
[----:B------:R-:W-:Y:S01]  /*5af0*/  FMUL.FTZ R37, R37, UR9 ;  /* 0x0000000925257c20 */ /* 0x000fe20008410000 */
[----:B------:R-:W-:Y:S01]  /*5b00*/  LEA.HI R86, R9, R86, RZ, 0x2 ;  /* 0x0000005609567211 */ /* 0x000fe200078f10ff */
[----:B------:R-:W-:Y:S01]  /*5b10*/  HMMA.16816.F32 R20, R16, R66, R20 ;  /* 0x000000421014723c */ /* 0x000fe20000001814 */
[----:B------:R-:W-:Y:S01]  /*5b20*/  LOP3.LUT R39, R39, 0x6, RZ, 0xc0, !PT ;  /* 0x0000000627277812 */ /* 0x000fe200078ec0ff */
[----:B------:R-:W-:Y:S01]  /*5b30*/  FMUL.FTZ R15, R36, UR9 ;  /* 0x00000009240f7c20 */ /* 0x000fe20008410000 */
[----:B------:R-:W-:Y:S01]  /*5b40*/  SHF.R.S32.HI R2, RZ, 0x2, R86 ;  /* 0x00000002ff027819 */ /* 0x000fe20000011456 */
[----:B------:R-:W-:Y:S01]  /*5b50*/  MUFU.TANH R8, R8 ;  /* 0x0000000800087308 */ /* 0x000fe20000002400 */
[----:B------:R-:W-:Y:S01]  /*5b60*/  FMUL.FTZ R38, R38, UR9 ;  /* 0x0000000926267c20 */ /* 0x000fe20008410000 */
[----:B------:R-:W-:Y:S01]  /*5b70*/  HMMA.16816.F32 R68, R60, R44, R68 ;  /* 0x0000002c3c44723c */ /* 0x000fe20000001844 */
[----:B------:R-:W-:Y:S01]  /*5b80*/  FMUL.FTZ R9, R40, UR9 ;  /* 0x0000000928097c20 */ /* 0x000fe20008410000 */
[----:B------:R-:W-:-:S02]  /*5b90*/  IMAD R2, R85, 0x10, R2 ;  /* 0x0000001055027824 */ /* 0x000fc400078e0202 */
[----:B------:R-:W-:Y:S01]  /*5ba0*/  FMUL.FTZ R11, R41, UR9 ;  /* 0x00000009290b7c20 */ /* 0x000fe20008410000 */
[----:B------:R-:W-:Y:S02]  /*5bb0*/  VIADD R39, R39, UR16 ;  /* 0x0000001027277c36 */ /* 0x000fe40008000000 */
[----:B------:R-:W-:Y:S01]  /*5bc0*/  FMUL.FTZ R43, R43, UR9 ;  /* 0x000000092b2b7c20 */ /* 0x000fe20008410000 */
[----:B------:R-:W-:Y:S01]  /*5bd0*/  HMMA.16816.F32 R72, R60, R46, R72 ;  /* 0x0000002e3c48723c */ /* 0x000fe20000001848 */
[----:B------:R-:W-:Y:S02]  /*5be0*/  VIADD R2, R2, UR19 ;  /* 0x0000001302027c36 */ /* 0x000fe40008000000 */
[----:B------:R-:W-:Y:S01]  /*5bf0*/  FMUL.FTZ R10, R32, UR9 ;  /* 0x00000009200a7c20 */ /* 0x000fe20008410000 */
[----:B------:R-:W1:Y:S01]  /*5c00*/  MUFU.TANH R9, R9 ;  /* 0x0000000900097308 */ /* 0x000e620000002400 */
[----:B------:R-:W-:Y:S02]  /*5c10*/  VIADD R41, R39, 0x8 ;  /* 0x0000000827297836 */ /* 0x000fe40000000000 */
[----:B------:R-:W-:Y:S01]  /*5c20*/  FMUL.FTZ R33, R33, UR9 ;  /* 0x0000000921217c20 */ /* 0x000fe20008410000 */
[----:B------:R-:W-:Y:S01]  /*5c30*/  HMMA.16816.F32 R24, R16, R64, R24 ;  /* 0x000000401018723c */ /* 0x000fe20000001818 */
[----:B------:R-:W-:Y:S01]  /*5c40*/  IADD3 R32, R13, -UR23, R2 ;  /* 0x800000170d207c10 */ /* 0x000fe2000fffe002 */
[----:B------:R-:W-:Y:S01]  /*5c50*/  FMUL.FTZ R12, R31, UR9 ;  /* 0x000000091f0c7c20 */ /* 0x000fe20008410000 */
[----:B------:R-:W-:Y:S01]  /*5c60*/  IADD3 R31, R39, 0x9, RZ ;  /* 0x00000009271f7810 */ /* 0x000fe20007ffe0ff */
[----:B------:R-:W-:Y:S01]  /*5c70*/  FMUL.FTZ R29, R29, UR9 ;  /* 0x000000091d1d7c20 */ /* 0x000fe20008410000 */
[----:B------:R-:W-:Y:S01]  /*5c80*/  MUFU.TANH R15, R15 ;  /* 0x0000000f000f7308 */ /* 0x000fe20000002400 */
[----:B------:R-:W-:Y:S01]  /*5c90*/  FMUL.FTZ R191, R21, UR9 ;  /* 0x0000000915bf7c20 */ /* 0x000fe20008410000 */
[----:B------:R-:W-:Y:S01]  /*5ca0*/  FMUL.FTZ R192, R22, UR9 ;  /* 0x0000000916c07c20 */ /* 0x000fe20008410000 */
[----:B------:R-:W-:-:S02]  /*5cb0*/  IMAD.IADD R22, R32, 0x1, -R39 ;  /* 0x0000000120167824 */ /* 0x000fc400078e0a27 */
[----:B------:R-:W-:Y:S01]  /*5cc0*/  FMUL.FTZ R193, R20, UR9 ;  /* 0x0000000914c17c20 */ /* 0x000fe20008410000 */
[----:B------:R-:W-:Y:S02]  /*5cd0*/  VIADD R45, R39, 0x1 ;  /* 0x00000001272d7836 */ /* 0x000fe40000000000 */
[----:B------:R-:W-:Y:S01]  /*5ce0*/  FMUL.FTZ R28, R28, UR9 ;  /* 0x000000091c1c7c20 */ /* 0x000fe20008410000 */
[C---:B--2---:R-:W-:Y:S01]  /*5cf0*/  HMMA.16816.F32 R68, R16.reuse, R52, R68 ;  /* 0x000000341044723c */ /* 0x044fe20000001844 */
[----:B------:R2:W3:Y:S01]  /*5d00*/  MUFU.TANH R21, R37 ;  /* 0x0000002500157308 */ /* 0x0004e20000002400 */
[----:B------:R-:W-:Y:S01]  /*5d10*/  IABS R22, R22 ;  /* 0x0000001600167213 */ /* 0x000fe20000000000 */
[----:B------:R-:W-:Y:S02]  /*5d20*/  IMAD.IADD R20, R32, 0x1, -R45 ;  /* 0x0000000120147824 */ /* 0x000fe400078e0a2d */
[----:B------:R-:W-:Y:S01]  /*5d30*/  FMUL.FTZ R42, R42, UR9 ;  /* 0x000000092a2a7c20 */ /* 0x000fe20008410000 */
[----:B------:R-:W-:Y:S01]  /*5d40*/  ISETP.GE.AND P1, PT, R45, UR22, PT ;  /* 0x000000162d007c0c */ /* 0x000fe2000bf26270 */
[----:B------:R-:W-:Y:S01]  /*5d50*/  HMMA.16816.F32 R72, R16, R54, R72 ;  /* 0x000000361048723c */ /* 0x000fe20000001848 */
[----:B------:R-:W-:Y:S01]  /*5d60*/  I2FP.F32.S32 R22, R22 ;  /* 0x0000001600167245 */ /* 0x000fe20000201400 */
[----:B------:R-:W-:Y:S01]  /*5d70*/  FMUL.FTZ R35, R35, UR9 ;  /* 0x0000000923237c20 */ /* 0x000fe20008410000 */
[----:B------:R4:W-:Y:S01]  /*5d80*/  MUFU.TANH R13, R33 ;  /* 0x00000021000d7308 */ /* 0x0009e20000002400 */
[----:B------:R-:W-:Y:S01]  /*5d90*/  IABS R20, R20 ;  /* 0x0000001400147213 */ /* 0x000fe20000000000 */
[----:B------:R-:W-:Y:S01]  /*5da0*/  FMUL.FTZ R206, R23, UR9 ;  /* 0x0000000917ce7c20 */ /* 0x000fe20008410000 */
[----:B------:R-:W-:Y:S01]  /*5db0*/  FMUL.FTZ R14, R26, UR9 ;  /* 0x000000091a0e7c20 */ /* 0x000fe20008410000 */
[----:B------:R-:W-:-:S02]  /*5dc0*/  IMAD.IADD R16, R32, 0x1, -R31 ;  /* 0x0000000120107824 */ /* 0x000fc400078e0a1f */
[----:B-1----:R-:W-:Y:S01]  /*5dd0*/  FFMA.FTZ R22, R22, -UR5, R9 ;  /* 0x8000000516167c23 */ /* 0x002fe20008010009 */
[----:B------:R-:W-:Y:S02]  /*5de0*/  IMAD.IADD R26, R32, 0x1, -R41 ;  /* 0x00000001201a7824 */ /* 0x000fe400078e0a29 */
[----:B------:R-:W-:Y:S01]  /*5df0*/  FMUL.FTZ R18, R27, UR9 ;  /* 0x000000091b127c20 */ /* 0x000fe20008410000 */
[----:B------:R-:W1:Y:S01]  /*5e00*/  MUFU.TANH R11, R11 ;  /* 0x0000000b000b7308 */ /* 0x000e620000002400 */
[----:B------:R-:W-:Y:S01]  /*5e10*/  IABS R16, R16 ;  /* 0x0000001000107213 */ /* 0x000fe20000000000 */
[C---:B--2---:R-:W-:Y:S01]  /*5e20*/  VIADD R37, R39.reuse, 0x10 ;  /* 0x0000001027257836 */ /* 0x044fe20000000000 */
[----:B------:R-:W-:Y:S01]  /*5e30*/  IABS R26, R26 ;  /* 0x0000001a001a7213 */ /* 0x000fe20000000000 */
[C---:B------:R-:W-:Y:S01]  /*5e40*/  VIADD R19, R39.reuse, 0x18 ;  /* 0x0000001827137836 */ /* 0x040fe20000000000 */
[----:B------:R-:W-:Y:S01]  /*5e50*/  I2FP.F32.S32 R16, R16 ;  /* 0x0000001000107245 */ /* 0x000fe20000201400 */
[----:B------:R-:W-:Y:S01]  /*5e60*/  FMUL.FTZ R17, R30, UR9 ;  /* 0x000000091e117c20 */ /* 0x000fe20008410000 */
[----:B------:R-:W-:Y:S01]  /*5e70*/  I2FP.F32.S32 R26, R26 ;  /* 0x0000001a001a7245 */ /* 0x000fe20000201400 */
[----:B------:R-:W2:Y:S01]  /*5e80*/  MUFU.TANH R9, R29 ;  /* 0x0000001d00097308 */ /* 0x000ea20000002400 */
[----:B----4-:R-:W-:-:S02]  /*5e90*/  VIADD R33, R39, 0x19 ;  /* 0x0000001927217836 */ /* 0x010fc40000000000 */
[----:B---3--:R-:W-:Y:S01]  /*5ea0*/  FFMA.FTZ R21, R16, -UR5, R21 ;  /* 0x8000000510157c23 */ /* 0x008fe20008010015 */
[----:B------:R-:W-:Y:S01]  /*5eb0*/  I2FP.F32.S32 R20, R20 ;  /* 0x0000001400147245 */ /* 0x000fe20000201400 */
[----:B------:R-:W-:Y:S01]  /*5ec0*/  FFMA.FTZ R27, R26, -UR5, R15 ;  /* 0x800000051a1b7c23 */ /* 0x000fe2000801000f */
[C---:B------:R-:W-:Y:S01]  /*5ed0*/  IMAD.IADD R16, R32.reuse, 0x1, -R33 ;  /* 0x0000000120107824 */ /* 0x040fe200078e0a21 */
[----:B------:R-:W-:Y:S01]  /*5ee0*/  ISETP.GE.AND P6, PT, R31, UR22, PT ;  /* 0x000000161f007c0c */ /* 0x000fe2000bfc6270 */
[----:B------:R-:W-:Y:S01]  /*5ef0*/  IMAD.IADD R15, R32, 0x1, -R37 ;  /* 0x00000001200f7824 */ /* 0x000fe200078e0a25 */
[----:B------:R-:W3:Y:S01]  /*5f00*/  MUFU.TANH R10, R10 ;  /* 0x0000000a000a7308 */ /* 0x000ee20000002400 */
[----:B-1----:R-:W-:Y:S01]  /*5f10*/  FFMA.FTZ R20, R20, -UR5, R11 ;  /* 0x8000000514147c23 */ /* 0x002fe2000801000b */
[----:B------:R-:W-:Y:S01]  /*5f20*/  IABS R16, R16 ;  /* 0x0000001000107213 */ /* 0x000fe20000000000 */
[----:B------:R-:W-:Y:S01]  /*5f30*/  FMUL.FTZ R189, R25, UR9 ;  /* 0x0000000919bd7c20 */ /* 0x000fe20008410000 */
[----:B------:R-:W-:Y:S01]  /*5f40*/  IABS R15, R15 ;  /* 0x0000000f000f7213 */ /* 0x000fe20000000000 */
[----:B------:R-:W-:Y:S01]  /*5f50*/  VIADD R25, R39, 0x20 ;  /* 0x0000002027197836 */ /* 0x000fe20000000000 */
[----:B------:R-:W-:Y:S01]  /*5f60*/  I2FP.F32.S32 R16, R16 ;  /* 0x0000001000107245 */ /* 0x000fe20000201400 */
[----:B------:R-:W-:Y:S01]  /*5f70*/  FMUL.FTZ R24, R24, UR9 ;  /* 0x0000000918187c20 */ /* 0x000fe20008410000 */
[----:B------:R-:W1:Y:S01]  /*5f80*/  MUFU.TANH R28, R28 ;  /* 0x0000001c001c7308 */ /* 0x000e620000002400 */
[C---:B------:R-:W-:Y:S01]  /*5f90*/  IADD3 R11, R32.reuse, -R19, RZ ;  /* 0x80000013200b7210 */ /* 0x040fe20007ffe0ff */
[----:B------:R-:W-:-:S02]  /*5fa0*/  IMAD.IADD R199, R32, 0x1, -R25 ;  /* 0x0000000120c77824 */ /* 0x000fc400078e0a19 */
[----:B--2---:R-:W-:Y:S01]  /*5fb0*/  FFMA.FTZ R9, R16, -UR5, R9 ;  /* 0x8000000510097c23 */ /* 0x004fe20008010009 */
[----:B------:R-:W-:Y:S01]  /*5fc0*/  I2FP.F32.S32 R15, R15 ;  /* 0x0000000f000f7245 */ /* 0x000fe20000201400 */
[----:B------:R-:W-:Y:S01]  /*5fd0*/  VIADD R16, R32, 0x8 ;  /* 0x0000000820107836 */ /* 0x000fe20000000000 */
[----:B------:R-:W-:Y:S01]  /*5fe0*/  IABS R11, R11 ;  /* 0x0000000b000b7213 */ /* 0x000fe20000000000 */
[----:B------:R-:W-:Y:S01]  /*5ff0*/  FMUL.FTZ R34, R34, UR9 ;  /* 0x0000000922227c20 */ /* 0x000fe20008410000 */
[----:B------:R-:W2:Y:S01]  /*6000*/  MUFU.TANH R43, R43 ;  /* 0x0000002b002b7308 */ /* 0x000ea20000002400 */
[C---:B------:R-:W-:Y:S02]  /*6010*/  IMAD.IADD R45, R16.reuse, 0x1, -R45 ;  /* 0x00000001102d7824 */ /* 0x040fe400078e0a2d */
[----:B---3--:R-:W-:Y:S01]  /*6020*/  FFMA.FTZ R15, R15, -UR5, R10 ;  /* 0x800000050f0f7c23 */ /* 0x008fe2000801000a */
[----:B------:R-:W-:Y:S01]  /*6030*/  IADD3 R10, -R39, R16, RZ ;  /* 0x00000010270a7210 */ /* 0x000fe20007ffe1ff */
[----:B------:R-:W-:Y:S01]  /*6040*/  IMAD.IADD R31, R16, 0x1, -R31 ;  /* 0x00000001101f7824 */ /* 0x000fe200078e0a1f */
[----:B------:R-:W-:Y:S01]  /*6050*/  I2FP.F32.S32 R11, R11 ;  /* 0x0000000b000b7245 */ /* 0x000fe20000201400 */
[----:B------:R-:W-:Y:S01]  /*6060*/  FMUL.FTZ R71, R71, UR9 ;  /* 0x0000000947477c20 */ /* 0x000fe20008410000 */
[----:B------:R-:W-:Y:S01]  /*6070*/  IABS R45, R45 ;  /* 0x0000002d002d7213 */ /* 0x000fe20000000000 */
[----:B------:R-:W3:Y:S01]  /*6080*/  MUFU.TANH R42, R42 ;  /* 0x0000002a002a7308 */ /* 0x000ee20000002400 */
[----:B------:R-:W-:Y:S01]  /*6090*/  IABS R10, R10 ;  /* 0x0000000a000a7213 */ /* 0x000fe20000000000 */
[----:B-1----:R-:W-:Y:S01]  /*60a0*/  FFMA.FTZ R11, R11, -UR5, R28 ;  /* 0x800000050b0b7c23 */ /* 0x002fe2000801001c */
[----:B------:R-:W-:Y:S01]  /*60b0*/  I2FP.F32.S32 R28, R45 ;  /* 0x0000002d001c7245 */ /* 0x000fe20000201400 */
[----:B------:R-:W-:Y:S01]  /*60c0*/  FMUL.FTZ R72, R72, UR9 ;  /* 0x0000000948487c20 */ /* 0x000fe20008410000 */
[----:B------:R-:W-:Y:S01]  /*60d0*/  I2FP.F32.S32 R29, R10 ;  /* 0x0000000a001d7245 */ /* 0x000fe20000201400 */
[----:B------:R-:W-:Y:S01]  /*60e0*/  FMUL.FTZ R73, R73, UR9 ;  /* 0x0000000949497c20 */ /* 0x000fe20008410000 */
[----:B------:R-:W-:Y:S01]  /*60f0*/  IABS R31, R31 ;  /* 0x0000001f001f7213 */ /* 0x000fe20000000000 */
[----:B------:R-:W-:Y:S01]  /*6100*/  MUFU.TANH R24, R24 ;  /* 0x0000001800187308 */ /* 0x000fe20000002400 */
[----:B--2---:R-:W-:Y:S01]  /*6110*/  FFMA.FTZ R28, R28, -UR5, R43 ;  /* 0x800000051c1c7c23 */ /* 0x004fe2000801002b */
[----:B------:R-:W-:Y:S01]  /*6120*/  ISETP.GE.AND P3, PT, R19, UR22, PT ;  /* 0x0000001613007c0c */ /* 0x000fe2000bf66270 */
[C---:B------:R-:W-:Y:S01]  /*6130*/  VIADD R43, R39.reuse, 0x21 ;  /* 0x00000021272b7836 */ /* 0x040fe20000000000 */
[----:B------:R-:W-:Y:S01]  /*6140*/  IADD3 R23, R39, 0x11, RZ ;  /* 0x0000001127177810 */ /* 0x000fe20007ffe0ff */
[----:B------:R-:W-:Y:S01]  /*6150*/  FMUL.FTZ R74, R74, UR9 ;  /* 0x000000094a4a7c20 */ /* 0x000fe20008410000 */
[----:B------:R-:W-:Y:S01]  /*6160*/  I2FP.F32.S32 R31, R31 ;  /* 0x0000001f001f7245 */ /* 0x000fe20000201400 */
[----:B------:R-:W-:Y:S01]  /*6170*/  FMUL.FTZ R75, R75, UR9 ;  /* 0x000000094b4b7c20 */ /* 0x000fe20008410000 */
[----:B------:R-:W-:Y:S01]  /*6180*/  FSEL R28, R28, -INF , !P1 ;  /* 0xff8000001c1c7808 */ /* 0x000fe20004800000 */
[----:B---3--:R-:W-:Y:S01]  /*6190*/  FFMA.FTZ R30, R29, -UR5, R42 ;  /* 0x800000051d1e7c23 */ /* 0x008fe2000801002a */
[----:B------:R-:W-:Y:S01]  /*61a0*/  FSEL R29, R20, -INF , !P1 ;  /* 0xff800000141d7808 */ /* 0x000fe20004800000 */
[----:B------:R-:W-:Y:S01]  /*61b0*/  IMAD.IADD R20, R16, 0x1, -R19 ;  /* 0x0000000110147824 */ /* 0x000fe200078e0a13 */
[----:B------:R-:W-:Y:S01]  /*61c0*/  ISETP.GE.AND P2, PT, R39, UR22, PT ;  /* 0x0000001627007c0c */ /* 0x000fe2000bf46270 */
[----:B------:R-:W1:Y:S01]  /*61d0*/  MUFU.TANH R19, R14 ;  /* 0x0000000e00137308 */ /* 0x000e620000002400 */
[C---:B------:R-:W-:Y:S01]  /*61e0*/  ISETP.GE.AND P1, PT, R25.reuse, UR22, PT ;  /* 0x0000001619007c0c */ /* 0x040fe2000bf26270 */
[--C-:B------:R-:W-:Y:S01]  /*61f0*/  IMAD.IADD R26, R32, 0x1, -R23.reuse ;  /* 0x00000001201a7824 */ /* 0x100fe200078e0a17 */
[----:B------:R-:W-:Y:S01]  /*6200*/  IADD3 R25, -R25, R16, RZ ;  /* 0x0000001019197210 */ /* 0x000fe20007ffe1ff */
[----:B------:R-:W-:Y:S01]  /*6210*/  FFMA.FTZ R10, R31, -UR5, R8 ;  /* 0x800000051f0a7c23 */ /* 0x000fe20008010008 */
[----:B------:R-:W-:Y:S01]  /*6220*/  FSEL R31, R22, -INF , !P2 ;  /* 0xff800000161f7808 */ /* 0x000fe20005000000 */
[----:B------:R-:W-:Y:S01]  /*6230*/  FMUL.FTZ R68, R68, UR9 ;  /* 0x0000000944447c20 */ /* 0x000fe20008410000 */
[----:B------:R-:W-:Y:S01]  /*6240*/  ISETP.GE.AND P4, PT, R23, UR22, PT ;  /* 0x0000001617007c0c */ /* 0x000fe2000bf86270 */
[----:B------:R-:W2:Y:S01]  /*6250*/  MUFU.TANH R35, R35 ;  /* 0x0000002300237308 */ /* 0x000ea20000002400 */
[----:B------:R-:W-:Y:S01]  /*6260*/  IABS R25, R25 ;  /* 0x0000001900197213 */ /* 0x000fe20000000000 */
[----:B------:R-:W-:Y:S01]  /*6270*/  IMAD.IADD R23, R16, 0x1, -R23 ;  /* 0x0000000110177824 */ /* 0x000fe200078e0a17 */
[----:B------:R-:W-:Y:S01]  /*6280*/  FSEL R30, R30, -INF , !P2 ;  /* 0xff8000001e1e7808 */ /* 0x000fe20005000000 */
[----:B------:R-:W-:Y:S01]  /*6290*/  FMUL.FTZ R69, R69, UR9 ;  /* 0x0000000945457c20 */ /* 0x000fe20008410000 */
[----:B------:R-:W-:Y:S01]  /*62a0*/  ISETP.GE.AND P2, PT, R33, UR22, PT ;  /* 0x0000001621007c0c */ /* 0x000fe2000bf46270 */
[----:B------:R-:W-:Y:S01]  /*62b0*/  IMAD.IADD R33, R16, 0x1, -R33 ;  /* 0x0000000110217824 */ /* 0x000fe200078e0a21 */
[----:B------:R-:W-:Y:S01]  /*62c0*/  IABS R26, R26 ;  /* 0x0000001a001a7213 */ /* 0x000fe20000000000 */
[----:B------:R3:W4:Y:S01]  /*62d0*/  MUFU.TANH R22, R12 ;  /* 0x0000000c00167308 */ /* 0x0007220000002400 */
[----:B------:R-:W-:Y:S01]  /*62e0*/  IABS R20, R20 ;  /* 0x0000001400147213 */ /* 0x000fe20000000000 */
[----:B------:R-:W-:Y:S01]  /*62f0*/  FMUL.FTZ R70, R70, UR9 ;  /* 0x0000000946467c20 */ /* 0x000fe20008410000 */
[----:B------:R-:W-:Y:S01]  /*6300*/  I2FP.F32.S32 R190, R25 ;  /* 0x0000001900be7245 */ /* 0x000fe20000201400 */
[----:B------:R-:W-:Y:S01]  /*6310*/  VIADD R25, R39, 0x29 ;  /* 0x0000002927197836 */ /* 0x000fe20000000000 */
[----:B------:R-:W-:-:S02]  /*6320*/  IABS R199, R199 ;  /* 0x000000c700c77213 */ /* 0x000fc40000000000 */
[----:B------:R-:W-:Y:S01]  /*6330*/  IABS R23, R23 ;  /* 0x0000001700177213 */ /* 0x000fe20000000000 */
[----:B------:R-:W4:Y:S01]  /*6340*/  MUFU.TANH R191, R191 ;  /* 0x000000bf00bf7308 */ /* 0x000f220000002400 */
[----:B------:R-:W-:Y:S01]  /*6350*/  I2FP.F32.S32 R26, R26 ;  /* 0x0000001a001a7245 */ /* 0x000fe20000201400 */
[----:B------:R-:W-:Y:S01]  /*6360*/  IMAD.IADD R36, R32, 0x1, -R25 ;  /* 0x0000000120247824 */ /* 0x000fe200078e0a19 */
[----:B------:R-:W-:Y:S01]  /*6370*/  IABS R33, R33 ;  /* 0x0000002100217213 */ /* 0x000fe20000000000 */
[----:B-1----:R-:W-:Y:S01]  /*6380*/  FFMA.FTZ R190, R190, -UR5, R19 ;  /* 0x80000005bebe7c23 */ /* 0x002fe20008010013 */
[----:B------:R-:W-:Y:S01]  /*6390*/  I2FP.F32.S32 R199, R199 ;  /* 0x000000c700c77245 */ /* 0x000fe20000201400 */
[----:B------:R-:W-:Y:S01]  /*63a0*/  VIADD R19, R39, 0x30 ;  /* 0x0000003027137836 */ /* 0x000fe20000000000 */
[----:B------:R-:W-:Y:S01]  /*63b0*/  ISETP.GE.AND P5, PT, R37, UR22, PT ;  /* 0x0000001625007c0c */ /* 0x000fe2000bfa6270 */
[----:B------:R-:W1:Y:S01]  /*63c0*/  MUFU.TANH R34, R34 ;  /* 0x0000002200227308 */ /* 0x000e620000002400 */
[----:B---3--:R-:W-:Y:S01]  /*63d0*/  IMAD.MOV.U32 R12, RZ, RZ, R20 ;  /* 0x000000ffff0c7224 */ /* 0x008fe200078e0014 */
[----:B------:R-:W-:Y:S01]  /*63e0*/  I2FP.F32.S32 R20, R23 ;  /* 0x0000001700147245 */ /* 0x000fe20000201400 */
[----:B------:R-:W-:-:S02]  /*63f0*/  IMAD.IADD R37, R16, 0x1, -R37 ;  /* 0x0000000110257824 */ /* 0x000fc400078e0a25 */
[----:B------:R-:W-:Y:S01]  /*6400*/  FFMA.FTZ R13, R26, -UR5, R13 ;  /* 0x800000051a0d7c23 */ /* 0x000fe2000801000d */
[----:B------:R-:W-:Y:S01]  /*6410*/  I2FP.F32.S32 R23, R33 ;  /* 0x0000002100177245 */ /* 0x000fe20000201400 */
[----:B------:R-:W-:Y:S01]  /*6420*/  FFMA.FTZ R199, R199, -UR5, R24 ;  /* 0x80000005c7c77c23 */ /* 0x000fe20008010018 */
[----:B------:R-:W-:Y:S01]  /*6430*/  IABS R36, R36 ;  /* 0x0000002400247213 */ /* 0x000fe20000000000 */
[----:B------:R3:W1:Y:S01]  /*6440*/  MUFU.TANH R26, R38 ;  /* 0x00000026001a7308 */ /* 0x0006620000002400 */
[----:B------:R-:W-:Y:S01]  /*6450*/  ISETP.GE.AND P0, PT, R41, UR22, PT ;  /* 0x0000001629007c0c */ /* 0x000fe2000bf06270 */
[----:B--2---:R-:W-:Y:S01]  /*6460*/  FFMA.FTZ R14, R20, -UR5, R35 ;  /* 0x80000005140e7c23 */ /* 0x004fe20008010023 */
[----:B------:R-:W-:Y:S01]  /*6470*/  IABS R37, R37 ;  /* 0x0000002500257213 */ /* 0x000fe20000000000 */
[----:B------:R-:W-:Y:S01]  /*6480*/  IMAD.IADD R24, R16, 0x1, -R43 ;  /* 0x0000000110187824 */ /* 0x000fe200078e0a2b */
[----:B------:R-:W-:Y:S01]  /*6490*/  IADD3 R35, R32, -R19, RZ ;  /* 0x8000001320237210 */ /* 0x000fe20007ffe0ff */
[----:B------:R-:W-:-:S02]  /*64a0*/  IMAD.IADD R41, R16, 0x1, -R41 ;  /* 0x0000000110297824 */ /* 0x000fc400078e0a29 */
[----:B----4-:R-:W-:Y:S01]  /*64b0*/  FFMA.FTZ R20, R23, -UR5, R22 ;  /* 0x8000000517147c23 */ /* 0x010fe20008010016 */
[----:B------:R-:W2:Y:S01]  /*64c0*/  MUFU.TANH R17, R17 ;  /* 0x0000001100117308 */ /* 0x000ea20000002400 */
[----:B------:R-:W-:Y:S01]  /*64d0*/  I2FP.F32.S32 R36, R36 ;  /* 0x0000002400247245 */ /* 0x000fe20000201400 */
[----:B------:R-:W-:Y:S01]  /*64e0*/  VIADD R23, R39, 0x28 ;  /* 0x0000002827177836 */ /* 0x000fe20000000000 */
[----:B------:R-:W-:Y:S02]  /*64f0*/  I2FP.F32.S32 R37, R37 ;  /* 0x0000002500257245 */ /* 0x000fe40000201400 */
[----:B------:R-:W-:Y:S01]  /*6500*/  IABS R35, R35 ;  /* 0x0000002300237213 */ /* 0x000fe20000000000 */
[----:B------:R-:W-:Y:S01]  /*6510*/  FFMA.FTZ R191, R36, -UR5, R191 ;  /* 0x8000000524bf7c23 */ /* 0x000fe200080100bf */
[----:B------:R-:W-:Y:S01]  /*6520*/  IABS R24, R24 ;  /* 0x0000001800187213 */ /* 0x000fe20000000000 */
[----:B------:R-:W4:Y:S01]  /*6530*/  MUFU.TANH R189, R189 ;  /* 0x000000bd00bd7308 */ /* 0x000f220000002400 */
[----:B------:R-:W-:Y:S01]  /*6540*/  IABS R41, R41 ;  /* 0x0000002900297213 */ /* 0x000fe20000000000 */
[----:B---3--:R-:W-:-:S02]  /*6550*/  IMAD.IADD R38, R32, 0x1, -R43 ;  /* 0x0000000120267824 */ /* 0x008fc400078e0a2b */
[----:B-1----:R-:W-:Y:S01]  /*6560*/  FFMA.FTZ R8, R37, -UR5, R34 ;  /* 0x8000000525087c23 */ /* 0x002fe20008010022 */
[----:B------:R-:W-:Y:S01]  /*6570*/  I2FP.F32.S32 R36, R35 ;  /* 0x0000002300247245 */ /* 0x000fe20000201400 */
[----:B------:R-:W-:Y:S01]  /*6580*/  IMAD.MOV.U32 R35, RZ, RZ, R24 ;  /* 0x000000ffff237224 */ /* 0x000fe200078e0018 */
[----:B------:R-:W-:Y:S01]  /*6590*/  I2FP.F32.S32 R41, R41 ;  /* 0x0000002900297245 */ /* 0x000fe20000201400 */
[----:B------:R-:W-:Y:S01]  /*65a0*/  IMAD.IADD R37, R32, 0x1, -R23 ;  /* 0x0000000120257824 */ /* 0x000fe200078e0a17 */
[----:B------:R-:W1:Y:S01]  /*65b0*/  MUFU.TANH R22, R18 ;  /* 0x0000001200167308 */ /* 0x000e620000002400 */
[----:B------:R-:W-:Y:S02]  /*65c0*/  I2FP.F32.S32 R12, R12 ;  /* 0x0000000c000c7245 */ /* 0x000fe40000201400 */
[----:B------:R-:W-:Y:S01]  /*65d0*/  IABS R38, R38 ;  /* 0x0000002600267213 */ /* 0x000fe20000000000 */
[----:B------:R-:W-:Y:S01]  /*65e0*/  FFMA.FTZ R26, R41, -UR5, R26 ;  /* 0x80000005291a7c23 */ /* 0x000fe2000801001a */
[----:B------:R-:W-:Y:S01]  /*65f0*/  FSEL R21, R21, -INF , !P6 ;  /* 0xff80000015157808 */ /* 0x000fe20007000000 */
[----:B--2---:R-:W-:Y:S01]  /*6600*/  FFMA.FTZ R12, R12, -UR5, R17 ;  /* 0x800000050c0c7c23 */ /* 0x004fe20008010011 */
[----:B------:R-:W-:Y:S01]  /*6610*/  FSEL R10, R10, -INF , !P6 ;  /* 0xff8000000a0a7808 */ /* 0x000fe20007000000 */
[----:B------:R-:W-:Y:S01]  /*6620*/  VIADD R17, R39, 0x38 ;  /* 0x0000003827117836 */ /* 0x000fe20000000000 */
[----:B------:R-:W-:Y:S01]  /*6630*/  FSEL R15, R15, -INF , !P5 ;  /* 0xff8000000f0f7808 */ /* 0x000fe20006800000 */
[----:B------:R-:W-:Y:S01]  /*6640*/  MUFU.TANH R193, R193 ;  /* 0x000000c100c17308 */ /* 0x000fe20000002400 */
[----:B------:R-:W-:Y:S01]  /*6650*/  FSEL R8, R8, -INF , !P5 ;  /* 0xff80000008087808 */ /* 0x000fe20006800000 */
[----:B------:R-:W-:Y:S01]  /*6660*/  IMAD.IADD R33, R32, 0x1, -R17 ;  /* 0x0000000120217824 */ /* 0x000fe200078e0a11 */
[----:B------:R-:W-:-:S02]  /*6670*/  ISETP.GE.AND P6, PT, R23, UR22, PT ;  /* 0x0000001617007c0c */ /* 0x000fc4000bfc6270 */
[----:B------:R-:W-:Y:S01]  /*6680*/  ISETP.GE.AND P5, PT, R25, UR22, PT ;  /* 0x0000001619007c0c */ /* 0x000fe2000bfa6270 */
[----:B------:R-:W-:Y:S01]  /*6690*/  IMAD.IADD R25, R16, 0x1, -R25 ;  /* 0x0000000110197824 */ /* 0x000fe200078e0a19 */
[----:B------:R-:W-:Y:S01]  /*66a0*/  I2FP.F32.S32 R38, R38 ;  /* 0x0000002600267245 */ /* 0x000fe20000201400 */
[----:B------:R-:W-:Y:S01]  /*66b0*/  MUFU.TANH R192, R192 ;  /* 0x000000c000c07308 */ /* 0x000fe20000002400 */
[----:B------:R-:W-:Y:S02]  /*66c0*/  I2FP.F32.S32 R35, R35 ;  /* 0x0000002300237245 */ /* 0x000fe40000201400 */
[C---:B------:R-:W-:Y:S01]  /*66d0*/  IADD3 R41, R39.reuse, 0x31, RZ ;  /* 0x0000003127297810 */ /* 0x040fe20007ffe0ff */
[----:B------:R-:W-:Y:S01]  /*66e0*/  VIADD R39, R39, 0x39 ;  /* 0x0000003927277836 */ /* 0x000fe20000000000 */
[----:B------:R-:W-:Y:S01]  /*66f0*/  IADD3 R23, -R23, R16, RZ ;  /* 0x0000001017177210 */ /* 0x000fe20007ffe1ff */
[----:B----4-:R-:W-:Y:S01]  /*6700*/  FFMA.FTZ R189, R38, -UR5, R189 ;  /* 0x8000000526bd7c23 */ /* 0x010fe200080100bd */
[----:B------:R-:W-:Y:S01]  /*6710*/  FSEL R27, R27, -INF , !P0 ;  /* 0xff8000001b1b7808 */ /* 0x000fe20004000000 */
[----:B------:R-:W-:Y:S01]  /*6720*/  MUFU.TANH R206, R206 ;  /* 0x000000ce00ce7308 */ /* 0x000fe20000002400 */
[----:B------:R-:W-:Y:S01]  /*6730*/  FSEL R26, R26, -INF , !P0 ;  /* 0xff8000001a1a7808 */ /* 0x000fe20004000000 */
[----:B-1----:R-:W-:Y:S01]  /*6740*/  FFMA.FTZ R22, R35, -UR5, R22 ;  /* 0x8000000523167c23 */ /* 0x002fe20008010016 */
[----:B------:R-:W-:Y:S01]  /*6750*/  FSEL R13, R13, -INF , !P4 ;  /* 0xff8000000d0d7808 */ /* 0x000fe20006000000 */
[----:B------:R-:W-:Y:S01]  /*6760*/  IMAD.IADD R34, R32, 0x1, -R41 ;  /* 0x0000000120227824 */ /* 0x000fe200078e0a29 */
[----:B------:R-:W-:Y:S01]  /*6770*/  FSEL R14, R14, -INF , !P4 ;  /* 0xff8000000e0e7808 */ /* 0x000fe20006000000 */
[----:B------:R-:W-:Y:S01]  /*6780*/  IMAD.IADD R32, R32, 0x1, -R39 ;  /* 0x0000000120207824 */ /* 0x000fe200078e0a27 */
[----:B------:R-:W-:Y:S01]  /*6790*/  FSEL R9, R9, -INF , !P2 ;  /* 0xff80000009097808 */ /* 0x000fe20005000000 */
[----:B------:R-:W1:Y:S01]  /*67a0*/  MUFU.TANH R207, R68 ;  /* 0x0000004400cf7308 */ /* 0x000e620000002400 */
[----:B------:R-:W-:Y:S01]  /*67b0*/  FSEL R20, R20, -INF , !P2 ;  /* 0xff80000014147808 */ /* 0x000fe20005000000 */
[----:B------:R-:W-:Y:S01]  /*67c0*/  IMAD.IADD R18, R16, 0x1, -R41 ;  /* 0x0000000110127824 */ /* 0x000fe200078e0a29 */
[----:B------:R-:W-:-:S02]  /*67d0*/  IABS R23, R23 ;  /* 0x0000001700177213 */ /* 0x000fc40000000000 */
[----:B------:R-:W-:Y:S02]  /*67e0*/  ISETP.GE.AND P0, PT, R43, UR22, PT ;  /* 0x000000162b007c0c */ /* 0x000fe4000bf06270 */
[----:B------:R-:W-:Y:S01]  /*67f0*/  ISETP.GE.AND P4, PT, R19, UR22, PT ;  /* 0x0000001613007c0c */ /* 0x000fe2000bf86270 */
[----:B------:R-:W2:Y:S01]  /*6800*/  MUFU.TANH R205, R69 ;  /* 0x0000004500cd7308 */ /* 0x000ea20000002400 */
[----:B------:R-:W-:Y:S01]  /*6810*/  ISETP.GE.AND P2, PT, R17, UR22, PT ;  /* 0x0000001611007c0c */ /* 0x000fe2000bf46270 */
[C---:B------:R-:W-:Y:S01]  /*6820*/  IMAD.IADD R19, R16.reuse, 0x1, -R19 ;  /* 0x0000000110137824 */ /* 0x040fe200078e0a13 */
[----:B------:R-:W-:Y:S01]  /*6830*/  IABS R25, R25 ;  /* 0x0000001900197213 */ /* 0x000fe20000000000 */
[----:B------:R-:W-:Y:S01]  /*6840*/  IMAD.IADD R17, R16, 0x1, -R17 ;  /* 0x0000000110117824 */ /* 0x000fe200078e0a11 */
[----:B------:R-:W-:Y:S01]  /*6850*/  IADD3 R16, -R39, R16, RZ ;  /* 0x0000001027107210 */ /* 0x000fe20007ffe1ff */
[----:B------:R-:W-:Y:S01]  /*6860*/  IMAD.MOV.U32 R24, RZ, RZ, R23 ;  /* 0x000000ffff187224 */ /* 0x000fe200078e0017 */
[----:B------:R-:W-:Y:S01]  /*6870*/  FSEL R189, R189, -INF , !P0 ;  /* 0xff800000bdbd7808 */ /* 0x000fe20004000000 */
[----:B------:R-:W-:Y:S01]  /*6880*/  MUFU.TANH R202, R70 ;  /* 0x0000004600ca7308 */ /* 0x000fe20000002400 */
[----:B------:R-:W-:Y:S01]  /*6890*/  FSEL R208, R22, -INF , !P0 ;  /* 0xff80000016d07808 */ /* 0x000fe20004000000 */
[----:B------:R-:W-:Y:S01]  /*68a0*/  IMAD.MOV.U32 R23, RZ, RZ, R25 ;  /* 0x000000ffff177224 */ /* 0x000fe200078e0019 */
[----:B------:R-:W-:Y:S01]  /*68b0*/  PLOP3.LUT P0, PT, PT, PT, UP0, 0x80, 0x0 ;  /* 0x000000000000781c */ /* 0x000fe20003f0f008 */
[----:B-1----:R-:W-:Y:S01]  /*68c0*/  FFMA.FTZ R207, R36, -UR5, R207 ;  /* 0x8000000524cf7c23 */ /* 0x002fe200080100cf */
[----:B------:R-:W-:-:S02]  /*68d0*/  IABS R37, R37 ;  /* 0x0000002500257213 */ /* 0x000fc40000000000 */
[----:B------:R-:W-:Y:S01]  /*68e0*/  IABS R34, R34 ;  /* 0x0000002200227213 */ /* 0x000fe20000000000 */
[----:B------:R-:W1:Y:S01]  /*68f0*/  MUFU.TANH R72, R72 ;  /* 0x0000004800487308 */ /* 0x000e620000002400 */
[----:B------:R-:W-:Y:S02]  /*6900*/  IABS R33, R33 ;  /* 0x0000002100217213 */ /* 0x000fe40000000000 */
[----:B------:R-:W-:Y:S02]  /*6910*/  IABS R32, R32 ;  /* 0x0000002000207213 */ /* 0x000fe40000000000 */
[----:B------:R-:W-:Y:S02]  /*6920*/  IABS R19, R19 ;  /* 0x0000001300137213 */ /* 0x000fe40000000000 */
[----:B------:R-:W-:Y:S01]  /*6930*/  IABS R18, R18 ;  /* 0x0000001200127213 */ /* 0x000fe20000000000 */
[----:B------:R-:W3:Y:S01]  /*6940*/  MUFU.TANH R73, R73 ;  /* 0x0000004900497308 */ /* 0x000ee20000002400 */
[----:B------:R-:W-:-:S02]  /*6950*/  IABS R17, R17 ;  /* 0x0000001100117213 */ /* 0x000fc40000000000 */
[----:B------:R-:W-:Y:S02]  /*6960*/  IABS R16, R16 ;  /* 0x0000001000107213 */ /* 0x000fe40000000000 */
[----:B------:R-:W-:Y:S02]  /*6970*/  I2FP.F32.S32 R38, R37 ;  /* 0x0000002500267245 */ /* 0x000fe40000201400 */
[----:B------:R-:W-:Y:S01]  /*6980*/  I2FP.F32.S32 R34, R34 ;  /* 0x0000002200227245 */ /* 0x000fe20000201400 */
[----:B------:R-:W4:Y:S01]  /*6990*/  MUFU.TANH R71, R71 ;  /* 0x0000004700477308 */ /* 0x000f220000002400 */
[----:B------:R-:W-:Y:S01]  /*69a0*/  I2FP.F32.S32 R33, R33 ;  /* 0x0000002100217245 */ /* 0x000fe20000201400 */
[----:B------:R-:W-:Y:S01]  /*69b0*/  FFMA.FTZ R193, R38, -UR5, R193 ;  /* 0x8000000526c17c23 */ /* 0x000fe200080100c1 */
[----:B------:R-:W-:Y:S01]  /*69c0*/  I2FP.F32.S32 R32, R32 ;  /* 0x0000002000207245 */ /* 0x000fe20000201400 */
[----:B--2---:R-:W-:Y:S01]  /*69d0*/  FFMA.FTZ R205, R34, -UR5, R205 ;  /* 0x8000000522cd7c23 */ /* 0x004fe200080100cd */
[----:B------:R-:W-:Y:S01]  /*69e0*/  I2FP.F32.S32 R25, R24 ;  /* 0x0000001800197245 */ /* 0x000fe20000201400 */
[----:B-1----:R-:W-:Y:S01]  /*69f0*/  FFMA.FTZ R203, R33, -UR5, R72 ;  /* 0x8000000521cb7c23 */ /* 0x002fe20008010048 */
[----:B------:R-:W-:Y:S01]  /*6a00*/  I2FP.F32.S32 R23, R23 ;  /* 0x0000001700177245 */ /* 0x000fe20000201400 */
[----:B------:R-:W1:Y:S01]  /*6a10*/  MUFU.TANH R74, R74 ;  /* 0x0000004a004a7308 */ /* 0x000e620000002400 */
[----:B------:R-:W-:Y:S01]  /*6a20*/  I2FP.F32.S32 R19, R19 ;  /* 0x0000001300137245 */ /* 0x000fe20000201400 */
[----:B---3--:R-:W-:Y:S01]  /*6a30*/  FFMA.FTZ R201, R32, -UR5, R73 ;  /* 0x8000000520c97c23 */ /* 0x008fe20008010049 */
[----:B------:R-:W-:Y:S01]  /*6a40*/  I2FP.F32.S32 R18, R18 ;  /* 0x0000001200127245 */ /* 0x000fe20000201400 */
[----:B------:R-:W-:Y:S01]  /*6a50*/  FFMA.FTZ R192, R25, -UR5, R192 ;  /* 0x8000000519c07c23 */ /* 0x000fe200080100c0 */
[----:B------:R-:W-:Y:S01]  /*6a60*/  I2FP.F32.S32 R17, R17 ;  /* 0x0000001100117245 */ /* 0x000fe20000201400 */
[----:B------:R-:W-:Y:S01]  /*6a70*/  FFMA.FTZ R206, R23, -UR5, R206 ;  /* 0x8000000517ce7c23 */ /* 0x000fe200080100ce */
[----:B------:R-:W-:Y:S01]  /*6a80*/  I2FP.F32.S32 R16, R16 ;  /* 0x0000001000107245 */ /* 0x000fe20000201400 */
[----:B------:R-:W2:Y:S01]  /*6a90*/  MUFU.TANH R75, R75 ;  /* 0x0000004b004b7308 */ /* 0x000ea20000002400 */
[----:B------:R-:W-:Y:S01]  /*6aa0*/  FSEL R11, R11, -INF , !P3 ;  /* 0xff8000000b0b7808 */ /* 0x000fe20005800000 */
[----:B------:R-:W-:Y:S01]  /*6ab0*/  FFMA.FTZ R202, R19, -UR5, R202 ;  /* 0x8000000513ca7c23 */ /* 0x000fe200080100ca */
[----:B------:R-:W-:Y:S01]  /*6ac0*/  FSEL R12, R12, -INF , !P3 ;  /* 0xff8000000c0c7808 */ /* 0x000fe20005800000 */
[----:B----4-:R-:W-:Y:S01]  /*6ad0*/  FFMA.FTZ R200, R18, -UR5, R71 ;  /* 0x8000000512c87c23 */ /* 0x010fe20008010047 */
[----:B------:R-:W-:-:S02]  /*6ae0*/  FSEL R199, R199, -INF , !P1 ;  /* 0xff800000c7c77808 */ /* 0x000fc40004800000 */
[----:B------:R-:W-:Y:S01]  /*6af0*/  FSEL R190, R190, -INF , !P1 ;  /* 0xff800000bebe7808 */ /* 0x000fe20004800000 */
[----:B-1----:R-:W-:Y:S01]  /*6b00*/  FFMA.FTZ R198, R17, -UR5, R74 ;  /* 0x8000000511c67c23 */ /* 0x002fe2000801004a */
[----:B------:R-:W-:Y:S02]  /*6b10*/  ISETP.GE.AND P3, PT, R41, UR22, PT ;  /* 0x0000001629007c0c */ /* 0x000fe4000bf66270 */
[----:B------:R-:W-:Y:S02]  /*6b20*/  ISETP.GE.AND P1, PT, R39, UR22, PT ;  /* 0x0000001627007c0c */ /* 0x000fe4000bf26270 */
[----:B------:R-:W-:Y:S02]  /*6b30*/  FSEL R193, R193, -INF , !P6 ;  /* 0xff800000c1c17808 */ /* 0x000fe40007000000 */
[----:B------:R-:W-:Y:S01]  /*6b40*/  FSEL R192, R192, -INF , !P6 ;  /* 0xff800000c0c07808 */ /* 0x000fe20007000000 */
[----:B--2---:R-:W-:Y:S01]  /*6b50*/  FFMA.FTZ R196, R16, -UR5, R75 ;  /* 0x8000000510c47c23 */ /* 0x004fe2000801004b */
        /* <DEDUP_REMOVED lines=74> */
.L_x_5316:
[----:B------:R-:W-:-:S04]  /*7000*/  ULEA UR6, -UR6, URZ, 0x6 ;  /* 0x0000003f06067291 */ /* 0x000fc8000f8e313f */
[----:B------:R-:W-:Y:S02]  /*7010*/  USHF.R.S32.HI UR7, URZ, 0x1f, UR6 ;  /* 0x0000001f3f077899 */ /* 0x000fe40008011406 */
[----:B------:R-:W-:-:S04]  /*7020*/  MOV R32, UR6 ;  /* 0x0000000600207c02 */ /* 0x000fc80008000f00 */
[----:B------:R-:W-:-:S07]  /*7030*/  MOV R33, UR7 ;  /* 0x0000000700217c02 */ /* 0x000fce0008000f00 */
.L_x_5317:
        /* <DEDUP_REMOVED lines=98> */
[C---:B-----5:R-:W-:Y:S01]  /*7660*/  @!P4 IMAD.X R34, R3.reuse, 0x1, R166, P1 ;  /* 0x000000010322c824 */ /* 0x060fe200008e06a6 */
        /* <DEDUP_REMOVED lines=74> */
.L_x_5319:
[----:B------:R-:W-:Y:S05]  /*7b10*/  BSYNC B0 ;  /* 0x0000000000007941 */ /* 0x000fea0003800000 */
.L_x_5318:
[----:B------:R-:W0:Y:S01]  /*7b20*/  LDGDEPBAR ;  /* 0x00000000000079af */ /* 0x000e220000000000 */
[----:B------:R-:W-:-:S04]  /*7b30*/  IADD3 R167, P1, R32, R167, RZ ;  /* 0x000000a720a77210 */ /* 0x000fc80007f3e0ff */
[----:B------:R-:W-:-:S09]  /*7b40*/  IADD3.X R166, R33, R166, RZ, P1, !PT ;  /* 0x000000a621a67210 */ /* 0x000fd20000ffe4ff */
.L_x_5315:
        /* <DEDUP_REMOVED lines=110> */
[----:B------:R-:W4:Y:S01]  /*8230*/  MUFU.EX2 R187, R187 ;  /* 0x000000bb00bb7308 */ /* 0x000f220000000800 */
        /* <DEDUP_REMOVED lines=206> */
[----:B------:R-:W-:Y:S01]  /*8f20*/  STL [R1], R0 ;  /* 0x0000000001007387 */ /* 0x000fe20000100800 */
        /* <DEDUP_REMOVED lines=46> */
[----:B------:R-:W-:Y:S01]  /*9210*/  MOV R248, UR6 ;  /* 0x0000000600f87c02 */ /* 0x000fe20008000f00 */
[----:B------:R-:W-:Y:S01]  /*9220*/  ULDC UR17, c[0x0][0x39c] ;  /* 0x0000e70000117ab9 */ /* 0x000fe20000000800 */
[----:B------:R-:W-:Y:S01]  /*9230*/  ULDC UR4, c[0x0][0x2ec] ;  /* 0x0000bb0000047ab9 */ /* 0x000fe20000000800 */
[----:B------:R-:W-:Y:S01]  /*9240*/  ULDC UR16, c[0x0][0x248] ;  /* 0x0000920000107ab9 */ /* 0x000fe20000000800 */
[----:B------:R-:W-:Y:S01]  /*9250*/  IADD3 R249, R249, -UR23, R2 ;  /* 0x80000017f9f97c10 */ /* 0x000fe2000fffe002 */
[----:B------:R-:W-:Y:S01]  /*9260*/  UIADD3 UR23, UR18, -0x2, URZ ;  /* 0xfffffffe12177890 */ /* 0x000fe2000fffe03f */
[----:B------:R-:W-:Y:S01]  /*9270*/  IMAD.U32 R245, RZ, RZ, UR7 ;  /* 0x00000007fff57e24 */ /* 0x000fe2000f8e00ff */
[----:B------:R-:W-:Y:S01]  /*9280*/  ULDC.64 UR8, c[0x0][0x248] ;  /* 0x0000920000087ab9 */ /* 0x000fe20000000a00 */
[----:B------:R-:W-:Y:S01]  /*9290*/  ULDC UR18, c[0x0][0x2d0] ;  /* 0x0000b40000127ab9 */ /* 0x000fe20000000800 */
[----:B------:R-:W-:Y:S01]  /*92a0*/  ULDC.64 UR10, c[0x0][0x250] ;  /* 0x00009400000a7ab9 */ /* 0x000fe20000000a00 */
[----:B------:R-:W-:-:S07]  /*92b0*/  ULDC.64 UR6, c[0x0][0x250] ;  /* 0x0000940000067ab9 */ /* 0x000fce0000000a00 */
.L_x_5324:
        /* <DEDUP_REMOVED lines=80> */
.L_x_5321:
        /* <DEDUP_REMOVED lines=123> */
[----:B--2---:R-:W2:Y:S04]  /*9f70*/  LDSM.16.M88.4 R200, [R230] ;  /* 0x00000000e6c8783b */ /* 0x004ea80000000200 */
[----:B------:R-:W2:Y:S01]  /*9f80*/  LDSM.16.M88.4 R204, [R229] ;  /* 0x00000000e5cc783b */ /* 0x000ea20000000200 */
        /* <DEDUP_REMOVED lines=23> */
[----:B------:R-:W-:Y:S05]  /*a100*/  LDSM.16.M88.4 R200, [R242+0x2000] ;  /* 0x00200000f2c8783b */ /* 0x000fea0000000200 */
[C---:B------:R-:W-:Y:S06]  /*a110*/  HMMA.16816.F32 R28, R188.reuse, R204, R28 ;  /* 0x000000ccbc1c723c */ /* 0x040fec000000181c */
        /* <DEDUP_REMOVED lines=174> */
[C---:B------:R-:W-:Y:S02]  /*ac00*/  HMMA.16816.F32 R24, R192.reuse, R174, R24 ;  /* 0x000000aec018723c */ /* 0x040fe40000001818 */
[----:B------:R2:W3:Y:S02]  /*ac10*/  MUFU.TANH R198, R165 ;  /* 0x000000a500c67308 */ /* 0x0004e40000002400 */
[----:B------:R-:W-:Y:S01]  /*ac20*/  FMUL.FTZ R205, R13, UR17 ;  /* 0x000000110dcd7c20 */ /* 0x000fe20008410000 */
[----:B------:R-:W-:Y:S01]  /*ac30*/  FMUL.FTZ R13, R15, UR17 ;  /* 0x000000110f0d7c20 */ /* 0x000fe20008410000 */
[----:B------:R-:W-:Y:S01]  /*ac40*/  FMUL.FTZ R164, R4, UR17 ;  /* 0x0000001104a47c20 */ /* 0x000fe20008410000 */
[----:B------:R-:W-:Y:S01]  /*ac50*/  FMUL.FTZ R197, R5, UR17 ;  /* 0x0000001105c57c20 */ /* 0x000fe20008410000 */
[----:B------:R-:W-:Y:S04]  /*ac60*/  FMUL.FTZ R201, R8, UR17 ;  /* 0x0000001108c97c20 */ /* 0x000fe80008410000 */
[----:B------:R4:W1:Y:S01]  /*ac70*/  MUFU.TANH R199, R166 ;  /* 0x000000a600c77308 */ /* 0x0008620000002400 */
[----:B------:R-:W-:Y:S01]  /*ac80*/  FMUL.FTZ R203, R17, UR17 ;  /* 0x0000001111cb7c20 */ /* 0x000fe20008410000 */
[----:B------:R-:W-:Y:S01]  /*ac90*/  FMUL.FTZ R17, R18, UR17 ;  /* 0x0000001112117c20 */ /* 0x000fe20008410000 */
[----:B------:R-:W-:Y:S01]  /*aca0*/  FMUL.FTZ R9, R9, UR17 ;  /* 0x0000001109097c20 */ /* 0x000fe20008410000 */
[----:B------:R-:W-:Y:S01]  /*acb0*/  FMUL.FTZ R10, R10, UR17 ;  /* 0x000000110a0a7c20 */ /* 0x000fe20008410000 */
[----:B------:R-:W-:Y:S01]  /*acc0*/  FMUL.FTZ R206, R12, UR17 ;  /* 0x000000110cce7c20 */ /* 0x000fe20008410000 */
[----:B------:R-:W-:Y:S01]  /*acd0*/  FMUL.FTZ R14, R14, UR17 ;  /* 0x000000110e0e7c20 */ /* 0x000fe20008410000 */
[----:B------:R-:W-:Y:S03]  /*ace0*/  FMUL.FTZ R18, R20, UR17 ;  /* 0x0000001114127c20 */ /* 0x000fe60008410000 */
[----:B------:R-:W3:Y:S01]  /*acf0*/  MUFU.TANH R164, R164 ;  /* 0x000000a400a47308 */ /* 0x000ee20000002400 */
[----:B--2---:R-:W-:Y:S01]  /*ad00*/  FMUL.FTZ R165, R11, UR17 ;  /* 0x000000110ba57c20 */ /* 0x004fe20008410000 */
[----:B------:R-:W-:Y:S01]  /*ad10*/  FMUL.FTZ R21, R21, UR17 ;  /* 0x0000001115157c20 */ /* 0x000fe20008410000 */
[----:B------:R-:W-:Y:S01]  /*ad20*/  FMUL.FTZ R22, R22, UR17 ;  /* 0x0000001116167c20 */ /* 0x000fe20008410000 */
[----:B------:R-:W-:Y:S01]  /*ad30*/  FMUL.FTZ R25, R25, UR17 ;  /* 0x0000001119197c20 */ /* 0x000fe20008410000 */
[----:B------:R-:W-:Y:S05]  /*ad40*/  FMUL.FTZ R26, R26, UR17 ;  /* 0x000000111a1a7c20 */ /* 0x000fea0008410000 */
[----:B------:R2:W2:Y:S01]  /*ad50*/  MUFU.TANH R11, R165 ;  /* 0x000000a5000b7308 */ /* 0x0004a20000002400 */
[----:B----4-:R-:W-:Y:S01]  /*ad60*/  FMUL.FTZ R166, R16, UR17 ;  /* 0x0000001110a67c20 */ /* 0x010fe20008410000 */
[C---:B-1----:R-:W-:Y:S08]  /*ad70*/  HMMA.16816.F32 R28, R192.reuse, R168, R28 ;  /* 0x000000a8c01c723c */ /* 0x042ff0000000181c */
[----:B------:R1:W4:Y:S01]  /*ad80*/  MUFU.TANH R202, R166 ;  /* 0x000000a600ca7308 */ /* 0x0003220000002400 */
[----:B------:R-:W-:Y:S09]  /*ad90*/  HMMA.16816.F32 R32, R192, R170, R32 ;  /* 0x000000aac020723c */ /* 0x000ff20000001820 */
[----:B------:R5:W3:Y:S02]  /*ada0*/  MUFU.TANH R177, R18 ;  /* 0x0000001200b17308 */ /* 0x000ae40000002400 */
[----:B--2---:R-:W-:Y:S01]  /*adb0*/  FMUL.FTZ R165, R19, UR17 ;  /* 0x0000001113a57c20 */ /* 0x004fe20008410000 */
[----:B------:R-:W-:Y:S01]  /*adc0*/  FMUL.FTZ R19, R24, UR17 ;  /* 0x0000001118137c20 */ /* 0x000fe20008410000 */
[----:B------:R-:W-:Y:S01]  /*add0*/  IMAD.MOV.U32 R194, RZ, RZ, R2 ;  /* 0x000000ffffc27224 */ /* 0x000fe200078e0002 */
[----:B------:R-:W-:Y:S05]  /*ade0*/  MOV R195, R3 ;  /* 0x0000000300c37202 */ /* 0x000fea0000000f00 */
        /* <DEDUP_REMOVED lines=8> */
[----:B------:R-:W3:Y:S01]  /*ae70*/  MUFU.TANH R197, R197 ;  /* 0x000000c500c57308 */ /* 0x000ee20000002400 */
[----:B--2---:R-:W-:Y:S09]  /*ae80*/  FMUL.FTZ R165, R27, UR17 ;  /* 0x000000111ba57c20 */ /* 0x004ff20008410000 */
[----:B------:R2:W2:Y:S01]  /*ae90*/  MUFU.TANH R176, R165 ;  /* 0x000000a500b07308 */ /* 0x0004a20000002400 */
[----:B-1----:R-:W-:Y:S09]  /*aea0*/  FMUL.FTZ R166, R28, UR17 ;  /* 0x000000111ca67c20 */ /* 0x002ff20008410000 */
[----:B------:R1:W1:Y:S10]  /*aeb0*/  MUFU.TANH R188, R166 ;  /* 0x000000a600bc7308 */ /* 0x0002740000002400 */
[----:B------:R-:W3:Y:S01]  /*aec0*/  MUFU.TANH R201, R201 ;  /* 0x000000c900c97308 */ /* 0x000ee20000002400 */
[----:B--2---:R-:W-:Y:S09]  /*aed0*/  FMUL.FTZ R165, R35, UR17 ;  /* 0x0000001123a57c20 */ /* 0x004ff20008410000 */
[----:B------:R-:W2:Y:S01]  /*aee0*/  MUFU.TANH R9, R9 ;  /* 0x0000000900097308 */ /* 0x000ea20000002400 */
[----:B-1----:R-:W-:Y:S09]  /*aef0*/  FMUL.FTZ R166, R34, UR17 ;  /* 0x0000001122a67c20 */ /* 0x002ff20008410000 */
[----:B------:R-:W1:Y:S10]  /*af00*/  MUFU.TANH R10, R10 ;  /* 0x0000000a000a7308 */ /* 0x000e740000002400 */
[----:B------:R-:W1:Y:S10]  /*af10*/  MUFU.TANH R206, R206 ;  /* 0x000000ce00ce7308 */ /* 0x000e740000002400 */
[----:B------:R1:W1:Y:S10]  /*af20*/  MUFU.TANH R200, R205 ;  /* 0x000000cd00c87308 */ /* 0x0002740000002400 */
[----:B------:R-:W1:Y:S10]  /*af30*/  MUFU.TANH R14, R14 ;  /* 0x0000000e000e7308 */ /* 0x000e740000002400 */
[----:B------:R-:W1:Y:S10]  /*af40*/  MUFU.TANH R13, R13 ;  /* 0x0000000d000d7308 */ /* 0x000e740000002400 */
[----:B------:R1:W1:Y:S10]  /*af50*/  MUFU.TANH R204, R203 ;  /* 0x000000cb00cc7308 */ /* 0x0002740000002400 */
        /* <DEDUP_REMOVED lines=12> */
[----:B------:R-:W1:Y:S01]  /*b020*/  MUFU.TANH R165, R165 ;  /* 0x000000a500a57308 */ /* 0x000e620000002400 */
[----:B--234-:R-:W-:Y:S05]  /*b030*/  @!P0 BRA `(.L_x_5322) ;  /* 0x0000000800f08947 */ /* 0x01cfea0003800000 */
        /* <DEDUP_REMOVED lines=16> */
[----:B--2---:R-:W1:Y:S02]  /*b140*/  MUFU.RCP R2, R4 ;  /* 0x0000000400027308 */ /* 0x004e640000001000 */
        /* <DEDUP_REMOVED lines=54> */
.L_x_5323:
[----:B------:R2:W-:Y:S01]  /*b4b0*/  @P6 STS.128 [R243+0x8000], RZ ;  /* 0x008000fff3006388 */ /* 0x0005e20000000c00 */
[CC--:B-1----:R-:W-:Y:S01]  /*b4c0*/  LEA R26, P0, R6.reuse, R250.reuse, 0x1 ;  /* 0x000000fa061a7211 */ /* 0x0c2fe200078008ff */
        /* <DEDUP_REMOVED lines=115> */
.L_x_5322:
[----:B------:R-:W-:Y:S01]  /*bc00*/  MOV R12, UR23 ;  /* 0x00000017000c7c02 */ /* 0x000fe20008000f00 */
[----:B------:R-:W-:Y:S02]  /*bc10*/  UISETP.GT.AND UP0, UPT, UR23, UR13, UPT ;  /* 0x0000000d1700728c */ /* 0x000fe4000bf04270 */
[----:B------:R-:W-:Y:S02]  /*bc20*/  UIADD3 UR23, UR23, -0x1, URZ ;  /* 0xffffffff17177890 */ /* 0x000fe4000fffe03f */
[----:B------:R-:W-:Y:S01]  /*bc30*/  IMAD R12, R12, -0x40, R249 ;  /* 0xffffffc00c0c7824 */ /* 0x000fe200078e02f9 */
[----:B------:R-:W-:Y:S01]  /*bc40*/  UMOV UR10, UR22 ;  /* 0x00000016000a7c82 */ /* 0x000fe20008000000 */
[----:B------:R-:W-:Y:S03]  /*bc50*/  UMOV UR11, UR19 ;  /* 0x00000013000b7c82 */ /* 0x000fe60008000000 */
[C---:B--2---:R-:W-:Y:S02]  /*bc60*/  IADD3 R27, R12.reuse, 0x8, RZ ;  /* 0x000000080c1b7810 */ /* 0x044fe40007ffe0ff */
[C---:B------:R-:W-:Y:S02]  /*bc70*/  IADD3 R8, R12.reuse, 0x7, RZ ;  /* 0x000000070c087810 */ /* 0x040fe40007ffe0ff */
[----:B-1----:R-:W-:Y:S02]  /*bc80*/  IADD3 R26, R12, -0x1, RZ ;  /* 0xffffffff0c1a7810 */ /* 0x002fe40007ffe0ff */
        /* <DEDUP_REMOVED lines=45> */
[C---:B------:R-:W-:Y:S01]  /*bf60*/  FFMA.FTZ R16, R29.reuse, -UR5, R164 ;  /* 0x800000051d107c23 */ /* 0x040fe200080100a4 */
[----:B------:R-:W-:Y:S01]  /*bf70*/  I2FP.F32.S32 R27, R27 ;  /* 0x0000001b001b7245 */ /* 0x000fe20000201400 */
[----:B------:R-:W-:Y:S01]  /*bf80*/  FFMA.FTZ R10, R29, -UR5, R10 ;  /* 0x800000051d0a7c23 */ /* 0x000fe2000801000a */
[----:B------:R-:W-:Y:S01]  /*bf90*/  I2FP.F32.S32 R25, R18 ;  /* 0x0000001200197245 */ /* 0x000fe20000201400 */
[C---:B------:R-:W-:Y:S01]  /*bfa0*/  FFMA.FTZ R18, R174.reuse, -UR5, R201 ;  /* 0x80000005ae127c23 */ /* 0x040fe200080100c9 */
[----:B------:R-:W-:Y:S01]  /*bfb0*/  FFMA.FTZ R174, R174, -UR5, R14 ;  /* 0x80000005aeae7c23 */ /* 0x000fe2000801000e */
[----:B------:R-:W-:Y:S01]  /*bfc0*/  I2FP.F32.S32 R23, R23 ;  /* 0x0000001700177245 */ /* 0x000fe20000201400 */
[----:B------:R-:W-:Y:S01]  /*bfd0*/  FFMA.FTZ R197, R26, -UR5, R197 ;  /* 0x800000051ac57c23 */ /* 0x000fe200080100c5 */
[C---:B------:R-:W-:Y:S01]  /*bfe0*/  @!P5 IADD3 R19, -R12.reuse, 0x21, RZ ;  /* 0x000000210c13d810 */ /* 0x040fe20007ffe1ff */
[----:B------:R-:W-:Y:S01]  /*bff0*/  FFMA.FTZ R170, R25, -UR5, R17 ;  /* 0x8000000519aa7c23 */ /* 0x000fe20008010011 */
[C---:B------:R-:W-:Y:S01]  /*c000*/  @!P4 IADD3 R7, -R12.reuse, 0x28, RZ ;  /* 0x000000280c07c810 */ /* 0x040fe20007ffe1ff */
[----:B------:R-:W-:Y:S01]  /*c010*/  FFMA.FTZ R168, R23, -UR5, R15 ;  /* 0x8000000517a87c23 */ /* 0x000fe2000801000f */
[C---:B------:R-:W-:Y:S01]  /*c020*/  @!P3 IADD3 R6, -R12.reuse, 0x29, RZ ;  /* 0x000000290c06b810 */ /* 0x040fe20007ffe1ff */
[----:B------:R-:W-:Y:S01]  /*c030*/  FFMA.FTZ R206, R25, -UR5, R206 ;  /* 0x8000000519ce7c23 */ /* 0x000fe200080100ce */
[----:B------:R-:W-:Y:S01]  /*c040*/  @!P2 IADD3 R5, -R12, 0x30, RZ ;  /* 0x000000300c05a810 */ /* 0x000fe20007ffe1ff */
[----:B------:R-:W-:Y:S01]  /*c050*/  FFMA.FTZ R11, R26, -UR5, R11 ;  /* 0x800000051a0b7c23 */ /* 0x000fe2000801000b */
[C---:B------:R-:W-:Y:S01]  /*c060*/  @!P1 IADD3 R2, -R12.reuse, 0x31, RZ ;  /* 0x000000310c029810 */ /* 0x040fe20007ffe1ff */
[----:B------:R-:W-:Y:S01]  /*c070*/  FFMA.FTZ R200, R23, -UR5, R200 ;  /* 0x8000000517c87c23 */ /* 0x000fe200080100c8 */
[C---:B------:R-:W-:Y:S01]  /*c080*/  @!P0 IADD3 R4, -R12.reuse, 0x38, RZ ;  /* 0x000000380c048810 */ /* 0x040fe20007ffe1ff */
[----:B------:R-:W-:Y:S01]  /*c090*/  LDSM.16.MT88.4 R28, [R233+0x10000] ;  /* 0x01000000e91c783b */ /* 0x000fe20000004200 */
[----:B------:R-:W-:Y:S01]  /*c0a0*/  @!P6 IADD3 R3, -R12, 0x39, RZ ;  /* 0x000000390c03e810 */ /* 0x000fe20007ffe1ff */
[----:B------:R-:W-:Y:S01]  /*c0b0*/  FFMA.FTZ R12, R27, -UR5, R198 ;  /* 0x800000051b0c7c23 */ /* 0x000fe200080100c6 */
[----:B------:R-:W-:Y:S02]  /*c0c0*/  I2FP.F32.S32 R8, R8 ;  /* 0x0000000800087245 */ /* 0x000fe40000201400 */
[----:B------:R-:W-:Y:S02]  /*c0d0*/  I2FP.F32.S32 R24, R24 ;  /* 0x0000001800187245 */ /* 0x000fe40000201400 */
[----:B------:R-:W-:Y:S01]  /*c0e0*/  FMNMX.FTZ R14, R16, R167, !PT ;  /* 0x000000a7100e7209 */ /* 0x000fe20007810000 */
[----:B------:R-:W-:Y:S01]  /*c0f0*/  FFMA.FTZ R8, R8, -UR5, R199 ;  /* 0x8000000508087c23 */ /* 0x000fe200080100c7 */
[----:B------:R-:W-:Y:S01]  /*c100*/  FMNMX.FTZ R15, R12, R0, !PT ;  /* 0x000000000c0f7209 */ /* 0x000fe20007810000 */
[C---:B------:R-:W-:Y:S01]  /*c110*/  FFMA.FTZ R172, R24.reuse, -UR5, R13 ;  /* 0x8000000518ac7c23 */ /* 0x040fe2000801000d */
[----:B------:R-:W-:Y:S01]  /*c120*/  FMNMX.FTZ R17, R197, R14, !PT ;  /* 0x0000000ec5117209 */ /* 0x000fe20007810000 */
[----:B------:R-:W-:Y:S01]  /*c130*/  FFMA.FTZ R9, R24, -UR5, R9 ;  /* 0x8000000518097c23 */ /* 0x000fe20008010009 */
[----:B------:R-:W-:Y:S02]  /*c140*/  I2FP.F32.S32 R13, R22 ;  /* 0x00000016000d7245 */ /* 0x000fe40000201400 */
[----:B------:R-:W-:Y:S02]  /*c150*/  FMNMX.FTZ R14, R18, R17, !PT ;  /* 0x00000011120e7209 */ /* 0x000fe40007810000 */
[----:B------:R-:W-:Y:S01]  /*c160*/  FMNMX.FTZ R15, R8, R15, !PT ;  /* 0x0000000f080f7209 */ /* 0x000fe20007810000 */
[C---:B------:R-:W-:Y:S01]  /*c170*/  FFMA.FTZ R202, R13.reuse, -UR5, R202 ;  /* 0x800000050dca7c23 */ /* 0x040fe200080100ca */
[----:B------:R-:W-:Y:S01]  /*c180*/  FFMA.FTZ R208, R13, -UR5, R208 ;  /* 0x800000050dd07c23 */ /* 0x000fe200080100d0 */
[----:B------:R-:W-:Y:S02]  /*c190*/  FMNMX.FTZ R13, R9, R14, !PT ;  /* 0x0000000e090d7209 */ /* 0x000fe40007810000 */
[----:B------:R-:W-:Y:S02]  /*c1a0*/  FMNMX.FTZ R14, R10, R15, !PT ;  /* 0x0000000f0a0e7209 */ /* 0x000fe40007810000 */
[----:B------:R-:W-:Y:S02]  /*c1b0*/  FMNMX.FTZ R13, R206, R13, !PT ;  /* 0x0000000dce0d7209 */ /* 0x000fe40007810000 */
[----:B------:R-:W-:Y:S02]  /*c1c0*/  FMNMX.FTZ R15, R11, R14, !PT ;  /* 0x0000000e0b0f7209 */ /* 0x000fe40007810000 */
[----:B------:R-:W-:Y:S02]  /*c1d0*/  I2FP.F32.S32 R21, R21 ;  /* 0x0000001500157245 */ /* 0x000fe40000201400 */
        /* <DEDUP_REMOVED lines=74> */
[----:B------:R-:W2:Y:S01]  /*c680*/  LDSM.16.MT88.4 R12, [R236+0x10000] ;  /* 0x01000000ec0c783b */ /* 0x000ea20000004200 */
[--C-:B------:R-:W-:Y:S01]  /*c690*/  FFMA.FTZ R192, R10, UR4, -R181.reuse ;  /* 0x000000040ac07c23 */ /* 0x100fe200080108b5 */
[----:B------:R-:W-:Y:S01]  /*c6a0*/  FFMA.FTZ R167, R11, UR4, -R181 ;  /* 0x000000040ba77c23 */ /* 0x000fe200080108b5 */
[----:B------:R-:W3:Y:S01]  /*c6b0*/  MUFU.EX2 R2, R5 ;  /* 0x0000000500027308 */ /* 0x000ee20000000800 */
[--C-:B------:R-:W-:Y:S01]  /*c6c0*/  FFMA.FTZ R203, R200, UR4, -R185.reuse ;  /* 0x00000004c8cb7c23 */ /* 0x100fe200080108b9 */
[----:B------:R-:W-:Y:S01]  /*c6d0*/  FFMA.FTZ R205, R204, UR4, -R185 ;  /* 0x00000004cccd7c23 */ /* 0x000fe200080108b9 */
[--C-:B------:R-:W-:Y:S01]  /*c6e0*/  FFMA.FTZ R204, R174, UR4, -R181.reuse ;  /* 0x00000004aecc7c23 */ /* 0x100fe200080108b5 */
[C---:B-1----:R-:W-:Y:S01]  /*c6f0*/  FMUL.FTZ R6, R0.reuse, R158 ;  /* 0x0000009e00067220 */ /* 0x042fe20000410000 */
[C---:B------:R-:W-:Y:S01]  /*c700*/  FMUL.FTZ R7, R0.reuse, R159 ;  /* 0x0000009f00077220 */ /* 0x040fe20000410000 */
        /* <DEDUP_REMOVED lines=25> */
[----:B------:R-:W-:Y:S03]  /*c8a0*/  FMUL.FTZ R39, R0, R39 ;  /* 0x0000002700277220 */ /* 0x000fe60000410000 */
[----:B------:R-:W4:Y:S01]  /*c8b0*/  MUFU.EX2 R196, R196 ;  /* 0x000000c400c47308 */ /* 0x000f220000000800 */
        /* <DEDUP_REMOVED lines=15> */
[----:B------:R-:W1:Y:S01]  /*c9b0*/  MUFU.EX2 R193, R193 ;  /* 0x000000c100c17308 */ /* 0x000e620000000800 */
        /* <DEDUP_REMOVED lines=15> */
[----:B------:R-:W4:Y:S01]  /*cab0*/  MUFU.EX2 R167, R167 ;  /* 0x000000a700a77308 */ /* 0x000f220000000800 */
[----:B-1----:R-:W-:Y:S01]  /*cac0*/  F2FP.F16.F32.PACK_AB R157, R193, R199 ;  /* 0x000000c7c19d723e */ /* 0x002fe200000000ff */
        /* <DEDUP_REMOVED lines=16> */
[----:B------:R-:W-:Y:S01]  /*cbd0*/  LDSM.16.MT88.4 R144, [R233+0x10800] ;  /* 0x01080000e990783b */ /* 0x000fe20000004200 */
[--C-:B------:R-:W-:Y:S01]  /*cbe0*/  FFMA.FTZ R207, R172, UR4, -R181.reuse ;  /* 0x00000004accf7c23 */ /* 0x100fe200080108b5 */
[----:B------:R-:W-:Y:S01]  /*cbf0*/  FFMA.FTZ R209, R170, UR4, -R181 ;  /* 0x00000004aad17c23 */ /* 0x000fe200080108b5 */
[----:B------:R-:W-:Y:S01]  /*cc00*/  FFMA.FTZ R211, R177, UR4, -R185 ;  /* 0x00000004b1d37c23 */ /* 0x000fe200080108b9 */
[----:B------:R-:W-:Y:S01]  /*cc10*/  FFMA.FTZ R187, R176, UR4, -R181 ;  /* 0x00000004b0bb7c23 */ /* 0x000fe200080108b5 */
[--C-:B------:R-:W-:Y:S01]  /*cc20*/  FFMA.FTZ R188, R188, UR4, -R185.reuse ;  /* 0x00000004bcbc7c23 */ /* 0x100fe200080108b9 */
[C---:B--2---:R-:W-:Y:S01]  /*cc30*/  HMMA.16816.F32 R4, R156.reuse, R12, R4 ;  /* 0x0000000c9c04723c */ /* 0x044fe20000001804 */
[----:B------:R1:W-:Y:S01]  /*cc40*/  MUFU.EX2 R200, R206 ;  /* 0x000000ce00c87308 */ /* 0x0003e20000000800 */
[----:B------:R-:W-:Y:S01]  /*cc50*/  LDSM.16.MT88.4 R152, [R236+0x12800] ;  /* 0x01280000ec98783b */ /* 0x000fe20000004200 */
[----:B------:R-:W-:Y:S02]  /*cc60*/  PLOP3.LUT P0, PT, PT, PT, UP0, 0x80, 0x0 ;  /* 0x000000000000781c */ /* 0x000fe40003f0f008 */
[----:B------:R-:W-:Y:S01]  /*cc70*/  FFMA.FTZ R186, R186, UR4, -R185 ;  /* 0x00000004baba7c23 */ /* 0x000fe200080108b9 */
[C---:B------:R-:W-:Y:S05]  /*cc80*/  HMMA.16816.F32 R8, R156.reuse, R14, R8 ;  /* 0x0000000e9c08723c */ /* 0x040fea0000001808 */
[----:B------:R-:W2:Y:S01]  /*cc90*/  MUFU.EX2 R203, R203 ;  /* 0x000000cb00cb7308 */ /* 0x000ea20000000800 */
[----:B------:R-:W-:Y:S01]  /*cca0*/  LDSM.16.MT88.4 R172, [R236+0x14800] ;  /* 0x01480000ecac783b */ /* 0x000fe20000004200 */
[C---:B------:R-:W-:Y:S01]  /*ccb0*/  FMUL.FTZ R12, R2.reuse, R148 ;  /* 0x00000094020c7220 */ /* 0x040fe20000410000 */
[----:B------:R-:W-:Y:S03]  /*ccc0*/  FMUL.FTZ R13, R2, R149 ;  /* 0x00000095020d7220 */ /* 0x000fe60000410000 */
[C---:B------:R-:W-:Y:S01]  /*ccd0*/  FMUL.FTZ R14, R0.reuse, R150 ;  /* 0x00000096000e7220 */ /* 0x040fe20000410000 */
[----:B------:R-:W-:Y:S03]  /*cce0*/  FMUL.FTZ R15, R0, R151 ;  /* 0x00000097000f7220 */ /* 0x000fe60000410000 */
[----:B------:R-:W-:Y:S01]  /*ccf0*/  MUFU.EX2 R191, R187 ;  /* 0x000000bb00bf7308 */ /* 0x000fe20000000800 */
[----:B------:R-:W4:Y:S01]  /*cd00*/  LDSM.16.MT88.4 R148, [R236+0x12000] ;  /* 0x01200000ec94783b */ /* 0x000f220000004200 */
[----:B-1----:R-:W-:Y:S01]  /*cd10*/  FFMA.FTZ R206, R168, UR4, -R181 ;  /* 0x00000004a8ce7c23 */ /* 0x002fe200080108b5 */
[----:B------:R-:W-:Y:S01]  /*cd20*/  FFMA.FTZ R184, R184, UR4, -R185 ;  /* 0x00000004b8b87c23 */ /* 0x000fe200080108b9 */
[C---:B------:R-:W-:Y:S03]  /*cd30*/  HMMA.16816.F32 R12, R156.reuse, R20, R12 ;  /* 0x000000149c0c723c */ /* 0x040fe6000000180c */
[--C-:B------:R-:W-:Y:S01]  /*cd40*/  FFMA.FTZ R180, R180, UR4, -R181.reuse ;  /* 0x00000004b4b47c23 */ /* 0x100fe200080108b5 */
[----:B------:R-:W-:Y:S01]  /*cd50*/  FFMA.FTZ R182, R182, UR4, -R181 ;  /* 0x00000004b6b67c23 */ /* 0x000fe200080108b5 */
[----:B------:R-:W-:Y:S01]  /*cd60*/  LDSM.16.MT88.4 R168, [R233+0x12800] ;  /* 0x01280000e9a8783b */ /* 0x000fe20000004200 */
[C---:B------:R-:W-:Y:S01]  /*cd70*/  HMMA.16816.F32 R16, R156.reuse, R22, R16 ;  /* 0x000000169c10723c */ /* 0x040fe20000001810 */
[----:B------:R-:W-:Y:S04]  /*cd80*/  MUFU.EX2 R205, R205 ;  /* 0x000000cd00cd7308 */ /* 0x000fe80000000800 */
[C---:B------:R-:W-:Y:S01]  /*cd90*/  FMUL.FTZ R20, R2.reuse, R140 ;  /* 0x0000008c02147220 */ /* 0x040fe20000410000 */
[----:B------:R-:W-:Y:S01]  /*cda0*/  FMUL.FTZ R21, R2, R141 ;  /* 0x0000008d02157220 */ /* 0x000fe20000410000 */
[C---:B------:R-:W-:Y:S01]  /*cdb0*/  FMUL.FTZ R22, R0.reuse, R142 ;  /* 0x0000008e00167220 */ /* 0x040fe20000410000 */
[----:B------:R-:W-:Y:S03]  /*cdc0*/  FMUL.FTZ R23, R0, R143 ;  /* 0x0000008f00177220 */ /* 0x000fe60000410000 */
[----:B------:R-:W-:Y:S01]  /*cdd0*/  MUFU.EX2 R189, R182 ;  /* 0x000000b600bd7308 */ /* 0x000fe20000000800 */
[----:B------:R-:W1:Y:S01]  /*cde0*/  LDSM.16.MT88.4 R140, [R234+0x12000] ;  /* 0x01200000ea8c783b */ /* 0x000e620000004200 */
[C---:B------:R-:W-:Y:S01]  /*cdf0*/  FMUL.FTZ R80, R2.reuse, R80 ;  /* 0x0000005002507220 */ /* 0x040fe20000410000 */
[----:B------:R-:W-:Y:S01]  /*ce00*/  FMUL.FTZ R81, R2, R81 ;  /* 0x0000005102517220 */ /* 0x000fe20000410000 */
[C---:B------:R-:W-:Y:S01]  /*ce10*/  FMUL.FTZ R82, R0.reuse, R82 ;  /* 0x0000005200527220 */ /* 0x040fe20000410000 */
[----:B------:R-:W-:Y:S01]  /*ce20*/  FMUL.FTZ R83, R0, R83 ;  /* 0x0000005300537220 */ /* 0x000fe20000410000 */
[C---:B------:R-:W-:Y:S04]  /*ce30*/  HMMA.16816.F32 R20, R156.reuse, R28, R20 ;  /* 0x0000001c9c14723c */ /* 0x040fe80000001814 */
[----:B------:R-:W-:Y:S01]  /*ce40*/  MUFU.EX2 R204, R204 ;  /* 0x000000cc00cc7308 */ /* 0x000fe20000000800 */
[C---:B------:R-:W-:Y:S01]  /*ce50*/  FMUL.FTZ R84, R2.reuse, R84 ;  /* 0x0000005402547220 */ /* 0x040fe20000410000 */
[----:B------:R-:W-:Y:S01]  /*ce60*/  FMUL.FTZ R85, R2, R85 ;  /* 0x0000005502557220 */ /* 0x000fe20000410000 */
[----:B------:R-:W-:Y:S01]  /*ce70*/  FMUL.FTZ R86, R0, R86 ;  /* 0x0000005600567220 */ /* 0x000fe20000410000 */
[C---:B------:R-:W-:Y:S06]  /*ce80*/  HMMA.16816.F32 R24, R156.reuse, R30, R24 ;  /* 0x0000001e9c18723c */ /* 0x040fec0000001818 */
[----:B------:R-:W-:Y:S01]  /*ce90*/  MUFU.EX2 R207, R207 ;  /* 0x000000cf00cf7308 */ /* 0x000fe20000000800 */
[C---:B------:R-:W-:Y:S01]  /*cea0*/  FMUL.FTZ R28, R2.reuse, R132 ;  /* 0x00000084021c7220 */ /* 0x040fe20000410000 */
[----:B------:R-:W-:Y:S03]  /*ceb0*/  FMUL.FTZ R29, R2, R133 ;  /* 0x00000085021d7220 */ /* 0x000fe60000410000 */
[C---:B------:R-:W-:Y:S01]  /*cec0*/  FMUL.FTZ R30, R0.reuse, R134 ;  /* 0x00000086001e7220 */ /* 0x040fe20000410000 */
[C---:B------:R-:W-:Y:S02]  /*ced0*/  FMUL.FTZ R31, R0.reuse, R135 ;  /* 0x00000087001f7220 */ /* 0x040fe40000410000 */
[----:B------:R-:W5:Y:S01]  /*cee0*/  LDSM.16.MT88.4 R132, [R233+0x12000] ;  /* 0x01200000e984783b */ /* 0x000f620000004200 */
[----:B------:R-:W-:Y:S01]  /*cef0*/  FMUL.FTZ R87, R0, R87 ;  /* 0x0000005700577220 */ /* 0x000fe20000410000 */
[C---:B------:R-:W-:Y:S01]  /*cf00*/  FMUL.FTZ R88, R2.reuse, R88 ;  /* 0x0000005802587220 */ /* 0x040fe20000410000 */
[----:B------:R-:W-:Y:S01]  /*cf10*/  FMUL.FTZ R89, R2, R89 ;  /* 0x0000005902597220 */ /* 0x000fe20000410000 */
[C---:B------:R-:W-:Y:S01]  /*cf20*/  FMUL.FTZ R90, R0.reuse, R90 ;  /* 0x0000005a005a7220 */ /* 0x040fe20000410000 */
[C---:B---3--:R-:W-:Y:S01]  /*cf30*/  HMMA.16816.F32 R28, R156.reuse, R160, R28 ;  /* 0x000000a09c1c723c */ /* 0x048fe2000000181c */
        /* <DEDUP_REMOVED lines=24> */
[C---:B------:R-:W-:Y:S05]  /*d0c0*/  HMMA.16816.F32 R60, R156.reuse, R136, R60 ;  /* 0x000000889c3c723c */ /* 0x040fea000000183c */
        /* <DEDUP_REMOVED lines=34> */
[--C-:B------:R-:W-:Y:S01]  /*d2f0*/  FFMA.FTZ R202, R202, UR4, -R185.reuse ;  /* 0x00000004caca7c23 */ /* 0x100fe200080108b9 */
[C---:B------:R-:W-:Y:S01]  /*d300*/  FMUL.FTZ R124, R2.reuse, R124 ;  /* 0x0000007c027c7220 */ /* 0x040fe20000410000 */
[----:B------:R-:W-:Y:S01]  /*d310*/  FMUL.FTZ R125, R2, R125 ;  /* 0x0000007d027d7220 */ /* 0x000fe20000410000 */
[C---:B------:R-:W-:Y:S01]  /*d320*/  FMUL.FTZ R126, R0.reuse, R126 ;  /* 0x0000007e007e7220 */ /* 0x040fe20000410000 */
[----:B------:R-:W-:Y:S01]  /*d330*/  FMUL.FTZ R127, R0, R127 ;  /* 0x0000007f007f7220 */ /* 0x000fe20000410000 */
[C---:B-1----:R-:W-:Y:S01]  /*d340*/  HMMA.16816.F32 R92, R156.reuse, R140, R92 ;  /* 0x0000008c9c5c723c */ /* 0x042fe2000000185c */
[----:B------:R-:W1:Y:S02]  /*d350*/  MUFU.EX2 R202, R202 ;  /* 0x000000ca00ca7308 */ /* 0x000e640000000800 */
[C---:B------:R-:W-:Y:S01]  /*d360*/  FMUL.FTZ R128, R2.reuse, R128 ;  /* 0x0000008002807220 */ /* 0x040fe20000410000 */
[----:B------:R-:W-:Y:S01]  /*d370*/  FMUL.FTZ R129, R2, R129 ;  /* 0x0000008102817220 */ /* 0x000fe20000410000 */
[C---:B------:R-:W-:Y:S01]  /*d380*/  FMUL.FTZ R130, R0.reuse, R130 ;  /* 0x0000008200827220 */ /* 0x040fe20000410000 */
[C---:B------:R-:W-:Y:S01]  /*d390*/  HMMA.16816.F32 R96, R156.reuse, R142, R96 ;  /* 0x0000008e9c60723c */ /* 0x040fe20000001860 */
[----:B------:R-:W5:Y:S04]  /*d3a0*/  LDSM.16.MT88.4 R140, [R233+0x16000] ;  /* 0x01600000e98c783b */ /* 0x000f680000004200 */
[----:B------:R-:W-:Y:S01]  /*d3b0*/  FMUL.FTZ R131, R0, R131 ;  /* 0x0000008300837220 */ /* 0x000fe20000410000 */
[C---:B---3--:R-:W-:Y:S05]  /*d3c0*/  HMMA.16816.F32 R100, R156.reuse, R132, R100 ;  /* 0x000000849c64723c */ /* 0x048fea0000001864 */
[----:B------:R-:W-:Y:S01]  /*d3d0*/  FFMA.FTZ R213, R210, UR4, -R185 ;  /* 0x00000004d2d57c23 */ /* 0x000fe200080108b9 */
[C---:B------:R-:W-:Y:S01]  /*d3e0*/  HMMA.16816.F32 R104, R156.reuse, R134, R104 ;  /* 0x000000869c68723c */ /* 0x040fe20000001868 */
[----:B------:R-:W3:Y:S04]  /*d3f0*/  LDSM.16.MT88.4 R132, [R232+0x16000] ;  /* 0x01600000e884783b */ /* 0x000ee80000004200 */
[----:B------:R-:W-:Y:S01]  /*d400*/  FFMA.FTZ R210, R178, UR4, -R181 ;  /* 0x00000004b2d27c23 */ /* 0x000fe200080108b5 */
[C---:B----4-:R-:W-:Y:S01]  /*d410*/  HMMA.16816.F32 R108, R156.reuse, R136, R108 ;  /* 0x000000889c6c723c */ /* 0x050fe2000000186c */
[----:B------:R-:W-:Y:S02]  /*d420*/  MUFU.EX2 R213, R213 ;  /* 0x000000d500d57308 */ /* 0x000fe40000000800 */
[----:B------:R-:W-:Y:S02]  /*d430*/  LDSM.16.MT88.4 R176, [R234+0x15000] ;  /* 0x01500000eab0783b */ /* 0x000fe40000004200 */
[--C-:B------:R-:W-:Y:S01]  /*d440*/  FFMA.FTZ R214, R214, UR4, -R185.reuse ;  /* 0x00000004d6d67c23 */ /* 0x100fe200080108b9 */
[C---:B------:R-:W-:Y:S05]  /*d450*/  HMMA.16816.F32 R112, R156.reuse, R138, R112 ;  /* 0x0000008a9c70723c */ /* 0x040fea0000001870 */
[----:B------:R-:W4:Y:S01]  /*d460*/  MUFU.EX2 R210, R210 ;  /* 0x000000d200d27308 */ /* 0x000f220000000800 */
[----:B------:R-:W4:Y:S01]  /*d470*/  LDSM.16.MT88.4 R136, [R236+0x10800] ;  /* 0x01080000ec88783b */ /* 0x000f220000004200 */
[--C-:B------:R-:W-:Y:S01]  /*d480*/  FFMA.FTZ R212, R212, UR4, -R185.reuse ;  /* 0x00000004d4d47c23 */ /* 0x100fe200080108b9 */
[----:B------:R-:W-:Y:S03]  /*d490*/  FFMA.FTZ R185, R183, UR4, -R185 ;  /* 0x00000004b7b97c23 */ /* 0x000fe600080108b9 */
[--C-:B------:R-:W-:Y:S04]  /*d4a0*/  FFMA.FTZ R208, R208, UR4, -R181.reuse ;  /* 0x00000004d0d07c23 */ /* 0x100fe800080108b5 */
[----:B------:R-:W-:Y:S01]  /*d4b0*/  MUFU.EX2 R187, R185 ;  /* 0x000000b900bb7308 */ /* 0x000fe20000000800 */
[--C-:B------:R-:W-:Y:S01]  /*d4c0*/  FFMA.FTZ R215, R190, UR4, -R181.reuse ;  /* 0x00000004bed77c23 */ /* 0x100fe200080108b5 */
[--C-:B------:R-:W-:Y:S01]  /*d4d0*/  FFMA.FTZ R166, R166, UR4, -R181.reuse ;  /* 0x00000004a6a67c23 */ /* 0x100fe200080108b5 */
[----:B------:R-:W-:Y:S01]  /*d4e0*/  FFMA.FTZ R181, R165, UR4, -R181 ;  /* 0x00000004a5b57c23 */ /* 0x000fe200080108b5 */
[----:B------:R-:W-:Y:S01]  /*d4f0*/  FFMA.FTZ R199, R0, R252, R199 ;  /* 0x000000fc00c77223 */ /* 0x000fe200000100c7 */
[C---:B-----5:R-:W-:Y:S05]  /*d500*/  HMMA.16816.F32 R116, R156.reuse, R140, R116 ;  /* 0x0000008c9c74723c */ /* 0x060fea0000001874 */
[----:B------:R-:W-:Y:S01]  /*d510*/  MUFU.EX2 R190, R188 ;  /* 0x000000bc00be7308 */ /* 0x000fe20000000800 */
[----:B------:R-:W-:Y:S01]  /*d520*/  FADD.FTZ R199, R193, R199 ;  /* 0x000000c7c1c77221 */ /* 0x000fe20000010000 */
[C---:B------:R-:W-:Y:S01]  /*d530*/  HMMA.16816.F32 R120, R156.reuse, R142, R120 ;  /* 0x0000008e9c78723c */ /* 0x040fe20000001878 */
[----:B------:R-:W5:Y:S07]  /*d540*/  LDSM.16.MT88.4 R140, [R234+0x10800] ;  /* 0x01080000ea8c783b */ /* 0x000f6e0000004200 */
[----:B------:R-:W-:Y:S03]  /*d550*/  MUFU.EX2 R165, R181 ;  /* 0x000000b500a57308 */ /* 0x000fe60000000800 */
[----:B------:R-:W-:Y:S01]  /*d560*/  FADD.FTZ R192, R192, R199 ;  /* 0x000000c7c0c07221 */ /* 0x000fe20000010000 */
[C---:B---3--:R-:W-:Y:S03]  /*d570*/  HMMA.16816.F32 R124, R156.reuse, R132, R124 ;  /* 0x000000849c7c723c */ /* 0x048fe6000000187c */
[----:B------:R-:W-:Y:S03]  /*d580*/  FADD.FTZ R167, R167, R192 ;  /* 0x000000c0a7a77221 */ /* 0x000fe60000010000 */
[----:B------:R-:W-:Y:S01]  /*d590*/  HMMA.16816.F32 R128, R156, R134, R128 ;  /* 0x000000869c80723c */ /* 0x000fe20000001880 */
[----:B------:R-:W3:Y:S01]  /*d5a0*/  LDSM.16.MT88.4 R156, [R232+0x12800] ;  /* 0x01280000e89c783b */ /* 0x000ee20000004200 */
[----:B------:R-:W3:Y:S03]  /*d5b0*/  MUFU.EX2 R214, R214 ;  /* 0x000000d600d67308 */ /* 0x000ee60000000800 */
[----:B--2---:R-:W-:Y:S02]  /*d5c0*/  F2FP.F16.F32.PACK_AB R132, R203, R200 ;  /* 0x000000c8cb84723e */ /* 0x004fe400000000ff */
[----:B-1----:R-:W-:Y:S05]  /*d5d0*/  F2FP.F16.F32.PACK_AB R134, R205, R202 ;  /* 0x000000cacd86723e */ /* 0x002fea00000000ff */
[----:B------:R-:W1:Y:S01]  /*d5e0*/  MUFU.EX2 R212, R212 ;  /* 0x000000d400d47308 */ /* 0x000e620000000800 */
[C---:B------:R-:W-:Y:S01]  /*d5f0*/  F2FP.F16.F32.PACK_AB R133, R207.reuse, R204 ;  /* 0x000000cccf85723e */ /* 0x040fe200000000ff */
[----:B------:R-:W-:Y:S01]  /*d600*/  FADD.FTZ R204, R204, R167 ;  /* 0x000000a7cccc7221 */ /* 0x000fe20000010000 */
[C---:B------:R-:W-:Y:S02]  /*d610*/  F2FP.F16.F32.PACK_AB R135, R206.reuse, R209 ;  /* 0x000000d1ce87723e */ /* 0x040fe400000000ff */
[----:B------:R-:W-:Y:S01]  /*d620*/  MOV R167, R164 ;  /* 0x000000a400a77202 */ /* 0x000fe20000000f00 */
[----:B------:R-:W-:Y:S04]  /*d630*/  FADD.FTZ R204, R207, R204 ;  /* 0x000000cccfcc7221 */ /* 0x000fe80000010000 */
[----:B------:R-:W-:Y:S01]  /*d640*/  MUFU.EX2 R208, R208 ;  /* 0x000000d000d07308 */ /* 0x000fe20000000800 */
[C---:B----4-:R-:W-:Y:S05]  /*d650*/  HMMA.16816.F32 R4, R132.reuse, R136, R4 ;  /* 0x000000888404723c */ /* 0x050fea0000001804 */
[----:B------:R-:W-:Y:S01]  /*d660*/  FADD.FTZ R209, R209, R204 ;  /* 0x000000ccd1d17221 */ /* 0x000fe20000010000 */
[C---:B------:R-:W-:Y:S01]  /*d670*/  HMMA.16816.F32 R8, R132.reuse, R138, R8 ;  /* 0x0000008a8408723c */ /* 0x040fe20000001808 */
[----:B------:R-:W2:Y:S02]  /*d680*/  LDSM.16.MT88.4 R136, [R234+0x14800] ;  /* 0x01480000ea88783b */ /* 0x000ea40000004200 */
[----:B------:R-:W4:Y:S02]  /*d690*/  MUFU.EX2 R215, R215 ;  /* 0x000000d700d77308 */ /* 0x000f240000000800 */
[----:B------:R-:W-:Y:S01]  /*d6a0*/  FADD.FTZ R209, R206, R209 ;  /* 0x000000d1ced17221 */ /* 0x000fe20000010000 */
[C---:B-----5:R-:W-:Y:S07]  /*d6b0*/  HMMA.16816.F32 R12, R132.reuse, R140, R12 ;  /* 0x0000008c840c723c */ /* 0x060fee000000180c */
[----:B------:R-:W5:Y:S01]  /*d6c0*/  MUFU.EX2 R166, R166 ;  /* 0x000000a600a67308 */ /* 0x000f620000000800 */
        /* <DEDUP_REMOVED lines=31> */
[----:B------:R-:W3:Y:S05]  /*d8c0*/  LDSM.16.MT88.4 R144, [R236+0x11000] ;  /* 0x01100000ec90783b */ /* 0x000eea0000004200 */
[C---:B-----5:R-:W-:Y:S06]  /*d8d0*/  HMMA.16816.F32 R100, R132.reuse, R148, R100 ;  /* 0x000000948464723c */ /* 0x060fec0000001864 */
        /* <DEDUP_REMOVED lines=8> */
[C---:B-1----:R-:W-:Y:S06]  /*d960*/  HMMA.16816.F32 R124, R132.reuse, R140, R124 ;  /* 0x0000008c847c723c */ /* 0x042fec000000187c */
[----:B------:R-:W-:Y:S01]  /*d970*/  HMMA.16816.F32 R128, R132, R142, R128 ;  /* 0x0000008e8480723c */ /* 0x000fe20000001880 */
[----:B------:R-:W1:Y:S06]  /*d980*/  LDSM.16.MT88.4 R140, [R236+0x15000] ;  /* 0x01500000ec8c783b */ /* 0x000e6c0000004200 */
[----:B------:R-:W-:Y:S04]  /*d990*/  F2FP.F16.F32.PACK_AB R135, R191, R210 ;  /* 0x000000d2bf87723e */ /* 0x000fe800000000ff */
[----:B------:R-:W-:Y:S02]  /*d9a0*/  F2FP.F16.F32.PACK_AB R132, R214, R211 ;  /* 0x000000d3d684723e */ /* 0x000fe400000000ff */
[----:B------:R-:W-:Y:S02]  /*d9b0*/  F2FP.F16.F32.PACK_AB R134, R213, R212 ;  /* 0x000000d4d586723e */ /* 0x000fe400000000ff */
[C---:B------:R-:W-:Y:S01]  /*d9c0*/  F2FP.F16.F32.PACK_AB R133, R215.reuse, R208 ;  /* 0x000000d0d785723e */ /* 0x040fe200000000ff */
[----:B------:R-:W-:Y:S04]  /*d9d0*/  FADD.FTZ R208, R208, R209 ;  /* 0x000000d1d0d07221 */ /* 0x000fe80000010000 */
[----:B------:R-:W-:Y:S02]  /*d9e0*/  FADD.FTZ R215, R215, R208 ;  /* 0x000000d0d7d77221 */ /* 0x000fe40000010000 */
[C---:B---3--:R-:W-:Y:S03]  /*d9f0*/  HMMA.16816.F32 R4, R132.reuse, R144, R4 ;  /* 0x000000908404723c */ /* 0x048fe60000001804 */
[----:B------:R-:W-:Y:S03]  /*da00*/  FADD.FTZ R215, R210, R215 ;  /* 0x000000d7d2d77221 */ /* 0x000fe60000010000 */
[C---:B------:R-:W-:Y:S01]  /*da10*/  HMMA.16816.F32 R8, R132.reuse, R146, R8 ;  /* 0x000000928408723c */ /* 0x040fe20000001808 */
[----:B------:R-:W3:Y:S05]  /*da20*/  LDSM.16.MT88.4 R144, [R233+0x15000] ;  /* 0x01500000e990783b */ /* 0x000eea0000004200 */
[C---:B----4-:R-:W-:Y:S06]  /*da30*/  HMMA.16816.F32 R12, R132.reuse, R148, R12 ;  /* 0x00000094840c723c */ /* 0x050fec000000180c */
[C---:B------:R-:W-:Y:S01]  /*da40*/  HMMA.16816.F32 R16, R132.reuse, R150, R16 ;  /* 0x000000968410723c */ /* 0x040fe20000001810 */
[----:B------:R-:W4:Y:S05]  /*da50*/  LDSM.16.MT88.4 R148, [R232+0x15000] ;  /* 0x01500000e894783b */ /* 0x000f2a0000004200 */
[C---:B-----5:R-:W-:Y:S06]  /*da60*/  HMMA.16816.F32 R20, R132.reuse, R152, R20 ;  /* 0x000000988414723c */ /* 0x060fec0000001814 */
[C---:B------:R-:W-:Y:S01]  /*da70*/  HMMA.16816.F32 R24, R132.reuse, R154, R24 ;  /* 0x0000009a8418723c */ /* 0x040fe20000001818 */
[----:B------:R-:W-:Y:S05]  /*da80*/  LDSM.16.MT88.4 R152, [R233+0x17000] ;  /* 0x01700000e998783b */ /* 0x000fea0000004200 */
[C---:B------:R-:W-:Y:S01]  /*da90*/  HMMA.16816.F32 R28, R132.reuse, R156, R28 ;  /* 0x0000009c841c723c */ /* 0x040fe2000000181c */
[----:B------:R-:W-:Y:S05]  /*daa0*/  MUFU.EX2 R157, R186 ;  /* 0x000000ba009d7308 */ /* 0x000fea0000000800 */
[C---:B------:R-:W-:Y:S05]  /*dab0*/  HMMA.16816.F32 R32, R132.reuse, R158, R32 ;  /* 0x0000009e8420723c */ /* 0x040fea0000001820 */
[----:B------:R-:W5:Y:S01]  /*dac0*/  MUFU.EX2 R159, R184 ;  /* 0x000000b8009f7308 */ /* 0x000f620000000800 */
[C---:B------:R-:W-:Y:S09]  /*dad0*/  HMMA.16816.F32 R36, R132.reuse, R160, R36 ;  /* 0x000000a08424723c */ /* 0x040ff20000001824 */
[----:B------:R2:W5:Y:S01]  /*dae0*/  MUFU.EX2 R156, R180 ;  /* 0x000000b4009c7308 */ /* 0x0005620000000800 */
[C---:B------:R-:W-:Y:S01]  /*daf0*/  HMMA.16816.F32 R40, R132.reuse, R162, R40 ;  /* 0x000000a28428723c */ /* 0x040fe20000001828 */
[----:B------:R-:W-:Y:S05]  /*db00*/  LDSM.16.MT88.4 R160, [R236+0x11800] ;  /* 0x01180000eca0783b */ /* 0x000fea0000004200 */
[C---:B------:R-:W-:Y:S06]  /*db10*/  HMMA.16816.F32 R44, R132.reuse, R168, R44 ;  /* 0x000000a8842c723c */ /* 0x040fec000000182c */
[C---:B------:R-:W-:Y:S01]  /*db20*/  HMMA.16816.F32 R48, R132.reuse, R170, R48 ;  /* 0x000000aa8430723c */ /* 0x040fe20000001830 */
[----:B--2---:R-:W-:Y:S05]  /*db30*/  LDSM.16.MT88.4 R180, [R236+0x13800] ;  /* 0x01380000ecb4783b */ /* 0x004fea0000004200 */
[C---:B------:R-:W-:Y:S05]  /*db40*/  HMMA.16816.F32 R52, R132.reuse, R136, R52 ;  /* 0x000000888434723c */ /* 0x040fea0000001834 */
[----:B------:R-:W-:Y:S01]  /*db50*/  F2FP.F16.F32.PACK_AB R171, R165, R166 ;  /* 0x000000a6a5ab723e */ /* 0x000fe200000000ff */
        /* <DEDUP_REMOVED lines=14> */
[C---:B----4-:R-:W-:Y:S06]  /*dc40*/  HMMA.16816.F32 R92, R132.reuse, R148, R92 ;  /* 0x00000094845c723c */ /* 0x050fec000000185c */
[C---:B------:R-:W-:Y:S06]  /*dc50*/  HMMA.16816.F32 R96, R132.reuse, R150, R96 ;  /* 0x000000968460723c */ /* 0x040fec0000001860 */
[C---:B--2---:R-:W-:Y:S06]  /*dc60*/  HMMA.16816.F32 R100, R132.reuse, R136, R100 ;  /* 0x000000888464723c */ /* 0x044fec0000001864 */
[C---:B------:R-:W-:Y:S01]  /*dc70*/  HMMA.16816.F32 R104, R132.reuse, R138, R104 ;  /* 0x0000008a8468723c */ /* 0x040fe20000001868 */
[----:B------:R-:W2:Y:S05]  /*dc80*/  LDSM.16.MT88.4 R136, [R233+0x11800] ;  /* 0x01180000e988783b */ /* 0x000eaa0000004200 */
[C---:B-1----:R-:W-:Y:S06]  /*dc90*/  HMMA.16816.F32 R108, R132.reuse, R140, R108 ;  /* 0x0000008c846c723c */ /* 0x042fec000000186c */
[C---:B------:R-:W-:Y:S05]  /*dca0*/  HMMA.16816.F32 R112, R132.reuse, R142, R112 ;  /* 0x0000008e8470723c */ /* 0x040fea0000001870 */
[----:B-----5:R-:W-:Y:S01]  /*dcb0*/  MOV R140, R159 ;  /* 0x0000009f008c7202 */ /* 0x020fe20000000f00 */
[C---:B------:R-:W-:Y:S05]  /*dcc0*/  HMMA.16816.F32 R116, R132.reuse, R152, R116 ;  /* 0x000000988474723c */ /* 0x040fea0000001874 */
[----:B------:R-:W-:Y:S01]  /*dcd0*/  MOV R143, R187 ;  /* 0x000000bb008f7202 */ /* 0x000fe20000000f00 */
[C---:B------:R-:W-:Y:S01]  /*dce0*/  HMMA.16816.F32 R120, R132.reuse, R154, R120 ;  /* 0x0000009a8478723c */ /* 0x040fe20000001878 */
[----:B------:R-:W1:Y:S04]  /*dcf0*/  LDSM.16.MT88.4 R184, [R234+0x13800] ;  /* 0x01380000eab8783b */ /* 0x000e680000004200 */
[----:B------:R-:W-:Y:S01]  /*dd00*/  MOV R141, R156 ;  /* 0x0000009c008d7202 */ /* 0x000fe20000000f00 */
[C---:B---3--:R-:W-:Y:S05]  /*dd10*/  HMMA.16816.F32 R124, R132.reuse, R144, R124 ;  /* 0x00000090847c723c */ /* 0x048fea000000187c */
[----:B------:R-:W-:Y:S01]  /*dd20*/  MOV R142, R157 ;  /* 0x0000009d008e7202 */ /* 0x000fe20000000f00 */
[----:B------:R-:W-:Y:S05]  /*dd30*/  HMMA.16816.F32 R128, R132, R146, R128 ;  /* 0x000000928480723c */ /* 0x000fea0000001880 */
[----:B------:R-:W-:Y:S02]  /*dd40*/  MOV R144, R190 ;  /* 0x000000be00907202 */ /* 0x000fe40000000f00 */
[----:B------:R-:W-:Y:S04]  /*dd50*/  F2FP.F16.F32.PACK_AB R169, R141, R189 ;  /* 0x000000bd8da9723e */ /* 0x000fe800000000ff */
[----:B------:R-:W-:Y:S02]  /*dd60*/  F2FP.F16.F32.PACK_AB R168, R142, R144 ;  /* 0x000000908ea8723e */ /* 0x000fe400000000ff */
[----:B------:R-:W-:Y:S02]  /*dd70*/  F2FP.F16.F32.PACK_AB R170, R143, R140 ;  /* 0x0000008c8faa723e */ /* 0x000fe400000000ff */
[----:B------:R-:W-:Y:S02]  /*dd80*/  MOV R145, R191 ;  /* 0x000000bf00917202 */ /* 0x000fe40000000f00 */
[----:B------:R-:W-:Y:S02]  /*dd90*/  MOV R135, R189 ;  /* 0x000000bd00877202 */ /* 0x000fe40000000f00 */
[----:B------:R-:W3:Y:S01]  /*dda0*/  LDSM.16.MT88.4 R188, [R233+0x13800] ;  /* 0x01380000e9bc783b */ /* 0x000ee20000004200 */
[C---:B------:R-:W-:Y:S06]  /*ddb0*/  HMMA.16816.F32 R156, R168.reuse, R160, R4 ;  /* 0x000000a0a89c723c */ /* 0x040fec0000001804 */
[C---:B------:R-:W-:Y:S01]  /*ddc0*/  HMMA.16816.F32 R160, R168.reuse, R162, R8 ;  /* 0x000000a2a8a0723c */ /* 0x040fe20000001808 */
[----:B------:R-:W4:Y:S05]  /*ddd0*/  LDSM.16.MT88.4 R4, [R232+0x13800] ;  /* 0x01380000e804783b */ /* 0x000f2a0000004200 */
[C---:B------:R-:W-:Y:S03]  /*dde0*/  HMMA.16816.F32 R148, R168.reuse, R172, R12 ;  /* 0x000000aca894723c */ /* 0x040fe6000000180c */
[----:B------:R-:W5:Y:S03]  /*ddf0*/  LDSM.16.MT88.4 R8, [R236+0x15800] ;  /* 0x01580000ec08783b */ /* 0x000f660000004200 */
[C---:B------:R-:W-:Y:S05]  /*de00*/  HMMA.16816.F32 R152, R168.reuse, R174, R16 ;  /* 0x000000aea898723c */ /* 0x040fea0000001810 */
[----:B------:R-:W-:Y:S01]  /*de10*/  MOV R173, R143 ;  /* 0x0000008f00ad7202 */ /* 0x000fe20000000f00 */
[----:B------:R-:W5:Y:S01]  /*de20*/  LDSM.16.MT88.4 R12, [R234+0x15800] ;  /* 0x01580000ea0c783b */ /* 0x000f620000004200 */
[----:B------:R-:W-:Y:S04]  /*de30*/  MOV R174, R142 ;  /* 0x0000008e00ae7202 */ /* 0x000fe80000000f00 */
[----:B------:R-:W-:Y:S02]  /*de40*/  MOV R172, R140 ;  /* 0x0000008c00ac7202 */ /* 0x000fe40000000f00 */
[----:B------:R-:W-:Y:S01]  /*de50*/  MOV R175, R141 ;  /* 0x0000008d00af7202 */ /* 0x000fe20000000f00 */
[----:B------:R-:W5:Y:S01]  /*de60*/  LDSM.16.MT88.4 R16, [R233+0x15800] ;  /* 0x01580000e910783b */ /* 0x000f620000004200 */
[C---:B--2---:R-:W-:Y:S07]  /*de70*/  HMMA.16816.F32 R140, R168.reuse, R136, R20 ;  /* 0x00000088a88c723c */ /* 0x044fee0000001814 */
[----:B------:R-:W-:Y:S01]  /*de80*/  MOV R136, R144 ;  /* 0x0000009000887202 */ /* 0x000fe20000000f00 */
[----:B------:R-:W2:Y:S03]  /*de90*/  LDSM.16.MT88.4 R20, [R232+0x15800] ;  /* 0x01580000e814783b */ /* 0x000ea60000004200 */
[----:B------:R-:W-:Y:S02]  /*dea0*/  MOV R137, R145 ;  /* 0x0000009100897202 */ /* 0x000fe40000000f00 */
[C---:B------:R-:W-:Y:S07]  /*deb0*/  HMMA.16816.F32 R144, R168.reuse, R138, R24 ;  /* 0x0000008aa890723c */ /* 0x040fee0000001818 */
[----:B------:R-:W-:Y:S02]  /*dec0*/  MOV R27, R135 ;  /* 0x00000087001b7202 */ /* 0x000fe40000000f00 */
[C---:B------:R-:W-:Y:S01]  /*ded0*/  HMMA.16816.F32 R132, R168.reuse, R176, R28 ;  /* 0x000000b0a884723c */ /* 0x040fe2000000181c */
[----:B------:R-:W2:Y:S06]  /*dee0*/  LDL.LU R28, [R1] ;  /* 0x00000000011c7983 */ /* 0x000eac0000300800 */
[----:B------:R-:W-:Y:S04]  /*def0*/  MOV R29, R137 ;  /* 0x00000089001d7202 */ /* 0x000fe80000000f00 */
[----:B------:R-:W-:Y:S01]  /*df00*/  MOV R30, R136 ;  /* 0x00000088001e7202 */ /* 0x000fe20000000f00 */
[----:B------:R-:W-:Y:S01]  /*df10*/  FADD.FTZ R0, R29, R215 ;  /* 0x000000d71d007221 */ /* 0x000fe20000010000 */
[C---:B------:R-:W-:Y:S03]  /*df20*/  HMMA.16816.F32 R136, R168.reuse, R178, R32 ;  /* 0x000000b2a888723c */ /* 0x040fe60000001820 */
[----:B------:R-:W-:Y:S02]  /*df30*/  MOV R31, R27 ;  /* 0x0000001b001f7202 */ /* 0x000fe40000000f00 */
[----:B------:R-:W2:Y:S01]  /*df40*/  LDSM.16.MT88.4 R24, [R236+0x17800] ;  /* 0x01780000ec18783b */ /* 0x000ea20000004200 */
[C---:B------:R-:W-:Y:S05]  /*df50*/  HMMA.16816.F32 R36, R168.reuse, R180, R36 ;  /* 0x000000b4a824723c */ /* 0x040fea0000001824 */
[----:B------:R-:W-:Y:S01]  /*df60*/  FADD.FTZ R0, R31, R0 ;  /* 0x000000001f007221 */ /* 0x000fe20000010000 */
[C---:B------:R-:W-:Y:S06]  /*df70*/  HMMA.16816.F32 R40, R168.reuse, R182, R40 ;  /* 0x000000b6a828723c */ /* 0x040fec0000001828 */
[C---:B-1----:R-:W-:Y:S06]  /*df80*/  HMMA.16816.F32 R44, R168.reuse, R184, R44 ;  /* 0x000000b8a82c723c */ /* 0x042fec000000182c */
[C---:B------:R-:W-:Y:S06]  /*df90*/  HMMA.16816.F32 R48, R168.reuse, R186, R48 ;  /* 0x000000baa830723c */ /* 0x040fec0000001830 */
[C---:B---3--:R-:W-:Y:S06]  /*dfa0*/  HMMA.16816.F32 R52, R168.reuse, R188, R52 ;  /* 0x000000bca834723c */ /* 0x048fec0000001834 */
[C---:B------:R-:W-:Y:S06]  /*dfb0*/  HMMA.16816.F32 R56, R168.reuse, R190, R56 ;  /* 0x000000bea838723c */ /* 0x040fec0000001838 */
[C---:B----4-:R-:W-:Y:S06]  /*dfc0*/  HMMA.16816.F32 R60, R168.reuse, R4, R60 ;  /* 0x00000004a83c723c */ /* 0x050fec000000183c */
[C---:B------:R-:W-:Y:S01]  /*dfd0*/  HMMA.16816.F32 R64, R168.reuse, R6, R64 ;  /* 0x00000006a840723c */ /* 0x040fe20000001840 */
[----:B------:R-:W1:Y:S05]  /*dfe0*/  LDSM.16.MT88.4 R4, [R234+0x17800] ;  /* 0x01780000ea04783b */ /* 0x000e6a0000004200 */
[C---:B-----5:R-:W-:Y:S06]  /*dff0*/  HMMA.16816.F32 R68, R168.reuse, R8, R68 ;  /* 0x00000008a844723c */ /* 0x060fec0000001844 */
[C---:B------:R-:W-:Y:S01]  /*e000*/  HMMA.16816.F32 R72, R168.reuse, R10, R72 ;  /* 0x0000000aa848723c */ /* 0x040fe20000001848 */
[----:B------:R-:W3:Y:S05]  /*e010*/  LDSM.16.MT88.4 R8, [R233+0x17800] ;  /* 0x01780000e908783b */ /* 0x000eea0000004200 */
[C---:B------:R-:W-:Y:S06]  /*e020*/  HMMA.16816.F32 R76, R168.reuse, R12, R76 ;  /* 0x0000000ca84c723c */ /* 0x040fec000000184c */
[C---:B------:R-:W-:Y:S01]  /*e030*/  HMMA.16816.F32 R80, R168.reuse, R14, R80 ;  /* 0x0000000ea850723c */ /* 0x040fe20000001850 */
[----:B------:R-:W4:Y:S05]  /*e040*/  LDSM.16.MT88.4 R12, [R232+0x17800] ;  /* 0x01780000e80c783b */ /* 0x000f2a0000004200 */
[C---:B------:R-:W-:Y:S06]  /*e050*/  HMMA.16816.F32 R84, R168.reuse, R16, R84 ;  /* 0x00000010a854723c */ /* 0x040fec0000001854 */
[C---:B------:R-:W-:Y:S06]  /*e060*/  HMMA.16816.F32 R88, R168.reuse, R18, R88 ;  /* 0x00000012a858723c */ /* 0x040fec0000001858 */
[C---:B--2---:R-:W-:Y:S06]  /*e070*/  HMMA.16816.F32 R92, R168.reuse, R20, R92 ;  /* 0x00000014a85c723c */ /* 0x044fec000000185c */
[C---:B------:R-:W-:Y:S06]  /*e080*/  HMMA.16816.F32 R96, R168.reuse, R22, R96 ;  /* 0x00000016a860723c */ /* 0x040fec0000001860 */
[C---:B------:R-:W-:Y:S06]  /*e090*/  HMMA.16816.F32 R100, R168.reuse, R24, R100 ;  /* 0x00000018a864723c */ /* 0x040fec0000001864 */
[C---:B------:R-:W-:Y:S06]  /*e0a0*/  HMMA.16816.F32 R104, R168.reuse, R26, R104 ;  /* 0x0000001aa868723c */ /* 0x040fec0000001868 */
[C---:B-1----:R-:W-:Y:S06]  /*e0b0*/  HMMA.16816.F32 R108, R168.reuse, R4, R108 ;  /* 0x00000004a86c723c */ /* 0x042fec000000186c */
[C---:B------:R-:W-:Y:S05]  /*e0c0*/  HMMA.16816.F32 R112, R168.reuse, R6, R112 ;  /* 0x00000006a870723c */ /* 0x040fea0000001870 */
[----:B------:R-:W-:Y:S01]  /*e0d0*/  FADD.FTZ R5, R175, R0 ;  /* 0x00000000af057221 */ /* 0x000fe20000010000 */
[C---:B---3--:R-:W-:Y:S05]  /*e0e0*/  HMMA.16816.F32 R116, R168.reuse, R8, R116 ;  /* 0x00000008a874723c */ /* 0x048fea0000001874 */
[----:B------:R-:W-:Y:S01]  /*e0f0*/  FADD.FTZ R166, R166, R5 ;  /* 0x00000005a6a67221 */ /* 0x000fe20000010000 */
[C---:B------:R-:W-:Y:S05]  /*e100*/  HMMA.16816.F32 R120, R168.reuse, R10, R120 ;  /* 0x0000000aa878723c */ /* 0x040fea0000001878 */
[----:B------:R-:W-:Y:S01]  /*e110*/  FADD.FTZ R252, R165, R166 ;  /* 0x000000a6a5fc7221 */ /* 0x000fe20000010000 */
[C---:B----4-:R-:W-:Y:S06]  /*e120*/  HMMA.16816.F32 R124, R168.reuse, R12, R124 ;  /* 0x0000000ca87c723c */ /* 0x050fec000000187c */
[----:B------:R-:W-:Y:S05]  /*e130*/  HMMA.16816.F32 R128, R168, R14, R128 ;  /* 0x0000000ea880723c */ /* 0x000fea0000001880 */
[----:B------:R-:W-:Y:S06]  /*e140*/  FFMA.FTZ R201, R2, R28, R201 ;  /* 0x0000001c02c97223 */ /* 0x000fec00000100c9 */
[----:B------:R-:W-:Y:S04]  /*e150*/  FADD.FTZ R198, R198, R201 ;  /* 0x000000c9c6c67221 */ /* 0x000fe80000010000 */
        /* <DEDUP_REMOVED lines=13> */
[----:B------:R-:W-:Y:S05]  /*e230*/  FADD.FTZ R0, R173, R213 ;  /* 0x000000d5ad007221 */ /* 0x000fea0000010000 */
[----:B------:R1:W-:Y:S02]  /*e240*/  STL [R1], R0 ;  /* 0x0000000001007387 */ /* 0x0003e40000100800 */
[----:B-1----:R-:W-:Y:S01]  /*e250*/  MOV R0, R3 ;  /* 0x0000000300007202 */ /* 0x002fe20000000f00 */
[----:B------:R-:W-:Y:S06]  /*e260*/  @P0 BRA `(.L_x_5324) ;  /* 0xffffffb000140947 */ /* 0x000fec000383ffff */
.L_x_5320:
[----:B------:R-:W2:Y:S01]  /*e270*/  LDL.LU R2, [R1] ;  /* 0x0000000001027983 */ /* 0x000ea20000300800 */
[----:B------:R-:W1:Y:S01]  /*e280*/  S2UR UR4, SR_CgaCtaId ;  /* 0x00000000000479c3 */ /* 0x000e620000008800 */
[----:B------:R-:W-:Y:S01]  /*e290*/  MOV R7, 0x3f800000 ;  /* 0x3f80000000077802 */ /* 0x000fe20000000f00 */
[----:B------:R-:W-:Y:S01]  /*e2a0*/  UMOV UR5, 0x400 ;  /* 0x0000040000057882 */ /* 0x000fe20000000000 */
[----:B------:R-:W3:Y:S01]  /*e2b0*/  SHFL.BFLY PT, R5, R252, 0x2, 0x1f ;  /* 0x0c401f00fc057f89 */ /* 0x000ee200000e0000 */
[----:B------:R-:W-:Y:S01]  /*e2c0*/  MOV R6, 0x3f800000 ;  /* 0x3f80000000067802 */ /* 0x000fe20000000f00 */
[----:B------:R-:W-:Y:S01]  /*e2d0*/  BSSY B0, `(.L_x_5325) ;  /* 0x0000137000007945 */ /* 0x000fe20003800000 */
[----:B------:R-:W4:Y:S01]  /*e2e0*/  S2R R0, SR_TID.X ;  /* 0x0000000000007919 */ /* 0x000f220000002100 */
[----:B------:R-:W5:Y:S01]  /*e2f0*/  S2R R33, SR_CTAID.Y ;  /* 0x0000000000217919 */ /* 0x000f620000002600 */
[----:B-1----:R-:W-:Y:S01]  /*e300*/  ULEA UR4, UR4, UR5, 0x18 ;  /* 0x0000000504047291 */ /* 0x002fe2000f8ec03f */
[----:B------:R-:W1:Y:S01]  /*e310*/  S2UR UR5, SR_CTAID.X ;  /* 0x00000000000579c3 */ /* 0x000e620000002500 */
[----:B---3--:R-:W-:Y:S01]  /*e320*/  FADD.FTZ R5, R5, R252 ;  /* 0x000000fc05057221 */ /* 0x008fe20000010000 */
[----:B----4-:R-:W-:-:S04]  /*e330*/  SHF.R.S32.HI R9, RZ, 0x1f, R0 ;  /* 0x0000001fff097819 */ /* 0x010fc80000011400 */
[CC--:B------:R-:W-:Y:S02]  /*e340*/  LEA.HI R8, R9.reuse, R0.reuse, RZ, 0x2 ;  /* 0x0000000009087211 */ /* 0x0c0fe400078f10ff */
[CC--:B------:R-:W-:Y:S02]  /*e350*/  LEA.HI R12, R9.reuse, R0.reuse, RZ, 0x4 ;  /* 0x00000000090c7211 */ /* 0x0c0fe400078f20ff */
[----:B------:R-:W-:Y:S02]  /*e360*/  SHF.R.S32.HI R10, RZ, 0x2, R8 ;  /* 0x00000002ff0a7819 */ /* 0x000fe40000011408 */
[----:B------:R-:W-:Y:S01]  /*e370*/  LEA.HI R9, R9, R0, RZ, 0x5 ;  /* 0x0000000009097211 */ /* 0x000fe200078f28ff */
[----:B-1----:R-:W-:Y:S01]  /*e380*/  USHF.L.U32 UR5, UR5, 0x6, URZ ;  /* 0x0000000605057899 */ /* 0x002fe2000800063f */
[----:B------:R-:W-:Y:S02]  /*e390*/  LOP3.LUT R17, R8, 0x1ffffffc, RZ, 0xc0, !PT ;  /* 0x1ffffffc08117812 */ /* 0x000fe400078ec0ff */
[----:B------:R-:W-:-:S02]  /*e3a0*/  LOP3.LUT R13, R12, 0xfffffff0, RZ, 0xc0, !PT ;  /* 0xfffffff00c0d7812 */ /* 0x000fc400078ec0ff */
[----:B------:R-:W-:Y:S02]  /*e3b0*/  SHF.R.S32.HI R12, RZ, 0x5, R9 ;  /* 0x00000005ff0c7819 */ /* 0x000fe40000011409 */
[-C--:B------:R-:W-:Y:S02]  /*e3c0*/  IADD3 R17, -R17, R0.reuse, RZ ;  /* 0x0000000011117210 */ /* 0x080fe40007ffe1ff */
[----:B------:R-:W-:Y:S02]  /*e3d0*/  IADD3 R13, -R13, R0, RZ ;  /* 0x000000000d0d7210 */ /* 0x000fe40007ffe1ff */
[----:B------:R-:W-:-:S04]  /*e3e0*/  LOP3.LUT R9, R9, 0xffffffe0, RZ, 0xc0, !PT ;  /* 0xffffffe009097812 */ /* 0x000fc800078ec0ff */
[----:B------:R-:W-:Y:S01]  /*e3f0*/  IADD3 R9, R0, -R9, RZ ;  /* 0x8000000900097210 */ /* 0x000fe20007ffe0ff */
[----:B------:R-:W-:Y:S06]  /*e400*/  BAR.SYNC.DEFER_BLOCKING 0x0 ;  /* 0x0000000000007b1d */ /* 0x000fec0000010000 */
[----:B--2---:R-:W1:Y:S02]  /*e410*/  SHFL.BFLY PT, R11, R2, 0x2, 0x1f ;  /* 0x0c401f00020b7f89 */ /* 0x004e6400000e0000 */
[----:B-1----:R-:W-:Y:S02]  /*e420*/  FADD.FTZ R11, R11, R2 ;  /* 0x000000020b0b7221 */ /* 0x002fe40000010000 */
[----:B------:R-:W1:Y:S04]  /*e430*/  SHFL.BFLY PT, R2, R5, 0x1, 0x1f ;  /* 0x0c201f0005027f89 */ /* 0x000e6800000e0000 */
[----:B------:R-:W2:Y:S01]  /*e440*/  SHFL.BFLY PT, R4, R11, 0x1, 0x1f ;  /* 0x0c201f000b047f89 */ /* 0x000ea200000e0000 */
[----:B-1----:R-:W-:Y:S01]  /*e450*/  FADD.FTZ R2, R5, R2 ;  /* 0x0000000205027221 */ /* 0x002fe20000010000 */
[----:B------:R-:W-:Y:S01]  /*e460*/  SHF.R.S32.HI R5, RZ, 0x1f, R8 ;  /* 0x0000001fff057819 */ /* 0x000fe20000011408 */
[----:B--2---:R-:W-:-:S03]  /*e470*/  FADD.FTZ R4, R11, R4 ;  /* 0x000000040b047221 */ /* 0x004fc60000010000 */
[----:B------:R-:W-:Y:S02]  /*e480*/  LEA.HI R5, R5, R10, RZ, 0x3 ;  /* 0x0000000a05057211 */ /* 0x000fe400078f18ff */
[----:B------:R-:W-:Y:S02]  /*e490*/  FSETP.NE.FTZ.AND P3, PT, R2, RZ, PT ;  /* 0x000000ff0200720b */ /* 0x000fe40003f75000 */
[----:B------:R-:W-:Y:S02]  /*e4a0*/  LOP3.LUT R5, R5, 0xfffffff8, RZ, 0xc0, !PT ;  /* 0xfffffff805057812 */ /* 0x000fe400078ec0ff */
[----:B------:R-:W-:Y:S02]  /*e4b0*/  FSETP.NE.FTZ.AND P4, PT, R4, RZ, PT ;  /* 0x000000ff0400720b */ /* 0x000fe40003f95000 */
[----:B------:R-:W-:Y:S02]  /*e4c0*/  IADD3 R5, R10, -R5, RZ ;  /* 0x800000050a057210 */ /* 0x000fe40007ffe0ff */
[----:B------:R-:W1:Y:S02]  /*e4d0*/  S2R R10, SR_TID.X ;  /* 0x00000000000a7919 */ /* 0x000e640000002100 */
[----:B------:R-:W-:-:S02]  /*e4e0*/  SHF.L.U32 R19, R5, 0x6, RZ ;  /* 0x0000000605137819 */ /* 0x000fc400000006ff */
[----:B------:R-:W-:Y:S01]  /*e4f0*/  LOP3.LUT R15, R5, 0x1, RZ, 0xc0, !PT ;  /* 0x00000001050f7812 */ /* 0x000fe200078ec0ff */
[----:B------:R-:W2:Y:S01]  /*e500*/  @P3 MUFU.RCP R6, R2 ;  /* 0x0000000200063308 */ /* 0x000ea20000001000 */
[----:B------:R-:W-:Y:S02]  /*e510*/  LOP3.LUT R19, R19, 0x1c0, RZ, 0xc0, !PT ;  /* 0x000001c013137812 */ /* 0x000fe400078ec0ff */
[----:B------:R-:W-:Y:S02]  /*e520*/  ISETP.NE.U32.AND P0, PT, R15, 0x1, PT ;  /* 0x000000010f00780c */ /* 0x000fe40003f05070 */
[----:B------:R-:W-:Y:S02]  /*e530*/  LEA.HI R19, R19, R19, RZ, 0x1d ;  /* 0x0000001313137211 */ /* 0x000fe400078fe8ff */
[----:B------:R-:W-:Y:S01]  /*e540*/  R2P PR, R5, 0x6 ;  /* 0x0000000605007804 */ /* 0x000fe20000000000 */
[----:B------:R-:W3:Y:S01]  /*e550*/  @P4 MUFU.RCP R7, R4 ;  /* 0x0000000400074308 */ /* 0x000ee20000001000 */
[----:B------:R-:W-:-:S04]  /*e560*/  MOV R5, 0x40 ;  /* 0x0000004000057802 */ /* 0x000fc80000000f00 */
[----:B------:R-:W-:-:S03]  /*e570*/  SEL R5, R5, 0xffffffc0, !P1 ;  /* 0xffffffc005057807 */ /* 0x000fc60004800000 */
[----:B------:R-:W-:Y:S01]  /*e580*/  @P4 MUFU.LG2 R4, R4 ;  /* 0x0000000400044308 */ /* 0x000fe20000000c00 */
        /* <DEDUP_REMOVED lines=146> */
[C---:B------:R-:W-:Y:S01]  /*eeb0*/  IADD3 R6, R14.reuse, -0x20, RZ ;  /* 0xffffffe00e067810 */ /* 0x040fe20007ffe0ff */
[----:B------:R-:W-:Y:S01]  /*eec0*/  STS.64 [R14+0x800], R158 ;  /* 0x0008009e0e007388 */ /* 0x000fe20000000a00 */
[----:B------:R-:W-:-:S02]  /*eed0*/  @P0 IADD3 R6, R14, 0x20, RZ ;  /* 0x000000200e060810 */ /* 0x000fc40007ffe0ff */
[----:B------:R-:W-:Y:S02]  /*eee0*/  SEL R7, R7, 0xffffff80, !P2 ;  /* 0xffffff8007077807 */ /* 0x000fe40005000000 */
[----:B------:R-:W-:Y:S01]  /*eef0*/  LEA R15, R18, R15, 0x2 ;  /* 0x0000000f120f7211 */ /* 0x000fe200078e10ff */
[----:B------:R-:W-:Y:S01]  /*ef00*/  STS.64 [R6], R160 ;  /* 0x000000a006007388 */ /* 0x000fe20000000a00 */
[C---:B------:R-:W-:Y:S02]  /*ef10*/  IADD3 R16, R14.reuse, R5, RZ ;  /* 0x000000050e107210 */ /* 0x040fe40007ffe0ff */
[-C--:B------:R-:W-:Y:S01]  /*ef20*/  IADD3 R18, R5, R6.reuse, RZ ;  /* 0x0000000605127210 */ /* 0x080fe20007ffe0ff */
[----:B------:R-:W-:Y:S01]  /*ef30*/  STS.64 [R6+0x800], R162 ;  /* 0x000800a206007388 */ /* 0x000fe20000000a00 */
[-C--:B------:R-:W-:Y:S02]  /*ef40*/  IADD3 R5, R14, R7.reuse, RZ ;  /* 0x000000070e057210 */ /* 0x080fe40007ffe0ff */
[----:B------:R-:W-:Y:S01]  /*ef50*/  IADD3 R17, R7, R6, RZ ;  /* 0x0000000607117210 */ /* 0x000fe20007ffe0ff */
[----:B------:R-:W-:Y:S01]  /*ef60*/  STS.64 [R16], R148 ;  /* 0x0000009410007388 */ /* 0x000fe20000000a00 */
[-C--:B------:R-:W-:Y:S01]  /*ef70*/  IADD3 R19, R16, R7.reuse, RZ ;  /* 0x0000000710137210 */ /* 0x080fe20007ffe0ff */
[----:B-1----:R-:W-:Y:S01]  /*ef80*/  @P3 FMUL.FTZ R2, R2, 0.69314718246459960938 ;  /* 0x3f31721802023820 */ /* 0x002fe20000410000 */
[----:B------:R-:W-:Y:S01]  /*ef90*/  IADD3 R7, R18, R7, RZ ;  /* 0x0000000712077210 */ /* 0x000fe20007ffe0ff */
[----:B------:R-:W-:Y:S01]  /*efa0*/  STS.64 [R16+0x800], R150 ;  /* 0x0008009610007388 */ /* 0x000fe20000000a00 */
[----:B------:R-:W-:-:S02]  /*efb0*/  LEA.HI R11, R11, R10, RZ, 0x5 ;  /* 0x0000000a0b0b7211 */ /* 0x000fc400078f28ff */
[----:B------:R-:W-:Y:S01]  /*efc0*/  LOP3.LUT P0, RZ, R9, 0x3, RZ, 0xc0, !PT ;  /* 0x0000000309ff7812 */ /* 0x000fe2000780c0ff */
[----:B------:R-:W-:Y:S01]  /*efd0*/  STS.64 [R18], R152 ;  /* 0x0000009812007388 */ /* 0x000fe20000000a00 */
[----:B------:R-:W-:-:S03]  /*efe0*/  LOP3.LUT R11, R11, 0xffffffe0, RZ, 0xc0, !PT ;  /* 0xffffffe00b0b7812 */ /* 0x000fc600078ec0ff */
[----:B------:R-:W-:Y:S01]  /*eff0*/  STS.64 [R18+0x800], R154 ;  /* 0x0008009a12007388 */ /* 0x000fe20000000a00 */
[----:B------:R-:W-:Y:S02]  /*f000*/  IADD3 R32, R10, -R11, RZ ;  /* 0x8000000b0a207210 */ /* 0x000fe40007ffe0ff */
[----:B------:R-:W1:Y:S01]  /*f010*/  @P3 LDC R10, c[0x0][0x2e8] ;  /* 0x0000ba00ff0a3b82 */ /* 0x000e620000000800 */
[----:B------:R-:W-:Y:S01]  /*f020*/  STS.64 [R5], R140 ;  /* 0x0000008c05007388 */ /* 0x000fe20000000a00 */
[----:B------:R-:W-:-:S03]  /*f030*/  SHF.R.S32.HI R11, RZ, 0x1f, R32 ;  /* 0x0000001fff0b7819 */ /* 0x000fc60000011420 */
        /* <DEDUP_REMOVED lines=57> */
[----:B------:R-:W5:Y:S03]  /*f3d0*/  LDC.64 R14, c[0x0][0x2c0] ;  /* 0x0000b000ff0e7b82 */ /* 0x000f660000000a00 */
[----:B------:R-:W-:Y:S04]  /*f3e0*/  STS.64 [R19+0xc800], R126 ;  /* 0x00c8007e13007388 */ /* 0x000fe80000000a00 */
[----:B------:R-:W-:Y:S04]  /*f3f0*/  STS.64 [R7+0xc000], R128 ;  /* 0x00c0008007007388 */ /* 0x000fe80000000a00 */
[----:B------:R4:W-:Y:S01]  /*f400*/  STS.64 [R7+0xc800], R130 ;  /* 0x00c8008207007388 */ /* 0x0009e20000000a00 */
[----:B---3--:R-:W2:Y:S08]  /*f410*/  LDC R5, c[0x0][0x270] ;  /* 0x00009c00ff057b82 */ /* 0x008eb00000000800 */
[----:B------:R-:W-:Y:S01]  /*f420*/  BAR.SYNC.DEFER_BLOCKING 0x0 ;  /* 0x0000000000007b1d */ /* 0x000fe20000010000 */
[----:B-----5:R-:W-:-:S02]  /*f430*/  IMAD R14, R33, R14, UR15 ;  /* 0x0000000f210e7e24 */ /* 0x020fc4000f8e020e */
[----:B------:R-:W-:Y:S01]  /*f440*/  @P4 FMUL.FTZ R33, R4, 0.69314718246459960938 ;  /* 0x3f31721804214820 */ /* 0x000fe20000410000 */
[----:B------:R-:W-:Y:S02]  /*f450*/  SHF.L.U32 R4, R13, 0x2, RZ ;  /* 0x000000020d047819 */ /* 0x000fe400000006ff */
[----:B----4-:R-:W-:Y:S01]  /*f460*/  SHF.R.S32.HI R7, RZ, 0x1f, R12 ;  /* 0x0000001fff077819 */ /* 0x010fe2000001140c */
        /* <DEDUP_REMOVED lines=29> */
.L_x_5326:
[----:B------:R-:W-:Y:S05]  /*f640*/  BSYNC B0 ;  /* 0x0000000000007941 */ /* 0x000fea0003800000 */
.L_x_5325:
        /* <DEDUP_REMOVED lines=41> */
.L_x_5328:
[----:B------:R-:W-:Y:S05]  /*f8e0*/  BSYNC B0 ;  /* 0x0000000000007941 */ /* 0x000fea0003800000 */
.L_x_5327:
        /* <DEDUP_REMOVED lines=18> */
.L_x_5330:
[----:B------:R-:W-:Y:S05]  /*fa10*/  BSYNC B0 ;  /* 0x0000000000007941 */ /* 0x000fea0003800000 */
.L_x_5329:
        /* <DEDUP_REMOVED lines=17> */
.L_x_5332:
[----:B------:R-:W-:Y:S05]  /*fb30*/  BSYNC B0 ;  /* 0x0000000000007941 */ /* 0x000fea0003800000 */
.L_x_5331:
        /* <DEDUP_REMOVED lines=17> */
.L_x_5334:
[----:B------:R-:W-:Y:S05]  /*fc50*/  BSYNC B0 ;  /* 0x0000000000007941 */ /* 0x000fea0003800000 */
.L_x_5333:
        /* <DEDUP_REMOVED lines=17> */
.L_x_5336:
[----:B------:R-:W-:Y:S05]  /*fd70*/  BSYNC B0 ;  /* 0x0000000000007941 */ /* 0x000fea0003800000 */
.L_x_5335:
        /* <DEDUP_REMOVED lines=17> */
.L_x_5338:
[----:B------:R-:W-:Y:S05]  /*fe90*/  BSYNC B0 ;  /* 0x0000000000007941 */ /* 0x000fea0003800000 */
.L_x_5337:
        /* <DEDUP_REMOVED lines=17> */
.L_x_5340:
[----:B------:R-:W-:Y:S05]  /*ffb0*/  BSYNC B0 ;  /* 0x0000000000007941 */ /* 0x000fea0003800000 */
.L_x_5339:
        /* <DEDUP_REMOVED lines=14> */
.L_x_5341:
        /* <DEDUP_REMOVED lines=14> */
.L_x_8911:


//--------------------- .text._ZN5flash24flash_fwd_splitkv_kernelI23Flash_fwd_kernel_traitsILi256ELi64ELi64ELi4ELb0ELb0EN7cutlass6half_tE19Flash_kernel_traitsILi256ELi64ELi64ELi4ES3_EELb0ELb0ELb0ELb0ELb1ELb0ELb1ELb1EEEvNS_16Flash_fwd_paramsE --------------------------
	.section	.text._ZN5flash24flash_fwd_splitkv_kernelI23Flash_fwd_kernel_traitsILi256ELi64ELi64ELi4ELb0ELb0EN7cutlass6half_tE19Flash_kernel_traitsILi256ELi64ELi64ELi4ES3_EELb0ELb0ELb0ELb0ELb1ELb0ELb1ELb1EEEvNS_16Flash_fwd_paramsE,"ax",@progbits
	.align	128
        .global         _ZN5flash24flash_fwd_splitkv_kernelI23Flash_fwd_kernel_traitsILi256ELi64ELi64ELi4ELb0ELb0EN7cutlass6half_tE19Flash_kernel_traitsILi256ELi64ELi64ELi4ES3_EELb0ELb0ELb0ELb0ELb1ELb0ELb1ELb1EEEvNS_16Flash_fwd_paramsE
        .type           _ZN5flash24flash_fwd_splitkv_kernelI23Flash_fwd_kernel_traitsILi256ELi64ELi64ELi4ELb0ELb0EN7cutlass6half_tE19Flash_kernel_traitsILi256ELi64ELi64ELi4ES3_EELb0ELb0ELb0ELb0ELb1ELb0ELb1ELb1EEEvNS_16Flash_fwd_paramsE,@function
        .size           _ZN5flash24flash_fwd_splitkv_kernelI23Flash_fwd_kernel_traitsILi256ELi64ELi64ELi4ELb0ELb0EN7cutlass6half_tE19Flash_kernel_traitsILi256ELi64ELi64ELi4ES3_EELb0ELb0ELb0ELb0ELb1ELb0ELb1ELb1EEEvNS_16Flash_fwd_paramsE,(.L_x_8912 - _ZN5flash24flash_fwd_splitkv_kernelI23Flash_fwd_kernel_traitsILi256ELi64ELi64ELi4ELb0ELb0EN7cutlass6half_tE19Flash_kernel_traitsILi256ELi64ELi64ELi4ES3_EELb0ELb0ELb0ELb0ELb1ELb0ELb1ELb1EEEvNS_16Flash_fwd_paramsE)
        .other          _ZN5flash24flash_fwd_splitkv_kernelI23Flash_fwd_kernel_traitsILi256ELi64ELi64ELi4ELb0ELb0EN7cutlass6half_tE19Flash_kernel_traitsILi256ELi64ELi64ELi4ES3_EELb0ELb0ELb0ELb0ELb1ELb0ELb1ELb1EEEvNS_16Flash_fwd_paramsE,@"STO_CUDA_ENTRY STV_DEFAULT"
_ZN5flash24flash_fwd_splitkv_kernelI23Flash_fwd_kernel_traitsILi256ELi64ELi64ELi4ELb0ELb0EN7cutlass6half_tE19Flash_kernel_traitsILi256ELi64ELi64ELi4ES3_EELb0ELb0ELb0ELb0ELb1ELb0ELb1ELb1EEEvNS_16Flash_fwd_paramsE:
.text._ZN5flash24flash_fwd_splitkv_kernelI23Flash_fwd_kernel_traitsILi256ELi64ELi64ELi4ELb0ELb0EN7cutlass6half_tE19Flash_kernel_traitsILi256ELi64ELi64ELi4ES3_EELb0ELb0ELb0ELb0ELb1ELb0ELb1ELb1EEEvNS_16Flash_fwd_paramsE:
[----:B------:R-:W-:Y:S08]  /*0000*/  LDC R1, c[0x0][0x28] ;  /* 0x00000a00ff017b82 */ /* 0x000ff00000000800 */
[----:B------:R-:W1:Y:S01]  /*0010*/  LDC R5, c[0x0][0x270] ;  /* 0x00009c00ff057b82 */ /* 0x000e620000000800 */
[----:B------:R-:W-:Y:S01]  /*0020*/  ULDC.64 UR6, c[0x0][0x2f0] ;  /* 0x0000bc0000067ab9 */ /* 0x000fe20000000a00 */
[----:B------:R-:W-:Y:S01]  /*0030*/  ULDC.64 UR8, c[0x0][0x300] ;  /* 0x0000c00000087ab9 */ /* 0x000fe20000000a00 */
[----:B------:R-:W-:-:S04]  /*0040*/  ISETP.NE.U32.AND P0, PT, RZ, UR6, PT ;  /* 0x00000006ff007c0c */ /* 0x000fc8000bf05070 */
[----:B------:R-:W-:Y:S01]  /*0050*/  ISETP.NE.AND.EX P0, PT, RZ, UR7, PT, P0 ;  /* 0x00000007ff007c0c */ /* 0x000fe2000bf05300 */
[----:B------:R-:W2:Y:S01]  /*0060*/  S2UR UR4, SR_CTAID.Z ;  /* 0x00000000000479c3 */ /* 0x000ea20000002700 */
[----:B------:R-:W-:-:S07]  /*0070*/  ULDC.64 UR6, c[0x0][0x208] ;  /* 0x0000820000067ab9 */ /* 0x000fce0000000a00 */
[----:B------:R-:W3:Y:S01]  /*0080*/  LDC.64 R10, c[0x0][0x2f0] ;  /* 0x0000bc00ff0a7b82 */ /* 0x000ee20000000a00 */
[----:B-1----:R-:W1:Y:S01]  /*0090*/  I2F.U32.RP R4, R5 ;  /* 0x0000000500047306 */ /* 0x002e620000209000 */
[----:B------:R-:W-:-:S06]  /*00a0*/  ISETP.NE.U32.AND P1, PT, R5, RZ, PT ;  /* 0x000000ff0500720c */ /* 0x000fcc0003f25070 */
[----:B------:R-:W4:Y:S01]  /*00b0*/  LDC.64 R144, c[0x0][0x300] ;  /* 0x0000c000ff907b82 */ /* 0x000f220000000a00 */
[----:B-1----:R-:W1:Y:S02]  /*00c0*/  MUFU.RCP R2, R4 ;  /* 0x0000000400027308 */ /* 0x002e640000001000 */
[----:B-1----:R-:W-:Y:S01]  /*00d0*/  VIADD R2, R2, 0xffffffe ;  /* 0x0ffffffe02027836 */ /* 0x002fe20000000000 */
[----:B------:R-:W-:-:S05]  /*00e0*/  MOV R4, 0xffffffff ;  /* 0xffffffff00047802 */ /* 0x000fca0000000f00 */
[----:B------:R-:W1:Y:S02]  /*00f0*/  F2I.FTZ.U32.TRUNC.NTZ R3, R2 ;  /* 0x0000000200037305 */ /* 0x000e64000021f000 */
[----:B-1----:R-:W-:Y:S01]  /*0100*/  IMAD.MOV R0, RZ, RZ, -R3 ;  /* 0x000000ffff007224 */ /* 0x002fe200078e0a03 */
[----:B------:R-:W-:-:S03]  /*0110*/  MOV R2, RZ ;  /* 0x000000ff00027202 */ /* 0x000fc60000000f00 */
[----:B------:R-:W-:-:S04]  /*0120*/  IMAD R7, R0, R5, RZ ;  /* 0x0000000500077224 */ /* 0x000fc800078e02ff */
[----:B------:R-:W-:Y:S02]  /*0130*/  IMAD.HI.U32 R7, R3, R7, R2 ;  /* 0x0000000703077227 */ /* 0x000fe400078e0002 */
[----:B------:R-:W1:Y:S04]  /*0140*/  LDC.64 R2, c[0x0][0x2f8] ;  /* 0x0000be00ff027b82 */ /* 0x000e680000000a00 */
[----:B--2---:R-:W-:-:S04]  /*0150*/  IMAD.HI.U32 R239, R7, UR4, RZ ;  /* 0x0000000407ef7c27 */ /* 0x004fc8000f8e00ff */
[----:B------:R-:W-:Y:S01]  /*0160*/  IMAD.MOV R0, RZ, RZ, -R239 ;  /* 0x000000ffff007224 */ /* 0x000fe200078e0aef */
[----:B------:R-:W2:Y:S03]  /*0170*/  LDC.64 R6, c[0x0][0x2f8] ;  /* 0x0000be00ff067b82 */ /* 0x000ea60000000a00 */
[----:B------:R-:W-:-:S05]  /*0180*/  IMAD R0, R5, R0, UR4 ;  /* 0x0000000405007e24 */ /* 0x000fca000f8e0200 */
[----:B------:R-:W-:-:S13]  /*0190*/  ISETP.GE.U32.AND P3, PT, R0, R5, PT ;  /* 0x000000050000720c */ /* 0x000fda0003f66070 */
[----:B------:R-:W-:Y:S01]  /*01a0*/  @P3 IMAD.IADD R0, R0, 0x1, -R5 ;  /* 0x0000000100003824 */ /* 0x000fe200078e0a05 */
[----:B------:R-:W-:-:S04]  /*01b0*/  @P3 IADD3 R239, R239, 0x1, RZ ;  /* 0x00000001efef3810 */ /* 0x000fc80007ffe0ff */
[-C--:B------:R-:W-:Y:S02]  /*01c0*/  ISETP.GE.U32.AND P2, PT, R0, R5.reuse, PT ;  /* 0x000000050000720c */ /* 0x080fe40003f46070 */
[----:B------:R-:W4:Y:S11]  /*01d0*/  LDC.U8 R0, c[0x0][0x3c2] ;  /* 0x0000f080ff007b82 */ /* 0x000f360000000000 */
[----:B------:R-:W-:Y:S01]  /*01e0*/  @P2 VIADD R239, R239, 0x1 ;  /* 0x00000001efef2836 */ /* 0x000fe20000000000 */
[----:B------:R-:W-:-:S05]  /*01f0*/  @!P1 LOP3.LUT R239, RZ, R5, RZ, 0x33, !PT ;  /* 0x00000005ffef9212 */ /* 0x000fca00078e33ff */
[----:B---3--:R-:W-:-:S05]  /*0200*/  IMAD.WIDE R10, R239, 0x4, R10 ;  /* 0x00000004ef0a7825 */ /* 0x008fca00078e020a */
[----:B------:R-:W3:Y:S04]  /*0210*/  @P0 LDG.E R4, desc[UR6][R10.64] ;  /* 0x000000060a040981 */ /* 0x000ee8000c1e1900 */
[----:B------:R-:W3:Y:S01]  /*0220*/  @P0 LDG.E R9, desc[UR6][R10.64+0x4] ;  /* 0x000004060a090981 */ /* 0x000ee2000c1e1900 */
[----:B----4-:R-:W-:Y:S01]  /*0230*/  ISETP.NE.AND P1, PT, R0, RZ, PT ;  /* 0x000000ff0000720c */ /* 0x010fe20003f25270 */
[----:B------:R-:W-:Y:S01]  /*0240*/  IMAD.MOV.U32 R19, RZ, RZ, -0x1 ;  /* 0xffffffffff137424 */ /* 0x000fe200078e00ff */
[----:B-1----:R-:W-:Y:S01]  /*0250*/  ISETP.EQ.U32.AND P2, PT, R2, RZ, PT ;  /* 0x000000ff0200720c */ /* 0x002fe20003f42070 */
[----:B--2---:R-:W-:Y:S01]  /*0260*/  IMAD.WIDE R6, R239, 0x4, R6 ;  /* 0x00000004ef067825 */ /* 0x004fe200078e0206 */
[----:B------:R-:W-:Y:S02]  /*0270*/  ISETP.NE.U32.AND P5, PT, RZ, UR8, PT ;  /* 0x00000008ff007c0c */ /* 0x000fe4000bfa5070 */
[----:B------:R-:W-:Y:S01]  /*0280*/  ISETP.EQ.OR.EX P2, PT, R3, RZ, !P1, P2 ;  /* 0x000000ff0300720c */ /* 0x000fe20004f42720 */
[----:B------:R-:W-:Y:S01]  /*0290*/  IMAD.WIDE R144, R239, 0x4, R144 ;  /* 0x00000004ef907825 */ /* 0x000fe200078e0290 */
[----:B------:R-:W-:-:S02]  /*02a0*/  ISETP.NE.AND.EX P5, PT, RZ, UR9, PT, P5 ;  /* 0x00000009ff007c0c */ /* 0x000fc4000bfa5350 */
[----:B------:R-:W-:-:S09]  /*02b0*/  MOV R12, RZ ;  /* 0x000000ff000c7202 */ /* 0x000fd20000000f00 */
[----:B------:R1:W5:Y:S04]  /*02c0*/  @!P2 LDG.E R19, desc[UR6][R6.64] ;  /* 0x000000060613a981 */ /* 0x000368000c1e1900 */
[----:B------:R1:W5:Y:S01]  /*02d0*/  @P5 LDG.E R12, desc[UR6][R144.64] ;  /* 0x00000006900c5981 */ /* 0x000362000c1e1900 */
[----:B------:R-:W-:Y:S01]  /*02e0*/  IADD3 R138, -R239, RZ, RZ ;  /* 0x000000ffef8a7210 */ /* 0x000fe20007ffe1ff */
[----:B------:R-:W2:Y:S04]  /*02f0*/  S2R R17, SR_CTAID.X ;  /* 0x0000000000117919 */ /* 0x000ea80000002500 */
[----:B------:R-:W-:Y:S01]  /*0300*/  IMAD R138, R5, R138, UR4 ;  /* 0x00000004058a7e24 */ /* 0x000fe2000f8e028a */
[----:B------:R-:W4:Y:S01]  /*0310*/  S2R R0, SR_CTAID.Y ;  /* 0x0000000000007919 */ /* 0x000f220000002600 */
[----:B------:R-:W1:Y:S01]  /*0320*/  S2R R59, SR_TID.X ;  /* 0x00000000003b7919 */ /* 0x000e620000002100 */
[----:B---3--:R-:W-:-:S06]  /*0330*/  @P0 IMAD.IADD R238, R9, 0x1, -R4 ;  /* 0x0000000109ee0824 */ /* 0x008fcc00078e0a04 */
[----:B------:R-:W3:Y:S01]  /*0340*/  @!P0 LDC R238, c[0x0][0x2c4] ;  /* 0x0000b100ffee8b82 */ /* 0x000ee20000000800 */
[----:B------:R-:W-:-:S04]  /*0350*/  ISETP.NE.U32.AND P0, PT, R2, RZ, PT ;  /* 0x000000ff0200720c */ /* 0x000fc80003f05070 */
[----:B------:R-:W-:-:S13]  /*0360*/  ISETP.NE.AND.EX P0, PT, R3, RZ, PT, P0 ;  /* 0x000000ff0300720c */ /* 0x000fda0003f05300 */
[----:B-12-4-:R-:W-:Y:S05]  /*0370*/  @!P0 BRA `(.L_x_5342) ;  /* 0x0000000000108947 */ /* 0x016fea0003800000 */
[----:B------:R-:W2:Y:S02]  /*0380*/  @P1 LDG.E R2, desc[UR6][R6.64+0x4] ;  /* 0x0000040606021981 */ /* 0x000ea4000c1e1900 */
[----:B--2--5:R-:W-:-:S06]  /*0390*/  @P1 IADD3 R9, R2, -R19, RZ ;  /* 0x8000001302091210 */ /* 0x024fcc0007ffe0ff */
[----:B------:R2:W5:Y:S01]  /*03a0*/  @!P1 LDG.E R9, desc[UR6][R6.64] ;  /* 0x0000000606099981 */ /* 0x000562000c1e1900 */
[----:B------:R-:W-:Y:S05]  /*03b0*/  BRA `(.L_x_5343) ;  /* 0x0000000000047947 */ /* 0x000fea0003800000 */
.L_x_5342:
[----:B------:R-:W1:Y:S02]  /*03c0*/  LDC R9, c[0x0][0x2c8] ;  /* 0x0000b200ff097b82 */ /* 0x000e640000000800 */
.L_x_5343:
        /* <DEDUP_REMOVED lines=10> */
[--C-:B-1---5:R-:W-:Y:S02]  /*0470*/  IMAD.IADD R92, R9, 0x1, -R12.reuse ;  /* 0x00000001095c7824 */ /* 0x122fe400078e0a0c */
[----:B------:R-:W-:-:S05]  /*0480*/  @P3 IMAD.IADD R60, R11, 0x1, -R12 ;  /* 0x000000010b3c3824 */ /* 0x000fca00078e0a0c */
[----:B----4-:R-:W1:Y:S01]  /*0490*/  LDC R3, c[0x0][0x2c8] ;  /* 0x0000b200ff037b82 */ /* 0x010e620000000800 */
[-C--:B--2---:R-:W-:Y:S02]  /*04a0*/  IABS R10, R7.reuse ;  /* 0x00000007000a7213 */ /* 0x084fe40000000000 */
[----:B------:R-:W-:Y:S02]  /*04b0*/  IABS R13, R7 ;  /* 0x00000007000d7213 */ /* 0x000fe40000000000 */
[----:B------:R-:W2:Y:S03]  /*04c0*/  I2F.RP R2, R10 ;  /* 0x0000000a00027306 */ /* 0x000ea60000209400 */
[----:B------:R-:W-:Y:S02]  /*04d0*/  IMAD.MOV R13, RZ, RZ, -R13 ;  /* 0x000000ffff0d7224 */ /* 0x000fe400078e0a0d */
[----:B-1----:R-:W-:-:S05]  /*04e0*/  VIADD R3, R3, 0x3f ;  /* 0x0000003f03037836 */ /* 0x002fca0000000000 */
[----:B------:R-:W-:-:S04]  /*04f0*/  SHF.R.S32.HI R14, RZ, 0x1f, R3 ;  /* 0x0000001fff0e7819 */ /* 0x000fc80000011403 */
[----:B------:R-:W-:Y:S01]  /*0500*/  LEA.HI R14, R14, R3, RZ, 0x6 ;  /* 0x000000030e0e7211 */ /* 0x000fe200078f30ff */
[----:B--2---:R-:W1:Y:S03]  /*0510*/  MUFU.RCP R20, R2 ;  /* 0x0000000200147308 */ /* 0x004e660000001000 */
[----:B------:R-:W-:-:S05]  /*0520*/  LEA.HI.SX32 R14, R14, R7, 0x1a ;  /* 0x000000070e0e7211 */ /* 0x000fca00078fd2ff */
[----:B------:R-:W-:-:S05]  /*0530*/  VIADD R14, R14, 0xffffffff ;  /* 0xffffffff0e0e7836 */ /* 0x000fca0000000000 */
[----:B------:R-:W-:Y:S02]  /*0540*/  IABS R6, R14 ;  /* 0x0000000e00067213 */ /* 0x000fe40000000000 */
[----:B------:R-:W-:Y:S01]  /*0550*/  LOP3.LUT R14, R14, R7, RZ, 0x3c, !PT ;  /* 0x000000070e0e7212 */ /* 0x000fe200078e3cff */
[----:B-1----:R-:W-:-:S03]  /*0560*/  VIADD R20, R20, 0xffffffe ;  /* 0x0ffffffe14147836 */ /* 0x002fc60000000000 */
[----:B------:R-:W-:Y:S01]  /*0570*/  ISETP.GE.AND P0, PT, R14, RZ, PT ;  /* 0x000000ff0e00720c */ /* 0x000fe20003f06270 */
[----:B------:R-:W1:Y:S02]  /*0580*/  F2I.FTZ.U32.TRUNC.NTZ R21, R20 ;  /* 0x0000001400157305 */ /* 0x000e64000021f000 */
[----:B-1----:R-:W-:Y:S02]  /*0590*/  IMAD.MOV R3, RZ, RZ, -R21 ;  /* 0x000000ffff037224 */ /* 0x002fe400078e0a15 */
[----:B------:R-:W-:Y:S02]  /*05a0*/  IMAD.MOV.U32 R20, RZ, RZ, RZ ;  /* 0x000000ffff147224 */ /* 0x000fe400078e00ff */
[----:B------:R-:W-:-:S04]  /*05b0*/  IMAD R3, R3, R10, RZ ;  /* 0x0000000a03037224 */ /* 0x000fc800078e02ff */
[----:B------:R-:W-:-:S06]  /*05c0*/  IMAD.HI.U32 R3, R21, R3, R20 ;  /* 0x0000000315037227 */ /* 0x000fcc00078e0014 */
[----:B------:R-:W-:Y:S02]  /*05d0*/  IMAD.HI.U32 R8, R3, R6, RZ ;  /* 0x0000000603087227 */ /* 0x000fe400078e00ff */
[----:B------:R-:W1:Y:S02]  /*05e0*/  @!P3 LDC.64 R2, c[0x0][0x318] ;  /* 0x0000c600ff02bb82 */ /* 0x000e640000000a00 */
[----:B------:R-:W-:-:S05]  /*05f0*/  IMAD R13, R8, R13, R6 ;  /* 0x0000000d080d7224 */ /* 0x000fca00078e0206 */
[----:B------:R-:W-:Y:S01]  /*0600*/  ISETP.GT.U32.AND P1, PT, R10, R13, PT ;  /* 0x0000000d0a00720c */ /* 0x000fe20003f24070 */
[----:B------:R-:W2:-:S12]  /*0610*/  @!P3 LDC R6, c[0x0][0x2cc] ;  /* 0x0000b300ff06bb82 */ /* 0x000e980000000800 */
[----:B------:R-:W-:Y:S02]  /*0620*/  @!P1 IMAD.IADD R13, R13, 0x1, -R10 ;  /* 0x000000010d0d9824 */ /* 0x000fe400078e0a0a */
[----:B------:R-:W-:Y:S01]  /*0630*/  @!P1 VIADD R8, R8, 0x1 ;  /* 0x0000000108089836 */ /* 0x000fe20000000000 */
[----:B------:R-:W-:Y:S02]  /*0640*/  ISETP.NE.AND P1, PT, R7, RZ, PT ;  /* 0x000000ff0700720c */ /* 0x000fe40003f25270 */
[----:B-1----:R-:W-:Y:S02]  /*0650*/  @!P3 ISETP.NE.U32.AND P2, PT, R2, RZ, PT ;  /* 0x000000ff0200b20c */ /* 0x002fe40003f45070 */
[----:B------:R-:W-:Y:S02]  /*0660*/  ISETP.GE.U32.AND P4, PT, R13, R10, PT ;  /* 0x0000000a0d00720c */ /* 0x000fe40003f86070 */
[----:B------:R-:W-:-:S04]  /*0670*/  @!P3 ISETP.NE.AND.EX P2, PT, R3, RZ, PT, P2 ;  /* 0x000000ff0300b20c */ /* 0x000fc80003f45320 */
[----:B--2---:R-:W-:-:S05]  /*0680*/  @!P3 SEL R3, R6, RZ, P2 ;  /* 0x000000ff0603b207 */ /* 0x004fca0001000000 */
[----:B------:R-:W-:Y:S02]  /*0690*/  @!P3 IMAD.IADD R60, R92, 0x1, R3 ;  /* 0x000000015c3cb824 */ /* 0x000fe400078e0203 */
[----:B------:R-:W-:Y:S02]  /*06a0*/  @P4 VIADD R8, R8, 0x1 ;  /* 0x0000000108084836 */ /* 0x000fe40000000000 */
[----:B------:R-:W-:Y:S02]  /*06b0*/  VIADD R3, R60, 0x3f ;  /* 0x0000003f3c037836 */ /* 0x000fe40000000000 */
[----:B------:R-:W-:Y:S01]  /*06c0*/  @!P0 IMAD.MOV R8, RZ, RZ, -R8 ;  /* 0x000000ffff088224 */ /* 0x000fe200078e0a08 */
[----:B------:R-:W-:Y:S02]  /*06d0*/  @!P1 LOP3.LUT R8, RZ, R7, RZ, 0x33, !PT ;  /* 0x00000007ff089212 */ /* 0x000fe400078e33ff */
[----:B------:R-:W-:-:S03]  /*06e0*/  SHF.R.S32.HI R2, RZ, 0x1f, R3 ;  /* 0x0000001fff027819 */ /* 0x000fc60000011403 */
[----:B------:R-:W-:Y:S01]  /*06f0*/  IMAD R235, R8, R0, RZ ;  /* 0x0000000008eb7224 */ /* 0x000fe200078e02ff */
        /* <DEDUP_REMOVED lines=8> */
[----:B------:R-:W-:Y:S02]  /*0780*/  LOP3.LUT P6, RZ, R59, 0xf, RZ, 0xc0, !PT ;  /* 0x0000000f3bff7812 */ /* 0x000fe400078cc0ff */
[----:B------:R-:W-:-:S04]  /*0790*/  LEA.HI R4, R4, R59, RZ, 0x4 ;  /* 0x0000003b04047211 */ /* 0x000fc800078f20ff */
[----:B------:R-:W-:-:S05]  /*07a0*/  LOP3.LUT R6, R4, 0x3ffffff0, RZ, 0xc0, !PT ;  /* 0x3ffffff004067812 */ /* 0x000fca00078ec0ff */
[----:B------:R-:W-:-:S04]  /*07b0*/  IMAD.IADD R6, R59, 0x1, -R6 ;  /* 0x000000013b067824 */ /* 0x000fc800078e0a06 */
[----:B------:R-:W-:-:S05]  /*07c0*/  IMAD.SHL.U32 R6, R6, 0x4, RZ ;  /* 0x0000000406067824 */ /* 0x000fca00078e00ff */
[----:B------:R-:W-:Y:S01]  /*07d0*/  SHF.R.S32.HI R7, RZ, 0x1f, R6 ;  /* 0x0000001fff077819 */ /* 0x000fe20000011406 */
[----:B-1----:R-:W-:Y:S01]  /*07e0*/  IMAD R2, R0, R2, R239 ;  /* 0x0000000200027224 */ /* 0x002fe200078e02ef */
[----:B------:R-:W-:-:S03]  /*07f0*/  SHF.R.S32.HI R0, RZ, 0x4, R4 ;  /* 0x00000004ff007819 */ /* 0x000fc60000011404 */
[----:B------:R-:W-:Y:S02]  /*0800*/  IMAD R2, R2, R5, R138 ;  /* 0x0000000502027224 */ /* 0x000fe400078e028a */
[----:B------:R-:W-:-:S04]  /*0810*/  IMAD.WIDE R6, R0, 0x100, R6 ;  /* 0x0000010000067825 */ /* 0x000fc800078e0206 */
[--C-:B------:R-:W-:Y:S02]  /*0820*/  IMAD R3, R2, R3, R135.reuse ;  /* 0x0000000302037224 */ /* 0x100fe400078e0287 */
[----:B------:R-:W-:Y:S02]  /*0830*/  IMAD.IADD R135, R238, 0x1, -R135 ;  /* 0x00000001ee877824 */ /* 0x000fe400078e0a87 */
[----:B------:R-:W-:Y:S01]  /*0840*/  IMAD R5, R3, UR4, RZ ;  /* 0x0000000403057c24 */ /* 0x000fe2000f8e02ff */
[----:B------:R-:W-:Y:S01]  /*0850*/  ULDC.64 UR4, c[0x0][0x288] ;  /* 0x0000a20000047ab9 */ /* 0x000fe20000000a00 */
[C---:B------:R-:W-:Y:S01]  /*0860*/  VIADD R10, R0.reuse, 0x18 ;  /* 0x00000018000a7836 */ /* 0x040fe20000000000 */
[C---:B------:R-:W-:Y:S01]  /*0870*/  ISETP.GE.AND P3, PT, R0.reuse, R135, PT ;  /* 0x000000870000720c */ /* 0x040fe20003f66270 */
[C---:B------:R-:W-:Y:S01]  /*0880*/  VIADD R4, R0.reuse, 0x10 ;  /* 0x0000001000047836 */ /* 0x040fe20000000000 */
[----:B------:R-:W-:Y:S01]  /*0890*/  IADD3 R2, P0, R5, R6, RZ ;  /* 0x0000000605027210 */ /* 0x000fe20007f1e0ff */
[----:B------:R-:W-:-:S02]  /*08a0*/  VIADD R6, R0, 0x8 ;  /* 0x0000000800067836 */ /* 0x000fc40000000000 */
[----:B------:R-:W-:Y:S01]  /*08b0*/  VIADD R8, R0, 0x20 ;  /* 0x0000002000087836 */ /* 0x000fe20000000000 */
[----:B------:R-:W-:Y:S02]  /*08c0*/  LEA.HI.X.SX32 R5, R5, R7, 0x1, P0 ;  /* 0x0000000705057211 */ /* 0x000fe400000f0eff */
        /* <DEDUP_REMOVED lines=76> */
.L_x_5344:
        /* <DEDUP_REMOVED lines=11> */
[----:B------:R-:W-:Y:S02]  /*0e40*/  ISETP.NE.AND.EX P0, PT, RZ, UR5, PT, P0 ;  /* 0x00000005ff007c0c */ /* 0x000fe4000bf05300 */
[----:B------:R-:W-:-:S11]  /*0e50*/  SHF.R.S32.HI R5, RZ, 0x1f, R239 ;  /* 0x0000001fff057819 */ /* 0x000fd600000114ef */
        /* <DEDUP_REMOVED lines=11> */
.L_x_5345:
        /* <DEDUP_REMOVED lines=13> */
[----:B-----5:R-:W-:Y:S01]  /*0fe0*/  IMAD R0, R3, R2, RZ ;  /* 0x0000000203007224 */ /* 0x020fe200078e02ff */
        /* <DEDUP_REMOVED lines=55> */
[----:B------:R-:W-:-:S04]  /*1360*/  IMAD.WIDE.U32 R2, R0, R2, RZ ;  /* 0x0000000200027225 */ /* 0x000fc800078e00ff */
[----:B------:R-:W-:Y:S01]  /*1370*/  IMAD.WIDE.U32 R12, R9, R148, R18 ;  /* 0x00000094090c7225 */ /* 0x000fe200078e0012 */
[----:B------:R-:W-:-:S03]  /*1380*/  MOV R14, R2 ;  /* 0x00000002000e7202 */ /* 0x000fc60000000f00 */
[----:B------:R-:W-:Y:S01]  /*1390*/  IMAD R6, R9, R149, R6 ;  /* 0x0000009509067224 */ /* 0x000fe200078e0206 */
[----:B------:R-:W-:Y:S01]  /*13a0*/  MOV R18, R12 ;  /* 0x0000000c00127202 */ /* 0x000fe20000000f00 */
[----:B------:R-:W-:Y:S02]  /*13b0*/  IMAD.IADD R11, R3, 0x1, R11 ;  /* 0x00000001030b7824 */ /* 0x000fe400078e020b */
[----:B------:R-:W-:Y:S02]  /*13c0*/  IMAD.IADD R19, R13, 0x1, R6 ;  /* 0x000000010d137824 */ /* 0x000fe400078e0206 */
[----:B------:R-:W-:Y:S02]  /*13d0*/  IMAD R13, R117, UR4, RZ ;  /* 0x00000004750d7c24 */ /* 0x000fe4000f8e02ff */
[----:B------:R-:W-:-:S04]  /*13e0*/  IMAD.WIDE.U32 R18, R8, UR4, R18 ;  /* 0x0000000408127c25 */ /* 0x000fc8000f8e0012 */
[----:B------:R-:W-:Y:S01]  /*13f0*/  IMAD R13, R8, UR5, R13 ;  /* 0x00000005080d7c24 */ /* 0x000fe2000f8e020d */
[----:B------:R-:W-:-:S04]  /*1400*/  MOV R6, R18 ;  /* 0x0000001200067202 */ /* 0x000fc80000000f00 */
[----:B------:R-:W-:Y:S01]  /*1410*/  IADD3 R19, R19, R13, RZ ;  /* 0x0000000d13137210 */ /* 0x000fe20007ffe0ff */
[----:B------:R-:W-:Y:S06]  /*1420*/  BRA `(.L_x_5347) ;  /* 0x00000004003c7947 */ /* 0x000fec0003800000 */
.L_x_5346:
[----:B------:R-:W1:Y:S01]  /*1430*/  LDC R21, c[0x0][0x278] ;  /* 0x00009e00ff157b82 */ /* 0x000e620000000800 */
[----:B------:R-:W-:-:S13]  /*1440*/  ISETP.NE.AND P4, PT, R19, -0x1, PT ;  /* 0xffffffff1300780c */ /* 0x000fda0003f85270 */
        /* <DEDUP_REMOVED lines=9> */
[----:B-1----:R-:W-:Y:S01]  /*14e0*/  VIADD R8, R8, 0xffffffe ;  /* 0x0ffffffe08087836 */ /* 0x002fe20000000000 */
[----:B------:R-:W-:-:S03]  /*14f0*/  LEA R7, R166, 0xffffffc0, 0x6 ;  /* 0xffffffc0a6077811 */ /* 0x000fc600078e30ff */
[----:B------:R-:W1:Y:S01]  /*1500*/  F2I.FTZ.U32.TRUNC.NTZ R9, R8 ;  /* 0x0000000800097305 */ /* 0x000e62000021f000 */
[----:B------:R-:W-:Y:S01]  /*1510*/  SHF.R.S32.HI R15, RZ, 0x1f, R7 ;  /* 0x0000001fff0f7819 */ /* 0x000fe20000011407 */
        /* <DEDUP_REMOVED lines=33> */
.L_x_5348:
[----:B------:R-:W-:Y:S01]  /*1730*/  IMAD R6, R15, R148, RZ ;  /* 0x000000940f067224 */ /* 0x000fe200078e02ff */
[----:B------:R-:W-:Y:S01]  /*1740*/  @!P0 LOP3.LUT R13, RZ, R21, RZ, 0x33, !PT ;  /* 0x00000015ff0d8212 */ /* 0x000fe200078e33ff */
[----:B------:R-:W-:Y:S01]  /*1750*/  IMAD.WIDE.U32 R20, R148, R7, R10 ;  /* 0x0000000794147225 */ /* 0x000fe200078e000a */
[----:B------:R-:W-:Y:S02]  /*1760*/  @P4 IADD3 R11, R12, R19, RZ ;  /* 0x000000130c0b4210 */ /* 0x000fe40007ffe0ff */
[----:B------:R-:W-:Y:S01]  /*1770*/  SHF.R.S32.HI R117, RZ, 0x1f, R13 ;  /* 0x0000001fff757819 */ /* 0x000fe2000001140d */
[----:B------:R-:W-:Y:S02]  /*1780*/  IMAD R6, R149, R7, R6 ;  /* 0x0000000795067224 */ /* 0x000fe400078e0206 */
[----:B-1----:R-:W-:Y:S01]  /*1790*/  @P4 IMAD.WIDE.U32 R18, R11, R8, RZ ;  /* 0x000000080b124225 */ /* 0x002fe200078e00ff */
[----:B------:R-:W-:Y:S02]  /*17a0*/  MOV R8, R13 ;  /* 0x0000000d00087202 */ /* 0x000fe40000000f00 */
[----:B------:R-:W-:Y:S01]  /*17b0*/  IADD3 R21, R21, R6, RZ ;  /* 0x0000000615157210 */ /* 0x000fe20007ffe0ff */
[----:B--2---:R-:W-:Y:S01]  /*17c0*/  IMAD R6, R117, R2, RZ ;  /* 0x0000000275067224 */ /* 0x004fe200078e02ff */
[----:B------:R-:W-:Y:S01]  /*17d0*/  @P4 MOV R14, R18 ;  /* 0x00000012000e4202 */ /* 0x000fe20000000f00 */
[----:B------:R-:W-:Y:S01]  /*17e0*/  @P4 IMAD R11, R11, R9, R19 ;  /* 0x000000090b0b4224 */ /* 0x000fe200078e0213 */
[----:B------:R-:W-:Y:S01]  /*17f0*/  MOV R9, R7 ;  /* 0x0000000700097202 */ /* 0x000fe20000000f00 */
        /* <DEDUP_REMOVED lines=18> */
.L_x_5347:
[----:B------:R1:W5:Y:S01]  /*1920*/  @P5 LDG.E R10, desc[UR6][R144.64] ;  /* 0x00000006900a5981 */ /* 0x000362000c1e1900 */
[----:B------:R-:W-:Y:S01]  /*1930*/  ISETP.NE.AND P0, PT, R4, -0x1, PT ;  /* 0xffffffff0400780c */ /* 0x000fe20003f05270 */
[----:B------:R-:W2:Y:S01]  /*1940*/  LDC.64 R2, c[0x0][0x240] ;  /* 0x00009000ff027b82 */ /* 0x000ea20000000a00 */
[----:B-----5:R-:W-:Y:S01]  /*1950*/  SHF.R.S32.HI R0, RZ, 0x1f, R59 ;  /* 0x0000001fff007819 */ /* 0x020fe2000001143b */
[----:B------:R-:W-:Y:S01]  /*1960*/  ULDC.64 UR4, c[0x0][0x268] ;  /* 0x00009a0000047ab9 */ /* 0x000fe20000000a00 */
[----:B------:R-:W-:Y:S01]  /*1970*/  ULDC.64 UR12, c[0x0][0x220] ;  /* 0x00008800000c7ab9 */ /* 0x000fe20000000a00 */
[----:B------:R-:W-:Y:S01]  /*1980*/  SHF.R.S32.HI R141, RZ, 0x1f, R138 ;  /* 0x0000001fff8d7819 */ /* 0x000fe2000001148a */
[----:B------:R-:W-:Y:S01]  /*1990*/  ULDC.64 UR10, c[0x0][0x258] ;  /* 0x00009600000a7ab9 */ /* 0x000fe20000000a00 */
[-C--:B------:R-:W-:Y:S01]  /*19a0*/  LEA.HI R16, R0, R59.reuse, RZ, 0x3 ;  /* 0x0000003b00107211 */ /* 0x080fe200078f18ff */
[----:B------:R-:W-:Y:S01]  /*19b0*/  IMAD.SHL.U32 R58, R148, 0x10, RZ ;  /* 0x00000010943a7824 */ /* 0x000fe200078e00ff */
[----:B------:R-:W3:Y:S01]  /*19c0*/  LDC.64 R146, c[0x0][0x250] ;  /* 0x00009400ff927b82 */ /* 0x000ee20000000a00 */
[----:B------:R-:W-:Y:S01]  /*19d0*/  LEA.HI R65, R0, R59, RZ, 0x4 ;  /* 0x0000003b00417211 */ /* 0x000fe200078f20ff */
[----:B------:R-:W-:Y:S01]  /*19e0*/  IMAD R141, R141, UR10, RZ ;  /* 0x0000000a8d8d7c24 */ /* 0x000fe2000f8e02ff */
[----:B------:R-:W-:-:S02]  /*19f0*/  SHF.R.S32.HI R142, RZ, 0x3, R16 ;  /* 0x00000003ff8e7819 */ /* 0x000fc40000011410 */
[----:B------:R-:W-:Y:S01]  /*1a00*/  LOP3.LUT R16, R16, 0xfffffff8, RZ, 0xc0, !PT ;  /* 0xfffffff810107812 */ /* 0x000fe200078ec0ff */
[----:B------:R-:W-:Y:S01]  /*1a10*/  IMAD R141, R138, UR11, R141 ;  /* 0x0000000b8a8d7c24 */ /* 0x000fe2000f8e028d */
[----:B------:R-:W-:Y:S01]  /*1a20*/  SHF.R.S32.HI R143, RZ, 0x1f, R142 ;  /* 0x0000001fff8f7819 */ /* 0x000fe2000001148e */
[----:B------:R-:W4:Y:S01]  /*1a30*/  @!P0 LDC.64 R12, c[0x0][0x228] ;  /* 0x00008a00ff0c8b82 */ /* 0x000f220000000a00 */
[----:B------:R-:W-:Y:S01]  /*1a40*/  LOP3.LUT R132, R65, 0xfffffff0, RZ, 0xc0, !PT ;  /* 0xfffffff041847812 */ /* 0x000fe200078ec0ff */
[----:B------:R-:W-:Y:S01]  /*1a50*/  IMAD.IADD R61, R59, 0x1, -R16 ;  /* 0x000000013b3d7824 */ /* 0x000fe200078e0a10 */
[----:B------:R-:W-:Y:S01]  /*1a60*/  SHF.L.U64.HI R57, R148, 0x4, R149 ;  /* 0x0000000494397819 */ /* 0x000fe20000010295 */
[----:B------:R-:W-:Y:S01]  /*1a70*/  IMAD.WIDE R26, R17, 0x40, R142 ;  /* 0x00000040111a7825 */ /* 0x000fe200078e028e */
[----:B------:R-:W-:-:S03]  /*1a80*/  SHF.R.S32.HI R65, RZ, 0x4, R65 ;  /* 0x00000004ff417819 */ /* 0x000fc60000011441 */
[C---:B--2---:R-:W-:Y:S01]  /*1a90*/  @P0 IMAD.WIDE.U32 R20, R4.reuse, R2, RZ ;  /* 0x0000000204140225 */ /* 0x044fe200078e00ff */
[----:B------:R-:W2:Y:S03]  /*1aa0*/  LDC R131, c[0x0][0x2e0] ;  /* 0x0000b800ff837b82 */ /* 0x000ea60000000800 */
[----:B------:R-:W-:Y:S02]  /*1ab0*/  @P0 IMAD R21, R4, R3, R21 ;  /* 0x0000000304150224 */ /* 0x000fe400078e0215 */
[----:B------:R-:W-:Y:S02]  /*1ac0*/  @P0 IMAD.MOV.U32 R4, RZ, RZ, R20 ;  /* 0x000000ffff040224 */ /* 0x000fe400078e0014 */
[----:B------:R-:W-:Y:S01]  /*1ad0*/  IMAD.SHL.U32 R24, R61, 0x8, RZ ;  /* 0x000000083d187824 */ /* 0x000fe200078e00ff */
[C---:B---3--:R-:W-:Y:S01]  /*1ae0*/  SHF.L.U64.HI R63, R146.reuse, 0x4, R147 ;  /* 0x00000004923f7819 */ /* 0x048fe20000010293 */
[----:B------:R-:W-:Y:S01]  /*1af0*/  IMAD.IADD R132, R59, 0x1, -R132 ;  /* 0x000000013b847824 */ /* 0x000fe200078e0a84 */
[----:B------:R-:W-:Y:S01]  /*1b00*/  SHF.L.U32 R62, R146, 0x4, RZ ;  /* 0x00000004923e7819 */ /* 0x000fe200000006ff */
[----:B------:R-:W-:Y:S01]  /*1b10*/  IMAD.SHL.U32 R130, R61, 0x4, RZ ;  /* 0x000000043d827824 */ /* 0x000fe200078e00ff */
[----:B------:R-:W-:Y:S01]  /*1b20*/  SHF.R.S32.HI R25, RZ, 0x1f, R24 ;  /* 0x0000001fff197819 */ /* 0x000fe20000011418 */
[----:B----4-:R-:W-:-:S02]  /*1b30*/  @!P0 IMAD R18, R5, R12, RZ ;  /* 0x0000000c05128224 */ /* 0x010fc400078e02ff */
[----:B------:R-:W-:-:S04]  /*1b40*/  @!P0 IMAD.WIDE.U32 R22, R239, R12, RZ ;  /* 0x0000000cef168225 */ /* 0x000fc800078e00ff */
[----:B------:R-:W-:Y:S02]  /*1b50*/  @!P0 IMAD R13, R239, R13, R18 ;  /* 0x0000000def0d8224 */ /* 0x000fe400078e0212 */
[----:B------:R-:W-:Y:S01]  /*1b60*/  @!P0 IMAD.MOV.U32 R4, RZ, RZ, R22 ;  /* 0x000000ffff048224 */ /* 0x000fe200078e0016 */
[----:B--2---:R-:W-:Y:S01]  /*1b70*/  LEA.HI R131, R131, R131, RZ, 0x1 ;  /* 0x0000008383837211 */ /* 0x004fe200078f08ff */
[----:B------:R-:W-:Y:S01]  /*1b80*/  @!P0 IMAD.IADD R21, R23, 0x1, R13 ;  /* 0x0000000117158824 */ /* 0x000fe200078e020d */
[----:B------:R-:W-:Y:S01]  /*1b90*/  SHF.L.U32 R23, R142, 0x6, RZ ;  /* 0x000000068e177819 */ /* 0x000fe200000006ff */
[----:B------:R-:W-:Y:S01]  /*1ba0*/  IMAD R12, R27, R2, RZ ;  /* 0x000000021b0c7224 */ /* 0x000fe200078e02ff */
[----:B------:R-:W-:Y:S01]  /*1bb0*/  IADD3 R22, P0, R24, R14, RZ ;  /* 0x0000000e18167210 */ /* 0x000fe20007f1e0ff */
[----:B------:R-:W-:Y:S01]  /*1bc0*/  IMAD R13, R117, UR4, RZ ;  /* 0x00000004750d7c24 */ /* 0x000fe2000f8e02ff */
[----:B------:R-:W-:Y:S01]  /*1bd0*/  LOP3.LUT R23, R23, 0x1c0, RZ, 0xc0, !PT ;  /* 0x000001c017177812 */ /* 0x000fe200078ec0ff */
[----:B------:R-:W-:Y:S01]  /*1be0*/  IMAD R12, R26, R3, R12 ;  /* 0x000000031a0c7224 */ /* 0x000fe200078e020c */
[----:B------:R-:W-:Y:S01]  /*1bf0*/  IADD3 R16, P1, R24, R4, RZ ;  /* 0x0000000418107210 */ /* 0x000fe20007f3e0ff */
[----:B------:R-:W-:Y:S01]  /*1c00*/  IMAD R13, R8, UR5, R13 ;  /* 0x00000005080d7c24 */ /* 0x000fe2000f8e020d */
[----:B------:R-:W-:-:S02]  /*1c10*/  LOP3.LUT R17, R23, 0x38, R24, 0xf8, !PT ;  /* 0x0000003817117812 */ /* 0x000fc400078ef818 */
[----:B------:R-:W-:Y:S01]  /*1c20*/  SHF.R.U32.HI R14, RZ, 0x3, R23 ;  /* 0x00000003ff0e7819 */ /* 0x000fe20000011617 */
[----:B------:R-:W-:Y:S01]  /*1c30*/  IMAD.X R23, R25, 0x1, R11, P0 ;  /* 0x0000000119177824 */ /* 0x000fe200000e060b */
[----:B------:R-:W-:Y:S02]  /*1c40*/  LEA.HI R3, R0, R59, RZ, 0x6 ;  /* 0x0000003b00037211 */ /* 0x000fe400078f30ff */
[----:B------:R-:W-:Y:S01]  /*1c50*/  LOP3.LUT R14, R17, R14, RZ, 0x3c, !PT ;  /* 0x0000000e110e7212 */ /* 0x000fe200078e3cff */
[----:B------:R-:W-:Y:S01]  /*1c60*/  IMAD.X R17, R25, 0x1, R21, P1 ;  /* 0x0000000119117824 */ /* 0x000fe200008e0615 */
[----:B------:R-:W-:Y:S01]  /*1c70*/  SHF.R.S32.HI R129, RZ, 0x1, R131 ;  /* 0x00000001ff817819 */ /* 0x000fe20000011483 */
[----:B------:R-:W-:Y:S02]  /*1c80*/  IMAD.SHL.U32 R3, R3, 0x8, RZ ;  /* 0x0000000803037824 */ /* 0x000fe400078e00ff */
[----:B------:R-:W-:Y:S01]  /*1c90*/  IMAD.WIDE.U32 R16, R26, R2, R16 ;  /* 0x000000021a107225 */ /* 0x000fe200078e0010 */
[----:B------:R-:W-:-:S02]  /*1ca0*/  IADD3 R2, P0, R142, R9, RZ ;  /* 0x000000098e027210 */ /* 0x000fc40007f1e0ff */
[----:B------:R-:W-:Y:S01]  /*1cb0*/  LOP3.LUT R133, R14, 0xfffffe00, R3, 0xf8, !PT ;  /* 0xfffffe000e857812 */ /* 0x000fe200078ef803 */
[C---:B------:R-:W-:Y:S02]  /*1cc0*/  IMAD R3, R143.reuse, R148, RZ ;  /* 0x000000948f037224 */ /* 0x040fe400078e02ff */
[----:B------:R-:W-:Y:S01]  /*1cd0*/  IMAD.X R15, R143, 0x1, R15, P0 ;  /* 0x000000018f0f7824 */ /* 0x000fe200000e060f */
[----:B------:R-:W-:Y:S01]  /*1ce0*/  IADD3 R136, P0, R24, R6, RZ ;  /* 0x0000000618887210 */ /* 0x000fe20007f1e0ff */
[----:B------:R-:W-:Y:S01]  /*1cf0*/  IMAD.WIDE.U32 R22, R8, UR4, R22 ;  /* 0x0000000408167c25 */ /* 0x000fe2000f8e0016 */
[----:B------:R-:W-:Y:S02]  /*1d00*/  ULDC.64 UR4, c[0x0][0x218] ;  /* 0x0000860000047ab9 */ /* 0x000fe40000000a00 */
[----:B------:R-:W-:Y:S01]  /*1d10*/  IADD3.X R137, R25, R19, RZ, P0, !PT ;  /* 0x0000001319897210 */ /* 0x000fe200007fe4ff */
[----:B------:R-:W-:Y:S01]  /*1d20*/  IMAD R3, R142, R149, R3 ;  /* 0x000000958e037224 */ /* 0x000fe200078e0203 */
[----:B------:R-:W-:Y:S01]  /*1d30*/  IADD3 R23, R23, R13, RZ ;  /* 0x0000000d17177210 */ /* 0x000fe20007ffe0ff */
[----:B------:R-:W-:-:S02]  /*1d40*/  IMAD R15, R15, R146, RZ ;  /* 0x000000920f0f7224 */ /* 0x000fc400078e02ff */
[----:B------:R-:W-:-:S04]  /*1d50*/  IMAD.WIDE.U32 R136, R142, R148, R136 ;  /* 0x000000948e887225 */ /* 0x000fc800078e0088 */
[----:B------:R-:W-:Y:S01]  /*1d60*/  IMAD.IADD R56, R137, 0x1, R3 ;  /* 0x0000000189387824 */ /* 0x000fe200078e0203 */
[----:B------:R-:W-:Y:S01]  /*1d70*/  SHF.R.S32.HI R3, RZ, 0x1f, R92 ;  /* 0x0000001fff037819 */ /* 0x000fe2000001145c */
[----:B------:R-:W-:Y:S01]  /*1d80*/  IMAD R15, R2, R147, R15 ;  /* 0x00000093020f7224 */ /* 0x000fe200078e020f */
[----:B------:R-:W-:Y:S01]  /*1d90*/  LEA R236, P1, R136, UR4, 0x1 ;  /* 0x0000000488ec7c11 */ /* 0x000fe2000f8208ff */
[----:B------:R-:W-:Y:S01]  /*1da0*/  IMAD.WIDE.U32 R22, R2, R146, R22 ;  /* 0x0000009202167225 */ /* 0x000fe200078e0016 */
[----:B------:R-:W-:Y:S02]  /*1db0*/  LEA.HI R2, R3, R92, RZ, 0x6 ;  /* 0x0000005c03027211 */ /* 0x000fe400078f30ff */
[----:B------:R-:W-:Y:S01]  /*1dc0*/  SHF.L.U64.HI R237, R136, 0x1, R56 ;  /* 0x0000000188ed7819 */ /* 0x000fe20000010238 */
[----:B------:R-:W-:Y:S01]  /*1dd0*/  IMAD.IADD R15, R23, 0x1, R15 ;  /* 0x00000001170f7824 */ /* 0x000fe200078e020f */
[----:B------:R-:W-:Y:S01]  /*1de0*/  SHF.R.S32.HI R0, RZ, 0x6, R2 ;  /* 0x00000006ff007819 */ /* 0x000fe20000011402 */
[----:B------:R-:W-:Y:S01]  /*1df0*/  IMAD.IADD R13, R17, 0x1, R12 ;  /* 0x00000001110d7824 */ /* 0x000fe200078e020c */
[C---:B------:R-:W-:Y:S01]  /*1e00*/  LEA R94, P0, R22.reuse, UR12, 0x1 ;  /* 0x0000000c165e7c11 */ /* 0x040fe2000f8008ff */
[----:B------:R-:W-:Y:S01]  /*1e10*/  IMAD.MOV.U32 R12, RZ, RZ, R16 ;  /* 0x000000ffff0c7224 */ /* 0x000fe200078e0010 */
[----:B------:R-:W-:-:S02]  /*1e20*/  SHF.L.U64.HI R93, R22, 0x1, R15 ;  /* 0x00000001165d7819 */ /* 0x000fc4000001020f */
[----:B------:R-:W-:Y:S01]  /*1e30*/  VIMNMX R89, R235, R0, !PT ;  /* 0x00000000eb597248 */ /* 0x000fe20007fe0100 */
[----:B------:R-:W-:Y:S01]  /*1e40*/  IMAD.WIDE.U32 R138, R138, UR10, R12 ;  /* 0x0000000a8a8a7c25 */ /* 0x000fe2000f8e000c */
[----:B------:R-:W-:Y:S02]  /*1e50*/  IADD3.X R93, R93, UR13, RZ, P0, !PT ;  /* 0x0000000d5d5d7c10 */ /* 0x000fe400087fe4ff */
[----:B------:R-:W-:Y:S01]  /*1e60*/  ISETP.GT.AND P0, PT, R166, R89, PT ;  /* 0x00000059a600720c */ /* 0x000fe20003f04270 */
[----:B------:R-:W-:Y:S01]  /*1e70*/  IMAD.MOV.U32 R242, RZ, RZ, R94 ;  /* 0x000000fffff27224 */ /* 0x000fe200078e005e */
[----:B------:R-:W-:Y:S01]  /*1e80*/  SHF.R.S32.HI R3, RZ, 0x1f, R132 ;  /* 0x0000001fff037819 */ /* 0x000fe20000011484 */
[----:B------:R-:W-:Y:S01]  /*1e90*/  IMAD.MOV.U32 R243, RZ, RZ, R93 ;  /* 0x000000fffff37224 */ /* 0x000fe200078e005d */
[----:B------:R-:W-:Y:S02]  /*1ea0*/  IADD3.X R237, R237, UR5, RZ, P1, !PT ;  /* 0x00000005eded7c10 */ /* 0x000fe40008ffe4ff */
[----:B------:R-:W-:-:S02]  /*1eb0*/  LEA.HI R64, R3, R132, RZ, 0x3 ;  /* 0x0000008403407211 */ /* 0x000fc400078f18ff */
[----:B------:R-:W-:Y:S01]  /*1ec0*/  IADD3 R141, R139, R141, RZ ;  /* 0x0000008d8b8d7210 */ /* 0x000fe20007ffe0ff */
[----:B------:R-:W-:-:S04]  /*1ed0*/  @!P5 IMAD.MOV.U32 R10, RZ, RZ, RZ ;  /* 0x000000ffff0ad224 */ /* 0x000fc800078e00ff */
[----:B-1----:R-:W-:Y:S05]  /*1ee0*/  @!P0 BRA `(.L_x_5349) ;  /* 0x000000ac00d08947 */ /* 0x002fea0003800000 */
[----:B------:R-:W1:Y:S01]  /*1ef0*/  LDC.64 R2, c[0x0][0x338] ;  /* 0x0000ce00ff027b82 */ /* 0x000e620000000a00 */
[----:B------:R-:W-:Y:S01]  /*1f00*/  ULDC.64 UR10, c[0x0][0x330] ;  /* 0x0000cc00000a7ab9 */ /* 0x000fe20000000a00 */
[----:B------:R-:W-:Y:S01]  /*1f10*/  ULDC.64 UR4, c[0x0][0x328] ;  /* 0x0000ca0000047ab9 */ /* 0x000fe20000000a00 */
[C---:B------:R-:W-:Y:S01]  /*1f20*/  IMAD R4, R5.reuse, UR10, RZ ;  /* 0x0000000a05047c24 */ /* 0x040fe2000f8e02ff */
[----:B------:R-:W-:Y:S01]  /*1f30*/  SHF.R.S32.HI R9, RZ, 0x1f, R92 ;  /* 0x0000001fff097819 */ /* 0x000fe2000001145c */
[----:B------:R-:W-:Y:S01]  /*1f40*/  IMAD R0, R5, UR4, RZ ;  /* 0x0000000405007c24 */ /* 0x000fe2000f8e02ff */
[----:B------:R-:W-:Y:S01]  /*1f50*/  SHF.R.S32.HI R5, RZ, 0x1f, R7 ;  /* 0x0000001fff057819 */ /* 0x000fe20000011407 */
[----:B------:R-:W-:Y:S01]  /*1f60*/  IMAD.WIDE.U32 R12, R239, UR10, R24 ;  /* 0x0000000aef0c7c25 */ /* 0x000fe2000f8e0018 */
[----:B------:R-:W-:Y:S01]  /*1f70*/  IADD3 R6, P1, P0, R7, R142, -R92 ;  /* 0x0000008e07067210 */ /* 0x000fe2000783e85c */
[----:B------:R-:W-:Y:S01]  /*1f80*/  ULDC.64 UR12, c[0x0][0x350] ;  /* 0x0000d400000c7ab9 */ /* 0x000fe20000000a00 */
[----:B------:R-:W2:Y:S01]  /*1f90*/  LDC R91, c[0x0][0x340] ;  /* 0x0000d000ff5b7b82 */ /* 0x000ea20000000800 */
[----:B------:R-:W-:Y:S01]  /*1fa0*/  IMAD R4, R239, UR11, R4 ;  /* 0x0000000bef047c24 */ /* 0x000fe2000f8e0204 */
[----:B------:R-:W-:Y:S01]  /*1fb0*/  IADD3.X R9, R5, R143, ~R9, P1, P0 ;  /* 0x0000008f05097210 */ /* 0x000fe20000fe0c09 */
[C---:B------:R-:W-:Y:S01]  /*1fc0*/  IMAD.WIDE.U32 R14, R239.reuse, UR4, R24 ;  /* 0x00000004ef0e7c25 */ /* 0x040fe2000f8e0018 */
[----:B------:R-:W-:Y:S01]  /*1fd0*/  ULDC.64 UR10, c[0x0][0x348] ;  /* 0x0000d200000a7ab9 */ /* 0x000fe20000000a00 */
[----:B------:R-:W-:Y:S01]  /*1fe0*/  MOV R151, R237 ;  /* 0x000000ed00977202 */ /* 0x000fe20000000f00 */
[----:B------:R-:W-:Y:S01]  /*1ff0*/  ULDC.U8 UR20, c[0x0][0x3c3] ;  /* 0x0000f0c000147ab9 */ /* 0x000fe20000000000 */
[----:B------:R-:W-:Y:S01]  /*2000*/  IMAD R0, R239, UR5, R0 ;  /* 0x00000005ef007c24 */ /* 0x000fe2000f8e0200 */
[----:B------:R-:W-:Y:S01]  /*2010*/  ULDC.64 UR4, c[0x0][0x340] ;  /* 0x0000d00000047ab9 */ /* 0x000fe20000000a00 */
[----:B------:R-:W-:Y:S01]  /*2020*/  IMAD.IADD R13, R13, 0x1, R4 ;  /* 0x000000010d0d7824 */ /* 0x000fe200078e0204 */
[----:B------:R-:W-:Y:S01]  /*2030*/  USHF.L.U64.HI UR23, UR4, 0x5, UR5 ;  /* 0x0000000504177899 */ /* 0x000fe20008010205 */
[----:B------:R-:W-:Y:S01]  /*2040*/  IMAD R5, R9, UR4, RZ ;  /* 0x0000000409057c24 */ /* 0x000fe2000f8e02ff */
[----:B------:R-:W-:Y:S01]  /*2050*/  USHF.L.U32 UR24, UR4, 0x5, URZ ;  /* 0x0000000504187899 */ /* 0x000fe2000800063f */
[----:B------:R-:W-:Y:S01]  /*2060*/  IMAD.WIDE.U32 R12, R6, UR4, R12 ;  /* 0x00000004060c7c25 */ /* 0x000fe2000f8e000c */
[----:B------:R-:W-:Y:S01]  /*2070*/  USHF.L.U64.HI UR21, UR4, 0x4, UR5 ;  /* 0x0000000404157899 */ /* 0x000fe20008010205 */
[----:B-1----:R-:W-:Y:S01]  /*2080*/  SHF.L.U32 R97, R2, 0x4, RZ ;  /* 0x0000000402617819 */ /* 0x002fe200000006ff */
[----:B------:R-:W-:Y:S01]  /*2090*/  USHF.L.U32 UR22, UR4, 0x4, URZ ;  /* 0x0000000404167899 */ /* 0x000fe2000800063f */
[----:B------:R-:W-:Y:S01]  /*20a0*/  IMAD R4, R6, UR5, R5 ;  /* 0x0000000506047c24 */ /* 0x000fe2000f8e0205 */
[----:B------:R-:W-:Y:S01]  /*20b0*/  UIMAD.WIDE.U32 UR26, UR4, 0x60, URZ ;  /* 0x00000060041a78a5 */ /* 0x000fe2000f8e003f */
[----:B------:R-:W-:Y:S01]  /*20c0*/  IMAD.IADD R15, R15, 0x1, R0 ;  /* 0x000000010f0f7824 */ /* 0x000fe200078e0200 */
[----:B------:R-:W-:Y:S01]  /*20d0*/  UIMAD UR25, UR5, 0x60, URZ ;  /* 0x00000060051978a4 */ /* 0x000fe2000f8e023f */
[-C--:B------:R-:W-:Y:S01]  /*20e0*/  IMAD R0, R9, R2.reuse, RZ ;  /* 0x0000000209007224 */ /* 0x080fe200078e02ff */
[----:B------:R-:W-:Y:S01]  /*20f0*/  SHF.L.U64.HI R96, R2, 0x4, R3 ;  /* 0x0000000402607819 */ /* 0x000fe20000010203 */
[----:B------:R-:W-:Y:S01]  /*2100*/  IMAD.IADD R11, R13, 0x1, R4 ;  /* 0x000000010d0b7824 */ /* 0x000fe200078e0204 */
[----:B------:R-:W-:Y:S01]  /*2110*/  ULDC.64 UR4, c[0x0][0x358] ;  /* 0x0000d60000047ab9 */ /* 0x000fe20000000a00 */
[----:B------:R-:W-:Y:S01]  /*2120*/  IMAD.IADD R4, R10, 0x1, R7 ;  /* 0x000000010a047824 */ /* 0x000fe200078e0207 */
[----:B------:R-:W-:Y:S01]  /*2130*/  SHF.L.U32 R5, R149, 0x5, RZ ;  /* 0x0000000595057819 */ /* 0x000fe200000006ff */
[----:B------:R-:W-:Y:S01]  /*2140*/  IMAD R0, R6, R3, R0 ;  /* 0x0000000306007224 */ /* 0x000fe200078e0200 */
[----:B------:R-:W-:Y:S01]  /*2150*/  SHF.L.U64.HI R98, R2, 0x5, R3 ;  /* 0x0000000502627819 */ /* 0x000fe20000010203 */
[----:B------:R-:W-:Y:S01]  /*2160*/  IMAD.WIDE.U32 R14, R6, R2, R14 ;  /* 0x00000002060e7225 */ /* 0x000fe200078e000e */
[----:B------:R-:W-:Y:S01]  /*2170*/  IADD3 R127, R142, 0x20, RZ ;  /* 0x000000208e7f7810 */ /* 0x000fe20007ffe0ff */
[----:B------:R-:W-:Y:S01]  /*2180*/  USHF.L.U64.HI UR21, UR22, 0x1, UR21 ;  /* 0x0000000116157899 */ /* 0x000fe20008010215 */
[----:B------:R-:W-:Y:S01]  /*2190*/  IADD3 R19, R24, 0x80, RZ ;  /* 0x0000008018137810 */ /* 0x000fe20007ffe0ff */
[----:B------:R-:W-:Y:S01]  /*21a0*/  IMAD R53, R142, R129, R130 ;  /* 0x000000818e357224 */ /* 0x000fe200078e0282 */
[----:B--2---:R-:W-:Y:S01]  /*21b0*/  LEA R91, -R91, RZ, 0x6 ;  /* 0x000000ff5b5b7211 */ /* 0x004fe200078e31ff */
[----:B------:R-:W-:Y:S01]  /*21c0*/  IMAD R4, R129, R4, RZ ;  /* 0x0000000481047224 */ /* 0x000fe200078e02ff */
[----:B------:R-:W-:Y:S01]  /*21d0*/  USHF.L.U64.HI UR23, UR24, 0x1, UR23 ;  /* 0x0000000118177899 */ /* 0x000fe20008010217 */
[C---:B------:R-:W-:Y:S01]  /*21e0*/  IMAD R115, R117.reuse, UR12, RZ ;  /* 0x0000000c75737c24 */ /* 0x040fe2000f8e02ff */
[-C--:B------:R-:W-:Y:S01]  /*21f0*/  IADD3 R6, R130, R53.reuse, RZ ;  /* 0x0000003582067210 */ /* 0x080fe20007ffe0ff */
[----:B------:R-:W-:Y:S01]  /*2200*/  IMAD.MOV.U32 R10, RZ, RZ, R12 ;  /* 0x000000ffff0a7224 */ /* 0x000fe200078e000c */
[----:B------:R-:W-:Y:S01]  /*2210*/  SHF.R.S32.HI R125, RZ, 0x1f, R4 ;  /* 0x0000001fff7d7819 */ /* 0x000fe20000011404 */
[----:B------:R-:W-:Y:S01]  /*2220*/  IMAD R117, R117, UR10, RZ ;  /* 0x0000000a75757c24 */ /* 0x000fe2000f8e02ff */
[----:B------:R-:W-:Y:S01]  /*2230*/  ULDC UR19, c[0x0][0x2e0] ;  /* 0x0000b80000137ab9 */ /* 0x000fe20000000800 */
[----:B------:R-:W-:Y:S01]  /*2240*/  IMAD.IADD R13, R15, 0x1, R0 ;  /* 0x000000010f0d7824 */ /* 0x000fe200078e0200 */
[C---:B------:R-:W-:Y:S01]  /*2250*/  IADD3 R0, P0, R4.reuse, R53, RZ ;  /* 0x0000003504007210 */ /* 0x040fe20007f1e0ff */
[----:B------:R-:W-:Y:S01]  /*2260*/  IMAD.MOV.U32 R12, RZ, RZ, R14 ;  /* 0x000000ffff0c7224 */ /* 0x000fe200078e000e */
[----:B------:R-:W-:Y:S01]  /*2270*/  IADD3 R4, P2, R4, R6, RZ ;  /* 0x0000000604047210 */ /* 0x000fe20007f5e0ff */
[C---:B------:R-:W-:Y:S01]  /*2280*/  IMAD R115, R8.reuse, UR13, R115 ;  /* 0x0000000d08737c24 */ /* 0x040fe2000f8e0273 */
[-C--:B------:R-:W-:Y:S01]  /*2290*/  LEA.HI.X.SX32 R53, R53, R125.reuse, 0x1, P0 ;  /* 0x0000007d35357211 */ /* 0x080fe200000f0eff */
[----:B------:R-:W-:Y:S01]  /*22a0*/  IMAD.WIDE.U32 R10, R8, UR12, R10 ;  /* 0x0000000c080a7c25 */ /* 0x000fe2000f8e000a */
[----:B------:R-:W-:Y:S01]  /*22b0*/  ULDC.64 UR12, c[0x0][0x320] ;  /* 0x0000c800000c7ab9 */ /* 0x000fe20000000a00 */
[----:B------:R-:W-:Y:S01]  /*22c0*/  LEA.HI.X.SX32 R125, R6, R125, 0x1, P2 ;  /* 0x0000007d067d7211 */ /* 0x000fe200010f0eff */
[----:B------:R-:W-:Y:S01]  /*22d0*/  ULDC.64 UR16, c[0x0][0x250] ;  /* 0x0000940000107ab9 */ /* 0x000fe20000000a00 */
[----:B------:R-:W-:Y:S01]  /*22e0*/  IMAD R117, R8, UR11, R117 ;  /* 0x0000000b08757c24 */ /* 0x000fe2000f8e0275 */
[----:B------:R-:W-:Y:S01]  /*22f0*/  SHF.L.U64.HI R53, R0, 0x1, R53 ;  /* 0x0000000100357819 */ /* 0x000fe20000010235 */
[----:B------:R-:W-:Y:S01]  /*2300*/  IMAD.WIDE.U32 R8, R8, UR10, R12 ;  /* 0x0000000a08087c25 */ /* 0x000fe2000f8e000c */
[----:B------:R-:W-:Y:S01]  /*2310*/  ULDC.64 UR10, c[0x0][0x318] ;  /* 0x0000c600000a7ab9 */ /* 0x000fe20000000a00 */
[----:B------:R-:W-:Y:S01]  /*2320*/  LEA R118, P1, R10, UR12, 0x1 ;  /* 0x0000000c0a767c11 */ /* 0x000fe2000f8208ff */
[----:B------:R-:W-:Y:S01]  /*2330*/  USHF.L.U32 UR22, UR22, 0x1, URZ ;  /* 0x0000000116167899 */ /* 0x000fe2000800063f */
[----:B------:R-:W-:Y:S01]  /*2340*/  IMAD.IADD R117, R9, 0x1, R117 ;  /* 0x0000000109757824 */ /* 0x000fe200078e0275 */
[----:B------:R-:W-:Y:S01]  /*2350*/  LEA R120, P0, R8, UR10, 0x1 ;  /* 0x0000000a08787c11 */ /* 0x000fe2000f8008ff */
[----:B------:R-:W-:Y:S01]  /*2360*/  IMAD.IADD R115, R11, 0x1, R115 ;  /* 0x000000010b737824 */ /* 0x000fe200078e0273 */
[----:B------:R-:W-:Y:S01]  /*2370*/  SHF.L.U64.HI R125, R4, 0x1, R125 ;  /* 0x00000001047d7819 */ /* 0x000fe2000001027d */
[----:B------:R-:W-:Y:S01]  /*2380*/  IMAD.SHL.U32 R0, R0, 0x2, RZ ;  /* 0x0000000200007824 */ /* 0x000fe200078e00ff */
[----:B------:R-:W-:Y:S01]  /*2390*/  LEA.HI.X R117, R8, UR11, R117, 0x1, P0 ;  /* 0x0000000b08757c11 */ /* 0x000fe200080f0c75 */
[----:B------:R-:W-:Y:S01]  /*23a0*/  ULDC.64 UR10, c[0x0][0x360] ;  /* 0x0000d800000a7ab9 */ /* 0x000fe20000000a00 */
[----:B------:R-:W-:Y:S01]  /*23b0*/  LEA.HI.X R115, R10, UR13, R115, 0x1, P1 ;  /* 0x0000000d0a737c11 */ /* 0x000fe200088f0c73 */
[----:B------:R-:W-:Y:S01]  /*23c0*/  IMAD.SHL.U32 R4, R4, 0x2, RZ ;  /* 0x0000000204047824 */ /* 0x000fe200078e00ff */
[C---:B------:R-:W-:Y:S01]  /*23d0*/  IADD3 R26, P1, R0.reuse, UR10, RZ ;  /* 0x0000000a001a7c10 */ /* 0x040fe2000ff3e0ff */
[----:B------:R-:W-:Y:S01]  /*23e0*/  IMAD.SHL.U32 R90, R129, 0x10, RZ ;  /* 0x00000010815a7824 */ /* 0x000fe200078e00ff */
[----:B------:R-:W-:Y:S01]  /*23f0*/  IADD3 R52, P0, R0, UR4, RZ ;  /* 0x0000000400347c10 */ /* 0x000fe2000ff1e0ff */
[----:B------:R-:W-:Y:S01]  /*2400*/  IMAD.SHL.U32 R114, R147, 0x20, RZ ;  /* 0x0000002093727824 */ /* 0x000fe200078e00ff */
[C---:B------:R-:W-:Y:S01]  /*2410*/  IADD3.X R27, R53.reuse, UR11, RZ, P1, !PT ;  /* 0x0000000b351b7c10 */ /* 0x040fe20008ffe4ff */
[C---:B------:R-:W-:Y:S01]  /*2420*/  VIADD R81, R90.reuse, 0x80 ;  /* 0x000000805a517836 */ /* 0x040fe20000000000 */
[----:B------:R-:W-:Y:S01]  /*2430*/  IADD3.X R53, R53, UR5, RZ, P0, !PT ;  /* 0x0000000535357c10 */ /* 0x000fe200087fe4ff */
[----:B------:R-:W-:Y:S01]  /*2440*/  VIADD R77, R90, 0xc0 ;  /* 0x000000c05a4d7836 */ /* 0x000fe20000000000 */
[----:B------:R-:W-:Y:S01]  /*2450*/  IADD3 R106, P0, R97, R97, RZ ;  /* 0x00000061616a7210 */ /* 0x000fe20007f1e0ff */
[----:B------:R-:W-:Y:S01]  /*2460*/  IMAD.WIDE.U32 R16, R146, 0x20, RZ ;  /* 0x0000002092107825 */ /* 0x000fe200078e00ff */
[----:B------:R-:W-:Y:S01]  /*2470*/  IADD3 R122, P4, R4, UR10, RZ ;  /* 0x0000000a047a7c10 */ /* 0x000fe2000ff9e0ff */
[----:B------:R-:W-:Y:S01]  /*2480*/  USHF.L.U32 UR24, UR24, 0x1, URZ ;  /* 0x0000000118187899 */ /* 0x000fe2000800063f */
[----:B------:R-:W-:Y:S01]  /*2490*/  IADD3 R85, R90, 0x40, RZ ;  /* 0x000000405a557810 */ /* 0x000fe20007ffe0ff */
[----:B------:R-:W-:Y:S01]  /*24a0*/  IMAD.X R105, R96, 0x1, R96, P0 ;  /* 0x0000000160697824 */ /* 0x000fe200000e0660 */
[----:B------:R-:W-:Y:S01]  /*24b0*/  IADD3 R102, P0, R106, 0x40, RZ ;  /* 0x000000406a667810 */ /* 0x000fe20007f1e0ff */
[----:B------:R-:W-:Y:S01]  /*24c0*/  IMAD.IADD R75, R90, 0x1, R81 ;  /* 0x000000015a4b7824 */ /* 0x000fe200078e0251 */
[----:B------:R-:W-:Y:S01]  /*24d0*/  IADD3 R124, P2, R4, UR4, RZ ;  /* 0x00000004047c7c10 */ /* 0x000fe2000ff5e0ff */
[----:B------:R-:W-:Y:S01]  /*24e0*/  IMAD.IADD R79, R90, 0x1, R85 ;  /* 0x000000015a4f7824 */ /* 0x000fe200078e0255 */
[----:B------:R-:W-:Y:S01]  /*24f0*/  IADD3.X R123, R125, UR11, RZ, P4, !PT ;  /* 0x0000000b7d7b7c10 */ /* 0x000fe2000a7fe4ff */
[----:B------:R-:W-:Y:S01]  /*2500*/  IMAD.X R101, RZ, RZ, R105, P0 ;  /* 0x000000ffff657224 */ /* 0x000fe200000e0669 */
[C---:B------:R-:W-:Y:S01]  /*2510*/  IADD3 R104, P5, R106.reuse, 0x80, RZ ;  /* 0x000000806a687810 */ /* 0x040fe20007fbe0ff */
[----:B------:R-:W-:Y:S01]  /*2520*/  IMAD R7, R147, 0x60, RZ ;  /* 0x0000006093077824 */ /* 0x000fe200078e02ff */
[----:B------:R-:W-:Y:S01]  /*2530*/  IADD3 R106, P4, R106, 0xc0, RZ ;  /* 0x000000c06a6a7810 */ /* 0x000fe20007f9e0ff */
[C---:B------:R-:W-:Y:S01]  /*2540*/  IMAD.SHL.U32 R87, R129.reuse, 0x20, RZ ;  /* 0x0000002081577824 */ /* 0x040fe200078e00ff */
[C---:B------:R-:W-:Y:S01]  /*2550*/  IADD3 R71, R90.reuse, R77, RZ ;  /* 0x0000004d5a477210 */ /* 0x040fe20007ffe0ff */
[----:B------:R-:W-:Y:S01]  /*2560*/  IMAD R83, R129, 0x30, RZ ;  /* 0x0000003081537824 */ /* 0x000fe200078e02ff */
[----:B------:R-:W-:Y:S01]  /*2570*/  IADD3.X R125, R125, UR5, RZ, P2, !PT ;  /* 0x000000057d7d7c10 */ /* 0x000fe200097fe4ff */
[----:B------:R-:W-:Y:S01]  /*2580*/  IMAD.IADD R73, R90, 0x1, R79 ;  /* 0x000000015a497824 */ /* 0x000fe200078e024f */
[-C--:B------:R-:W-:Y:S01]  /*2590*/  IADD3 R108, P2, R102, R97.reuse, RZ ;  /* 0x00000061666c7210 */ /* 0x080fe20007f5e0ff */
[----:B------:R-:W-:Y:S01]  /*25a0*/  IMAD.IADD R69, R90, 0x1, R75 ;  /* 0x000000015a457824 */ /* 0x000fe200078e024b */
[----:B------:R-:W-:Y:S01]  /*25b0*/  IADD3 R112, P0, R106, R97, RZ ;  /* 0x000000616a707210 */ /* 0x000fe20007f1e0ff */
[----:B------:R-:W-:Y:S01]  /*25c0*/  IMAD.WIDE.U32 R148, R148, 0x20, RZ ;  /* 0x0000002094947825 */ /* 0x000fe200078e00ff */
[----:B------:R-:W-:Y:S01]  /*25d0*/  IADD3.X R103, RZ, R105, RZ, P5, !PT ;  /* 0x00000069ff677210 */ /* 0x000fe20002ffe4ff */
[----:B------:R-:W-:Y:S01]  /*25e0*/  ULDC UR4, c[0x0][0x2e0] ;  /* 0x0000b80000047ab9 */ /* 0x000fe20000000800 */
[----:B------:R-:W-:Y:S01]  /*25f0*/  IADD3 R114, R17, R114, RZ ;  /* 0x0000007211727210 */ /* 0x000fe20007ffe0ff */
[----:B------:R-:W-:Y:S01]  /*2600*/  IMAD.WIDE.U32 R146, R146, 0x60, RZ ;  /* 0x0000006092927825 */ /* 0x000fe200078e00ff */
[----:B------:R-:W-:Y:S01]  /*2610*/  IADD3 R67, R90, R71, RZ ;  /* 0x000000475a437210 */ /* 0x000fe20007ffe0ff */
[----:B------:R-:W-:Y:S01]  /*2620*/  ULDC UR5, c[0x0][0x2e0] ;  /* 0x0000b80000057ab9 */ /* 0x000fe20000000800 */
[----:B------:R-:W-:Y:S01]  /*2630*/  IADD3 R110, P1, R104, R97, RZ ;  /* 0x00000061686e7210 */ /* 0x000fe20007f3e0ff */
[----:B------:R-:W-:Y:S01]  /*2640*/  IMAD.X R105, RZ, RZ, R105, P4 ;  /* 0x000000ffff697224 */ /* 0x000fe200020e0669 */
[----:B------:R-:W-:Y:S01]  /*2650*/  SHF.L.U32 R113, R16, 0x1, RZ ;  /* 0x0000000110717819 */ /* 0x000fe200000006ff */
[----:B------:R-:W-:Y:S01]  /*2660*/  IMAD.SHL.U32 R99, R2, 0x20, RZ ;  /* 0x0000002002637824 */ /* 0x000fe200078e00ff */
[----:B------:R-:W-:Y:S01]  /*2670*/  SHF.L.U64.HI R114, R16, 0x1, R114 ;  /* 0x0000000110727819 */ /* 0x000fe20000010272 */
[----:B------:R-:W-:Y:S01]  /*2680*/  IMAD.MOV.U32 R150, RZ, RZ, R236 ;  /* 0x000000ffff967224 */ /* 0x000fe200078e00ec */
[----:B------:R-:W-:Y:S01]  /*2690*/  MOV R17, R166 ;  /* 0x000000a600117202 */ /* 0x000fe20000000f00 */
[C---:B------:R-:W-:Y:S01]  /*26a0*/  VIADD R128, R142.reuse, 0x10 ;  /* 0x000000108e807836 */ /* 0x040fe20000000000 */
[----:B------:R-:W-:Y:S01]  /*26b0*/  SHF.R.S32.HI R88, RZ, 0x1f, R90 ;  /* 0x0000001fff587819 */ /* 0x000fe2000001145a */
[----:B------:R-:W-:Y:S01]  /*26c0*/  VIADD R126, R142, 0x30 ;  /* 0x000000308e7e7836 */ /* 0x000fe20000000000 */
[----:B------:R-:W-:Y:S01]  /*26d0*/  SHF.R.S32.HI R86, RZ, 0x1f, R87 ;  /* 0x0000001fff567819 */ /* 0x000fe20000011457 */
        /* <DEDUP_REMOVED lines=8> */
[--C-:B------:R-:W-:Y:S01]  /*2760*/  IMAD.X R107, R101, 0x1, R96.reuse, P2 ;  /* 0x00000001656b7824 */ /* 0x100fe200010e0660 */
[----:B------:R-:W-:Y:S01]  /*2770*/  SHF.R.S32.HI R78, RZ, 0x1f, R79 ;  /* 0x0000001fff4e7819 */ /* 0x000fe2000001144f */
[----:B------:R-:W-:Y:S01]  /*2780*/  IMAD.X R111, R105, 0x1, R96, P0 ;  /* 0x00000001696f7824 */ /* 0x000fe200000e0660 */
[----:B------:R-:W-:Y:S01]  /*2790*/  SHF.R.S32.HI R74, RZ, 0x1f, R75 ;  /* 0x0000001fff4a7819 */ /* 0x000fe2000001144b */
[----:B------:R-:W-:Y:S01]  /*27a0*/  ULDC.64 UR10, c[0x0][0x248] ;  /* 0x00009200000a7ab9 */ /* 0x000fe20000000a00 */
[----:B------:R-:W-:Y:S01]  /*27b0*/  SHF.R.S32.HI R70, RZ, 0x1f, R71 ;  /* 0x0000001fff467819 */ /* 0x000fe20000011447 */
[----:B------:R-:W-:Y:S01]  /*27c0*/  UIADD3 UR25, UR27, UR25, URZ ;  /* 0x000000191b197290 */ /* 0x000fe2000fffe03f */
[----:B------:R-:W-:Y:S01]  /*27d0*/  SHF.R.S32.HI R72, RZ, 0x1f, R73 ;  /* 0x0000001fff487819 */ /* 0x000fe20000011449 */
[----:B------:R-:W-:Y:S01]  /*27e0*/  ULDC.64 UR12, c[0x0][0x230] ;  /* 0x00008c00000c7ab9 */ /* 0x000fe20000000a00 */
[----:B------:R-:W-:Y:S01]  /*27f0*/  SHF.R.S32.HI R68, RZ, 0x1f, R69 ;  /* 0x0000001fff447819 */ /* 0x000fe20000011445 */
[----:B------:R-:W-:Y:S01]  /*2800*/  ULDC.64 UR14, c[0x0][0x238] ;  /* 0x00008e00000e7ab9 */ /* 0x000fe20000000a00 */
[----:B------:R-:W-:-:S02]  /*2810*/  SHF.R.S32.HI R66, RZ, 0x1f, R67 ;  /* 0x0000001fff427819 */ /* 0x000fc40000011443 */
[----:B------:R-:W-:-:S07]  /*2820*/  IADD3.X R109, R103, R96, RZ, P1, !PT ;  /* 0x00000060676d7210 */ /* 0x000fce0000ffe4ff */
.L_x_5403:
        /* <DEDUP_REMOVED lines=11> */
[----:B------:R-:W2:Y:S01]  /*28e0*/  @P0 LDG.E.128 R12, desc[UR6][R118.64] ;  /* 0x00000006760c0981 */ /* 0x000ea2000c1e1d00 */
[----:B------:R-:W-:Y:S01]  /*28f0*/  @P0 IMAD.MOV.U32 R95, RZ, RZ, R93 ;  /* 0x000000ffff5f0224 */ /* 0x000fe200078e005d */
[----:B------:R-:W-:Y:S04]  /*2900*/  @P5 IADD3 R2, P1, R118, UR22, RZ ;  /* 0x0000001676025c10 */ /* 0x000fe8000ff3e0ff */
[C---:B------:R-:W-:Y:S02]  /*2910*/  @P5 IADD3.X R3, R119.reuse, UR21, RZ, P1, !PT ;  /* 0x0000001577035c10 */ /* 0x040fe40008ffe4ff */
        /* <DEDUP_REMOVED lines=251> */
.L_x_5353:
[----:B------:R-:W-:Y:S05]  /*38d0*/  BSYNC B0 ;  /* 0x0000000000007941 */ /* 0x000fea0003800000 */
.L_x_5352:
        /* <DEDUP_REMOVED lines=10> */
[C---:B------:R-:W-:Y:S02]  /*3980*/  LEA R156, P1, R97.reuse, R120, 0x1 ;  /* 0x00000078619c7211 */ /* 0x040fe400078208ff */
        /* <DEDUP_REMOVED lines=205> */
.L_x_5355:
[----:B------:R-:W-:Y:S05]  /*4660*/  BSYNC B0 ;  /* 0x0000000000007941 */ /* 0x000fea0003800000 */
.L_x_5354:
[----:B------:R-:W-:Y:S04]  /*4670*/  BSSY B0, `(.L_x_5356) ;  /* 0x00000d6000007945 */ /* 0x000fe80003800000 */
[----:B------:R-:W-:Y:S05]  /*4680*/  @!P4 BRA `(.L_x_5357) ;  /* 0x0000000c0050c947 */ /* 0x000fea0003800000 */
[-C--:B-1----:R-:W-:Y:S02]  /*4690*/  LEA R154, P1, R99, R120.reuse, 0x1 ;  /* 0x00000078639a7211 */ /* 0x082fe400078208ff */
        /* <DEDUP_REMOVED lines=211> */
.L_x_5357:
[----:B------:R-:W-:Y:S05]  /*53d0*/  BSYNC B0 ;  /* 0x0000000000007941 */ /* 0x000fea0003800000 */
.L_x_5356:
        /* <DEDUP_REMOVED lines=219> */
.L_x_5359:
[----:B------:R-:W-:Y:S05]  /*6190*/  BSYNC B0 ;  /* 0x0000000000007941 */ /* 0x000fea0003800000 */
.L_x_5358:
[----:B------:R-:W-:Y:S01]  /*61a0*/  MOV R26, R134 ;  /* 0x00000086001a7202 */ /* 0x000fe20000000f00 */
[----:B------:R-:W-:Y:S01]  /*61b0*/  IMAD.MOV.U32 R52, RZ, RZ, R152 ;  /* 0x000000ffff347224 */ /* 0x000fe200078e0098 */
[----:B------:R-:W-:Y:S01]  /*61c0*/  MOV R27, R95 ;  /* 0x0000005f001b7202 */ /* 0x000fe20000000f00 */
[----:B------:R-:W-:Y:S01]  /*61d0*/  IMAD.MOV.U32 R53, RZ, RZ, R119 ;  /* 0x000000ffff357224 */ /* 0x000fe200078e0077 */
[----:B------:R-:W-:Y:S01]  /*61e0*/  UMOV UR4, UR19 ;  /* 0x0000001300047c82 */ /* 0x000fe20008000000 */
[----:B------:R-:W-:Y:S05]  /*61f0*/  BRA `(.L_x_5360) ;  /* 0x0000006400907947 */ /* 0x000fea0003800000 */
.L_x_5351:
        /* <DEDUP_REMOVED lines=92> */
.L_x_5364:
[----:B------:R-:W-:Y:S05]  /*67c0*/  BSYNC B0 ;  /* 0x0000000000007941 */ /* 0x000fea0003800000 */
.L_x_5363:
        /* <DEDUP_REMOVED lines=89> */
.L_x_5366:
[----:B------:R-:W-:Y:S05]  /*6d60*/  BSYNC B0 ;  /* 0x0000000000007941 */ /* 0x000fea0003800000 */
.L_x_5365:
        /* <DEDUP_REMOVED lines=86> */
.L_x_5368:
[----:B------:R-:W-:Y:S05]  /*72d0*/  BSYNC B0 ;  /* 0x0000000000007941 */ /* 0x000fea0003800000 */
.L_x_5367:
        /* <DEDUP_REMOVED lines=89> */
.L_x_5370:
[----:B------:R-:W-:Y:S05]  /*7870*/  BSYNC B0 ;  /* 0x0000000000007941 */ /* 0x000fea0003800000 */
.L_x_5369:
[----:B-----5:R1:W-:Y:S02]  /*7880*/  STG.E.128 desc[UR6][R150.64+0x180], R36 ;  /* 0x0001802496007986 */ /* 0x0203e4000c101d06 */
.L_x_5362:
[----:B------:R-:W-:Y:S05]  /*7890*/  BSYNC B1 ;  /* 0x0000000000017941 */ /* 0x000fea0003800000 */
.L_x_5361:
        /* <DEDUP_REMOVED lines=105> */
.L_x_5374:
[----:B------:R-:W-:Y:S05]  /*7f30*/  BSYNC B0 ;  /* 0x0000000000007941 */ /* 0x000fea0003800000 */
.L_x_5373:
        /* <DEDUP_REMOVED lines=97> */
.L_x_5376:
[----:B------:R-:W-:Y:S05]  /*8550*/  BSYNC B0 ;  /* 0x0000000000007941 */ /* 0x000fea0003800000 */
.L_x_5375:
        /* <DEDUP_REMOVED lines=94> */
.L_x_5378:
[----:B------:R-:W-:Y:S05]  /*8b40*/  BSYNC B0 ;  /* 0x0000000000007941 */ /* 0x000fea0003800000 */
.L_x_5377:
        /* <DEDUP_REMOVED lines=98> */
.L_x_5380:
[----:B------:R-:W-:Y:S05]  /*9170*/  BSYNC B0 ;  /* 0x0000000000007941 */ /* 0x000fea0003800000 */
.L_x_5379:
[----:B-----5:R2:W-:Y:S02]  /*9180*/  STG.E.128 desc[UR6][R40.64+0x180], R4 ;  /* 0x0001800428007986 */ /* 0x0205e4000c101d06 */
.L_x_5372:
[----:B------:R-:W-:Y:S05]  /*9190*/  BSYNC B1 ;  /* 0x0000000000017941 */ /* 0x000fea0003800000 */
.L_x_5371:
        /* <DEDUP_REMOVED lines=103> */
.L_x_5384:
[----:B------:R-:W-:Y:S05]  /*9810*/  BSYNC B0 ;  /* 0x0000000000007941 */ /* 0x000fea0003800000 */
.L_x_5383:
        /* <DEDUP_REMOVED lines=103> */
.L_x_5386:
[----:B------:R-:W-:Y:S05]  /*9e90*/  BSYNC B0 ;  /* 0x0000000000007941 */ /* 0x000fea0003800000 */
.L_x_5385:
        /* <DEDUP_REMOVED lines=94> */
.L_x_5388:
[----:B------:R-:W-:Y:S05]  /*a480*/  BSYNC B0 ;  /* 0x0000000000007941 */ /* 0x000fea0003800000 */
.L_x_5387:
        /* <DEDUP_REMOVED lines=96> */
.L_x_5390:
[----:B------:R-:W-:Y:S05]  /*aa90*/  BSYNC B0 ;  /* 0x0000000000007941 */ /* 0x000fea0003800000 */
.L_x_5389:
[----:B-----5:R2:W-:Y:S02]  /*aaa0*/  STG.E.128 desc[UR6][R40.64+0x180], R4 ;  /* 0x0001800428007986 */ /* 0x0205e4000c101d06 */
.L_x_5382:
[----:B------:R-:W-:Y:S05]  /*aab0*/  BSYNC B1 ;  /* 0x0000000000017941 */ /* 0x000fea0003800000 */
.L_x_5381:
        /* <DEDUP_REMOVED lines=107> */
.L_x_5394:
[----:B------:R-:W-:Y:S05]  /*b170*/  BSYNC B0 ;  /* 0x0000000000007941 */ /* 0x000fea0003800000 */
.L_x_5393:
        /* <DEDUP_REMOVED lines=104> */
.L_x_5396:
[----:B------:R-:W-:Y:S05]  /*b800*/  BSYNC B0 ;  /* 0x0000000000007941 */ /* 0x000fea0003800000 */
.L_x_5395:
        /* <DEDUP_REMOVED lines=94> */
.L_x_5398:
[----:B------:R-:W-:Y:S05]  /*bdf0*/  BSYNC B0 ;  /* 0x0000000000007941 */ /* 0x000fea0003800000 */
.L_x_5397:
        /* <DEDUP_REMOVED lines=96> */
.L_x_5400:
[----:B------:R-:W-:Y:S05]  /*c400*/  BSYNC B0 ;  /* 0x0000000000007941 */ /* 0x000fea0003800000 */
.L_x_5399:
[----:B-----5:R1:W-:Y:S02]  /*c410*/  STG.E.128 desc[UR6][R40.64+0x180], R4 ;  /* 0x0001800428007986 */ /* 0x0203e4000c101d06 */
.L_x_5392:
[----:B------:R-:W-:Y:S05]  /*c420*/  BSYNC B1 ;  /* 0x0000000000017941 */ /* 0x000fea0003800000 */
.L_x_5391:
        /* <DEDUP_REMOVED lines=8> */
.L_x_5350:
        /* <DEDUP_REMOVED lines=57> */
.L_x_5360:
        /* <DEDUP_REMOVED lines=82> */
.L_x_5401:
        /* <DEDUP_REMOVED lines=9> */
.L_x_5402:
[----:B------:R-:W-:Y:S04]  /*cdf0*/  IADD3 R17, R17, -0x1, RZ ;  /* 0xffffffff11117810 */ /* 0x000fe80007ffe0ff */
[----:B------:R-:W-:Y:S11]  /*ce00*/  ISETP.GT.AND P0, PT, R17, R89, PT ;  /* 0x000000591100720c */ /* 0x000ff60003f04270 */
[----:B------:R-:W-:Y:S02]  /*ce10*/  @!UPT UIADD3 URZ, URZ, URZ, URZ ;  /* 0x0000003f3f3ff290 */ /* 0x000fe4000fffe03f */
[----:B------:R-:W-:Y:S05]  /*ce20*/  @P0 BRA `(.L_x_5403) ;  /* 0xffffff5800800947 */ /* 0x000fea000383ffff */
.L_x_5349:
        /* <DEDUP_REMOVED lines=104> */
.L_x_5410:
[----:B------:R-:W-:Y:S05]  /*d4b0*/  BSYNC B0 ;  /* 0x0000000000007941 */ /* 0x000fea0003800000 */
.L_x_5409:
        /* <DEDUP_REMOVED lines=46> */
.L_x_5412:
[----:B------:R-:W-:Y:S05]  /*d7a0*/  BSYNC B0 ;  /* 0x0000000000007941 */ /* 0x000fea0003800000 */
.L_x_5411:
        /* <DEDUP_REMOVED lines=45> */
.L_x_5414:
[----:B------:R-:W-:Y:S05]  /*da80*/  BSYNC B0 ;  /* 0x0000000000007941 */ /* 0x000fea0003800000 */
.L_x_5413:
        /* <DEDUP_REMOVED lines=44> */
.L_x_5416:
[----:B------:R-:W-:Y:S05]  /*dd50*/  BSYNC B0 ;  /* 0x0000000000007941 */ /* 0x000fea0003800000 */
.L_x_5415:
[----:B------:R1:W-:Y:S02]  /*dd60*/  STS.128 [R245+0x6000], R8 ;  /* 0x00600008f5007388 */ /* 0x0003e40000000c00 */
.L_x_5408:
[----:B------:R-:W-:Y:S05]  /*dd70*/  BSYNC B1 ;  /* 0x0000000000017941 */ /* 0x000fea0003800000 */
.L_x_5407:
        /* <DEDUP_REMOVED lines=52> */
.L_x_5420:
[----:B------:R-:W-:Y:S05]  /*e0c0*/  BSYNC B0 ;  /* 0x0000000000007941 */ /* 0x000fea0003800000 */
.L_x_5419:
        /* <DEDUP_REMOVED lines=45> */
.L_x_5422:
[----:B------:R-:W-:Y:S05]  /*e3a0*/  BSYNC B0 ;  /* 0x0000000000007941 */ /* 0x000fea0003800000 */
.L_x_5421:
        /* <DEDUP_REMOVED lines=45> */
.L_x_5424:
[----:B------:R-:W-:Y:S05]  /*e680*/  BSYNC B0 ;  /* 0x0000000000007941 */ /* 0x000fea0003800000 */
.L_x_5423:
        /* <DEDUP_REMOVED lines=44> */
.L_x_5426:
[----:B------:R-:W-:Y:S05]  /*e950*/  BSYNC B0 ;  /* 0x0000000000007941 */ /* 0x000fea0003800000 */
.L_x_5425:
[----:B------:R1:W-:Y:S02]  /*e960*/  STS.128 [R245+0x6800], R8 ;  /* 0x00680008f5007388 */ /* 0x0003e40000000c00 */
.L_x_5418:
[----:B------:R-:W-:Y:S05]  /*e970*/  BSYNC B1 ;  /* 0x0000000000017941 */ /* 0x000fea0003800000 */
.L_x_5417:
        /* <DEDUP_REMOVED lines=52> */
.L_x_5430:
[----:B------:R-:W-:Y:S05]  /*ecc0*/  BSYNC B0 ;  /* 0x0000000000007941 */ /* 0x000fea0003800000 */
.L_x_5429:
        /* <DEDUP_REMOVED lines=45> */
.L_x_5432:
[----:B------:R-:W-:Y:S05]  /*efa0*/  BSYNC B0 ;  /* 0x0000000000007941 */ /* 0x000fea0003800000 */
.L_x_5431:
        /* <DEDUP_REMOVED lines=45> */
.L_x_5434:
[----:B------:R-:W-:Y:S05]  /*f280*/  BSYNC B0 ;  /* 0x0000000000007941 */ /* 0x000fea0003800000 */
.L_x_5433:
        /* <DEDUP_REMOVED lines=44> */
.L_x_5436:
[----:B------:R-:W-:Y:S05]  /*f550*/  BSYNC B0 ;  /* 0x0000000000007941 */ /* 0x000fea0003800000 */
.L_x_5435:
[----:B------:R1:W-:Y:S02]  /*f560*/  STS.128 [R245+0x7000], R8 ;  /* 0x00700008f5007388 */ /* 0x0003e40000000c00 */
.L_x_5428:
[----:B------:R-:W-:Y:S05]  /*f570*/  BSYNC B1 ;  /* 0x0000000000017941 */ /* 0x000fea0003800000 */
.L_x_5427:
        /* <DEDUP_REMOVED lines=49> */
.L_x_5439:
[----:B------:R-:W-:Y:S05]  /*f890*/  BSYNC B0 ;  /* 0x0000000000007941 */ /* 0x000fea0003800000 */
.L_x_5438:
        /* <DEDUP_REMOVED lines=43> */
.L_x_5441:
[----:B------:R-:W-:Y:S05]  /*fb50*/  BSYNC B0 ;  /* 0x0000000000007941 */ /* 0x000fea0003800000 */
.L_x_5440:
        /* <DEDUP_REMOVED lines=46> */
.L_x_5443:
[----:B------:R-:W-:Y:S05]  /*fe40*/  BSYNC B0 ;  /* 0x0000000000007941 */ /* 0x000fea0003800000 */
.L_x_5442:
        /* <DEDUP_REMOVED lines=45> */
.L_x_5445:
[----:B------:R-:W-:Y:S05]  /*10120*/  BSYNC B0 ;  /* 0x0000000000007941 */ /* 0x000fea0003800000 */
.L_x_5444:
[----:B------:R1:W-:Y:S01]  /*10130*/  STS.128 [R245+0x7800], R8 ;  /* 0x00780008f5007388 */ /* 0x0003e20000000c00 */
[----:B------:R-:W-:Y:S05]  /*10140*/  BRA `(.L_x_5437) ;  /* 0x0000005c007c7947 */ /* 0x000fea0003800000 */
.L_x_5406:
        /* <DEDUP_REMOVED lines=93> */
.L_x_5449:
[----:B------:R-:W-:Y:S05]  /*10720*/  BSYNC B0 ;  /* 0x0000000000007941 */ /* 0x000fea0003800000 */
.L_x_5448:
        /* <DEDUP_REMOVED lines=88> */
.L_x_5451:
[----:B------:R-:W-:Y:S05]  /*10cb0*/  BSYNC B0 ;  /* 0x0000000000007941 */ /* 0x000fea0003800000 */
.L_x_5450:
        /* <DEDUP_REMOVED lines=88> */
.L_x_5453:
[----:B------:R-:W-:Y:S05]  /*11240*/  BSYNC B0 ;  /* 0x0000000000007941 */ /* 0x000fea0003800000 */
.L_x_5452:
        /* <DEDUP_REMOVED lines=88> */
.L_x_5455:
[----:B------:R-:W-:Y:S05]  /*117d0*/  BSYNC B0 ;  /* 0x0000000000007941 */ /* 0x000fea0003800000 */
.L_x_5454:
[----:B------:R1:W-:Y:S02]  /*117e0*/  STS.128 [R245+0x6000], R16 ;  /* 0x00600010f5007388 */ /* 0x0003e40000000c00 */
.L_x_5447:
[----:B------:R-:W-:Y:S05]  /*117f0*/  BSYNC B1 ;  /* 0x0000000000017941 */ /* 0x000fea0003800000 */
.L_x_5446:
        /* <DEDUP_REMOVED lines=95> */
.L_x_5459:
[----:B------:R-:W-:Y:S05]  /*11df0*/  BSYNC B0 ;  /* 0x0000000000007941 */ /* 0x000fea0003800000 */
.L_x_5458:
        /* <DEDUP_REMOVED lines=88> */
.L_x_5461:
[----:B------:R-:W-:Y:S05]  /*12380*/  BSYNC B0 ;  /* 0x0000000000007941 */ /* 0x000fea0003800000 */
.L_x_5460:
        /* <DEDUP_REMOVED lines=88> */
.L_x_5463:
[----:B------:R-:W-:Y:S05]  /*12910*/  BSYNC B0 ;  /* 0x0000000000007941 */ /* 0x000fea0003800000 */
.L_x_5462:
        /* <DEDUP_REMOVED lines=88> */
.L_x_5465:
[----:B------:R-:W-:Y:S05]  /*12ea0*/  BSYNC B0 ;  /* 0x0000000000007941 */ /* 0x000fea0003800000 */
.L_x_5464:
[----:B------:R1:W-:Y:S02]  /*12eb0*/  STS.128 [R245+0x6800], R16 ;  /* 0x00680010f5007388 */ /* 0x0003e40000000c00 */
.L_x_5457:
[----:B------:R-:W-:Y:S05]  /*12ec0*/  BSYNC B1 ;  /* 0x0000000000017941 */ /* 0x000fea0003800000 */
.L_x_5456:
        /* <DEDUP_REMOVED lines=95> */
.L_x_5469:
[----:B------:R-:W-:Y:S05]  /*134c0*/  BSYNC B0 ;  /* 0x0000000000007941 */ /* 0x000fea0003800000 */
.L_x_5468:
        /* <DEDUP_REMOVED lines=88> */
.L_x_5471:
[----:B------:R-:W-:Y:S05]  /*13a50*/  BSYNC B0 ;  /* 0x0000000000007941 */ /* 0x000fea0003800000 */
.L_x_5470:
        /* <DEDUP_REMOVED lines=88> */
.L_x_5473:
[----:B------:R-:W-:Y:S05]  /*13fe0*/  BSYNC B0 ;  /* 0x0000000000007941 */ /* 0x000fea0003800000 */
.L_x_5472:
        /* <DEDUP_REMOVED lines=88> */
.L_x_5475:
[----:B------:R-:W-:Y:S05]  /*14570*/  BSYNC B0 ;  /* 0x0000000000007941 */ /* 0x000fea0003800000 */
.L_x_5474:
[----:B------:R1:W-:Y:S02]  /*14580*/  STS.128 [R245+0x7000], R16 ;  /* 0x00700010f5007388 */ /* 0x0003e40000000c00 */
.L_x_5467:
[----:B------:R-:W-:Y:S05]  /*14590*/  BSYNC B1 ;  /* 0x0000000000017941 */ /* 0x000fea0003800000 */
.L_x_5466:
        /* <DEDUP_REMOVED lines=93> */
.L_x_5477:
[----:B------:R-:W-:Y:S05]  /*14b70*/  BSYNC B0 ;  /* 0x0000000000007941 */ /* 0x000fea0003800000 */
.L_x_5476:
        /* <DEDUP_REMOVED lines=87> */
.L_x_5479:
[----:B------:R-:W-:Y:S05]  /*150f0*/  BSYNC B0 ;  /* 0x0000000000007941 */ /* 0x000fea0003800000 */
.L_x_5478:
        /* <DEDUP_REMOVED lines=87> */
.L_x_5481:
[----:B------:R-:W-:Y:S05]  /*15670*/  BSYNC B0 ;  /* 0x0000000000007941 */ /* 0x000fea0003800000 */
.L_x_5480:
        /* <DEDUP_REMOVED lines=89> */
.L_x_5483:
[----:B------:R-:W-:Y:S05]  /*15c10*/  BSYNC B0 ;  /* 0x0000000000007941 */ /* 0x000fea0003800000 */
.L_x_5482:
[----:B------:R1:W-:Y:S01]  /*15c20*/  STS.128 [R245+0x7800], R16 ;  /* 0x00780010f5007388 */ /* 0x0003e20000000c00 */
[----:B------:R-:W-:Y:S05]  /*15c30*/  BRA `(.L_x_5437) ;  /* 0x0000000000c07947 */ /* 0x000fea0003800000 */
.L_x_5405:
        /* <DEDUP_REMOVED lines=48> */
.L_x_5437:
[----:B------:R-:W-:Y:S05]  /*15f40*/  BSYNC B2 ;  /* 0x0000000000027941 */ /* 0x000fea0003800000 */
.L_x_5404:
[----:B-1----:R-:W-:Y:S01]  /*15f50*/  VIADD R2, R166, 0xffffffff ;  /* 0xffffffffa6027836 */ /* 0x002fe20000000000 */
[----:B------:R-:W-:Y:S01]  /*15f60*/  LOP3.LUT R11, R64, 0xfffffff8, RZ, 0xc0, !PT ;  /* 0xfffffff8400b7812 */ /* 0x000fe200078ec0ff */
[----:B------:R-:W-:Y:S01]  /*15f70*/  IMAD.SHL.U32 R143, R142, 0x8, RZ ;  /* 0x000000088e8f7824 */ /* 0x000fe200078e00ff */
[----:B------:R-:W-:Y:S01]  /*15f80*/  LEA.HI R0, R65, R65, RZ, 0x1 ;  /* 0x0000004141007211 */ /* 0x000fe200078f08ff */
[----:B------:R-:W-:Y:S02]  /*15f90*/  IMAD.SHL.U32 R3, R2, 0x40, RZ ;  /* 0x0000004002037824 */ /* 0x000fe400078e00ff */
[----:B------:R-:W-:Y:S01]  /*15fa0*/  IMAD.IADD R132, R132, 0x1, -R11 ;  /* 0x0000000184847824 */ /* 0x000fe200078e0a0b */
[----:B------:R-:W-:Y:S01]  /*15fb0*/  LOP3.LUT R0, R0, 0xfffffffe, RZ, 0xc0, !PT ;  /* 0xfffffffe00007812 */ /* 0x000fe200078ec0ff */
[----:B------:R-:W-:-:S04]  /*15fc0*/  IMAD.IADD R9, R60, 0x1, -R3 ;  /* 0x000000013c097824 */ /* 0x000fc800078e0a03 */
[----:B------:R-:W-:Y:S01]  /*15fd0*/  IMAD.IADD R65, R65, 0x1, -R0 ;  /* 0x0000000141417824 */ /* 0x000fe200078e0a00 */
[-C--:B------:R-:W-:Y:S01]  /*15fe0*/  ISETP.GE.AND P6, PT, R22, R9.reuse, PT ;  /* 0x000000091600720c */ /* 0x080fe20003fc6270 */
[----:B------:R-:W-:Y:S01]  /*15ff0*/  IMAD.SHL.U32 R0, R61, 0x40, RZ ;  /* 0x000000403d007824 */ /* 0x000fe200078e00ff */
[-C--:B------:R-:W-:Y:S02]  /*16000*/  ISETP.GE.AND P5, PT, R20, R9.reuse, PT ;  /* 0x000000091400720c */ /* 0x080fe40003fa6270 */
[-C--:B------:R-:W-:Y:S02]  /*16010*/  ISETP.GE.AND P1, PT, R14, R9.reuse, PT ;  /* 0x000000090e00720c */ /* 0x080fe40003f26270 */
[-C--:B------:R-:W-:Y:S02]  /*16020*/  ISETP.GE.AND P2, PT, R142, R9.reuse, PT ;  /* 0x000000098e00720c */ /* 0x080fe40003f46270 */
[----:B------:R-:W-:Y:S02]  /*16030*/  ISETP.GE.AND P4, PT, R14, R9, PT ;  /* 0x000000090e00720c */ /* 0x000fe40003f86270 */
[----:B------:R-:W-:-:S03]  /*16040*/  LOP3.LUT R0, R0, 0x1c0, RZ, 0xc0, !PT ;  /* 0x000001c000007812 */ /* 0x000fc600078ec0ff */
[----:B------:R-:W1:Y:S04]  /*16050*/  @!P6 LDC.64 R6, c[0x0][0x248] ;  /* 0x00009200ff06eb82 */ /* 0x000e680000000a00 */
[C---:B------:R-:W-:Y:S02]  /*16060*/  @!P1 LEA R12, P0, R58.reuse, R236, 0x1 ;  /* 0x000000ec3a0c9211 */ /* 0x040fe400078008ff */
[----:B------:R-:W-:Y:S01]  /*16070*/  @!PT LDS RZ, [RZ] ;  /* 0x00000000fffff984 */ /* 0x000fe20000000800 */
[----:B------:R-:W-:Y:S01]  /*16080*/  @!PT LDS RZ, [RZ] ;  /* 0x00000000fffff984 */ /* 0x000fe20000000800 */
[----:B------:R-:W-:Y:S01]  /*16090*/  @!PT LDS RZ, [RZ] ;  /* 0x00000000fffff984 */ /* 0x000fe20000000800 */
[----:B------:R-:W-:Y:S02]  /*160a0*/  @!P2 LDGSTS.E.BYPASS.LTC128B.128 [R245+0x8000], desc[UR6][R236.64] ;  /* 0x08000000ecf5afae */ /* 0x000fe4000b901d46 */
[----:B------:R-:W5:Y:S01]  /*160b0*/  @!P5 LDC.64 R4, c[0x0][0x248] ;  /* 0x00009200ff04db82 */ /* 0x000f620000000a00 */
[----:B------:R-:W-:Y:S01]  /*160c0*/  @!P1 LEA.HI.X R13, R58, R237, R57, 0x1, P0 ;  /* 0x000000ed3a0d9211 */ /* 0x000fe200000f0c39 */
[----:B------:R-:W-:Y:S04]  /*160d0*/  @!P2 LDGSTS.E.BYPASS.LTC128B.128 [R245+0xa000], desc[UR6][R236.64+0x80] ;  /* 0x0a000080ecf5afae */ /* 0x000fe8000b901d46 */
[----:B------:R-:W-:Y:S04]  /*160e0*/  @!P2 LDGSTS.E.BYPASS.LTC128B.128 [R245+0xc000], desc[UR6][R236.64+0x100] ;  /* 0x0c000100ecf5afae */ /* 0x000fe8000b901d46 */
[----:B------:R-:W-:Y:S01]  /*160f0*/  @!P2 LDGSTS.E.BYPASS.LTC128B.128 [R245+0xe000], desc[UR6][R236.64+0x180] ;  /* 0x0e000180ecf5afae */ /* 0x000fe2000b901d46 */
[----:B------:R-:W-:-:S03]  /*16100*/  ISETP.GE.AND P2, PT, R22, R9, PT ;  /* 0x000000091600720c */ /* 0x000fc60003f46270 */
[----:B------:R-:W-:Y:S01]  /*16110*/  @!P1 LDGSTS.E.BYPASS.LTC128B.128 [R245+0x8800], desc[UR6][R12.64] ;  /* 0x088000000cf59fae */ /* 0x000fe2000b901d46 */
[----:B-1----:R-:W-:-:S03]  /*16120*/  @!P6 LEA R10, P0, R6, R236, 0x6 ;  /* 0x000000ec060ae211 */ /* 0x002fc600078030ff */
[----:B------:R-:W-:Y:S01]  /*16130*/  @!P1 LDGSTS.E.BYPASS.LTC128B.128 [R245+0xa800], desc[UR6][R12.64+0x80] ;  /* 0x0a8000800cf59fae */ /* 0x000fe2000b901d46 */
[----:B------:R-:W-:-:S03]  /*16140*/  @!P6 LEA.HI.X R11, R6, R237, R7, 0x6, P0 ;  /* 0x000000ed060be211 */ /* 0x000fc600000f3407 */
[----:B------:R-:W-:Y:S01]  /*16150*/  @!P1 LDGSTS.E.BYPASS.LTC128B.128 [R245+0xc800], desc[UR6][R12.64+0x100] ;  /* 0x0c8001000cf59fae */ /* 0x000fe2000b901d46 */
[-C--:B------:R-:W-:Y:S01]  /*16160*/  ISETP.GE.AND P0, PT, R142, R9.reuse, PT ;  /* 0x000000098e00720c */ /* 0x080fe20003f06270 */
[----:B-----5:R-:W-:Y:S01]  /*16170*/  @!P5 IMAD.WIDE.U32 R6, R4, 0x60, R236 ;  /* 0x000000600406d825 */ /* 0x020fe200078e00ec */
[----:B------:R-:W-:Y:S01]  /*16180*/  LOP3.LUT R4, R0, 0x8, R143, 0xf8, !PT ;  /* 0x0000000800047812 */ /* 0x000fe200078ef88f */
[----:B------:R1:W-:Y:S01]  /*16190*/  @!P1 LDGSTS.E.BYPASS.LTC128B.128 [R245+0xe800], desc[UR6][R12.64+0x180] ;  /* 0x0e8001800cf59fae */ /* 0x0003e2000b901d46 */
[----:B------:R-:W-:Y:S01]  /*161a0*/  ISETP.GE.AND P1, PT, R20, R9, PT ;  /* 0x000000091400720c */ /* 0x000fe20003f26270 */
[----:B------:R-:W-:Y:S01]  /*161b0*/  @!P5 IMAD R5, R5, 0x60, RZ ;  /* 0x000000600505d824 */ /* 0x000fe200078e02ff */
[----:B------:R-:W5:Y:S01]  /*161c0*/  @!P2 LDC.64 R8, c[0x0][0x250] ;  /* 0x00009400ff08ab82 */ /* 0x000f620000000a00 */
[----:B------:R-:W-:Y:S01]  /*161d0*/  @!P5 IMAD.MOV.U32 R14, RZ, RZ, R6 ;  /* 0x000000ffff0ed224 */ /* 0x000fe200078e0006 */
[----:B------:R-:W-:Y:S01]  /*161e0*/  @!P6 LDGSTS.E.BYPASS.LTC128B.128 [R245+0x9000], desc[UR6][R10.64] ;  /* 0x090000000af5efae */ /* 0x000fe2000b901d46 */
[----:B------:R-:W-:-:S02]  /*161f0*/  @!P5 IMAD.IADD R15, R5, 0x1, R7 ;  /* 0x00000001050fd824 */ /* 0x000fc400078e0207 */
[----:B------:R-:W-:Y:S01]  /*16200*/  IMAD.SHL.U32 R5, R132, 0x40, RZ ;  /* 0x0000004084057824 */ /* 0x000fe200078e00ff */
[----:B------:R-:W-:Y:S04]  /*16210*/  @!P6 LDGSTS.E.BYPASS.LTC128B.128 [R245+0xb000], desc[UR6][R10.64+0x80] ;  /* 0x0b0000800af5efae */ /* 0x000fe8000b901d46 */
[----:B------:R-:W-:Y:S01]  /*16220*/  @!P6 LDGSTS.E.BYPASS.LTC128B.128 [R245+0xd000], desc[UR6][R10.64+0x100] ;  /* 0x0d0001000af5efae */ /* 0x000fe2000b901d46 */
[----:B------:R-:W2:Y:S01]  /*16230*/  @!P1 LDC.64 R6, c[0x0][0x250] ;  /* 0x00009400ff069b82 */ /* 0x000ea20000000a00 */
[----:B------:R-:W-:Y:S02]  /*16240*/  LOP3.LUT R5, R5, 0x1c0, RZ, 0xc0, !PT ;  /* 0x000001c005057812 */ /* 0x000fe400078ec0ff */
[----:B------:R3:W-:Y:S04]  /*16250*/  @!P6 LDGSTS.E.BYPASS.LTC128B.128 [R245+0xf000], desc[UR6][R10.64+0x180] ;  /* 0x0f0001800af5efae */ /* 0x0007e8000b901d46 */
[----:B------:R-:W-:Y:S04]  /*16260*/  @!P5 LDGSTS.E.BYPASS.LTC128B.128 [R245+0x9800], desc[UR6][R14.64] ;  /* 0x098000000ef5dfae */ /* 0x000fe8000b901d46 */
[----:B------:R-:W-:Y:S01]  /*16270*/  @!P5 LDGSTS.E.BYPASS.LTC128B.128 [R245+0xb800], desc[UR6][R14.64+0x80] ;  /* 0x0b8000800ef5dfae */ /* 0x000fe2000b901d46 */
[----:B-1----:R-:W-:Y:S01]  /*16280*/  SHF.R.U32.HI R13, RZ, 0x3, R0 ;  /* 0x00000003ff0d7819 */ /* 0x002fe20000011600 */
[----:B------:R-:W-:-:S02]  /*16290*/  IMAD.SHL.U32 R0, R65, 0x8, RZ ;  /* 0x0000000841007824 */ /* 0x000fc400078e00ff */
[----:B------:R-:W-:Y:S01]  /*162a0*/  @!P5 LDGSTS.E.BYPASS.LTC128B.128 [R245+0xd800], desc[UR6][R14.64+0x100] ;  /* 0x0d8001000ef5dfae */ /* 0x000fe2000b901d46 */
[----:B------:R-:W-:-:S03]  /*162b0*/  LOP3.LUT R4, R4, R13, RZ, 0x3c, !PT ;  /* 0x0000000d04047212 */ /* 0x000fc600078e3cff */
[----:B------:R-:W-:Y:S01]  /*162c0*/  @!P5 LDGSTS.E.BYPASS.LTC128B.128 [R245+0xf800], desc[UR6][R14.64+0x180] ;  /* 0x0f8001800ef5dfae */ /* 0x000fe2000b901d46 */
[----:B------:R-:W-:Y:S01]  /*162d0*/  LOP3.LUT R0, R5, 0x8, R0, 0xf8, !PT ;  /* 0x0000000805007812 */ /* 0x000fe200078ef800 */
[----:B------:R-:W-:Y:S02]  /*162e0*/  IMAD R233, R65, 0x200, R4 ;  /* 0x0000020041e97824 */ /* 0x000fe400078e0204 */
[----:B------:R-:W0:Y:S01]  /*162f0*/  LDGDEPBAR ;  /* 0x00000000000079af */ /* 0x000e220000000000 */
[----:B------:R-:W-:Y:S01]  /*16300*/  SHF.R.S32.HI R4, RZ, 0x1f, R59 ;  /* 0x0000001fff047819 */ /* 0x000fe2000001143b */
[----:B--2---:R-:W-:Y:S01]  /*16310*/  @!P1 IMAD R7, R7, 0x60, RZ ;  /* 0x0000006007079824 */ /* 0x004fe200078e02ff */
[----:B------:R-:W-:Y:S02]  /*16320*/  SHF.R.U32.HI R13, RZ, 0x3, R5 ;  /* 0x00000003ff0d7819 */ /* 0x000fe40000011605 */
[----:B------:R-:W-:Y:S01]  /*16330*/  LEA.HI R5, R4, R59, RZ, 0x5 ;  /* 0x0000003b04057211 */ /* 0x000fe200078f28ff */
[----:B------:R-:W-:Y:S01]  /*16340*/  IMAD.SHL.U32 R59, R59, 0x2, RZ ;  /* 0x000000023b3b7824 */ /* 0x000fe200078e00ff */
[----:B---3--:R-:W-:-:S02]  /*16350*/  @!P4 LEA R10, P5, R62, R242, 0x1 ;  /* 0x000000f23e0ac211 */ /* 0x008fc400078a08ff */
[----:B------:R-:W-:Y:S02]  /*16360*/  LOP3.LUT R4, R0, R13, RZ, 0x3c, !PT ;  /* 0x0000000d00047212 */ /* 0x000fe400078e3cff */
[-C--:B------:R-:W-:Y:S01]  /*16370*/  @!P4 LEA.HI.X R11, R62, R243.reuse, R63, 0x1, P5 ;  /* 0x000000f33e0bc211 */ /* 0x080fe200028f0c3f */
[----:B------:R-:W-:Y:S01]  /*16380*/  IMAD.SHL.U32 R63, R64, 0x40, RZ ;  /* 0x00000040403f7824 */ /* 0x000fe200078e00ff */
[----:B------:R-:W-:Y:S02]  /*16390*/  SHF.R.S32.HI R0, RZ, 0x5, R5 ;  /* 0x00000005ff007819 */ /* 0x000fe40000011405 */
[C---:B-----5:R-:W-:Y:S02]  /*163a0*/  @!P2 LEA R12, P5, R8.reuse, R242, 0x6 ;  /* 0x000000f2080ca211 */ /* 0x060fe400078a30ff */
[----:B------:R-:W-:Y:S02]  /*163b0*/  LOP3.LUT R63, R63, 0xfffffe00, RZ, 0xc0, !PT ;  /* 0xfffffe003f3f7812 */ /* 0x000fe400078ec0ff */
[----:B------:R-:W-:Y:S01]  /*163c0*/  @!P2 LEA.HI.X R13, R8, R243, R9, 0x6, P5 ;  /* 0x000000f3080da211 */ /* 0x000fe200028f3409 */
[----:B------:R-:W-:Y:S01]  /*163d0*/  @!P1 IMAD.WIDE.U32 R8, R6, 0x60, R242 ;  /* 0x0000006006089825 */ /* 0x000fe200078e00f2 */
[----:B------:R-:W-:Y:S01]  /*163e0*/  LEA R233, R233, UR4, 0x1 ;  /* 0x00000004e9e97c11 */ /* 0x000fe2000f8e08ff */
[----:B------:R-:W-:-:S04]  /*163f0*/  DEPBAR.LE SB0, 0x0 ;  /* 0x000080000000791a */ /* 0x000fc80000000000 */
[----:B------:R-:W-:Y:S01]  /*16400*/  BAR.SYNC.DEFER_BLOCKING 0x0 ;  /* 0x0000000000007b1d */ /* 0x000fe20000010000 */
[----:B------:R-:W-:Y:S02]  /*16410*/  IMAD R5, R0, 0x400, R63 ;  /* 0x0000040000057824 */ /* 0x000fe400078e023f */
[----:B------:R-:W-:Y:S02]  /*16420*/  @!P1 IMAD.IADD R9, R7, 0x1, R9 ;  /* 0x0000000107099824 */ /* 0x000fe400078e0209 */
[----:B------:R-:W-:Y:S02]  /*16430*/  IMAD.IADD R234, R4, 0x1, R5 ;  /* 0x0000000104ea7824 */ /* 0x000fe400078e0205 */
[----:B------:R-:W-:Y:S02]  /*16440*/  IMAD.MOV.U32 R7, RZ, RZ, 0x10 ;  /* 0x00000010ff077424 */ /* 0x000fe400078e00ff */
[----:B------:R-:W-:Y:S01]  /*16450*/  IMAD.MOV.U32 R5, RZ, RZ, 0x20 ;  /* 0x00000020ff057424 */ /* 0x000fe200078e00ff */
[----:B------:R-:W-:Y:S01]  /*16460*/  LEA R234, R234, UR4, 0x1 ;  /* 0x00000004eaea7c11 */ /* 0x000fe2000f8e08ff */
[----:B------:R-:W-:-:S02]  /*16470*/  VIADD R0, R233, 0x8000 ;  /* 0x00008000e9007836 */ /* 0x000fc40000000000 */
[----:B------:R-:W-:Y:S01]  /*16480*/  VIADD R231, R233, 0x8020 ;  /* 0x00008020e9e77836 */ /* 0x000fe20000000000 */
        /* <DEDUP_REMOVED lines=44> */
[----:B------:R-:W-:-:S03]  /*16750*/  R2P PR, R132, 0x6 ;  /* 0x0000000684007804 */ /* 0x000fc60000000000 */
[----:B------:R-:W-:Y:S02]  /*16760*/  LDSM.16.M88.4 R48, [R234] ;  /* 0x00000000ea30783b */ /* 0x000fe40000000200 */
[----:B------:R-:W-:Y:S02]  /*16770*/  SEL R7, R7, 0xfffffff0, !P1 ;  /* 0xfffffff007077807 */ /* 0x000fe40004800000 */
[----:B------:R-:W2:Y:S01]  /*16780*/  LDSM.16.M88.4 R24, [R233+0x8000] ;  /* 0x00800000e918783b */ /* 0x000ea20000000200 */
[----:B------:R-:W-:Y:S02]  /*16790*/  SEL R5, R5, 0xffffffe0, !P2 ;  /* 0xffffffe005057807 */ /* 0x000fe40005000000 */
[----:B------:R-:W-:Y:S01]  /*167a0*/  R2P PR, R61, 0x6 ;  /* 0x000000063d007804 */ /* 0x000fe20000000000 */
[----:B----4-:R-:W3:Y:S01]  /*167b0*/  LDSM.16.M88.4 R16, [R233+0x8800] ;  /* 0x00880000e910783b */ /* 0x010ee20000000200 */
[--C-:B------:R-:W-:Y:S01]  /*167c0*/  IMAD R232, R7, 0x2, R234.reuse ;  /* 0x0000000207e87824 */ /* 0x100fe200078e02ea */
[----:B------:R-:W-:Y:S01]  /*167d0*/  ISETP.GT.AND P0, PT, R2, R235, PT ;  /* 0x000000eb0200720c */ /* 0x000fe20003f04270 */
[C---:B------:R-:W-:Y:S01]  /*167e0*/  IMAD R230, R5.reuse, 0x2, R234 ;  /* 0x0000000205e67824 */ /* 0x040fe200078e02ea */
[----:B------:R-:W4:Y:S01]  /*167f0*/  LDSM.16.M88.4 R68, [R233+0x9000] ;  /* 0x00900000e944783b */ /* 0x000f220000000200 */
[----:B------:R-:W-:-:S03]  /*16800*/  IMAD R229, R5, 0x2, R232 ;  /* 0x0000000205e57824 */ /* 0x000fc600078e02e8 */
[----:B------:R-:W5:Y:S04]  /*16810*/  LDSM.16.M88.4 R36, [R233+0x9800] ;  /* 0x00980000e924783b */ /* 0x000f680000000200 */
[----:B------:R-:W-:Y:S01]  /*16820*/  @P1 VIADD R231, R0, 0xffffffe0 ;  /* 0xffffffe000e71836 */ /* 0x000fe20000000000 */
[----:B------:R-:W-:Y:S01]  /*16830*/  LDSM.16.M88.4 R44, [R232] ;  /* 0x00000000e82c783b */ /* 0x000fe20000000200 */
[----:B------:R-:W-:Y:S02]  /*16840*/  IMAD.MOV.U32 R0, RZ, RZ, 0x40 ;  /* 0x00000040ff007424 */ /* 0x000fe400078e00ff */
[C---:B------:R-:W-:Y:S01]  /*16850*/  VIADD R223, R231.reuse, 0x800 ;  /* 0x00000800e7df7836 */ /* 0x040fe20000000000 */
[----:B------:R-:W5:Y:S01]  /*16860*/  LDSM.16.M88.4 R32, [R231] ;  /* 0x00000000e720783b */ /* 0x000f620000000200 */
[C---:B------:R-:W-:Y:S01]  /*16870*/  VIADD R222, R231.reuse, 0x1000 ;  /* 0x00001000e7de7836 */ /* 0x040fe20000000000 */
[----:B------:R-:W-:Y:S01]  /*16880*/  SEL R0, R0, 0xffffffc0, !P2 ;  /* 0xffffffc000007807 */ /* 0x000fe20005000000 */
[C---:B------:R-:W-:Y:S01]  /*16890*/  VIADD R221, R231.reuse, 0x1800 ;  /* 0x00001800e7dd7836 */ /* 0x040fe20000000000 */
[----:B------:R-:W5:Y:S01]  /*168a0*/  LDSM.16.M88.4 R40, [R231+0x800] ;  /* 0x00080000e728783b */ /* 0x000f620000000200 */
[----:B------:R-:W-:-:S02]  /*168b0*/  VIADD R219, R231, 0x2000 ;  /* 0x00002000e7db7836 */ /* 0x000fc40000000000 */
[----:B------:R-:W-:Y:S01]  /*168c0*/  IMAD.IADD R227, R233, 0x1, R0 ;  /* 0x00000001e9e37824 */ /* 0x000fe200078e0200 */
[----:B-1----:R-:W1:Y:S01]  /*168d0*/  LDSM.16.M88.4 R8, [R231+0x1000] ;  /* 0x00100000e708783b */ /* 0x002e620000000200 */
[----:B------:R-:W-:Y:S01]  /*168e0*/  IMAD.IADD R220, R0, 0x1, R231 ;  /* 0x0000000100dc7824 */ /* 0x000fe200078e02e7 */
[----:B------:R-:W-:Y:S01]  /*168f0*/  LOP3.LUT R0, R59, 0x6, RZ, 0xc0, !PT ;  /* 0x000000063b007812 */ /* 0x000fe200078ec0ff */
[C---:B------:R-:W-:Y:S01]  /*16900*/  VIADD R218, R231.reuse, 0x2800 ;  /* 0x00002800e7da7836 */ /* 0x040fe20000000000 */
[----:B------:R-:W1:Y:S01]  /*16910*/  LDSM.16.M88.4 R76, [R231+0x1800] ;  /* 0x00180000e74c783b */ /* 0x000e620000000200 */
[C---:B------:R-:W-:Y:S02]  /*16920*/  VIADD R217, R231.reuse, 0x3000 ;  /* 0x00003000e7d97836 */ /* 0x040fe40000000000 */
[C---:B------:R-:W-:Y:S01]  /*16930*/  VIADD R216, R231.reuse, 0x3800 ;  /* 0x00003800e7d87836 */ /* 0x040fe20000000000 */
[----:B------:R-:W-:Y:S01]  /*16940*/  LDSM.16.M88.4 R52, [R230] ;  /* 0x00000000e634783b */ /* 0x000fe20000000200 */
[C---:B------:R-:W-:Y:S01]  /*16950*/  VIADD R215, R231.reuse, 0x4000 ;  /* 0x00004000e7d77836 */ /* 0x040fe20000000000 */
[----:B--2---:R-:W-:Y:S02]  /*16960*/  HMMA.16816.F32 R28, R48, R24, RZ ;  /* 0x00000018301c723c */ /* 0x004fe400000018ff */
        /* <DEDUP_REMOVED lines=10> */
[----:B------:R-:W-:-:S02]  /*16a10*/  VIADD R210, R231, 0x6800 ;  /* 0x00006800e7d27836 */ /* 0x000fc40000000000 */
[C---:B------:R-:W-:Y:S02]  /*16a20*/  VIADD R209, R231.reuse, 0x7000 ;  /* 0x00007000e7d17836 */ /* 0x040fe40000000000 */
[----:B----4-:R-:W-:Y:S01]  /*16a30*/  HMMA.16816.F32 R72, R48, R68, RZ ;  /* 0x000000443048723c */ /* 0x010fe200000018ff */
[----:B------:R-:W-:-:S05]  /*16a40*/  VIADD R208, R231, 0x7800 ;  /* 0x00007800e7d07836 */ /* 0x000fca0000000000 */
[C---:B------:R-:W-:Y:S06]  /*16a50*/  HMMA.16816.F32 R16, R48.reuse, R18, RZ ;  /* 0x000000123010723c */ /* 0x040fec00000018ff */
[C---:B------:R-:W-:Y:S06]  /*16a60*/  HMMA.16816.F32 R68, R48.reuse, R70, RZ ;  /* 0x000000463044723c */ /* 0x040fec00000018ff */
[C---:B-----5:R-:W-:Y:S06]  /*16a70*/  HMMA.16816.F32 R64, R48.reuse, R36, RZ ;  /* 0x000000243040723c */ /* 0x060fec00000018ff */
[----:B------:R-:W-:Y:S01]  /*16a80*/  HMMA.16816.F32 R48, R48, R38, RZ ;  /* 0x000000263030723c */ /* 0x000fe200000018ff */
[----:B------:R-:W3:Y:S05]  /*16a90*/  LDSM.16.M88.4 R36, [R227+0x8800] ;  /* 0x00880000e324783b */ /* 0x000eea0000000200 */
[C---:B------:R-:W-:Y:S06]  /*16aa0*/  HMMA.16816.F32 R28, R44.reuse, R32, R28 ;  /* 0x000000202c1c723c */ /* 0x040fec000000181c */
[C---:B------:R-:W-:Y:S01]  /*16ab0*/  HMMA.16816.F32 R24, R44.reuse, R34, R24 ;  /* 0x000000222c18723c */ /* 0x040fe20000001818 */
[----:B------:R-:W4:Y:S05]  /*16ac0*/  LDSM.16.M88.4 R32, [R227+0x9000] ;  /* 0x00900000e320783b */ /* 0x000f2a0000000200 */
        /* <DEDUP_REMOVED lines=122> */
[----:B------:R-:W1:Y:S05]  /*17270*/  LDSM.16.M88.4 R44, [R233+0xe800] ;  /* 0x00e80000e92c783b */ /* 0x000e6a0000000200 */
[C---:B-----5:R-:W-:Y:S06]  /*17280*/  HMMA.16816.F32 R28, R76.reuse, R36, R28 ;  /* 0x000000244c1c723c */ /* 0x060fec000000181c */
[----:B------:R-:W-:Y:S01]  /*17290*/  HMMA.16816.F32 R24, R76, R38, R24 ;  /* 0x000000264c18723c */ /* 0x000fe20000001818 */
[----:B------:R-:W-:Y:S05]  /*172a0*/  LDSM.16.M88.4 R36, [R233+0xf800] ;  /* 0x00f80000e924783b */ /* 0x000fea0000000200 */
        /* <DEDUP_REMOVED lines=12> */
[----:B------:R-:W-:Y:S05]  /*17370*/  LDSM.16.M88.4 R48, [R230+0x6000] ;  /* 0x00600000e630783b */ /* 0x000fea0000000200 */
[C---:B-1----:R-:W-:Y:S06]  /*17380*/  HMMA.16816.F32 R20, R32.reuse, R44, R20 ;  /* 0x0000002c2014723c */ /* 0x042fec0000001814 */
[----:B------:R-:W-:Y:S01]  /*17390*/  HMMA.16816.F32 R16, R32, R46, R16 ;  /* 0x0000002e2010723c */ /* 0x000fe20000001810 */
[----:B------:R-:W1:Y:S05]  /*173a0*/  LDSM.16.M88.4 R44, [R227+0xe000] ;  /* 0x00e00000e32c783b */ /* 0x000e6a0000000200 */
[C---:B------:R-:W-:Y:S06]  /*173b0*/  HMMA.16816.F32 R64, R76.reuse, R80, R64 ;  /* 0x000000504c40723c */ /* 0x040fec0000001840 */
[----:B------:R-:W-:Y:S01]  /*173c0*/  HMMA.16816.F32 R52, R76, R82, R52 ;  /* 0x000000524c34723c */ /* 0x000fe20000001834 */
[----:B------:R-:W3:Y:S04]  /*173d0*/  LDSM.16.M88.4 R76, [R231+0x7800] ;  /* 0x00780000e74c783b */ /* 0x000ee80000000200 */
[----:B------:R-:W5:Y:S01]  /*173e0*/  LDSM.16.M88.4 R80, [R231+0x7000] ;  /* 0x00700000e750783b */ /* 0x000f620000000200 */
[C---:B--2---:R-:W-:Y:S06]  /*173f0*/  HMMA.16816.F32 R28, R84.reuse, R12, R28 ;  /* 0x0000000c541c723c */ /* 0x044fec000000181c */
[----:B------:R-:W-:Y:S01]  /*17400*/  HMMA.16816.F32 R24, R84, R14, R24 ;  /* 0x0000000e5418723c */ /* 0x000fe20000001818 */
[----:B------:R-:W-:Y:S05]  /*17410*/  LDSM.16.M88.4 R12, [R229+0x6000] ;  /* 0x00600000e50c783b */ /* 0x000fea0000000200 */
[C---:B------:R-:W-:Y:S06]  /*17420*/  HMMA.16816.F32 R72, R32.reuse, R40, R72 ;  /* 0x000000282048723c */ /* 0x040fec0000001848 */
[----:B------:R-:W-:Y:S01]  /*17430*/  HMMA.16816.F32 R68, R32, R42, R68 ;  /* 0x0000002a2044723c */ /* 0x000fe20000001844 */
[----:B------:R-:W2:Y:S05]  /*17440*/  LDSM.16.M88.4 R40, [R227+0xe800] ;  /* 0x00e80000e328783b */ /* 0x000eaa0000000200 */
[C---:B----4-:R-:W-:Y:S06]  /*17450*/  HMMA.16816.F32 R20, R84.reuse, R8, R20 ;  /* 0x000000085414723c */ /* 0x050fec0000001814 */
[----:B------:R-:W-:Y:S01]  /*17460*/  HMMA.16816.F32 R16, R84, R10, R16 ;  /* 0x0000000a5410723c */ /* 0x000fe20000001810 */
[----:B------:R-:W4:Y:S05]  /*17470*/  LDSM.16.M88.4 R8, [R220+0x6000] ;  /* 0x00600000dc08783b */ /* 0x000f2a0000000200 */
[C---:B------:R-:W-:Y:S06]  /*17480*/  HMMA.16816.F32 R64, R32.reuse, R36, R64 ;  /* 0x000000242040723c */ /* 0x040fec0000001840 */
[----:B------:R-:W-:Y:S01]  /*17490*/  HMMA.16816.F32 R52, R32, R38, R52 ;  /* 0x000000262034723c */ /* 0x000fe20000001834 */
[----:B------:R-:W4:Y:S04]  /*174a0*/  LDSM.16.M88.4 R36, [R227+0xf000] ;  /* 0x00f00000e324783b */ /* 0x000f280000000200 */
[----:B------:R-:W4:Y:S01]  /*174b0*/  LDSM.16.M88.4 R32, [R227+0xf800] ;  /* 0x00f80000e320783b */ /* 0x000f220000000200 */
[C---:B-1----:R-:W-:Y:S06]  /*174c0*/  HMMA.16816.F32 R28, R48.reuse, R44, R28 ;  /* 0x0000002c301c723c */ /* 0x042fec000000181c */
[----:B------:R-:W-:Y:S06]  /*174d0*/  HMMA.16816.F32 R24, R48, R46, R24 ;  /* 0x0000002e3018723c */ /* 0x000fec0000001818 */
[C---:B---3--:R-:W-:Y:S06]  /*174e0*/  HMMA.16816.F32 R64, R84.reuse, R76, R64 ;  /* 0x0000004c5440723c */ /* 0x048fec0000001840 */
[C---:B------:R-:W-:Y:S01]  /*174f0*/  HMMA.16816.F32 R76, R84.reuse, R78, R52 ;  /* 0x0000004e544c723c */ /* 0x040fe20000001834 */
[----:B------:R-:W1:Y:S05]  /*17500*/  LDSM.16.M88.4 R52, [R220+0x6800] ;  /* 0x00680000dc34783b */ /* 0x000e6a0000000200 */
[C---:B-----5:R-:W-:Y:S06]  /*17510*/  HMMA.16816.F32 R72, R84.reuse, R80, R72 ;  /* 0x000000505448723c */ /* 0x060fec0000001848 */
[----:B------:R-:W-:Y:S06]  /*17520*/  HMMA.16816.F32 R68, R84, R82, R68 ;  /* 0x000000525444723c */ /* 0x000fec0000001844 */
[C---:B--2---:R-:W-:Y:S06]  /*17530*/  HMMA.16816.F32 R20, R48.reuse, R40, R20 ;  /* 0x000000283014723c */ /* 0x044fec0000001814 */
[----:B------:R-:W-:Y:S01]  /*17540*/  HMMA.16816.F32 R16, R48, R42, R16 ;  /* 0x0000002a3010723c */ /* 0x000fe20000001810 */
[----:B------:R-:W2:Y:S05]  /*17550*/  LDSM.16.M88.4 R40, [R220+0x7000] ;  /* 0x00700000dc28783b */ /* 0x000eaa0000000200 */
[C---:B----4-:R-:W-:Y:S06]  /*17560*/  HMMA.16816.F32 R28, R12.reuse, R8, R28 ;  /* 0x000000080c1c723c */ /* 0x050fec000000181c */
[----:B------:R-:W-:Y:S01]  /*17570*/  HMMA.16816.F32 R24, R12, R10, R24 ;  /* 0x0000000a0c18723c */ /* 0x000fe20000001818 */
[----:B------:R-:W3:Y:S01]  /*17580*/  LDSM.16.M88.4 R8, [R220+0x7800] ;  /* 0x00780000dc08783b */ /* 0x000ee20000000200 */
[----:B------:R-:W-:-:S04]  /*17590*/  DEPBAR.LE SB0, 0x0 ;  /* 0x000080000000791a */ /* 0x000fc80000000000 */
[C---:B------:R-:W-:Y:S06]  /*175a0*/  HMMA.16816.F32 R72, R48.reuse, R36, R72 ;  /* 0x000000243048723c */ /* 0x040fec0000001848 */
[C---:B------:R-:W-:Y:S06]  /*175b0*/  HMMA.16816.F32 R68, R48.reuse, R38, R68 ;  /* 0x000000263044723c */ /* 0x040fec0000001844 */
[C---:B------:R-:W-:Y:S06]  /*175c0*/  HMMA.16816.F32 R64, R48.reuse, R32, R64 ;  /* 0x000000203040723c */ /* 0x040fec0000001840 */
[----:B------:R-:W-:Y:S06]  /*175d0*/  HMMA.16816.F32 R76, R48, R34, R76 ;  /* 0x00000022304c723c */ /* 0x000fec000000184c */
[----:B-1----:R-:W-:Y:S01]  /*175e0*/  HMMA.16816.F32 R20, R12, R52, R20 ;  /* 0x000000340c14723c */ /* 0x002fe20000001814 */
[----:B------:R-:W-:Y:S01]  /*175f0*/  IMAD.IADD R35, R3, 0x1, R0 ;  /* 0x0000000103237824 */ /* 0x000fe200078e0200 */
[----:B------:R-:W-:-:S03]  /*17600*/  LOP3.LUT R0, R4, R63, RZ, 0xfc, !PT ;  /* 0x0000003f04007212 */ /* 0x000fc600078efcff */
[C---:B------:R-:W-:Y:S01]  /*17610*/  VIADD R37, R35.reuse, 0x9 ;  /* 0x0000000923257836 */ /* 0x040fe20000000000 */
[C---:B------:R-:W-:Y:S01]  /*17620*/  HMMA.16816.F32 R16, R12.reuse, R54, R16 ;  /* 0x000000360c10723c */ /* 0x040fe20000001810 */
[C---:B------:R-:W-:Y:S01]  /*17630*/  VIADD R45, R35.reuse, 0x1 ;  /* 0x00000001232d7836 */ /* 0x040fe20000000000 */
[CC--:B------:R-:W-:Y:S01]  /*17640*/  ISETP.GE.AND P1, PT, R35.reuse, R60.reuse, PT ;  /* 0x0000003c2300720c */ /* 0x0c0fe20003f26270 */
[----:B------:R-:W-:Y:S01]  /*17650*/  VIADD R39, R35, 0x8 ;  /* 0x0000000823277836 */ /* 0x000fe20000000000 */
[-C--:B------:R-:W-:Y:S01]  /*17660*/  ISETP.GE.AND P4, PT, R37, R60.reuse, PT ;  /* 0x0000003c2500720c */ /* 0x080fe20003f86270 */
[----:B------:R-:W-:Y:S01]  /*17670*/  VIADD R33, R35, 0x10 ;  /* 0x0000001023217836 */ /* 0x000fe20000000000 */
[C---:B--2---:R-:W-:Y:S01]  /*17680*/  HMMA.16816.F32 R72, R12.reuse, R40, R72 ;  /* 0x000000280c48723c */ /* 0x044fe20000001848 */
[-C--:B------:R-:W-:Y:S01]  /*17690*/  ISETP.GE.AND P6, PT, R45, R60.reuse, PT ;  /* 0x0000003c2d00720c */ /* 0x080fe20003fc6270 */
[----:B------:R-:W-:Y:S01]  /*176a0*/  VIADD R37, R35, 0x18 ;  /* 0x0000001823257836 */ /* 0x000fe20000000000 */
[-C--:B------:R-:W-:Y:S01]  /*176b0*/  ISETP.GE.AND P5, PT, R39, R60.reuse, PT ;  /* 0x0000003c2700720c */ /* 0x080fe20003fa6270 */
[----:B------:R-:W-:Y:S01]  /*176c0*/  VIADD R39, R35, 0x11 ;  /* 0x0000001123277836 */ /* 0x000fe20000000000 */
[----:B------:R-:W-:Y:S01]  /*176d0*/  ISETP.GE.AND P2, PT, R33, R60, PT ;  /* 0x0000003c2100720c */ /* 0x000fe20003f46270 */
[----:B------:R-:W-:Y:S01]  /*176e0*/  HMMA.16816.F32 R68, R12, R42, R68 ;  /* 0x0000002a0c44723c */ /* 0x000fe20000001844 */
[----:B------:R-:W-:-:S02]  /*176f0*/  FSEL R33, R28, -INF , !P1 ;  /* 0xff8000001c217808 */ /* 0x000fc40004800000 */
[----:B------:R-:W-:Y:S02]  /*17700*/  FSEL R28, R31, -INF , !P6 ;  /* 0xff8000001f1c7808 */ /* 0x000fe40007000000 */
[----:B------:R-:W-:Y:S01]  /*17710*/  FSEL R29, R29, -INF , !P6 ;  /* 0xff8000001d1d7808 */ /* 0x000fe20007000000 */
[C---:B---3--:R-:W-:Y:S01]  /*17720*/  HMMA.16816.F32 R64, R12.reuse, R8, R64 ;  /* 0x000000080c40723c */ /* 0x048fe20000001840 */
[----:B------:R-:W-:Y:S01]  /*17730*/  BAR.SYNC.DEFER_BLOCKING 0x0 ;  /* 0x0000000000007b1d */ /* 0x000fe20000010000 */
[-C--:B------:R-:W-:Y:S01]  /*17740*/  ISETP.GE.AND P6, PT, R37, R60.reuse, PT ;  /* 0x0000003c2500720c */ /* 0x080fe20003fc6270 */
[----:B------:R-:W-:Y:S01]  /*17750*/  VIADD R37, R35, 0x20 ;  /* 0x0000002023257836 */ /* 0x000fe20000000000 */
[----:B------:R-:W-:Y:S02]  /*17760*/  FSEL R30, R30, -INF , !P1 ;  /* 0xff8000001e1e7808 */ /* 0x000fe40004800000 */
[----:B------:R-:W-:Y:S01]  /*17770*/  HMMA.16816.F32 R76, R12, R10, R76 ;  /* 0x0000000a0c4c723c */ /* 0x000fe2000000184c */
[----:B------:R-:W-:Y:S01]  /*17780*/  ISETP.GE.AND P1, PT, R39, R60, PT ;  /* 0x0000003c2700720c */ /* 0x000fe20003f26270 */
[----:B------:R-:W-:Y:S01]  /*17790*/  VIADD R39, R35, 0x19 ;  /* 0x0000001923277836 */ /* 0x000fe20000000000 */
[----:B------:R-:W-:-:S02]  /*177a0*/  FSEL R2, R27, -INF , !P4 ;  /* 0xff8000001b027808 */ /* 0x000fc40006000000 */
[----:B------:R-:W-:Y:S02]  /*177b0*/  FSEL R27, R25, -INF , !P4 ;  /* 0xff800000191b7808 */ /* 0x000fe40006000000 */
[-C--:B------:R-:W-:Y:S01]  /*177c0*/  ISETP.GE.AND P4, PT, R37, R60.reuse, PT ;  /* 0x0000003c2500720c */ /* 0x080fe20003f86270 */
[C---:B------:R-:W-:Y:S01]  /*177d0*/  VIADD R37, R35.reuse, 0x28 ;  /* 0x0000002823257836 */ /* 0x040fe20000000000 */
[----:B------:R-:W-:Y:S01]  /*177e0*/  FSEL R26, R26, -INF , !P5 ;  /* 0xff8000001a1a7808 */ /* 0x000fe20006800000 */
[----:B------:R-:W-:Y:S01]  /*177f0*/  VIADD R11, R35, 0x38 ;  /* 0x00000038230b7836 */ /* 0x000fe20000000000 */
[----:B------:R-:W-:Y:S02]  /*17800*/  FSEL R31, R24, -INF , !P5 ;  /* 0xff800000181f7808 */ /* 0x000fe40006800000 */
[----:B------:R-:W-:Y:S01]  /*17810*/  ISETP.GE.AND P5, PT, R39, R60, PT ;  /* 0x0000003c2700720c */ /* 0x000fe20003fa6270 */
[----:B------:R-:W-:Y:S01]  /*17820*/  VIADD R39, R35, 0x21 ;  /* 0x0000002123277836 */ /* 0x000fe20000000000 */
[----:B------:R-:W-:-:S02]  /*17830*/  FSEL R25, R20, -INF , !P2 ;  /* 0xff80000014197808 */ /* 0x000fc40005000000 */
[----:B------:R-:W-:Y:S01]  /*17840*/  FSEL R20, R23, -INF , !P1 ;  /* 0xff80000017147808 */ /* 0x000fe20004800000 */
[----:B------:R-:W-:Y:S01]  /*17850*/  VIADD R23, R35, 0x30 ;  /* 0x0000003023177836 */ /* 0x000fe20000000000 */
[----:B------:R-:W-:Y:S02]  /*17860*/  FSEL R21, R21, -INF , !P1 ;  /* 0xff80000015157808 */ /* 0x000fe40004800000 */
[-C--:B------:R-:W-:Y:S01]  /*17870*/  ISETP.GE.AND P1, PT, R37, R60.reuse, PT ;  /* 0x0000003c2500720c */ /* 0x080fe20003f26270 */
[----:B------:R-:W-:Y:S01]  /*17880*/  VIADD R37, R35, 0x29 ;  /* 0x0000002923257836 */ /* 0x000fe20000000000 */
[----:B------:R-:W-:Y:S01]  /*17890*/  FSEL R6, R19, -INF , !P5 ;  /* 0xff80000013067808 */ /* 0x000fe20006800000 */
[C---:B------:R-:W-:Y:S01]  /*178a0*/  VIADD R19, R35.reuse, 0x31 ;  /* 0x0000003123137836 */ /* 0x040fe20000000000 */
[----:B------:R-:W-:Y:S01]  /*178b0*/  FSEL R22, R22, -INF , !P2 ;  /* 0xff80000016167808 */ /* 0x000fe20005000000 */
[----:B------:R-:W-:Y:S01]  /*178c0*/  VIADD R35, R35, 0x39 ;  /* 0x0000003923237836 */ /* 0x000fe20000000000 */
        /* <DEDUP_REMOVED lines=13> */
[-C--:B------:R-:W-:Y:S02]  /*179a0*/  ISETP.GE.AND P2, PT, R11, R60.reuse, PT ;  /* 0x0000003c0b00720c */ /* 0x080fe40003f46270 */
[----:B------:R-:W-:Y:S02]  /*179b0*/  ISETP.GE.AND P1, PT, R35, R60, PT ;  /* 0x0000003c2300720c */ /* 0x000fe40003f26270 */
        /* <DEDUP_REMOVED lines=10> */
[----:B------:R-:W-:Y:S06]  /*17a60*/  @!P0 BRA `(.L_x_5484) ;  /* 0x0000000400b48947 */ /* 0x000fec0003800000 */
        /* <DEDUP_REMOVED lines=61> */
.L_x_5485:
[----:B------:R-:W-:Y:S02]  /*17e40*/  ULDC UR10, c[0x0][0x248] ;  /* 0x00009200000a7ab9 */ /* 0x000fe40000000800 */
[----:B------:R-:W-:-:S06]  /*17e50*/  USHF.L.U32 UR5, UR10, 0x6, URZ ;  /* 0x000000060a057899 */ /* 0x000fcc000800063f */
[----:B------:R-:W-:-:S04]  /*17e60*/  IADD3 R3, RZ, -UR5, RZ ;  /* 0x80000005ff037c10 */ /* 0x000fc8000fffe0ff */
[----:B------:R-:W-:-:S07]  /*17e70*/  SHF.R.S32.HI R11, RZ, 0x1f, R3 ;  /* 0x0000001fff0b7819 */ /* 0x000fce0000011403 */
.L_x_5486:
        /* <DEDUP_REMOVED lines=11> */
[----:B------:R-:W-:Y:S01]  /*17f30*/  @!PT LDS RZ, [RZ] ;  /* 0x00000000fffff984 */ /* 0x000fe20000000800 */
[----:B------:R-:W-:Y:S01]  /*17f40*/  @!PT LDS RZ, [RZ] ;  /* 0x00000000fffff984 */ /* 0x000fe20000000800 */
[----:B------:R-:W-:Y:S01]  /*17f50*/  @!PT LDS RZ, [RZ] ;  /* 0x00000000fffff984 */ /* 0x000fe20000000800 */
[----:B------:R1:W-:Y:S01]  /*17f60*/  LDGSTS.E.BYPASS.LTC128B.128 [R245+0x8000], desc[UR6][R236.64] ;  /* 0x08000000ecf57fae */ /* 0x0003e2000b901d46 */
[----:B------:R-:W-:-:S02]  /*17f70*/  LEA R10, P1, R58, UR8, 0x1 ;  /* 0x000000083a0a7c11 */ /* 0x000fc4000f8208ff */
[----:B------:R-:W-:Y:S02]  /*17f80*/  LEA.HI.X R13, R136, UR9, R11, 0x1, P2 ;  /* 0x00000009880d7c11 */ /* 0x000fe400090f0c0b */
[----:B------:R-:W-:Y:S02]  /*17f90*/  IADD3 R14, P2, R236, UR11, RZ ;  /* 0x0000000bec0e7c10 */ /* 0x000fe4000ff5e0ff */
[----:B------:R-:W-:Y:S01]  /*17fa0*/  LEA.HI.X R11, R58, UR9, R57, 0x1, P1 ;  /* 0x000000093a0b7c11 */ /* 0x000fe200088f0c39 */
[----:B------:R1:W-:Y:S01]  /*17fb0*/  LDGSTS.E.BYPASS.LTC128B.128 [R245+0xa000], desc[UR6][R12.64+0x80] ;  /* 0x0a0000800cf57fae */ /* 0x0003e2000b901d46 */
[----:B------:R-:W-:Y:S02]  /*17fc0*/  IADD3.X R15, R237, UR5, RZ, P2, !PT ;  /* 0x00000005ed0f7c10 */ /* 0x000fe400097fe4ff */
[----:B------:R-:W-:Y:S01]  /*17fd0*/  IADD3 R18, P2, R14, UR11, RZ ;  /* 0x0000000b0e127c10 */ /* 0x000fe2000ff5e0ff */
[----:B------:R1:W-:Y:S01]  /*17fe0*/  LDGSTS.E.BYPASS.LTC128B.128 [R245+0xc000], desc[UR6][R12.64+0x100] ;  /* 0x0c0001000cf57fae */ /* 0x0003e2000b901d46 */
[----:B------:R-:W-:-:S02]  /*17ff0*/  IADD3 R34, P1, R10, UR11, RZ ;  /* 0x0000000b0a227c10 */ /* 0x000fc4000ff3e0ff */
[----:B------:R-:W-:Y:S01]  /*18000*/  IADD3.X R19, R15, UR5, RZ, P2, !PT ;  /* 0x000000050f137c10 */ /* 0x000fe200097fe4ff */
[----:B------:R1:W-:Y:S01]  /*18010*/  LDGSTS.E.BYPASS.LTC128B.128 [R245+0xe000], desc[UR6][R12.64+0x180] ;  /* 0x0e0001800cf57fae */ /* 0x0003e2000b901d46 */
[----:B------:R-:W-:Y:S02]  /*18020*/  IADD3.X R35, R11, UR5, RZ, P1, !PT ;  /* 0x000000050b237c10 */ /* 0x000fe40008ffe4ff */
[----:B------:R-:W-:Y:S01]  /*18030*/  IADD3 R36, P2, R18, UR11, RZ ;  /* 0x0000000b12247c10 */ /* 0x000fe2000ff5e0ff */
[----:B------:R1:W-:Y:S01]  /*18040*/  LDGSTS.E.BYPASS.LTC128B.128 [R245+0x8800], desc[UR6][R14.64] ;  /* 0x088000000ef57fae */ /* 0x0003e2000b901d46 */
[----:B------:R-:W-:Y:S02]  /*18050*/  IADD3 R38, P1, R34, UR11, RZ ;  /* 0x0000000b22267c10 */ /* 0x000fe4000ff3e0ff */
[----:B------:R-:W-:Y:S01]  /*18060*/  IADD3.X R37, R19, UR5, RZ, P2, !PT ;  /* 0x0000000513257c10 */ /* 0x000fe200097fe4ff */
[----:B------:R1:W-:Y:S01]  /*18070*/  LDGSTS.E.BYPASS.LTC128B.128 [R245+0xa800], desc[UR6][R10.64+0x80] ;  /* 0x0a8000800af57fae */ /* 0x0003e2000b901d46 */
[----:B------:R-:W-:-:S03]  /*18080*/  IADD3.X R39, R35, UR5, RZ, P1, !PT ;  /* 0x0000000523277c10 */ /* 0x000fc60008ffe4ff */
        /* <DEDUP_REMOVED lines=11> */
.L_x_5484:
        /* <DEDUP_REMOVED lines=47> */
[----:B------:R-:W3:Y:S04]  /*18430*/  LDSM.16.MT88.4 R68, [R228+0x12000] ;  /* 0x01200000e444783b */ /* 0x000ee80000004200 */
[----:B------:R-:W4:Y:S04]  /*18440*/  LDSM.16.MT88.4 R76, [R226+0x12000] ;  /* 0x01200000e24c783b */ /* 0x000f280000004200 */
        /* <DEDUP_REMOVED lines=24> */
[----:B------:R-:W1:Y:S01]  /*185d0*/  LDSM.16.MT88.4 R8, [R225+0x10800] ;  /* 0x01080000e108783b */ /* 0x000e620000004200 */
[--C-:B------:R-:W-:Y:S01]  /*185e0*/  FFMA.FTZ R172, R21, UR5, -R196.reuse ;  /* 0x0000000515ac7c23 */ /* 0x100fe200080108c4 */
[--C-:B------:R-:W-:Y:S01]  /*185f0*/  FFMA.FTZ R2, R17, UR5, -R196.reuse ;  /* 0x0000000511027c23 */ /* 0x100fe200080108c4 */
[--C-:B------:R-:W-:Y:S01]  /*18600*/  FFMA.FTZ R174, R22, UR5, -R169.reuse ;  /* 0x0000000516ae7c23 */ /* 0x100fe200080108a9 */
[--C-:B------:R-:W-:Y:S01]  /*18610*/  FFMA.FTZ R167, R20, UR5, -R169.reuse ;  /* 0x0000000514a77c23 */ /* 0x100fe200080108a9 */
[----:B------:R-:W2:Y:S01]  /*18620*/  MUFU.EX2 R180, R180 ;  /* 0x000000b400b47308 */ /* 0x000ea20000000800 */
[--C-:B------:R-:W-:Y:S01]  /*18630*/  FFMA.FTZ R0, R6, UR5, -R169.reuse ;  /* 0x0000000506007c23 */ /* 0x100fe200080108a9 */
[----:B------:R-:W-:Y:S01]  /*18640*/  LDSM.16.MT88.4 R20, [R226+0x10800] ;  /* 0x01080000e214783b */ /* 0x000fe20000004200 */
        /* <DEDUP_REMOVED lines=27> */
[----:B------:R-:W-:Y:S02]  /*18800*/  LDSM.16.MT88.4 R24, [R224+0x16000] ;  /* 0x01600000e018783b */ /* 0x000fe40000004200 */
[----:B------:R-:W2:Y:S01]  /*18810*/  MUFU.EX2 R183, R183 ;  /* 0x000000b700b77308 */ /* 0x000ea20000000800 */
[----:B---3--:R-:W-:Y:S01]  /*18820*/  F2FP.F16.F32.PACK_AB R150, R176, R179 ;  /* 0x000000b3b096723e */ /* 0x008fe200000000ff */
[----:B------:R-:W-:Y:S01]  /*18830*/  LDSM.16.MT88.4 R32, [R225+0x12800] ;  /* 0x01280000e120783b */ /* 0x000fe20000004200 */
[----:B------:R-:W-:-:S03]  /*18840*/  FADD.FTZ R179, R179, R180 ;  /* 0x000000b4b3b37221 */ /* 0x000fc60000010000 */
[----:B------:R-:W-:Y:S01]  /*18850*/  LDSM.16.MT88.4 R168, [R224+0x13800] ;  /* 0x01380000e0a8783b */ /* 0x000fe20000004200 */
[----:B------:R-:W-:Y:S01]  /*18860*/  FADD.FTZ R176, R176, R179 ;  /* 0x000000b3b0b07221 */ /* 0x000fe20000010000 */
[----:B------:R-:W-:Y:S08]  /*18870*/  MUFU.EX2 R178, R178 ;  /* 0x000000b200b27308 */ /* 0x000ff00000000800 */
        /* <DEDUP_REMOVED lines=254> */
.L_x_5491:
        /* <DEDUP_REMOVED lines=66> */
.L_x_5488:
        /* <DEDUP_REMOVED lines=308> */
.L_x_5490:
        /* <DEDUP_REMOVED lines=28> */
.L_x_5489:
        /* <DEDUP_REMOVED lines=151> */
[----:B------:R-:W-:Y:S01]  /*1baf0*/  FMUL.FTZ R100, R2, R100 ;  /* 0x0000006402647220 */ /* 0x000fe20000410000 */
        /* <DEDUP_REMOVED lines=340> */
.L_x_5487:
[----:B------:R-:W1:Y:S01]  /*1d040*/  SHFL.BFLY PT, R2, R249, 0x2, 0x1f ;  /* 0x0c401f00f9027f89 */ /* 0x000e6200000e0000 */
[----:B------:R-:W-:Y:S01]  /*1d050*/  MOV R11, 0x3f800000 ;  /* 0x3f800000000b7802 */ /* 0x000fe20000000f00 */
[----:B------:R-:W2:Y:S01]  /*1d060*/  S2UR UR4, SR_CgaCtaId ;  /* 0x00000000000479c3 */ /* 0x000ea20000008800 */
[----:B------:R-:W-:Y:S01]  /*1d070*/  UMOV UR5, 0x400 ;  /* 0x0000040000057882 */ /* 0x000fe20000000000 */
[----:B------:R-:W3:Y:S01]  /*1d080*/  SHFL.BFLY PT, R4, R247, 0x2, 0x1f ;  /* 0x0c401f00f7047f89 */ /* 0x000ee200000e0000 */
[----:B------:R-:W-:Y:S01]  /*1d090*/  ULDC.64 UR6, c[0x0][0x208] ;  /* 0x0000820000067ab9 */ /* 0x000fe20000000a00 */
[----:B------:R-:W-:Y:S01]  /*1d0a0*/  BSSY B0, `(.L_x_5492) ;  /* 0x0000130000007945 */ /* 0x000fe20003800000 */
[----:B------:R-:W4:Y:S03]  /*1d0b0*/  S2R R6, SR_TID.X ;  /* 0x0000000000067919 */ /* 0x000f260000002100 */
[----:B------:R-:W5:Y:S01]  /*1d0c0*/  LDC R20, c[0x0][0x270] ;  /* 0x00009c00ff147b82 */ /* 0x000f620000000800 */
[----:B------:R-:W4:Y:S01]  /*1d0d0*/  S2R R0, SR_TID.X ;  /* 0x0000000000007919 */ /* 0x000f220000002100 */
[----:B------:R-:W5:Y:S01]  /*1d0e0*/  S2R R18, SR_CTAID.Y ;  /* 0x0000000000127919 */ /* 0x000f620000002600 */
[----:B------:R-:W5:Y:S01]  /*1d0f0*/  S2R R19, SR_CTAID.X ;  /* 0x0000000000137919 */ /* 0x000f620000002500 */
[----:B-1----:R-:W-:Y:S01]  /*1d100*/  FADD.FTZ R2, R2, R249 ;  /* 0x000000f902027221 */ /* 0x002fe20000010000 */
[----:B--2---:R-:W-:-:S03]  /*1d110*/  ULEA UR4, UR4, UR5, 0x18 ;  /* 0x0000000504047291 */ /* 0x004fc6000f8ec03f */
[----:B------:R-:W1:Y:S01]  /*1d120*/  S2UR UR5, SR_CTAID.Z ;  /* 0x00000000000579c3 */ /* 0x000e620000002700 */
[----:B---3--:R-:W-:Y:S01]  /*1d130*/  FADD.FTZ R17, R4, R247 ;  /* 0x000000f704117221 */ /* 0x008fe20000010000 */
[----:B------:R-:W2:Y:S04]  /*1d140*/  SHFL.BFLY PT, R5, R2, 0x1, 0x1f ;  /* 0x0c201f0002057f89 */ /* 0x000ea800000e0000 */
[----:B------:R-:W3:Y:S01]  /*1d150*/  SHFL.BFLY PT, R4, R17, 0x1, 0x1f ;  /* 0x0c201f0011047f89 */ /* 0x000ee200000e0000 */
[----:B----4-:R-:W-:-:S04]  /*1d160*/  SHF.R.S32.HI R9, RZ, 0x1f, R6 ;  /* 0x0000001fff097819 */ /* 0x010fc80000011406 */
        /* <DEDUP_REMOVED lines=169> */
[----:B-1----:R-:W-:Y:S01]  /*1dc00*/  @P5 FMUL.FTZ R5, R5, 0.69314718246459960938 ;  /* 0x3f31721805055820 */ /* 0x002fe20000410000 */
[----:B------:R-:W-:-:S02]  /*1dc10*/  SHF.L.U32 R7, R2, 0x6, RZ ;  /* 0x0000000602077819 */ /* 0x000fc400000006ff */
[----:B------:R-:W-:Y:S02]  /*1dc20*/  LEA.HI R9, R0, R0, RZ, 0x1 ;  /* 0x0000000000097211 */ /* 0x000fe400078f08ff */
[----:B------:R-:W-:Y:S02]  /*1dc30*/  ISETP.NE.U32.AND P3, PT, R8, 0x1, PT ;  /* 0x000000010800780c */ /* 0x000fe40003f65070 */
[----:B------:R-:W-:Y:S02]  /*1dc40*/  LOP3.LUT R7, R7, 0x1c0, RZ, 0xc0, !PT ;  /* 0x000001c007077812 */ /* 0x000fe400078ec0ff */
[----:B------:R-:W-:Y:S02]  /*1dc50*/  SHF.L.U32 R8, R9, 0x2, RZ ;  /* 0x0000000209087819 */ /* 0x000fe400000006ff */
[----:B------:R-:W-:Y:S02]  /*1dc60*/  LOP3.LUT R11, R11, 0x1c0, RZ, 0xc0, !PT ;  /* 0x000001c00b0b7812 */ /* 0x000fe400078ec0ff */
[----:B------:R-:W-:-:S02]  /*1dc70*/  LOP3.LUT R8, R7, 0x38, R8, 0xf8, !PT ;  /* 0x0000003807087812 */ /* 0x000fc400078ef808 */
[----:B------:R-:W-:Y:S01]  /*1dc80*/  LEA.HI R11, R11, R11, RZ, 0x1d ;  /* 0x0000000b0b0b7211 */ /* 0x000fe200078fe8ff */
[----:B---3--:R-:W-:Y:S01]  /*1dc90*/  @P4 FMUL.FTZ R4, R4, 0.69314718246459960938 ;  /* 0x3f31721804044820 */ /* 0x008fe20000410000 */
[----:B------:R-:W-:Y:S02]  /*1dca0*/  SHF.R.U32.HI R7, RZ, 0x3, R7 ;  /* 0x00000003ff077819 */ /* 0x000fe40000011607 */
[----:B------:R-:W-:Y:S02]  /*1dcb0*/  LOP3.LUT R9, R9, 0xffffffe, RZ, 0xc0, !PT ;  /* 0x0ffffffe09097812 */ /* 0x000fe400078ec0ff */
[----:B------:R-:W-:Y:S02]  /*1dcc0*/  LEA R6, R6, R11, 0x1 ;  /* 0x0000000b06067211 */ /* 0x000fe400078e08ff */
[----:B------:R-:W-:Y:S02]  /*1dcd0*/  LOP3.LUT R7, R8, R7, RZ, 0x3c, !PT ;  /* 0x0000000708077212 */ /* 0x000fe400078e3cff */
[----:B------:R-:W-:-:S02]  /*1dce0*/  IADD3 R8, R0, -R9, RZ ;  /* 0x8000000900087210 */ /* 0x000fc40007ffe0ff */
[----:B------:R-:W-:Y:S02]  /*1dcf0*/  LEA R6, R6, UR4, 0x2 ;  /* 0x0000000406067c11 */ /* 0x000fe4000f8e10ff */
[----:B------:R-:W-:Y:S02]  /*1dd00*/  MOV R9, 0x40 ;  /* 0x0000004000097802 */ /* 0x000fe40000000f00 */
[----:B------:R-:W-:Y:S01]  /*1dd10*/  SHF.R.S32.HI R13, RZ, 0x2, R13 ;  /* 0x00000002ff0d7819 */ /* 0x000fe2000001140d */
[----:B------:R-:W-:Y:S01]  /*1dd20*/  STS.64 [R6], R160 ;  /* 0x000000a006007388 */ /* 0x000fe20000000a00 */
[----:B------:R-:W-:Y:S02]  /*1dd30*/  LEA R7, R8, R7, 0x2 ;  /* 0x0000000708077211 */ /* 0x000fe400078e10ff */
[----:B------:R-:W-:Y:S01]  /*1dd40*/  MOV R8, 0x80 ;  /* 0x0000008000087802 */ /* 0x000fe20000000f00 */
[----:B------:R-:W-:Y:S01]  /*1dd50*/  STS.64 [R6+0x800], R162 ;  /* 0x000800a206007388 */ /* 0x000fe20000000a00 */
[----:B------:R-:W-:-:S02]  /*1dd60*/  IADD3 R11, R6, -0x20, RZ ;  /* 0xffffffe0060b7810 */ /* 0x000fc40007ffe0ff */
[----:B------:R-:W-:Y:S02]  /*1dd70*/  SEL R9, R9, 0xffffffc0, !P1 ;  /* 0xffffffc009097807 */ /* 0x000fe40004800000 */
[----:B------:R-:W-:Y:S02]  /*1dd80*/  LEA R10, R10, R13, 0x4 ;  /* 0x0000000d0a0a7211 */ /* 0x000fe400078e20ff */
[----:B------:R-:W-:Y:S02]  /*1dd90*/  @P3 IADD3 R11, R6, 0x20, RZ ;  /* 0x00000020060b3810 */ /* 0x000fe40007ffe0ff */
[----:B------:R-:W-:Y:S02]  /*1dda0*/  SEL R13, R8, 0xffffff80, !P2 ;  /* 0xffffff80080d7807 */ /* 0x000fe40005000000 */
[----:B------:R-:W-:Y:S01]  /*1ddb0*/  IADD3 R12, R6, R9, RZ ;  /* 0x00000009060c7210 */ /* 0x000fe20007ffe0ff */
[----:B------:R-:W-:Y:S01]  /*1ddc0*/  STS.64 [R11], R36 ;  /* 0x000000240b007388 */ /* 0x000fe20000000a00 */
[----:B------:R-:W-:-:S02]  /*1ddd0*/  IADD3 R8, R9, R11, RZ ;  /* 0x0000000b09087210 */ /* 0x000fc40007ffe0ff */
[----:B------:R-:W-:Y:S01]  /*1dde0*/  IADD3 R9, R6, R13, RZ ;  /* 0x0000000d06097210 */ /* 0x000fe20007ffe0ff */
[----:B------:R-:W-:Y:S01]  /*1ddf0*/  STS.64 [R11+0x800], R38 ;  /* 0x000800260b007388 */ /* 0x000fe20000000a00 */
[----:B------:R-:W-:Y:S02]  /*1de00*/  IADD3 R14, R13, R11, RZ ;  /* 0x0000000b0d0e7210 */ /* 0x000fe40007ffe0ff */
[-C--:B------:R-:W-:Y:S01]  /*1de10*/  IADD3 R15, R12, R13.reuse, RZ ;  /* 0x0000000d0c0f7210 */ /* 0x080fe20007ffe0ff */
[----:B------:R-:W-:Y:S01]  /*1de20*/  STS.64 [R12], R40 ;  /* 0x000000280c007388 */ /* 0x000fe20000000a00 */
[----:B------:R-:W-:Y:S02]  /*1de30*/  IADD3 R13, R8, R13, RZ ;  /* 0x0000000d080d7210 */ /* 0x000fe40007ffe0ff */
[----:B------:R-:W-:Y:S01]  /*1de40*/  SHF.L.U32 R24, R0, 0x2, RZ ;  /* 0x0000000200187819 */ /* 0x000fe200000006ff */
[----:B------:R-:W-:Y:S01]  /*1de50*/  STS.64 [R12+0x800], R42 ;  /* 0x0008002a0c007388 */ /* 0x000fe20000000a00 */
[----:B------:R-:W-:-:S02]  /*1de60*/  LEA R0, R7, UR4, 0x2 ;  /* 0x0000000407007c11 */ /* 0x000fc4000f8e10ff */
[----:B------:R-:W-:Y:S01]  /*1de70*/  SHF.R.S32.HI R25, RZ, 0x1f, R24 ;  /* 0x0000001fff197819 */ /* 0x000fe20000011418 */
        /* <DEDUP_REMOVED lines=50> */
[----:B-1----:R-:W-:-:S03]  /*1e1a0*/  MOV R6, 0xff800000 ;  /* 0xff80000000067802 */ /* 0x002fc60000000f00 */
[----:B------:R1:W-:Y:S01]  /*1e1b0*/  STS.64 [R9+0xc000], R140 ;  /* 0x00c0008c09007388 */ /* 0x0003e20000000a00 */
[----:B----4-:R-:W-:-:S03]  /*1e1c0*/  @P5 FFMA.FTZ R6, R164, R21, R5 ;  /* 0x00000015a4065223 */ /* 0x010fc60000010005 */
[----:B------:R1:W-:Y:S01]  /*1e1d0*/  STS.64 [R9+0xc800], R142 ;  /* 0x00c8008e09007388 */ /* 0x0003e20000000a00 */
[----:B---3--:R-:W-:Y:S01]  /*1e1e0*/  IADD3 R11, -R239, RZ, RZ ;  /* 0x000000ffef0b7210 */ /* 0x008fe20007ffe1ff */
[----:B-----5:R-:W-:Y:S02]  /*1e1f0*/  IMAD R239, R18, R16, R239 ;  /* 0x0000001012ef7224 */ /* 0x020fe400078e02ef */
[----:B------:R1:W-:Y:S02]  /*1e200*/  STS.64 [R14+0xc000], R144 ;  /* 0x00c000900e007388 */ /* 0x0003e40000000a00 */
[----:B------:R-:W-:Y:S02]  /*1e210*/  IMAD R11, R20, R11, UR5 ;  /* 0x00000005140b7e24 */ /* 0x000fe4000f8e020b */
[----:B------:R1:W-:Y:S01]  /*1e220*/  STS.64 [R14+0xc800], R146 ;  /* 0x00c800920e007388 */ /* 0x0003e20000000a00 */
[----:B--2---:R-:W-:Y:S01]  /*1e230*/  SHF.L.U32 R12, R19, 0x6, RZ ;  /* 0x00000006130c7819 */ /* 0x004fe200000006ff */
[----:B------:R-:W-:-:S02]  /*1e240*/  IMAD R11, R239, R20, R11 ;  /* 0x00000014ef0b7224 */ /* 0x000fc400078e020b */
[----:B------:R1:W-:Y:S02]  /*1e250*/  STS.64 [R15+0xc000], R152 ;  /* 0x00c000980f007388 */ /* 0x0003e40000000a00 */
[----:B------:R-:W-:Y:S02]  /*1e260*/  IMAD R11, R11, R17, R12 ;  /* 0x000000110b0b7224 */ /* 0x000fe400078e020c */
[----:B------:R1:W-:Y:S01]  /*1e270*/  STS.64 [R15+0xc800], R154 ;  /* 0x00c8009a0f007388 */ /* 0x0003e20000000a00 */
[----:B------:R-:W-:Y:S01]  /*1e280*/  MOV R8, 0xff800000 ;  /* 0xff80000000087802 */ /* 0x000fe20000000f00 */
[----:B------:R-:W-:Y:S02]  /*1e290*/  @P4 FFMA.FTZ R8, R3, R22, R4 ;  /* 0x0000001603084223 */ /* 0x000fe40000010004 */
[----:B------:R1:W-:Y:S04]  /*1e2a0*/  STS.64 [R13+0xc000], R148 ;  /* 0x00c000940d007388 */ /* 0x0003e80000000a00 */
[----:B------:R1:W-:Y:S01]  /*1e2b0*/  STS.64 [R13+0xc800], R150 ;  /* 0x00c800960d007388 */ /* 0x0003e20000000a00 */
[----:B------:R-:W-:Y:S06]  /*1e2c0*/  BAR.SYNC.DEFER_BLOCKING 0x0 ;  /* 0x0000000000007b1d */ /* 0x000fec0000010000 */
[----:B------:R-:W-:Y:S05]  /*1e2d0*/  @P0 BRA `(.L_x_5493) ;  /* 0x0000000000300947 */ /* 0x000fea0003800000 */
[----:B------:R-:W-:Y:S01]  /*1e2e0*/  IMAD R3, R19, -0x40, R238 ;  /* 0xffffffc013037824 */ /* 0x000fe200078e02ee */
[----:B------:R-:W-:Y:S01]  /*1e2f0*/  SHF.R.S32.HI R12, RZ, 0x1f, R10 ;  /* 0x0000001fff0c7819 */ /* 0x000fe2000001140a */
[C---:B-1----:R-:W-:Y:S01]  /*1e300*/  VIADD R14, R10.reuse, 0x8 ;  /* 0x000000080a0e7836 */ /* 0x042fe20000000000 */
[C---:B------:R-:W-:Y:S01]  /*1e310*/  IADD3 R4, P0, R11.reuse, R10, RZ ;  /* 0x0000000a0b047210 */ /* 0x040fe20007f1e0ff */
[----:B------:R-:W-:Y:S01]  /*1e320*/  ULDC.64 UR4, c[0x0][0x2b8] ;  /* 0x0000ae0000047ab9 */ /* 0x000fe20000000a00 */
[-C--:B------:R-:W-:Y:S02]  /*1e330*/  ISETP.GE.AND P2, PT, R10, R3.reuse, PT ;  /* 0x000000030a00720c */ /* 0x080fe40003f46270 */
[----:B------:R-:W-:Y:S02]  /*1e340*/  ISETP.GE.AND P1, PT, R14, R3, PT ;  /* 0x000000030e00720c */ /* 0x000fe40003f26270 */
[----:B------:R-:W-:Y:S02]  /*1e350*/  LEA.HI.X.SX32 R3, R11, R12, 0x1, P0 ;  /* 0x0000000c0b037211 */ /* 0x000fe400000f0eff */
[----:B------:R-:W-:-:S04]  /*1e360*/  LEA R12, P0, R4, UR4, 0x2 ;  /* 0x00000004040c7c11 */ /* 0x000fc8000f8010ff */
[----:B------:R-:W-:-:S05]  /*1e370*/  LEA.HI.X R13, R4, UR5, R3, 0x2, P0 ;  /* 0x00000005040d7c11 */ /* 0x000fca00080f1403 */
[----:B------:R2:W-:Y:S04]  /*1e380*/  @!P2 STG.E desc[UR6][R12.64], R6 ;  /* 0x000000060c00a986 */ /* 0x0005e8000c101906 */
[----:B------:R2:W-:Y:S02]  /*1e390*/  @!P1 STG.E desc[UR6][R12.64+0x20], R8 ;  /* 0x000020080c009986 */ /* 0x0005e4000c101906 */
.L_x_5493:
[----:B------:R-:W-:Y:S05]  /*1e3a0*/  BSYNC B0 ;  /* 0x0000000000007941 */ /* 0x000fea0003800000 */
.L_x_5492:
[----:B------:R-:W-:Y:S01]  /*1e3b0*/  ULDC UR4, c[0x0][0x2dc] ;  /* 0x0000b70000047ab9 */ /* 0x000fe20000000800 */
[C---:B------:R-:W-:Y:S01]  /*1e3c0*/  IMAD.WIDE R24, R2.reuse, 0x100, R24 ;  /* 0x0000010002187825 */ /* 0x040fe200078e0218 */
[----:B------:R-:W3:Y:S03]  /*1e3d0*/  LDS.128 R128, [R0] ;  /* 0x0000000000807984 */ /* 0x000ee60000000c00 */
[----:B------:R-:W-:Y:S01]  /*1e3e0*/  IMAD R5, R11, UR4, RZ ;  /* 0x000000040b057c24 */ /* 0x000fe2000f8e02ff */
[----:B------:R-:W4:Y:S01]  /*1e3f0*/  LDS.128 R96, [R0+0x4000] ;  /* 0x0040000000607984 */ /* 0x000f220000000c00 */
[----:B------:R-:W-:Y:S01]  /*1e400*/  IMAD R3, R19, -0x40, R238 ;  /* 0xffffffc013037824 */ /* 0x000fe200078e02ee */
[----:B------:R-:W-:Y:S01]  /*1e410*/  ULDC.64 UR4, c[0x0][0x288] ;  /* 0x0000a20000047ab9 */ /* 0x000fe20000000a00 */
[C---:B--2---:R-:W-:Y:S01]  /*1e420*/  VIADD R8, R2.reuse, 0x8 ;  /* 0x0000000802087836 */ /* 0x044fe20000000000 */
[----:B------:R-:W2:Y:S01]  /*1e430*/  LDS.128 R64, [R0+0x8000] ;  /* 0x0080000000407984 */ /* 0x000ea20000000c00 */
[----:B------:R-:W-:Y:S01]  /*1e440*/  IADD3 R4, P0, R5, R24, RZ ;  /* 0x0000001805047210 */ /* 0x000fe20007f1e0ff */
[----:B------:R-:W-:-:S02]  /*1e450*/  VIADD R6, R2, 0x10 ;  /* 0x0000001002067836 */ /* 0x000fc40000000000 */
[----:B------:R-:W5:Y:S01]  /*1e460*/  LDS.128 R32, [R0+0xc000] ;  /* 0x00c0000000207984 */ /* 0x000f620000000c00 */
[----:B------:R-:W-:Y:S01]  /*1e470*/  LEA.HI.X.SX32 R5, R5, R25, 0x1, P0 ;  /* 0x0000001905057211 */ /* 0x000fe200000f0eff */
[----:B------:R-:W-:Y:S01]  /*1e480*/  VIADD R38, R2, 0x18 ;  /* 0x0000001802267836 */ /* 0x000fe20000000000 */
[----:B------:R-:W-:Y:S01]  /*1e490*/  LEA R132, P0, R4, UR4, 0x2 ;  /* 0x0000000404847c11 */ /* 0x000fe2000f8010ff */
[----:B------:R-:W5:Y:S01]  /*1e4a0*/  LDS.128 R124, [R0+0x800] ;  /* 0x00080000007c7984 */ /* 0x000f620000000c00 */
[-C--:B------:R-:W-:Y:S01]  /*1e4b0*/  ISETP.GE.AND P6, PT, R8, R3.reuse, PT ;  /* 0x000000030800720c */ /* 0x080fe20003fc6270 */
[----:B------:R-:W-:Y:S01]  /*1e4c0*/  VIADD R36, R2, 0x20 ;  /* 0x0000002002247836 */ /* 0x000fe20000000000 */
[-C--:B------:R-:W-:Y:S01]  /*1e4d0*/  ISETP.GE.AND P5, PT, R6, R3.reuse, PT ;  /* 0x000000030600720c */ /* 0x080fe20003fa6270 */
[----:B------:R-:W5:Y:S01]  /*1e4e0*/  LDS.128 R120, [R0+0x1000] ;  /* 0x0010000000787984 */ /* 0x000f620000000c00 */
[----:B------:R-:W-:Y:S01]  /*1e4f0*/  LEA.HI.X R133, R4, UR5, R5, 0x2, P0 ;  /* 0x0000000504857c11 */ /* 0x000fe200080f1405 */
[----:B------:R-:W-:Y:S01]  /*1e500*/  VIADD R6, R2, 0x28 ;  /* 0x0000002802067836 */ /* 0x000fe20000000000 */
[-C--:B------:R-:W-:Y:S01]  /*1e510*/  ISETP.GE.AND P4, PT, R38, R3.reuse, PT ;  /* 0x000000032600720c */ /* 0x080fe20003f86270 */
[----:B------:R-:W5:Y:S01]  /*1e520*/  LDS.128 R116, [R0+0x1800] ;  /* 0x0018000000747984 */ /* 0x000f620000000c00 */
[----:B------:R-:W-:Y:S01]  /*1e530*/  VIADD R4, R2, 0x30 ;  /* 0x0000003002047836 */ /* 0x000fe20000000000 */
[----:B------:R-:W-:-:S02]  /*1e540*/  ISETP.GE.AND P3, PT, R36, R3, PT ;  /* 0x000000032400720c */ /* 0x000fc40003f66270 */
[----:B------:R-:W5:Y:S01]  /*1e550*/  LDS.128 R112, [R0+0x2000] ;  /* 0x0020000000707984 */ /* 0x000f620000000c00 */
[-C--:B------:R-:W-:Y:S02]  /*1e560*/  ISETP.GE.AND P2, PT, R6, R3.reuse, PT ;  /* 0x000000030600720c */ /* 0x080fe40003f46270 */
[-C--:B------:R-:W-:Y:S01]  /*1e570*/  ISETP.GE.AND P1, PT, R4, R3.reuse, PT ;  /* 0x000000030400720c */ /* 0x080fe20003f26270 */
[----:B------:R-:W5:Y:S01]  /*1e580*/  LDS.128 R108, [R0+0x2800] ;  /* 0x00280000006c7984 */ /* 0x000f620000000c00 */
[CC--:B------:R-:W-:Y:S01]  /*1e590*/  ISETP.GE.AND P0, PT, R2.reuse, R3.reuse, PT ;  /* 0x000000030200720c */ /* 0x0c0fe20003f06270 */
[----:B------:R-:W-:Y:S02]  /*1e5a0*/  VIADD R2, R2, 0x38 ;  /* 0x0000003802027836 */ /* 0x000fe40000000000 */
        /* <DEDUP_REMOVED lines=59> */
.L_x_5494:
        /* <DEDUP_REMOVED lines=10> */
.L_x_8912:


//--------------------- .text._ZN5flash24flash_fwd_splitkv_kernelI23Flash_fwd_kernel_traitsILi256ELi64ELi64ELi4ELb0ELb0EN7cutlass6half_tE19Flash_kernel_traitsILi256ELi64ELi64ELi4ES3_EELb0ELb0ELb0ELb0ELb1ELb1ELb1ELb1EEEvNS_16Flash_fwd_paramsE --------------------------
	.section	.text._ZN5flash24flash_fwd_splitkv_kernelI23Flash_fwd_kernel_traitsILi256ELi64ELi64ELi4ELb0ELb0EN7cutlass6half_tE19Flash_kernel_traitsILi256ELi64ELi64ELi4ES3_EELb0ELb0ELb0ELb0ELb1ELb1ELb1ELb1EEEvNS_16Flash_fwd_paramsE,"ax",@progbits
	.align	128
        .global         _ZN5flash24flash_fwd_splitkv_kernelI23Flash_fwd_kernel_traitsILi256ELi64ELi64ELi4ELb0ELb0EN7cutlass6half_tE19Flash_kernel_traitsILi256ELi64ELi64ELi4ES3_EELb0ELb0ELb0ELb0ELb1ELb1ELb1ELb1EEEvNS_16Flash_fwd_paramsE
        .type           _ZN5flash24flash_fwd_splitkv_kernelI23Flash_fwd_kernel_traitsILi256ELi64ELi64ELi4ELb0ELb0EN7cutlass6half_tE19Flash_kernel_traitsILi256ELi64ELi64ELi4ES3_EELb0ELb0ELb0ELb0ELb1ELb1ELb1ELb1EEEvNS_16Flash_fwd_paramsE,@function
        .size           _ZN5flash24flash_fwd_splitkv_kernelI23Flash_fwd_kernel_traitsILi256ELi64ELi64ELi4ELb0ELb0EN7cutlass6half_tE19Flash_kernel_traitsILi256ELi64ELi64ELi4ES3_EELb0ELb0ELb0ELb0ELb1ELb1ELb1ELb1EEEvNS_16Flash_fwd_paramsE,(.L_x_8913 - _ZN5flash24flash_fwd_splitkv_kernelI23Flash_fwd_kernel_traitsILi256ELi64ELi64ELi4ELb0ELb0EN7cutlass6half_tE19Flash_kernel_traitsILi256ELi64ELi64ELi4ES3_EELb0ELb0ELb0ELb0ELb1ELb1ELb1ELb1EEEvNS_16Flash_fwd_paramsE)
        .other          _ZN5flash24flash_fwd_splitkv_kernelI23Flash_fwd_kernel_traitsILi256ELi64ELi64ELi4ELb0ELb0EN7cutlass6half_tE19Flash_kernel_traitsILi256ELi64ELi64ELi4ES3_EELb0ELb0ELb0ELb0ELb1ELb1ELb1ELb1EEEvNS_16Flash_fwd_paramsE,@"STO_CUDA_ENTRY STV_DEFAULT"
_ZN5flash24flash_fwd_splitkv_kernelI23Flash_fwd_kernel_traitsILi256ELi64ELi64ELi4ELb0ELb0EN7cutlass6half_tE19Flash_kernel_traitsILi256ELi64ELi64ELi4ES3_EELb0ELb0ELb0ELb0ELb1ELb1ELb1ELb1EEEvNS_16Flash_fwd_paramsE:
.text._ZN5flash24flash_fwd_splitkv_kernelI23Flash_fwd_kernel_traitsILi256ELi64ELi64ELi4ELb0ELb0EN7cutlass6half_tE19Flash_kernel_traitsILi256ELi64ELi64ELi4ES3_EELb0ELb0ELb0ELb0ELb1ELb1ELb1ELb1EEEvNS_16Flash_fwd_paramsE:
[----:B------:R-:W-:Y:S08]  /*0000*/  LDC R1, c[0x0][0x28] ;  /* 0x00000a00ff017b82 */ /* 0x000ff00000000800 */
[----:B------:R-:W1:Y:S01]  /*0010*/  LDC R0, c[0x0][0x270] ;  /* 0x00009c00ff007b82 */ /* 0x000e620000000800 */
[----:B------:R-:W-:Y:S01]  /*0020*/  ULDC.64 UR6, c[0x0][0x2f0] ;  /* 0x0000bc0000067ab9 */ /* 0x000fe20000000a00 */
[----:B------:R-:W-:Y:S01]  /*0030*/  MOV R12, 0xffffffff ;  /* 0xffffffff000c7802 */ /* 0x000fe20000000f00 */
[----:B------:R-:W-:Y:S01]  /*0040*/  ULDC.64 UR8, c[0x0][0x300] ;  /* 0x0000c00000087ab9 */ /* 0x000fe20000000a00 */
[----:B------:R-:W-:-:S04]  /*0050*/  ISETP.NE.U32.AND P0, PT, RZ, UR6, PT ;  /* 0x00000006ff007c0c */ /* 0x000fc8000bf05070 */
[----:B------:R-:W2:Y:S01]  /*0060*/  S2UR UR4, SR_CTAID.Z ;  /* 0x00000000000479c3 */ /* 0x000ea20000002700 */
[----:B------:R-:W-:Y:S01]  /*0070*/  ISETP.NE.AND.EX P0, PT, RZ, UR7, PT, P0 ;  /* 0x00000007ff007c0c */ /* 0x000fe2000bf05300 */
[----:B------:R-:W-:-:S06]  /*0080*/  ULDC.64 UR6, c[0x0][0x208] ;  /* 0x0000820000067ab9 */ /* 0x000fcc0000000a00 */
[----:B------:R-:W3:Y:S01]  /*0090*/  LDC.64 R8, c[0x0][0x2f0] ;  /* 0x0000bc00ff087b82 */ /* 0x000ee20000000a00 */
[----:B-1----:R-:W1:Y:S01]  /*00a0*/  I2F.U32.RP R2, R0 ;  /* 0x0000000000027306 */ /* 0x002e620000209000 */
[----:B------:R-:W-:-:S06]  /*00b0*/  ISETP.NE.U32.AND P1, PT, R0, RZ, PT ;  /* 0x000000ff0000720c */ /* 0x000fcc0003f25070 */
[----:B------:R-:W4:Y:S08]  /*00c0*/  LDC.64 R6, c[0x0][0x2f8] ;  /* 0x0000be00ff067b82 */ /* 0x000f300000000a00 */
[----:B------:R-:W4:Y:S01]  /*00d0*/  LDC.64 R130, c[0x0][0x300] ;  /* 0x0000c000ff827b82 */ /* 0x000f220000000a00 */
[----:B-1----:R-:W1:Y:S02]  /*00e0*/  MUFU.RCP R2, R2 ;  /* 0x0000000200027308 */ /* 0x002e640000001000 */
[----:B-1----:R-:W-:-:S06]  /*00f0*/  VIADD R2, R2, 0xffffffe ;  /* 0x0ffffffe02027836 */ /* 0x002fcc0000000000 */
[----:B------:R-:W1:Y:S02]  /*0100*/  F2I.FTZ.U32.TRUNC.NTZ R3, R2 ;  /* 0x0000000200037305 */ /* 0x000e64000021f000 */
[----:B-1----:R-:W-:-:S04]  /*0110*/  IMAD.MOV R2, RZ, RZ, -R3 ;  /* 0x000000ffff027224 */ /* 0x002fc800078e0a03 */
[----:B------:R-:W-:Y:S01]  /*0120*/  IMAD R4, R2, R0, RZ ;  /* 0x0000000002047224 */ /* 0x000fe200078e02ff */
[----:B------:R-:W-:-:S05]  /*0130*/  MOV R2, RZ ;  /* 0x000000ff00027202 */ /* 0x000fca0000000f00 */
[----:B------:R-:W-:-:S06]  /*0140*/  IMAD.HI.U32 R4, R3, R4, R2 ;  /* 0x0000000403047227 */ /* 0x000fcc00078e0002 */
[----:B--2---:R-:W-:Y:S02]  /*0150*/  IMAD.HI.U32 R239, R4, UR4, RZ ;  /* 0x0000000404ef7c27 */ /* 0x004fe4000f8e00ff */
[----:B------:R-:W1:Y:S02]  /*0160*/  LDC.U8 R4, c[0x0][0x3c2] ;  /* 0x0000f080ff047b82 */ /* 0x000e640000000000 */
[----:B------:R-:W-:-:S04]  /*0170*/  IMAD.MOV R2, RZ, RZ, -R239 ;  /* 0x000000ffff027224 */ /* 0x000fc800078e0aef */
[----:B------:R-:W-:-:S05]  /*0180*/  IMAD R2, R0, R2, UR4 ;  /* 0x0000000400027e24 */ /* 0x000fca000f8e0202 */
[----:B------:R-:W-:-:S13]  /*0190*/  ISETP.GE.U32.AND P3, PT, R2, R0, PT ;  /* 0x000000000200720c */ /* 0x000fda0003f66070 */
[----:B------:R-:W-:Y:S01]  /*01a0*/  @P3 IMAD.IADD R2, R2, 0x1, -R0 ;  /* 0x0000000102023824 */ /* 0x000fe200078e0a00 */
[----:B------:R-:W-:-:S04]  /*01b0*/  @P3 IADD3 R239, R239, 0x1, RZ ;  /* 0x00000001efef3810 */ /* 0x000fc80007ffe0ff */
[-C--:B------:R-:W-:Y:S02]  /*01c0*/  ISETP.GE.U32.AND P2, PT, R2, R0.reuse, PT ;  /* 0x000000000200720c */ /* 0x080fe40003f46070 */
[----:B------:R-:W2:Y:S11]  /*01d0*/  LDC.64 R2, c[0x0][0x2f8] ;  /* 0x0000be00ff027b82 */ /* 0x000eb60000000a00 */
[----:B------:R-:W-:Y:S01]  /*01e0*/  @P2 VIADD R239, R239, 0x1 ;  /* 0x00000001efef2836 */ /* 0x000fe20000000000 */
[----:B------:R-:W-:-:S05]  /*01f0*/  @!P1 LOP3.LUT R239, RZ, R0, RZ, 0x33, !PT ;  /* 0x00000000ffef9212 */ /* 0x000fca00078e33ff */
[----:B---3--:R-:W-:-:S05]  /*0200*/  IMAD.WIDE R8, R239, 0x4, R8 ;  /* 0x00000004ef087825 */ /* 0x008fca00078e0208 */
[----:B------:R-:W3:Y:S04]  /*0210*/  @P0 LDG.E R12, desc[UR6][R8.64] ;  /* 0x00000006080c0981 */ /* 0x000ee8000c1e1900 */
[----:B------:R-:W3:Y:S01]  /*0220*/  @P0 LDG.E R238, desc[UR6][R8.64+0x4] ;  /* 0x0000040608ee0981 */ /* 0x000ee2000c1e1900 */
[----:B-1----:R-:W-:Y:S01]  /*0230*/  ISETP.NE.AND P1, PT, R4, RZ, PT ;  /* 0x000000ff0400720c */ /* 0x002fe20003f25270 */
[----:B------:R-:W-:Y:S01]  /*0240*/  IMAD.MOV.U32 R13, RZ, RZ, -0x1 ;  /* 0xffffffffff0d7424 */ /* 0x000fe200078e00ff */
[----:B--2---:R-:W-:Y:S01]  /*0250*/  ISETP.EQ.U32.AND P2, PT, R2, RZ, PT ;  /* 0x000000ff0200720c */ /* 0x004fe20003f42070 */
[----:B----4-:R-:W-:Y:S01]  /*0260*/  IMAD.WIDE R6, R239, 0x4, R6 ;  /* 0x00000004ef067825 */ /* 0x010fe200078e0206 */
        /* <DEDUP_REMOVED lines=21> */
.L_x_5495:
[----:B------:R-:W1:Y:S02]  /*03c0*/  LDC R78, c[0x0][0x2c8] ;  /* 0x0000b200ff4e7b82 */ /* 0x000e640000000800 */
.L_x_5496:
        /* <DEDUP_REMOVED lines=20> */
[----:B--2---:R-:W1:Y:S01]  /*0510*/  MUFU.RCP R3, R3 ;  /* 0x0000000300037308 */ /* 0x004e620000001000 */
[----:B------:R-:W-:Y:S02]  /*0520*/  IMAD.MOV.U32 R2, RZ, RZ, RZ ;  /* 0x000000ffff027224 */ /* 0x000fe400078e00ff */
[----:B------:R-:W-:-:S05]  /*0530*/  LEA.HI.SX32 R9, R9, R6, 0x1a ;  /* 0x0000000609097211 */ /* 0x000fca00078fd2ff */
[----:B------:R-:W-:-:S05]  /*0540*/  VIADD R9, R9, 0xffffffff ;  /* 0xffffffff09097836 */ /* 0x000fca0000000000 */
[----:B------:R-:W-:Y:S02]  /*0550*/  IABS R10, R9 ;  /* 0x00000009000a7213 */ /* 0x000fe40000000000 */
[----:B------:R-:W-:Y:S01]  /*0560*/  LOP3.LUT R9, R9, R6, RZ, 0x3c, !PT ;  /* 0x0000000609097212 */ /* 0x000fe200078e3cff */
[----:B-1----:R-:W-:-:S03]  /*0570*/  VIADD R3, R3, 0xffffffe ;  /* 0x0ffffffe03037836 */ /* 0x002fc60000000000 */
[----:B------:R-:W-:-:S03]  /*0580*/  ISETP.GE.AND P0, PT, R9, RZ, PT ;  /* 0x000000ff0900720c */ /* 0x000fc60003f06270 */
[----:B------:R-:W1:Y:S02]  /*0590*/  F2I.FTZ.U32.TRUNC.NTZ R3, R3 ;  /* 0x0000000300037305 */ /* 0x000e64000021f000 */
[----:B-1----:R-:W-:-:S04]  /*05a0*/  IMAD.MOV R7, RZ, RZ, -R3 ;  /* 0x000000ffff077224 */ /* 0x002fc800078e0a03 */
[----:B------:R-:W-:-:S04]  /*05b0*/  IMAD R7, R7, R8, RZ ;  /* 0x0000000807077224 */ /* 0x000fc800078e02ff */
[----:B------:R-:W-:Y:S02]  /*05c0*/  IMAD.HI.U32 R7, R3, R7, R2 ;  /* 0x0000000703077227 */ /* 0x000fe400078e0002 */
[----:B------:R-:W1:Y:S04]  /*05d0*/  @!P3 LDC.64 R2, c[0x0][0x318] ;  /* 0x0000c600ff02bb82 */ /* 0x000e680000000a00 */
[----:B------:R-:W-:-:S04]  /*05e0*/  IMAD.HI.U32 R7, R7, R10, RZ ;  /* 0x0000000a07077227 */ /* 0x000fc800078e00ff */
[----:B------:R-:W-:Y:S02]  /*05f0*/  IMAD R10, R7, R5, R10 ;  /* 0x00000005070a7224 */ /* 0x000fe400078e020a */
[----:B------:R-:W2:Y:S03]  /*0600*/  @!P3 LDC R5, c[0x0][0x2cc] ;  /* 0x0000b300ff05bb82 */ /* 0x000ea60000000800 */
[----:B------:R-:W-:Y:S02]  /*0610*/  ISETP.GT.U32.AND P1, PT, R8, R10, PT ;  /* 0x0000000a0800720c */ /* 0x000fe40003f24070 */
[----:B-1----:R-:W-:-:S11]  /*0620*/  @!P3 ISETP.NE.U32.AND P2, PT, R2, RZ, PT ;  /* 0x000000ff0200b20c */ /* 0x002fd60003f45070 */
[----:B------:R-:W-:Y:S01]  /*0630*/  @!P1 IMAD.IADD R10, R10, 0x1, -R8 ;  /* 0x000000010a0a9824 */ /* 0x000fe200078e0a08 */
[----:B------:R-:W-:Y:S01]  /*0640*/  @!P3 ISETP.NE.AND.EX P2, PT, R3, RZ, PT, P2 ;  /* 0x000000ff0300b20c */ /* 0x000fe20003f45320 */
[----:B------:R-:W-:Y:S01]  /*0650*/  @!P1 VIADD R7, R7, 0x1 ;  /* 0x0000000107079836 */ /* 0x000fe20000000000 */
[----:B------:R-:W-:Y:S02]  /*0660*/  ISETP.NE.AND P1, PT, R6, RZ, PT ;  /* 0x000000ff0600720c */ /* 0x000fe40003f25270 */
[----:B------:R-:W-:Y:S02]  /*0670*/  ISETP.GE.U32.AND P4, PT, R10, R8, PT ;  /* 0x000000080a00720c */ /* 0x000fe40003f86070 */
[----:B--2---:R-:W-:-:S05]  /*0680*/  @!P3 SEL R5, R5, RZ, P2 ;  /* 0x000000ff0505b207 */ /* 0x004fca0001000000 */
[----:B------:R-:W-:-:S04]  /*0690*/  @!P3 IMAD.IADD R49, R78, 0x1, R5 ;  /* 0x000000014e31b824 */ /* 0x000fc800078e0205 */
[----:B------:R-:W-:Y:S02]  /*06a0*/  VIADD R3, R49, 0x3f ;  /* 0x0000003f31037836 */ /* 0x000fe40000000000 */
[----:B------:R-:W-:-:S03]  /*06b0*/  @P4 VIADD R7, R7, 0x1 ;  /* 0x0000000107074836 */ /* 0x000fc60000000000 */
[----:B------:R-:W-:Y:S01]  /*06c0*/  SHF.R.S32.HI R2, RZ, 0x1f, R3 ;  /* 0x0000001fff027819 */ /* 0x000fe20000011403 */
[----:B------:R-:W-:Y:S01]  /*06d0*/  @!P0 IMAD.MOV R7, RZ, RZ, -R7 ;  /* 0x000000ffff078224 */ /* 0x000fe200078e0a07 */
[----:B------:R-:W-:Y:S02]  /*06e0*/  @!P1 LOP3.LUT R7, RZ, R6, RZ, 0x33, !PT ;  /* 0x00000006ff079212 */ /* 0x000fe400078e33ff */
[----:B------:R-:W-:-:S03]  /*06f0*/  LEA.HI R2, R2, R3, RZ, 0x6 ;  /* 0x0000000302027211 */ /* 0x000fc600078f30ff */
[----:B------:R-:W-:Y:S01]  /*0700*/  IMAD R235, R7, R4, RZ ;  /* 0x0000000407eb7224 */ /* 0x000fe200078e02ff */
        /* <DEDUP_REMOVED lines=13> */
[----:B-1----:R-:W-:-:S04]  /*07e0*/  IMAD R2, R4, R2, R239 ;  /* 0x0000000204027224 */ /* 0x002fc800078e02ef */
[----:B------:R-:W-:Y:S01]  /*07f0*/  IMAD R2, R2, R0, R124 ;  /* 0x0000000002027224 */ /* 0x000fe200078e027c */
[----:B------:R-:W-:-:S03]  /*0800*/  SHF.R.S32.HI R0, RZ, 0x4, R5 ;  /* 0x00000004ff007819 */ /* 0x000fc60000011405 */
[----:B------:R-:W-:Y:S02]  /*0810*/  IMAD R3, R2, R3, R120 ;  /* 0x0000000302037224 */ /* 0x000fe400078e0278 */
[----:B------:R-:W-:-:S04]  /*0820*/  IMAD.WIDE R6, R0, 0x100, R6 ;  /* 0x0000010000067825 */ /* 0x000fc800078e0206 */
[----:B------:R-:W-:Y:S01]  /*0830*/  IMAD R4, R3, UR4, RZ ;  /* 0x0000000403047c24 */ /* 0x000fe2000f8e02ff */
[----:B------:R-:W-:Y:S01]  /*0840*/  ULDC.64 UR4, c[0x0][0x288] ;  /* 0x0000a20000047ab9 */ /* 0x000fe20000000a00 */
[----:B------:R-:W-:Y:S02]  /*0850*/  IMAD.IADD R120, R238, 0x1, -R120 ;  /* 0x00000001ee787824 */ /* 0x000fe400078e0a78 */
[----:B------:R-:W-:Y:S01]  /*0860*/  VIADD R8, R0, 0x18 ;  /* 0x0000001800087836 */ /* 0x000fe20000000000 */
[----:B------:R-:W-:Y:S01]  /*0870*/  IADD3 R2, P0, R4, R6, RZ ;  /* 0x0000000604027210 */ /* 0x000fe20007f1e0ff */
[C---:B------:R-:W-:Y:S01]  /*0880*/  VIADD R6, R0.reuse, 0x8 ;  /* 0x0000000800067836 */ /* 0x040fe20000000000 */
[C---:B------:R-:W-:Y:S01]  /*0890*/  ISETP.GE.AND P3, PT, R0.reuse, R120, PT ;  /* 0x000000780000720c */ /* 0x040fe20003f66270 */
[----:B------:R-:W-:Y:S01]  /*08a0*/  VIADD R5, R0, 0x10 ;  /* 0x0000001000057836 */ /* 0x000fe20000000000 */
[----:B------:R-:W-:Y:S01]  /*08b0*/  LEA.HI.X.SX32 R4, R4, R7, 0x1, P0 ;  /* 0x0000000704047211 */ /* 0x000fe200000f0eff */
[----:B------:R-:W-:Y:S01]  /*08c0*/  VIADD R7, R0, 0x20 ;  /* 0x0000002000077836 */ /* 0x000fe20000000000 */
[----:B------:R-:W-:-:S02]  /*08d0*/  LEA R10, P0, R2, UR4, 0x2 ;  /* 0x00000004020a7c11 */ /* 0x000fc4000f8010ff */
[-C--:B------:R-:W-:Y:S02]  /*08e0*/  ISETP.GE.AND P2, PT, R6, R120.reuse, PT ;  /* 0x000000780600720c */ /* 0x080fe40003f46270 */
[----:B------:R-:W-:Y:S01]  /*08f0*/  LEA.HI.X R11, R2, UR5, R4, 0x2, P0 ;  /* 0x00000005020b7c11 */ /* 0x000fe200080f1404 */
[----:B------:R-:W-:Y:S01]  /*0900*/  VIADD R4, R0, 0x38 ;  /* 0x0000003800047836 */ /* 0x000fe20000000000 */
[-C--:B------:R-:W-:Y:S01]  /*0910*/  ISETP.GE.AND P0, PT, R8, R120.reuse, PT ;  /* 0x000000780800720c */ /* 0x080fe20003f06270 */
[----:B------:R-:W-:Y:S01]  /*0920*/  ULDC.64 UR4, c[0x0][0x2b8] ;  /* 0x0000ae0000047ab9 */ /* 0x000fe20000000a00 */
[CC--:B------:R-:W-:Y:S01]  /*0930*/  ISETP.GE.AND P1, PT, R5.reuse, R120.reuse, PT ;  /* 0x000000780500720c */ /* 0x0c0fe20003f26270 */
[----:B------:R-:W-:Y:S01]  /*0940*/  @!P3 STG.E.128 desc[UR6][R10.64], RZ ;  /* 0x000000ff0a00b986 */ /* 0x000fe2000c101d06 */
[-C--:B------:R-:W-:Y:S01]  /*0950*/  ISETP.GE.OR P5, PT, R6, R120.reuse, P6 ;  /* 0x000000780600720c */ /* 0x080fe200037a6670 */
[C---:B------:R-:W-:Y:S01]  /*0960*/  VIADD R6, R0.reuse, 0x28 ;  /* 0x0000002800067836 */ /* 0x040fe20000000000 */
[----:B------:R-:W-:Y:S01]  /*0970*/  ISETP.GE.OR P4, PT, R5, R120, P6 ;  /* 0x000000780500720c */ /* 0x000fe20003786670 */
[----:B------:R-:W-:Y:S01]  /*0980*/  @!P3 STG.E.128 desc[UR6][R10.64+0x100], RZ ;  /* 0x000100ff0a00b986 */ /* 0x000fe2000c101d06 */
[----:B------:R-:W-:Y:S01]  /*0990*/  VIADD R5, R0, 0x30 ;  /* 0x0000003000057836 */ /* 0x000fe20000000000 */
[----:B------:R-:W-:-:S02]  /*09a0*/  SHF.R.S32.HI R2, RZ, 0x1f, R3 ;  /* 0x0000001fff027819 */ /* 0x000fc40000011403 */
        /* <DEDUP_REMOVED lines=62> */
.L_x_5497:
        /* <DEDUP_REMOVED lines=24> */
.L_x_5498:
[----:B------:R-:W-:Y:S05]  /*0f10*/  @!P3 BRA `(.L_x_5499) ;  /* 0x000000040040b947 */ /* 0x000fea0003800000 */
[----:B------:R-:W2:Y:S01]  /*0f20*/  LDC R0, c[0x0][0x380] ;  /* 0x0000e000ff007b82 */ /* 0x000ea20000000800 */
[----:B------:R-:W-:Y:S01]  /*0f30*/  LEA R8, R165, 0xffffffc0, 0x6 ;  /* 0xffffffc0a5087811 */ /* 0x000fe200078e30ff */
[----:B------:R-:W-:-:S03]  /*0f40*/  ULDC.64 UR4, c[0x0][0x230] ;  /* 0x00008c0000047ab9 */ /* 0x000fc60000000a00 */
[----:B-1----:R-:W-:-:S03]  /*0f50*/  IABS R3, R8 ;  /* 0x0000000800037213 */ /* 0x002fc60000000000 */
[----:B------:R-:W1:Y:S08]  /*0f60*/  LDC R7, c[0x0][0x278] ;  /* 0x00009e00ff077b82 */ /* 0x000e700000000800 */
[----:B------:R-:W3:Y:S01]  /*0f70*/  LDC.64 R134, c[0x0][0x248] ;  /* 0x00009200ff867b82 */ /* 0x000ee20000000a00 */
[----:B--2---:R-:W-:-:S04]  /*0f80*/  IABS R4, R0 ;  /* 0x0000000000047213 */ /* 0x004fc80000000000 */
[----:B-----5:R-:W2:Y:S08]  /*0f90*/  I2F.RP R14, R4 ;  /* 0x00000004000e7306 */ /* 0x020eb00000209400 */
[----:B--2---:R-:W2:Y:S02]  /*0fa0*/  MUFU.RCP R14, R14 ;  /* 0x0000000e000e7308 */ /* 0x004ea40000001000 */
[----:B--2---:R-:W-:-:S06]  /*0fb0*/  IADD3 R14, R14, 0xffffffe, RZ ;  /* 0x0ffffffe0e0e7810 */ /* 0x004fcc0007ffe0ff */
[----:B------:R-:W2:Y:S02]  /*0fc0*/  F2I.FTZ.U32.TRUNC.NTZ R15, R14 ;  /* 0x0000000e000f7305 */ /* 0x000ea4000021f000 */
[----:B--2---:R-:W-:Y:S01]  /*0fd0*/  IMAD.MOV R6, RZ, RZ, -R15 ;  /* 0x000000ffff067224 */ /* 0x004fe200078e0a0f */
[----:B------:R-:W-:-:S03]  /*0fe0*/  MOV R14, RZ ;  /* 0x000000ff000e7202 */ /* 0x000fc60000000f00 */
[----:B------:R-:W-:-:S04]  /*0ff0*/  IMAD R6, R6, R4, RZ ;  /* 0x0000000406067224 */ /* 0x000fc800078e02ff */
[----:B------:R-:W-:-:S06]  /*1000*/  IMAD.HI.U32 R6, R15, R6, R14 ;  /* 0x000000060f067227 */ /* 0x000fcc00078e000e */
        /* <DEDUP_REMOVED lines=8> */
[----:B------:R-:W-:-:S04]  /*1090*/  LOP3.LUT R2, R8, R0, RZ, 0x3c, !PT ;  /* 0x0000000008027212 */ /* 0x000fc800078e3cff */
[----:B------:R-:W-:-:S07]  /*10a0*/  ISETP.GE.AND P0, PT, R2, RZ, PT ;  /* 0x000000ff0200720c */ /* 0x000fce0003f06270 */
[----:B------:R-:W-:-:S06]  /*10b0*/  @P2 IADD3 R6, R6, 0x1, RZ ;  /* 0x0000000106062810 */ /* 0x000fcc0007ffe0ff */
[----:B------:R-:W-:Y:S01]  /*10c0*/  @!P0 IMAD.MOV R6, RZ, RZ, -R6 ;  /* 0x000000ffff068224 */ /* 0x000fe200078e0a06 */
[----:B------:R-:W-:-:S05]  /*10d0*/  @!P1 LOP3.LUT R6, RZ, R0, RZ, 0x33, !PT ;  /* 0x00000000ff069212 */ /* 0x000fca00078e33ff */
[----:B------:R-:W-:-:S05]  /*10e0*/  IMAD.WIDE R2, R6, 0x4, R240 ;  /* 0x0000000406027825 */ /* 0x000fca00078e02f0 */
[----:B------:R1:W2:Y:S01]  /*10f0*/  LDG.E R5, desc[UR6][R2.64] ;  /* 0x0000000602057981 */ /* 0x0002a2000c1e1900 */
[----:B------:R-:W-:-:S04]  /*1100*/  IMAD.MOV R6, RZ, RZ, -R6 ;  /* 0x000000ffff067224 */ /* 0x000fc800078e0a06 */
[----:B------:R-:W-:-:S05]  /*1110*/  IMAD R6, R0, R6, R8 ;  /* 0x0000000600067224 */ /* 0x000fca00078e0208 */
[----:B------:R-:W-:Y:S02]  /*1120*/  SHF.R.S32.HI R0, RZ, 0x1f, R6 ;  /* 0x0000001fff007819 */ /* 0x000fe40000011406 */
        /* <DEDUP_REMOVED lines=26> */
[----:B--2---:R-:W-:Y:S01]  /*12d0*/  SHF.R.S32.HI R4, RZ, 0x1f, R5 ;  /* 0x0000001fff047819 */ /* 0x004fe20000011405 */
[----:B------:R-:W-:-:S04]  /*12e0*/  IMAD.WIDE.U32 R14, R5, UR4, RZ ;  /* 0x00000004050e7c25 */ /* 0x000fc8000f8e00ff */
[C---:B------:R-:W-:Y:S02]  /*12f0*/  IMAD R13, R4.reuse, UR4, RZ ;  /* 0x00000004040d7c24 */ /* 0x040fe4000f8e02ff */
[-C--:B-1----:R-:W-:Y:S02]  /*1300*/  IMAD R4, R4, R2.reuse, RZ ;  /* 0x0000000204047224 */ /* 0x082fe400078e02ff */
[C---:B------:R-:W-:Y:S01]  /*1310*/  IMAD R13, R5.reuse, UR5, R13 ;  /* 0x00000005050d7c24 */ /* 0x040fe2000f8e020d */
[----:B------:R-:W-:Y:S01]  /*1320*/  ULDC.64 UR4, c[0x0][0x260] ;  /* 0x0000980000047ab9 */ /* 0x000fe20000000a00 */
[C---:B------:R-:W-:Y:S02]  /*1330*/  IMAD R3, R5.reuse, R3, R4 ;  /* 0x0000000305037224 */ /* 0x040fe400078e0204 */
[----:B------:R-:W-:Y:S01]  /*1340*/  IMAD.WIDE.U32 R4, R5, R2, RZ ;  /* 0x0000000205047225 */ /* 0x000fe200078e00ff */
[----:B------:R-:W-:-:S03]  /*1350*/  IADD3 R15, R15, R13, RZ ;  /* 0x0000000d0f0f7210 */ /* 0x000fc60007ffe0ff */
[----:B---3--:R-:W-:Y:S01]  /*1360*/  IMAD R13, R0, R134, RZ ;  /* 0x00000086000d7224 */ /* 0x008fe200078e02ff */
[----:B------:R-:W-:Y:S01]  /*1370*/  MOV R17, R4 ;  /* 0x0000000400117202 */ /* 0x000fe20000000f00 */
[----:B------:R-:W-:-:S04]  /*1380*/  IMAD.WIDE.U32 R14, R6, R134, R14 ;  /* 0x00000086060e7225 */ /* 0x000fc800078e000e */
[----:B------:R-:W-:-:S04]  /*1390*/  IMAD R7, R6, R135, R13 ;  /* 0x0000008706077224 */ /* 0x000fc800078e020d */
[----:B------:R-:W-:Y:S02]  /*13a0*/  IMAD.IADD R15, R15, 0x1, R7 ;  /* 0x000000010f0f7824 */ /* 0x000fe400078e0207 */
[----:B------:R-:W-:Y:S02]  /*13b0*/  IMAD R7, R104, UR4, RZ ;  /* 0x0000000468077c24 */ /* 0x000fe4000f8e02ff */
[----:B------:R-:W-:-:S04]  /*13c0*/  IMAD.WIDE.U32 R18, R10, UR4, R14 ;  /* 0x000000040a127c25 */ /* 0x000fc8000f8e000e */
[----:B------:R-:W-:Y:S01]  /*13d0*/  IMAD R7, R10, UR5, R7 ;  /* 0x000000050a077c24 */ /* 0x000fe2000f8e0207 */
[----:B------:R-:W-:Y:S01]  /*13e0*/  MOV R13, R18 ;  /* 0x00000012000d7202 */ /* 0x000fe20000000f00 */
[----:B------:R-:W-:-:S03]  /*13f0*/  IMAD.IADD R15, R5, 0x1, R3 ;  /* 0x00000001050f7824 */ /* 0x000fc600078e0203 */
[----:B------:R-:W-:Y:S01]  /*1400*/  IADD3 R7, R19, R7, RZ ;  /* 0x0000000713077210 */ /* 0x000fe20007ffe0ff */
[----:B------:R-:W-:Y:S06]  /*1410*/  BRA `(.L_x_5500) ;  /* 0x0000000400487947 */ /* 0x000fec0003800000 */
.L_x_5499:
[----:B------:R-:W1:Y:S01]  /*1420*/  LDC R15, c[0x0][0x278] ;  /* 0x00009e00ff0f7b82 */ /* 0x000e620000000800 */
[----:B------:R-:W-:Y:S02]  /*1430*/  ISETP.NE.AND P4, PT, R13, -0x1, PT ;  /* 0xffffffff0d00780c */ /* 0x000fe40003f85270 */
[----:B------:R-:W-:-:S11]  /*1440*/  LEA R8, R165, 0xffffffc0, 0x6 ;  /* 0xffffffc0a5087811 */ /* 0x000fd600078e30ff */
        /* <DEDUP_REMOVED lines=20> */
[----:B------:R-:W-:-:S05]  /*1590*/  IMAD R0, R2, R0, R3 ;  /* 0x0000000002007224 */ /* 0x000fca00078e0203 */
[----:B------:R-:W-:-:S13]  /*15a0*/  ISETP.GT.U32.AND P0, PT, R2, R0, PT ;  /* 0x000000000200720c */ /* 0x000fda0003f04070 */
[-C--:B------:R-:W-:Y:S02]  /*15b0*/  @!P0 IADD3 R0, R0, -R2.reuse, RZ ;  /* 0x8000000200008210 */ /* 0x080fe40007ffe0ff */
[----:B------:R-:W-:Y:S02]  /*15c0*/  @!P0 IADD3 R10, R10, 0x1, RZ ;  /* 0x000000010a0a8810 */ /* 0x000fe40007ffe0ff */
[----:B------:R-:W-:Y:S02]  /*15d0*/  ISETP.GE.U32.AND P2, PT, R0, R2, PT ;  /* 0x000000020000720c */ /* 0x000fe40003f46070 */
[----:B------:R-:W2:Y:S01]  /*15e0*/  LDC.64 R2, c[0x0][0x260] ;  /* 0x00009800ff027b82 */ /* 0x000ea20000000a00 */
[----:B------:R-:W-:Y:S02]  /*15f0*/  LOP3.LUT R0, R124, R15, RZ, 0x3c, !PT ;  /* 0x0000000f7c007212 */ /* 0x000fe400078e3cff */
[----:B------:R-:W-:Y:S02]  /*1600*/  ISETP.NE.AND P0, PT, R15, RZ, PT ;  /* 0x000000ff0f00720c */ /* 0x000fe40003f05270 */
[----:B------:R-:W-:-:S02]  /*1610*/  ISETP.GE.AND P1, PT, R0, RZ, PT ;  /* 0x000000ff0000720c */ /* 0x000fc40003f26270 */
[----:B------:R-:W-:-:S04]  /*1620*/  SHF.R.S32.HI R0, RZ, 0x1f, R8 ;  /* 0x0000001fff007819 */ /* 0x000fc80000011408 */
[----:B------:R-:W-:-:S07]  /*1630*/  @P2 VIADD R10, R10, 0x1 ;  /* 0x000000010a0a2836 */ /* 0x000fce0000000000 */
[----:B------:R-:W-:Y:S01]  /*1640*/  @!P1 IMAD.MOV R10, RZ, RZ, -R10 ;  /* 0x000000ffff0a9224 */ /* 0x000fe200078e0a0a */
[----:B-1----:R-:W-:Y:S06]  /*1650*/  @P4 BRA `(.L_x_5501) ;  /* 0x0000000000384947 */ /* 0x002fec0003800000 */
[----:B------:R-:W1:Y:S01]  /*1660*/  LDC.64 R134, c[0x0][0x248] ;  /* 0x00009200ff867b82 */ /* 0x000e620000000a00 */
[----:B------:R-:W-:Y:S02]  /*1670*/  SHF.R.S32.HI R18, RZ, 0x1f, R16 ;  /* 0x0000001fff127819 */ /* 0x000fe40000011410 */
[----:B-----5:R-:W-:-:S05]  /*1680*/  SHF.R.S32.HI R17, RZ, 0x1f, R14 ;  /* 0x0000001fff117819 */ /* 0x020fca000001140e */
[----:B------:R-:W3:Y:S01]  /*1690*/  LDC.64 R6, c[0x0][0x230] ;  /* 0x00008c00ff067b82 */ /* 0x000ee20000000a00 */
[-C--:B-1----:R-:W-:Y:S02]  /*16a0*/  IMAD R18, R18, R134.reuse, RZ ;  /* 0x0000008612127224 */ /* 0x082fe400078e02ff */
[----:B------:R-:W-:-:S04]  /*16b0*/  IMAD.WIDE.U32 R20, R16, R134, RZ ;  /* 0x0000008610147225 */ /* 0x000fc800078e00ff */
[----:B------:R-:W-:Y:S02]  /*16c0*/  IMAD R18, R16, R135, R18 ;  /* 0x0000008710127224 */ /* 0x000fe400078e0212 */
[----:B---3--:R-:W-:-:S03]  /*16d0*/  IMAD R17, R17, R6, RZ ;  /* 0x0000000611117224 */ /* 0x008fc600078e02ff */
[----:B------:R-:W-:Y:S01]  /*16e0*/  IADD3 R19, R21, R18, RZ ;  /* 0x0000001215137210 */ /* 0x000fe20007ffe0ff */
[----:B------:R-:W-:Y:S01]  /*16f0*/  IMAD R7, R14, R7, R17 ;  /* 0x000000070e077224 */ /* 0x000fe200078e0211 */
[----:B------:R-:W-:-:S05]  /*1700*/  MOV R18, R20 ;  /* 0x0000001400127202 */ /* 0x000fca0000000f00 */
[----:B------:R-:W-:-:S05]  /*1710*/  IMAD.WIDE.U32 R18, R14, R6, R18 ;  /* 0x000000060e127225 */ /* 0x000fca00078e0012 */
[----:B------:R-:W-:Y:S02]  /*1720*/  IADD3 R7, R19, R7, RZ ;  /* 0x0000000713077210 */ /* 0x000fe40007ffe0ff */
[----:B------:R-:W-:-:S07]  /*1730*/  MOV R17, R18 ;  /* 0x0000001200117202 */ /* 0x000fce0000000f00 */
.L_x_5501:
[----:B------:R-:W-:Y:S01]  /*1740*/  MOV R18, R17 ;  /* 0x0000001100127202 */ /* 0x000fe20000000f00 */
[----:B------:R-:W-:Y:S01]  /*1750*/  IMAD R6, R0, R134, RZ ;  /* 0x0000008600067224 */ /* 0x000fe200078e02ff */
[----:B------:R-:W-:Y:S02]  /*1760*/  MOV R19, R7 ;  /* 0x0000000700137202 */ /* 0x000fe40000000f00 */
[----:B------:R-:W-:Y:S01]  /*1770*/  @!P0 LOP3.LUT R10, RZ, R15, RZ, 0x33, !PT ;  /* 0x0000000fff0a8212 */ /* 0x000fe200078e33ff */
[-C--:B------:R-:W-:Y:S01]  /*1780*/  IMAD R6, R135, R8.reuse, R6 ;  /* 0x0000000887067224 */ /* 0x080fe200078e0206 */
[----:B------:R-:W-:Y:S01]  /*1790*/  @P4 IADD3 R13, R16, R13, RZ ;  /* 0x0000000d100d4210 */ /* 0x000fe20007ffe0ff */
[----:B------:R-:W-:Y:S01]  /*17a0*/  IMAD.WIDE.U32 R18, R134, R8, R18 ;  /* 0x0000000886127225 */ /* 0x000fe200078e0012 */
[----:B------:R-:W-:-:S03]  /*17b0*/  SHF.R.S32.HI R104, RZ, 0x1f, R10 ;  /* 0x0000001fff687819 */ /* 0x000fc6000001140a */
[----:B------:R-:W-:Y:S01]  /*17c0*/  @P4 IMAD.WIDE.U32 R20, R13, R4, RZ ;  /* 0x000000040d144225 */ /* 0x000fe200078e00ff */
[----:B------:R-:W-:-:S03]  /*17d0*/  IADD3 R19, R19, R6, RZ ;  /* 0x0000000613137210 */ /* 0x000fc60007ffe0ff */
[----:B--2---:R-:W-:Y:S01]  /*17e0*/  IMAD R6, R104, R2, RZ ;  /* 0x0000000268067224 */ /* 0x004fe200078e02ff */
[----:B------:R-:W-:Y:S01]  /*17f0*/  @P4 MOV R17, R20 ;  /* 0x0000001400114202 */ /* 0x000fe20000000f00 */
[----:B------:R-:W-:-:S04]  /*1800*/  IMAD.WIDE.U32 R18, R10, R2, R18 ;  /* 0x000000020a127225 */ /* 0x000fc800078e0012 */
[----:B------:R-:W-:Y:S01]  /*1810*/  IMAD R3, R10, R3, R6 ;  /* 0x000000030a037224 */ /* 0x000fe200078e0206 */
[----:B------:R-:W-:Y:S01]  /*1820*/  MOV R6, R8 ;  /* 0x0000000800067202 */ /* 0x000fe20000000f00 */
[----:B------:R-:W-:Y:S01]  /*1830*/  @P4 IMAD R15, R13, R5, R21 ;  /* 0x000000050d0f4224 */ /* 0x000fe200078e0215 */
[----:B------:R-:W-:Y:S02]  /*1840*/  MOV R13, R18 ;  /* 0x00000012000d7202 */ /* 0x000fe40000000f00 */
[----:B------:R-:W-:Y:S01]  /*1850*/  IADD3 R7, R19, R3, RZ ;  /* 0x0000000313077210 */ /* 0x000fe20007ffe0ff */
[----:B------:R-:W-:Y:S06]  /*1860*/  @P4 BRA `(.L_x_5500) ;  /* 0x0000000000344947 */ /* 0x000fec0003800000 */
[----:B------:R-:W1:Y:S01]  /*1870*/  LDC.64 R4, c[0x0][0x250] ;  /* 0x00009400ff047b82 */ /* 0x000e620000000a00 */
[----:B------:R-:W-:Y:S02]  /*1880*/  SHF.R.S32.HI R17, RZ, 0x1f, R16 ;  /* 0x0000001fff117819 */ /* 0x000fe40000011410 */
[----:B-----5:R-:W-:-:S05]  /*1890*/  SHF.R.S32.HI R15, RZ, 0x1f, R14 ;  /* 0x0000001fff0f7819 */ /* 0x020fca000001140e */
[----:B------:R-:W2:Y:S01]  /*18a0*/  LDC.64 R2, c[0x0][0x238] ;  /* 0x00008e00ff027b82 */ /* 0x000ea20000000a00 */
[----:B-1----:R-:W-:-:S04]  /*18b0*/  IMAD R17, R17, R4, RZ ;  /* 0x0000000411117224 */ /* 0x002fc800078e02ff */
[C---:B------:R-:W-:Y:S02]  /*18c0*/  IMAD R5, R16.reuse, R5, R17 ;  /* 0x0000000510057224 */ /* 0x040fe400078e0211 */
[----:B------:R-:W-:-:S04]  /*18d0*/  IMAD.WIDE.U32 R16, R16, R4, RZ ;  /* 0x0000000410107225 */ /* 0x000fc800078e00ff */
[----:B--2---:R-:W-:Y:S01]  /*18e0*/  IMAD R15, R15, R2, RZ ;  /* 0x000000020f0f7224 */ /* 0x004fe200078e02ff */
[----:B------:R-:W-:-:S03]  /*18f0*/  IADD3 R17, R17, R5, RZ ;  /* 0x0000000511117210 */ /* 0x000fc60007ffe0ff */
[C---:B------:R-:W-:Y:S02]  /*1900*/  IMAD R15, R14.reuse, R3, R15 ;  /* 0x000000030e0f7224 */ /* 0x040fe400078e020f */
[----:B------:R-:W-:-:S05]  /*1910*/  IMAD.WIDE.U32 R2, R14, R2, R16 ;  /* 0x000000020e027225 */ /* 0x000fca00078e0010 */
[----:B------:R-:W-:Y:S02]  /*1920*/  IADD3 R15, R3, R15, RZ ;  /* 0x0000000f030f7210 */ /* 0x000fe40007ffe0ff */
[----:B------:R-:W-:-:S07]  /*1930*/  MOV R17, R2 ;  /* 0x0000000200117202 */ /* 0x000fce0000000f00 */
.L_x_5500:
[----:B-----5:R1:W5:Y:S01]  /*1940*/  @P5 LDG.E R14, desc[UR6][R130.64] ;  /* 0x00000006820e5981 */ /* 0x020362000c1e1900 */
[----:B------:R-:W-:Y:S01]  /*1950*/  ISETP.NE.AND P0, PT, R12, -0x1, PT ;  /* 0xffffffff0c00780c */ /* 0x000fe20003f05270 */
[----:B------:R-:W2:Y:S01]  /*1960*/  LDC.64 R2, c[0x0][0x240] ;  /* 0x00009000ff027b82 */ /* 0x000ea20000000a00 */
[----:B------:R-:W-:Y:S01]  /*1970*/  SHF.R.S32.HI R52, RZ, 0x1f, R48 ;  /* 0x0000001fff347819 */ /* 0x000fe20000011430 */
[----:B------:R-:W-:Y:S01]  /*1980*/  ULDC.64 UR4, c[0x0][0x268] ;  /* 0x00009a0000047ab9 */ /* 0x000fe20000000a00 */
[----:B------:R-:W-:Y:S01]  /*1990*/  SHF.R.S32.HI R77, RZ, 0x1f, R78 ;  /* 0x0000001fff4d7819 */ /* 0x000fe2000001144e */
[----:B------:R-:W-:Y:S01]  /*19a0*/  ULDC.64 UR12, c[0x0][0x220] ;  /* 0x00008800000c7ab9 */ /* 0x000fe20000000a00 */
[----:B------:R-:W-:Y:S01]  /*19b0*/  LEA.HI R50, R52, R48, RZ, 0x3 ;  /* 0x0000003034327211 */ /* 0x000fe200078f18ff */
[----:B------:R-:W-:Y:S01]  /*19c0*/  ULDC.64 UR10, c[0x0][0x258] ;  /* 0x00009600000a7ab9 */ /* 0x000fe20000000a00 */
[----:B------:R-:W-:Y:S01]  /*19d0*/  LEA.HI R77, R77, R78, RZ, 0x6 ;  /* 0x0000004e4d4d7211 */ /* 0x000fe200078f30ff */
[----:B------:R-:W3:Y:S01]  /*19e0*/  LDC.64 R132, c[0x0][0x250] ;  /* 0x00009400ff847b82 */ /* 0x000ee20000000a00 */
[----:B------:R-:W-:Y:S01]  /*19f0*/  SHF.R.S32.HI R128, RZ, 0x3, R50 ;  /* 0x00000003ff807819 */ /* 0x000fe20000011432 */
[----:B------:R-:W-:Y:S01]  /*1a00*/  IMAD.SHL.U32 R47, R134, 0x10, RZ ;  /* 0x00000010862f7824 */ /* 0x000fe200078e00ff */
[----:B------:R-:W-:-:S02]  /*1a10*/  LOP3.LUT R50, R50, 0xfffffff8, RZ, 0xc0, !PT ;  /* 0xfffffff832327812 */ /* 0x000fc400078ec0ff */
[----:B------:R-:W-:Y:S02]  /*1a20*/  SHF.R.S32.HI R129, RZ, 0x1f, R128 ;  /* 0x0000001fff817819 */ /* 0x000fe40000011480 */
[----:B------:R-:W-:Y:S01]  /*1a30*/  SHF.R.S32.HI R77, RZ, 0x6, R77 ;  /* 0x00000006ff4d7819 */ /* 0x000fe2000001144d */
[----:B------:R-:W4:Y:S01]  /*1a40*/  @!P0 LDC.64 R4, c[0x0][0x228] ;  /* 0x00008a00ff048b82 */ /* 0x000f220000000a00 */
[----:B------:R-:W-:Y:S01]  /*1a50*/  IMAD.IADD R50, R48, 0x1, -R50 ;  /* 0x0000000130327824 */ /* 0x000fe200078e0a32 */
[----:B------:R-:W-:Y:S01]  /*1a60*/  SHF.R.S32.HI R126, RZ, 0x1f, R124 ;  /* 0x0000001fff7e7819 */ /* 0x000fe2000001147c */
[----:B------:R-:W-:Y:S01]  /*1a70*/  IMAD.WIDE R20, R11, 0x40, R128 ;  /* 0x000000400b147825 */ /* 0x000fe200078e0280 */
[----:B------:R-:W-:Y:S02]  /*1a80*/  VIMNMX R77, R235, R77, !PT ;  /* 0x0000004deb4d7248 */ /* 0x000fe40007fe0100 */
[----:B------:R-:W-:Y:S01]  /*1a90*/  SHF.L.U64.HI R46, R134, 0x4, R135 ;  /* 0x00000004862e7819 */ /* 0x000fe20000010287 */
[----:B------:R-:W-:Y:S01]  /*1aa0*/  IMAD.SHL.U32 R11, R128, 0x40, RZ ;  /* 0x00000040800b7824 */ /* 0x000fe200078e00ff */
[----:B------:R-:W1:Y:S01]  /*1ab0*/  LDC R117, c[0x0][0x2e0] ;  /* 0x0000b800ff757b82 */ /* 0x000e620000000800 */
[----:B--2---:R-:W-:-:S03]  /*1ac0*/  @P0 IMAD.WIDE.U32 R18, R12, R2, RZ ;  /* 0x000000020c120225 */ /* 0x004fc600078e00ff */
[----:B------:R-:W-:Y:S01]  /*1ad0*/  LOP3.LUT R11, R11, 0x1c0, RZ, 0xc0, !PT ;  /* 0x000001c00b0b7812 */ /* 0x000fe200078ec0ff */
[----:B------:R-:W-:Y:S02]  /*1ae0*/  @P0 IMAD R12, R12, R3, R19 ;  /* 0x000000030c0c0224 */ /* 0x000fe400078e0213 */
[----:B------:R-:W-:Y:S01]  /*1af0*/  IMAD R45, R129, R134, RZ ;  /* 0x00000086812d7224 */ /* 0x000fe200078e02ff */
[----:B---3--:R-:W-:Y:S01]  /*1b00*/  SHF.L.U64.HI R110, R132, 0x4, R133 ;  /* 0x00000004846e7819 */ /* 0x008fe20000010285 */
[----:B------:R-:W-:Y:S02]  /*1b10*/  IMAD R126, R126, UR10, RZ ;  /* 0x0000000a7e7e7c24 */ /* 0x000fe4000f8e02ff */
[----:B------:R-:W-:Y:S02]  /*1b20*/  IMAD R45, R128, R135, R45 ;  /* 0x00000087802d7224 */ /* 0x000fe400078e022d */
[----:B------:R-:W-:Y:S02]  /*1b30*/  IMAD R126, R124, UR11, R126 ;  /* 0x0000000b7c7e7c24 */ /* 0x000fe4000f8e027e */
[----:B------:R-:W-:-:S02]  /*1b40*/  IMAD.SHL.U32 R111, R132, 0x10, RZ ;  /* 0x00000010846f7824 */ /* 0x000fc400078e00ff */
[-C--:B----4-:R-:W-:Y:S02]  /*1b50*/  @!P0 IMAD R16, R9, R4.reuse, RZ ;  /* 0x0000000409108224 */ /* 0x090fe400078e02ff */
[----:B------:R-:W-:-:S04]  /*1b60*/  @!P0 IMAD.WIDE.U32 R22, R239, R4, RZ ;  /* 0x00000004ef168225 */ /* 0x000fc800078e00ff */
[----:B------:R-:W-:Y:S01]  /*1b70*/  @!P0 IMAD R5, R239, R5, R16 ;  /* 0x00000005ef058224 */ /* 0x000fe200078e0210 */
[----:B-1----:R-:W-:Y:S01]  /*1b80*/  LEA.HI R117, R117, R117, RZ, 0x1 ;  /* 0x0000007575757211 */ /* 0x002fe200078f08ff */
[----:B------:R-:W-:Y:S02]  /*1b90*/  IMAD.SHL.U32 R16, R50, 0x8, RZ ;  /* 0x0000000832107824 */ /* 0x000fe400078e00ff */
[----:B------:R-:W-:Y:S01]  /*1ba0*/  @!P0 IMAD.MOV.U32 R18, RZ, RZ, R22 ;  /* 0x000000ffff128224 */ /* 0x000fe200078e0016 */
[----:B------:R-:W-:Y:S01]  /*1bb0*/  SHF.R.S32.HI R115, RZ, 0x1, R117 ;  /* 0x00000001ff737819 */ /* 0x000fe20000011475 */
[----:B------:R-:W-:Y:S01]  /*1bc0*/  @!P0 IMAD.IADD R12, R23, 0x1, R5 ;  /* 0x00000001170c8824 */ /* 0x000fe200078e0205 */
[----:B------:R-:W-:Y:S01]  /*1bd0*/  IADD3 R22, P0, R16, R17, RZ ;  /* 0x0000001110167210 */ /* 0x000fe20007f1e0ff */
[----:B------:R-:W-:Y:S01]  /*1be0*/  IMAD R4, R104, UR4, RZ ;  /* 0x0000000468047c24 */ /* 0x000fe2000f8e02ff */
[--C-:B------:R-:W-:Y:S01]  /*1bf0*/  SHF.R.S32.HI R17, RZ, 0x1f, R16.reuse ;  /* 0x0000001fff117819 */ /* 0x100fe20000011410 */
[----:B------:R-:W-:Y:S01]  /*1c00*/  IMAD R5, R21, R2, RZ ;  /* 0x0000000215057224 */ /* 0x000fe200078e02ff */
[----:B------:R-:W-:Y:S01]  /*1c10*/  LOP3.LUT R19, R11, 0x38, R16, 0xf8, !PT ;  /* 0x000000380b137812 */ /* 0x000fe200078ef810 */
[----:B------:R-:W-:Y:S01]  /*1c20*/  IMAD R4, R10, UR5, R4 ;  /* 0x000000050a047c24 */ /* 0x000fe2000f8e0204 */
[----:B------:R-:W-:Y:S01]  /*1c30*/  IADD3.X R23, R17, R15, RZ, P0, !PT ;  /* 0x0000000f11177210 */ /* 0x000fe200007fe4ff */
[----:B------:R-:W-:Y:S01]  /*1c40*/  IMAD R5, R20, R3, R5 ;  /* 0x0000000314057224 */ /* 0x000fe200078e0205 */
[----:B------:R-:W-:Y:S01]  /*1c50*/  IADD3 R6, P0, R128, R6, RZ ;  /* 0x0000000680067210 */ /* 0x000fe20007f1e0ff */
[----:B------:R-:W-:Y:S01]  /*1c60*/  IMAD.SHL.U32 R116, R50, 0x4, RZ ;  /* 0x0000000432747824 */ /* 0x000fe200078e00ff */
[----:B------:R-:W-:Y:S01]  /*1c70*/  SHF.R.U32.HI R11, RZ, 0x3, R11 ;  /* 0x00000003ff0b7819 */ /* 0x000fe2000001160b */
[----:B------:R-:W-:Y:S01]  /*1c80*/  IMAD.WIDE.U32 R22, R10, UR4, R22 ;  /* 0x000000040a167c25 */ /* 0x000fe2000f8e0016 */
[C---:B------:R-:W-:Y:S01]  /*1c90*/  IADD3 R18, P1, R16.reuse, R18, RZ ;  /* 0x0000001210127210 */ /* 0x040fe20007f3e0ff */
[----:B------:R-:W-:Y:S01]  /*1ca0*/  ULDC.64 UR4, c[0x0][0x218] ;  /* 0x0000860000047ab9 */ /* 0x000fe20000000a00 */
[----:B------:R-:W-:Y:S01]  /*1cb0*/  LOP3.LUT R11, R19, R11, RZ, 0x3c, !PT ;  /* 0x0000000b130b7212 */ /* 0x000fe200078e3cff */
[----:B------:R-:W-:Y:S01]  /*1cc0*/  IMAD.X R0, R129, 0x1, R0, P0 ;  /* 0x0000000181007824 */ /* 0x000fe200000e0600 */
[----:B------:R-:W-:Y:S01]  /*1cd0*/  IADD3 R122, P0, R16, R13, RZ ;  /* 0x0000000d107a7210 */ /* 0x000fe20007f1e0ff */
[----:B------:R-:W-:Y:S01]  /*1ce0*/  IMAD.IADD R23, R23, 0x1, R4 ;  /* 0x0000000117177824 */ /* 0x000fe200078e0204 */
[----:B------:R-:W-:Y:S01]  /*1cf0*/  LEA.HI R3, R52, R48, RZ, 0x6 ;  /* 0x0000003034037211 */ /* 0x000fe200078f30ff */
[----:B------:R-:W-:Y:S01]  /*1d00*/  IMAD R0, R0, R132, RZ ;  /* 0x0000008400007224 */ /* 0x000fe200078e02ff */
[----:B------:R-:W-:Y:S01]  /*1d10*/  LEA.HI R52, R52, R48, RZ, 0x4 ;  /* 0x0000003034347211 */ /* 0x000fe200078f20ff */
[----:B------:R-:W-:-:S02]  /*1d20*/  IMAD.X R123, R17, 0x1, R7, P0 ;  /* 0x00000001117b7824 */ /* 0x000fc400000e0607 */
[----:B------:R-:W-:Y:S01]  /*1d30*/  IMAD R0, R6, R133, R0 ;  /* 0x0000008506007224 */ /* 0x000fe200078e0200 */
[----:B------:R-:W-:Y:S01]  /*1d40*/  LOP3.LUT R118, R52, 0xfffffff0, RZ, 0xc0, !PT ;  /* 0xfffffff034767812 */ /* 0x000fe200078ec0ff */
[----:B------:R-:W-:Y:S01]  /*1d50*/  IMAD.WIDE.U32 R6, R6, R132, R22 ;  /* 0x0000008406067225 */ /* 0x000fe200078e0016 */
[----:B------:R-:W-:-:S03]  /*1d60*/  SHF.R.S32.HI R52, RZ, 0x4, R52 ;  /* 0x00000004ff347819 */ /* 0x000fc60000011434 */
[----:B------:R-:W-:Y:S01]  /*1d70*/  IMAD.IADD R0, R7, 0x1, R0 ;  /* 0x0000000107007824 */ /* 0x000fe200078e0200 */
[----:B------:R-:W-:Y:S01]  /*1d80*/  LEA R4, P0, R6, UR12, 0x1 ;  /* 0x0000000c06047c11 */ /* 0x000fe2000f8008ff */
[----:B------:R-:W-:Y:S02]  /*1d90*/  IMAD.X R19, R17, 0x1, R12, P1 ;  /* 0x0000000111137824 */ /* 0x000fe400008e060c */
[----:B------:R-:W-:Y:S01]  /*1da0*/  IMAD.WIDE.U32 R122, R128, R134, R122 ;  /* 0x00000086807a7225 */ /* 0x000fe200078e007a */
[----:B------:R-:W-:-:S03]  /*1db0*/  SHF.L.U64.HI R0, R6, 0x1, R0 ;  /* 0x0000000106007819 */ /* 0x000fc60000010200 */
[----:B------:R-:W-:Y:S01]  /*1dc0*/  IMAD.WIDE.U32 R18, R20, R2, R18 ;  /* 0x0000000214127225 */ /* 0x000fe200078e0012 */
[----:B------:R-:W-:Y:S02]  /*1dd0*/  IADD3.X R0, R0, UR13, RZ, P0, !PT ;  /* 0x0000000d00007c10 */ /* 0x000fe400087fe4ff */
[----:B------:R-:W-:Y:S01]  /*1de0*/  ISETP.GT.AND P0, PT, R165, R77, PT ;  /* 0x0000004da500720c */ /* 0x000fe20003f04270 */
[----:B------:R-:W-:Y:S01]  /*1df0*/  IMAD.SHL.U32 R119, R3, 0x8, RZ ;  /* 0x0000000803777824 */ /* 0x000fe200078e00ff */
[----:B------:R-:W-:Y:S01]  /*1e00*/  IADD3 R45, R123, R45, RZ ;  /* 0x0000002d7b2d7210 */ /* 0x000fe20007ffe0ff */
[----:B------:R-:W-:Y:S01]  /*1e10*/  IMAD.IADD R118, R48, 0x1, -R118 ;  /* 0x0000000130767824 */ /* 0x000fe200078e0a76 */
[----:B------:R-:W-:Y:S01]  /*1e20*/  IADD3 R3, R19, R5, RZ ;  /* 0x0000000513037210 */ /* 0x000fe20007ffe0ff */
[----:B------:R-:W-:Y:S01]  /*1e30*/  IMAD.MOV.U32 R2, RZ, RZ, R18 ;  /* 0x000000ffff027224 */ /* 0x000fe200078e0012 */
[C---:B------:R-:W-:Y:S01]  /*1e40*/  LEA R237, P1, R122.reuse, UR4, 0x1 ;  /* 0x000000047aed7c11 */ /* 0x040fe2000f8208ff */
[----:B------:R-:W-:Y:S01]  /*1e50*/  IMAD.MOV.U32 R242, RZ, RZ, R4 ;  /* 0x000000fffff27224 */ /* 0x000fe200078e0004 */
[----:B------:R-:W-:Y:S01]  /*1e60*/  SHF.L.U64.HI R236, R122, 0x1, R45 ;  /* 0x000000017aec7819 */ /* 0x000fe2000001022d */
[----:B------:R-:W-:Y:S01]  /*1e70*/  IMAD.WIDE.U32 R124, R124, UR10, R2 ;  /* 0x0000000a7c7c7c25 */ /* 0x000fe2000f8e0002 */
[----:B------:R-:W-:-:S02]  /*1e80*/  SHF.R.S32.HI R51, RZ, 0x1f, R118 ;  /* 0x0000001fff337819 */ /* 0x000fc40000011476 */
[----:B------:R-:W-:Y:S01]  /*1e90*/  IADD3.X R236, R236, UR5, RZ, P1, !PT ;  /* 0x00000005ecec7c10 */ /* 0x000fe20008ffe4ff */
[----:B------:R-:W-:Y:S01]  /*1ea0*/  IMAD.IADD R127, R125, 0x1, R126 ;  /* 0x000000017d7f7824 */ /* 0x000fe200078e027e */
[----:B------:R-:W-:Y:S01]  /*1eb0*/  LOP3.LUT R119, R11, 0xfffffe00, R119, 0xf8, !PT ;  /* 0xfffffe000b777812 */ /* 0x000fe200078ef877 */
[----:B------:R-:W-:Y:S01]  /*1ec0*/  IMAD.MOV.U32 R6, RZ, RZ, R237 ;  /* 0x000000ffff067224 */ /* 0x000fe200078e00ed */
[----:B------:R-:W-:Y:S01]  /*1ed0*/  LEA.HI R51, R51, R118, RZ, 0x3 ;  /* 0x0000007633337211 */ /* 0x000fe200078f18ff */
[----:B------:R-:W-:Y:S01]  /*1ee0*/  IMAD.MOV.U32 R243, RZ, RZ, R0 ;  /* 0x000000fffff37224 */ /* 0x000fe200078e0000 */
[----:B------:R-:W-:Y:S02]  /*1ef0*/  MOV R7, R236 ;  /* 0x000000ec00077202 */ /* 0x000fe40000000f00 */
[----:B------:R-:W-:Y:S01]  /*1f00*/  @!P5 MOV R14, RZ ;  /* 0x000000ff000ed202 */ /* 0x000fe20000000f00 */
[----:B------:R-:W-:Y:S06]  /*1f10*/  @!P0 BRA `(.L_x_5502) ;  /* 0x000000b000ac8947 */ /* 0x000fec0003800000 */
[----:B------:R-:W1:Y:S01]  /*1f20*/  LDC.64 R2, c[0x0][0x338] ;  /* 0x0000ce00ff027b82 */ /* 0x000e620000000a00 */
[----:B------:R-:W-:Y:S01]  /*1f30*/  ULDC.64 UR10, c[0x0][0x330] ;  /* 0x0000cc00000a7ab9 */ /* 0x000fe20000000a00 */
[----:B------:R-:W-:Y:S01]  /*1f40*/  ULDC.64 UR4, c[0x0][0x328] ;  /* 0x0000ca0000047ab9 */ /* 0x000fe20000000a00 */
[C---:B------:R-:W-:Y:S01]  /*1f50*/  IMAD R11, R9.reuse, UR10, RZ ;  /* 0x0000000a090b7c24 */ /* 0x040fe2000f8e02ff */
[----:B------:R-:W-:Y:S01]  /*1f60*/  SHF.R.S32.HI R5, RZ, 0x1f, R8 ;  /* 0x0000001fff057819 */ /* 0x000fe20000011408 */
[----:B------:R-:W-:Y:S01]  /*1f70*/  IMAD R9, R9, UR4, RZ ;  /* 0x0000000409097c24 */ /* 0x000fe2000f8e02ff */
[----:B------:R-:W-:Y:S01]  /*1f80*/  SHF.R.S32.HI R13, RZ, 0x1f, R78 ;  /* 0x0000001fff0d7819 */ /* 0x000fe2000001144e */
[C---:B------:R-:W-:Y:S01]  /*1f90*/  IMAD.WIDE.U32 R20, R239.reuse, UR4, R16 ;  /* 0x00000004ef147c25 */ /* 0x040fe2000f8e0010 */
        /* <DEDUP_REMOVED lines=8> */
[----:B------:R-:W-:Y:S01]  /*2020*/  USHF.L.U64.HI UR23, UR4, 0x5, UR5 ;  /* 0x0000000504177899 */ /* 0x000fe20008010205 */
[----:B------:R-:W-:Y:S01]  /*2030*/  IMAD R11, R239, UR11, R11 ;  /* 0x0000000bef0b7c24 */ /* 0x000fe2000f8e020b */
[----:B------:R-:W-:Y:S01]  /*2040*/  ULDC.64 UR10, c[0x0][0x348] ;  /* 0x0000d200000a7ab9 */ /* 0x000fe20000000a00 */
[----:B------:R-:W-:Y:S01]  /*2050*/  IMAD.IADD R21, R21, 0x1, R9 ;  /* 0x0000000115157824 */ /* 0x000fe200078e0209 */
[----:B------:R-:W-:Y:S01]  /*2060*/  USHF.L.U32 UR24, UR4, 0x5, URZ ;  /* 0x0000000504187899 */ /* 0x000fe2000800063f */
[----:B------:R-:W-:Y:S01]  /*2070*/  IMAD.IADD R19, R19, 0x1, R11 ;  /* 0x0000000113137824 */ /* 0x000fe200078e020b */
[----:B------:R-:W-:Y:S01]  /*2080*/  USHF.L.U64.HI UR21, UR4, 0x4, UR5 ;  /* 0x0000000404157899 */ /* 0x000fe20008010205 */
[C---:B------:R-:W-:Y:S01]  /*2090*/  IMAD R9, R5.reuse, UR4, RZ ;  /* 0x0000000405097c24 */ /* 0x040fe2000f8e02ff */
[----:B------:R-:W-:Y:S01]  /*20a0*/  USHF.L.U32 UR22, UR4, 0x4, URZ ;  /* 0x0000000404167899 */ /* 0x000fe2000800063f */
[-C--:B-1----:R-:W-:Y:S01]  /*20b0*/  IMAD R5, R5, R2.reuse, RZ ;  /* 0x0000000205057224 */ /* 0x082fe200078e02ff */
[----:B------:R-:W-:Y:S01]  /*20c0*/  UIMAD.WIDE.U32 UR26, UR4, 0x60, URZ ;  /* 0x00000060041a78a5 */ /* 0x000fe2000f8e003f */
[----:B-----5:R-:W-:Y:S01]  /*20d0*/  IMAD.IADD R8, R14, 0x1, R8 ;  /* 0x000000010e087824 */ /* 0x020fe200078e0208 */
[----:B------:R-:W-:Y:S01]  /*20e0*/  UIMAD UR25, UR5, 0x60, URZ ;  /* 0x00000060051978a4 */ /* 0x000fe2000f8e023f */
[----:B------:R-:W-:Y:S01]  /*20f0*/  IMAD R9, R12, UR5, R9 ;  /* 0x000000050c097c24 */ /* 0x000fe2000f8e0209 */
[----:B------:R-:W-:Y:S01]  /*2100*/  SHF.L.U64.HI R82, R2, 0x4, R3 ;  /* 0x0000000402527819 */ /* 0x000fe20000010203 */
[----:B------:R-:W-:Y:S01]  /*2110*/  IMAD.WIDE.U32 R18, R12, UR4, R18 ;  /* 0x000000040c127c25 */ /* 0x000fe2000f8e0012 */
[----:B------:R-:W-:Y:S01]  /*2120*/  ULDC.64 UR4, c[0x0][0x358] ;  /* 0x0000d60000047ab9 */ /* 0x000fe20000000a00 */
[----:B------:R-:W-:Y:S01]  /*2130*/  SHF.L.U64.HI R84, R2, 0x5, R3 ;  /* 0x0000000502547819 */ /* 0x000fe20000010203 */
[----:B------:R-:W-:Y:S01]  /*2140*/  USHF.L.U64.HI UR21, UR22, 0x1, UR21 ;  /* 0x0000000116157899 */ /* 0x000fe20008010215 */
[----:B------:R-:W-:Y:S01]  /*2150*/  IMAD R5, R12, R3, R5 ;  /* 0x000000030c057224 */ /* 0x000fe200078e0205 */
[----:B------:R-:W-:Y:S01]  /*2160*/  IADD3 R114, R128, 0x10, RZ ;  /* 0x0000001080727810 */ /* 0x000fe20007ffe0ff */
[----:B------:R-:W-:Y:S01]  /*2170*/  IMAD.WIDE.U32 R20, R12, R2, R20 ;  /* 0x000000020c147225 */ /* 0x000fe200078e0014 */
[----:B------:R-:W-:Y:S01]  /*2180*/  USHF.L.U64.HI UR23, UR24, 0x1, UR23 ;  /* 0x0000000118177899 */ /* 0x000fe20008010217 */
[----:B------:R-:W-:-:S02]  /*2190*/  ULDC.U8 UR20, c[0x0][0x3c3] ;  /* 0x0000f0c000147ab9 */ /* 0x000fc40000000000 */
[----:B------:R-:W-:Y:S01]  /*21a0*/  IMAD R102, R104, UR12, RZ ;  /* 0x0000000c68667c24 */ /* 0x000fe2000f8e02ff */
[----:B------:R-:W-:Y:S01]  /*21b0*/  ULDC UR19, c[0x0][0x2e0] ;  /* 0x0000b80000137ab9 */ /* 0x000fe20000000800 */
[----:B------:R-:W-:Y:S01]  /*21c0*/  IMAD R34, R128, R115, R116 ;  /* 0x0000007380227224 */ /* 0x000fe200078e0274 */
[----:B------:R-:W-:Y:S01]  /*21d0*/  ULDC.64 UR16, c[0x0][0x250] ;  /* 0x0000940000107ab9 */ /* 0x000fe20000000a00 */
[----:B------:R-:W-:Y:S01]  /*21e0*/  IMAD R8, R115, R8, RZ ;  /* 0x0000000873087224 */ /* 0x000fe200078e02ff */
[----:B------:R-:W-:Y:S01]  /*21f0*/  USHF.L.U32 UR22, UR22, 0x1, URZ ;  /* 0x0000000116167899 */ /* 0x000fe2000800063f */
[----:B------:R-:W-:Y:S01]  /*2200*/  IMAD.IADD R13, R19, 0x1, R9 ;  /* 0x00000001130d7824 */ /* 0x000fe200078e0209 */
[----:B------:R-:W-:Y:S01]  /*2210*/  USHF.L.U32 UR24, UR24, 0x1, URZ ;  /* 0x0000000118187899 */ /* 0x000fe2000800063f */
[----:B------:R-:W-:Y:S01]  /*2220*/  IMAD.MOV.U32 R12, RZ, RZ, R18 ;  /* 0x000000ffff0c7224 */ /* 0x000fe200078e0012 */
[----:B------:R-:W-:Y:S01]  /*2230*/  SHF.R.S32.HI R108, RZ, 0x1f, R8 ;  /* 0x0000001fff6c7819 */ /* 0x000fe20000011408 */
[----:B------:R-:W-:Y:S01]  /*2240*/  IMAD R104, R104, UR10, RZ ;  /* 0x0000000a68687c24 */ /* 0x000fe2000f8e02ff */
[----:B------:R-:W-:Y:S01]  /*2250*/  UIADD3 UR25, UR27, UR25, URZ ;  /* 0x000000191b197290 */ /* 0x000fe2000fffe03f */
[----:B------:R-:W-:Y:S01]  /*2260*/  IMAD.IADD R15, R21, 0x1, R5 ;  /* 0x00000001150f7824 */ /* 0x000fe200078e0205 */
[----:B------:R-:W-:Y:S01]  /*2270*/  IADD3 R5, P0, R8, R34, RZ ;  /* 0x0000002208057210 */ /* 0x000fe20007f1e0ff */
[----:B------:R-:W-:Y:S01]  /*2280*/  IMAD.MOV.U32 R14, RZ, RZ, R20 ;  /* 0x000000ffff0e7224 */ /* 0x000fe200078e0014 */
[----:B------:R-:W-:Y:S01]  /*2290*/  ULDC.64 UR14, c[0x0][0x238] ;  /* 0x00008e00000e7ab9 */ /* 0x000fe20000000a00 */
[----:B------:R-:W-:-:S02]  /*22a0*/  IMAD R102, R10, UR13, R102 ;  /* 0x0000000d0a667c24 */ /* 0x000fc4000f8e0266 */
[----:B------:R-:W-:Y:S01]  /*22b0*/  IMAD.WIDE.U32 R12, R10, UR12, R12 ;  /* 0x0000000c0a0c7c25 */ /* 0x000fe2000f8e000c */
[----:B------:R-:W-:-:S03]  /*22c0*/  ULDC.64 UR12, c[0x0][0x320] ;  /* 0x0000c800000c7ab9 */ /* 0x000fc60000000a00 */
[C---:B------:R-:W-:Y:S01]  /*22d0*/  IMAD R104, R10.reuse, UR11, R104 ;  /* 0x0000000b0a687c24 */ /* 0x040fe2000f8e0268 */
[----:B------:R-:W-:Y:S01]  /*22e0*/  IADD3 R102, R13, R102, RZ ;  /* 0x000000660d667210 */ /* 0x000fe20007ffe0ff */
[----:B------:R-:W-:Y:S01]  /*22f0*/  IMAD.WIDE.U32 R10, R10, UR10, R14 ;  /* 0x0000000a0a0a7c25 */ /* 0x000fe2000f8e000e */
[----:B------:R-:W-:Y:S01]  /*2300*/  ULDC.64 UR10, c[0x0][0x318] ;  /* 0x0000c600000a7ab9 */ /* 0x000fe20000000a00 */
[----:B------:R-:W-:Y:S02]  /*2310*/  LEA R103, P1, R12, UR12, 0x1 ;  /* 0x0000000c0c677c11 */ /* 0x000fe4000f8208ff */
[----:B------:R-:W-:Y:S01]  /*2320*/  IMAD.IADD R9, R116, 0x1, R34 ;  /* 0x0000000174097824 */ /* 0x000fe200078e0222 */
[-C--:B------:R-:W-:Y:S01]  /*2330*/  LEA.HI.X.SX32 R34, R34, R108.reuse, 0x1, P0 ;  /* 0x0000006c22227211 */ /* 0x080fe200000f0eff */
[----:B------:R-:W-:Y:S01]  /*2340*/  IMAD.IADD R104, R11, 0x1, R104 ;  /* 0x000000010b687824 */ /* 0x000fe200078e0268 */
[----:B------:R-:W-:Y:S01]  /*2350*/  LEA R105, P0, R10, UR10, 0x1 ;  /* 0x0000000a0a697c11 */ /* 0x000fe2000f8008ff */
[----:B------:R-:W-:Y:S01]  /*2360*/  IMAD.SHL.U32 R83, R2, 0x10, RZ ;  /* 0x0000001002537824 */ /* 0x000fe200078e00ff */
[----:B------:R-:W-:Y:S01]  /*2370*/  IADD3 R8, P2, R8, R9, RZ ;  /* 0x0000000908087210 */ /* 0x000fe20007f5e0ff */
[----:B------:R-:W-:Y:S01]  /*2380*/  IMAD.SHL.U32 R76, R115, 0x10, RZ ;  /* 0x00000010734c7824 */ /* 0x000fe200078e00ff */
[----:B------:R-:W-:Y:S01]  /*2390*/  SHF.L.U64.HI R34, R5, 0x1, R34 ;  /* 0x0000000105227819 */ /* 0x000fe20000010222 */
[----:B------:R-:W-:Y:S01]  /*23a0*/  IMAD.SHL.U32 R99, R133, 0x20, RZ ;  /* 0x0000002085637824 */ /* 0x000fe200078e00ff */
[----:B------:R-:W-:Y:S01]  /*23b0*/  SHF.L.U32 R5, R5, 0x1, RZ ;  /* 0x0000000105057819 */ /* 0x000fe200000006ff */
[----:B------:R-:W-:Y:S01]  /*23c0*/  VIADD R72, R76, 0x40 ;  /* 0x000000404c487836 */ /* 0x000fe20000000000 */
[----:B------:R-:W-:Y:S01]  /*23d0*/  LEA.HI.X R104, R10, UR11, R104, 0x1, P0 ;  /* 0x0000000b0a687c11 */ /* 0x000fe200080f0c68 */
[----:B------:R-:W-:Y:S01]  /*23e0*/  ULDC.64 UR10, c[0x0][0x360] ;  /* 0x0000d800000a7ab9 */ /* 0x000fe20000000a00 */
[----:B------:R-:W-:Y:S01]  /*23f0*/  LEA.HI.X.SX32 R108, R9, R108, 0x1, P2 ;  /* 0x0000006c096c7211 */ /* 0x000fe200010f0eff */
[----:B------:R-:W-:Y:S01]  /*2400*/  VIADD R68, R76, 0x80 ;  /* 0x000000804c447836 */ /* 0x000fe20000000000 */
[----:B------:R-:W-:Y:S01]  /*2410*/  LEA.HI.X R102, R12, UR13, R102, 0x1, P1 ;  /* 0x0000000d0c667c11 */ /* 0x000fe200088f0c66 */
[----:B------:R-:W-:Y:S01]  /*2420*/  IMAD.WIDE.U32 R22, R132, 0x20, RZ ;  /* 0x0000002084167825 */ /* 0x000fe200078e00ff */
[C---:B------:R-:W-:Y:S01]  /*2430*/  IADD3 R19, P1, R5.reuse, UR10, RZ ;  /* 0x0000000a05137c10 */ /* 0x040fe2000ff3e0ff */
[----:B------:R-:W-:Y:S01]  /*2440*/  ULDC.64 UR12, c[0x0][0x230] ;  /* 0x00008c00000c7ab9 */ /* 0x000fe20000000a00 */
[----:B------:R-:W-:Y:S01]  /*2450*/  IADD3 R35, P0, R5, UR4, RZ ;  /* 0x0000000405237c10 */ /* 0x000fe2000ff1e0ff */
[----:B------:R-:W-:Y:S01]  /*2460*/  IMAD.IADD R66, R76, 0x1, R72 ;  /* 0x000000014c427824 */ /* 0x000fe200078e0248 */
[C---:B------:R-:W-:Y:S01]  /*2470*/  SHF.L.U64.HI R108, R8.reuse, 0x1, R108 ;  /* 0x00000001086c7819 */ /* 0x040fe2000001026c */
[----:B------:R-:W-:Y:S01]  /*2480*/  IMAD.SHL.U32 R8, R8, 0x2, RZ ;  /* 0x0000000208087824 */ /* 0x000fe200078e00ff */
[----:B------:R-:W-:Y:S01]  /*2490*/  IADD3.X R18, R34, UR11, RZ, P1, !PT ;  /* 0x0000000b22127c10 */ /* 0x000fe20008ffe4ff */
[----:B------:R-:W-:Y:S01]  /*24a0*/  IMAD.IADD R62, R76, 0x1, R68 ;  /* 0x000000014c3e7824 */ /* 0x000fe200078e0244 */
[----:B------:R-:W-:Y:S01]  /*24b0*/  IADD3.X R34, R34, UR5, RZ, P0, !PT ;  /* 0x0000000522227c10 */ /* 0x000fe200087fe4ff */
[----:B------:R-:W-:Y:S01]  /*24c0*/  IMAD.SHL.U32 R86, R135, 0x20, RZ ;  /* 0x0000002087567824 */ /* 0x000fe200078e00ff */
[----:B------:R-:W-:Y:S01]  /*24d0*/  IADD3 R92, P0, R83, R83, RZ ;  /* 0x00000053535c7210 */ /* 0x000fe20007f1e0ff */
[----:B------:R-:W-:Y:S01]  /*24e0*/  IMAD.WIDE.U32 R134, R134, 0x20, RZ ;  /* 0x0000002086867825 */ /* 0x000fe200078e00ff */
[----:B------:R-:W-:-:S02]  /*24f0*/  IADD3 R107, P4, R8, UR10, RZ ;  /* 0x0000000a086b7c10 */ /* 0x000fc4000ff9e0ff */
[----:B------:R-:W-:Y:S01]  /*2500*/  IADD3 R64, R76, 0xc0, RZ ;  /* 0x000000c04c407810 */ /* 0x000fe20007ffe0ff */
[----:B------:R-:W-:Y:S01]  /*2510*/  IMAD.X R91, R82, 0x1, R82, P0 ;  /* 0x00000001525b7824 */ /* 0x000fe200000e0652 */
[----:B------:R-:W-:Y:S01]  /*2520*/  IADD3 R88, P0, R92, 0x40, RZ ;  /* 0x000000405c587810 */ /* 0x000fe20007f1e0ff */
[----:B------:R-:W-:Y:S01]  /*2530*/  IMAD R101, R133, 0x60, RZ ;  /* 0x0000006085657824 */ /* 0x000fe200078e02ff */
[----:B------:R-:W-:Y:S01]  /*2540*/  IADD3 R109, P2, R8, UR4, RZ ;  /* 0x00000004086d7c10 */ /* 0x000fe2000ff5e0ff */
[C---:B------:R-:W-:Y:S01]  /*2550*/  IMAD.SHL.U32 R74, R115.reuse, 0x20, RZ ;  /* 0x00000020734a7824 */ /* 0x040fe200078e00ff */
[----:B------:R-:W-:Y:S01]  /*2560*/  IADD3.X R106, R108, UR11, RZ, P4, !PT ;  /* 0x0000000b6c6a7c10 */ /* 0x000fe2000a7fe4ff */
[--C-:B------:R-:W-:Y:S01]  /*2570*/  IMAD.X R87, RZ, RZ, R91.reuse, P0 ;  /* 0x000000ffff577224 */ /* 0x100fe200000e065b */
[C---:B------:R-:W-:Y:S01]  /*2580*/  IADD3 R90, P5, R92.reuse, 0x80, RZ ;  /* 0x000000805c5a7810 */ /* 0x040fe20007fbe0ff */
[----:B------:R-:W-:Y:S01]  /*2590*/  IMAD R70, R115, 0x30, RZ ;  /* 0x0000003073467824 */ /* 0x000fe200078e02ff */
[----:B------:R-:W-:Y:S01]  /*25a0*/  IADD3 R92, P4, R92, 0xc0, RZ ;  /* 0x000000c05c5c7810 */ /* 0x000fe20007f9e0ff */
[C---:B------:R-:W-:Y:S01]  /*25b0*/  IMAD.IADD R60, R76.reuse, 0x1, R66 ;  /* 0x000000014c3c7824 */ /* 0x040fe200078e0242 */
[C---:B------:R-:W-:Y:S01]  /*25c0*/  IADD3 R58, R76.reuse, R64, RZ ;  /* 0x000000404c3a7210 */ /* 0x040fe20007ffe0ff */
[----:B------:R-:W-:Y:S01]  /*25d0*/  IMAD.IADD R56, R76, 0x1, R62 ;  /* 0x000000014c387824 */ /* 0x000fe200078e023e */
[----:B------:R-:W-:Y:S01]  /*25e0*/  LOP3.LUT R19, R19, R18, RZ, 0x3c, !PT ;  /* 0x0000001213137212 */ /* 0x000fe200078e3cff */
[----:B------:R-:W-:Y:S01]  /*25f0*/  IMAD.WIDE.U32 R132, R132, 0x60, RZ ;  /* 0x0000006084847825 */ /* 0x000fe200078e00ff */
[----:B------:R-:W-:Y:S01]  /*2600*/  LOP3.LUT R35, R35, R34, RZ, 0x3c, !PT ;  /* 0x0000002223237212 */ /* 0x000fe200078e3cff */
[----:B------:R-:W-:Y:S01]  /*2610*/  ULDC UR4, c[0x0][0x2e0] ;  /* 0x0000b80000047ab9 */ /* 0x000fe20000000800 */
[----:B------:R-:W-:Y:S01]  /*2620*/  IADD3.X R108, R108, UR5, RZ, P2, !PT ;  /* 0x000000056c6c7c10 */ /* 0x000fe200097fe4ff */
[----:B------:R-:W-:Y:S01]  /*2630*/  IMAD.SHL.U32 R85, R2, 0x20, RZ ;  /* 0x0000002002557824 */ /* 0x000fe200078e00ff */
[-C--:B------:R-:W-:Y:S01]  /*2640*/  IADD3 R94, P2, R88, R83.reuse, RZ ;  /* 0x00000053585e7210 */ /* 0x080fe20007f5e0ff */
[----:B------:R-:W-:Y:S01]  /*2650*/  IMAD.MOV.U32 R81, RZ, RZ, R4 ;  /* 0x000000ffff517224 */ /* 0x000fe200078e0004 */
[----:B------:R-:W-:Y:S01]  /*2660*/  IADD3 R98, P0, R92, R83, RZ ;  /* 0x000000535c627210 */ /* 0x000fe20007f1e0ff */
[----:B------:R-:W-:Y:S01]  /*2670*/  IMAD.MOV.U32 R136, RZ, RZ, R6 ;  /* 0x000000ffff887224 */ /* 0x000fe200078e0006 */
[----:B------:R-:W-:Y:S01]  /*2680*/  IADD3.X R89, RZ, R91, RZ, P5, !PT ;  /* 0x0000005bff597210 */ /* 0x000fe20002ffe4ff */
[----:B------:R-:W-:Y:S01]  /*2690*/  IMAD.X R91, RZ, RZ, R91, P4 ;  /* 0x000000ffff5b7224 */ /* 0x000fe200020e065b */
[----:B------:R-:W-:Y:S01]  /*26a0*/  IADD3 R99, R23, R99, RZ ;  /* 0x0000006317637210 */ /* 0x000fe20007ffe0ff */
[----:B------:R-:W-:Y:S01]  /*26b0*/  IMAD.MOV.U32 R137, RZ, RZ, R7 ;  /* 0x000000ffff897224 */ /* 0x000fe200078e0007 */
[----:B------:R-:W-:Y:S01]  /*26c0*/  IADD3 R54, R76, R58, RZ ;  /* 0x0000003a4c367210 */ /* 0x000fe20007ffe0ff */
[----:B------:R-:W-:Y:S01]  /*26d0*/  VIADD R113, R128, 0x20 ;  /* 0x0000002080717836 */ /* 0x000fe20000000000 */
[----:B------:R-:W-:Y:S01]  /*26e0*/  IADD3 R96, P1, R90, R83, RZ ;  /* 0x000000535a607210 */ /* 0x000fe20007f3e0ff */
[----:B------:R-:W-:Y:S01]  /*26f0*/  VIADD R112, R128, 0x30 ;  /* 0x0000003080707836 */ /* 0x000fe20000000000 */
[----:B------:R-:W-:Y:S01]  /*2700*/  LOP3.LUT R18, R19, R18, RZ, 0x3c, !PT ;  /* 0x0000001213127212 */ /* 0x000fe200078e3cff */
[C---:B------:R-:W-:Y:S01]  /*2710*/  VIADD R12, R16.reuse, 0x40 ;  /* 0x00000040100c7836 */ /* 0x040fe20000000000 */
[----:B------:R-:W-:Y:S01]  /*2720*/  LOP3.LUT R34, R35, R34, RZ, 0x3c, !PT ;  /* 0x0000002223227212 */ /* 0x000fe200078e3cff */
[----:B------:R-:W-:Y:S01]  /*2730*/  VIADD R10, R16, 0xc0 ;  /* 0x000000c0100a7836 */ /* 0x000fe20000000000 */
[C---:B------:R-:W-:Y:S01]  /*2740*/  SHF.L.U32 R100, R22.reuse, 0x1, RZ ;  /* 0x0000000116647819 */ /* 0x040fe200000006ff */
[----:B------:R-:W-:Y:S01]  /*2750*/  IMAD.MOV.U32 R9, RZ, RZ, R165 ;  /* 0x000000ffff097224 */ /* 0x000fe200078e00a5 */
[----:B------:R-:W-:Y:S01]  /*2760*/  SHF.L.U64.HI R99, R22, 0x1, R99 ;  /* 0x0000000116637819 */ /* 0x000fe20000010263 */
[----:B------:R-:W-:Y:S01]  /*2770*/  IMAD.IADD R101, R133, 0x1, R101 ;  /* 0x0000000185657824 */ /* 0x000fe200078e0265 */
[----:B------:R-:W-:Y:S01]  /*2780*/  IADD3 R11, R16, 0x80, RZ ;  /* 0x00000080100b7810 */ /* 0x000fe20007ffe0ff */
[----:B--2---:R-:W-:Y:S01]  /*2790*/  IMAD.U32 R79, R79, -0x40, RZ ;  /* 0xffffffc04f4f7824 */ /* 0x004fe200078e00ff */
[----:B------:R-:W-:Y:S01]  /*27a0*/  IADD3 R86, R135, R86, RZ ;  /* 0x0000005687567210 */ /* 0x000fe20007ffe0ff */
[----:B------:R-:W-:Y:S01]  /*27b0*/  IMAD.X R93, R87, 0x1, R82, P2 ;  /* 0x00000001575d7824 */ /* 0x000fe200010e0652 */
[----:B------:R-:W-:Y:S01]  /*27c0*/  SHF.R.S32.HI R75, RZ, 0x1f, R76 ;  /* 0x0000001fff4b7819 */ /* 0x000fe2000001144c */
[----:B------:R-:W-:Y:S01]  /*27d0*/  IMAD.X R97, R91, 0x1, R82, P0 ;  /* 0x000000015b617824 */ /* 0x000fe200000e0652 */
[----:B------:R-:W-:Y:S01]  /*27e0*/  SHF.R.S32.HI R73, RZ, 0x1f, R74 ;  /* 0x0000001fff497819 */ /* 0x000fe2000001144a */
[----:B------:R-:W-:Y:S01]  /*27f0*/  ULDC UR5, c[0x0][0x2e0] ;  /* 0x0000b80000057ab9 */ /* 0x000fe20000000800 */
        /* <DEDUP_REMOVED lines=11> */
[----:B------:R-:W-:Y:S02]  /*28b0*/  IADD3.X R95, R89, R82, RZ, P1, !PT ;  /* 0x00000052595f7210 */ /* 0x000fe40000ffe4ff */
[----:B------:R-:W-:Y:S02]  /*28c0*/  LOP3.LUT R19, R19, R18, RZ, 0x3c, !PT ;  /* 0x0000001213137212 */ /* 0x000fe400078e3cff */
[----:B------:R-:W-:-:S07]  /*28d0*/  LOP3.LUT R35, R35, R34, RZ, 0x3c, !PT ;  /* 0x0000002223237212 */ /* 0x000fce00078e3cff */
.L_x_5556:
[----:B------:R-:W-:Y:S02]  /*28e0*/  IMAD.SHL.U32 R14, R9, 0x40, RZ ;  /* 0x00000040090e7824 */ /* 0x000fe400078e00ff */
[----:B------:R-:W-:Y:S02]  /*28f0*/  IMAD.MOV.U32 R2, RZ, RZ, R103 ;  /* 0x000000ffff027224 */ /* 0x000fe400078e0067 */
[----:B------:R-:W-:Y:S02]  /*2900*/  VIADD R13, R14, 0xffffffc0 ;  /* 0xffffffc00e0d7836 */ /* 0x000fe40000000000 */
[----:B------:R-:W-:Y:S02]  /*2910*/  IMAD.MOV.U32 R3, RZ, RZ, R102 ;  /* 0x000000ffff037224 */ /* 0x000fe400078e0066 */
[--C-:B---3--:R-:W-:Y:S02]  /*2920*/  IMAD.IADD R138, R49, 0x1, -R13.reuse ;  /* 0x00000001318a7824 */ /* 0x108fe400078e0a0d */
[----:B------:R-:W-:Y:S03]  /*2930*/  IMAD.IADD R121, R78, 0x1, -R13 ;  /* 0x000000014e797824 */ /* 0x000fe600078e0a0d */
[-C--:B------:R-:W-:Y:S02]  /*2940*/  ISETP.GE.AND P0, PT, R128, R138.reuse, PT ;  /* 0x0000008a8000720c */ /* 0x080fe40003f06270 */
[-C--:B------:R-:W-:Y:S02]  /*2950*/  ISETP.GE.AND P5, PT, R114, R138.reuse, PT ;  /* 0x0000008a7200720c */ /* 0x080fe40003fa6270 */
[-C--:B------:R-:W-:Y:S02]  /*2960*/  ISETP.GE.AND P0, PT, R128, R121.reuse, !P0 ;  /* 0x000000798000720c */ /* 0x080fe40004706270 */
[-C--:B------:R-:W-:Y:S02]  /*2970*/  ISETP.GE.AND P5, PT, R114, R121.reuse, !P5 ;  /* 0x000000797200720c */ /* 0x080fe40006fa6270 */
[C---:B------:R-:W-:Y:S04]  /*2980*/  ISETP.GE.AND P2, PT, R113.reuse, R138, PT ;  /* 0x0000008a7100720c */ /* 0x040fe80003f46270 */
[----:B------:R-:W-:Y:S05]  /*2990*/  ISETP.GE.AND P2, PT, R113, R121, !P2 ;  /* 0x000000797100720c */ /* 0x000fea0005746270 */
[----:B-12-4-:R-:W2:Y:S01]  /*29a0*/  @P0 LDG.E.128 R20, desc[UR6][R2.64] ;  /* 0x0000000602140981 */ /* 0x016ea2000c1e1d00 */
[----:B------:R-:W-:Y:S01]  /*29b0*/  @P0 IMAD.MOV.U32 R24, RZ, RZ, R81 ;  /* 0x000000ffff180224 */ /* 0x000fe200078e0051 */
[C---:B------:R-:W-:Y:S01]  /*29c0*/  @P5 IADD3 R26, P1, R2.reuse, UR22, RZ ;  /* 0x00000016021a5c10 */ /* 0x040fe2000ff3e0ff */
[----:B------:R-:W-:Y:S03]  /*29d0*/  @P0 IMAD.MOV.U32 R25, RZ, RZ, R80 ;  /* 0x000000ffff190224 */ /* 0x000fe600078e0050 */
[----:B------:R-:W-:Y:S02]  /*29e0*/  @P5 IADD3.X R27, R3, UR21, RZ, P1, !PT ;  /* 0x00000015031b5c10 */ /* 0x000fe40008ffe4ff */
[----:B--2---:R-:W-:Y:S04]  /*29f0*/  @P0 STG.E.128 desc[UR6][R24.64], R20 ;  /* 0x0000001418000986 */ /* 0x004fe8000c101d06 */
[----:B------:R-:W2:Y:S04]  /*2a00*/  @P0 LDG.E.128 R4, desc[UR6][R2.64+0x80] ;  /* 0x0000800602040981 */ /* 0x000ea8000c1e1d00 */
[----:B--2---:R1:W-:Y:S04]  /*2a10*/  @P0 STG.E.128 desc[UR6][R24.64+0x80], R4 ;  /* 0x0000800418000986 */ /* 0x0043e8000c101d06 */
[----:B-1----:R-:W2:Y:S04]  /*2a20*/  @P0 LDG.E.128 R4, desc[UR6][R2.64+0x100] ;  /* 0x0001000602040981 */ /* 0x002ea8000c1e1d00 */
[----:B--2---:R1:W-:Y:S04]  /*2a30*/  @P0 STG.E.128 desc[UR6][R24.64+0x100], R4 ;  /* 0x0001000418000986 */ /* 0x0043e8000c101d06 */
[----:B-1----:R-:W2:Y:S04]  /*2a40*/  @P0 LDG.E.128 R4, desc[UR6][R2.64+0x180] ;  /* 0x0001800602040981 */ /* 0x002ea8000c1e1d00 */
[----:B--2---:R1:W-:Y:S04]  /*2a50*/  @P0 STG.E.128 desc[UR6][R24.64+0x180], R4 ;  /* 0x0001800418000986 */ /* 0x0043e8000c101d06 */
[----:B------:R-:W2:Y:S01]  /*2a60*/  @P5 LDG.E.128 R20, desc[UR6][R26.64] ;  /* 0x000000061a145981 */ /* 0x000ea2000c1e1d00 */
[CC--:B-1----:R-:W-:Y:S04]  /*2a70*/  @P5 LEA R24, P1, R111.reuse, R81.reuse, 0x1 ;  /* 0x000000516f185211 */ /* 0x0c2fe800078208ff */
[----:B------:R-:W-:Y:S05]  /*2a80*/  @P5 LEA.HI.X R25, R111, R80, R110, 0x1, P1 ;  /* 0x000000506f195211 */ /* 0x000fea00008f0c6e */
[----:B--2---:R-:W-:Y:S04]  /*2a90*/  @P5 STG.E.128 desc[UR6][R24.64], R20 ;  /* 0x0000001418005986 */ /* 0x004fe8000c101d06 */
[----:B------:R-:W2:Y:S04]  /*2aa0*/  @P5 LDG.E.128 R4, desc[UR6][R26.64+0x80] ;  /* 0x000080061a045981 */ /* 0x000ea8000c1e1d00 */
[----:B--2---:R1:W-:Y:S04]  /*2ab0*/  @P5 STG.E.128 desc[UR6][R24.64+0x80], R4 ;  /* 0x0000800418005986 */ /* 0x0043e8000c101d06 */
[----:B-1----:R-:W2:Y:S04]  /*2ac0*/  @P5 LDG.E.128 R4, desc[UR6][R26.64+0x100] ;  /* 0x000100061a045981 */ /* 0x002ea8000c1e1d00 */
[----:B--2---:R1:W-:Y:S04]  /*2ad0*/  @P5 STG.E.128 desc[UR6][R24.64+0x100], R4 ;  /* 0x0001000418005986 */ /* 0x0043e8000c101d06 */
[----:B-1----:R1:W2:Y:S02]  /*2ae0*/  @P5 LDG.E.128 R4, desc[UR6][R26.64+0x180] ;  /* 0x000180061a045981 */ /* 0x0022a4000c1e1d00 */
[----:B-1----:R-:W-:Y:S04]  /*2af0*/  @P2 IADD3 R26, P1, R2, UR24, RZ ;  /* 0x00000018021a2c10 */ /* 0x002fe8000ff3e0ff */
[----:B------:R-:W-:Y:S01]  /*2b00*/  @P2 IADD3.X R27, R3, UR23, RZ, P1, !PT ;  /* 0x00000017031b2c10 */ /* 0x000fe20008ffe4ff */
[----:B--2---:R1:W-:Y:S04]  /*2b10*/  @P5 STG.E.128 desc[UR6][R24.64+0x180], R4 ;  /* 0x0001800418005986 */ /* 0x0043e8000c101d06 */
[----:B------:R-:W2:Y:S01]  /*2b20*/  @P2 LDG.E.128 R20, desc[UR6][R26.64] ;  /* 0x000000061a142981 */ /* 0x000ea2000c1e1d00 */
[----:B-1----:R-:W-:Y:S05]  /*2b30*/  @P2 IADD3 R24, P1, R100, R81, RZ ;  /* 0x0000005164182210 */ /* 0x002fea0007f3e0ff */
[--C-:B------:R-:W-:Y:S01]  /*2b40*/  @P2 IMAD.X R25, R99, 0x1, R80.reuse, P1 ;  /* 0x0000000163192824 */ /* 0x100fe200008e0650 */
[C---:B------:R-:W-:Y:S04]  /*2b50*/  ISETP.GE.AND P1, PT, R112.reuse, R138, PT ;  /* 0x0000008a7000720c */ /* 0x040fe80003f26270 */
[----:B------:R-:W-:Y:S01]  /*2b60*/  ISETP.GE.AND P1, PT, R112, R121, !P1 ;  /* 0x000000797000720c */ /* 0x000fe20004f26270 */
        /* <DEDUP_REMOVED lines=8> */
[----:B--2---:R1:W-:Y:S01]  /*2bf0*/  @P2 STG.E.128 desc[UR6][R24.64+0x180], R4 ;  /* 0x0001800418002986 */ /* 0x0043e2000c101d06 */
[----:B------:R-:W-:Y:S03]  /*2c00*/  @P1 IADD3 R28, P2, R81, R132, RZ ;  /* 0x00000084511c1210 */ /* 0x000fe60007f5e0ff */
[----:B------:R-:W2:Y:S02]  /*2c10*/  @P1 LDG.E.128 R20, desc[UR6][R26.64] ;  /* 0x000000061a141981 */ /* 0x000ea4000c1e1d00 */
[----:B------:R-:W-:Y:S01]  /*2c20*/  @P1 IMAD.X R29, R101, 0x1, R80, P2 ;  /* 0x00000001651d1824 */ /* 0x000fe200010e0650 */
[----:B------:R-:W-:Y:S04]  /*2c30*/  ISETP.NE.AND P2, PT, RZ, UR4, PT ;  /* 0x00000004ff007c0c */ /* 0x000fe8000bf45270 */
[----:B--2---:R-:W-:Y:S04]  /*2c40*/  @P1 STG.E.128 desc[UR6][R28.64], R20 ;  /* 0x000000141c001986 */ /* 0x004fe8000c101d06 */
[----:B-1----:R-:W2:Y:S04]  /*2c50*/  @P1 LDG.E.128 R4, desc[UR6][R26.64+0x80] ;  /* 0x000080061a041981 */ /* 0x002ea8000c1e1d00 */
[----:B--2---:R1:W-:Y:S04]  /*2c60*/  @P1 STG.E.128 desc[UR6][R28.64+0x80], R4 ;  /* 0x000080041c001986 */ /* 0x0043e8000c101d06 */
[----:B-1----:R-:W2:Y:S04]  /*2c70*/  @P1 LDG.E.128 R4, desc[UR6][R26.64+0x100] ;  /* 0x000100061a041981 */ /* 0x002ea8000c1e1d00 */
[----:B--2---:R1:W-:Y:S04]  /*2c80*/  @P1 STG.E.128 desc[UR6][R28.64+0x100], R4 ;  /* 0x000100041c001986 */ /* 0x0043e8000c101d06 */
[----:B-1----:R-:W2:Y:S04]  /*2c90*/  @P1 LDG.E.128 R4, desc[UR6][R26.64+0x180] ;  /* 0x000180061a041981 */ /* 0x002ea8000c1e1d00 */
[----:B--2---:R1:W-:Y:S01]  /*2ca0*/  @P1 STG.E.128 desc[UR6][R28.64+0x180], R4 ;  /* 0x000180041c001986 */ /* 0x0043e2000c101d06 */
[C---:B------:R-:W-:Y:S04]  /*2cb0*/  LEA R103, P1, R79.reuse, R2, 0x1 ;  /* 0x000000024f677211 */ /* 0x040fe800078208ff */
[----:B------:R-:W-:Y:S01]  /*2cc0*/  LEA.HI.X.SX32 R102, R79, R3, 0x1, P1 ;  /* 0x000000034f667211 */ /* 0x000fe200008f0eff */
[----:B------:R-:W-:Y:S08]  /*2cd0*/  @!P2 BRA `(.L_x_5503) ;  /* 0x0000009800d0a947 */ /* 0x000ff00003800000 */
[----:B------:R-:W-:Y:S11]  /*2ce0*/  ISETP.NE.AND P1, PT, RZ, UR20, PT ;  /* 0x00000014ff007c0c */ /* 0x000ff6000bf25270 */
[----:B------:R-:W-:Y:S02]  /*2cf0*/  @!UPT UIADD3 URZ, URZ, URZ, URZ ;  /* 0x0000003f3f3ff290 */ /* 0x000fe4000fffe03f */
[----:B------:R-:W-:Y:S05]  /*2d00*/  @!P1 BRA `(.L_x_5504) ;  /* 0x0000003400789947 */ /* 0x000fea0003800000 */
[----:B-1----:R-:W1:Y:S01]  /*2d10*/  LDC R28, c[0x0][0x2e0] ;  /* 0x0000b800ff1c7b82 */ /* 0x002e620000000800 */
[----:B------:R-:W-:Y:S01]  /*2d20*/  ISETP.GE.AND P4, PT, R113, R138, PT ;  /* 0x0000008a7100720c */ /* 0x000fe20003f86270 */
[----:B------:R-:W-:Y:S04]  /*2d30*/  BSSY B0, `(.L_x_5505) ;  /* 0x00000c8000007945 */ /* 0x000fe80003800000 */
[----:B------:R-:W-:Y:S08]  /*2d40*/  @!P0 BRA `(.L_x_5506) ;  /* 0x0000000c00188947 */ /* 0x000ff00003800000 */
[----:B------:R-:W-:Y:S02]  /*2d50*/  ISETP.GE.AND P0, PT, R16, UR4, PT ;  /* 0x0000000410007c0c */ /* 0x000fe4000bf06270 */
[----:B------:R-:W-:Y:S02]  /*2d60*/  MOV R30, R105 ;  /* 0x00000069001e7202 */ /* 0x000fe40000000f00 */
[----:B------:R-:W-:Y:S02]  /*2d70*/  MOV R31, R104 ;  /* 0x00000068001f7202 */ /* 0x000fe40000000f00 */
[----:B------:R-:W-:Y:S03]  /*2d80*/  ISETP.GE.AND P1, PT, R12, UR4, PT ;  /* 0x000000040c007c0c */ /* 0x000fe6000bf26270 */
[----:B------:R-:W2:Y:S08]  /*2d90*/  LDG.E.128 R20, desc[UR6][R30.64] ;  /* 0x000000061e147981 */ /* 0x000eb0000c1e1d00 */
[----:B------:R-:W3:Y:S06]  /*2da0*/  @!P0 LDG.E.64 R2, desc[UR6][R18.64] ;  /* 0x0000000612028981 */ /* 0x000eec000c1e1b00 */
[----:B------:R-:W4:Y:S01]  /*2db0*/  @!P0 LDG.E.64 R26, desc[UR6][R34.64] ;  /* 0x00000006221a8981 */ /* 0x000f22000c1e1b00 */
[--C-:B---3--:R-:W-:Y:S01]  /*2dc0*/  @!P0 HADD2.F32 R0, -RZ, R2.reuse.H0_H0 ;  /* 0x20000002ff008230 */ /* 0x108fe20000004100 */
[----:B--2---:R-:W-:Y:S01]  /*2dd0*/  @!P0 MOV R4, R20 ;  /* 0x0000001400048202 */ /* 0x004fe20000000f00 */
[--C-:B------:R-:W-:Y:S01]  /*2de0*/  @!P0 HADD2.F32 R5, -RZ, R3.reuse.H0_H0 ;  /* 0x20000003ff058230 */ /* 0x100fe20000004100 */
[----:B------:R-:W-:Y:S01]  /*2df0*/  @!P0 MOV R7, R22 ;  /* 0x0000001600078202 */ /* 0x000fe20000000f00 */
[----:B------:R-:W-:Y:S02]  /*2e00*/  @!P0 HADD2.F32 R2, -RZ, R2.H1_H1 ;  /* 0x30000002ff028230 */ /* 0x000fe40000004100 */
[--C-:B------:R-:W-:Y:S02]  /*2e10*/  @!P0 HADD2.F32 R8, -RZ, R4.reuse.H1_H1 ;  /* 0x30000004ff088230 */ /* 0x100fe40000004100 */
[----:B------:R-:W-:Y:S02]  /*2e20*/  @!P0 HADD2.F32 R6, -RZ, R4.H0_H0 ;  /* 0x20000004ff068230 */ /* 0x000fe40000004100 */
[--C-:B----4-:R-:W-:Y:S02]  /*2e30*/  @!P0 HADD2.F32 R15, -RZ, R26.reuse.H0_H0 ;  /* 0x2000001aff0f8230 */ /* 0x110fe40000004100 */
[-C--:B------:R-:W-:Y:S01]  /*2e40*/  @!P0 FMUL.FTZ R29, R8, R0.reuse ;  /* 0x00000000081d8220 */ /* 0x080fe20000410000 */
[----:B------:R-:W-:Y:S02]  /*2e50*/  @!P0 HADD2.F32 R4, -RZ, R3.H1_H1 ;  /* 0x30000003ff048230 */ /* 0x000fe40000004100 */
[C---:B------:R-:W-:Y:S01]  /*2e60*/  @!P0 FMUL.FTZ R0, R6.reuse, R0 ;  /* 0x0000000006008220 */ /* 0x040fe20000410000 */
[----:B------:R-:W-:Y:S01]  /*2e70*/  @!P0 HADD2.F32 R24, -RZ, R26.H1_H1 ;  /* 0x3000001aff188230 */ /* 0x000fe20000004100 */
[----:B------:R-:W-:Y:S01]  /*2e80*/  @!P0 MOV R3, R21 ;  /* 0x0000001500038202 */ /* 0x000fe20000000f00 */
[--C-:B------:R-:W-:Y:S02]  /*2e90*/  @!P0 HADD2.F32 R25, -RZ, R27.reuse.H0_H0 ;  /* 0x2000001bff198230 */ /* 0x100fe40000004100 */
[-C--:B------:R-:W-:Y:S01]  /*2ea0*/  @!P0 FFMA.FTZ R29, R6, R15.reuse, -R29 ;  /* 0x0000000f061d8223 */ /* 0x080fe2000001081d */
[----:B------:R-:W-:Y:S02]  /*2eb0*/  @!P0 HADD2.F32 R27, -RZ, R27.H1_H1 ;  /* 0x3000001bff1b8230 */ /* 0x000fe40000004100 */
[----:B------:R-:W-:Y:S01]  /*2ec0*/  @!P0 FFMA.FTZ R0, R8, R15, R0 ;  /* 0x0000000f08008223 */ /* 0x000fe20000010000 */
[--C-:B------:R-:W-:Y:S01]  /*2ed0*/  @!P0 HADD2.F32 R8, -RZ, R3.reuse.H1_H1 ;  /* 0x30000003ff088230 */ /* 0x100fe20000004100 */
[----:B------:R-:W-:Y:S01]  /*2ee0*/  @!P0 MOV R6, R23 ;  /* 0x0000001700068202 */ /* 0x000fe20000000f00 */
[----:B------:R-:W-:Y:S02]  /*2ef0*/  @!P0 HADD2.F32 R3, -RZ, R3.H0_H0 ;  /* 0x20000003ff038230 */ /* 0x000fe40000004100 */
[--C-:B------:R-:W-:Y:S02]  /*2f00*/  @!P0 HADD2.F32 R15, -RZ, R7.reuse.H1_H1 ;  /* 0x30000007ff0f8230 */ /* 0x100fe40000004100 */
[-C--:B------:R-:W-:Y:S01]  /*2f10*/  @!P0 FMUL.FTZ R32, R8, R2.reuse ;  /* 0x0000000208208220 */ /* 0x080fe20000410000 */
        /* <DEDUP_REMOVED lines=10> */
[----:B------:R-:W-:Y:S01]  /*2fc0*/  @!P0 FFMA.FTZ R3, R15, R25, R3 ;  /* 0x000000190f038223 */ /* 0x000fe20000010003 */
[----:B------:R-:W-:Y:S01]  /*2fd0*/  @!P0 FFMA.FTZ R33, R6, R27, -R33 ;  /* 0x0000001b06218223 */ /* 0x000fe20000010821 */
[----:B------:R-:W-:Y:S01]  /*2fe0*/  @!P0 FFMA.FTZ R7, R7, R25, -R36 ;  /* 0x0000001907078223 */ /* 0x000fe20000010824 */
        /* <DEDUP_REMOVED lines=9> */
[----:B------:R-:W-:Y:S03]  /*3080*/  ISETP.GE.AND P0, PT, R11, UR4, PT ;  /* 0x000000040b007c0c */ /* 0x000fe6000bf06270 */
[----:B------:R2:W-:Y:S08]  /*3090*/  STG.E.128 desc[UR6][R136.64], R20 ;  /* 0x0000001488007986 */ /* 0x0005f0000c101d06 */
[----:B------:R-:W3:Y:S06]  /*30a0*/  @!P1 LDG.E.64 R2, desc[UR6][R18.64+0x40] ;  /* 0x0000400612029981 */ /* 0x000eec000c1e1b00 */
[----:B------:R-:W4:Y:S06]  /*30b0*/  @!P1 LDG.E.64 R26, desc[UR6][R34.64+0x40] ;  /* 0x00004006221a9981 */ /* 0x000f2c000c1e1b00 */
[----:B--2---:R-:W2:Y:S01]  /*30c0*/  LDG.E.128 R20, desc[UR6][R30.64+0x80] ;  /* 0x000080061e147981 */ /* 0x004ea2000c1e1d00 */
[--C-:B---3--:R-:W-:Y:S02]  /*30d0*/  @!P1 HADD2.F32 R0, -RZ, R2.reuse.H0_H0 ;  /* 0x20000002ff009230 */ /* 0x108fe40000004100 */
[----:B------:R-:W-:Y:S02]  /*30e0*/  @!P1 HADD2.F32 R5, -RZ, R3.H0_H0 ;  /* 0x20000003ff059230 */ /* 0x000fe40000004100 */
[----:B------:R-:W-:Y:S02]  /*30f0*/  @!P1 HADD2.F32 R2, -RZ, R2.H1_H1 ;  /* 0x30000002ff029230 */ /* 0x000fe40000004100 */
[--C-:B----4-:R-:W-:Y:S02]  /*3100*/  @!P1 HADD2.F32 R15, -RZ, R26.reuse.H0_H0 ;  /* 0x2000001aff0f9230 */ /* 0x110fe40000004100 */
[----:B------:R-:W-:Y:S02]  /*3110*/  @!P1 HADD2.F32 R24, -RZ, R26.H1_H1 ;  /* 0x3000001aff189230 */ /* 0x000fe40000004100 */
[--C-:B------:R-:W-:Y:S02]  /*3120*/  @!P1 HADD2.F32 R25, -RZ, R27.reuse.H0_H0 ;  /* 0x2000001bff199230 */ /* 0x100fe40000004100 */
[----:B------:R-:W-:Y:S01]  /*3130*/  @!P1 HADD2.F32 R27, -RZ, R27.H1_H1 ;  /* 0x3000001bff1b9230 */ /* 0x000fe20000004100 */
[----:B--2---:R-:W-:Y:S02]  /*3140*/  @!P1 MOV R4, R20 ;  /* 0x0000001400049202 */ /* 0x004fe40000000f00 */
[----:B------:R-:W-:Y:S03]  /*3150*/  @!P1 MOV R7, R22 ;  /* 0x0000001600079202 */ /* 0x000fe60000000f00 */
[--C-:B------:R-:W-:Y:S02]  /*3160*/  @!P1 HADD2.F32 R8, -RZ, R4.reuse.H1_H1 ;  /* 0x30000004ff089230 */ /* 0x100fe40000004100 */
[----:B------:R-:W-:Y:S02]  /*3170*/  @!P1 HADD2.F32 R6, -RZ, R4.H0_H0 ;  /* 0x20000004ff069230 */ /* 0x000fe40000004100 */
[----:B------:R-:W-:Y:S02]  /*3180*/  @!P1 HADD2.F32 R4, -RZ, R3.H1_H1 ;  /* 0x30000003ff049230 */ /* 0x000fe40000004100 */
[-C--:B------:R-:W-:Y:S01]  /*3190*/  @!P1 FMUL.FTZ R29, R8, R0.reuse ;  /* 0x00000000081d9220 */ /* 0x080fe20000410000 */
[----:B------:R-:W-:Y:S01]  /*31a0*/  @!P1 MOV R3, R21 ;  /* 0x0000001500039202 */ /* 0x000fe20000000f00 */
[C---:B------:R-:W-:Y:S02]  /*31b0*/  @!P1 FMUL.FTZ R0, R6.reuse, R0 ;  /* 0x0000000006009220 */ /* 0x040fe40000410000 */
[----:B------:R-:W-:Y:S01]  /*31c0*/  @!P1 FFMA.FTZ R29, R6, R15, -R29 ;  /* 0x0000000f061d9223 */ /* 0x000fe2000001081d */
[----:B------:R-:W-:Y:S01]  /*31d0*/  @!P1 MOV R6, R23 ;  /* 0x0000001700069202 */ /* 0x000fe20000000f00 */
[----:B------:R-:W-:Y:S01]  /*31e0*/  @!P1 FFMA.FTZ R0, R8, R15, R0 ;  /* 0x0000000f08009223 */ /* 0x000fe20000010000 */
[--C-:B------:R-:W-:Y:S02]  /*31f0*/  @!P1 HADD2.F32 R8, -RZ, R3.reuse.H1_H1 ;  /* 0x30000003ff089230 */ /* 0x100fe40000004100 */
[----:B------:R-:W-:Y:S02]  /*3200*/  @!P1 HADD2.F32 R3, -RZ, R3.H0_H0 ;  /* 0x20000003ff039230 */ /* 0x000fe40000004100 */
[--C-:B------:R-:W-:Y:S02]  /*3210*/  @!P1 HADD2.F32 R15, -RZ, R7.reuse.H1_H1 ;  /* 0x30000007ff0f9230 */ /* 0x100fe40000004100 */
[-C--:B------:R-:W-:Y:S01]  /*3220*/  @!P1 FMUL.FTZ R32, R8, R2.reuse ;  /* 0x0000000208209220 */ /* 0x080fe20000410000 */
[----:B------:R-:W-:Y:S02]  /*3230*/  @!P1 HADD2.F32 R7, -RZ, R7.H0_H0 ;  /* 0x20000007ff079230 */ /* 0x000fe40000004100 */
[C---:B------:R-:W-:Y:S01]  /*3240*/  @!P1 FMUL.FTZ R2, R3.reuse, R2 ;  /* 0x0000000203029220 */ /* 0x040fe20000410000 */
[--C-:B------:R-:W-:Y:S01]  /*3250*/  @!P1 HADD2.F32 R26, -RZ, R6.reuse.H1_H1 ;  /* 0x30000006ff1a9230 */ /* 0x100fe20000004100 */
[----:B------:R-:W-:Y:S01]  /*3260*/  @!P1 F2FP.F16.F32.PACK_AB R0, R0, R29 ;  /* 0x0000001d0000923e */ /* 0x000fe200000000ff */
[----:B------:R-:W-:Y:S02]  /*3270*/  @!P1 HADD2.F32 R6, -RZ, R6.H0_H0 ;  /* 0x20000006ff069230 */ /* 0x000fe40000004100 */
[----:B------:R-:W-:Y:S01]  /*3280*/  @!P1 FFMA.FTZ R32, R3, R24, -R32 ;  /* 0x0000001803209223 */ /* 0x000fe20000010820 */
[-C--:B------:R-:W-:Y:S01]  /*3290*/  @!P1 FMUL.FTZ R3, R7, R5.reuse ;  /* 0x0000000507039220 */ /* 0x080fe20000410000 */
[-C--:B------:R-:W-:Y:S01]  /*32a0*/  @!P1 FMUL.FTZ R33, R26, R4.reuse ;  /* 0x000000041a219220 */ /* 0x080fe20000410000 */
[C---:B------:R-:W-:Y:S01]  /*32b0*/  @!P1 FMUL.FTZ R36, R15.reuse, R5 ;  /* 0x000000050f249220 */ /* 0x040fe20000410000 */
[----:B------:R-:W-:Y:S01]  /*32c0*/  @!P1 FMUL.FTZ R4, R6, R4 ;  /* 0x0000000406049220 */ /* 0x000fe20000410000 */
[----:B------:R-:W-:Y:S01]  /*32d0*/  @!P1 FFMA.FTZ R2, R8, R24, R2 ;  /* 0x0000001808029223 */ /* 0x000fe20000010002 */
[----:B------:R-:W-:Y:S01]  /*32e0*/  @!P1 FFMA.FTZ R3, R15, R25, R3 ;  /* 0x000000190f039223 */ /* 0x000fe20000010003 */
[-C--:B------:R-:W-:Y:S01]  /*32f0*/  @!P1 FFMA.FTZ R33, R6, R27.reuse, -R33 ;  /* 0x0000001b06219223 */ /* 0x080fe20000010821 */
[----:B------:R-:W-:Y:S01]  /*3300*/  @!P1 FFMA.FTZ R4, R26, R27, R4 ;  /* 0x0000001b1a049223 */ /* 0x000fe20000010004 */
[----:B------:R-:W-:Y:S01]  /*3310*/  @!P1 FFMA.FTZ R7, R7, R25, -R36 ;  /* 0x0000001907079223 */ /* 0x000fe20000010824 */
[----:B------:R-:W-:Y:S02]  /*3320*/  @!P1 F2FP.F16.F32.PACK_AB R2, R2, R32 ;  /* 0x000000200202923e */ /* 0x000fe400000000ff */
[----:B------:R-:W-:Y:S02]  /*3330*/  @!P1 MOV R20, R0 ;  /* 0x0000000000149202 */ /* 0x000fe40000000f00 */
[----:B------:R-:W-:Y:S02]  /*3340*/  @!P1 F2FP.F16.F32.PACK_AB R3, R3, R7 ;  /* 0x000000070303923e */ /* 0x000fe400000000ff */
[----:B------:R-:W-:Y:S02]  /*3350*/  @!P1 F2FP.F16.F32.PACK_AB R4, R4, R33 ;  /* 0x000000210404923e */ /* 0x000fe400000000ff */
        /* <DEDUP_REMOVED lines=19> */
[----:B------:R-:W-:Y:S01]  /*3490*/  @!P0 HADD2.F32 R4, -RZ, R3.H1_H1 ;  /* 0x30000003ff048230 */ /* 0x000fe20000004100 */
[----:B------:R-:W-:Y:S01]  /*34a0*/  @!P0 MOV R3, R21 ;  /* 0x0000001500038202 */ /* 0x000fe20000000f00 */
[-C--:B------:R-:W-:Y:S01]  /*34b0*/  @!P0 FMUL.FTZ R29, R8, R0.reuse ;  /* 0x00000000081d8220 */ /* 0x080fe20000410000 */
[C---:B------:R-:W-:Y:S03]  /*34c0*/  @!P0 FMUL.FTZ R0, R6.reuse, R0 ;  /* 0x0000000006008220 */ /* 0x040fe60000410000 */
[-C--:B------:R-:W-:Y:S01]  /*34d0*/  @!P0 FFMA.FTZ R29, R6, R15.reuse, -R29 ;  /* 0x0000000f061d8223 */ /* 0x080fe2000001081d */
[----:B------:R-:W-:Y:S01]  /*34e0*/  @!P0 FFMA.FTZ R0, R8, R15, R0 ;  /* 0x0000000f08008223 */ /* 0x000fe20000010000 */
[--C-:B------:R-:W-:Y:S01]  /*34f0*/  @!P0 HADD2.F32 R8, -RZ, R3.reuse.H1_H1 ;  /* 0x30000003ff088230 */ /* 0x100fe20000004100 */
[----:B------:R-:W-:Y:S01]  /*3500*/  @!P0 MOV R6, R23 ;  /* 0x0000001700068202 */ /* 0x000fe20000000f00 */
[----:B------:R-:W-:Y:S02]  /*3510*/  @!P0 HADD2.F32 R3, -RZ, R3.H0_H0 ;  /* 0x20000003ff038230 */ /* 0x000fe40000004100 */
[----:B------:R-:W-:Y:S01]  /*3520*/  @!P0 F2FP.F16.F32.PACK_AB R0, R0, R29 ;  /* 0x0000001d0000823e */ /* 0x000fe200000000ff */
[--C-:B------:R-:W-:Y:S02]  /*3530*/  @!P0 HADD2.F32 R15, -RZ, R7.reuse.H1_H1 ;  /* 0x30000007ff0f8230 */ /* 0x100fe40000004100 */
[----:B------:R-:W-:Y:S01]  /*3540*/  @!P0 FMUL.FTZ R32, R8, R2 ;  /* 0x0000000208208220 */ /* 0x000fe20000410000 */
[--C-:B------:R-:W-:Y:S01]  /*3550*/  @!P0 HADD2.F32 R26, -RZ, R6.reuse.H1_H1 ;  /* 0x30000006ff1a8230 */ /* 0x100fe20000004100 */
[----:B------:R-:W-:Y:S01]  /*3560*/  @!P0 MOV R20, R0 ;  /* 0x0000000000148202 */ /* 0x000fe20000000f00 */
[----:B------:R-:W-:Y:S02]  /*3570*/  @!P0 HADD2.F32 R7, -RZ, R7.H0_H0 ;  /* 0x20000007ff078230 */ /* 0x000fe40000004100 */
[C---:B------:R-:W-:Y:S01]  /*3580*/  @!P0 FFMA.FTZ R32, R3.reuse, R24, -R32 ;  /* 0x0000001803208223 */ /* 0x040fe20000010820 */
[----:B------:R-:W-:Y:S02]  /*3590*/  @!P0 HADD2.F32 R6, -RZ, R6.H0_H0 ;  /* 0x20000006ff068230 */ /* 0x000fe40000004100 */
[----:B------:R-:W-:Y:S01]  /*35a0*/  @!P0 FMUL.FTZ R2, R3, R2 ;  /* 0x0000000203028220 */ /* 0x000fe20000410000 */
        /* <DEDUP_REMOVED lines=9> */
[----:B------:R-:W-:Y:S03]  /*3640*/  @!P0 F2FP.F16.F32.PACK_AB R2, R2, R32 ;  /* 0x000000200202823e */ /* 0x000fe600000000ff */
[----:B------:R-:W-:Y:S02]  /*3650*/  @!P0 F2FP.F16.F32.PACK_AB R4, R4, R33 ;  /* 0x000000210404823e */ /* 0x000fe400000000ff */
[----:B------:R-:W-:Y:S02]  /*3660*/  @!P0 F2FP.F16.F32.PACK_AB R3, R3, R7 ;  /* 0x000000070303823e */ /* 0x000fe400000000ff */
[----:B------:R-:W-:Y:S02]  /*3670*/  @!P0 MOV R21, R2 ;  /* 0x0000000200158202 */ /* 0x000fe40000000f00 */
[----:B------:R-:W-:Y:S02]  /*3680*/  @!P0 MOV R22, R3 ;  /* 0x0000000300168202 */ /* 0x000fe40000000f00 */
[----:B------:R-:W-:Y:S05]  /*3690*/  @!P0 MOV R23, R4 ;  /* 0x0000000400178202 */ /* 0x000fea0000000f00 */
        /* <DEDUP_REMOVED lines=19> */
[----:B------:R-:W-:Y:S01]  /*37d0*/  @!P1 FFMA.FTZ R29, R6, R15, -R29 ;  /* 0x0000000f061d9223 */ /* 0x000fe2000001081d */
[----:B------:R-:W-:Y:S01]  /*37e0*/  @!P1 MOV R6, R23 ;  /* 0x0000001700069202 */ /* 0x000fe20000000f00 */
[----:B------:R-:W-:Y:S01]  /*37f0*/  @!P1 FFMA.FTZ R0, R8, R15, R0 ;  /* 0x0000000f08009223 */ /* 0x000fe20000010000 */
[--C-:B------:R-:W-:Y:S02]  /*3800*/  @!P1 HADD2.F32 R8, -RZ, R3.reuse.H1_H1 ;  /* 0x30000003ff089230 */ /* 0x100fe40000004100 */
[----:B------:R-:W-:Y:S02]  /*3810*/  @!P1 HADD2.F32 R3, -RZ, R3.H0_H0 ;  /* 0x20000003ff039230 */ /* 0x000fe40000004100 */
[----:B------:R-:W-:Y:S01]  /*3820*/  @!P1 F2FP.F16.F32.PACK_AB R0, R0, R29 ;  /* 0x0000001d0000923e */ /* 0x000fe200000000ff */
[--C-:B------:R-:W-:Y:S02]  /*3830*/  @!P1 HADD2.F32 R15, -RZ, R7.reuse.H1_H1 ;  /* 0x30000007ff0f9230 */ /* 0x100fe40000004100 */
[----:B------:R-:W-:Y:S01]  /*3840*/  @!P1 FMUL.FTZ R30, R8, R2 ;  /* 0x00000002081e9220 */ /* 0x000fe20000410000 */
[----:B------:R-:W-:Y:S01]  /*3850*/  @!P1 HADD2.F32 R7, -RZ, R7.H0_H0 ;  /* 0x20000007ff079230 */ /* 0x000fe20000004100 */
[----:B------:R-:W-:Y:S01]  /*3860*/  @!P1 MOV R20, R0 ;  /* 0x0000000000149202 */ /* 0x000fe20000000f00 */
[--C-:B------:R-:W-:Y:S02]  /*3870*/  @!P1 HADD2.F32 R26, -RZ, R6.reuse.H1_H1 ;  /* 0x30000006ff1a9230 */ /* 0x100fe40000004100 */
        /* <DEDUP_REMOVED lines=19> */
.L_x_5506:
[----:B------:R-:W-:Y:S05]  /*39b0*/  BSYNC B0 ;  /* 0x0000000000007941 */ /* 0x000fea0003800000 */
.L_x_5505:
        /* <DEDUP_REMOVED lines=11> */
[----:B------:R-:W-:Y:S02]  /*3a70*/  SHF.L.U32 R6, R76, 0x1, RZ ;  /* 0x000000014c067819 */ /* 0x000fe400000006ff */
[----:B------:R-:W-:Y:S02]  /*3a80*/  ISETP.GE.AND P0, PT, R16, UR4, PT ;  /* 0x0000000410007c0c */ /* 0x000fe4000bf06270 */
[----:B------:R-:W-:Y:S02]  /*3a90*/  LEA.HI.X R41, R83, R104, R82, 0x1, P1 ;  /* 0x0000006853297211 */ /* 0x000fe400008f0c52 */
[-C--:B------:R-:W-:Y:S02]  /*3aa0*/  IADD3 R30, P5, R34, R6.reuse, RZ ;  /* 0x00000006221e7210 */ /* 0x080fe40007fbe0ff */
[----:B------:R-:W-:Y:S01]  /*3ab0*/  IADD3 R6, P1, R18, R6, RZ ;  /* 0x0000000612067210 */ /* 0x000fe20007f3e0ff */
[----:B--2---:R-:W2:Y:S01]  /*3ac0*/  LDG.E.128 R20, desc[UR6][R40.64] ;  /* 0x0000000628147981 */ /* 0x004ea2000c1e1d00 */
[----:B------:R-:W-:Y:S04]  /*3ad0*/  SHF.L.U64.HI R0, R76, 0x1, R75 ;  /* 0x000000014c007819 */ /* 0x000fe8000001024b */
[-C--:B------:R-:W-:Y:S02]  /*3ae0*/  IADD3.X R7, R19, R0.reuse, RZ, P1, !PT ;  /* 0x0000000013077210 */ /* 0x080fe40000ffe4ff */
[----:B------:R-:W-:Y:S02]  /*3af0*/  IADD3.X R31, R35, R0, RZ, P5, !PT ;  /* 0x00000000231f7210 */ /* 0x000fe40002ffe4ff */
[----:B------:R-:W-:Y:S01]  /*3b00*/  ISETP.GE.AND P1, PT, R12, UR4, PT ;  /* 0x000000040c007c0c */ /* 0x000fe2000bf26270 */
        /* <DEDUP_REMOVED lines=28> */
[----:B------:R-:W-:Y:S01]  /*3cd0*/  @!P0 HADD2.F32 R8, -RZ, R8.H0_H0 ;  /* 0x20000008ff088230 */ /* 0x000fe20000004100 */
[----:B------:R-:W-:Y:S01]  /*3ce0*/  @!P0 F2FP.F16.F32.PACK_AB R0, R0, R38 ;  /* 0x000000260000823e */ /* 0x000fe200000000ff */
        /* <DEDUP_REMOVED lines=10> */
[----:B------:R-:W-:Y:S02]  /*3d90*/  LEA R38, P5, R47, R136, 0x1 ;  /* 0x000000882f267211 */ /* 0x000fe400078a08ff */
        /* <DEDUP_REMOVED lines=9> */
[----:B------:R-:W2:Y:S06]  /*3e30*/  @!P1 LDG.E.64 R2, desc[UR6][R6.64+0x40] ;  /* 0x0000400606029981 */ /* 0x000eac000c1e1b00 */
[----:B------:R-:W3:Y:S06]  /*3e40*/  @!P1 LDG.E.64 R28, desc[UR6][R30.64+0x40] ;  /* 0x000040061e1c9981 */ /* 0x000eec000c1e1b00 */
[----:B-1----:R-:W4:Y:S01]  /*3e50*/  LDG.E.128 R20, desc[UR6][R40.64+0x80] ;  /* 0x0000800628147981 */ /* 0x002f22000c1e1d00 */
[--C-:B--2---:R-:W-:Y:S02]  /*3e60*/  @!P1 HADD2.F32 R0, -RZ, R2.reuse.H0_H0 ;  /* 0x20000002ff009230 */ /* 0x104fe40000004100 */
[----:B------:R-:W-:Y:S02]  /*3e70*/  @!P1 HADD2.F32 R5, -RZ, R3.H0_H0 ;  /* 0x20000003ff059230 */ /* 0x000fe40000004100 */
[----:B------:R-:W-:Y:S02]  /*3e80*/  @!P1 HADD2.F32 R2, -RZ, R2.H1_H1 ;  /* 0x30000002ff029230 */ /* 0x000fe40000004100 */
[--C-:B---3--:R-:W-:Y:S02]  /*3e90*/  @!P1 HADD2.F32 R25, -RZ, R28.reuse.H0_H0 ;  /* 0x2000001cff199230 */ /* 0x108fe40000004100 */
[----:B------:R-:W-:Y:S02]  /*3ea0*/  @!P1 HADD2.F32 R26, -RZ, R28.H1_H1 ;  /* 0x3000001cff1a9230 */ /* 0x000fe40000004100 */
[--C-:B------:R-:W-:Y:S02]  /*3eb0*/  @!P1 HADD2.F32 R27, -RZ, R29.reuse.H0_H0 ;  /* 0x2000001dff1b9230 */ /* 0x100fe40000004100 */
[----:B------:R-:W-:Y:S01]  /*3ec0*/  @!P1 HADD2.F32 R29, -RZ, R29.H1_H1 ;  /* 0x3000001dff1d9230 */ /* 0x000fe20000004100 */
[----:B----4-:R-:W-:Y:S02]  /*3ed0*/  @!P1 MOV R4, R20 ;  /* 0x0000001400049202 */ /* 0x010fe40000000f00 */
        /* <DEDUP_REMOVED lines=86> */
[----:B------:R-:W2:Y:S06]  /*4440*/  @!P1 LDG.E.64 R6, desc[UR6][R6.64+0xc0] ;  /* 0x0000c00606069981 */ /* 0x000eac000c1e1b00 */
[----:B------:R-:W3:Y:S06]  /*4450*/  @!P1 LDG.E.64 R30, desc[UR6][R30.64+0xc0] ;  /* 0x0000c0061e1e9981 */ /* 0x000eec000c1e1b00 */
[----:B-1----:R-:W4:Y:S01]  /*4460*/  LDG.E.128 R20, desc[UR6][R40.64+0x180] ;  /* 0x0001800628147981 */ /* 0x002f22000c1e1d00 */
[----:B--2---:R-:W-:Y:S02]  /*4470*/  @!P1 HADD2.F32 R0, -RZ, R6.H0_H0 ;  /* 0x20000006ff009230 */ /* 0x004fe40000004100 */
[--C-:B------:R-:W-:Y:S02]  /*4480*/  @!P1 HADD2.F32 R3, -RZ, R7.reuse.H0_H0 ;  /* 0x20000007ff039230 */ /* 0x100fe40000004100 */
        /* <DEDUP_REMOVED lines=11> */
[CC--:B------:R-:W-:Y:S01]  /*4540*/  @!P1 FMUL.FTZ R28, R8.reuse, R0.reuse ;  /* 0x00000000081c9220 */ /* 0x0c0fe20000410000 */
        /* <DEDUP_REMOVED lines=12> */
[C---:B------:R-:W-:Y:S01]  /*4610*/  @!P1 FMUL.FTZ R2, R7.reuse, R2 ;  /* 0x0000000207029220 */ /* 0x040fe20000410000 */
[----:B------:R-:W-:Y:S02]  /*4620*/  @!P1 HADD2.F32 R5, -RZ, R5.H0_H0 ;  /* 0x20000005ff059230 */ /* 0x000fe40000004100 */
[----:B------:R-:W-:Y:S01]  /*4630*/  @!P1 FFMA.FTZ R7, R7, R24, -R29 ;  /* 0x0000001807079223 */ /* 0x000fe2000001081d */
[-C--:B------:R-:W-:Y:S01]  /*4640*/  @!P1 FMUL.FTZ R30, R15, R3.reuse ;  /* 0x000000030f1e9220 */ /* 0x080fe20000410000 */
[-C--:B------:R-:W-:Y:S01]  /*4650*/  @!P1 FMUL.FTZ R29, R26, R4.reuse ;  /* 0x000000041a1d9220 */ /* 0x080fe20000410000 */
[----:B------:R-:W-:Y:S01]  /*4660*/  @!P1 FMUL.FTZ R3, R6, R3 ;  /* 0x0000000306039220 */ /* 0x000fe20000410000 */
[----:B------:R-:W-:Y:S01]  /*4670*/  @!P1 FMUL.FTZ R4, R5, R4 ;  /* 0x0000000405049220 */ /* 0x000fe20000410000 */
[----:B------:R-:W-:Y:S01]  /*4680*/  @!P1 FFMA.FTZ R2, R8, R24, R2 ;  /* 0x0000001808029223 */ /* 0x000fe20000010002 */
[-C--:B------:R-:W-:Y:S01]  /*4690*/  @!P1 FFMA.FTZ R6, R6, R25.reuse, -R30 ;  /* 0x0000001906069223 */ /* 0x080fe2000001081e */
[----:B------:R-:W-:Y:S01]  /*46a0*/  @!P1 FFMA.FTZ R3, R15, R25, R3 ;  /* 0x000000190f039223 */ /* 0x000fe20000010003 */
        /* <DEDUP_REMOVED lines=9> */
.L_x_5508:
[----:B------:R-:W-:Y:S05]  /*4740*/  BSYNC B0 ;  /* 0x0000000000007941 */ /* 0x000fea0003800000 */
.L_x_5507:
[----:B------:R-:W-:Y:S04]  /*4750*/  BSSY B0, `(.L_x_5509) ;  /* 0x00000d6000007945 */ /* 0x000fe80003800000 */
[----:B------:R-:W-:Y:S05]  /*4760*/  @!P4 BRA `(.L_x_5510) ;  /* 0x0000000c0050c947 */ /* 0x000fea0003800000 */
[C---:B-12---:R-:W-:Y:S02]  /*4770*/  LEA R20, P1, R85.reuse, R105, 0x1 ;  /* 0x0000006955147211 */ /* 0x046fe400078208ff */
[----:B------:R-:W-:Y:S02]  /*4780*/  SHF.L.U32 R6, R74, 0x1, RZ ;  /* 0x000000014a067819 */ /* 0x000fe400000006ff */
[----:B------:R-:W-:Y:S02]  /*4790*/  ISETP.GE.AND P0, PT, R16, UR4, PT ;  /* 0x0000000410007c0c */ /* 0x000fe4000bf06270 */
[----:B------:R-:W-:Y:S02]  /*47a0*/  LEA.HI.X R21, R85, R104, R84, 0x1, P1 ;  /* 0x0000006855157211 */ /* 0x000fe400008f0c54 */
[-C--:B------:R-:W-:Y:S02]  /*47b0*/  IADD3 R30, P4, R34, R6.reuse, RZ ;  /* 0x00000006221e7210 */ /* 0x080fe40007f9e0ff */
[----:B------:R-:W-:Y:S02]  /*47c0*/  IADD3 R6, P1, R18, R6, RZ ;  /* 0x0000000612067210 */ /* 0x000fe40007f3e0ff */
[----:B------:R-:W-:Y:S01]  /*47d0*/  SHF.L.U64.HI R0, R74, 0x1, R73 ;  /* 0x000000014a007819 */ /* 0x000fe20000010249 */
[----:B------:R-:W2:Y:S03]  /*47e0*/  LDG.E.128 R20, desc[UR6][R20.64] ;  /* 0x0000000614147981 */ /* 0x000ea6000c1e1d00 */
[-C--:B------:R-:W-:Y:S02]  /*47f0*/  IADD3.X R7, R19, R0.reuse, RZ, P1, !PT ;  /* 0x0000000013077210 */ /* 0x080fe40000ffe4ff */
[----:B------:R-:W-:Y:S02]  /*4800*/  IADD3.X R31, R35, R0, RZ, P4, !PT ;  /* 0x00000000231f7210 */ /* 0x000fe400027fe4ff */
[----:B------:R-:W-:Y:S01]  /*4810*/  ISETP.GE.AND P1, PT, R12, UR4, PT ;  /* 0x000000040c007c0c */ /* 0x000fe2000bf26270 */
[----:B------:R-:W3:Y:S06]  /*4820*/  @!P0 LDG.E.64 R2, desc[UR6][R6.64] ;  /* 0x0000000606028981 */ /* 0x000eec000c1e1b00 */
[----:B------:R-:W4:Y:S01]  /*4830*/  @!P0 LDG.E.64 R28, desc[UR6][R30.64] ;  /* 0x000000061e1c8981 */ /* 0x000f22000c1e1b00 */
[--C-:B---3--:R-:W-:Y:S01]  /*4840*/  @!P0 HADD2.F32 R0, -RZ, R2.reuse.H0_H0 ;  /* 0x20000002ff008230 */ /* 0x108fe20000004100 */
[----:B--2---:R-:W-:Y:S01]  /*4850*/  @!P0 MOV R4, R20 ;  /* 0x0000001400048202 */ /* 0x004fe20000000f00 */
[----:B------:R-:W-:Y:S01]  /*4860*/  @!P0 HADD2.F32 R2, -RZ, R2.H1_H1 ;  /* 0x30000002ff028230 */ /* 0x000fe20000004100 */
[----:B------:R-:W-:Y:S01]  /*4870*/  @!P0 MOV R15, R21 ;  /* 0x00000015000f8202 */ /* 0x000fe20000000f00 */
[----:B------:R-:W-:Y:S02]  /*4880*/  @!P0 HADD2.F32 R5, -RZ, R3.H0_H0 ;  /* 0x20000003ff058230 */ /* 0x000fe40000004100 */
[----:B------:R-:W-:Y:S02]  /*4890*/  @!P0 HADD2.F32 R24, -RZ, R4.H1_H1 ;  /* 0x30000004ff188230 */ /* 0x000fe40000004100 */
[----:B----4-:R-:W-:Y:S02]  /*48a0*/  @!P0 HADD2.F32 R25, -RZ, R28.H0_H0 ;  /* 0x2000001cff198230 */ /* 0x010fe40000004100 */
[----:B------:R-:W-:Y:S02]  /*48b0*/  @!P0 HADD2.F32 R8, -RZ, R4.H0_H0 ;  /* 0x20000004ff088230 */ /* 0x000fe40000004100 */
[-C--:B------:R-:W-:Y:S01]  /*48c0*/  @!P0 FMUL.FTZ R38, R24, R0.reuse ;  /* 0x0000000018268220 */ /* 0x080fe20000410000 */
[----:B------:R-:W-:Y:S02]  /*48d0*/  @!P0 HADD2.F32 R26, -RZ, R15.H1_H1 ;  /* 0x3000000fff1a8230 */ /* 0x000fe40000004100 */
[----:B------:R-:W-:Y:S01]  /*48e0*/  @!P0 HADD2.F32 R4, -RZ, R3.H1_H1 ;  /* 0x30000003ff048230 */ /* 0x000fe20000004100 */
[----:B------:R-:W-:Y:S01]  /*48f0*/  @!P0 MOV R3, R23 ;  /* 0x0000001700038202 */ /* 0x000fe20000000f00 */
[----:B------:R-:W-:Y:S02]  /*4900*/  @!P0 HADD2.F32 R27, -RZ, R28.H1_H1 ;  /* 0x3000001cff1b8230 */ /* 0x000fe40000004100 */
[C---:B------:R-:W-:Y:S01]  /*4910*/  @!P0 FMUL.FTZ R0, R8.reuse, R0 ;  /* 0x0000000008008220 */ /* 0x040fe20000410000 */
[-C--:B------:R-:W-:Y:S01]  /*4920*/  @!P0 FFMA.FTZ R38, R8, R25.reuse, -R38 ;  /* 0x0000001908268223 */ /* 0x080fe20000010826 */
[----:B------:R-:W-:Y:S01]  /*4930*/  @!P0 MOV R8, R22 ;  /* 0x0000001600088202 */ /* 0x000fe20000000f00 */
[----:B------:R-:W-:Y:S02]  /*4940*/  @!P0 HADD2.F32 R15, -RZ, R15.H0_H0 ;  /* 0x2000000fff0f8230 */ /* 0x000fe40000004100 */
[-C--:B------:R-:W-:Y:S01]  /*4950*/  @!P0 FMUL.FTZ R39, R26, R2.reuse ;  /* 0x000000021a278220 */ /* 0x080fe20000410000 */
[----:B------:R-:W-:Y:S01]  /*4960*/  @!P0 FFMA.FTZ R0, R24, R25, R0 ;  /* 0x0000001918008223 */ /* 0x000fe20000010000 */
[--C-:B------:R-:W-:Y:S02]  /*4970*/  @!P0 HADD2.F32 R25, -RZ, R3.reuse.H1_H1 ;  /* 0x30000003ff198230 */ /* 0x100fe40000004100 */
[--C-:B------:R-:W-:Y:S02]  /*4980*/  @!P0 HADD2.F32 R24, -RZ, R8.reuse.H1_H1 ;  /* 0x30000008ff188230 */ /* 0x100fe40000004100 */
[C---:B------:R-:W-:Y:S01]  /*4990*/  @!P0 FMUL.FTZ R2, R15.reuse, R2 ;  /* 0x000000020f028220 */ /* 0x040fe20000410000 */
[----:B------:R-:W-:Y:S01]  /*49a0*/  @!P0 F2FP.F16.F32.PACK_AB R0, R0, R38 ;  /* 0x000000260000823e */ /* 0x000fe200000000ff */
[----:B------:R-:W-:Y:S01]  /*49b0*/  @!P0 HADD2.F32 R8, -RZ, R8.H0_H0 ;  /* 0x20000008ff088230 */ /* 0x000fe20000004100 */
[----:B------:R-:W-:Y:S01]  /*49c0*/  LEA R38, P5, R134, R136, 0x1 ;  /* 0x0000008886267211 */ /* 0x000fe200078a08ff */
[----:B------:R-:W-:Y:S01]  /*49d0*/  @!P0 FFMA.FTZ R39, R15, R27, -R39 ;  /* 0x0000001b0f278223 */ /* 0x000fe20000010827 */
[----:B------:R-:W-:Y:S01]  /*49e0*/  @!P0 MOV R20, R0 ;  /* 0x0000000000148202 */ /* 0x000fe20000000f00 */
[----:B------:R-:W-:Y:S02]  /*49f0*/  @!P0 HADD2.F32 R15, -RZ, R3.H0_H0 ;  /* 0x20000003ff0f8230 */ /* 0x000fe40000004100 */
[-C--:B------:R-:W-:Y:S01]  /*4a00*/  @!P0 FMUL.FTZ R40, R24, R5.reuse ;  /* 0x0000000518288220 */ /* 0x080fe20000410000 */
[--C-:B------:R-:W-:Y:S02]  /*4a10*/  @!P0 HADD2.F32 R28, -RZ, R29.reuse.H0_H0 ;  /* 0x2000001dff1c8230 */ /* 0x100fe40000004100 */
[----:B------:R-:W-:Y:S01]  /*4a20*/  @!P0 FMUL.FTZ R3, R8, R5 ;  /* 0x0000000508038220 */ /* 0x000fe20000410000 */
[----:B------:R-:W-:Y:S02]  /*4a30*/  @!P0 HADD2.F32 R29, -RZ, R29.H1_H1 ;  /* 0x3000001dff1d8230 */ /* 0x000fe40000004100 */
[-C--:B------:R-:W-:Y:S01]  /*4a40*/  @!P0 FMUL.FTZ R5, R25, R4.reuse ;  /* 0x0000000419058220 */ /* 0x080fe20000410000 */
[C---:B------:R-:W-:Y:S01]  /*4a50*/  @!P0 FMUL.FTZ R4, R15.reuse, R4 ;  /* 0x000000040f048220 */ /* 0x040fe20000410000 */
[----:B------:R-:W-:Y:S01]  /*4a60*/  @!P0 FFMA.FTZ R2, R26, R27, R2 ;  /* 0x0000001b1a028223 */ /* 0x000fe20000010002 */
[-C--:B------:R-:W-:Y:S01]  /*4a70*/  @!P0 FFMA.FTZ R3, R24, R28.reuse, R3 ;  /* 0x0000001c18038223 */ /* 0x080fe20000010003 */
[----:B------:R-:W-:Y:S01]  /*4a80*/  LEA R24, P4, R88, R105, 0x1 ;  /* 0x0000006958187211 */ /* 0x000fe200078808ff */
[----:B------:R-:W-:Y:S01]  /*4a90*/  @!P0 FFMA.FTZ R8, R8, R28, -R40 ;  /* 0x0000001c08088223 */ /* 0x000fe20000010828 */
[----:B------:R-:W-:Y:S01]  /*4aa0*/  @!P0 FFMA.FTZ R5, R15, R29, -R5 ;  /* 0x0000001d0f058223 */ /* 0x000fe20000010805 */
[----:B------:R-:W-:Y:S01]  /*4ab0*/  @!P0 F2FP.F16.F32.PACK_AB R2, R2, R39 ;  /* 0x000000270202823e */ /* 0x000fe200000000ff */
[----:B------:R-:W-:Y:S01]  /*4ac0*/  @!P0 FFMA.FTZ R4, R25, R29, R4 ;  /* 0x0000001d19048223 */ /* 0x000fe20000010004 */
[----:B------:R-:W-:Y:S02]  /*4ad0*/  LEA.HI.X R25, R88, R104, R87, 0x1, P4 ;  /* 0x0000006858197211 */ /* 0x000fe400020f0c57 */
        /* <DEDUP_REMOVED lines=10> */
[----:B-1----:R3:W4:Y:S01]  /*4b80*/  LDG.E.128 R20, desc[UR6][R24.64] ;  /* 0x0000000618147981 */ /* 0x002722000c1e1d00 */
        /* <DEDUP_REMOVED lines=23> */
[--C-:B------:R-:W-:Y:S01]  /*4d00*/  @!P1 HADD2.F32 R28, -RZ, R8.reuse.H1_H1 ;  /* 0x30000008ff1c9230 */ /* 0x100fe20000004100 */
[----:B------:R-:W-:Y:S01]  /*4d10*/  @!P1 MOV R20, R0 ;  /* 0x0000000000149202 */ /* 0x000fe20000000f00 */
[----:B------:R-:W-:Y:S02]  /*4d20*/  @!P1 HADD2.F32 R15, -RZ, R15.H0_H0 ;  /* 0x2000000fff0f9230 */ /* 0x000fe40000004100 */
[C---:B------:R-:W-:Y:S01]  /*4d30*/  @!P1 FMUL.FTZ R2, R3.reuse, R2 ;  /* 0x0000000203029220 */ /* 0x040fe20000410000 */
[----:B------:R-:W-:Y:S02]  /*4d40*/  @!P1 HADD2.F32 R8, -RZ, R8.H0_H0 ;  /* 0x20000008ff089230 */ /* 0x000fe40000004100 */
[----:B------:R-:W-:Y:S01]  /*4d50*/  @!P1 FFMA.FTZ R41, R3, R26, -R41 ;  /* 0x0000001a03299223 */ /* 0x000fe20000010829 */
[-C--:B------:R-:W-:Y:S01]  /*4d60*/  @!P1 FMUL.FTZ R42, R28, R4.reuse ;  /* 0x000000041c2a9220 */ /* 0x080fe20000410000 */
[-C--:B------:R-:W-:Y:S01]  /*4d70*/  @!P1 FMUL.FTZ R3, R15, R5.reuse ;  /* 0x000000050f039220 */ /* 0x080fe20000410000 */
[C---:B------:R-:W-:Y:S01]  /*4d80*/  @!P1 FMUL.FTZ R43, R25.reuse, R5 ;  /* 0x00000005192b9220 */ /* 0x040fe20000410000 */
[----:B------:R-:W-:Y:S01]  /*4d90*/  @!P1 FMUL.FTZ R4, R8, R4 ;  /* 0x0000000408049220 */ /* 0x000fe20000410000 */
[----:B------:R-:W-:Y:S01]  /*4da0*/  @!P1 FFMA.FTZ R2, R24, R26, R2 ;  /* 0x0000001a18029223 */ /* 0x000fe20000010002 */
[----:B------:R-:W-:Y:S01]  /*4db0*/  LEA R24, P4, R90, R105, 0x1 ;  /* 0x000000695a187211 */ /* 0x000fe200078808ff */
[----:B------:R-:W-:Y:S01]  /*4dc0*/  @!P1 FFMA.FTZ R3, R25, R27, R3 ;  /* 0x0000001b19039223 */ /* 0x000fe20000010003 */
[-C--:B------:R-:W-:Y:S01]  /*4dd0*/  @!P1 FFMA.FTZ R42, R8, R29.reuse, -R42 ;  /* 0x0000001d082a9223 */ /* 0x080fe2000001082a */
[----:B------:R-:W-:Y:S01]  /*4de0*/  @!P1 FFMA.FTZ R4, R28, R29, R4 ;  /* 0x0000001d1c049223 */ /* 0x000fe20000010004 */
[----:B------:R-:W-:Y:S01]  /*4df0*/  @!P1 F2FP.F16.F32.PACK_AB R2, R2, R41 ;  /* 0x000000290202923e */ /* 0x000fe200000000ff */
[----:B------:R-:W-:Y:S01]  /*4e00*/  @!P1 FFMA.FTZ R15, R15, R27, -R43 ;  /* 0x0000001b0f0f9223 */ /* 0x000fe2000001082b */
        /* <DEDUP_REMOVED lines=29> */
[----:B------:R-:W-:Y:S02]  /*4fe0*/  @!P0 HADD2.F32 R24, -RZ, R3.H1_H1 ;  /* 0x30000003ff188230 */ /* 0x000fe40000004100 */
[----:B------:R-:W-:Y:S02]  /*4ff0*/  @!P0 HADD2.F32 R25, -RZ, R15.H1_H1 ;  /* 0x3000000fff198230 */ /* 0x000fe40000004100 */
[----:B------:R-:W-:Y:S01]  /*5000*/  @!P0 F2FP.F16.F32.PACK_AB R0, R0, R40 ;  /* 0x000000280000823e */ /* 0x000fe200000000ff */
[----:B------:R-:W-:Y:S02]  /*5010*/  @!P0 HADD2.F32 R3, -RZ, R3.H0_H0 ;  /* 0x20000003ff038230 */ /* 0x000fe40000004100 */
        /* <DEDUP_REMOVED lines=13> */
[-C--:B------:R-:W-:Y:S01]  /*50f0*/  @!P0 FFMA.FTZ R3, R25, R27.reuse, R3 ;  /* 0x0000001b19038223 */ /* 0x080fe20000010003 */
        /* <DEDUP_REMOVED lines=13> */
[----:B-1----:R1:W4:Y:S01]  /*51d0*/  LDG.E.128 R20, desc[UR6][R24.64] ;  /* 0x0000000618147981 */ /* 0x002322000c1e1d00 */
[----:B--2---:R-:W-:Y:S02]  /*51e0*/  @!P1 HADD2.F32 R0, -RZ, R6.H0_H0 ;  /* 0x20000006ff009230 */ /* 0x004fe40000004100 */
[--C-:B------:R-:W-:Y:S02]  /*51f0*/  @!P1 HADD2.F32 R3, -RZ, R7.reuse.H0_H0 ;  /* 0x20000007ff039230 */ /* 0x100fe40000004100 */
[----:B------:R-:W-:Y:S02]  /*5200*/  @!P1 HADD2.F32 R4, -RZ, R7.H1_H1 ;  /* 0x30000007ff049230 */ /* 0x000fe40000004100 */
[--C-:B---3--:R-:W-:Y:S02]  /*5210*/  @!P1 HADD2.F32 R15, -RZ, R30.reuse.H0_H0 ;  /* 0x2000001eff0f9230 */ /* 0x108fe40000004100 */
[----:B-1----:R-:W-:Y:S02]  /*5220*/  @!P1 HADD2.F32 R24, -RZ, R30.H1_H1 ;  /* 0x3000001eff189230 */ /* 0x002fe40000004100 */
        /* <DEDUP_REMOVED lines=40> */
.L_x_5510:
[----:B------:R-:W-:Y:S05]  /*54b0*/  BSYNC B0 ;  /* 0x0000000000007941 */ /* 0x000fea0003800000 */
.L_x_5509:
[----:B------:R-:W-:Y:S04]  /*54c0*/  BSSY B0, `(.L_x_5511) ;  /* 0x00000dc000007945 */ /* 0x000fe80003800000 */
[----:B------:R-:W-:Y:S05]  /*54d0*/  @!P2 BRA `(.L_x_5512) ;  /* 0x0000000c0068a947 */ /* 0x000fea0003800000 */
[----:B------:R-:W4:Y:S01]  /*54e0*/  LDC.64 R2, c[0x0][0x338] ;  /* 0x0000ce00ff027b82 */ /* 0x000f220000000a00 */
[----:B------:R-:W-:Y:S02]  /*54f0*/  MOV R4, R105 ;  /* 0x0000006900047202 */ /* 0x000fe40000000f00 */
[----:B------:R-:W-:Y:S02]  /*5500*/  MOV R5, R104 ;  /* 0x0000006800057202 */ /* 0x000fe40000000f00 */
[----:B------:R-:W-:Y:S03]  /*5510*/  ISETP.GE.AND P0, PT, R16, UR4, PT ;  /* 0x0000000410007c0c */ /* 0x000fe6000bf06270 */
[----:B------:R-:W5:Y:S01]  /*5520*/  LDC.64 R30, c[0x0][0x248] ;  /* 0x00009200ff1e7b82 */ /* 0x000f620000000a00 */
        /* <DEDUP_REMOVED lines=8> */
[----:B----4-:R-:W-:Y:S04]  /*55b0*/  IMAD.WIDE.U32 R4, R2, 0x60, R4 ;  /* 0x0000006002047825 */ /* 0x010fe800078e0004 */
[----:B------:R-:W-:Y:S05]  /*55c0*/  IMAD R3, R3, 0x60, RZ ;  /* 0x0000006003037824 */ /* 0x000fea00078e02ff */
[----:B------:R-:W-:Y:S02]  /*55d0*/  IADD3 R5, R5, R3, RZ ;  /* 0x0000000305057210 */ /* 0x000fe40007ffe0ff */
[----:B------:R-:W4:Y:S06]  /*55e0*/  @!P0 LDG.E.64 R2, desc[UR6][R6.64] ;  /* 0x0000000606028981 */ /* 0x000f2c000c1e1b00 */
[----:B-123--:R1:W2:Y:S01]  /*55f0*/  LDG.E.128 R20, desc[UR6][R4.64] ;  /* 0x0000000604147981 */ /* 0x00e2a2000c1e1d00 */
[--C-:B-----5:R-:W-:Y:S02]  /*5600*/  @!P0 HADD2.F32 R19, -RZ, R26.reuse.H0_H0 ;  /* 0x2000001aff138230 */ /* 0x120fe40000004100 */
[----:B------:R-:W-:Y:S02]  /*5610*/  @!P0 HADD2.F32 R25, -RZ, R26.H1_H1 ;  /* 0x3000001aff198230 */ /* 0x000fe40000004100 */
[--C-:B------:R-:W-:Y:S02]  /*5620*/  @!P0 HADD2.F32 R26, -RZ, R27.reuse.H0_H0 ;  /* 0x2000001bff1a8230 */ /* 0x100fe40000004100 */
[----:B------:R-:W-:Y:S02]  /*5630*/  @!P0 HADD2.F32 R27, -RZ, R27.H1_H1 ;  /* 0x3000001bff1b8230 */ /* 0x000fe40000004100 */
[--C-:B----4-:R-:W-:Y:S02]  /*5640*/  @!P0 HADD2.F32 R0, -RZ, R2.reuse.H0_H0 ;  /* 0x20000002ff008230 */ /* 0x110fe40000004100 */
[----:B------:R-:W-:Y:S02]  /*5650*/  @!P0 HADD2.F32 R2, -RZ, R2.H1_H1 ;  /* 0x30000002ff028230 */ /* 0x000fe40000004100 */
[----:B-1----:R-:W-:Y:S01]  /*5660*/  @!P0 HADD2.F32 R5, -RZ, R3.H0_H0 ;  /* 0x20000003ff058230 */ /* 0x002fe20000004100 */
[----:B--2---:R-:W-:Y:S02]  /*5670*/  @!P0 MOV R4, R20 ;  /* 0x0000001400048202 */ /* 0x004fe40000000f00 */
[----:B------:R-:W-:Y:S03]  /*5680*/  @!P0 MOV R15, R21 ;  /* 0x00000015000f8202 */ /* 0x000fe60000000f00 */
[--C-:B------:R-:W-:Y:S02]  /*5690*/  @!P0 HADD2.F32 R18, -RZ, R4.reuse.H1_H1 ;  /* 0x30000004ff128230 */ /* 0x100fe40000004100 */
[----:B------:R-:W-:Y:S02]  /*56a0*/  @!P0 HADD2.F32 R8, -RZ, R4.H0_H0 ;  /* 0x20000004ff088230 */ /* 0x000fe40000004100 */
[----:B------:R-:W-:Y:S02]  /*56b0*/  @!P0 HADD2.F32 R24, -RZ, R15.H1_H1 ;  /* 0x3000000fff188230 */ /* 0x000fe40000004100 */
[-C--:B------:R-:W-:Y:S01]  /*56c0*/  @!P0 FMUL.FTZ R34, R18, R0.reuse ;  /* 0x0000000012228220 */ /* 0x080fe20000410000 */
[----:B------:R-:W-:Y:S02]  /*56d0*/  @!P0 HADD2.F32 R4, -RZ, R3.H1_H1 ;  /* 0x30000003ff048230 */ /* 0x000fe40000004100 */
[C---:B------:R-:W-:Y:S01]  /*56e0*/  @!P0 FMUL.FTZ R0, R8.reuse, R0 ;  /* 0x0000000008008220 */ /* 0x040fe20000410000 */
[----:B------:R-:W-:Y:S01]  /*56f0*/  @!P0 HADD2.F32 R15, -RZ, R15.H0_H0 ;  /* 0x2000000fff0f8230 */ /* 0x000fe20000004100 */
[----:B------:R-:W-:Y:S01]  /*5700*/  @!P0 MOV R3, R23 ;  /* 0x0000001700038202 */ /* 0x000fe20000000f00 */
[-C--:B------:R-:W-:Y:S01]  /*5710*/  @!P0 FFMA.FTZ R34, R8, R19.reuse, -R34 ;  /* 0x0000001308228223 */ /* 0x080fe20000010822 */
[----:B------:R-:W-:Y:S01]  /*5720*/  @!P0 MOV R8, R22 ;  /* 0x0000001600088202 */ /* 0x000fe20000000f00 */
[-C--:B------:R-:W-:Y:S01]  /*5730*/  @!P0 FMUL.FTZ R35, R24, R2.reuse ;  /* 0x0000000218238220 */ /* 0x080fe20000410000 */
[----:B------:R-:W-:Y:S01]  /*5740*/  @!P0 FFMA.FTZ R0, R18, R19, R0 ;  /* 0x0000001312008223 */ /* 0x000fe20000010000 */
[--C-:B------:R-:W-:Y:S02]  /*5750*/  @!P0 HADD2.F32 R19, -RZ, R3.reuse.H1_H1 ;  /* 0x30000003ff138230 */ /* 0x100fe40000004100 */
[C---:B------:R-:W-:Y:S01]  /*5760*/  @!P0 FMUL.FTZ R2, R15.reuse, R2 ;  /* 0x000000020f028220 */ /* 0x040fe20000410000 */
[--C-:B------:R-:W-:Y:S02]  /*5770*/  @!P0 HADD2.F32 R18, -RZ, R8.reuse.H1_H1 ;  /* 0x30000008ff128230 */ /* 0x100fe40000004100 */
[-C--:B------:R-:W-:Y:S01]  /*5780*/  @!P0 FFMA.FTZ R35, R15, R25.reuse, -R35 ;  /* 0x000000190f238223 */ /* 0x080fe20000010823 */
[----:B------:R-:W-:Y:S01]  /*5790*/  @!P0 F2FP.F16.F32.PACK_AB R0, R0, R34 ;  /* 0x000000220000823e */ /* 0x000fe200000000ff */
[----:B------:R-:W-:Y:S02]  /*57a0*/  @!P0 HADD2.F32 R8, -RZ, R8.H0_H0 ;  /* 0x20000008ff088230 */ /* 0x000fe40000004100 */
[----:B------:R-:W-:Y:S01]  /*57b0*/  @!P0 FFMA.FTZ R2, R24, R25, R2 ;  /* 0x0000001918028223 */ /* 0x000fe20000010002 */
[----:B------:R-:W-:Y:S01]  /*57c0*/  @!P0 HADD2.F32 R15, -RZ, R3.H0_H0 ;  /* 0x20000003ff0f8230 */ /* 0x000fe20000004100 */
[----:B------:R-:W-:Y:S01]  /*57d0*/  @!P0 MOV R20, R0 ;  /* 0x0000000000148202 */ /* 0x000fe20000000f00 */
[-C--:B------:R-:W-:Y:S01]  /*57e0*/  @!P0 FMUL.FTZ R38, R18, R5.reuse ;  /* 0x0000000512268220 */ /* 0x080fe20000410000 */
[----:B------:R-:W-:Y:S01]  /*57f0*/  @!P0 FMUL.FTZ R3, R8, R5 ;  /* 0x0000000508038220 */ /* 0x000fe20000410000 */
[----:B------:R-:W-:Y:S01]  /*5800*/  @!P0 F2FP.F16.F32.PACK_AB R2, R2, R35 ;  /* 0x000000230202823e */ /* 0x000fe200000000ff */
[-C--:B------:R-:W-:Y:S01]  /*5810*/  @!P0 FMUL.FTZ R5, R19, R4.reuse ;  /* 0x0000000413058220 */ /* 0x080fe20000410000 */
[C---:B------:R-:W-:Y:S01]  /*5820*/  @!P0 FMUL.FTZ R4, R15.reuse, R4 ;  /* 0x000000040f048220 */ /* 0x040fe20000410000 */
[-C--:B------:R-:W-:Y:S01]  /*5830*/  @!P0 FFMA.FTZ R3, R18, R26.reuse, R3 ;  /* 0x0000001a12038223 */ /* 0x080fe20000010003 */
[----:B------:R-:W-:Y:S01]  /*5840*/  @!P0 FFMA.FTZ R8, R8, R26, -R38 ;  /* 0x0000001a08088223 */ /* 0x000fe20000010826 */
[----:B------:R-:W-:Y:S01]  /*5850*/  @!P0 FFMA.FTZ R5, R15, R27, -R5 ;  /* 0x0000001b0f058223 */ /* 0x000fe20000010805 */
[----:B------:R-:W-:Y:S01]  /*5860*/  IMAD R15, R31, 0x60, RZ ;  /* 0x000000601f0f7824 */ /* 0x000fe200078e02ff */
[----:B------:R-:W-:Y:S01]  /*5870*/  @!P0 MOV R21, R2 ;  /* 0x0000000200158202 */ /* 0x000fe20000000f00 */
[----:B------:R-:W-:Y:S01]  /*5880*/  IMAD.WIDE.U32 R30, R30, 0x60, R136 ;  /* 0x000000601e1e7825 */ /* 0x000fe200078e0088 */
[----:B------:R-:W-:Y:S02]  /*5890*/  @!P0 F2FP.F16.F32.PACK_AB R3, R3, R8 ;  /* 0x000000080303823e */ /* 0x000fe400000000ff */
[----:B------:R-:W-:Y:S01]  /*58a0*/  LEA R18, P2, R94, R105, 0x1 ;  /* 0x000000695e127211 */ /* 0x000fe200078408ff */
[----:B------:R-:W-:Y:S01]  /*58b0*/  @!P0 FFMA.FTZ R4, R19, R27, R4 ;  /* 0x0000001b13048223 */ /* 0x000fe20000010004 */
[----:B------:R-:W-:Y:S02]  /*58c0*/  IADD3 R31, R31, R15, RZ ;  /* 0x0000000f1f1f7210 */ /* 0x000fe40007ffe0ff */
[----:B------:R-:W-:Y:S02]  /*58d0*/  @!P0 MOV R22, R3 ;  /* 0x0000000300168202 */ /* 0x000fe40000000f00 */
[----:B------:R-:W-:Y:S02]  /*58e0*/  @!P0 F2FP.F16.F32.PACK_AB R4, R4, R5 ;  /* 0x000000050404823e */ /* 0x000fe400000000ff */
[----:B------:R-:W-:Y:S02]  /*58f0*/  LEA.HI.X R19, R94, R104, R93, 0x1, P2 ;  /* 0x000000685e137211 */ /* 0x000fe400010f0c5d */
        /* <DEDUP_REMOVED lines=152> */
.L_x_5512:
[----:B------:R-:W-:Y:S05]  /*6280*/  BSYNC B0 ;  /* 0x0000000000007941 */ /* 0x000fea0003800000 */
.L_x_5511:
[----:B------:R-:W-:Y:S01]  /*6290*/  MOV R18, R33 ;  /* 0x0000002100127202 */ /* 0x000fe20000000f00 */
[----:B------:R-:W-:Y:S01]  /*62a0*/  IMAD.MOV.U32 R34, RZ, RZ, R37 ;  /* 0x000000ffff227224 */ /* 0x000fe200078e0025 */
[----:B------:R-:W-:Y:S01]  /*62b0*/  MOV R19, R32 ;  /* 0x0000002000137202 */ /* 0x000fe20000000f00 */
[----:B------:R-:W-:Y:S01]  /*62c0*/  IMAD.MOV.U32 R35, RZ, RZ, R36 ;  /* 0x000000ffff237224 */ /* 0x000fe200078e0024 */
[----:B------:R-:W-:Y:S01]  /*62d0*/  UMOV UR4, UR19 ;  /* 0x0000001300047c82 */ /* 0x000fe20008000000 */
[----:B------:R-:W-:Y:S05]  /*62e0*/  BRA `(.L_x_5513) ;  /* 0x0000006800347947 */ /* 0x000fea0003800000 */
.L_x_5504:
[----:B------:R-:W-:Y:S04]  /*62f0*/  BSSY B1, `(.L_x_5514) ;  /* 0x0000186000017945 */ /* 0x000fe80003800000 */
[----:B------:R-:W-:Y:S05]  /*6300*/  @!P0 BRA `(.L_x_5515) ;  /* 0x0000001800108947 */ /* 0x000fea0003800000 */
[----:B------:R-:W-:Y:S01]  /*6310*/  ISETP.GE.AND P0, PT, R16, UR4, PT ;  /* 0x0000000410007c0c */ /* 0x000fe2000bf06270 */
[----:B------:R-:W-:Y:S01]  /*6320*/  IMAD.MOV.U32 R144, RZ, RZ, R105 ;  /* 0x000000ffff907224 */ /* 0x000fe200078e0069 */
[----:B------:R-:W-:Y:S01]  /*6330*/  ISETP.GE.AND P2, PT, R12, UR4, PT ;  /* 0x000000040c007c0c */ /* 0x000fe2000bf46270 */
[----:B------:R-:W-:Y:S01]  /*6340*/  IMAD.MOV.U32 R145, RZ, RZ, R104 ;  /* 0x000000ffff917224 */ /* 0x000fe200078e0068 */
[----:B------:R-:W-:Y:S01]  /*6350*/  BSSY B0, `(.L_x_5516) ;  /* 0x000005e000007945 */ /* 0x000fe20003800000 */
[----:B------:R-:W-:Y:S02]  /*6360*/  ISETP.GE.AND P1, PT, R11, UR4, PT ;  /* 0x000000040b007c0c */ /* 0x000fe4000bf26270 */
[----:B------:R-:W-:Y:S01]  /*6370*/  IADD3 R148, P6, R105, 0x80, RZ ;  /* 0x0000008069947810 */ /* 0x000fe20007fde0ff */
[----:B------:R2:W5:Y:S05]  /*6380*/  LDG.E.128 R40, desc[UR6][R144.64] ;  /* 0x0000000690287981 */ /* 0x00056a000c1e1d00 */
[----:B------:R-:W-:Y:S07]  /*6390*/  @P0 BRA `(.L_x_5517) ;  /* 0x0000000400640947 */ /* 0x000fee0003800000 */
[----:B------:R-:W-:Y:S01]  /*63a0*/  ULEA.HI UR18, UR4, UR4, URZ, 0x1 ;  /* 0x0000000404127291 */ /* 0x000fe2000f8f083f */
[----:B-1----:R-:W-:Y:S02]  /*63b0*/  MOV R4, RZ ;  /* 0x000000ff00047202 */ /* 0x002fe40000000f00 */
[----:B------:R-:W-:Y:S01]  /*63c0*/  MOV R6, R109 ;  /* 0x0000006d00067202 */ /* 0x000fe20000000f00 */
[----:B------:R-:W-:Y:S01]  /*63d0*/  USHF.R.S32.HI UR18, URZ, 0x1, UR18 ;  /* 0x000000013f127899 */ /* 0x000fe20008011412 */
[----:B------:R-:W-:Y:S02]  /*63e0*/  MOV R7, R108 ;  /* 0x0000006c00077202 */ /* 0x000fe40000000f00 */
[----:B------:R-:W-:Y:S02]  /*63f0*/  MOV R0, RZ ;  /* 0x000000ff00007202 */ /* 0x000fe40000000f00 */
[----:B-----5:R-:W-:Y:S02]  /*6400*/  MOV R44, R40 ;  /* 0x00000028002c7202 */ /* 0x020fe40000000f00 */
[----:B------:R-:W-:Y:S02]  /*6410*/  ISETP.GE.AND P4, PT, R16, UR18, PT ;  /* 0x0000001210007c0c */ /* 0x000fe4000bf86270 */
[----:B------:R-:W-:Y:S02]  /*6420*/  MOV R3, UR18 ;  /* 0x0000001200037c02 */ /* 0x000fe40008000f00 */
[----:B------:R-:W-:Y:S02]  /*6430*/  MOV R40, R42 ;  /* 0x0000002a00287202 */ /* 0x000fe40000000f00 */
[----:B------:R-:W-:Y:S07]  /*6440*/  MOV R33, R43 ;  /* 0x0000002b00217202 */ /* 0x000fee0000000f00 */
[----:B------:R-:W-:Y:S02]  /*6450*/  @P4 IADD3 R3, RZ, -UR18, RZ ;  /* 0x80000012ff034c10 */ /* 0x000fe4000fffe0ff */
[----:B------:R-:W-:Y:S02]  /*6460*/  @P4 IADD3 R4, RZ, -UR18, RZ ;  /* 0x80000012ff044c10 */ /* 0x000fe4000fffe0ff */
[C---:B------:R-:W-:Y:S02]  /*6470*/  LEA R2, P0, R3.reuse, R144, 0x1 ;  /* 0x0000009003027211 */ /* 0x040fe400078008ff */
[----:B------:R-:W-:Y:S02]  /*6480*/  @P4 IADD3 R0, RZ, -UR18, RZ ;  /* 0x80000012ff004c10 */ /* 0x000fe4000fffe0ff */
[----:B------:R-:W-:Y:S02]  /*6490*/  LEA.HI.X.SX32 R3, R3, R145, 0x1, P0 ;  /* 0x0000009103037211 */ /* 0x000fe400000f0eff */
[C---:B------:R-:W-:Y:S04]  /*64a0*/  LEA R36, P0, R4.reuse, R6, 0x1 ;  /* 0x0000000604247211 */ /* 0x040fe800078008ff */
[----:B------:R-:W-:Y:S02]  /*64b0*/  LEA.HI.X.SX32 R37, R4, R7, 0x1, P0 ;  /* 0x0000000704257211 */ /* 0x000fe400000f0eff */
[----:B------:R1:W3:Y:S08]  /*64c0*/  LDG.E.128 R4, desc[UR6][R2.64] ;  /* 0x0000000602047981 */ /* 0x0002f0000c1e1d00 */
[----:B------:R-:W4:Y:S01]  /*64d0*/  LDG.E.128 R36, desc[UR6][R36.64] ;  /* 0x0000000624247981 */ /* 0x000f22000c1e1d00 */
[----:B-1----:R-:W-:Y:S02]  /*64e0*/  MOV R2, R107 ;  /* 0x0000006b00027202 */ /* 0x002fe40000000f00 */
[----:B------:R-:W-:Y:S02]  /*64f0*/  MOV R3, R106 ;  /* 0x0000006a00037202 */ /* 0x000fe40000000f00 */
[C---:B------:R-:W-:Y:S04]  /*6500*/  LEA R140, P0, R0.reuse, R2, 0x1 ;  /* 0x00000002008c7211 */ /* 0x040fe800078008ff */
[----:B------:R-:W-:Y:S06]  /*6510*/  LEA.HI.X.SX32 R141, R0, R3, 0x1, P0 ;  /* 0x00000003008d7211 */ /* 0x000fec00000f0eff */
[----:B------:R-:W2:Y:S01]  /*6520*/  LDG.E.128 R140, desc[UR6][R140.64] ;  /* 0x000000068c8c7981 */ /* 0x000ea2000c1e1d00 */
[--C-:B----4-:R-:W-:Y:S01]  /*6530*/  HADD2.F32 R25, -RZ, R36.reuse.H0_H0 ;  /* 0x20000024ff197230 */ /* 0x110fe20000004100 */
[----:B---3--:R-:W-:Y:S01]  /*6540*/  MOV R0, R4 ;  /* 0x0000000400007202 */ /* 0x008fe20000000f00 */
[----:B------:R-:W-:Y:S01]  /*6550*/  HADD2.F32 R26, -RZ, R36.H1_H1 ;  /* 0x30000024ff1a7230 */ /* 0x000fe20000004100 */
[----:B------:R-:W-:Y:S01]  /*6560*/  MOV R20, R6 ;  /* 0x0000000600147202 */ /* 0x000fe20000000f00 */
[--C-:B------:R-:W-:Y:S01]  /*6570*/  HADD2.F32 R27, -RZ, R37.reuse.H0_H0 ;  /* 0x20000025ff1b7230 */ /* 0x100fe20000004100 */
[----:B------:R-:W-:Y:S01]  /*6580*/  MOV R22, R5 ;  /* 0x0000000500167202 */ /* 0x000fe20000000f00 */
[--C-:B------:R-:W-:Y:S01]  /*6590*/  HADD2.F32 R24, -RZ, R0.reuse.H0_H0 ;  /* 0x20000000ff187230 */ /* 0x100fe20000004100 */
[----:B------:R-:W-:Y:S01]  /*65a0*/  MOV R15, R7 ;  /* 0x00000007000f7202 */ /* 0x000fe20000000f00 */
[----:B------:R-:W-:Y:S02]  /*65b0*/  HADD2.F32 R23, -RZ, R0.H1_H1 ;  /* 0x30000000ff177230 */ /* 0x000fe40000004100 */
[----:B------:R-:W-:Y:S02]  /*65c0*/  HADD2.F32 R28, -RZ, R37.H1_H1 ;  /* 0x30000025ff1c7230 */ /* 0x000fe40000004100 */
[--C-:B------:R-:W-:Y:S02]  /*65d0*/  HADD2.F32 R29, -RZ, R38.reuse.H0_H0 ;  /* 0x20000026ff1d7230 */ /* 0x100fe40000004100 */
[----:B------:R-:W-:Y:S02]  /*65e0*/  HADD2.F32 R30, -RZ, R38.H1_H1 ;  /* 0x30000026ff1e7230 */ /* 0x000fe40000004100 */
[--C-:B------:R-:W-:Y:S02]  /*65f0*/  HADD2.F32 R31, -RZ, R39.reuse.H0_H0 ;  /* 0x20000027ff1f7230 */ /* 0x100fe40000004100 */
[----:B------:R-:W-:Y:S02]  /*6600*/  HADD2.F32 R32, -RZ, R39.H1_H1 ;  /* 0x30000027ff207230 */ /* 0x000fe40000004100 */
[--C-:B--2---:R-:W-:Y:S02]  /*6610*/  HADD2.F32 R21, -RZ, R140.reuse.H0_H0 ;  /* 0x2000008cff157230 */ /* 0x104fe40000004100 */
[----:B------:R-:W-:Y:S02]  /*6620*/  HADD2.F32 R2, -RZ, R140.H1_H1 ;  /* 0x3000008cff027230 */ /* 0x000fe40000004100 */
[--C-:B------:R-:W-:Y:S02]  /*6630*/  HADD2.F32 R6, -RZ, R142.reuse.H1_H1 ;  /* 0x3000008eff067230 */ /* 0x100fe40000004100 */
[----:B------:R-:W-:Y:S01]  /*6640*/  @!P4 FADD.FTZ R21, -R21, -RZ ;  /* 0x800000ff1515c221 */ /* 0x000fe20000010100 */
[----:B------:R-:W-:Y:S02]  /*6650*/  HADD2.F32 R5, -RZ, R142.H0_H0 ;  /* 0x2000008eff057230 */ /* 0x000fe40000004100 */
[----:B------:R-:W-:Y:S01]  /*6660*/  @!P4 FADD.FTZ R2, -R2, -RZ ;  /* 0x800000ff0202c221 */ /* 0x000fe20000010100 */
[--C-:B------:R-:W-:Y:S02]  /*6670*/  HADD2.F32 R4, -RZ, R141.reuse.H1_H1 ;  /* 0x3000008dff047230 */ /* 0x100fe40000004100 */
[----:B------:R-:W-:Y:S01]  /*6680*/  FMUL.FTZ R0, R24, R21 ;  /* 0x0000001518007220 */ /* 0x000fe20000410000 */
[--C-:B------:R-:W-:Y:S02]  /*6690*/  HADD2.F32 R21, -RZ, R20.reuse.H0_H0 ;  /* 0x20000014ff157230 */ /* 0x100fe40000004100 */
[----:B------:R-:W-:Y:S01]  /*66a0*/  @!P4 FADD.FTZ R6, -R6, -RZ ;  /* 0x800000ff0606c221 */ /* 0x000fe20000010100 */
[----:B------:R-:W-:Y:S02]  /*66b0*/  HADD2.F32 R20, -RZ, R20.H1_H1 ;  /* 0x30000014ff147230 */ /* 0x000fe40000004100 */
[----:B------:R-:W-:Y:S01]  /*66c0*/  FMUL.FTZ R2, R23, R2 ;  /* 0x0000000217027220 */ /* 0x000fe20000410000 */
[----:B------:R-:W-:Y:S02]  /*66d0*/  HADD2.F32 R3, -RZ, R141.H0_H0 ;  /* 0x2000008dff037230 */ /* 0x000fe40000004100 */
[----:B------:R-:W-:Y:S01]  /*66e0*/  @!P4 FADD.FTZ R5, -R5, -RZ ;  /* 0x800000ff0505c221 */ /* 0x000fe20000010100 */
[--C-:B------:R-:W-:Y:S02]  /*66f0*/  HADD2.F32 R8, -RZ, R143.reuse.H1_H1 ;  /* 0x3000008fff087230 */ /* 0x100fe40000004100 */
[----:B------:R-:W-:Y:S01]  /*6700*/  @!P4 FADD.FTZ R4, -R4, -RZ ;  /* 0x800000ff0404c221 */ /* 0x000fe20000010100 */
[--C-:B------:R-:W-:Y:S02]  /*6710*/  HADD2.F32 R23, -RZ, R22.reuse.H0_H0 ;  /* 0x20000016ff177230 */ /* 0x100fe40000004100 */
[----:B------:R-:W-:Y:S01]  /*6720*/  FMUL.FTZ R6, R20, R6 ;  /* 0x0000000614067220 */ /* 0x000fe20000410000 */
        /* <DEDUP_REMOVED lines=16> */
[----:B------:R-:W-:Y:S01]  /*6830*/  FFMA.FTZ R0, R21, R25, R0 ;  /* 0x0000001915007223 */ /* 0x000fe20000010000 */
[--C-:B------:R-:W-:Y:S02]  /*6840*/  HADD2.F32 R20, -RZ, R40.reuse.H0_H0 ;  /* 0x20000028ff147230 */ /* 0x100fe40000004100 */
[----:B------:R-:W-:Y:S01]  /*6850*/  FFMA.FTZ R2, R22, R26, R2 ;  /* 0x0000001a16027223 */ /* 0x000fe20000010002 */
[----:B------:R-:W-:Y:S02]  /*6860*/  HADD2.F32 R21, -RZ, R40.H1_H1 ;  /* 0x30000028ff157230 */ /* 0x000fe40000004100 */
[----:B------:R-:W-:Y:S01]  /*6870*/  FFMA.FTZ R3, R23, R27, R3 ;  /* 0x0000001b17037223 */ /* 0x000fe20000010003 */
[--C-:B------:R-:W-:Y:S02]  /*6880*/  HADD2.F32 R22, -RZ, R33.reuse.H0_H0 ;  /* 0x20000021ff167230 */ /* 0x100fe40000004100 */
[----:B------:R-:W-:Y:S01]  /*6890*/  FFMA.FTZ R4, R15, R28, R4 ;  /* 0x0000001c0f047223 */ /* 0x000fe20000010004 */
[----:B------:R-:W-:Y:S01]  /*68a0*/  F2FP.F16.F32.PACK_AB R40, R2, R0 ;  /* 0x000000000228723e */ /* 0x000fe200000000ff */
[----:B------:R-:W-:Y:S02]  /*68b0*/  HADD2.F32 R23, -RZ, R33.H1_H1 ;  /* 0x30000021ff177230 */ /* 0x000fe40000004100 */
[----:B------:R-:W-:Y:S01]  /*68c0*/  FFMA.FTZ R5, R20, R29, R5 ;  /* 0x0000001d14057223 */ /* 0x000fe20000010005 */
[----:B------:R-:W-:Y:S01]  /*68d0*/  FFMA.FTZ R6, R21, R30, R6 ;  /* 0x0000001e15067223 */ /* 0x000fe20000010006 */
[----:B------:R-:W-:Y:S01]  /*68e0*/  F2FP.F16.F32.PACK_AB R41, R4, R3 ;  /* 0x000000030429723e */ /* 0x000fe200000000ff */
[----:B------:R-:W-:Y:S01]  /*68f0*/  FFMA.FTZ R7, R22, R31, R7 ;  /* 0x0000001f16077223 */ /* 0x000fe20000010007 */
[----:B------:R-:W-:Y:S02]  /*6900*/  FFMA.FTZ R8, R23, R32, R8 ;  /* 0x0000002017087223 */ /* 0x000fe40000010008 */
[----:B------:R-:W-:Y:S03]  /*6910*/  F2FP.F16.F32.PACK_AB R42, R6, R5 ;  /* 0x00000005062a723e */ /* 0x000fe600000000ff */
[----:B------:R-:W-:Y:S02]  /*6920*/  F2FP.F16.F32.PACK_AB R43, R8, R7 ;  /* 0x00000007082b723e */ /* 0x000fe400000000ff */
.L_x_5517:
[----:B------:R-:W-:Y:S05]  /*6930*/  BSYNC B0 ;  /* 0x0000000000007941 */ /* 0x000fea0003800000 */
.L_x_5516:
[----:B-----5:R3:W-:Y:S01]  /*6940*/  STG.E.128 desc[UR6][R136.64], R40 ;  /* 0x0000002888007986 */ /* 0x0207e2000c101d06 */
[----:B------:R-:W-:Y:S01]  /*6950*/  IADD3 R146, P0, R105, 0x100, RZ ;  /* 0x0000010069927810 */ /* 0x000fe20007f1e0ff */
[----:B------:R-:W-:Y:S01]  /*6960*/  BSSY B0, `(.L_x_5518) ;  /* 0x000005e000007945 */ /* 0x000fe20003800000 */
[----:B------:R-:W-:Y:S02]  /*6970*/  IMAD.X R149, RZ, RZ, R104, P6 ;  /* 0x000000ffff957224 */ /* 0x000fe400030e0668 */
[----:B------:R-:W-:Y:S01]  /*6980*/  IADD3.X R147, RZ, R104, RZ, P0, !PT ;  /* 0x00000068ff937210 */ /* 0x000fe200007fe4ff */
[----:B---3--:R3:W5:Y:S01]  /*6990*/  LDG.E.128 R40, desc[UR6][R144.64+0x80] ;  /* 0x0000800690287981 */ /* 0x008762000c1e1d00 */
        /* <DEDUP_REMOVED lines=15> */
[C---:B------:R-:W-:Y:S02]  /*6a90*/  LEA R36, P0, R4.reuse, R6, 0x1 ;  /* 0x0000000604247211 */ /* 0x040fe400078008ff */
[----:B------:R-:W-:Y:S02]  /*6aa0*/  LEA.HI.X.SX32 R3, R3, R149, 0x1, P2 ;  /* 0x0000009503037211 */ /* 0x000fe400010f0eff */
[----:B------:R-:W-:Y:S02]  /*6ab0*/  LEA.HI.X.SX32 R37, R4, R7, 0x1, P0 ;  /* 0x0000000704257211 */ /* 0x000fe400000f0eff */
[----:B------:R-:W-:Y:S01]  /*6ac0*/  @P4 IADD3 R0, RZ, -UR18, RZ ;  /* 0x80000012ff004c10 */ /* 0x000fe2000fffe0ff */
[----:B------:R1:W4:Y:S08]  /*6ad0*/  LDG.E.128 R4, desc[UR6][R2.64] ;  /* 0x0000000602047981 */ /* 0x000330000c1e1d00 */
[----:B------:R-:W2:Y:S01]  /*6ae0*/  LDG.E.128 R36, desc[UR6][R36.64+0x80] ;  /* 0x0000800624247981 */ /* 0x000ea2000c1e1d00 */
[----:B-1----:R-:W-:Y:S02]  /*6af0*/  MOV R2, R107 ;  /* 0x0000006b00027202 */ /* 0x002fe40000000f00 */
[----:B------:R-:W-:Y:S02]  /*6b00*/  MOV R3, R106 ;  /* 0x0000006a00037202 */ /* 0x000fe40000000f00 */
[C---:B------:R-:W-:Y:S04]  /*6b10*/  LEA R140, P0, R0.reuse, R2, 0x1 ;  /* 0x00000002008c7211 */ /* 0x040fe800078008ff */
[----:B------:R-:W-:Y:S06]  /*6b20*/  LEA.HI.X.SX32 R141, R0, R3, 0x1, P0 ;  /* 0x00000003008d7211 */ /* 0x000fec00000f0eff */
[----:B------:R-:W3:Y:S01]  /*6b30*/  LDG.E.128 R140, desc[UR6][R140.64+0x80] ;  /* 0x000080068c8c7981 */ /* 0x000ee2000c1e1d00 */
[--C-:B--2---:R-:W-:Y:S01]  /*6b40*/  HADD2.F32 R25, -RZ, R36.reuse.H0_H0 ;  /* 0x20000024ff197230 */ /* 0x104fe20000004100 */
[----:B----4-:R-:W-:Y:S01]  /*6b50*/  MOV R0, R4 ;  /* 0x0000000400007202 */ /* 0x010fe20000000f00 */
        /* <DEDUP_REMOVED lines=12> */
[--C-:B---3--:R-:W-:Y:S02]  /*6c20*/  HADD2.F32 R21, -RZ, R140.reuse.H0_H0 ;  /* 0x2000008cff157230 */ /* 0x108fe40000004100 */
        /* <DEDUP_REMOVED lines=49> */
.L_x_5519:
[----:B------:R-:W-:Y:S05]  /*6f40*/  BSYNC B0 ;  /* 0x0000000000007941 */ /* 0x000fea0003800000 */
.L_x_5518:
[----:B-----5:R4:W-:Y:S01]  /*6f50*/  STG.E.128 desc[UR6][R136.64+0x80], R40 ;  /* 0x0000802888007986 */ /* 0x0209e2000c101d06 */
[----:B------:R-:W-:Y:S03]  /*6f60*/  BSSY B0, `(.L_x_5520) ;  /* 0x000005c000007945 */ /* 0x000fe60003800000 */
[----:B----4-:R4:W5:Y:S01]  /*6f70*/  LDG.E.128 R40, desc[UR6][R144.64+0x100] ;  /* 0x0001000690287981 */ /* 0x010962000c1e1d00 */
[----:B------:R-:W-:Y:S05]  /*6f80*/  @P1 BRA `(.L_x_5521) ;  /* 0x0000000400641947 */ /* 0x000fea0003800000 */
        /* <DEDUP_REMOVED lines=18> */
[----:B------:R1:W2:Y:S08]  /*70b0*/  LDG.E.128 R4, desc[UR6][R2.64] ;  /* 0x0000000602047981 */ /* 0x0002b0000c1e1d00 */
[----:B------:R-:W3:Y:S01]  /*70c0*/  LDG.E.128 R36, desc[UR6][R36.64+0x100] ;  /* 0x0001000624247981 */ /* 0x000ee2000c1e1d00 */
[----:B-1----:R-:W-:Y:S02]  /*70d0*/  MOV R2, R107 ;  /* 0x0000006b00027202 */ /* 0x002fe40000000f00 */
[----:B------:R-:W-:Y:S02]  /*70e0*/  MOV R3, R106 ;  /* 0x0000006a00037202 */ /* 0x000fe40000000f00 */
[C---:B------:R-:W-:Y:S04]  /*70f0*/  LEA R140, P0, R0.reuse, R2, 0x1 ;  /* 0x00000002008c7211 */ /* 0x040fe800078008ff */
[----:B------:R-:W-:Y:S06]  /*7100*/  LEA.HI.X.SX32 R141, R0, R3, 0x1, P0 ;  /* 0x00000003008d7211 */ /* 0x000fec00000f0eff */
[----:B------:R-:W4:Y:S01]  /*7110*/  LDG.E.128 R140, desc[UR6][R140.64+0x100] ;  /* 0x000100068c8c7981 */ /* 0x000f22000c1e1d00 */
[--C-:B---3--:R-:W-:Y:S01]  /*7120*/  HADD2.F32 R25, -RZ, R36.reuse.H0_H0 ;  /* 0x20000024ff197230 */ /* 0x108fe20000004100 */
[----:B--2---:R-:W-:Y:S01]  /*7130*/  MOV R0, R4 ;  /* 0x0000000400007202 */ /* 0x004fe20000000f00 */
        /* <DEDUP_REMOVED lines=12> */
[--C-:B----4-:R-:W-:Y:S02]  /*7200*/  HADD2.F32 R21, -RZ, R140.reuse.H0_H0 ;  /* 0x2000008cff157230 */ /* 0x110fe40000004100 */
        /* <DEDUP_REMOVED lines=49> */
.L_x_5521:
[----:B------:R-:W-:Y:S05]  /*7520*/  BSYNC B0 ;  /* 0x0000000000007941 */ /* 0x000fea0003800000 */
.L_x_5520:
[----:B-----5:R1:W-:Y:S01]  /*7530*/  STG.E.128 desc[UR6][R136.64+0x100], R40 ;  /* 0x0001002888007986 */ /* 0x0203e2000c101d06 */
[----:B------:R-:W-:Y:S01]  /*7540*/  ISETP.GE.AND P0, PT, R10, UR4, PT ;  /* 0x000000040a007c0c */ /* 0x000fe2000bf06270 */
[----:B------:R-:W-:Y:S01]  /*7550*/  BSSY B0, `(.L_x_5522) ;  /* 0x000005e000007945 */ /* 0x000fe20003800000 */
[----:B------:R-:W-:Y:S05]  /*7560*/  IADD3 R20, P1, R105, 0x180, RZ ;  /* 0x0000018069147810 */ /* 0x000fea0007f3e0ff */
[----:B------:R-:W-:Y:S01]  /*7570*/  IMAD.X R21, RZ, RZ, R104, P1 ;  /* 0x000000ffff157224 */ /* 0x000fe200008e0668 */
[----:B-1----:R1:W5:Y:S05]  /*7580*/  LDG.E.128 R40, desc[UR6][R144.64+0x180] ;  /* 0x0001800690287981 */ /* 0x00236a000c1e1d00 */
[----:B------:R-:W-:Y:S05]  /*7590*/  @P0 BRA `(.L_x_5523) ;  /* 0x0000000400640947 */ /* 0x000fea0003800000 */
[----:B------:R-:W-:Y:S01]  /*75a0*/  ULEA.HI UR18, UR4, UR4, URZ, 0x1 ;  /* 0x0000000404127291 */ /* 0x000fe2000f8f083f */
[----:B------:R-:W-:Y:S02]  /*75b0*/  MOV R4, RZ ;  /* 0x000000ff00047202 */ /* 0x000fe40000000f00 */
        /* <DEDUP_REMOVED lines=16> */
[----:B------:R2:W3:Y:S08]  /*76c0*/  LDG.E.128 R4, desc[UR6][R2.64] ;  /* 0x0000000602047981 */ /* 0x0004f0000c1e1d00 */
[----:B------:R-:W4:Y:S01]  /*76d0*/  LDG.E.128 R36, desc[UR6][R36.64+0x180] ;  /* 0x0001800624247981 */ /* 0x000f22000c1e1d00 */
[----:B--2---:R-:W-:Y:S02]  /*76e0*/  MOV R2, R107 ;  /* 0x0000006b00027202 */ /* 0x004fe40000000f00 */
        /* <DEDUP_REMOVED lines=68> */
.L_x_5523:
[----:B------:R-:W-:Y:S05]  /*7b30*/  BSYNC B0 ;  /* 0x0000000000007941 */ /* 0x000fea0003800000 */
.L_x_5522:
[----:B-----5:R1:W-:Y:S02]  /*7b40*/  STG.E.128 desc[UR6][R136.64+0x180], R40 ;  /* 0x0001802888007986 */ /* 0x0203e4000c101d06 */
.L_x_5515:
[----:B------:R-:W-:Y:S05]  /*7b50*/  BSYNC B1 ;  /* 0x0000000000017941 */ /* 0x000fea0003800000 */
.L_x_5514:
[----:B------:R-:W-:Y:S04]  /*7b60*/  BSSY B1, `(.L_x_5524) ;  /* 0x0000191000017945 */ /* 0x000fe80003800000 */
[----:B------:R-:W-:Y:S05]  /*7b70*/  @!P5 BRA `(.L_x_5525) ;  /* 0x00000018003cd947 */ /* 0x000fea0003800000 */
[C---:B------:R-:W-:Y:S01]  /*7b80*/  LEA R140, P4, R83.reuse, R105, 0x1 ;  /* 0x00000069538c7211 */ /* 0x040fe200078808ff */
[----:B------:R-:W-:Y:S01]  /*7b90*/  BSSY B0, `(.L_x_5526) ;  /* 0x0000067000007945 */ /* 0x000fe20003800000 */
[----:B------:R-:W-:Y:S02]  /*7ba0*/  ISETP.GE.AND P2, PT, R16, UR4, PT ;  /* 0x0000000410007c0c */ /* 0x000fe4000bf46270 */
[----:B------:R-:W-:Y:S02]  /*7bb0*/  LEA.HI.X R141, R83, R104, R82, 0x1, P4 ;  /* 0x00000068538d7211 */ /* 0x000fe400020f0c52 */
[C---:B------:R-:W-:Y:S02]  /*7bc0*/  LEA R38, P5, R47.reuse, R136, 0x1 ;  /* 0x000000882f267211 */ /* 0x040fe400078a08ff */
[----:B------:R-:W-:Y:S01]  /*7bd0*/  ISETP.GE.AND P1, PT, R12, UR4, PT ;  /* 0x000000040c007c0c */ /* 0x000fe2000bf26270 */
[----:B-1----:R1:W5:Y:S01]  /*7be0*/  LDG.E.128 R4, desc[UR6][R140.64] ;  /* 0x000000068c047981 */ /* 0x002362000c1e1d00 */
[----:B------:R-:W-:Y:S02]  /*7bf0*/  LEA.HI.X R39, R47, R137, R46, 0x1, P5 ;  /* 0x000000892f277211 */ /* 0x000fe400028f0c2e */
[----:B------:R-:W-:Y:S02]  /*7c00*/  ISETP.GE.AND P0, PT, R11, UR4, PT ;  /* 0x000000040b007c0c */ /* 0x000fe4000bf06270 */
[C---:B--234-:R-:W-:Y:S02]  /*7c10*/  IADD3 R144, P6, R140.reuse, 0x80, RZ ;  /* 0x000000808c907810 */ /* 0x05cfe40007fde0ff */
        /* <DEDUP_REMOVED lines=18> */
[C---:B------:R-:W-:Y:S03]  /*7d40*/  LEA R40, P2, R8.reuse, R107, 0x1 ;  /* 0x0000006b08287211 */ /* 0x040fe600078408ff */
[----:B------:R2:W3:Y:S01]  /*7d50*/  LDG.E.128 R20, desc[UR6][R2.64] ;  /* 0x0000000602147981 */ /* 0x0004e2000c1e1d00 */
[----:B------:R-:W-:Y:S02]  /*7d60*/  LEA.HI.X R41, R8, R106, R0, 0x1, P2 ;  /* 0x0000006a08297211 */ /* 0x000fe400010f0c00 */
[----:B------:R-:W-:Y:S02]  /*7d70*/  MOV R0, RZ ;  /* 0x000000ff00007202 */ /* 0x000fe40000000f00 */
[----:B------:R-:W-:Y:S03]  /*7d80*/  @P4 IADD3 R0, RZ, -UR18, RZ ;  /* 0x80000012ff004c10 */ /* 0x000fe6000fffe0ff */
[----:B------:R-:W4:Y:S01]  /*7d90*/  LDG.E.128 R40, desc[UR6][R40.64] ;  /* 0x0000000628287981 */ /* 0x000f22000c1e1d00 */
[----:B--2---:R-:W-:Y:S04]  /*7da0*/  IADD3 R3, P2, R76, R0, RZ ;  /* 0x000000004c037210 */ /* 0x004fe80007f5e0ff */
[----:B------:R-:W-:Y:S02]  /*7db0*/  LEA.HI.X.SX32 R0, R0, R75, 0x1, P2 ;  /* 0x0000004b00007211 */ /* 0x000fe400010f0eff */
[C---:B------:R-:W-:Y:S04]  /*7dc0*/  LEA R2, P2, R3.reuse, R109, 0x1 ;  /* 0x0000006d03027211 */ /* 0x040fe800078408ff */
[----:B------:R-:W-:Y:S05]  /*7dd0*/  LEA.HI.X R3, R3, R108, R0, 0x1, P2 ;  /* 0x0000006c03037211 */ /* 0x000fea00010f0c00 */
[----:B------:R4:W2:Y:S02]  /*7de0*/  LDG.E.128 R28, desc[UR6][R2.64] ;  /* 0x00000006021c7981 */ /* 0x0008a4000c1e1d00 */
[--C-:B----4-:R-:W-:Y:S01]  /*7df0*/  HADD2.F32 R3, -RZ, R41.reuse.H0_H0 ;  /* 0x20000029ff037230 */ /* 0x110fe20000004100 */
[----:B---3--:R-:W-:Y:S01]  /*7e00*/  MOV R25, R20 ;  /* 0x0000001400197202 */ /* 0x008fe20000000f00 */
[----:B------:R-:W-:Y:S01]  /*7e10*/  HADD2.F32 R4, -RZ, R41.H1_H1 ;  /* 0x30000029ff047230 */ /* 0x000fe20000004100 */
[----:B------:R-:W-:Y:S01]  /*7e20*/  MOV R20, R22 ;  /* 0x0000001600147202 */ /* 0x000fe20000000f00 */
[--C-:B------:R-:W-:Y:S02]  /*7e30*/  HADD2.F32 R22, -RZ, R21.reuse.H0_H0 ;  /* 0x20000015ff167230 */ /* 0x100fe40000004100 */
[----:B------:R-:W-:Y:S01]  /*7e40*/  @!P4 FADD.FTZ R3, -R3, -RZ ;  /* 0x800000ff0303c221 */ /* 0x000fe20000010100 */
[----:B------:R-:W-:Y:S02]  /*7e50*/  HADD2.F32 R21, -RZ, R21.H1_H1 ;  /* 0x30000015ff157230 */ /* 0x000fe40000004100 */
[----:B------:R-:W-:Y:S01]  /*7e60*/  @!P4 FADD.FTZ R4, -R4, -RZ ;  /* 0x800000ff0404c221 */ /* 0x000fe20000010100 */
[--C-:B------:R-:W-:Y:S01]  /*7e70*/  HADD2.F32 R7, -RZ, R43.reuse.H0_H0 ;  /* 0x2000002bff077230 */ /* 0x100fe20000004100 */
[----:B------:R-:W-:Y:S01]  /*7e80*/  MOV R15, R23 ;  /* 0x00000017000f7202 */ /* 0x000fe20000000f00 */
        /* <DEDUP_REMOVED lines=9> */
[----:B------:R-:W-:Y:S01]  /*7f20*/  @!P4 FADD.FTZ R0, -R0, -RZ ;  /* 0x800000ff0000c221 */ /* 0x000fe20000010100 */
[----:B------:R-:W-:Y:S02]  /*7f30*/  HADD2.F32 R6, -RZ, R42.H1_H1 ;  /* 0x3000002aff067230 */ /* 0x000fe40000004100 */
        /* <DEDUP_REMOVED lines=9> */
[----:B------:R-:W-:Y:S01]  /*7fd0*/  @!P4 FADD.FTZ R2, -R2, -RZ ;  /* 0x800000ff0202c221 */ /* 0x000fe20000010100 */
[----:B------:R-:W-:Y:S02]  /*7fe0*/  HADD2.F32 R15, -RZ, R26.H0_H0 ;  /* 0x2000001aff0f7230 */ /* 0x000fe40000004100 */
[----:B------:R-:W-:Y:S01]  /*7ff0*/  FMUL.FTZ R0, R24, R0 ;  /* 0x0000000018007220 */ /* 0x000fe20000410000 */
[--C-:B--2---:R-:W-:Y:S02]  /*8000*/  HADD2.F32 R20, -RZ, R28.reuse.H0_H0 ;  /* 0x2000001cff147230 */ /* 0x104fe40000004100 */
        /* <DEDUP_REMOVED lines=19> */
[----:B------:R-:W-:Y:S01]  /*8140*/  F2FP.F16.F32.PACK_AB R4, R4, R3 ;  /* 0x000000030404723e */ /* 0x000fe200000000ff */
[--C-:B------:R-:W-:Y:S02]  /*8150*/  HADD2.F32 R28, -RZ, R31.reuse.H0_H0 ;  /* 0x2000001fff1c7230 */ /* 0x100fe40000004100 */
[--C-:B------:R-:W-:Y:S02]  /*8160*/  HADD2.F32 R22, -RZ, R32.reuse.H0_H0 ;  /* 0x20000020ff167230 */ /* 0x100fe40000004100 */
[----:B------:R-:W-:Y:S01]  /*8170*/  FFMA.FTZ R6, R21, R27, R6 ;  /* 0x0000001b15067223 */ /* 0x000fe20000010006 */
[----:B------:R-:W-:Y:S02]  /*8180*/  HADD2.F32 R29, -RZ, R31.H1_H1 ;  /* 0x3000001fff1d7230 */ /* 0x000fe40000004100 */
[----:B------:R-:W-:Y:S02]  /*8190*/  HADD2.F32 R23, -RZ, R32.H1_H1 ;  /* 0x30000020ff177230 */ /* 0x000fe40000004100 */
[----:B------:R-:W-:Y:S01]  /*81a0*/  FFMA.FTZ R7, R22, R28, R7 ;  /* 0x0000001c16077223 */ /* 0x000fe20000010007 */
[----:B------:R-:W-:Y:S02]  /*81b0*/  F2FP.F16.F32.PACK_AB R6, R6, R5 ;  /* 0x000000050606723e */ /* 0x000fe400000000ff */
[----:B------:R-:W-:Y:S01]  /*81c0*/  MOV R5, R4 ;  /* 0x0000000400057202 */ /* 0x000fe20000000f00 */
[----:B------:R-:W-:Y:S01]  /*81d0*/  FFMA.FTZ R8, R23, R29, R8 ;  /* 0x0000001d17087223 */ /* 0x000fe20000010008 */
[----:B------:R-:W-:Y:S04]  /*81e0*/  MOV R4, R0 ;  /* 0x0000000000047202 */ /* 0x000fe80000000f00 */
[----:B------:R-:W-:Y:S02]  /*81f0*/  F2FP.F16.F32.PACK_AB R7, R8, R7 ;  /* 0x000000070807723e */ /* 0x000fe400000000ff */
.L_x_5527:
[----:B------:R-:W-:Y:S05]  /*8200*/  BSYNC B0 ;  /* 0x0000000000007941 */ /* 0x000fea0003800000 */
.L_x_5526:
[----:B-----5:R2:W-:Y:S01]  /*8210*/  STG.E.128 desc[UR6][R38.64], R4 ;  /* 0x0000000426007986 */ /* 0x0205e2000c101d06 */
[----:B------:R-:W-:Y:S01]  /*8220*/  BSSY B0, `(.L_x_5528) ;  /* 0x0000060000007945 */ /* 0x000fe20003800000 */
[-C--:B------:R-:W-:Y:S02]  /*8230*/  IADD3.X R145, RZ, R141.reuse, RZ, P6, !PT ;  /* 0x0000008dff917210 */ /* 0x080fe400037fe4ff */
[----:B------:R-:W-:Y:S01]  /*8240*/  IADD3.X R143, RZ, R141, RZ, P5, !PT ;  /* 0x0000008dff8f7210 */ /* 0x000fe20002ffe4ff */
[----:B--2---:R2:W5:Y:S01]  /*8250*/  LDG.E.128 R4, desc[UR6][R140.64+0x80] ;  /* 0x000080068c047981 */ /* 0x004562000c1e1d00 */
        /* <DEDUP_REMOVED lines=16> */
[-C--:B------:R-:W-:Y:S01]  /*8360*/  LEA.HI.X.SX32 R8, R8, R71.reuse, 0x1, P4 ;  /* 0x0000004708087211 */ /* 0x080fe200020f0eff */
[----:B------:R3:W4:Y:S03]  /*8370*/  LDG.E.128 R20, desc[UR6][R2.64] ;  /* 0x0000000602147981 */ /* 0x000726000c1e1d00 */
[----:B------:R-:W-:Y:S02]  /*8380*/  LEA.HI.X R41, R0, R106, R8, 0x1, P1 ;  /* 0x0000006a00297211 */ /* 0x000fe400008f0c08 */
[----:B------:R-:W-:Y:S02]  /*8390*/  MOV R0, RZ ;  /* 0x000000ff00007202 */ /* 0x000fe40000000f00 */
[----:B------:R-:W-:Y:S02]  /*83a0*/  @P2 IADD3 R0, RZ, -UR18, RZ ;  /* 0x80000012ff002c10 */ /* 0x000fe4000fffe0ff */
[----:B------:R-:W2:Y:S02]  /*83b0*/  LDG.E.128 R40, desc[UR6][R40.64] ;  /* 0x0000000628287981 */ /* 0x000ea4000c1e1d00 */
[----:B---3--:R-:W-:Y:S04]  /*83c0*/  IADD3 R3, P1, R72, R0, RZ ;  /* 0x0000000048037210 */ /* 0x008fe80007f3e0ff */
[----:B------:R-:W-:Y:S02]  /*83d0*/  LEA.HI.X.SX32 R0, R0, R71, 0x1, P1 ;  /* 0x0000004700007211 */ /* 0x000fe400008f0eff */
[C---:B------:R-:W-:Y:S04]  /*83e0*/  LEA R2, P1, R3.reuse, R109, 0x1 ;  /* 0x0000006d03027211 */ /* 0x040fe800078208ff */
[----:B------:R-:W-:Y:S05]  /*83f0*/  LEA.HI.X R3, R3, R108, R0, 0x1, P1 ;  /* 0x0000006c03037211 */ /* 0x000fea00008f0c00 */
[----:B------:R2:W3:Y:S02]  /*8400*/  LDG.E.128 R28, desc[UR6][R2.64] ;  /* 0x00000006021c7981 */ /* 0x0004e4000c1e1d00 */
[--C-:B--2---:R-:W-:Y:S01]  /*8410*/  HADD2.F32 R3, -RZ, R41.reuse.H0_H0 ;  /* 0x20000029ff037230 */ /* 0x104fe20000004100 */
[----:B----4-:R-:W-:Y:S01]  /*8420*/  MOV R25, R20 ;  /* 0x0000001400197202 */ /* 0x010fe20000000f00 */
        /* <DEDUP_REMOVED lines=31> */
[--C-:B---3--:R-:W-:Y:S02]  /*8620*/  HADD2.F32 R20, -RZ, R28.reuse.H0_H0 ;  /* 0x2000001cff147230 */ /* 0x108fe40000004100 */
        /* <DEDUP_REMOVED lines=31> */
.L_x_5529:
[----:B------:R-:W-:Y:S05]  /*8820*/  BSYNC B0 ;  /* 0x0000000000007941 */ /* 0x000fea0003800000 */
.L_x_5528:
[----:B-----5:R3:W-:Y:S01]  /*8830*/  STG.E.128 desc[UR6][R38.64+0x80], R4 ;  /* 0x0000800426007986 */ /* 0x0207e2000c101d06 */
[----:B------:R-:W-:Y:S03]  /*8840*/  BSSY B0, `(.L_x_5530) ;  /* 0x000005e000007945 */ /* 0x000fe60003800000 */
[----:B---3--:R3:W5:Y:S01]  /*8850*/  LDG.E.128 R4, desc[UR6][R140.64+0x100] ;  /* 0x000100068c047981 */ /* 0x008762000c1e1d00 */
        /* <DEDUP_REMOVED lines=17> */
[----:B------:R4:W2:Y:S03]  /*8970*/  LDG.E.128 R20, desc[UR6][R2.64] ;  /* 0x0000000602147981 */ /* 0x0008a6000c1e1d00 */
[----:B------:R-:W-:Y:S02]  /*8980*/  LEA.HI.X R41, R0, R106, R8, 0x1, P0 ;  /* 0x0000006a00297211 */ /* 0x000fe400000f0c08 */
[----:B------:R-:W-:Y:S02]  /*8990*/  MOV R0, RZ ;  /* 0x000000ff00007202 */ /* 0x000fe40000000f00 */
[----:B------:R-:W-:Y:S02]  /*89a0*/  @P1 IADD3 R0, RZ, -UR18, RZ ;  /* 0x80000012ff001c10 */ /* 0x000fe4000fffe0ff */
[----:B------:R-:W3:Y:S02]  /*89b0*/  LDG.E.128 R40, desc[UR6][R40.64] ;  /* 0x0000000628287981 */ /* 0x000ee4000c1e1d00 */
[----:B----4-:R-:W-:Y:S04]  /*89c0*/  IADD3 R3, P0, R68, R0, RZ ;  /* 0x0000000044037210 */ /* 0x010fe80007f1e0ff */
[----:B------:R-:W-:Y:S02]  /*89d0*/  LEA.HI.X.SX32 R0, R0, R67, 0x1, P0 ;  /* 0x0000004300007211 */ /* 0x000fe400000f0eff */
[C---:B------:R-:W-:Y:S04]  /*89e0*/  LEA R2, P0, R3.reuse, R109, 0x1 ;  /* 0x0000006d03027211 */ /* 0x040fe800078008ff */
[----:B------:R-:W-:Y:S05]  /*89f0*/  LEA.HI.X R3, R3, R108, R0, 0x1, P0 ;  /* 0x0000006c03037211 */ /* 0x000fea00000f0c00 */
[----:B------:R3:W4:Y:S02]  /*8a00*/  LDG.E.128 R28, desc[UR6][R2.64] ;  /* 0x00000006021c7981 */ /* 0x000724000c1e1d00 */
[--C-:B---3--:R-:W-:Y:S01]  /*8a10*/  HADD2.F32 R3, -RZ, R41.reuse.H0_H0 ;  /* 0x20000029ff037230 */ /* 0x108fe20000004100 */
[----:B--2---:R-:W-:Y:S01]  /*8a20*/  MOV R25, R20 ;  /* 0x0000001400197202 */ /* 0x004fe20000000f00 */
        /* <DEDUP_REMOVED lines=63> */
.L_x_5531:
[----:B------:R-:W-:Y:S05]  /*8e20*/  BSYNC B0 ;  /* 0x0000000000007941 */ /* 0x000fea0003800000 */
.L_x_5530:
        /* <DEDUP_REMOVED lines=28> */
[----:B-1----:R-:W-:Y:S04]  /*8ff0*/  IADD3 R3, P0, R64, R0, RZ ;  /* 0x0000000040037210 */ /* 0x002fe80007f1e0ff */
        /* <DEDUP_REMOVED lines=69> */
.L_x_5533:
[----:B------:R-:W-:Y:S05]  /*9450*/  BSYNC B0 ;  /* 0x0000000000007941 */ /* 0x000fea0003800000 */
.L_x_5532:
[----:B-----5:R1:W-:Y:S02]  /*9460*/  STG.E.128 desc[UR6][R38.64+0x180], R4 ;  /* 0x0001800426007986 */ /* 0x0203e4000c101d06 */
.L_x_5525:
[----:B------:R-:W-:Y:S05]  /*9470*/  BSYNC B1 ;  /* 0x0000000000017941 */ /* 0x000fea0003800000 */
.L_x_5524:
        /* <DEDUP_REMOVED lines=10> */
[----:B-1----:R-:W-:Y:S01]  /*9520*/  LEA R38, P0, R134, R136, 0x1 ;  /* 0x0000008886267211 */ /* 0x002fe200078008ff */
[----:B------:R1:W5:Y:S06]  /*9530*/  LDG.E.128 R4, desc[UR6][R20.64] ;  /* 0x0000000614047981 */ /* 0x00036c000c1e1d00 */
        /* <DEDUP_REMOVED lines=17> */
[----:B-1----:R1:W2:Y:S03]  /*9650*/  LDG.E.128 R20, desc[UR6][R2.64] ;  /* 0x0000000602147981 */ /* 0x0022a6000c1e1d00 */
        /* <DEDUP_REMOVED lines=74> */
.L_x_5537:
[----:B------:R-:W-:Y:S05]  /*9b00*/  BSYNC B0 ;  /* 0x0000000000007941 */ /* 0x000fea0003800000 */
.L_x_5536:
[----:B------:R-:W-:Y:S01]  /*9b10*/  LEA.HI.X R39, R134, R137, R86, 0x1, P0 ;  /* 0x0000008986277211 */ /* 0x000fe200000f0c56 */
[----:B------:R-:W-:Y:S01]  /*9b20*/  BSSY B0, `(.L_x_5538) ;  /* 0x0000066000007945 */ /* 0x000fe20003800000 */
[-C--:B-1----:R-:W-:Y:S02]  /*9b30*/  LEA R20, P5, R88, R105.reuse, 0x1 ;  /* 0x0000006958147211 */ /* 0x082fe400078a08ff */
[-C--:B------:R-:W-:Y:S01]  /*9b40*/  LEA R142, P2, R90, R105.reuse, 0x1 ;  /* 0x000000695a8e7211 */ /* 0x080fe200078408ff */
[----:B-----5:R1:W-:Y:S01]  /*9b50*/  STG.E.128 desc[UR6][R38.64], R4 ;  /* 0x0000000426007986 */ /* 0x0203e2000c101d06 */
[-C--:B------:R-:W-:Y:S02]  /*9b60*/  LEA.HI.X R21, R88, R104.reuse, R87, 0x1, P5 ;  /* 0x0000006858157211 */ /* 0x080fe400028f0c57 */
[----:B--234-:R-:W-:Y:S02]  /*9b70*/  LEA R140, P0, R92, R105, 0x1 ;  /* 0x000000695c8c7211 */ /* 0x01cfe400078008ff */
[----:B------:R-:W-:Y:S02]  /*9b80*/  ISETP.GE.AND P1, PT, R11, UR4, PT ;  /* 0x000000040b007c0c */ /* 0x000fe4000bf26270 */
[-C--:B------:R-:W-:Y:S02]  /*9b90*/  LEA.HI.X R143, R90, R104.reuse, R89, 0x1, P2 ;  /* 0x000000685a8f7211 */ /* 0x080fe400010f0c59 */
[----:B------:R-:W-:Y:S01]  /*9ba0*/  LEA.HI.X R141, R92, R104, R91, 0x1, P0 ;  /* 0x000000685c8d7211 */ /* 0x000fe200000f0c5b */
[----:B-1----:R1:W5:Y:S01]  /*9bb0*/  LDG.E.128 R4, desc[UR6][R20.64] ;  /* 0x0000000614047981 */ /* 0x002362000c1e1d00 */
[----:B------:R-:W-:Y:S07]  /*9bc0*/  @P4 BRA `(.L_x_5539) ;  /* 0x00000004006c4947 */ /* 0x000fee0003800000 */
        /* <DEDUP_REMOVED lines=91> */
.L_x_5539:
[----:B------:R-:W-:Y:S05]  /*a180*/  BSYNC B0 ;  /* 0x0000000000007941 */ /* 0x000fea0003800000 */
.L_x_5538:
[----:B-----5:R2:W-:Y:S01]  /*a190*/  STG.E.128 desc[UR6][R38.64+0x80], R4 ;  /* 0x0000800426007986 */ /* 0x0205e2000c101d06 */
[----:B------:R-:W-:Y:S03]  /*a1a0*/  BSSY B0, `(.L_x_5540) ;  /* 0x000005e000007945 */ /* 0x000fe60003800000 */
        /* <DEDUP_REMOVED lines=18> */
[----:B-1----:R1:W3:Y:S03]  /*a2d0*/  LDG.E.128 R20, desc[UR6][R2.64] ;  /* 0x0000000602147981 */ /* 0x0022e6000c1e1d00 */
[----:B------:R-:W-:Y:S02]  /*a2e0*/  LEA.HI.X R41, R0, R106, R8, 0x1, P0 ;  /* 0x0000006a00297211 */ /* 0x000fe400000f0c08 */
[----:B------:R-:W-:Y:S02]  /*a2f0*/  MOV R0, RZ ;  /* 0x000000ff00007202 */ /* 0x000fe40000000f00 */
[----:B------:R-:W-:Y:S02]  /*a300*/  @P1 IADD3 R0, RZ, -UR18, RZ ;  /* 0x80000012ff001c10 */ /* 0x000fe4000fffe0ff */
[----:B------:R-:W4:Y:S02]  /*a310*/  LDG.E.128 R40, desc[UR6][R40.64] ;  /* 0x0000000628287981 */ /* 0x000f24000c1e1d00 */
[----:B-1----:R-:W-:Y:S04]  /*a320*/  IADD3 R3, P0, R62, R0, RZ ;  /* 0x000000003e037210 */ /* 0x002fe80007f1e0ff */
        /* <DEDUP_REMOVED lines=69> */
.L_x_5541:
[----:B------:R-:W-:Y:S05]  /*a780*/  BSYNC B0 ;  /* 0x0000000000007941 */ /* 0x000fea0003800000 */
.L_x_5540:
[----:B-----5:R3:W-:Y:S01]  /*a790*/  STG.E.128 desc[UR6][R38.64+0x100], R4 ;  /* 0x0001000426007986 */ /* 0x0207e2000c101d06 */
[----:B------:R-:W-:Y:S01]  /*a7a0*/  ISETP.GE.AND P0, PT, R10, UR4, PT ;  /* 0x000000040a007c0c */ /* 0x000fe2000bf06270 */
[----:B------:R-:W-:Y:S02]  /*a7b0*/  BSSY B0, `(.L_x_5542) ;  /* 0x000005e000007945 */ /* 0x000fe40003800000 */
[----:B---3--:R3:W5:Y:S10]  /*a7c0*/  LDG.E.128 R4, desc[UR6][R140.64] ;  /* 0x000000068c047981 */ /* 0x008774000c1e1d00 */
        /* <DEDUP_REMOVED lines=17> */
[----:B-1----:R1:W4:Y:S03]  /*a8e0*/  LDG.E.128 R20, desc[UR6][R2.64] ;  /* 0x0000000602147981 */ /* 0x002326000c1e1d00 */
        /* <DEDUP_REMOVED lines=74> */
.L_x_5543:
[----:B------:R-:W-:Y:S05]  /*ad90*/  BSYNC B0 ;  /* 0x0000000000007941 */ /* 0x000fea0003800000 */
.L_x_5542:
[----:B-----5:R4:W-:Y:S02]  /*ada0*/  STG.E.128 desc[UR6][R38.64+0x180], R4 ;  /* 0x0001800426007986 */ /* 0x0209e4000c101d06 */
.L_x_5535:
[----:B------:R-:W-:Y:S05]  /*adb0*/  BSYNC B1 ;  /* 0x0000000000017941 */ /* 0x000fea0003800000 */
.L_x_5534:
[C---:B------:R-:W-:Y:S01]  /*adc0*/  ISETP.GE.AND P0, PT, R112.reuse, R138, PT ;  /* 0x0000008a7000720c */ /* 0x040fe20003f06270 */
[----:B------:R-:W-:Y:S03]  /*add0*/  BSSY B1, `(.L_x_5544) ;  /* 0x0000198000017945 */ /* 0x000fe60003800000 */
[----:B------:R-:W-:Y:S11]  /*ade0*/  ISETP.GE.AND P0, PT, R112, R121, !P0 ;  /* 0x000000797000720c */ /* 0x000ff60004706270 */
[----:B------:R-:W-:Y:S02]  /*adf0*/  @!UPT UIADD3 URZ, URZ, URZ, URZ ;  /* 0x0000003f3f3ff290 */ /* 0x000fe4000fffe03f */
[----:B------:R-:W-:Y:S05]  /*ae00*/  @!P0 BRA `(.L_x_5545) ;  /* 0x0000001800508947 */ /* 0x000fea0003800000 */
[----:B------:R-:W2:Y:S01]  /*ae10*/  LDC.64 R2, c[0x0][0x338] ;  /* 0x0000ce00ff027b82 */ /* 0x000ea20000000a00 */
[----:B-1----:R-:W-:Y:S01]  /*ae20*/  MOV R20, R105 ;  /* 0x0000006900147202 */ /* 0x002fe20000000f00 */
[----:B------:R-:W-:Y:S01]  /*ae30*/  BSSY B0, `(.L_x_5546) ;  /* 0x0000066000007945 */ /* 0x000fe20003800000 */
[----:B------:R-:W-:Y:S02]  /*ae40*/  MOV R21, R104 ;  /* 0x0000006800157202 */ /* 0x000fe40000000f00 */
[----:B------:R-:W-:Y:S03]  /*ae50*/  ISETP.GE.AND P0, PT, R16, UR4, PT ;  /* 0x0000000410007c0c */ /* 0x000fe6000bf06270 */
[----:B----4-:R-:W1:Y:S01]  /*ae60*/  LDC.64 R38, c[0x0][0x248] ;  /* 0x00009200ff267b82 */ /* 0x010e620000000a00 */
[----:B--2---:R-:W-:Y:S04]  /*ae70*/  IMAD.WIDE.U32 R20, R2, 0x60, R20 ;  /* 0x0000006002147825 */ /* 0x004fe800078e0014 */
        /* <DEDUP_REMOVED lines=31> */
[----:B------:R4:W3:Y:S02]  /*b070*/  LDG.E.128 R28, desc[UR6][R2.64] ;  /* 0x00000006021c7981 */ /* 0x0008e4000c1e1d00 */
[--C-:B----4-:R-:W-:Y:S01]  /*b080*/  HADD2.F32 R3, -RZ, R41.reuse.H0_H0 ;  /* 0x20000029ff037230 */ /* 0x110fe20000004100 */
        /* <DEDUP_REMOVED lines=64> */
.L_x_5547:
[----:B------:R-:W-:Y:S05]  /*b490*/  BSYNC B0 ;  /* 0x0000000000007941 */ /* 0x000fea0003800000 */
.L_x_5546:
[-C--:B-1----:R-:W-:Y:S01]  /*b4a0*/  LEA R20, P5, R94, R105.reuse, 0x1 ;  /* 0x000000695e147211 */ /* 0x082fe200078a08ff */
[----:B------:R-:W-:Y:S01]  /*b4b0*/  IMAD.IADD R39, R39, 0x1, R37 ;  /* 0x0000000127277824 */ /* 0x000fe200078e0225 */
[----:B------:R-:W-:Y:S01]  /*b4c0*/  ISETP.GE.AND P4, PT, R12, UR4, PT ;  /* 0x000000040c007c0c */ /* 0x000fe2000bf86270 */
[----:B------:R-:W-:Y:S01]  /*b4d0*/  BSSY B0, `(.L_x_5548) ;  /* 0x0000065000007945 */ /* 0x000fe20003800000 */
[-C--:B------:R-:W-:Y:S02]  /*b4e0*/  LEA.HI.X R21, R94, R104.reuse, R93, 0x1, P5 ;  /* 0x000000685e157211 */ /* 0x080fe400028f0c5d */
[-C--:B---3--:R-:W-:Y:S01]  /*b4f0*/  LEA R140, P2, R96, R105.reuse, 0x1 ;  /* 0x00000069608c7211 */ /* 0x088fe200078408ff */
[----:B-----5:R1:W-:Y:S01]  /*b500*/  STG.E.128 desc[UR6][R38.64], R4 ;  /* 0x0000000426007986 */ /* 0x0203e2000c101d06 */
[----:B------:R-:W-:Y:S02]  /*b510*/  LEA R138, P0, R98, R105, 0x1 ;  /* 0x00000069628a7211 */ /* 0x000fe400078008ff */
        /* <DEDUP_REMOVED lines=96> */
.L_x_5549:
[----:B------:R-:W-:Y:S05]  /*bb20*/  BSYNC B0 ;  /* 0x0000000000007941 */ /* 0x000fea0003800000 */
.L_x_5548:
        /* <DEDUP_REMOVED lines=95> */
.L_x_5551:
[----:B------:R-:W-:Y:S05]  /*c120*/  BSYNC B0 ;  /* 0x0000000000007941 */ /* 0x000fea0003800000 */
.L_x_5550:
        /* <DEDUP_REMOVED lines=96> */
.L_x_5553:
[----:B------:R-:W-:Y:S05]  /*c730*/  BSYNC B0 ;  /* 0x0000000000007941 */ /* 0x000fea0003800000 */
.L_x_5552:
[----:B-----5:R4:W-:Y:S02]  /*c740*/  STG.E.128 desc[UR6][R38.64+0x180], R4 ;  /* 0x0001800426007986 */ /* 0x0209e4000c101d06 */
.L_x_5545:
[----:B------:R-:W-:Y:S05]  /*c750*/  BSYNC B1 ;  /* 0x0000000000017941 */ /* 0x000fea0003800000 */
.L_x_5544:
[----:B-1--4-:R-:W-:Y:S01]  /*c760*/  MOV R5, R108 ;  /* 0x0000006c00057202 */ /* 0x012fe20000000f00 */
[----:B------:R-:W1:Y:S01]  /*c770*/  LDC R0, c[0x0][0x2e0] ;  /* 0x0000b800ff007b82 */ /* 0x000e620000000800 */
[----:B------:R-:W-:Y:S01]  /*c780*/  MOV R3, R106 ;  /* 0x0000006a00037202 */ /* 0x000fe20000000f00 */
[----:B------:R-:W-:Y:S01]  /*c790*/  IMAD.MOV.U32 R4, RZ, RZ, R109 ;  /* 0x000000ffff047224 */ /* 0x000fe200078e006d */
[----:B------:R-:W-:Y:S01]  /*c7a0*/  UMOV UR4, UR5 ;  /* 0x0000000500047c82 */ /* 0x000fe20008000000 */
[----:B------:R-:W-:Y:S02]  /*c7b0*/  IMAD.MOV.U32 R2, RZ, RZ, R107 ;  /* 0x000000ffff027224 */ /* 0x000fe400078e006b */
[----:B-1----:R-:W-:Y:S05]  /*c7c0*/  IMAD.U32 R0, R0, -0x20, RZ ;  /* 0xffffffe000007824 */ /* 0x002fea00078e00ff */
[C---:B------:R-:W-:Y:S02]  /*c7d0*/  LEA R109, P1, R0.reuse, R4, 0x1 ;  /* 0x00000004006d7211 */ /* 0x040fe400078208ff */
[C---:B------:R-:W-:Y:S02]  /*c7e0*/  LEA R107, P0, R0.reuse, R2, 0x1 ;  /* 0x00000002006b7211 */ /* 0x040fe400078008ff */
[C---:B------:R-:W-:Y:S02]  /*c7f0*/  LEA.HI.X.SX32 R108, R0.reuse, R5, 0x1, P1 ;  /* 0x00000005006c7211 */ /* 0x040fe400008f0eff */
[----:B------:R-:W-:Y:S01]  /*c800*/  LEA.HI.X.SX32 R106, R0, R3, 0x1, P0 ;  /* 0x00000003006a7211 */ /* 0x000fe200000f0eff */
[----:B------:R-:W-:Y:S08]  /*c810*/  BRA `(.L_x_5513) ;  /* 0x0000000000e87947 */ /* 0x000ff00003800000 */
.L_x_5503:
[--C-:B------:R-:W-:Y:S01]  /*c820*/  @P0 IMAD.MOV.U32 R2, RZ, RZ, R105.reuse ;  /* 0x000000ffff020224 */ /* 0x100fe200078e0069 */
[----:B------:R-:W-:Y:S01]  /*c830*/  UMOV UR4, URZ ;  /* 0x0000003f00047c82 */ /* 0x000fe20008000000 */
[----:B------:R-:W-:Y:S05]  /*c840*/  @P0 IMAD.MOV.U32 R3, RZ, RZ, R104 ;  /* 0x000000ffff030224 */ /* 0x000fea00078e0068 */
[----:B-1----:R-:W2:Y:S04]  /*c850*/  @P0 LDG.E.128 R28, desc[UR6][R2.64] ;  /* 0x00000006021c0981 */ /* 0x002ea8000c1e1d00 */
[----:B--2---:R-:W-:Y:S04]  /*c860*/  @P0 STG.E.128 desc[UR6][R136.64], R28 ;  /* 0x0000001c88000986 */ /* 0x004fe8000c101d06 */
[----:B------:R-:W2:Y:S04]  /*c870*/  @P0 LDG.E.128 R4, desc[UR6][R2.64+0x80] ;  /* 0x0000800602040981 */ /* 0x000ea8000c1e1d00 */
[----:B--2---:R1:W-:Y:S04]  /*c880*/  @P0 STG.E.128 desc[UR6][R136.64+0x80], R4 ;  /* 0x0000800488000986 */ /* 0x0043e8000c101d06 */
[----:B-1----:R-:W2:Y:S04]  /*c890*/  @P0 LDG.E.128 R4, desc[UR6][R2.64+0x100] ;  /* 0x0001000602040981 */ /* 0x002ea8000c1e1d00 */
[----:B--2---:R1:W-:Y:S04]  /*c8a0*/  @P0 STG.E.128 desc[UR6][R136.64+0x100], R4 ;  /* 0x0001000488000986 */ /* 0x0043e8000c101d06 */
[----:B------:R2:W3:Y:S02]  /*c8b0*/  @P0 LDG.E.128 R24, desc[UR6][R2.64+0x180] ;  /* 0x0001800602180981 */ /* 0x0004e4000c1e1d00 */
[C---:B--2---:R-:W-:Y:S04]  /*c8c0*/  @P5 LEA R2, P1, R83.reuse, R105, 0x1 ;  /* 0x0000006953025211 */ /* 0x044fe800078208ff */
[----:B------:R-:W-:Y:S01]  /*c8d0*/  @P5 LEA.HI.X R3, R83, R104, R82, 0x1, P1 ;  /* 0x0000006853035211 */ /* 0x000fe200008f0c52 */
[----:B---3--:R-:W-:Y:S01]  /*c8e0*/  @P0 STG.E.128 desc[UR6][R136.64+0x180], R24 ;  /* 0x0001801888000986 */ /* 0x008fe2000c101d06 */
[C---:B------:R-:W-:Y:S03]  /*c8f0*/  @P5 LEA R32, P0, R47.reuse, R136, 0x1 ;  /* 0x000000882f205211 */ /* 0x040fe600078008ff */
[----:B------:R-:W2:Y:S01]  /*c900*/  @P5 LDG.E.128 R20, desc[UR6][R2.64] ;  /* 0x0000000602145981 */ /* 0x000ea2000c1e1d00 */
[----:B------:R-:W-:Y:S02]  /*c910*/  @P5 LEA.HI.X R33, R47, R137, R46, 0x1, P0 ;  /* 0x000000892f215211 */ /* 0x000fe400000f0c2e */
[C---:B------:R-:W-:Y:S04]  /*c920*/  ISETP.GE.AND P0, PT, R113.reuse, R138, PT ;  /* 0x0000008a7100720c */ /* 0x040fe80003f06270 */
[----:B------:R-:W-:Y:S01]  /*c930*/  ISETP.GE.AND P0, PT, R113, R121, !P0 ;  /* 0x000000797100720c */ /* 0x000fe20004706270 */
[----:B--2---:R-:W-:Y:S04]  /*c940*/  @P5 STG.E.128 desc[UR6][R32.64], R20 ;  /* 0x0000001420005986 */ /* 0x004fe8000c101d06 */
[----:B-1----:R-:W2:Y:S04]  /*c950*/  @P5 LDG.E.128 R4, desc[UR6][R2.64+0x80] ;  /* 0x0000800602045981 */ /* 0x002ea8000c1e1d00 */
[----:B--2---:R1:W-:Y:S04]  /*c960*/  @P5 STG.E.128 desc[UR6][R32.64+0x80], R4 ;  /* 0x0000800420005986 */ /* 0x0043e8000c101d06 */
[----:B-1----:R-:W2:Y:S04]  /*c970*/  @P5 LDG.E.128 R4, desc[UR6][R2.64+0x100] ;  /* 0x0001000602045981 */ /* 0x002ea8000c1e1d00 */
[----:B--2---:R1:W-:Y:S04]  /*c980*/  @P5 STG.E.128 desc[UR6][R32.64+0x100], R4 ;  /* 0x0001000420005986 */ /* 0x0043e8000c101d06 */
[----:B-1----:R1:W2:Y:S02]  /*c990*/  @P5 LDG.E.128 R4, desc[UR6][R2.64+0x180] ;  /* 0x0001800602045981 */ /* 0x0022a4000c1e1d00 */
[C---:B-1----:R-:W-:Y:S04]  /*c9a0*/  @P0 LEA R2, P1, R85.reuse, R105, 0x1 ;  /* 0x0000006955020211 */ /* 0x042fe800078208ff */
[----:B------:R-:W-:Y:S02]  /*c9b0*/  @P0 LEA.HI.X R3, R85, R104, R84, 0x1, P1 ;  /* 0x0000006855030211 */ /* 0x000fe400008f0c54 */
[C---:B------:R-:W-:Y:S04]  /*c9c0*/  @P0 LEA R24, P1, R134.reuse, R136, 0x1 ;  /* 0x0000008886180211 */ /* 0x040fe800078208ff */
[----:B------:R-:W-:Y:S02]  /*c9d0*/  @P0 LEA.HI.X R25, R134, R137, R86, 0x1, P1 ;  /* 0x0000008986190211 */ /* 0x000fe400008f0c56 */
[C---:B------:R-:W-:Y:S04]  /*c9e0*/  ISETP.GE.AND P1, PT, R112.reuse, R138, PT ;  /* 0x0000008a7000720c */ /* 0x040fe80003f26270 */
[----:B------:R-:W-:Y:S11]  /*c9f0*/  ISETP.GE.AND P1, PT, R112, R121, !P1 ;  /* 0x000000797000720c */ /* 0x000ff60004f26270 */
[----:B------:R-:W-:Y:S02]  /*ca00*/  @!UPT UIADD3 URZ, URZ, URZ, URZ ;  /* 0x0000003f3f3ff290 */ /* 0x000fe4000fffe03f */
[----:B------:R-:W-:Y:S02]  /*ca10*/  @P1 IMAD.MOV.U32 R28, RZ, RZ, R105 ;  /* 0x000000ffff1c1224 */ /* 0x000fe400078e0069 */
[----:B------:R-:W-:Y:S01]  /*ca20*/  @P1 IMAD.MOV.U32 R29, RZ, RZ, R104 ;  /* 0x000000ffff1d1224 */ /* 0x000fe200078e0068 */
[----:B--2---:R1:W-:Y:S04]  /*ca30*/  @P5 STG.E.128 desc[UR6][R32.64+0x180], R4 ;  /* 0x0001800420005986 */ /* 0x0043e8000c101d06 */
[----:B------:R-:W2:Y:S04]  /*ca40*/  @P0 LDG.E.128 R20, desc[UR6][R2.64] ;  /* 0x0000000602140981 */ /* 0x000ea8000c1e1d00 */
[----:B--2---:R-:W-:Y:S04]  /*ca50*/  @P0 STG.E.128 desc[UR6][R24.64], R20 ;  /* 0x0000001418000986 */ /* 0x004fe8000c101d06 */
[----:B-1----:R-:W2:Y:S04]  /*ca60*/  @P0 LDG.E.128 R4, desc[UR6][R2.64+0x80] ;  /* 0x0000800602040981 */ /* 0x002ea8000c1e1d00 */
[----:B--2---:R1:W-:Y:S04]  /*ca70*/  @P0 STG.E.128 desc[UR6][R24.64+0x80], R4 ;  /* 0x0000800418000986 */ /* 0x0043e8000c101d06 */
[----:B-1----:R-:W2:Y:S04]  /*ca80*/  @P0 LDG.E.128 R4, desc[UR6][R2.64+0x100] ;  /* 0x0001000602040981 */ /* 0x002ea8000c1e1d00 */
[----:B--2---:R1:W-:Y:S04]  /*ca90*/  @P0 STG.E.128 desc[UR6][R24.64+0x100], R4 ;  /* 0x0001000418000986 */ /* 0x0043e8000c101d06 */
[----:B-1----:R1:W2:Y:S02]  /*caa0*/  @P0 LDG.E.128 R4, desc[UR6][R2.64+0x180] ;  /* 0x0001800602040981 */ /* 0x0022a4000c1e1d00 */
        /* <DEDUP_REMOVED lines=8> */
[----:B--2---:R1:W-:Y:S04]  /*cb30*/  @P0 STG.E.128 desc[UR6][R24.64+0x180], R4 ;  /* 0x0001800418000986 */ /* 0x0043e8000c101d06 */
[----:B-1----:R-:W2:Y:S04]  /*cb40*/  @P1 LDG.E.128 R4, desc[UR6][R28.64] ;  /* 0x000000061c041981 */ /* 0x002ea8000c1e1d00 */
[----:B--2---:R1:W-:Y:S04]  /*cb50*/  @P1 STG.E.128 desc[UR6][R30.64], R4 ;  /* 0x000000041e001986 */ /* 0x0043e8000c101d06 */
[----:B------:R-:W2:Y:S04]  /*cb60*/  @P1 LDG.E.128 R24, desc[UR6][R28.64+0x80] ;  /* 0x000080061c181981 */ /* 0x000ea8000c1e1d00 */
[----:B--2---:R2:W-:Y:S04]  /*cb70*/  @P1 STG.E.128 desc[UR6][R30.64+0x80], R24 ;  /* 0x000080181e001986 */ /* 0x0045e8000c101d06 */
[----:B------:R-:W3:Y:S04]  /*cb80*/  @P1 LDG.E.128 R20, desc[UR6][R28.64+0x100] ;  /* 0x000100061c141981 */ /* 0x000ee8000c1e1d00 */
[----:B---3--:R2:W-:Y:S04]  /*cb90*/  @P1 STG.E.128 desc[UR6][R30.64+0x100], R20 ;  /* 0x000100141e001986 */ /* 0x0085e8000c101d06 */
[----:B-1----:R-:W3:Y:S04]  /*cba0*/  @P1 LDG.E.128 R4, desc[UR6][R28.64+0x180] ;  /* 0x000180061c041981 */ /* 0x002ee8000c1e1d00 */
[----:B---3--:R2:W-:Y:S02]  /*cbb0*/  @P1 STG.E.128 desc[UR6][R30.64+0x180], R4 ;  /* 0x000180041e001986 */ /* 0x0085e4000c101d06 */
.L_x_5513:
[----:B------:R-:W-:Y:S01]  /*cbc0*/  MOV R2, R105 ;  /* 0x0000006900027202 */ /* 0x000fe20000000f00 */
[----:B------:R-:W5:Y:S01]  /*cbd0*/  LDC R0, c[0x0][0x338] ;  /* 0x0000ce00ff007b82 */ /* 0x000f620000000800 */
[----:B------:R-:W-:Y:S02]  /*cbe0*/  IMAD.MOV.U32 R3, RZ, RZ, R104 ;  /* 0x000000ffff037224 */ /* 0x000fe400078e0068 */
        /* <DEDUP_REMOVED lines=8> */
[----:B------:R-:W5:Y:S01]  /*cc70*/  LDC R3, c[0x0][0x380] ;  /* 0x0000e000ff037b82 */ /* 0x000f620000000800 */
[----:B------:R-:W-:Y:S02]  /*cc80*/  IADD3 R0, R14, -0x80, RZ ;  /* 0xffffff800e007810 */ /* 0x000fe40007ffe0ff */
[----:B------:R-:W-:Y:S02]  /*cc90*/  IABS R14, R13 ;  /* 0x0000000d000e7213 */ /* 0x000fe40000000000 */
[----:B--2---:R-:W-:Y:S02]  /*cca0*/  IABS R7, R0 ;  /* 0x0000000000077213 */ /* 0x004fe40000000000 */
[----:B-----5:R-:W-:Y:S04]  /*ccb0*/  IABS R2, R3 ;  /* 0x0000000300027213 */ /* 0x020fe80000000000 */
        /* <DEDUP_REMOVED lines=9> */
[----:B------:R-:W-:Y:S04]  /*cd50*/  IMAD.HI.U32 R5, R5, R14, RZ ;  /* 0x0000000e05057227 */ /* 0x000fe800078e00ff */
[----:B------:R-:W-:Y:S01]  /*cd60*/  IMAD.MOV R6, RZ, RZ, -R4 ;  /* 0x000000ffff067224 */ /* 0x000fe200078e0a04 */
[----:B------:R-:W-:Y:S03]  /*cd70*/  IADD3 R8, -R5, RZ, RZ ;  /* 0x000000ff05087210 */ /* 0x000fe60007ffe1ff */
[C---:B------:R-:W-:Y:S01]  /*cd80*/  IMAD R7, R2.reuse, R6, R7 ;  /* 0x0000000602077224 */ /* 0x040fe200078e0207 */
[----:B------:R-:W-:Y:S01]  /*cd90*/  LOP3.LUT R6, R13, R3, RZ, 0x3c, !PT ;  /* 0x000000030d067212 */ /* 0x000fe200078e3cff */
[C---:B------:R-:W-:Y:S03]  /*cda0*/  IMAD R14, R2.reuse, R8, R14 ;  /* 0x00000008020e7224 */ /* 0x040fe600078e020e */
[C---:B------:R-:W-:Y:S02]  /*cdb0*/  ISETP.GT.U32.AND P0, PT, R2.reuse, R7, PT ;  /* 0x000000070200720c */ /* 0x040fe40003f04070 */
[----:B------:R-:W-:Y:S02]  /*cdc0*/  ISETP.GT.U32.AND P4, PT, R2, R14, PT ;  /* 0x0000000e0200720c */ /* 0x000fe40003f84070 */
[----:B------:R-:W-:Y:S09]  /*cdd0*/  ISETP.GE.AND P2, PT, R6, RZ, PT ;  /* 0x000000ff0600720c */ /* 0x000ff20003f46270 */
        /* <DEDUP_REMOVED lines=8> */
[----:B------:R-:W-:Y:S02]  /*ce60*/  IADD3 R0, -R13, R0, RZ ;  /* 0x000000000d007210 */ /* 0x000fe40007ffe1ff */
[----:B------:R-:W-:Y:S02]  /*ce70*/  ISETP.GE.AND P1, PT, R2, RZ, PT ;  /* 0x000000ff0200720c */ /* 0x000fe40003f26270 */
[----:B------:R-:W-:Y:S03]  /*ce80*/  LOP3.LUT R2, RZ, R3, RZ, 0x33, !PT ;  /* 0x00000003ff027212 */ /* 0x000fe600078e33ff */
[----:B------:R-:W-:Y:S02]  /*ce90*/  @P5 IADD3 R4, R4, 0x1, RZ ;  /* 0x0000000104045810 */ /* 0x000fe40007ffe0ff */
[----:B------:R-:W-:Y:S04]  /*cea0*/  @P6 VIADD R5, R5, 0x1 ;  /* 0x0000000105056836 */ /* 0x000fe80000000000 */
[----:B------:R-:W-:Y:S02]  /*ceb0*/  @!P2 IMAD.MOV R5, RZ, RZ, -R5 ;  /* 0x000000ffff05a224 */ /* 0x000fe400078e0a05 */
[----:B------:R-:W-:Y:S04]  /*cec0*/  @!P1 IADD3 R4, -R4, RZ, RZ ;  /* 0x000000ff04049210 */ /* 0x000fe80007ffe1ff */
[C---:B------:R-:W-:Y:S02]  /*ced0*/  SEL R4, R2.reuse, R4, !P0 ;  /* 0x0000000402047207 */ /* 0x040fe40004000000 */
[----:B------:R-:W-:Y:S02]  /*cee0*/  SEL R2, R2, R5, !P0 ;  /* 0x0000000502027207 */ /* 0x000fe40004000000 */
[-C--:B------:R-:W-:Y:S02]  /*cef0*/  LEA R14, P1, R4, R240.reuse, 0x2 ;  /* 0x000000f0040e7211 */ /* 0x080fe400078210ff */
[----:B------:R-:W-:Y:S02]  /*cf00*/  LEA R6, P0, R2, R240, 0x2 ;  /* 0x000000f002067211 */ /* 0x000fe400078010ff */
[-C--:B------:R-:W-:Y:S02]  /*cf10*/  LEA.HI.X.SX32 R15, R4, R241.reuse, 0x2, P1 ;  /* 0x000000f1040f7211 */ /* 0x080fe400008f16ff */
[C---:B------:R-:W-:Y:S01]  /*cf20*/  LEA.HI.X.SX32 R7, R2.reuse, R241, 0x2, P0 ;  /* 0x000000f102077211 */ /* 0x040fe200000f16ff */
[----:B------:R-:W-:Y:S02]  /*cf30*/  IMAD.IADD R2, R2, 0x1, -R4 ;  /* 0x0000000102027824 */ /* 0x000fe400078e0a04 */
[----:B------:R-:W2:Y:S02]  /*cf40*/  LDG.E R5, desc[UR6][R14.64] ;  /* 0x000000060e057981 */ /* 0x000ea4000c1e1900 */
[----:B------:R-:W-:Y:S02]  /*cf50*/  IMAD R0, R2, R3, R0 ;  /* 0x0000000302007224 */ /* 0x000fe400078e0200 */
[----:B------:R-:W2:Y:S02]  /*cf60*/  LDG.E R6, desc[UR6][R6.64] ;  /* 0x0000000606067981 */ /* 0x000ea4000c1e1900 */
[----:B-1-34-:R-:W-:Y:S01]  /*cf70*/  IMAD.WIDE.U32 R20, R0, UR16, RZ ;  /* 0x0000001000147c25 */ /* 0x01afe2000f8e00ff */
[----:B------:R-:W-:Y:S05]  /*cf80*/  SHF.R.S32.HI R2, RZ, 0x1f, R0 ;  /* 0x0000001fff027819 */ /* 0x000fea0000011400 */
[C---:B------:R-:W-:Y:S02]  /*cf90*/  IMAD R4, R2.reuse, UR16, RZ ;  /* 0x0000001002047c24 */ /* 0x040fe4000f8e02ff */
[----:B------:R-:W-:Y:S02]  /*cfa0*/  IMAD R2, R2, UR10, RZ ;  /* 0x0000000a02027c24 */ /* 0x000fe4000f8e02ff */
[C---:B------:R-:W-:Y:S02]  /*cfb0*/  IMAD R4, R0.reuse, UR17, R4 ;  /* 0x0000001100047c24 */ /* 0x040fe4000f8e0204 */
[----:B------:R-:W-:Y:S03]  /*cfc0*/  IMAD R2, R0, UR11, R2 ;  /* 0x0000000b00027c24 */ /* 0x000fe6000f8e0202 */
[----:B------:R-:W-:Y:S02]  /*cfd0*/  IADD3 R21, R21, R4, RZ ;  /* 0x0000000415157210 */ /* 0x000fe40007ffe0ff */
[----:B--2---:R-:W-:Y:S04]  /*cfe0*/  IADD3 R5, -R6, R5, RZ ;  /* 0x0000000506057210 */ /* 0x004fe80007ffe1ff */
[----:B------:R-:W-:Y:S01]  /*cff0*/  SHF.R.S32.HI R6, RZ, 0x1f, R5 ;  /* 0x0000001fff067819 */ /* 0x000fe20000011405 */
[C---:B------:R-:W-:Y:S04]  /*d000*/  IMAD.WIDE.U32 R14, R5.reuse, UR12, RZ ;  /* 0x0000000c050e7c25 */ /* 0x040fe8000f8e00ff */
[C---:B------:R-:W-:Y:S02]  /*d010*/  IMAD R3, R6.reuse, UR12, RZ ;  /* 0x0000000c06037c24 */ /* 0x040fe4000f8e02ff */
[----:B------:R-:W-:Y:S02]  /*d020*/  IMAD R6, R6, UR14, RZ ;  /* 0x0000000e06067c24 */ /* 0x000fe4000f8e02ff */
[C---:B------:R-:W-:Y:S02]  /*d030*/  IMAD R3, R5.reuse, UR13, R3 ;  /* 0x0000000d05037c24 */ /* 0x040fe4000f8e0203 */
[----:B------:R-:W-:Y:S04]  /*d040*/  IMAD.WIDE.U32 R20, R5, UR14, R20 ;  /* 0x0000000e05147c25 */ /* 0x000fe8000f8e0014 */
[----:B------:R-:W-:Y:S01]  /*d050*/  IMAD.IADD R15, R15, 0x1, R3 ;  /* 0x000000010f0f7824 */ /* 0x000fe200078e0203 */
[----:B------:R-:W-:Y:S01]  /*d060*/  LEA R81, P1, R20, R81, 0x1 ;  /* 0x0000005114517211 */ /* 0x000fe200078208ff */
[----:B------:R-:W-:Y:S02]  /*d070*/  IMAD R6, R5, UR15, R6 ;  /* 0x0000000f05067c24 */ /* 0x000fe4000f8e0206 */
[----:B------:R-:W-:Y:S03]  /*d080*/  IMAD.WIDE.U32 R14, R0, UR10, R14 ;  /* 0x0000000a000e7c25 */ /* 0x000fe6000f8e000e */
[----:B------:R-:W-:Y:S01]  /*d090*/  IADD3 R6, R21, R6, RZ ;  /* 0x0000000615067210 */ /* 0x000fe20007ffe0ff */
[----:B------:R-:W-:Y:S01]  /*d0a0*/  IMAD.IADD R2, R15, 0x1, R2 ;  /* 0x000000010f027824 */ /* 0x000fe200078e0202 */
[----:B------:R-:W-:Y:S02]  /*d0b0*/  LEA R136, P0, R14, R136, 0x1 ;  /* 0x000000880e887211 */ /* 0x000fe400078008ff */
[----:B------:R-:W-:Y:S02]  /*d0c0*/  LEA.HI.X R80, R20, R80, R6, 0x1, P1 ;  /* 0x0000005014507211 */ /* 0x000fe400008f0c06 */
[----:B------:R-:W-:Y:S01]  /*d0d0*/  LEA.HI.X R137, R14, R137, R2, 0x1, P0 ;  /* 0x000000890e897211 */ /* 0x000fe200000f0c02 */
[----:B------:R-:W-:Y:S08]  /*d0e0*/  BRA `(.L_x_5555) ;  /* 0x0000000000287947 */ /* 0x000ff00003800000 */
.L_x_5554:
[----:B------:R-:W5:Y:S01]  /*d0f0*/  LDC R2, c[0x0][0x250] ;  /* 0x00009400ff027b82 */ /* 0x000f620000000800 */
[----:B--2---:R-:W-:Y:S02]  /*d100*/  IMAD.MOV.U32 R4, RZ, RZ, R81 ;  /* 0x000000ffff047224 */ /* 0x004fe400078e0051 */
[----:B------:R-:W-:Y:S05]  /*d110*/  IMAD.MOV.U32 R5, RZ, RZ, R80 ;  /* 0x000000ffff057224 */ /* 0x000fea00078e0050 */
[----:B------:R-:W2:Y:S02]  /*d120*/  LDC R0, c[0x0][0x248] ;  /* 0x00009200ff007b82 */ /* 0x000ea40000000800 */
[----:B--2---:R-:W-:Y:S02]  /*d130*/  IMAD.U32 R0, R0, -0x40, RZ ;  /* 0xffffffc000007824 */ /* 0x004fe400078e00ff */
[----:B-----5:R-:W-:Y:S03]  /*d140*/  IMAD.U32 R2, R2, -0x40, RZ ;  /* 0xffffffc002027824 */ /* 0x020fe600078e00ff */
[----:B------:R-:W-:Y:S02]  /*d150*/  LEA R136, P0, R0, R136, 0x1 ;  /* 0x0000008800887211 */ /* 0x000fe400078008ff */
[----:B------:R-:W-:Y:S02]  /*d160*/  LEA R81, P1, R2, R4, 0x1 ;  /* 0x0000000402517211 */ /* 0x000fe400078208ff */
[----:B------:R-:W-:Y:S02]  /*d170*/  LEA.HI.X.SX32 R137, R0, R137, 0x1, P0 ;  /* 0x0000008900897211 */ /* 0x000fe400000f0eff */
[----:B------:R-:W-:Y:S09]  /*d180*/  LEA.HI.X.SX32 R80, R2, R5, 0x1, P1 ;  /* 0x0000000502507211 */ /* 0x000ff200008f0eff */
.L_x_5555:
[----:B------:R-:W-:Y:S04]  /*d190*/  IADD3 R9, R9, -0x1, RZ ;  /* 0xffffffff09097810 */ /* 0x000fe80007ffe0ff */
[----:B------:R-:W-:Y:S11]  /*d1a0*/  ISETP.GT.AND P0, PT, R9, R77, PT ;  /* 0x0000004d0900720c */ /* 0x000ff60003f04270 */
[----:B------:R-:W-:Y:S02]  /*d1b0*/  @!UPT UIADD3 URZ, URZ, URZ, URZ ;  /* 0x0000003f3f3ff290 */ /* 0x000fe4000fffe03f */
[----:B------:R-:W-:Y:S05]  /*d1c0*/  @P0 BRA `(.L_x_5556) ;  /* 0xffffff5400c40947 */ /* 0x000fea000383ffff */
.L_x_5502:
[----:B------:R-:W1:Y:S01]  /*d1d0*/  S2UR UR4, SR_CgaCtaId ;  /* 0x00000000000479c3 */ /* 0x000e620000008800 */
[----:B------:R-:W-:Y:S01]  /*d1e0*/  ULDC UR5, c[0x0][0x2e0] ;  /* 0x0000b80000057ab9 */ /* 0x000fe20000000800 */
[----:B------:R-:W-:-:S06]  /*d1f0*/  UMOV UR10, 0x400 ;  /* 0x00000400000a7882 */ /* 0x000fcc0000000000 */
[----:B------:R-:W-:Y:S01]  /*d200*/  BAR.SYNC.DEFER_BLOCKING 0x0 ;  /* 0x0000000000007b1d */ /* 0x000fe20000010000 */
[----:B------:R-:W-:-:S07]  /*d210*/  ISETP.NE.AND P0, PT, RZ, UR5, PT ;  /* 0x00000005ff007c0c */ /* 0x000fce000bf05270 */
[----:B--2---:R-:W2:Y:S01]  /*d220*/  LDC.64 R4, c[0x0][0x240] ;  /* 0x00009000ff047b82 */ /* 0x004ea20000000a00 */
        /* <DEDUP_REMOVED lines=12> */
[----:B------:R-:W-:Y:S01]  /*d2f0*/  IMAD.MOV.U32 R126, RZ, RZ, R124 ;  /* 0x000000ffff7e7224 */ /* 0x000fe200078e007c */
[----:B------:R-:W-:Y:S01]  /*d300*/  LEA R2, P0, R4, R124, 0x5 ;  /* 0x0000007c04027211 */ /* 0x000fe200078028ff */
[----:B------:R-:W-:Y:S01]  /*d310*/  ULDC.U8 UR10, c[0x0][0x3c3] ;  /* 0x0000f0c0000a7ab9 */ /* 0x000fe20000000000 */
[----:B------:R-:W-:Y:S01]  /*d320*/  LEA R34, P2, R124, UR8, 0x1 ;  /* 0x000000087c227c11 */ /* 0x000fe2000f8408ff */
[--C-:B------:R-:W-:Y:S01]  /*d330*/  IMAD.X R0, R0, 0x1, R127.reuse, P1 ;  /* 0x0000000100007824 */ /* 0x100fe200008e067f */
[----:B------:R-:W-:Y:S01]  /*d340*/  LEA R32, P1, R6, UR8, 0x1 ;  /* 0x0000000806207c11 */ /* 0x000fe2000f8208ff */
[C---:B------:R-:W-:Y:S01]  /*d350*/  IMAD.WIDE.U32 R8, R4.reuse, 0x30, R126 ;  /* 0x0000003004087825 */ /* 0x040fe200078e007e */
[----:B------:R-:W-:Y:S02]  /*d360*/  LEA.HI.X R4, R4, R127, R5, 0x5, P0 ;  /* 0x0000007f04047211 */ /* 0x000fe400000f2c05 */
[----:B------:R-:W-:Y:S01]  /*d370*/  LEA.HI.X R33, R6, UR9, R0, 0x1, P1 ;  /* 0x0000000906217c11 */ /* 0x000fe200088f0c00 */
[----:B------:R-:W-:Y:S01]  /*d380*/  IMAD R5, R5, 0x30, RZ ;  /* 0x0000003005057824 */ /* 0x000fe200078e02ff */
[----:B------:R-:W-:Y:S01]  /*d390*/  ISETP.NE.AND P0, PT, RZ, UR10, PT ;  /* 0x0000000aff007c0c */ /* 0x000fe2000bf05270 */
[----:B-----5:R-:W-:Y:S01]  /*d3a0*/  IMAD.IADD R14, R238, 0x1, -R120 ;  /* 0x00000001ee0e7824 */ /* 0x020fe200078e0a78 */
[----:B------:R-:W-:Y:S01]  /*d3b0*/  LEA.HI.X R35, R124, UR9, R127, 0x1, P2 ;  /* 0x000000097c237c11 */ /* 0x000fe200090f0c7f */
[----:B------:R-:W-:Y:S01]  /*d3c0*/  IMAD.IADD R5, R9, 0x1, R5 ;  /* 0x0000000109057824 */ /* 0x000fe200078e0205 */
[----:B------:R-:W-:-:S02]  /*d3d0*/  LEA R18, P4, R2, UR8, 0x1 ;  /* 0x0000000802127c11 */ /* 0x000fc4000f8808ff */
[----:B------:R-:W-:Y:S02]  /*d3e0*/  LEA R12, P2, R8, UR8, 0x1 ;  /* 0x00000008080c7c11 */ /* 0x000fe4000f8408ff */
[----:B------:R-:W-:Y:S02]  /*d3f0*/  ISETP.GE.AND P1, PT, R128, R14, PT ;  /* 0x0000000e8000720c */ /* 0x000fe40003f26270 */
[----:B------:R-:W-:Y:S02]  /*d400*/  LEA.HI.X R19, R2, UR9, R4, 0x1, P4 ;  /* 0x0000000902137c11 */ /* 0x000fe4000a0f0c04 */
[----:B------:R-:W-:Y:S02]  /*d410*/  LEA.HI.X R13, R8, UR9, R5, 0x1, P2 ;  /* 0x00000009080d7c11 */ /* 0x000fe400090f0c05 */
[----:B------:R-:W-:Y:S01]  /*d420*/  ISETP.GT.AND P1, PT, R48, -0x8, !P1 ;  /* 0xfffffff83000780c */ /* 0x000fe20004f24270 */
[----:B--2---:R-:W-:-:S04]  /*d430*/  IMAD.IADD R0, R78, 0x1, R3 ;  /* 0x000000014e007824 */ /* 0x004fc800078e0203 */
[----:B------:R-:W-:-:S05]  /*d440*/  IMAD R0, R115, R0, RZ ;  /* 0x0000000073007224 */ /* 0x000fca00078e02ff */
[----:B------:R-:W-:Y:S02]  /*d450*/  SHF.R.S32.HI R6, RZ, 0x1f, R0 ;  /* 0x0000001fff067819 */ /* 0x000fe40000011400 */
[-C--:B------:R-:W-:Y:S02]  /*d460*/  IADD3 R3, P6, R116, R0.reuse, RZ ;  /* 0x0000000074037210 */ /* 0x080fe40007fde0ff */
[----:B------:R-:W-:Y:S02]  /*d470*/  IADD3 R0, P5, R16, R0, RZ ;  /* 0x0000000010007210 */ /* 0x000fe40007fbe0ff */
[----:B------:R-:W-:-:S03]  /*d480*/  LEA.HI.X.SX32 R116, R116, R6, 0x1, P6 ;  /* 0x0000000674747211 */ /* 0x000fc600030f0eff */
[----:B------:R-:W-:Y:S01]  /*d490*/  IMAD.X R2, R17, 0x1, R6, P5 ;  /* 0x0000000111027824 */ /* 0x000fe200028e0606 */
[----:B------:R-:W-:Y:S07]  /*d4a0*/  @!P0 BRA `(.L_x_5559) ;  /* 0x00000034008c8947 */ /* 0x000fee0003800000 */
        /* <DEDUP_REMOVED lines=10> */
[----:B----4-:R1:W5:Y:S04]  /*d550*/  LDG.E.128 R28, desc[UR6][R34.64+0x80] ;  /* 0x00008006221c7981 */ /* 0x010368000c1e1d00 */
[----:B---3--:R1:W5:Y:S04]  /*d560*/  LDG.E.128 R20, desc[UR6][R34.64+0x100] ;  /* 0x0001000622147981 */ /* 0x008368000c1e1d00 */
        /* <DEDUP_REMOVED lines=8> */
[----:B------:R-:W-:Y:S02]  /*d5f0*/  MOV R37, R39 ;  /* 0x0000002700257202 */ /* 0x000fe40000000f00 */
[----:B------:R-:W-:Y:S01]  /*d600*/  MOV R39, R38 ;  /* 0x0000002600277202 */ /* 0x000fe20000000f00 */
[----:B------:R-:W-:Y:S01]  /*d610*/  HADD2.F32 R41, -RZ, R40.H0_H0 ;  /* 0x20000028ff297230 */ /* 0x000fe20000004100 */
[----:B------:R-:W-:Y:S01]  /*d620*/  MOV R0, R36 ;  /* 0x0000002400007202 */ /* 0x000fe20000000f00 */
[----:B------:R-:W-:-:S02]  /*d630*/  HADD2.F32 R38, -RZ, R37.H0_H0 ;  /* 0x20000025ff267230 */ /* 0x000fc40000004100 */
[----:B------:R-:W-:Y:S02]  /*d640*/  HADD2.F32 R40, -RZ, R40.H1_H1 ;  /* 0x30000028ff287230 */ /* 0x000fe40000004100 */
[----:B------:R-:W-:Y:S02]  /*d650*/  HADD2.F32 R37, -RZ, R37.H1_H1 ;  /* 0x30000025ff257230 */ /* 0x000fe40000004100 */
[----:B--2---:R-:W-:Y:S02]  /*d660*/  HADD2.F32 R15, -RZ, R2.H1_H1 ;  /* 0x30000002ff0f7230 */ /* 0x004fe40000004100 */
[----:B------:R-:W-:Y:S02]  /*d670*/  HADD2.F32 R6, -RZ, R3.H1_H1 ;  /* 0x30000003ff067230 */ /* 0x000fe40000004100 */
[----:B---3--:R-:W-:Y:S02]  /*d680*/  HADD2.F32 R36, -RZ, R4.H1_H1 ;  /* 0x30000004ff247230 */ /* 0x008fe40000004100 */
[----:B-1----:R-:W-:Y:S01]  /*d690*/  FMUL.FTZ R34, R40, R15 ;  /* 0x0000000f28227220 */ /* 0x002fe20000410000 */
[----:B------:R-:W-:-:S02]  /*d6a0*/  HADD2.F32 R35, -RZ, R5.H1_H1 ;  /* 0x30000005ff237230 */ /* 0x000fc40000004100 */
[-C--:B------:R-:W-:Y:S01]  /*d6b0*/  FMUL.FTZ R7, R37, R6.reuse ;  /* 0x0000000625077220 */ /* 0x080fe20000410000 */
[C---:B------:R-:W-:Y:S01]  /*d6c0*/  FMUL.FTZ R15, R41.reuse, R15 ;  /* 0x0000000f290f7220 */ /* 0x040fe20000410000 */
[C---:B------:R-:W-:Y:S01]  /*d6d0*/  FMUL.FTZ R6, R38.reuse, R6 ;  /* 0x0000000626067220 */ /* 0x040fe20000410000 */
[-C--:B------:R-:W-:Y:S01]  /*d6e0*/  FFMA.FTZ R34, R41, R36.reuse, -R34 ;  /* 0x0000002429227223 */ /* 0x080fe20000010822 */
[-C--:B------:R-:W-:Y:S01]  /*d6f0*/  FFMA.FTZ R7, R38, R35.reuse, -R7 ;  /* 0x0000002326077223 */ /* 0x080fe20000010807 */
[----:B------:R-:W-:Y:S01]  /*d700*/  FFMA.FTZ R15, R40, R36, R15 ;  /* 0x00000024280f7223 */ /* 0x000fe2000001000f */
[----:B------:R-:W-:Y:S01]  /*d710*/  FFMA.FTZ R6, R37, R35, R6 ;  /* 0x0000002325067223 */ /* 0x000fe20000010006 */
[--C-:B------:R-:W-:Y:S02]  /*d720*/  HADD2.F32 R35, -RZ, R0.reuse.H0_H0 ;  /* 0x20000000ff237230 */ /* 0x100fe40000004100 */
[----:B------:R-:W-:Y:S01]  /*d730*/  HADD2.F32 R36, -RZ, R0.H1_H1 ;  /* 0x30000000ff247230 */ /* 0x000fe20000004100 */
[----:B------:R-:W-:Y:S01]  /*d740*/  F2FP.F16.F32.PACK_AB R15, R15, R34 ;  /* 0x000000220f0f723e */ /* 0x000fe200000000ff */
[----:B------:R-:W-:Y:S01]  /*d750*/  HADD2.F32 R2, -RZ, R2.H0_H0 ;  /* 0x20000002ff027230 */ /* 0x000fe20000004100 */
[----:B------:R-:W-:Y:S01]  /*d760*/  F2FP.F16.F32.PACK_AB R6, R6, R7 ;  /* 0x000000070606723e */ /* 0x000fe200000000ff */
[----:B------:R-:W-:-:S02]  /*d770*/  HADD2.F32 R0, -RZ, R39.H0_H0 ;  /* 0x20000027ff007230 */ /* 0x000fc40000004100 */
[----:B------:R-:W-:Y:S02]  /*d780*/  HADD2.F32 R3, -RZ, R3.H0_H0 ;  /* 0x20000003ff037230 */ /* 0x000fe40000004100 */
[-C--:B------:R-:W-:Y:S01]  /*d790*/  FMUL.FTZ R38, R35, R2.reuse ;  /* 0x0000000223267220 */ /* 0x080fe20000410000 */
[----:B------:R-:W-:Y:S02]  /*d7a0*/  HADD2.F32 R39, -RZ, R39.H1_H1 ;  /* 0x30000027ff277230 */ /* 0x000fe40000004100 */
[----:B------:R-:W-:Y:S02]  /*d7b0*/  HADD2.F32 R37, -RZ, R5.H0_H0 ;  /* 0x20000005ff257230 */ /* 0x000fe40000004100 */
[----:B------:R-:W-:Y:S01]  /*d7c0*/  FMUL.FTZ R5, R36, R2 ;  /* 0x0000000224057220 */ /* 0x000fe20000410000 */
[----:B------:R-:W-:Y:S02]  /*d7d0*/  HADD2.F32 R4, -RZ, R4.H0_H0 ;  /* 0x20000004ff047230 */ /* 0x000fe40000004100 */
[-C--:B------:R-:W-:Y:S01]  /*d7e0*/  FMUL.FTZ R2, R39, R3.reuse ;  /* 0x0000000327027220 */ /* 0x080fe20000410000 */
[----:B------:R-:W-:-:S02]  /*d7f0*/  FMUL.FTZ R3, R0, R3 ;  /* 0x0000000300037220 */ /* 0x000fc40000410000 */
[-C--:B------:R-:W-:Y:S01]  /*d800*/  FFMA.FTZ R5, R35, R4.reuse, -R5 ;  /* 0x0000000423057223 */ /* 0x080fe20000010805 */
[----:B------:R-:W-:Y:S01]  /*d810*/  FFMA.FTZ R38, R36, R4, R38 ;  /* 0x0000000424267223 */ /* 0x000fe20000010026 */
[-C--:B------:R-:W-:Y:S01]  /*d820*/  FFMA.FTZ R2, R0, R37.reuse, -R2 ;  /* 0x0000002500027223 */ /* 0x080fe20000010802 */
[----:B------:R-:W-:Y:S01]  /*d830*/  FFMA.FTZ R3, R39, R37, R3 ;  /* 0x0000002527037223 */ /* 0x000fe20000010003 */
[----:B------:R-:W-:Y:S02]  /*d840*/  MOV R37, R15 ;  /* 0x0000000f00257202 */ /* 0x000fe40000000f00 */
[----:B------:R-:W-:Y:S02]  /*d850*/  F2FP.F16.F32.PACK_AB R5, R38, R5 ;  /* 0x000000052605723e */ /* 0x000fe400000000ff */
[----:B------:R-:W-:Y:S02]  /*d860*/  F2FP.F16.F32.PACK_AB R2, R3, R2 ;  /* 0x000000020302723e */ /* 0x000fe400000000ff */
[----:B------:R-:W-:-:S02]  /*d870*/  MOV R36, R5 ;  /* 0x0000000500247202 */ /* 0x000fc40000000f00 */
[----:B------:R-:W-:Y:S02]  /*d880*/  MOV R38, R2 ;  /* 0x0000000200267202 */ /* 0x000fe40000000f00 */
[----:B------:R-:W-:Y:S02]  /*d890*/  MOV R39, R6 ;  /* 0x0000000600277202 */ /* 0x000fe40000000f00 */
.L_x_5563:
[----:B------:R-:W-:Y:S05]  /*d8a0*/  BSYNC B0 ;  /* 0x0000000000007941 */ /* 0x000fea0003800000 */
.L_x_5562:
[----:B-----5:R2:W-:Y:S01]  /*d8b0*/  STS.128 [R244], R36 ;  /* 0x00000024f4007388 */ /* 0x0205e20000000c00 */
[----:B------:R-:W-:Y:S01]  /*d8c0*/  IADD3 R0, R16, 0x40, RZ ;  /* 0x0000004010007810 */ /* 0x000fe20007ffe0ff */
[----:B------:R-:W-:Y:S03]  /*d8d0*/  BSSY B0, `(.L_x_5564) ;  /* 0x0000030000007945 */ /* 0x000fe60003800000 */
[----:B------:R-:W-:-:S13]  /*d8e0*/  ISETP.GE.AND P0, PT, R0, UR5, PT ;  /* 0x0000000500007c0c */ /* 0x000fda000bf06270 */
[----:B------:R-:W-:Y:S05]  /*d8f0*/  @P0 BRA `(.L_x_5565) ;  /* 0x0000000000b40947 */ /* 0x000fea0003800000 */
[----:B------:R-:W3:Y:S04]  /*d900*/  LDG.E.64 R2, desc[UR6][R24.64+0x40] ;  /* 0x0000400618027981 */ /* 0x000ee8000c1e1b00 */
[----:B------:R-:W4:Y:S01]  /*d910*/  LDG.E.64 R4, desc[UR6][R26.64+0x40] ;  /* 0x000040061a047981 */ /* 0x000f22000c1e1b00 */
[----:B--2---:R-:W-:Y:S01]  /*d920*/  MOV R36, R29 ;  /* 0x0000001d00247202 */ /* 0x004fe20000000f00 */
[--C-:B-1----:R-:W-:Y:S01]  /*d930*/  HADD2.F32 R34, -RZ, R31.reuse.H0_H0 ;  /* 0x2000001fff227230 */ /* 0x102fe20000004100 */
[----:B------:R-:W-:Y:S01]  /*d940*/  MOV R0, R28 ;  /* 0x0000001c00007202 */ /* 0x000fe20000000f00 */
[----:B------:R-:W-:Y:S01]  /*d950*/  HADD2.F32 R31, -RZ, R31.H1_H1 ;  /* 0x3000001fff1f7230 */ /* 0x000fe20000004100 */
[----:B------:R-:W-:Y:S01]  /*d960*/  MOV R35, R30 ;  /* 0x0000001e00237202 */ /* 0x000fe20000000f00 */
[----:B------:R-:W-:-:S02]  /*d970*/  HADD2.F32 R37, -RZ, R36.H0_H0 ;  /* 0x20000024ff257230 */ /* 0x000fc40000004100 */
[----:B------:R-:W-:Y:S02]  /*d980*/  HADD2.F32 R36, -RZ, R36.H1_H1 ;  /* 0x30000024ff247230 */ /* 0x000fe40000004100 */
[----:B---3--:R-:W-:Y:S02]  /*d990*/  HADD2.F32 R15, -RZ, R2.H1_H1 ;  /* 0x30000002ff0f7230 */ /* 0x008fe40000004100 */
[----:B------:R-:W-:Y:S02]  /*d9a0*/  HADD2.F32 R6, -RZ, R3.H1_H1 ;  /* 0x30000003ff067230 */ /* 0x000fe40000004100 */
[----:B----4-:R-:W-:Y:S02]  /*d9b0*/  HADD2.F32 R30, -RZ, R4.H1_H1 ;  /* 0x30000004ff1e7230 */ /* 0x010fe40000004100 */
[-C--:B------:R-:W-:Y:S01]  /*d9c0*/  FMUL.FTZ R28, R36, R15.reuse ;  /* 0x0000000f241c7220 */ /* 0x080fe20000410000 */
[----:B------:R-:W-:Y:S02]  /*d9d0*/  HADD2.F32 R29, -RZ, R5.H1_H1 ;  /* 0x30000005ff1d7230 */ /* 0x000fe40000004100 */
[-C--:B------:R-:W-:Y:S01]  /*d9e0*/  FMUL.FTZ R7, R31, R6.reuse ;  /* 0x000000061f077220 */ /* 0x080fe20000410000 */
[C---:B------:R-:W-:Y:S01]  /*d9f0*/  FMUL.FTZ R15, R37.reuse, R15 ;  /* 0x0000000f250f7220 */ /* 0x040fe20000410000 */
[C---:B------:R-:W-:Y:S01]  /*da00*/  FMUL.FTZ R6, R34.reuse, R6 ;  /* 0x0000000622067220 */ /* 0x040fe20000410000 */
[-C--:B------:R-:W-:Y:S01]  /*da10*/  FFMA.FTZ R28, R37, R30.reuse, -R28 ;  /* 0x0000001e251c7223 */ /* 0x080fe2000001081c */
[-C--:B------:R-:W-:Y:S01]  /*da20*/  FFMA.FTZ R7, R34, R29.reuse, -R7 ;  /* 0x0000001d22077223 */ /* 0x080fe20000010807 */
[----:B------:R-:W-:Y:S01]  /*da30*/  FFMA.FTZ R15, R36, R30, R15 ;  /* 0x0000001e240f7223 */ /* 0x000fe2000001000f */
[----:B------:R-:W-:Y:S01]  /*da40*/  FFMA.FTZ R6, R31, R29, R6 ;  /* 0x0000001d1f067223 */ /* 0x000fe20000010006 */
[----:B------:R-:W-:-:S02]  /*da50*/  HADD2.F32 R29, -RZ, R0.H0_H0 ;  /* 0x20000000ff1d7230 */ /* 0x000fc40000004100 */
[----:B------:R-:W-:Y:S01]  /*da60*/  HADD2.F32 R30, -RZ, R0.H1_H1 ;  /* 0x30000000ff1e7230 */ /* 0x000fe20000004100 */
[----:B------:R-:W-:Y:S01]  /*da70*/  F2FP.F16.F32.PACK_AB R28, R15, R28 ;  /* 0x0000001c0f1c723e */ /* 0x000fe200000000ff */
[----:B------:R-:W-:Y:S01]  /*da80*/  HADD2.F32 R2, -RZ, R2.H0_H0 ;  /* 0x20000002ff027230 */ /* 0x000fe20000004100 */
[----:B------:R-:W-:Y:S01]  /*da90*/  F2FP.F16.F32.PACK_AB R6, R6, R7 ;  /* 0x000000070606723e */ /* 0x000fe200000000ff */
[----:B------:R-:W-:Y:S02]  /*daa0*/  HADD2.F32 R0, -RZ, R35.H0_H0 ;  /* 0x20000023ff007230 */ /* 0x000fe40000004100 */
[----:B------:R-:W-:Y:S02]  /*dab0*/  HADD2.F32 R3, -RZ, R3.H0_H0 ;  /* 0x20000003ff037230 */ /* 0x000fe40000004100 */
[----:B------:R-:W-:Y:S01]  /*dac0*/  FMUL.FTZ R34, R29, R2 ;  /* 0x000000021d227220 */ /* 0x000fe20000410000 */
[----:B------:R-:W-:Y:S02]  /*dad0*/  HADD2.F32 R35, -RZ, R35.H1_H1 ;  /* 0x30000023ff237230 */ /* 0x000fe40000004100 */
[----:B------:R-:W-:-:S02]  /*dae0*/  HADD2.F32 R31, -RZ, R5.H0_H0 ;  /* 0x20000005ff1f7230 */ /* 0x000fc40000004100 */
[----:B------:R-:W-:Y:S01]  /*daf0*/  FMUL.FTZ R5, R30, R2 ;  /* 0x000000021e057220 */ /* 0x000fe20000410000 */
[----:B------:R-:W-:Y:S02]  /*db00*/  HADD2.F32 R4, -RZ, R4.H0_H0 ;  /* 0x20000004ff047230 */ /* 0x000fe40000004100 */
[-C--:B------:R-:W-:Y:S01]  /*db10*/  FMUL.FTZ R2, R35, R3.reuse ;  /* 0x0000000323027220 */ /* 0x080fe20000410000 */
[----:B------:R-:W-:Y:S02]  /*db20*/  FMUL.FTZ R3, R0, R3 ;  /* 0x0000000300037220 */ /* 0x000fe40000410000 */
[-C--:B------:R-:W-:Y:S01]  /*db30*/  FFMA.FTZ R5, R29, R4.reuse, -R5 ;  /* 0x000000041d057223 */ /* 0x080fe20000010805 */
[----:B------:R-:W-:Y:S01]  /*db40*/  FFMA.FTZ R34, R30, R4, R34 ;  /* 0x000000041e227223 */ /* 0x000fe20000010022 */
[-C--:B------:R-:W-:Y:S01]  /*db50*/  FFMA.FTZ R2, R0, R31.reuse, -R2 ;  /* 0x0000001f00027223 */ /* 0x080fe20000010802 */
[----:B------:R-:W-:Y:S01]  /*db60*/  FFMA.FTZ R3, R35, R31, R3 ;  /* 0x0000001f23037223 */ /* 0x000fe20000010003 */
[----:B------:R-:W-:-:S02]  /*db70*/  MOV R29, R28 ;  /* 0x0000001c001d7202 */ /* 0x000fc40000000f00 */
[----:B------:R-:W-:Y:S02]  /*db80*/  F2FP.F16.F32.PACK_AB R5, R34, R5 ;  /* 0x000000052205723e */ /* 0x000fe400000000ff */
[----:B------:R-:W-:Y:S02]  /*db90*/  F2FP.F16.F32.PACK_AB R2, R3, R2 ;  /* 0x000000020302723e */ /* 0x000fe400000000ff */
[----:B------:R-:W-:Y:S02]  /*dba0*/  MOV R28, R5 ;  /* 0x00000005001c7202 */ /* 0x000fe40000000f00 */
[----:B------:R-:W-:Y:S02]  /*dbb0*/  MOV R30, R2 ;  /* 0x00000002001e7202 */ /* 0x000fe40000000f00 */
[----:B------:R-:W-:Y:S02]  /*dbc0*/  MOV R31, R6 ;  /* 0x00000006001f7202 */ /* 0x000fe40000000f00 */
.L_x_5565:
[----:B------:R-:W-:Y:S05]  /*dbd0*/  BSYNC B0 ;  /* 0x0000000000007941 */ /* 0x000fea0003800000 */
.L_x_5564:
[----:B------:R3:W-:Y:S01]  /*dbe0*/  STS.128 [R244+0x2000], R28 ;  /* 0x0020001cf4007388 */ /* 0x0007e20000000c00 */
[----:B------:R-:W-:Y:S01]  /*dbf0*/  IADD3 R0, R16, 0x80, RZ ;  /* 0x0000008010007810 */ /* 0x000fe20007ffe0ff */
[----:B------:R-:W-:Y:S03]  /*dc00*/  BSSY B0, `(.L_x_5566) ;  /* 0x0000030000007945 */ /* 0x000fe60003800000 */
[----:B------:R-:W-:-:S13]  /*dc10*/  ISETP.GE.AND P0, PT, R0, UR5, PT ;  /* 0x0000000500007c0c */ /* 0x000fda000bf06270 */
[----:B------:R-:W-:Y:S05]  /*dc20*/  @P0 BRA `(.L_x_5567) ;  /* 0x0000000000b40947 */ /* 0x000fea0003800000 */
[----:B------:R-:W4:Y:S04]  /*dc30*/  LDG.E.64 R2, desc[UR6][R24.64+0x80] ;  /* 0x0000800618027981 */ /* 0x000f28000c1e1b00 */
[----:B------:R-:W5:Y:S01]  /*dc40*/  LDG.E.64 R4, desc[UR6][R26.64+0x80] ;  /* 0x000080061a047981 */ /* 0x000f62000c1e1b00 */
[----:B---3--:R-:W-:Y:S01]  /*dc50*/  MOV R30, R21 ;  /* 0x00000015001e7202 */ /* 0x008fe20000000f00 */
[--C-:B------:R-:W-:Y:S01]  /*dc60*/  HADD2.F32 R28, -RZ, R23.reuse.H0_H0 ;  /* 0x20000017ff1c7230 */ /* 0x100fe20000004100 */
[----:B------:R-:W-:Y:S01]  /*dc70*/  MOV R0, R20 ;  /* 0x0000001400007202 */ /* 0x000fe20000000f00 */
[----:B------:R-:W-:Y:S01]  /*dc80*/  HADD2.F32 R23, -RZ, R23.H1_H1 ;  /* 0x30000017ff177230 */ /* 0x000fe20000004100 */
[----:B------:R-:W-:Y:S01]  /*dc90*/  MOV R29, R22 ;  /* 0x00000016001d7202 */ /* 0x000fe20000000f00 */
[----:B------:R-:W-:-:S02]  /*dca0*/  HADD2.F32 R31, -RZ, R30.H0_H0 ;  /* 0x2000001eff1f7230 */ /* 0x000fc40000004100 */
[----:B------:R-:W-:Y:S02]  /*dcb0*/  HADD2.F32 R30, -RZ, R30.H1_H1 ;  /* 0x3000001eff1e7230 */ /* 0x000fe40000004100 */
[----:B----4-:R-:W-:Y:S02]  /*dcc0*/  HADD2.F32 R15, -RZ, R2.H1_H1 ;  /* 0x30000002ff0f7230 */ /* 0x010fe40000004100 */
[----:B------:R-:W-:Y:S02]  /*dcd0*/  HADD2.F32 R6, -RZ, R3.H1_H1 ;  /* 0x30000003ff067230 */ /* 0x000fe40000004100 */
[----:B-----5:R-:W-:Y:S02]  /*dce0*/  HADD2.F32 R22, -RZ, R4.H1_H1 ;  /* 0x30000004ff167230 */ /* 0x020fe40000004100 */
        /* <DEDUP_REMOVED lines=33> */
.L_x_5567:
[----:B------:R-:W-:Y:S05]  /*df00*/  BSYNC B0 ;  /* 0x0000000000007941 */ /* 0x000fea0003800000 */
.L_x_5566:
[----:B------:R4:W-:Y:S01]  /*df10*/  STS.128 [R244+0x4000], R20 ;  /* 0x00400014f4007388 */ /* 0x0009e20000000c00 */
[----:B------:R-:W-:Y:S01]  /*df20*/  IADD3 R0, R16, 0xc0, RZ ;  /* 0x000000c010007810 */ /* 0x000fe20007ffe0ff */
[----:B------:R-:W-:Y:S03]  /*df30*/  BSSY B0, `(.L_x_5568) ;  /* 0x0000031000007945 */ /* 0x000fe60003800000 */
[----:B------:R-:W-:-:S13]  /*df40*/  ISETP.GE.AND P0, PT, R0, UR5, PT ;  /* 0x0000000500007c0c */ /* 0x000fda000bf06270 */
[----:B------:R-:W-:Y:S05]  /*df50*/  @P0 BRA `(.L_x_5569) ;  /* 0x0000000000b80947 */ /* 0x000fea0003800000 */
[----:B------:R-:W5:Y:S04]  /*df60*/  LDG.E.64 R2, desc[UR6][R24.64+0xc0] ;  /* 0x0000c00618027981 */ /* 0x000f68000c1e1b00 */
[----:B------:R-:W2:Y:S01]  /*df70*/  LDG.E.64 R4, desc[UR6][R26.64+0xc0] ;  /* 0x0000c0061a047981 */ /* 0x000ea2000c1e1b00 */
[----:B----4-:R-:W-:Y:S02]  /*df80*/  MOV R22, R9 ;  /* 0x0000000900167202 */ /* 0x010fe40000000f00 */
[----:B------:R-:W-:Y:S02]  /*df90*/  MOV R15, R11 ;  /* 0x0000000b000f7202 */ /* 0x000fe40000000f00 */
[----:B------:R-:W-:Y:S01]  /*dfa0*/  MOV R0, R8 ;  /* 0x0000000800007202 */ /* 0x000fe20000000f00 */
[----:B------:R-:W-:Y:S01]  /*dfb0*/  HADD2.F32 R23, -RZ, R22.H0_H0 ;  /* 0x20000016ff177230 */ /* 0x000fe20000004100 */
[----:B------:R-:W-:Y:S01]  /*dfc0*/  MOV R21, R10 ;  /* 0x0000000a00157202 */ /* 0x000fe20000000f00 */
[----:B------:R-:W-:-:S02]  /*dfd0*/  HADD2.F32 R20, -RZ, R15.H0_H0 ;  /* 0x2000000fff147230 */ /* 0x000fc40000004100 */
[----:B------:R-:W-:Y:S02]  /*dfe0*/  HADD2.F32 R22, -RZ, R22.H1_H1 ;  /* 0x30000016ff167230 */ /* 0x000fe40000004100 */
[----:B------:R-:W-:Y:S02]  /*dff0*/  HADD2.F32 R15, -RZ, R15.H1_H1 ;  /* 0x3000000fff0f7230 */ /* 0x000fe40000004100 */
[----:B-----5:R-:W-:Y:S02]  /*e000*/  HADD2.F32 R8, -RZ, R2.H1_H1 ;  /* 0x30000002ff087230 */ /* 0x020fe40000004100 */
[----:B------:R-:W-:Y:S02]  /*e010*/  HADD2.F32 R6, -RZ, R3.H1_H1 ;  /* 0x30000003ff067230 */ /* 0x000fe40000004100 */
[----:B--2---:R-:W-:Y:S02]  /*e020*/  HADD2.F32 R11, -RZ, R4.H1_H1 ;  /* 0x30000004ff0b7230 */ /* 0x004fe40000004100 */
[----:B------:R-:W-:Y:S01]  /*e030*/  FMUL.FTZ R9, R22, R8 ;  /* 0x0000000816097220 */ /* 0x000fe20000410000 */
[----:B------:R-:W-:-:S02]  /*e040*/  HADD2.F32 R10, -RZ, R5.H1_H1 ;  /* 0x30000005ff0a7230 */ /* 0x000fc40000004100 */
[----:B------:R-:W-:Y:S01]  /*e050*/  FMUL.FTZ R7, R15, R6 ;  /* 0x000000060f077220 */ /* 0x000fe20000410000 */
        /* <DEDUP_REMOVED lines=11> */
[----:B------:R-:W-:Y:S01]  /*e110*/  HADD2.F32 R0, -RZ, R21.H0_H0 ;  /* 0x20000015ff007230 */ /* 0x000fe20000004100 */
[----:B------:R-:W-:Y:S01]  /*e120*/  MOV R9, R8 ;  /* 0x0000000800097202 */ /* 0x000fe20000000f00 */
[----:B------:R-:W-:-:S02]  /*e130*/  HADD2.F32 R3, -RZ, R3.H0_H0 ;  /* 0x20000003ff037230 */ /* 0x000fc40000004100 */
[-C--:B------:R-:W-:Y:S01]  /*e140*/  FMUL.FTZ R20, R10, R2.reuse ;  /* 0x000000020a147220 */ /* 0x080fe20000410000 */
[----:B------:R-:W-:Y:S02]  /*e150*/  HADD2.F32 R21, -RZ, R21.H1_H1 ;  /* 0x30000015ff157230 */ /* 0x000fe40000004100 */
[----:B------:R-:W-:Y:S02]  /*e160*/  HADD2.F32 R15, -RZ, R5.H0_H0 ;  /* 0x20000005ff0f7230 */ /* 0x000fe40000004100 */
        /* <DEDUP_REMOVED lines=13> */
.L_x_5569:
[----:B------:R-:W-:Y:S05]  /*e240*/  BSYNC B0 ;  /* 0x0000000000007941 */ /* 0x000fea0003800000 */
.L_x_5568:
[----:B------:R1:W-:Y:S02]  /*e250*/  STS.128 [R244+0x6000], R8 ;  /* 0x00600008f4007388 */ /* 0x0003e40000000c00 */
.L_x_5561:
[----:B------:R-:W-:Y:S05]  /*e260*/  BSYNC B1 ;  /* 0x0000000000017941 */ /* 0x000fea0003800000 */
.L_x_5560:
[----:B------:R-:W-:Y:S01]  /*e270*/  VIADD R3, R128, 0x10 ;  /* 0x0000001080037836 */ /* 0x000fe20000000000 */
[----:B------:R-:W-:Y:S04]  /*e280*/  BSSY B1, `(.L_x_5570) ;  /* 0x00000d7000017945 */ /* 0x000fe80003800000 */
[----:B------:R-:W-:-:S04]  /*e290*/  ISETP.GE.AND P0, PT, R3, R14, PT ;  /* 0x0000000e0300720c */ /* 0x000fc80003f06270 */
[----:B------:R-:W-:-:S13]  /*e2a0*/  ISETP.LT.OR P0, PT, R48, -0x87, P0 ;  /* 0xffffff793000780c */ /* 0x000fda0000701670 */
[----:B------:R-:W-:Y:S05]  /*e2b0*/  @P0 BRA `(.L_x_5571) ;  /* 0x0000000c004c0947 */ /* 0x000fea0003800000 */
[----:B---34-:R3:W5:Y:S04]  /*e2c0*/  LDG.E.128 R28, desc[UR6][R32.64+0x80] ;  /* 0x00008006201c7981 */ /* 0x018768000c1e1d00 */
[----:B------:R3:W5:Y:S04]  /*e2d0*/  LDG.E.128 R20, desc[UR6][R32.64+0x100] ;  /* 0x0001000620147981 */ /* 0x000768000c1e1d00 */
[----:B-1----:R3:W5:Y:S04]  /*e2e0*/  LDG.E.128 R8, desc[UR6][R32.64+0x180] ;  /* 0x0001800620087981 */ /* 0x002768000c1e1d00 */
[----:B------:R-:W5:Y:S01]  /*e2f0*/  LDG.E.128 R32, desc[UR6][R32.64] ;  /* 0x0000000620207981 */ /* 0x000f62000c1e1d00 */
[----:B------:R-:W-:Y:S01]  /*e300*/  ISETP.GE.AND P0, PT, R16, UR5, PT ;  /* 0x0000000510007c0c */ /* 0x000fe2000bf06270 */
[----:B------:R-:W-:-:S12]  /*e310*/  BSSY B0, `(.L_x_5572) ;  /* 0x0000030000007945 */ /* 0x000fd80003800000 */
[----:B---3--:R-:W-:Y:S05]  /*e320*/  @P0 BRA `(.L_x_5573) ;  /* 0x0000000000b80947 */ /* 0x008fea0003800000 */
[----:B------:R-:W3:Y:S04]  /*e330*/  LDG.E.64 R4, desc[UR6][R24.64] ;  /* 0x0000000618047981 */ /* 0x000ee8000c1e1b00 */
[----:B------:R-:W4:Y:S01]  /*e340*/  LDG.E.64 R6, desc[UR6][R26.64] ;  /* 0x000000061a067981 */ /* 0x000f22000c1e1b00 */
[----:B--2--5:R-:W-:Y:S02]  /*e350*/  MOV R39, R33 ;  /* 0x0000002100277202 */ /* 0x024fe40000000f00 */
[----:B------:R-:W-:Y:S02]  /*e360*/  MOV R36, R35 ;  /* 0x0000002300247202 */ /* 0x000fe40000000f00 */
[----:B------:R-:W-:Y:S01]  /*e370*/  MOV R38, R34 ;  /* 0x0000002200267202 */ /* 0x000fe20000000f00 */
[----:B------:R-:W-:Y:S01]  /*e380*/  HADD2.F32 R40, -RZ, R39.H0_H0 ;  /* 0x20000027ff287230 */ /* 0x000fe20000004100 */
[----:B------:R-:W-:Y:S01]  /*e390*/  MOV R0, R32 ;  /* 0x0000002000007202 */ /* 0x000fe20000000f00 */
[----:B------:R-:W-:-:S02]  /*e3a0*/  HADD2.F32 R37, -RZ, R36.H0_H0 ;  /* 0x20000024ff257230 */ /* 0x000fc40000004100 */
[----:B------:R-:W-:Y:S02]  /*e3b0*/  HADD2.F32 R39, -RZ, R39.H1_H1 ;  /* 0x30000027ff277230 */ /* 0x000fe40000004100 */
[----:B------:R-:W-:Y:S02]  /*e3c0*/  HADD2.F32 R36, -RZ, R36.H1_H1 ;  /* 0x30000024ff247230 */ /* 0x000fe40000004100 */
[----:B---3--:R-:W-:Y:S02]  /*e3d0*/  HADD2.F32 R34, -RZ, R4.H1_H1 ;  /* 0x30000004ff227230 */ /* 0x008fe40000004100 */
[----:B------:R-:W-:Y:S02]  /*e3e0*/  HADD2.F32 R2, -RZ, R5.H1_H1 ;  /* 0x30000005ff027230 */ /* 0x000fe40000004100 */
[----:B----4-:R-:W-:Y:S02]  /*e3f0*/  HADD2.F32 R32, -RZ, R6.H1_H1 ;  /* 0x30000006ff207230 */ /* 0x010fe40000004100 */
[----:B------:R-:W-:Y:S01]  /*e400*/  FMUL.FTZ R35, R34, R39 ;  /* 0x0000002722237220 */ /* 0x000fe20000410000 */
[----:B------:R-:W-:-:S02]  /*e410*/  HADD2.F32 R15, -RZ, R7.H1_H1 ;  /* 0x30000007ff0f7230 */ /* 0x000fc40000004100 */
[----:B------:R-:W-:Y:S01]  /*e420*/  FMUL.FTZ R33, R2, R36 ;  /* 0x0000002402217220 */ /* 0x000fe20000410000 */
[-C--:B------:R-:W-:Y:S01]  /*e430*/  FMUL.FTZ R34, R34, R40.reuse ;  /* 0x0000002822227220 */ /* 0x080fe20000410000 */
[-C--:B------:R-:W-:Y:S01]  /*e440*/  FMUL.FTZ R2, R2, R37.reuse ;  /* 0x0000002502027220 */ /* 0x080fe20000410000 */
[C---:B------:R-:W-:Y:S01]  /*e450*/  FFMA.FTZ R35, R32.reuse, R40, -R35 ;  /* 0x0000002820237223 */ /* 0x040fe20000010823 */
[C---:B------:R-:W-:Y:S01]  /*e460*/  FFMA.FTZ R33, R15.reuse, R37, -R33 ;  /* 0x000000250f217223 */ /* 0x040fe20000010821 */
        /* <DEDUP_REMOVED lines=10> */
[C---:B------:R-:W-:Y:S01]  /*e510*/  FMUL.FTZ R36, R4.reuse, R32 ;  /* 0x0000002004247220 */ /* 0x040fe20000410000 */
[----:B------:R-:W-:Y:S02]  /*e520*/  HADD2.F32 R38, -RZ, R38.H1_H1 ;  /* 0x30000026ff267230 */ /* 0x000fe40000004100 */
[-C--:B------:R-:W-:Y:S01]  /*e530*/  FMUL.FTZ R37, R4, R15.reuse ;  /* 0x0000000f04257220 */ /* 0x080fe20000410000 */
[----:B------:R-:W-:Y:S01]  /*e540*/  HADD2.F32 R6, -RZ, R6.H0_H0 ;  /* 0x20000006ff067230 */ /* 0x000fe20000004100 */
[----:B------:R-:W-:Y:S01]  /*e550*/  MOV R35, R2 ;  /* 0x0000000200237202 */ /* 0x000fe20000000f00 */
[----:B------:R-:W-:Y:S02]  /*e560*/  HADD2.F32 R7, -RZ, R7.H0_H0 ;  /* 0x20000007ff077230 */ /* 0x000fe40000004100 */
[C---:B------:R-:W-:Y:S01]  /*e570*/  FMUL.FTZ R4, R5.reuse, R38 ;  /* 0x0000002605047220 */ /* 0x040fe20000410000 */
[----:B------:R-:W-:Y:S01]  /*e580*/  FMUL.FTZ R5, R5, R0 ;  /* 0x0000000005057220 */ /* 0x000fe20000410000 */
[C---:B------:R-:W-:Y:S01]  /*e590*/  FFMA.FTZ R36, R6.reuse, R15, -R36 ;  /* 0x0000000f06247223 */ /* 0x040fe20000010824 */
[----:B------:R-:W-:Y:S01]  /*e5a0*/  FFMA.FTZ R37, R6, R32, R37 ;  /* 0x0000002006257223 */ /* 0x000fe20000010025 */
[C---:B------:R-:W-:Y:S01]  /*e5b0*/  FFMA.FTZ R4, R7.reuse, R0, -R4 ;  /* 0x0000000007047223 */ /* 0x040fe20000010804 */
[----:B------:R-:W-:-:S03]  /*e5c0*/  FFMA.FTZ R5, R7, R38, R5 ;  /* 0x0000002607057223 */ /* 0x000fc60000010005 */
[----:B------:R-:W-:Y:S02]  /*e5d0*/  F2FP.F16.F32.PACK_AB R36, R37, R36 ;  /* 0x000000242524723e */ /* 0x000fe400000000ff */
[----:B------:R-:W-:Y:S02]  /*e5e0*/  F2FP.F16.F32.PACK_AB R4, R5, R4 ;  /* 0x000000040504723e */ /* 0x000fe400000000ff */
[----:B------:R-:W-:Y:S02]  /*e5f0*/  MOV R32, R36 ;  /* 0x0000002400207202 */ /* 0x000fe40000000f00 */
[----:B------:R-:W-:Y:S02]  /*e600*/  MOV R34, R4 ;  /* 0x0000000400227202 */ /* 0x000fe40000000f00 */
.L_x_5573:
[----:B------:R-:W-:Y:S05]  /*e610*/  BSYNC B0 ;  /* 0x0000000000007941 */ /* 0x000fea0003800000 */
.L_x_5572:
[----:B-----5:R1:W-:Y:S01]  /*e620*/  STS.128 [R244+0x800], R32 ;  /* 0x00080020f4007388 */ /* 0x0203e20000000c00 */
[----:B------:R-:W-:Y:S01]  /*e630*/  IADD3 R0, R16, 0x40, RZ ;  /* 0x0000004010007810 */ /* 0x000fe20007ffe0ff */
[----:B------:R-:W-:Y:S03]  /*e640*/  BSSY B0, `(.L_x_5574) ;  /* 0x0000031000007945 */ /* 0x000fe60003800000 */
[----:B------:R-:W-:-:S13]  /*e650*/  ISETP.GE.AND P0, PT, R0, UR5, PT ;  /* 0x0000000500007c0c */ /* 0x000fda000bf06270 */
[----:B------:R-:W-:Y:S05]  /*e660*/  @P0 BRA `(.L_x_5575) ;  /* 0x0000000000b80947 */ /* 0x000fea0003800000 */
[----:B------:R-:W3:Y:S04]  /*e670*/  LDG.E.64 R4, desc[UR6][R24.64+0x40] ;  /* 0x0000400618047981 */ /* 0x000ee8000c1e1b00 */
[----:B------:R-:W4:Y:S01]  /*e680*/  LDG.E.64 R6, desc[UR6][R26.64+0x40] ;  /* 0x000040061a067981 */ /* 0x000f22000c1e1b00 */
[----:B-1----:R-:W-:Y:S02]  /*e690*/  MOV R35, R29 ;  /* 0x0000001d00237202 */ /* 0x002fe40000000f00 */
[----:B------:R-:W-:Y:S02]  /*e6a0*/  MOV R32, R31 ;  /* 0x0000001f00207202 */ /* 0x000fe40000000f00 */
[----:B------:R-:W-:Y:S01]  /*e6b0*/  MOV R34, R30 ;  /* 0x0000001e00227202 */ /* 0x000fe20000000f00 */
[----:B--2---:R-:W-:Y:S01]  /*e6c0*/  HADD2.F32 R36, -RZ, R35.H0_H0 ;  /* 0x20000023ff247230 */ /* 0x004fe20000004100 */
        /* <DEDUP_REMOVED lines=40> */
.L_x_5575:
[----:B------:R-:W-:Y:S05]  /*e950*/  BSYNC B0 ;  /* 0x0000000000007941 */ /* 0x000fea0003800000 */
.L_x_5574:
[----:B------:R3:W-:Y:S01]  /*e960*/  STS.128 [R244+0x2800], R28 ;  /* 0x0028001cf4007388 */ /* 0x0007e20000000c00 */
[----:B------:R-:W-:Y:S01]  /*e970*/  IADD3 R0, R16, 0x80, RZ ;  /* 0x0000008010007810 */ /* 0x000fe20007ffe0ff */
[----:B------:R-:W-:Y:S03]  /*e980*/  BSSY B0, `(.L_x_5576) ;  /* 0x0000031000007945 */ /* 0x000fe60003800000 */
[----:B------:R-:W-:-:S13]  /*e990*/  ISETP.GE.AND P0, PT, R0, UR5, PT ;  /* 0x0000000500007c0c */ /* 0x000fda000bf06270 */
[----:B------:R-:W-:Y:S05]  /*e9a0*/  @P0 BRA `(.L_x_5577) ;  /* 0x0000000000b80947 */ /* 0x000fea0003800000 */
[----:B------:R-:W4:Y:S04]  /*e9b0*/  LDG.E.64 R4, desc[UR6][R24.64+0x80] ;  /* 0x0000800618047981 */ /* 0x000f28000c1e1b00 */
[----:B------:R-:W5:Y:S01]  /*e9c0*/  LDG.E.64 R6, desc[UR6][R26.64+0x80] ;  /* 0x000080061a067981 */ /* 0x000f62000c1e1b00 */
[----:B---3--:R-:W-:Y:S02]  /*e9d0*/  MOV R31, R21 ;  /* 0x00000015001f7202 */ /* 0x008fe40000000f00 */
[----:B------:R-:W-:Y:S02]  /*e9e0*/  MOV R28, R23 ;  /* 0x00000017001c7202 */ /* 0x000fe40000000f00 */
[----:B------:R-:W-:Y:S01]  /*e9f0*/  MOV R30, R22 ;  /* 0x00000016001e7202 */ /* 0x000fe20000000f00 */
[----:B-1----:R-:W-:Y:S01]  /*ea00*/  HADD2.F32 R32, -RZ, R31.H0_H0 ;  /* 0x2000001fff207230 */ /* 0x002fe20000004100 */
[----:B------:R-:W-:Y:S01]  /*ea10*/  MOV R0, R20 ;  /* 0x0000001400007202 */ /* 0x000fe20000000f00 */
[----:B------:R-:W-:-:S02]  /*ea20*/  HADD2.F32 R29, -RZ, R28.H0_H0 ;  /* 0x2000001cff1d7230 */ /* 0x000fc40000004100 */
[----:B------:R-:W-:Y:S02]  /*ea30*/  HADD2.F32 R31, -RZ, R31.H1_H1 ;  /* 0x3000001fff1f7230 */ /* 0x000fe40000004100 */
[----:B------:R-:W-:Y:S02]  /*ea40*/  HADD2.F32 R28, -RZ, R28.H1_H1 ;  /* 0x3000001cff1c7230 */ /* 0x000fe40000004100 */
[----:B----4-:R-:W-:Y:S02]  /*ea50*/  HADD2.F32 R22, -RZ, R4.H1_H1 ;  /* 0x30000004ff167230 */ /* 0x010fe40000004100 */
[----:B------:R-:W-:Y:S02]  /*ea60*/  HADD2.F32 R2, -RZ, R5.H1_H1 ;  /* 0x30000005ff027230 */ /* 0x000fe40000004100 */
[----:B-----5:R-:W-:Y:S02]  /*ea70*/  HADD2.F32 R20, -RZ, R6.H1_H1 ;  /* 0x30000006ff147230 */ /* 0x020fe40000004100 */
        /* <DEDUP_REMOVED lines=33> */
.L_x_5577:
[----:B------:R-:W-:Y:S05]  /*ec90*/  BSYNC B0 ;  /* 0x0000000000007941 */ /* 0x000fea0003800000 */
.L_x_5576:
        /* <DEDUP_REMOVED lines=10> */
[----:B---3--:R-:W-:Y:S01]  /*ed40*/  HADD2.F32 R28, -RZ, R23.H0_H0 ;  /* 0x20000017ff1c7230 */ /* 0x008fe20000004100 */
        /* <DEDUP_REMOVED lines=9> */
[C---:B------:R-:W-:Y:S01]  /*ede0*/  FMUL.FTZ R10, R2.reuse, R20 ;  /* 0x00000014020a7220 */ /* 0x040fe20000410000 */
        /* <DEDUP_REMOVED lines=13> */
[CC--:B------:R-:W-:Y:S01]  /*eec0*/  FMUL.FTZ R20, R4.reuse, R9.reuse ;  /* 0x0000000904147220 */ /* 0x0c0fe20000410000 */
[----:B------:R-:W-:Y:S02]  /*eed0*/  HADD2.F32 R22, -RZ, R22.H1_H1 ;  /* 0x30000016ff167230 */ /* 0x000fe40000004100 */
[----:B------:R-:W-:Y:S01]  /*eee0*/  FMUL.FTZ R21, R4, R8 ;  /* 0x0000000804157220 */ /* 0x000fe20000410000 */
[----:B------:R-:W-:Y:S02]  /*eef0*/  HADD2.F32 R6, -RZ, R6.H0_H0 ;  /* 0x20000006ff067230 */ /* 0x000fe40000004100 */
[----:B------:R-:W-:Y:S02]  /*ef00*/  HADD2.F32 R7, -RZ, R7.H0_H0 ;  /* 0x20000007ff077230 */ /* 0x000fe40000004100 */
[C---:B------:R-:W-:Y:S01]  /*ef10*/  FMUL.FTZ R4, R5.reuse, R22 ;  /* 0x0000001605047220 */ /* 0x040fe20000410000 */
[----:B------:R-:W-:Y:S01]  /*ef20*/  FMUL.FTZ R5, R5, R0 ;  /* 0x0000000005057220 */ /* 0x000fe20000410000 */
[C---:B------:R-:W-:Y:S01]  /*ef30*/  FFMA.FTZ R20, R6.reuse, R8, -R20 ;  /* 0x0000000806147223 */ /* 0x040fe20000010814 */
[----:B------:R-:W-:Y:S01]  /*ef40*/  FFMA.FTZ R21, R6, R9, R21 ;  /* 0x0000000906157223 */ /* 0x000fe20000010015 */
[C---:B------:R-:W-:Y:S01]  /*ef50*/  FFMA.FTZ R4, R7.reuse, R0, -R4 ;  /* 0x0000000007047223 */ /* 0x040fe20000010804 */
[----:B------:R-:W-:Y:S01]  /*ef60*/  FFMA.FTZ R5, R7, R22, R5 ;  /* 0x0000001607057223 */ /* 0x000fe20000010005 */
[----:B------:R-:W-:-:S02]  /*ef70*/  MOV R9, R11 ;  /* 0x0000000b00097202 */ /* 0x000fc40000000f00 */
[----:B------:R-:W-:Y:S02]  /*ef80*/  F2FP.F16.F32.PACK_AB R20, R21, R20 ;  /* 0x000000141514723e */ /* 0x000fe400000000ff */
[----:B------:R-:W-:Y:S02]  /*ef90*/  F2FP.F16.F32.PACK_AB R4, R5, R4 ;  /* 0x000000040504723e */ /* 0x000fe400000000ff */
[----:B------:R-:W-:Y:S02]  /*efa0*/  MOV R11, R10 ;  /* 0x0000000a000b7202 */ /* 0x000fe40000000f00 */
[----:B------:R-:W-:Y:S02]  /*efb0*/  MOV R8, R20 ;  /* 0x0000001400087202 */ /* 0x000fe40000000f00 */
[----:B------:R-:W-:Y:S02]  /*efc0*/  MOV R10, R4 ;  /* 0x00000004000a7202 */ /* 0x000fe40000000f00 */
.L_x_5579:
[----:B------:R-:W-:Y:S05]  /*efd0*/  BSYNC B0 ;  /* 0x0000000000007941 */ /* 0x000fea0003800000 */
.L_x_5578:
[----:B------:R1:W-:Y:S02]  /*efe0*/  STS.128 [R244+0x6800], R8 ;  /* 0x00680008f4007388 */ /* 0x0003e40000000c00 */
.L_x_5571:
[----:B------:R-:W-:Y:S05]  /*eff0*/  BSYNC B1 ;  /* 0x0000000000017941 */ /* 0x000fea0003800000 */
.L_x_5570:
        /* <DEDUP_REMOVED lines=8> */
[----:B------:R3:W5:Y:S01]  /*f080*/  LDG.E.128 R32, desc[UR6][R18.64] ;  /* 0x0000000612207981 */ /* 0x000762000c1e1d00 */
[----:B------:R-:W-:Y:S01]  /*f090*/  ISETP.GE.AND P0, PT, R16, UR5, PT ;  /* 0x0000000510007c0c */ /* 0x000fe2000bf06270 */
[----:B------:R-:W-:-:S12]  /*f0a0*/  BSSY B0, `(.L_x_5582) ;  /* 0x000002e000007945 */ /* 0x000fd80003800000 */
[----:B------:R-:W-:Y:S05]  /*f0b0*/  @P0 BRA `(.L_x_5583) ;  /* 0x0000000000b00947 */ /* 0x000fea0003800000 */
[----:B------:R-:W4:Y:S04]  /*f0c0*/  LDG.E.64 R4, desc[UR6][R24.64] ;  /* 0x0000000618047981 */ /* 0x000f28000c1e1b00 */
[----:B------:R-:W3:Y:S01]  /*f0d0*/  LDG.E.64 R6, desc[UR6][R26.64] ;  /* 0x000000061a067981 */ /* 0x000ee2000c1e1b00 */
[----:B--2--5:R-:W-:Y:S01]  /*f0e0*/  MOV R38, R33 ;  /* 0x0000002100267202 */ /* 0x024fe20000000f00 */
        /* <DEDUP_REMOVED lines=8> */
[----:B---3--:R-:W-:Y:S02]  /*f170*/  HADD2.F32 R19, -RZ, R6.H1_H1 ;  /* 0x30000006ff137230 */ /* 0x008fe40000004100 */
[C---:B------:R-:W-:Y:S01]  /*f180*/  FMUL.FTZ R34, R33.reuse, R38 ;  /* 0x0000002621227220 */ /* 0x040fe20000410000 */
[----:B------:R-:W-:Y:S02]  /*f190*/  HADD2.F32 R18, -RZ, R7.H1_H1 ;  /* 0x30000007ff127230 */ /* 0x000fe40000004100 */
[C---:B------:R-:W-:Y:S01]  /*f1a0*/  FMUL.FTZ R32, R2.reuse, R35 ;  /* 0x0000002302207220 */ /* 0x040fe20000410000 */
[-C--:B------:R-:W-:Y:S01]  /*f1b0*/  FMUL.FTZ R33, R33, R39.reuse ;  /* 0x0000002721217220 */ /* 0x080fe20000410000 */
[-C--:B------:R-:W-:Y:S01]  /*f1c0*/  FMUL.FTZ R2, R2, R36.reuse ;  /* 0x0000002402027220 */ /* 0x080fe20000410000 */
[C---:B------:R-:W-:Y:S01]  /*f1d0*/  FFMA.FTZ R34, R19.reuse, R39, -R34 ;  /* 0x0000002713227223 */ /* 0x040fe20000010822 */
[C---:B------:R-:W-:Y:S01]  /*f1e0*/  FFMA.FTZ R32, R18.reuse, R36, -R32 ;  /* 0x0000002412207223 */ /* 0x040fe20000010820 */
        /* <DEDUP_REMOVED lines=9> */
[C---:B------:R-:W-:Y:S01]  /*f280*/  FMUL.FTZ R35, R4.reuse, R19 ;  /* 0x0000001304237220 */ /* 0x040fe20000410000 */
[----:B------:R-:W-:Y:S02]  /*f290*/  HADD2.F32 R37, -RZ, R37.H1_H1 ;  /* 0x30000025ff257230 */ /* 0x000fe40000004100 */
[----:B------:R-:W-:Y:S01]  /*f2a0*/  FMUL.FTZ R36, R4, R18 ;  /* 0x0000001204247220 */ /* 0x000fe20000410000 */
[----:B------:R-:W-:-:S02]  /*f2b0*/  HADD2.F32 R6, -RZ, R6.H0_H0 ;  /* 0x20000006ff067230 */ /* 0x000fc40000004100 */
        /* <DEDUP_REMOVED lines=11> */
[----:B------:R-:W-:Y:S02]  /*f370*/  MOV R35, R2 ;  /* 0x0000000200237202 */ /* 0x000fe40000000f00 */
.L_x_5583:
[----:B------:R-:W-:Y:S05]  /*f380*/  BSYNC B0 ;  /* 0x0000000000007941 */ /* 0x000fea0003800000 */
.L_x_5582:
[----:B-----5:R1:W-:Y:S01]  /*f390*/  STS.128 [R244+0x1000], R32 ;  /* 0x00100020f4007388 */ /* 0x0203e20000000c00 */
[----:B------:R-:W-:Y:S01]  /*f3a0*/  IADD3 R0, R16, 0x40, RZ ;  /* 0x0000004010007810 */ /* 0x000fe20007ffe0ff */
[----:B------:R-:W-:Y:S03]  /*f3b0*/  BSSY B0, `(.L_x_5584) ;  /* 0x000002f000007945 */ /* 0x000fe60003800000 */
[----:B------:R-:W-:-:S13]  /*f3c0*/  ISETP.GE.AND P0, PT, R0, UR5, PT ;  /* 0x0000000500007c0c */ /* 0x000fda000bf06270 */
[----:B------:R-:W-:Y:S05]  /*f3d0*/  @P0 BRA `(.L_x_5585) ;  /* 0x0000000000b00947 */ /* 0x000fea0003800000 */
[----:B------:R-:W4:Y:S04]  /*f3e0*/  LDG.E.64 R4, desc[UR6][R24.64+0x40] ;  /* 0x0000400618047981 */ /* 0x000f28000c1e1b00 */
[----:B------:R-:W3:Y:S01]  /*f3f0*/  LDG.E.64 R6, desc[UR6][R26.64+0x40] ;  /* 0x000040061a067981 */ /* 0x000ee2000c1e1b00 */
[----:B-1----:R-:W-:Y:S01]  /*f400*/  MOV R34, R29 ;  /* 0x0000001d00227202 */ /* 0x002fe20000000f00 */
        /* <DEDUP_REMOVED lines=41> */
.L_x_5585:
[----:B------:R-:W-:Y:S05]  /*f6a0*/  BSYNC B0 ;  /* 0x0000000000007941 */ /* 0x000fea0003800000 */
.L_x_5584:
[----:B------:R4:W-:Y:S01]  /*f6b0*/  STS.128 [R244+0x3000], R28 ;  /* 0x0030001cf4007388 */ /* 0x0009e20000000c00 */
[----:B------:R-:W-:Y:S01]  /*f6c0*/  IADD3 R0, R16, 0x80, RZ ;  /* 0x0000008010007810 */ /* 0x000fe20007ffe0ff */
[----:B------:R-:W-:Y:S03]  /*f6d0*/  BSSY B0, `(.L_x_5586) ;  /* 0x000002f000007945 */ /* 0x000fe60003800000 */
[----:B------:R-:W-:-:S13]  /*f6e0*/  ISETP.GE.AND P0, PT, R0, UR5, PT ;  /* 0x0000000500007c0c */ /* 0x000fda000bf06270 */
[----:B------:R-:W-:Y:S05]  /*f6f0*/  @P0 BRA `(.L_x_5587) ;  /* 0x0000000000b00947 */ /* 0x000fea0003800000 */
[----:B------:R-:W5:Y:S04]  /*f700*/  LDG.E.64 R4, desc[UR6][R24.64+0x80] ;  /* 0x0000800618047981 */ /* 0x000f68000c1e1b00 */
[----:B------:R-:W3:Y:S01]  /*f710*/  LDG.E.64 R6, desc[UR6][R26.64+0x80] ;  /* 0x000080061a067981 */ /* 0x000ee2000c1e1b00 */
[----:B----4-:R-:W-:Y:S01]  /*f720*/  MOV R30, R21 ;  /* 0x00000015001e7202 */ /* 0x010fe20000000f00 */
[--C-:B------:R-:W-:Y:S01]  /*f730*/  HADD2.F32 R28, -RZ, R23.reuse.H0_H0 ;  /* 0x20000017ff1c7230 */ /* 0x100fe20000004100 */
[----:B------:R-:W-:Y:S01]  /*f740*/  MOV R0, R20 ;  /* 0x0000001400007202 */ /* 0x000fe20000000f00 */
[----:B------:R-:W-:Y:S01]  /*f750*/  HADD2.F32 R23, -RZ, R23.H1_H1 ;  /* 0x30000017ff177230 */ /* 0x000fe20000004100 */
[----:B------:R-:W-:Y:S01]  /*f760*/  MOV R29, R22 ;  /* 0x00000016001d7202 */ /* 0x000fe20000000f00 */
[----:B------:R-:W-:-:S02]  /*f770*/  HADD2.F32 R31, -RZ, R30.H0_H0 ;  /* 0x2000001eff1f7230 */ /* 0x000fc40000004100 */
[----:B------:R-:W-:Y:S02]  /*f780*/  HADD2.F32 R30, -RZ, R30.H1_H1 ;  /* 0x3000001eff1e7230 */ /* 0x000fe40000004100 */
[----:B-----5:R-:W-:Y:S02]  /*f790*/  HADD2.F32 R21, -RZ, R4.H1_H1 ;  /* 0x30000004ff157230 */ /* 0x020fe40000004100 */
        /* <DEDUP_REMOVED lines=34> */
.L_x_5587:
[----:B------:R-:W-:Y:S05]  /*f9c0*/  BSYNC B0 ;  /* 0x0000000000007941 */ /* 0x000fea0003800000 */
.L_x_5586:
[----:B------:R1:W-:Y:S01]  /*f9d0*/  STS.128 [R244+0x5000], R20 ;  /* 0x00500014f4007388 */ /* 0x0003e20000000c00 */
[----:B------:R-:W-:Y:S01]  /*f9e0*/  IADD3 R0, R16, 0xc0, RZ ;  /* 0x000000c010007810 */ /* 0x000fe20007ffe0ff */
[----:B------:R-:W-:Y:S03]  /*f9f0*/  BSSY B0, `(.L_x_5588) ;  /* 0x0000031000007945 */ /* 0x000fe60003800000 */
[----:B------:R-:W-:-:S13]  /*fa00*/  ISETP.GE.AND P0, PT, R0, UR5, PT ;  /* 0x0000000500007c0c */ /* 0x000fda000bf06270 */
[----:B------:R-:W-:Y:S05]  /*fa10*/  @P0 BRA `(.L_x_5589) ;  /* 0x0000000000b80947 */ /* 0x000fea0003800000 */
[----:B------:R-:W5:Y:S04]  /*fa20*/  LDG.E.64 R4, desc[UR6][R24.64+0xc0] ;  /* 0x0000c00618047981 */ /* 0x000f68000c1e1b00 */
[----:B------:R-:W2:Y:S01]  /*fa30*/  LDG.E.64 R6, desc[UR6][R26.64+0xc0] ;  /* 0x0000c0061a067981 */ /* 0x000ea2000c1e1b00 */
[----:B-1----:R-:W-:Y:S02]  /*fa40*/  MOV R22, R9 ;  /* 0x0000000900167202 */ /* 0x002fe40000000f00 */
[----:B---3--:R-:W-:Y:S02]  /*fa50*/  MOV R19, R11 ;  /* 0x0000000b00137202 */ /* 0x008fe40000000f00 */
        /* <DEDUP_REMOVED lines=25> */
[C---:B------:R-:W-:Y:S01]  /*fbf0*/  FMUL.FTZ R19, R4.reuse, R9 ;  /* 0x0000000904137220 */ /* 0x040fe20000410000 */
        /* <DEDUP_REMOVED lines=16> */
.L_x_5589:
[----:B------:R-:W-:Y:S05]  /*fd00*/  BSYNC B0 ;  /* 0x0000000000007941 */ /* 0x000fea0003800000 */
.L_x_5588:
[----:B------:R1:W-:Y:S02]  /*fd10*/  STS.128 [R244+0x7000], R8 ;  /* 0x00700008f4007388 */ /* 0x0003e40000000c00 */
.L_x_5581:
[----:B------:R-:W-:Y:S05]  /*fd20*/  BSYNC B1 ;  /* 0x0000000000017941 */ /* 0x000fea0003800000 */
.L_x_5580:
[----:B---3--:R-:W-:-:S05]  /*fd30*/  VIADD R18, R128, 0x30 ;  /* 0x0000003080127836 */ /* 0x008fca0000000000 */
[----:B------:R-:W-:-:S04]  /*fd40*/  ISETP.GE.AND P0, PT, R18, R14, PT ;  /* 0x0000000e1200720c */ /* 0x000fc80003f06270 */
[----:B------:R-:W-:-:S13]  /*fd50*/  ISETP.LT.OR P0, PT, R48, -0x187, P0 ;  /* 0xfffffe793000780c */ /* 0x000fda0000701670 */
[----:B------:R-:W-:Y:S05]  /*fd60*/  @P0 BRA `(.L_x_5590) ;  /* 0x0000007400180947 */ /* 0x000fea0003800000 */
[----:B----4-:R3:W5:Y:S04]  /*fd70*/  LDG.E.128 R28, desc[UR6][R12.64+0x80] ;  /* 0x000080060c1c7981 */ /* 0x010768000c1e1d00 */
[----:B-1----:R3:W5:Y:S04]  /*fd80*/  LDG.E.128 R20, desc[UR6][R12.64+0x100] ;  /* 0x000100060c147981 */ /* 0x002768000c1e1d00 */
[----:B------:R3:W5:Y:S04]  /*fd90*/  LDG.E.128 R8, desc[UR6][R12.64+0x180] ;  /* 0x000180060c087981 */ /* 0x000768000c1e1d00 */
[----:B------:R3:W5:Y:S01]  /*fda0*/  LDG.E.128 R32, desc[UR6][R12.64] ;  /* 0x000000060c207981 */ /* 0x000762000c1e1d00 */
[----:B------:R-:W-:Y:S01]  /*fdb0*/  ISETP.GE.AND P0, PT, R16, UR5, PT ;  /* 0x0000000510007c0c */ /* 0x000fe2000bf06270 */
[----:B------:R-:W-:-:S12]  /*fdc0*/  BSSY B0, `(.L_x_5591) ;  /* 0x0000031000007945 */ /* 0x000fd80003800000 */
[----:B------:R-:W-:Y:S05]  /*fdd0*/  @P0 BRA `(.L_x_5592) ;  /* 0x0000000000bc0947 */ /* 0x000fea0003800000 */
[----:B------:R-:W4:Y:S04]  /*fde0*/  LDG.E.64 R4, desc[UR6][R24.64] ;  /* 0x0000000618047981 */ /* 0x000f28000c1e1b00 */
[----:B------:R-:W3:Y:S01]  /*fdf0*/  LDG.E.64 R6, desc[UR6][R26.64] ;  /* 0x000000061a067981 */ /* 0x000ee2000c1e1b00 */
        /* <DEDUP_REMOVED lines=8> */
[----:B----4-:R-:W-:Y:S02]  /*fe80*/  HADD2.F32 R19, -RZ, R4.H1_H1 ;  /* 0x30000004ff137230 */ /* 0x010fe40000004100 */
[----:B------:R-:W-:Y:S02]  /*fe90*/  HADD2.F32 R2, -RZ, R5.H1_H1 ;  /* 0x30000005ff027230 */ /* 0x000fe40000004100 */
[----:B---3--:R-:W-:Y:S02]  /*fea0*/  HADD2.F32 R13, -RZ, R6.H1_H1 ;  /* 0x30000006ff0d7230 */ /* 0x008fe40000004100 */
        /* <DEDUP_REMOVED lines=9> */
[----:B------:R-:W-:Y:S02]  /*ff40*/  HADD2.F32 R4, -RZ, R4.H0_H0 ;  /* 0x20000004ff047230 */ /* 0x000fe40000004100 */
[--C-:B------:R-:W-:Y:S01]  /*ff50*/  HADD2.F32 R12, -RZ, R0.reuse.H0_H0 ;  /* 0x20000000ff0c7230 */ /* 0x100fe20000004100 */
[----:B------:R-:W-:Y:S01]  /*ff60*/  F2FP.F16.F32.PACK_AB R32, R19, R32 ;  /* 0x000000201320723e */ /* 0x000fe200000000ff */
[----:B------:R-:W-:Y:S01]  /*ff70*/  HADD2.F32 R13, -RZ, R0.H1_H1 ;  /* 0x30000000ff0d7230 */ /* 0x000fe20000004100 */
[----:B------:R-:W-:Y:S01]  /*ff80*/  F2FP.F16.F32.PACK_AB R2, R2, R14 ;  /* 0x0000000e0202723e */ /* 0x000fe200000000ff */
[----:B------:R-:W-:-:S02]  /*ff90*/  HADD2.F32 R6, -RZ, R6.H0_H0 ;  /* 0x20000006ff067230 */ /* 0x000fc40000004100 */
[CC--:B------:R-:W-:Y:S01]  /*ffa0*/  FMUL.FTZ R34, R4.reuse, R12.reuse ;  /* 0x0000000c04227220 */ /* 0x0c0fe20000410000 */
[----:B------:R-:W-:Y:S02]  /*ffb0*/  HADD2.F32 R0, -RZ, R35.H0_H0 ;  /* 0x20000023ff007230 */ /* 0x000fe40000004100 */
[-C--:B------:R-:W-:Y:S01]  /*ffc0*/  FMUL.FTZ R33, R4, R13.reuse ;  /* 0x0000000d04217220 */ /* 0x080fe20000410000 */
[----:B------:R-:W-:Y:S02]  /*ffd0*/  HADD2.F32 R5, -RZ, R5.H0_H0 ;  /* 0x20000005ff057230 */ /* 0x000fe40000004100 */
[C---:B------:R-:W-:Y:S01]  /*ffe0*/  FFMA.FTZ R34, R6.reuse, R13, R34 ;  /* 0x0000000d06227223 */ /* 0x040fe20000010022 */
[----:B------:R-:W-:Y:S02]  /*fff0*/  HADD2.F32 R35, -RZ, R35.H1_H1 ;  /* 0x30000023ff237230 */ /* 0x000fe40000004100 */
[----:B------:R-:W-:Y:S01]  /*10000*/  FFMA.FTZ R33, R6, R12, -R33 ;  /* 0x0000000c06217223 */ /* 0x000fe20000010821 */
[----:B------:R-:W-:-:S02]  /*10010*/  HADD2.F32 R7, -RZ, R7.H0_H0 ;  /* 0x20000007ff077230 */ /* 0x000fc40000004100 */
[C---:B------:R-:W-:Y:S01]  /*10020*/  FMUL.FTZ R4, R5.reuse, R35 ;  /* 0x0000002305047220 */ /* 0x040fe20000410000 */
[-C--:B------:R-:W-:Y:S01]  /*10030*/  FMUL.FTZ R5, R5, R0.reuse ;  /* 0x0000000005057220 */ /* 0x080fe20000410000 */
[----:B------:R-:W-:Y:S02]  /*10040*/  F2FP.F16.F32.PACK_AB R33, R34, R33 ;  /* 0x000000212221723e */ /* 0x000fe400000000ff */
[C---:B------:R-:W-:Y:S01]  /*10050*/  FFMA.FTZ R4, R7.reuse, R0, -R4 ;  /* 0x0000000007047223 */ /* 0x040fe20000010804 */
[----:B------:R-:W-:Y:S01]  /*10060*/  FFMA.FTZ R5, R7, R35, R5 ;  /* 0x0000002307057223 */ /* 0x000fe20000010005 */
[----:B------:R-:W-:Y:S02]  /*10070*/  LOP3.LUT R33, R33, R32, RZ, 0x3c, !PT ;  /* 0x0000002021217212 */ /* 0x000fe400078e3cff */
[----:B------:R-:W-:Y:S02]  /*10080*/  MOV R35, R2 ;  /* 0x0000000200237202 */ /* 0x000fe40000000f00 */
[----:B------:R-:W-:-:S02]  /*10090*/  F2FP.F16.F32.PACK_AB R4, R5, R4 ;  /* 0x000000040504723e */ /* 0x000fc400000000ff */
[C---:B------:R-:W-:Y:S02]  /*100a0*/  LOP3.LUT R32, R33.reuse, R32, RZ, 0x3c, !PT ;  /* 0x0000002021207212 */ /* 0x040fe400078e3cff */
[----:B------:R-:W-:Y:S02]  /*100b0*/  MOV R34, R4 ;  /* 0x0000000400227202 */ /* 0x000fe40000000f00 */
[----:B------:R-:W-:Y:S02]  /*100c0*/  LOP3.LUT R33, R33, R32, RZ, 0x3c, !PT ;  /* 0x0000002021217212 */ /* 0x000fe400078e3cff */
.L_x_5592:
[----:B------:R-:W-:Y:S05]  /*100d0*/  BSYNC B0 ;  /* 0x0000000000007941 */ /* 0x000fea0003800000 */
.L_x_5591:
[----:B-----5:R1:W-:Y:S01]  /*100e0*/  STS.128 [R244+0x1800], R32 ;  /* 0x00180020f4007388 */ /* 0x0203e20000000c00 */
[----:B------:R-:W-:Y:S01]  /*100f0*/  IADD3 R0, R16, 0x40, RZ ;  /* 0x0000004010007810 */ /* 0x000fe20007ffe0ff */
[----:B------:R-:W-:Y:S03]  /*10100*/  BSSY B0, `(.L_x_5593) ;  /* 0x0000032000007945 */ /* 0x000fe60003800000 */
[----:B------:R-:W-:-:S13]  /*10110*/  ISETP.GE.AND P0, PT, R0, UR5, PT ;  /* 0x0000000500007c0c */ /* 0x000fda000bf06270 */
[----:B------:R-:W-:Y:S05]  /*10120*/  @P0 BRA `(.L_x_5594) ;  /* 0x0000000000bc0947 */ /* 0x000fea0003800000 */
[----:B------:R-:W4:Y:S04]  /*10130*/  LDG.E.64 R4, desc[UR6][R24.64+0x40] ;  /* 0x0000400618047981 */ /* 0x000f28000c1e1b00 */
[----:B------:R-:W3:Y:S01]  /*10140*/  LDG.E.64 R6, desc[UR6][R26.64+0x40] ;  /* 0x000040061a067981 */ /* 0x000ee2000c1e1b00 */
[----:B-1----:R-:W-:Y:S02]  /*10150*/  MOV R32, R29 ;  /* 0x0000001d00207202 */ /* 0x002fe40000000f00 */
        /* <DEDUP_REMOVED lines=44> */
.L_x_5594:
[----:B------:R-:W-:Y:S05]  /*10420*/  BSYNC B0 ;  /* 0x0000000000007941 */ /* 0x000fea0003800000 */
.L_x_5593:
[----:B------:R4:W-:Y:S01]  /*10430*/  STS.128 [R244+0x3800], R28 ;  /* 0x0038001cf4007388 */ /* 0x0009e20000000c00 */
[----:B------:R-:W-:Y:S01]  /*10440*/  IADD3 R0, R16, 0x80, RZ ;  /* 0x0000008010007810 */ /* 0x000fe20007ffe0ff */
[----:B------:R-:W-:Y:S03]  /*10450*/  BSSY B0, `(.L_x_5595) ;  /* 0x0000032000007945 */ /* 0x000fe60003800000 */
[----:B------:R-:W-:-:S13]  /*10460*/  ISETP.GE.AND P0, PT, R0, UR5, PT ;  /* 0x0000000500007c0c */ /* 0x000fda000bf06270 */
[----:B------:R-:W-:Y:S05]  /*10470*/  @P0 BRA `(.L_x_5596) ;  /* 0x0000000000bc0947 */ /* 0x000fea0003800000 */
[----:B------:R-:W5:Y:S04]  /*10480*/  LDG.E.64 R4, desc[UR6][R24.64+0x80] ;  /* 0x0000800618047981 */ /* 0x000f68000c1e1b00 */
[----:B------:R-:W3:Y:S01]  /*10490*/  LDG.E.64 R6, desc[UR6][R26.64+0x80] ;  /* 0x000080061a067981 */ /* 0x000ee2000c1e1b00 */
        /* <DEDUP_REMOVED lines=45> */
.L_x_5596:
[----:B------:R-:W-:Y:S05]  /*10770*/  BSYNC B0 ;  /* 0x0000000000007941 */ /* 0x000fea0003800000 */
.L_x_5595:
[----:B------:R1:W-:Y:S01]  /*10780*/  STS.128 [R244+0x5800], R20 ;  /* 0x00580014f4007388 */ /* 0x0003e20000000c00 */
[----:B------:R-:W-:Y:S01]  /*10790*/  IADD3 R16, R16, 0xc0, RZ ;  /* 0x000000c010107810 */ /* 0x000fe20007ffe0ff */
[----:B------:R-:W-:Y:S03]  /*107a0*/  BSSY B0, `(.L_x_5597) ;  /* 0x0000031000007945 */ /* 0x000fe60003800000 */
[----:B------:R-:W-:-:S13]  /*107b0*/  ISETP.GE.AND P0, PT, R16, UR5, PT ;  /* 0x0000000510007c0c */ /* 0x000fda000bf06270 */
[----:B------:R-:W-:Y:S05]  /*107c0*/  @P0 BRA `(.L_x_5598) ;  /* 0x0000000000b80947 */ /* 0x000fea0003800000 */
[----:B------:R-:W5:Y:S04]  /*107d0*/  LDG.E.64 R24, desc[UR6][R24.64+0xc0] ;  /* 0x0000c00618187981 */ /* 0x000f68000c1e1b00 */
[----:B------:R-:W2:Y:S01]  /*107e0*/  LDG.E.64 R26, desc[UR6][R26.64+0xc0] ;  /* 0x0000c0061a1a7981 */ /* 0x000ea2000c1e1b00 */
[----:B---3--:R-:W-:Y:S02]  /*107f0*/  MOV R12, R9 ;  /* 0x00000009000c7202 */ /* 0x008fe40000000f00 */
[----:B------:R-:W-:Y:S02]  /*10800*/  MOV R9, R11 ;  /* 0x0000000b00097202 */ /* 0x000fe40000000f00 */
[----:B------:R-:W-:Y:S01]  /*10810*/  MOV R11, R10 ;  /* 0x0000000a000b7202 */ /* 0x000fe20000000f00 */
[--C-:B------:R-:W-:Y:S01]  /*10820*/  HADD2.F32 R13, -RZ, R12.reuse.H0_H0 ;  /* 0x2000000cff0d7230 */ /* 0x100fe20000004100 */
[----:B------:R-:W-:Y:S01]  /*10830*/  MOV R0, R8 ;  /* 0x0000000800007202 */ /* 0x000fe20000000f00 */
[----:B------:R-:W-:-:S02]  /*10840*/  HADD2.F32 R12, -RZ, R12.H1_H1 ;  /* 0x3000000cff0c7230 */ /* 0x000fc40000004100 */
[--C-:B------:R-:W-:Y:S02]  /*10850*/  HADD2.F32 R10, -RZ, R9.reuse.H0_H0 ;  /* 0x20000009ff0a7230 */ /* 0x100fe40000004100 */
        /* <DEDUP_REMOVED lines=8> */
[----:B------:R-:W-:Y:S01]  /*108e0*/  FMUL.FTZ R2, R2, R10 ;  /* 0x0000000a02027220 */ /* 0x000fe20000410000 */
[C---:B------:R-:W-:Y:S01]  /*108f0*/  FFMA.FTZ R8, R5.reuse, R13, -R8 ;  /* 0x0000000d05087223 */ /* 0x040fe20000010808 */
[----:B------:R-:W-:Y:S01]  /*10900*/  FFMA.FTZ R7, R5, R12, R7 ;  /* 0x0000000c05077223 */ /* 0x000fe20000010007 */
[C---:B------:R-:W-:Y:S01]  /*10910*/  FFMA.FTZ R6, R4.reuse, R10, -R6 ;  /* 0x0000000a04067223 */ /* 0x040fe20000010806 */
[----:B------:R-:W-:Y:S01]  /*10920*/  FFMA.FTZ R2, R4, R9, R2 ;  /* 0x0000000904027223 */ /* 0x000fe20000010002 */
[----:B------:R-:W-:Y:S02]  /*10930*/  HADD2.F32 R24, -RZ, R24.H0_H0 ;  /* 0x20000018ff187230 */ /* 0x000fe40000004100 */
[--C-:B------:R-:W-:Y:S01]  /*10940*/  HADD2.F32 R5, -RZ, R0.reuse.H1_H1 ;  /* 0x30000000ff057230 */ /* 0x100fe20000004100 */
[----:B------:R-:W-:Y:S01]  /*10950*/  F2FP.F16.F32.PACK_AB R8, R7, R8 ;  /* 0x000000080708723e */ /* 0x000fe200000000ff */
[----:B------:R-:W-:Y:S01]  /*10960*/  HADD2.F32 R4, -RZ, R0.H0_H0 ;  /* 0x20000000ff047230 */ /* 0x000fe20000004100 */
[----:B------:R-:W-:Y:S01]  /*10970*/  F2FP.F16.F32.PACK_AB R2, R2, R6 ;  /* 0x000000060202723e */ /* 0x000fe200000000ff */
[----:B------:R-:W-:-:S02]  /*10980*/  HADD2.F32 R26, -RZ, R26.H0_H0 ;  /* 0x2000001aff1a7230 */ /* 0x000fc40000004100 */
[CC--:B------:R-:W-:Y:S01]  /*10990*/  FMUL.FTZ R9, R24.reuse, R5.reuse ;  /* 0x0000000518097220 */ /* 0x0c0fe20000410000 */
[----:B------:R-:W-:Y:S02]  /*109a0*/  HADD2.F32 R0, -RZ, R11.H0_H0 ;  /* 0x2000000bff007230 */ /* 0x000fe40000004100 */
[-C--:B------:R-:W-:Y:S01]  /*109b0*/  FMUL.FTZ R24, R24, R4.reuse ;  /* 0x0000000418187220 */ /* 0x080fe20000410000 */
[----:B------:R-:W-:Y:S02]  /*109c0*/  HADD2.F32 R25, -RZ, R25.H0_H0 ;  /* 0x20000019ff197230 */ /* 0x000fe40000004100 */
[C---:B------:R-:W-:Y:S01]  /*109d0*/  FFMA.FTZ R9, R26.reuse, R4, -R9 ;  /* 0x000000041a097223 */ /* 0x040fe20000010809 */
[----:B------:R-:W-:Y:S02]  /*109e0*/  HADD2.F32 R11, -RZ, R11.H1_H1 ;  /* 0x3000000bff0b7230 */ /* 0x000fe40000004100 */
[----:B------:R-:W-:Y:S01]  /*109f0*/  FFMA.FTZ R24, R26, R5, R24 ;  /* 0x000000051a187223 */ /* 0x000fe20000010018 */
[----:B------:R-:W-:-:S02]  /*10a00*/  HADD2.F32 R27, -RZ, R27.H0_H0 ;  /* 0x2000001bff1b7230 */ /* 0x000fc40000004100 */
[C---:B------:R-:W-:Y:S02]  /*10a10*/  FMUL.FTZ R10, R25.reuse, R11 ;  /* 0x0000000b190a7220 */ /* 0x040fe40000410000 */
[----:B------:R-:W-:Y:S01]  /*10a20*/  F2FP.F16.F32.PACK_AB R9, R24, R9 ;  /* 0x000000091809723e */ /* 0x000fe200000000ff */
[-C--:B------:R-:W-:Y:S01]  /*10a30*/  FMUL.FTZ R25, R25, R0.reuse ;  /* 0x0000000019197220 */ /* 0x080fe20000410000 */
[----:B------:R-:W-:Y:S02]  /*10a40*/  FFMA.FTZ R10, R27, R0, -R10 ;  /* 0x000000001b0a7223 */ /* 0x000fe4000001080a */
[----:B------:R-:W-:Y:S01]  /*10a50*/  LOP3.LUT R9, R9, R8, RZ, 0x3c, !PT ;  /* 0x0000000809097212 */ /* 0x000fe200078e3cff */
[----:B------:R-:W-:Y:S01]  /*10a60*/  FFMA.FTZ R25, R27, R11, R25 ;  /* 0x0000000b1b197223 */ /* 0x000fe20000010019 */
[----:B------:R-:W-:Y:S02]  /*10a70*/  MOV R11, R2 ;  /* 0x00000002000b7202 */ /* 0x000fe40000000f00 */
[----:B------:R-:W-:-:S02]  /*10a80*/  LOP3.LUT R8, R9, R8, RZ, 0x3c, !PT ;  /* 0x0000000809087212 */ /* 0x000fc400078e3cff */
[----:B------:R-:W-:Y:S02]  /*10a90*/  F2FP.F16.F32.PACK_AB R10, R25, R10 ;  /* 0x0000000a190a723e */ /* 0x000fe400000000ff */
[----:B------:R-:W-:Y:S02]  /*10aa0*/  LOP3.LUT R9, R9, R8, RZ, 0x3c, !PT ;  /* 0x0000000809097212 */ /* 0x000fe400078e3cff */
.L_x_5598:
[----:B------:R-:W-:Y:S05]  /*10ab0*/  BSYNC B0 ;  /* 0x0000000000007941 */ /* 0x000fea0003800000 */
.L_x_5597:
[----:B------:R1:W-:Y:S01]  /*10ac0*/  STS.128 [R244+0x7800], R8 ;  /* 0x00780008f4007388 */ /* 0x0003e20000000c00 */
[----:B------:R-:W-:Y:S05]  /*10ad0*/  BRA `(.L_x_5590) ;  /* 0x0000006400bc7947 */ /* 0x000fea0003800000 */
.L_x_5559:
[----:B------:R-:W-:Y:S04]  /*10ae0*/  BSSY B1, `(.L_x_5599) ;  /* 0x0000186000017945 */ /* 0x000fe80003800000 */
[----:B------:R-:W-:Y:S05]  /*10af0*/  @!P1 BRA `(.L_x_5600) ;  /* 0x0000001800109947 */ /* 0x000fea0003800000 */
[----:B----4-:R1:W5:Y:S04]  /*10b00*/  LDG.E.128 R28, desc[UR6][R34.64+0x80] ;  /* 0x00008006221c7981 */ /* 0x010368000c1e1d00 */
[----:B------:R1:W5:Y:S04]  /*10b10*/  LDG.E.128 R24, desc[UR6][R34.64+0x100] ;  /* 0x0001000622187981 */ /* 0x000368000c1e1d00 */
[----:B---3--:R1:W5:Y:S04]  /*10b20*/  LDG.E.128 R20, desc[UR6][R34.64+0x180] ;  /* 0x0001800622147981 */ /* 0x008368000c1e1d00 */
        /* <DEDUP_REMOVED lines=14> */
[----:B------:R-:W-:-:S03]  /*10c10*/  LEA R8, P1, R4, UR8, 0x1 ;  /* 0x0000000804087c11 */ /* 0x000fc6000f8208ff */
[----:B------:R-:W2:Y:S01]  /*10c20*/  LDG.E.128 R36, desc[UR6][R36.64] ;  /* 0x0000000624247981 */ /* 0x000ea2000c1e1d00 */
[----:B------:R-:W-:Y:S01]  /*10c30*/  LEA.HI.X R9, R4, UR9, R5, 0x1, P1 ;  /* 0x0000000904097c11 */ /* 0x000fe200088f0c05 */
[----:B------:R-:W-:-:S04]  /*10c40*/  ULDC.64 UR8, c[0x0][0x358] ;  /* 0x0000d60000087ab9 */ /* 0x000fc80000000a00 */
[----:B------:R3:W4:Y:S02]  /*10c50*/  LDG.E.128 R4, desc[UR6][R8.64] ;  /* 0x0000000608047981 */ /* 0x000724000c1e1d00 */
[----:B---3--:R-:W-:Y:S02]  /*10c60*/  MOV R8, RZ ;  /* 0x000000ff00087202 */ /* 0x008fe40000000f00 */
[----:B------:R-:W-:-:S04]  /*10c70*/  @P0 IADD3 R8, -R3, RZ, RZ ;  /* 0x000000ff03080210 */ /* 0x000fc80007ffe1ff */
[----:B------:R-:W-:-:S04]  /*10c80*/  IADD3 R3, P1, R8, R0, RZ ;  /* 0x0000000008037210 */ /* 0x000fc80007f3e0ff */
[----:B------:R-:W-:Y:S02]  /*10c90*/  LEA.HI.X.SX32 R8, R8, R2, 0x1, P1 ;  /* 0x0000000208087211 */ /* 0x000fe400008f0eff */
[----:B------:R-:W-:-:S04]  /*10ca0*/  LEA R10, P1, R3, UR8, 0x1 ;  /* 0x00000008030a7c11 */ /* 0x000fc8000f8208ff */
[----:B------:R-:W-:-:S06]  /*10cb0*/  LEA.HI.X R11, R3, UR9, R8, 0x1, P1 ;  /* 0x00000009030b7c11 */ /* 0x000fcc00088f0c08 */
[----:B------:R-:W3:Y:S01]  /*10cc0*/  LDG.E.128 R8, desc[UR6][R10.64] ;  /* 0x000000060a087981 */ /* 0x000ee2000c1e1d00 */
        /* <DEDUP_REMOVED lines=18> */
[----:B------:R-:W-:Y:S01]  /*10df0*/  FMUL.FTZ R39, R39, R7 ;  /* 0x0000000727277220 */ /* 0x000fe20000410000 */
[----:B------:R-:W-:-:S02]  /*10e00*/  HADD2.F32 R6, -RZ, R6.H1_H1 ;  /* 0x30000006ff067230 */ /* 0x000fc40000004100 */
        /* <DEDUP_REMOVED lines=11> */
[--C-:B------:R-:W-:Y:S02]  /*10ec0*/  HADD2.F32 R5, -RZ, R3.reuse.H0_H0 ;  /* 0x20000003ff057230 */ /* 0x100fe40000004100 */
[----:B------:R-:W-:Y:S01]  /*10ed0*/  FMUL.FTZ R6, R37, R6 ;  /* 0x0000000625067220 */ /* 0x000fe20000410000 */
[----:B------:R-:W-:Y:S02]  /*10ee0*/  HADD2.F32 R36, -RZ, R3.H1_H1 ;  /* 0x30000003ff247230 */ /* 0x000fe40000004100 */
[----:B------:R-:W-:Y:S01]  /*10ef0*/  FMUL.FTZ R44, R7, R44 ;  /* 0x0000002c072c7220 */ /* 0x000fe20000410000 */
[----:B------:R-:W-:Y:S01]  /*10f00*/  @!P0 FADD.FTZ R38, -R38, -RZ ;  /* 0x800000ff26268221 */ /* 0x000fe20000010100 */
[----:B------:R-:W-:Y:S01]  /*10f10*/  @!P0 FADD.FTZ R43, -R43, -RZ ;  /* 0x800000ff2b2b8221 */ /* 0x000fe20000010100 */
[----:B------:R-:W-:-:S02]  /*10f20*/  HADD2.F32 R7, -RZ, R15.H0_H0 ;  /* 0x2000000fff077230 */ /* 0x000fc40000004100 */
[----:B------:R-:W-:Y:S01]  /*10f30*/  FMUL.FTZ R54, R54, R38 ;  /* 0x0000002636367220 */ /* 0x000fe20000410000 */
[--C-:B---3--:R-:W-:Y:S02]  /*10f40*/  HADD2.F32 R3, -RZ, R9.reuse.H0_H0 ;  /* 0x20000009ff037230 */ /* 0x108fe40000004100 */
[----:B------:R-:W-:Y:S02]  /*10f50*/  HADD2.F32 R37, -RZ, R9.H1_H1 ;  /* 0x30000009ff257230 */ /* 0x000fe40000004100 */
[----:B------:R-:W-:Y:S02]  /*10f60*/  HADD2.F32 R9, -RZ, R11.H0_H0 ;  /* 0x2000000bff097230 */ /* 0x000fe40000004100 */
[----:B------:R-:W-:Y:S01]  /*10f70*/  FMUL.FTZ R55, R55, R43 ;  /* 0x0000002b37377220 */ /* 0x000fe20000410000 */
[--C-:B------:R-:W-:Y:S02]  /*10f80*/  HADD2.F32 R38, -RZ, R8.reuse.H0_H0 ;  /* 0x20000008ff267230 */ /* 0x100fe40000004100 */
[----:B------:R-:W-:-:S02]  /*10f90*/  HADD2.F32 R43, -RZ, R8.H1_H1 ;  /* 0x30000008ff2b7230 */ /* 0x000fc40000004100 */
[----:B------:R-:W-:Y:S01]  /*10fa0*/  FFMA.FTZ R7, R7, R9, R42 ;  /* 0x0000000907077223 */ /* 0x000fe2000001002a */
[--C-:B------:R-:W-:Y:S02]  /*10fb0*/  HADD2.F32 R8, -RZ, R10.reuse.H0_H0 ;  /* 0x2000000aff087230 */ /* 0x100fe40000004100 */
[----:B------:R-:W-:Y:S02]  /*10fc0*/  HADD2.F32 R9, -RZ, R41.H0_H0 ;  /* 0x20000029ff097230 */ /* 0x000fe40000004100 */
[----:B------:R-:W-:Y:S02]  /*10fd0*/  HADD2.F32 R11, -RZ, R11.H1_H1 ;  /* 0x3000000bff0b7230 */ /* 0x000fe40000004100 */
[----:B------:R-:W-:Y:S02]  /*10fe0*/  HADD2.F32 R10, -RZ, R10.H1_H1 ;  /* 0x3000000aff0a7230 */ /* 0x000fe40000004100 */
[----:B------:R-:W-:Y:S02]  /*10ff0*/  HADD2.F32 R15, -RZ, R15.H1_H1 ;  /* 0x3000000fff0f7230 */ /* 0x000fe40000004100 */
[----:B------:R-:W-:-:S02]  /*11000*/  HADD2.F32 R41, -RZ, R41.H1_H1 ;  /* 0x30000029ff297230 */ /* 0x000fc40000004100 */
[----:B------:R-:W-:Y:S01]  /*11010*/  FFMA.FTZ R3, R5, R3, R54 ;  /* 0x0000000305037223 */ /* 0x000fe20000010036 */
        /* <DEDUP_REMOVED lines=15> */
.L_x_5602:
[----:B------:R-:W-:Y:S05]  /*11110*/  BSYNC B0 ;  /* 0x0000000000007941 */ /* 0x000fea0003800000 */
.L_x_5601:
        /* <DEDUP_REMOVED lines=16> */
[----:B------:R-:W3:Y:S01]  /*11220*/  LDG.E.128 R36, desc[UR6][R36.64+0x80] ;  /* 0x0000800624247981 */ /* 0x000ee2000c1e1d00 */
[----:B------:R-:W-:Y:S01]  /*11230*/  LEA.HI.X R9, R4, UR9, R5, 0x1, P1 ;  /* 0x0000000904097c11 */ /* 0x000fe200088f0c05 */
[----:B------:R-:W-:-:S04]  /*11240*/  ULDC.64 UR8, c[0x0][0x358] ;  /* 0x0000d60000087ab9 */ /* 0x000fc80000000a00 */
[----:B------:R4:W5:Y:S02]  /*11250*/  LDG.E.128 R4, desc[UR6][R8.64+0x80] ;  /* 0x0000800608047981 */ /* 0x000964000c1e1d00 */
[----:B----4-:R-:W-:Y:S02]  /*11260*/  MOV R8, RZ ;  /* 0x000000ff00087202 */ /* 0x010fe40000000f00 */
[----:B------:R-:W-:-:S04]  /*11270*/  @P0 IADD3 R8, -R3, RZ, RZ ;  /* 0x000000ff03080210 */ /* 0x000fc80007ffe1ff */
[----:B------:R-:W-:-:S04]  /*11280*/  IADD3 R3, P1, R8, R0, RZ ;  /* 0x0000000008037210 */ /* 0x000fc80007f3e0ff */
[----:B------:R-:W-:Y:S02]  /*11290*/  LEA.HI.X.SX32 R8, R8, R2, 0x1, P1 ;  /* 0x0000000208087211 */ /* 0x000fe400008f0eff */
[----:B------:R-:W-:-:S04]  /*112a0*/  LEA R10, P1, R3, UR8, 0x1 ;  /* 0x00000008030a7c11 */ /* 0x000fc8000f8208ff */
[----:B------:R-:W-:-:S06]  /*112b0*/  LEA.HI.X R11, R3, UR9, R8, 0x1, P1 ;  /* 0x00000009030b7c11 */ /* 0x000fcc00088f0c08 */
[----:B------:R-:W4:Y:S01]  /*112c0*/  LDG.E.128 R8, desc[UR6][R10.64+0x80] ;  /* 0x000080060a087981 */ /* 0x000f22000c1e1d00 */
[----:B------:R-:W-:Y:S02]  /*112d0*/  MOV R3, R29 ;  /* 0x0000001d00037202 */ /* 0x000fe40000000f00 */
[----:B------:R-:W-:Y:S02]  /*112e0*/  MOV R15, R31 ;  /* 0x0000001f000f7202 */ /* 0x000fe40000000f00 */
[----:B---3--:R-:W-:Y:S02]  /*112f0*/  MOV R29, R36 ;  /* 0x00000024001d7202 */ /* 0x008fe40000000f00 */
[----:B------:R-:W-:Y:S02]  /*11300*/  MOV R31, R38 ;  /* 0x00000026001f7202 */ /* 0x000fe40000000f00 */
[----:B------:R-:W-:Y:S02]  /*11310*/  MOV R36, R37 ;  /* 0x0000002500247202 */ /* 0x000fe40000000f00 */
[----:B------:R-:W-:Y:S01]  /*11320*/  MOV R38, R39 ;  /* 0x0000002700267202 */ /* 0x000fe20000000f00 */
[----:B-----5:R-:W-:-:S02]  /*11330*/  HADD2.F32 R37, -RZ, R4.H0_H0 ;  /* 0x20000004ff257230 */ /* 0x020fc40000004100 */
[----:B------:R-:W-:Y:S02]  /*11340*/  HADD2.F32 R39, -RZ, R4.H1_H1 ;  /* 0x30000004ff277230 */ /* 0x000fe40000004100 */
[----:B------:R-:W-:Y:S02]  /*11350*/  HADD2.F32 R4, -RZ, R5.H0_H0 ;  /* 0x20000005ff047230 */ /* 0x000fe40000004100 */
[--C-:B--2---:R-:W-:Y:S02]  /*11360*/  HADD2.F32 R42, -RZ, R29.reuse.H0_H0 ;  /* 0x2000001dff2a7230 */ /* 0x104fe40000004100 */
        /* <DEDUP_REMOVED lines=30> */
[----:B----4-:R-:W-:-:S02]  /*11550*/  HADD2.F32 R28, -RZ, R8.H0_H0 ;  /* 0x20000008ff1c7230 */ /* 0x010fc40000004100 */
        /* <DEDUP_REMOVED lines=27> */
.L_x_5604:
[----:B------:R-:W-:Y:S05]  /*11710*/  BSYNC B0 ;  /* 0x0000000000007941 */ /* 0x000fea0003800000 */
.L_x_5603:
        /* <DEDUP_REMOVED lines=95> */
.L_x_5606:
[----:B------:R-:W-:Y:S05]  /*11d10*/  BSYNC B0 ;  /* 0x0000000000007941 */ /* 0x000fea0003800000 */
.L_x_5605:
        /* <DEDUP_REMOVED lines=13> */
[----:B----4-:R-:W-:Y:S01]  /*11df0*/  IMAD.WIDE R24, R6, 0x2, R34 ;  /* 0x0000000206187825 */ /* 0x010fe200078e0222 */
[----:B------:R-:W-:Y:S02]  /*11e00*/  LEA.HI.X.SX32 R5, R5, R2, 0x1, P1 ;  /* 0x0000000205057211 */ /* 0x000fe400008f0eff */
[----:B------:R-:W-:-:S03]  /*11e10*/  LEA R8, P1, R4, UR8, 0x1 ;  /* 0x0000000804087c11 */ /* 0x000fc6000f8208ff */
[----:B------:R-:W4:Y:S01]  /*11e20*/  LDG.E.128 R24, desc[UR6][R24.64+0x180] ;  /* 0x0001800618187981 */ /* 0x000f22000c1e1d00 */
[----:B------:R-:W-:Y:S01]  /*11e30*/  LEA.HI.X R9, R4, UR9, R5, 0x1, P1 ;  /* 0x0000000904097c11 */ /* 0x000fe200088f0c05 */
[----:B------:R-:W-:-:S04]  /*11e40*/  ULDC.64 UR8, c[0x0][0x358] ;  /* 0x0000d60000087ab9 */ /* 0x000fc80000000a00 */
[----:B------:R5:W2:Y:S02]  /*11e50*/  LDG.E.128 R4, desc[UR6][R8.64+0x180] ;  /* 0x0001800608047981 */ /* 0x000aa4000c1e1d00 */
[----:B-----5:R-:W-:Y:S02]  /*11e60*/  MOV R8, RZ ;  /* 0x000000ff00087202 */ /* 0x020fe40000000f00 */
[----:B------:R-:W-:-:S04]  /*11e70*/  @P0 IADD3 R8, -R3, RZ, RZ ;  /* 0x000000ff03080210 */ /* 0x000fc80007ffe1ff */
[----:B------:R-:W-:-:S04]  /*11e80*/  IADD3 R3, P1, R8, R0, RZ ;  /* 0x0000000008037210 */ /* 0x000fc80007f3e0ff */
[----:B------:R-:W-:Y:S02]  /*11e90*/  LEA.HI.X.SX32 R8, R8, R2, 0x1, P1 ;  /* 0x0000000208087211 */ /* 0x000fe400008f0eff */
[----:B------:R-:W-:-:S04]  /*11ea0*/  LEA R10, P1, R3, UR8, 0x1 ;  /* 0x00000008030a7c11 */ /* 0x000fc8000f8208ff */
[----:B------:R-:W-:-:S06]  /*11eb0*/  LEA.HI.X R11, R3, UR9, R8, 0x1, P1 ;  /* 0x00000009030b7c11 */ /* 0x000fcc00088f0c08 */
[----:B------:R-:W5:Y:S01]  /*11ec0*/  LDG.E.128 R8, desc[UR6][R10.64+0x180] ;  /* 0x000180060a087981 */ /* 0x000f62000c1e1d00 */
[----:B------:R-:W-:Y:S02]  /*11ed0*/  MOV R3, R21 ;  /* 0x0000001500037202 */ /* 0x000fe40000000f00 */
[----:B------:R-:W-:Y:S02]  /*11ee0*/  MOV R15, R23 ;  /* 0x00000017000f7202 */ /* 0x000fe40000000f00 */
[----:B----4-:R-:W-:Y:S02]  /*11ef0*/  MOV R21, R24 ;  /* 0x0000001800157202 */ /* 0x010fe40000000f00 */
[----:B------:R-:W-:Y:S02]  /*11f00*/  MOV R23, R26 ;  /* 0x0000001a00177202 */ /* 0x000fe40000000f00 */
[----:B------:R-:W-:Y:S02]  /*11f10*/  MOV R24, R25 ;  /* 0x0000001900187202 */ /* 0x000fe40000000f00 */
[----:B------:R-:W-:Y:S01]  /*11f20*/  MOV R26, R27 ;  /* 0x0000001b001a7202 */ /* 0x000fe20000000f00 */
[----:B--2---:R-:W-:-:S02]  /*11f30*/  HADD2.F32 R25, -RZ, R4.H0_H0 ;  /* 0x20000004ff197230 */ /* 0x004fc40000004100 */
[----:B------:R-:W-:Y:S02]  /*11f40*/  HADD2.F32 R27, -RZ, R4.H1_H1 ;  /* 0x30000004ff1b7230 */ /* 0x000fe40000004100 */
[----:B------:R-:W-:Y:S02]  /*11f50*/  HADD2.F32 R4, -RZ, R5.H0_H0 ;  /* 0x20000005ff047230 */ /* 0x000fe40000004100 */
[----:B------:R-:W-:Y:S01]  /*11f60*/  @!P0 FADD.FTZ R25, -R25, -RZ ;  /* 0x800000ff19198221 */ /* 0x000fe20000010100 */
[--C-:B---3--:R-:W-:Y:S02]  /*11f70*/  HADD2.F32 R30, -RZ, R21.reuse.H0_H0 ;  /* 0x20000015ff1e7230 */ /* 0x108fe40000004100 */
[----:B------:R-:W-:Y:S02]  /*11f80*/  HADD2.F32 R31, -RZ, R21.H1_H1 ;  /* 0x30000015ff1f7230 */ /* 0x000fe40000004100 */
[----:B------:R-:W-:Y:S01]  /*11f90*/  @!P0 FADD.FTZ R4, -R4, -RZ ;  /* 0x800000ff04048221 */ /* 0x000fe20000010100 */
[----:B------:R-:W-:-:S02]  /*11fa0*/  HADD2.F32 R28, -RZ, R5.H1_H1 ;  /* 0x30000005ff1c7230 */ /* 0x000fc40000004100 */
[----:B------:R-:W-:Y:S02]  /*11fb0*/  HADD2.F32 R21, -RZ, R24.H0_H0 ;  /* 0x20000018ff157230 */ /* 0x000fe40000004100 */
[--C-:B------:R-:W-:Y:S02]  /*11fc0*/  HADD2.F32 R5, -RZ, R6.reuse.H0_H0 ;  /* 0x20000006ff057230 */ /* 0x100fe40000004100 */
[----:B------:R-:W-:Y:S02]  /*11fd0*/  HADD2.F32 R29, -RZ, R6.H1_H1 ;  /* 0x30000006ff1d7230 */ /* 0x000fe40000004100 */
[----:B------:R-:W-:Y:S02]  /*11fe0*/  HADD2.F32 R6, -RZ, R7.H0_H0 ;  /* 0x20000007ff067230 */ /* 0x000fe40000004100 */
[----:B------:R-:W-:Y:S01]  /*11ff0*/  FMUL.FTZ R30, R30, R25 ;  /* 0x000000191e1e7220 */ /* 0x000fe20000410000 */
[----:B------:R-:W-:Y:S01]  /*12000*/  FMUL.FTZ R21, R21, R4 ;  /* 0x0000000415157220 */ /* 0x000fe20000410000 */
[----:B------:R-:W-:-:S02]  /*12010*/  HADD2.F32 R25, -RZ, R23.H0_H0 ;  /* 0x20000017ff197230 */ /* 0x000fc40000004100 */
[----:B------:R-:W-:Y:S01]  /*12020*/  @!P0 FADD.FTZ R29, -R29, -RZ ;  /* 0x800000ff1d1d8221 */ /* 0x000fe20000010100 */
[----:B------:R-:W-:Y:S02]  /*12030*/  HADD2.F32 R23, -RZ, R23.H1_H1 ;  /* 0x30000017ff177230 */ /* 0x000fe40000004100 */
[----:B------:R-:W-:Y:S01]  /*12040*/  @!P0 FADD.FTZ R6, -R6, -RZ ;  /* 0x800000ff06068221 */ /* 0x000fe20000010100 */
[--C-:B------:R-:W-:Y:S02]  /*12050*/  HADD2.F32 R4, -RZ, R26.reuse.H0_H0 ;  /* 0x2000001aff047230 */ /* 0x100fe40000004100 */
[----:B------:R-:W-:Y:S02]  /*12060*/  HADD2.F32 R7, -RZ, R7.H1_H1 ;  /* 0x30000007ff077230 */ /* 0x000fe40000004100 */
[----:B------:R-:W-:Y:S01]  /*12070*/  FMUL.FTZ R29, R23, R29 ;  /* 0x0000001d171d7220 */ /* 0x000fe20000410000 */
[----:B------:R-:W-:Y:S02]  /*12080*/  HADD2.F32 R26, -RZ, R26.H1_H1 ;  /* 0x3000001aff1a7230 */ /* 0x000fe40000004100 */
[----:B------:R-:W-:Y:S01]  /*12090*/  FMUL.FTZ R6, R4, R6 ;  /* 0x0000000604067220 */ /* 0x000fe20000410000 */
[----:B------:R-:W-:-:S02]  /*120a0*/  HADD2.F32 R4, -RZ, R3.H0_H0 ;  /* 0x20000003ff047230 */ /* 0x000fc40000004100 */
[----:B------:R-:W-:Y:S01]  /*120b0*/  @!P0 FADD.FTZ R27, -R27, -RZ ;  /* 0x800000ff1b1b8221 */ /* 0x000fe20000010100 */
[----:B------:R-:W-:Y:S02]  /*120c0*/  HADD2.F32 R23, -RZ, R3.H1_H1 ;  /* 0x30000003ff177230 */ /* 0x000fe40000004100 */
[----:B------:R-:W-:Y:S01]  /*120d0*/  @!P0 FADD.FTZ R7, -R7, -RZ ;  /* 0x800000ff07078221 */ /* 0x000fe20000010100 */
[----:B------:R-:W-:Y:S02]  /*120e0*/  HADD2.F32 R24, -RZ, R24.H1_H1 ;  /* 0x30000018ff187230 */ /* 0x000fe40000004100 */
[----:B------:R-:W-:Y:S01]  /*120f0*/  @!P0 FADD.FTZ R28, -R28, -RZ ;  /* 0x800000ff1c1c8221 */ /* 0x000fe20000010100 */
[----:B------:R-:W-:Y:S01]  /*12100*/  FMUL.FTZ R31, R31, R27 ;  /* 0x0000001b1f1f7220 */ /* 0x000fe20000410000 */
[----:B------:R-:W-:Y:S01]  /*12110*/  @!P0 FADD.FTZ R5, -R5, -RZ ;  /* 0x800000ff05058221 */ /* 0x000fe20000010100 */
[----:B------:R-:W-:Y:S01]  /*12120*/  FMUL.FTZ R7, R26, R7 ;  /* 0x000000071a077220 */ /* 0x000fe20000410000 */
[----:B------:R-:W-:Y:S01]  /*12130*/  FMUL.FTZ R24, R24, R28 ;  /* 0x0000001c18187220 */ /* 0x000fe20000410000 */
[----:B-----5:R-:W-:-:S02]  /*12140*/  HADD2.F32 R3, -RZ, R9.H0_H0 ;  /* 0x20000009ff037230 */ /* 0x020fc40000004100 */
[--C-:B------:R-:W-:Y:S02]  /*12150*/  HADD2.F32 R26, -RZ, R8.reuse.H0_H0 ;  /* 0x20000008ff1a7230 */ /* 0x100fe40000004100 */
[----:B------:R-:W-:Y:S02]  /*12160*/  HADD2.F32 R27, -RZ, R8.H1_H1 ;  /* 0x30000008ff1b7230 */ /* 0x000fe40000004100 */
[----:B------:R-:W-:Y:S01]  /*12170*/  FFMA.FTZ R3, R4, R3, R21 ;  /* 0x0000000304037223 */ /* 0x000fe20000010015 */
[----:B------:R-:W-:Y:S02]  /*12180*/  HADD2.F32 R8, -RZ, R11.H0_H0 ;  /* 0x2000000bff087230 */ /* 0x000fe40000004100 */
[----:B------:R-:W-:Y:S02]  /*12190*/  HADD2.F32 R28, -RZ, R10.H0_H0 ;  /* 0x2000000aff1c7230 */ /* 0x000fe40000004100 */
[----:B------:R-:W-:Y:S02]  /*121a0*/  HADD2.F32 R4, -RZ, R15.H0_H0 ;  /* 0x2000000fff047230 */ /* 0x000fe40000004100 */
[----:B------:R-:W-:-:S02]  /*121b0*/  HADD2.F32 R21, -RZ, R22.H0_H0 ;  /* 0x20000016ff157230 */ /* 0x000fc40000004100 */
[----:B------:R-:W-:Y:S01]  /*121c0*/  FMUL.FTZ R5, R25, R5 ;  /* 0x0000000519057220 */ /* 0x000fe20000410000 */
[----:B------:R-:W-:Y:S02]  /*121d0*/  HADD2.F32 R9, -RZ, R9.H1_H1 ;  /* 0x30000009ff097230 */ /* 0x000fe40000004100 */
[----:B------:R-:W-:Y:S02]  /*121e0*/  HADD2.F32 R11, -RZ, R11.H1_H1 ;  /* 0x3000000bff0b7230 */ /* 0x000fe40000004100 */
[----:B------:R-:W-:Y:S02]  /*121f0*/  HADD2.F32 R10, -RZ, R10.H1_H1 ;  /* 0x3000000aff0a7230 */ /* 0x000fe40000004100 */
[----:B------:R-:W-:Y:S02]  /*12200*/  HADD2.F32 R15, -RZ, R15.H1_H1 ;  /* 0x3000000fff0f7230 */ /* 0x000fe40000004100 */
[----:B------:R-:W-:Y:S02]  /*12210*/  HADD2.F32 R22, -RZ, R22.H1_H1 ;  /* 0x30000016ff167230 */ /* 0x000fe40000004100 */
        /* <DEDUP_REMOVED lines=16> */
.L_x_5608:
[----:B------:R-:W-:Y:S05]  /*12320*/  BSYNC B0 ;  /* 0x0000000000007941 */ /* 0x000fea0003800000 */
.L_x_5607:
[----:B------:R1:W-:Y:S02]  /*12330*/  STS.128 [R244+0x6000], R20 ;  /* 0x00600014f4007388 */ /* 0x0003e40000000c00 */
.L_x_5600:
[----:B------:R-:W-:Y:S05]  /*12340*/  BSYNC B1 ;  /* 0x0000000000017941 */ /* 0x000fea0003800000 */
.L_x_5599:
        /* <DEDUP_REMOVED lines=23> */
[----:B------:R-:W-:Y:S01]  /*124c0*/  @P0 SHF.R.S32.HI R8, RZ, 0x1, R117 ;  /* 0x00000001ff080819 */ /* 0x000fe20000011475 */
[----:B------:R-:W2:Y:S01]  /*124d0*/  LDG.E.128 R36, desc[UR6][R36.64] ;  /* 0x0000000624247981 */ /* 0x000ea2000c1e1d00 */
[----:B------:R-:W-:Y:S01]  /*124e0*/  LEA.HI.X R5, R5, UR9, R6, 0x1, P1 ;  /* 0x0000000905057c11 */ /* 0x000fe200088f0c06 */
[----:B------:R-:W-:Y:S01]  /*124f0*/  ULDC.64 UR8, c[0x0][0x358] ;  /* 0x0000d60000087ab9 */ /* 0x000fe20000000a00 */
[----:B------:R-:W-:Y:S02]  /*12500*/  MOV R9, RZ ;  /* 0x000000ff00097202 */ /* 0x000fe40000000f00 */
[----:B------:R-:W-:-:S02]  /*12510*/  @P0 IADD3 R9, -R8, RZ, RZ ;  /* 0x000000ff08090210 */ /* 0x000fc40007ffe1ff */
[----:B------:R-:W4:Y:S02]  /*12520*/  LDG.E.128 R4, desc[UR6][R4.64] ;  /* 0x0000000604047981 */ /* 0x000f24000c1e1d00 */
        /* <DEDUP_REMOVED lines=75> */
.L_x_5612:
[----:B------:R-:W-:Y:S05]  /*129e0*/  BSYNC B0 ;  /* 0x0000000000007941 */ /* 0x000fea0003800000 */
.L_x_5611:
        /* <DEDUP_REMOVED lines=27> */
[----:B------:R-:W5:Y:S01]  /*12ba0*/  LDG.E.128 R8, desc[UR6][R10.64+0x80] ;  /* 0x000080060a087981 */ /* 0x000f62000c1e1d00 */
[----:B------:R-:W-:Y:S02]  /*12bb0*/  MOV R15, R29 ;  /* 0x0000001d000f7202 */ /* 0x000fe40000000f00 */
[----:B------:R-:W-:Y:S02]  /*12bc0*/  MOV R29, R28 ;  /* 0x0000001c001d7202 */ /* 0x000fe40000000f00 */
[----:B------:R-:W-:Y:S02]  /*12bd0*/  MOV R28, R31 ;  /* 0x0000001f001c7202 */ /* 0x000fe40000000f00 */
[----:B------:R-:W-:Y:S02]  /*12be0*/  MOV R31, R30 ;  /* 0x0000001e001f7202 */ /* 0x000fe40000000f00 */
[----:B--2---:R-:W-:Y:S02]  /*12bf0*/  MOV R30, R36 ;  /* 0x00000024001e7202 */ /* 0x004fe40000000f00 */
[----:B------:R-:W-:-:S02]  /*12c00*/  MOV R34, R38 ;  /* 0x0000002600227202 */ /* 0x000fc40000000f00 */
[----:B------:R-:W-:Y:S01]  /*12c10*/  MOV R35, R37 ;  /* 0x0000002500237202 */ /* 0x000fe20000000f00 */
[--C-:B----4-:R-:W-:Y:S02]  /*12c20*/  HADD2.F32 R36, -RZ, R4.reuse.H0_H0 ;  /* 0x20000004ff247230 */ /* 0x110fe40000004100 */
[----:B------:R-:W-:Y:S02]  /*12c30*/  HADD2.F32 R38, -RZ, R4.H1_H1 ;  /* 0x30000004ff267230 */ /* 0x000fe40000004100 */
[--C-:B------:R-:W-:Y:S01]  /*12c40*/  HADD2.F32 R4, -RZ, R5.reuse.H0_H0 ;  /* 0x20000005ff047230 */ /* 0x100fe20000004100 */
[----:B------:R-:W-:Y:S01]  /*12c50*/  MOV R37, R39 ;  /* 0x0000002700257202 */ /* 0x000fe20000000f00 */
[--C-:B-1----:R-:W-:Y:S02]  /*12c60*/  HADD2.F32 R41, -RZ, R30.reuse.H0_H0 ;  /* 0x2000001eff297230 */ /* 0x102fe40000004100 */
        /* <DEDUP_REMOVED lines=26> */
[--C-:B-----5:R-:W-:Y:S02]  /*12e10*/  HADD2.F32 R29, -RZ, R8.reuse.H0_H0 ;  /* 0x20000008ff1d7230 */ /* 0x120fe40000004100 */
[----:B------:R-:W-:Y:S02]  /*12e20*/  HADD2.F32 R37, -RZ, R8.H1_H1 ;  /* 0x30000008ff257230 */ /* 0x000fe40000004100 */
[----:B------:R-:W-:Y:S01]  /*12e30*/  @!P0 FADD.FTZ R39, -R39, -RZ ;  /* 0x800000ff27278221 */ /* 0x000fe20000010100 */
[----:B------:R-:W-:Y:S02]  /*12e40*/  HADD2.F32 R35, -RZ, R35.H1_H1 ;  /* 0x30000023ff237230 */ /* 0x000fe40000004100 */
[----:B------:R-:W-:-:S02]  /*12e50*/  HADD2.F32 R34, -RZ, R15.H0_H0 ;  /* 0x2000000fff227230 */ /* 0x000fc40000004100 */
        /* <DEDUP_REMOVED lines=29> */
.L_x_5614:
[----:B------:R-:W-:Y:S05]  /*13030*/  BSYNC B0 ;  /* 0x0000000000007941 */ /* 0x000fea0003800000 */
.L_x_5613:
        /* <DEDUP_REMOVED lines=13> */
[----:B--2---:R-:W-:Y:S01]  /*13110*/  IMAD.WIDE R28, R7, 0x2, R32 ;  /* 0x00000002071c7825 */ /* 0x004fe200078e0220 */
        /* <DEDUP_REMOVED lines=84> */
.L_x_5616:
[----:B------:R-:W-:Y:S05]  /*13660*/  BSYNC B0 ;  /* 0x0000000000007941 */ /* 0x000fea0003800000 */
.L_x_5615:
        /* <DEDUP_REMOVED lines=15> */
[C---:B------:R-:W-:Y:S02]  /*13760*/  LEA R4, P1, R5.reuse, UR8, 0x1 ;  /* 0x0000000805047c11 */ /* 0x040fe4000f8208ff */
[----:B------:R-:W-:Y:S01]  /*13770*/  @P0 SHF.R.S32.HI R8, RZ, 0x1, R117 ;  /* 0x00000001ff080819 */ /* 0x000fe20000011475 */
[----:B------:R-:W4:Y:S01]  /*13780*/  LDG.E.128 R24, desc[UR6][R24.64+0x180] ;  /* 0x0001800618187981 */ /* 0x000f22000c1e1d00 */
[----:B------:R-:W-:Y:S01]  /*13790*/  LEA.HI.X R5, R5, UR9, R6, 0x1, P1 ;  /* 0x0000000905057c11 */ /* 0x000fe200088f0c06 */
[----:B------:R-:W-:Y:S01]  /*137a0*/  ULDC.64 UR8, c[0x0][0x358] ;  /* 0x0000d60000087ab9 */ /* 0x000fe20000000a00 */
[----:B------:R-:W-:Y:S02]  /*137b0*/  MOV R9, RZ ;  /* 0x000000ff00097202 */ /* 0x000fe40000000f00 */
[----:B------:R-:W-:-:S02]  /*137c0*/  @P0 IADD3 R9, -R8, RZ, RZ ;  /* 0x000000ff08090210 */ /* 0x000fc40007ffe1ff */
[----:B------:R-:W5:Y:S02]  /*137d0*/  LDG.E.128 R4, desc[UR6][R4.64+0x180] ;  /* 0x0001800604047981 */ /* 0x000f64000c1e1d00 */
[----:B------:R-:W-:-:S04]  /*137e0*/  IADD3 R8, P1, R9, R0, RZ ;  /* 0x0000000009087210 */ /* 0x000fc80007f3e0ff */
[----:B------:R-:W-:Y:S02]  /*137f0*/  LEA.HI.X.SX32 R9, R9, R2, 0x1, P1 ;  /* 0x0000000209097211 */ /* 0x000fe400008f0eff */
[----:B------:R-:W-:-:S04]  /*13800*/  LEA R10, P1, R8, UR8, 0x1 ;  /* 0x00000008080a7c11 */ /* 0x000fc8000f8208ff */
[----:B------:R-:W-:-:S06]  /*13810*/  LEA.HI.X R11, R8, UR9, R9, 0x1, P1 ;  /* 0x00000009080b7c11 */ /* 0x000fcc00088f0c09 */
[----:B------:R-:W3:Y:S01]  /*13820*/  LDG.E.128 R8, desc[UR6][R10.64+0x180] ;  /* 0x000180060a087981 */ /* 0x000ee2000c1e1d00 */
[----:B------:R-:W-:Y:S02]  /*13830*/  MOV R15, R21 ;  /* 0x00000015000f7202 */ /* 0x000fe40000000f00 */
[----:B------:R-:W-:Y:S02]  /*13840*/  MOV R21, R20 ;  /* 0x0000001400157202 */ /* 0x000fe40000000f00 */
[----:B------:R-:W-:Y:S02]  /*13850*/  MOV R20, R23 ;  /* 0x0000001700147202 */ /* 0x000fe40000000f00 */
[----:B------:R-:W-:Y:S02]  /*13860*/  MOV R23, R22 ;  /* 0x0000001600177202 */ /* 0x000fe40000000f00 */
[----:B----4-:R-:W-:Y:S02]  /*13870*/  MOV R22, R24 ;  /* 0x0000001800167202 */ /* 0x010fe40000000f00 */
[----:B------:R-:W-:Y:S01]  /*13880*/  MOV R24, R26 ;  /* 0x0000001a00187202 */ /* 0x000fe20000000f00 */
[----:B-----5:R-:W-:-:S02]  /*13890*/  HADD2.F32 R26, -RZ, R4.H0_H0 ;  /* 0x20000004ff1a7230 */ /* 0x020fc40000004100 */
[----:B--2---:R-:W-:Y:S02]  /*138a0*/  HADD2.F32 R28, -RZ, R4.H1_H1 ;  /* 0x30000004ff1c7230 */ /* 0x004fe40000004100 */
[--C-:B------:R-:W-:Y:S02]  /*138b0*/  HADD2.F32 R4, -RZ, R5.reuse.H0_H0 ;  /* 0x20000005ff047230 */ /* 0x100fe40000004100 */
[----:B------:R-:W-:Y:S01]  /*138c0*/  @!P0 FADD.FTZ R26, -R26, -RZ ;  /* 0x800000ff1a1a8221 */ /* 0x000fe20000010100 */
[--C-:B------:R-:W-:Y:S02]  /*138d0*/  HADD2.F32 R31, -RZ, R22.reuse.H0_H0 ;  /* 0x20000016ff1f7230 */ /* 0x100fe40000004100 */
[----:B---3--:R-:W-:Y:S02]  /*138e0*/  HADD2.F32 R32, -RZ, R22.H1_H1 ;  /* 0x30000016ff207230 */ /* 0x008fe40000004100 */
        /* <DEDUP_REMOVED lines=12> */
[----:B------:R-:W-:Y:S02]  /*139b0*/  HADD2.F32 R4, -RZ, R27.H0_H0 ;  /* 0x2000001bff047230 */ /* 0x000fe40000004100 */
        /* <DEDUP_REMOVED lines=10> */
[----:B------:R-:W-:Y:S02]  /*13a60*/  HADD2.F32 R15, -RZ, R9.H0_H0 ;  /* 0x20000009ff0f7230 */ /* 0x000fe40000004100 */
[----:B------:R-:W-:Y:S01]  /*13a70*/  @!P0 FADD.FTZ R29, -R29, -RZ ;  /* 0x800000ff1d1d8221 */ /* 0x000fe20000010100 */
[----:B------:R-:W-:Y:S01]  /*13a80*/  FMUL.FTZ R32, R32, R28 ;  /* 0x0000001c20207220 */ /* 0x000fe20000410000 */
[----:B------:R-:W-:Y:S01]  /*13a90*/  FMUL.FTZ R5, R26, R5 ;  /* 0x000000051a057220 */ /* 0x000fe20000410000 */
[----:B------:R-:W-:Y:S01]  /*13aa0*/  FMUL.FTZ R7, R27, R7 ;  /* 0x000000071b077220 */ /* 0x000fe20000410000 */
[----:B------:R-:W-:Y:S01]  /*13ab0*/  FMUL.FTZ R25, R25, R29 ;  /* 0x0000001d19197220 */ /* 0x000fe20000410000 */
[----:B------:R-:W-:-:S02]  /*13ac0*/  HADD2.F32 R26, -RZ, R21.H0_H0 ;  /* 0x20000015ff1a7230 */ /* 0x000fc40000004100 */
[----:B------:R-:W-:Y:S01]  /*13ad0*/  FFMA.FTZ R4, R4, R15, R22 ;  /* 0x0000000f04047223 */ /* 0x000fe20000010016 */
[--C-:B------:R-:W-:Y:S02]  /*13ae0*/  HADD2.F32 R27, -RZ, R8.reuse.H0_H0 ;  /* 0x20000008ff1b7230 */ /* 0x100fe40000004100 */
[----:B------:R-:W-:Y:S02]  /*13af0*/  HADD2.F32 R28, -RZ, R8.H1_H1 ;  /* 0x30000008ff1c7230 */ /* 0x000fe40000004100 */
[----:B------:R-:W-:Y:S02]  /*13b00*/  HADD2.F32 R8, -RZ, R11.H0_H0 ;  /* 0x2000000bff087230 */ /* 0x000fe40000004100 */
[----:B------:R-:W-:Y:S02]  /*13b10*/  HADD2.F32 R29, -RZ, R10.H0_H0 ;  /* 0x2000000aff1d7230 */ /* 0x000fe40000004100 */
[----:B------:R-:W-:Y:S02]  /*13b20*/  HADD2.F32 R21, -RZ, R21.H1_H1 ;  /* 0x30000015ff157230 */ /* 0x000fe40000004100 */
[----:B------:R-:W-:-:S02]  /*13b30*/  HADD2.F32 R15, -RZ, R20.H0_H0 ;  /* 0x20000014ff0f7230 */ /* 0x000fc40000004100 */
[----:B------:R-:W-:Y:S02]  /*13b40*/  HADD2.F32 R22, -RZ, R23.H0_H0 ;  /* 0x20000017ff167230 */ /* 0x000fe40000004100 */
[----:B------:R-:W-:Y:S02]  /*13b50*/  HADD2.F32 R9, -RZ, R9.H1_H1 ;  /* 0x30000009ff097230 */ /* 0x000fe40000004100 */
        /* <DEDUP_REMOVED lines=19> */
.L_x_5618:
[----:B------:R-:W-:Y:S05]  /*13c90*/  BSYNC B0 ;  /* 0x0000000000007941 */ /* 0x000fea0003800000 */
.L_x_5617:
[----:B------:R1:W-:Y:S02]  /*13ca0*/  STS.128 [R244+0x6800], R20 ;  /* 0x00680014f4007388 */ /* 0x0003e40000000c00 */
.L_x_5610:
[----:B------:R-:W-:Y:S05]  /*13cb0*/  BSYNC B1 ;  /* 0x0000000000017941 */ /* 0x000fea0003800000 */
.L_x_5609:
[----:B------:R-:W-:Y:S01]  /*13cc0*/  VIADD R15, R128, 0x20 ;  /* 0x00000020800f7836 */ /* 0x000fe20000000000 */
[----:B------:R-:W-:Y:S04]  /*13cd0*/  BSSY B1, `(.L_x_5619) ;  /* 0x000018e000017945 */ /* 0x000fe80003800000 */
[----:B------:R-:W-:-:S04]  /*13ce0*/  ISETP.GE.AND P0, PT, R15, R14, PT ;  /* 0x0000000e0f00720c */ /* 0x000fc80003f06270 */
[----:B------:R-:W-:-:S13]  /*13cf0*/  ISETP.LT.OR P0, PT, R48, -0x107, P0 ;  /* 0xfffffef93000780c */ /* 0x000fda0000701670 */
[----:B------:R-:W-:Y:S05]  /*13d00*/  @P0 BRA `(.L_x_5620) ;  /* 0x0000001800280947 */ /* 0x000fea0003800000 */
[----:B--234-:R2:W5:Y:S04]  /*13d10*/  LDG.E.128 R28, desc[UR6][R18.64+0x80] ;  /* 0x00008006121c7981 */ /* 0x01c568000c1e1d00 */
[----:B------:R2:W5:Y:S04]  /*13d20*/  LDG.E.128 R24, desc[UR6][R18.64+0x100] ;  /* 0x0001000612187981 */ /* 0x000568000c1e1d00 */
[----:B-1----:R2:W5:Y:S04]  /*13d30*/  LDG.E.128 R20, desc[UR6][R18.64+0x180] ;  /* 0x0001800612147981 */ /* 0x002568000c1e1d00 */
        /* <DEDUP_REMOVED lines=16> */
[----:B------:R-:W3:Y:S01]  /*13e40*/  LDG.E.128 R32, desc[UR6][R32.64] ;  /* 0x0000000620207981 */ /* 0x000ee2000c1e1d00 */
        /* <DEDUP_REMOVED lines=9> */
[----:B------:R-:W2:Y:S01]  /*13ee0*/  LDG.E.128 R8, desc[UR6][R10.64] ;  /* 0x000000060a087981 */ /* 0x000ea2000c1e1d00 */
[----:B-----5:R-:W-:Y:S02]  /*13ef0*/  MOV R40, R36 ;  /* 0x0000002400287202 */ /* 0x020fe40000000f00 */
[----:B------:R-:W-:Y:S02]  /*13f00*/  MOV R36, R39 ;  /* 0x0000002700247202 */ /* 0x000fe40000000f00 */
[----:B---3--:R-:W-:Y:S02]  /*13f10*/  MOV R39, R33 ;  /* 0x0000002100277202 */ /* 0x008fe40000000f00 */
[----:B------:R-:W-:Y:S01]  /*13f20*/  MOV R33, R34 ;  /* 0x0000002200217202 */ /* 0x000fe20000000f00 */
[--C-:B----4-:R-:W-:Y:S02]  /*13f30*/  HADD2.F32 R34, -RZ, R5.reuse.H0_H0 ;  /* 0x20000005ff227230 */ /* 0x110fe40000004100 */
[----:B------:R-:W-:-:S02]  /*13f40*/  HADD2.F32 R41, -RZ, R5.H1_H1 ;  /* 0x30000005ff297230 */ /* 0x000fc40000004100 */
[--C-:B------:R-:W-:Y:S02]  /*13f50*/  HADD2.F32 R5, -RZ, R7.reuse.H0_H0 ;  /* 0x20000007ff057230 */ /* 0x100fe40000004100 */
[----:B------:R-:W-:Y:S02]  /*13f60*/  HADD2.F32 R7, -RZ, R7.H1_H1 ;  /* 0x30000007ff077230 */ /* 0x000fe40000004100 */
[--C-:B------:R-:W-:Y:S02]  /*13f70*/  HADD2.F32 R44, -RZ, R39.reuse.H0_H0 ;  /* 0x20000027ff2c7230 */ /* 0x100fe40000004100 */
[----:B------:R-:W-:Y:S02]  /*13f80*/  HADD2.F32 R53, -RZ, R39.H1_H1 ;  /* 0x30000027ff357230 */ /* 0x000fe40000004100 */
[----:B------:R-:W-:Y:S01]  /*13f90*/  @!P0 FADD.FTZ R5, -R5, -RZ ;  /* 0x800000ff05058221 */ /* 0x000fe20000010100 */
[----:B------:R-:W-:Y:S02]  /*13fa0*/  HADD2.F32 R39, -RZ, R35.H0_H0 ;  /* 0x20000023ff277230 */ /* 0x000fe40000004100 */
[----:B------:R-:W-:Y:S01]  /*13fb0*/  @!P0 FADD.FTZ R7, -R7, -RZ ;  /* 0x800000ff07078221 */ /* 0x000fe20000010100 */
[----:B------:R-:W-:-:S02]  /*13fc0*/  HADD2.F32 R42, -RZ, R4.H0_H0 ;  /* 0x20000004ff2a7230 */ /* 0x000fc40000004100 */
[----:B------:R-:W-:Y:S02]  /*13fd0*/  HADD2.F32 R43, -RZ, R4.H1_H1 ;  /* 0x30000004ff2b7230 */ /* 0x000fe40000004100 */
        /* <DEDUP_REMOVED lines=18> */
[----:B--2---:R-:W-:-:S02]  /*14100*/  HADD2.F32 R7, -RZ, R9.H0_H0 ;  /* 0x20000009ff077230 */ /* 0x004fc40000004100 */
[----:B------:R-:W-:Y:S01]  /*14110*/  @!P0 FADD.FTZ R41, -R41, -RZ ;  /* 0x800000ff29298221 */ /* 0x000fe20000010100 */
[----:B------:R-:W-:Y:S02]  /*14120*/  HADD2.F32 R33, -RZ, R9.H1_H1 ;  /* 0x30000009ff217230 */ /* 0x000fe40000004100 */
[----:B------:R-:W-:Y:S01]  /*14130*/  FMUL.FTZ R44, R44, R34 ;  /* 0x000000222c2c7220 */ /* 0x000fe20000410000 */
[----:B------:R-:W-:Y:S02]  /*14140*/  HADD2.F32 R5, -RZ, R37.H0_H0 ;  /* 0x20000025ff057230 */ /* 0x000fe40000004100 */
        /* <DEDUP_REMOVED lines=30> */
.L_x_5622:
[----:B------:R-:W-:Y:S05]  /*14330*/  BSYNC B0 ;  /* 0x0000000000007941 */ /* 0x000fea0003800000 */
.L_x_5621:
        /* <DEDUP_REMOVED lines=57> */
[----:B-----5:R-:W-:-:S02]  /*146d0*/  HADD2.F32 R32, -RZ, R8.H0_H0 ;  /* 0x20000008ff207230 */ /* 0x020fc40000004100 */
[----:B------:R-:W-:Y:S01]  /*146e0*/  FMUL.FTZ R7, R35, R7 ;  /* 0x0000000723077220 */ /* 0x000fe20000410000 */
[----:B------:R-:W-:Y:S01]  /*146f0*/  FMUL.FTZ R5, R34, R5 ;  /* 0x0000000522057220 */ /* 0x000fe20000410000 */
[----:B------:R-:W-:Y:S01]  /*14700*/  FMUL.FTZ R6, R4, R6 ;  /* 0x0000000604067220 */ /* 0x000fe20000410000 */
[----:B------:R-:W-:Y:S02]  /*14710*/  HADD2.F32 R35, -RZ, R8.H1_H1 ;  /* 0x30000008ff237230 */ /* 0x000fe40000004100 */
[----:B------:R-:W-:Y:S01]  /*14720*/  @!P0 FADD.FTZ R37, -R37, -RZ ;  /* 0x800000ff25258221 */ /* 0x000fe20000010100 */
[----:B------:R-:W-:Y:S02]  /*14730*/  HADD2.F32 R33, -RZ, R33.H1_H1 ;  /* 0x30000021ff217230 */ /* 0x000fe40000004100 */
[----:B------:R-:W-:Y:S01]  /*14740*/  @!P0 FADD.FTZ R38, -R38, -RZ ;  /* 0x800000ff26268221 */ /* 0x000fe20000010100 */
[----:B------:R-:W-:Y:S02]  /*14750*/  HADD2.F32 R4, -RZ, R36.H0_H0 ;  /* 0x20000024ff047230 */ /* 0x000fe40000004100 */
        /* <DEDUP_REMOVED lines=31> */
.L_x_5624:
[----:B------:R-:W-:Y:S05]  /*14950*/  BSYNC B0 ;  /* 0x0000000000007941 */ /* 0x000fea0003800000 */
.L_x_5623:
        /* <DEDUP_REMOVED lines=36> */
[--C-:B-1----:R-:W-:Y:S02]  /*14ba0*/  HADD2.F32 R36, -RZ, R26.reuse.H0_H0 ;  /* 0x2000001aff247230 */ /* 0x102fe40000004100 */
        /* <DEDUP_REMOVED lines=60> */
.L_x_5626:
[----:B------:R-:W-:Y:S05]  /*14f70*/  BSYNC B0 ;  /* 0x0000000000007941 */ /* 0x000fea0003800000 */
.L_x_5625:
        /* <DEDUP_REMOVED lines=28> */
[----:B--2---:R-:W-:Y:S02]  /*15140*/  MOV R18, R21 ;  /* 0x0000001500127202 */ /* 0x004fe40000000f00 */
[----:B------:R-:W-:Y:S02]  /*15150*/  MOV R19, R23 ;  /* 0x0000001700137202 */ /* 0x000fe40000000f00 */
[----:B----4-:R-:W-:Y:S02]  /*15160*/  MOV R21, R24 ;  /* 0x0000001800157202 */ /* 0x010fe40000000f00 */
[----:B------:R-:W-:Y:S02]  /*15170*/  MOV R23, R26 ;  /* 0x0000001a00177202 */ /* 0x000fe40000000f00 */
[----:B------:R-:W-:Y:S02]  /*15180*/  MOV R24, R25 ;  /* 0x0000001900187202 */ /* 0x000fe40000000f00 */
[----:B------:R-:W-:Y:S01]  /*15190*/  MOV R26, R27 ;  /* 0x0000001b001a7202 */ /* 0x000fe20000000f00 */
[----:B-----5:R-:W-:-:S02]  /*151a0*/  HADD2.F32 R25, -RZ, R4.H0_H0 ;  /* 0x20000004ff197230 */ /* 0x020fc40000004100 */
        /* <DEDUP_REMOVED lines=29> */
[----:B------:R-:W-:Y:S01]  /*15380*/  FMUL.FTZ R31, R31, R27 ;  /* 0x0000001b1f1f7220 */ /* 0x000fe20000410000 */
[----:B------:R-:W-:Y:S01]  /*15390*/  @!P0 FADD.FTZ R5, -R5, -RZ ;  /* 0x800000ff05058221 */ /* 0x000fe20000010100 */
[----:B------:R-:W-:Y:S01]  /*153a0*/  FMUL.FTZ R7, R26, R7 ;  /* 0x000000071a077220 */ /* 0x000fe20000410000 */
[----:B------:R-:W-:Y:S01]  /*153b0*/  FMUL.FTZ R24, R24, R28 ;  /* 0x0000001c18187220 */ /* 0x000fe20000410000 */
[----:B------:R-:W-:-:S02]  /*153c0*/  HADD2.F32 R26, -RZ, R8.H0_H0 ;  /* 0x20000008ff1a7230 */ /* 0x000fc40000004100 */
[----:B------:R-:W-:Y:S01]  /*153d0*/  FFMA.FTZ R4, R4, R18, R21 ;  /* 0x0000001204047223 */ /* 0x000fe20000010015 */
[----:B------:R-:W-:Y:S02]  /*153e0*/  HADD2.F32 R27, -RZ, R8.H1_H1 ;  /* 0x30000008ff1b7230 */ /* 0x000fe40000004100 */
[----:B------:R-:W-:Y:S02]  /*153f0*/  HADD2.F32 R8, -RZ, R11.H0_H0 ;  /* 0x2000000bff087230 */ /* 0x000fe40000004100 */
[----:B------:R-:W-:Y:S02]  /*15400*/  HADD2.F32 R28, -RZ, R10.H0_H0 ;  /* 0x2000000aff1c7230 */ /* 0x000fe40000004100 */
[----:B------:R-:W-:Y:S02]  /*15410*/  HADD2.F32 R18, -RZ, R19.H0_H0 ;  /* 0x20000013ff127230 */ /* 0x000fe40000004100 */
[----:B------:R-:W-:Y:S02]  /*15420*/  HADD2.F32 R21, -RZ, R22.H0_H0 ;  /* 0x20000016ff157230 */ /* 0x000fe40000004100 */
[----:B------:R-:W-:Y:S01]  /*15430*/  FMUL.FTZ R5, R25, R5 ;  /* 0x0000000519057220 */ /* 0x000fe20000410000 */
[----:B------:R-:W-:-:S02]  /*15440*/  HADD2.F32 R9, -RZ, R9.H1_H1 ;  /* 0x30000009ff097230 */ /* 0x000fc40000004100 */
[----:B------:R-:W-:Y:S02]  /*15450*/  HADD2.F32 R11, -RZ, R11.H1_H1 ;  /* 0x3000000bff0b7230 */ /* 0x000fe40000004100 */
[----:B------:R-:W-:Y:S02]  /*15460*/  HADD2.F32 R10, -RZ, R10.H1_H1 ;  /* 0x3000000aff0a7230 */ /* 0x000fe40000004100 */
[----:B------:R-:W-:Y:S02]  /*15470*/  HADD2.F32 R19, -RZ, R19.H1_H1 ;  /* 0x30000013ff137230 */ /* 0x000fe40000004100 */
[----:B------:R-:W-:Y:S02]  /*15480*/  HADD2.F32 R22, -RZ, R22.H1_H1 ;  /* 0x30000016ff167230 */ /* 0x000fe40000004100 */
[--C-:B------:R-:W-:Y:S02]  /*15490*/  HADD2.F32 R25, -RZ, R20.reuse.H0_H0 ;  /* 0x20000014ff197230 */ /* 0x100fe40000004100 */
[----:B------:R-:W-:Y:S01]  /*154a0*/  FFMA.FTZ R9, R23, R9, R24 ;  /* 0x0000000917097223 */ /* 0x000fe20000010018 */
        /* <DEDUP_REMOVED lines=14> */
.L_x_5628:
[----:B------:R-:W-:Y:S05]  /*15590*/  BSYNC B0 ;  /* 0x0000000000007941 */ /* 0x000fea0003800000 */
.L_x_5627:
[----:B------:R1:W-:Y:S02]  /*155a0*/  STS.128 [R244+0x7000], R20 ;  /* 0x00700014f4007388 */ /* 0x0003e40000000c00 */
.L_x_5620:
[----:B------:R-:W-:Y:S05]  /*155b0*/  BSYNC B1 ;  /* 0x0000000000017941 */ /* 0x000fea0003800000 */
.L_x_5619:
[----:B--2---:R-:W-:-:S05]  /*155c0*/  VIADD R18, R128, 0x30 ;  /* 0x0000003080127836 */ /* 0x004fca0000000000 */
        /* <DEDUP_REMOVED lines=70> */
[----:B--2---:R-:W-:-:S02]  /*15a30*/  HADD2.F32 R7, -RZ, R9.H0_H0 ;  /* 0x20000009ff077230 */ /* 0x004fc40000004100 */
[----:B------:R-:W-:Y:S02]  /*15a40*/  HADD2.F32 R33, -RZ, R9.H1_H1 ;  /* 0x30000009ff217230 */ /* 0x000fe40000004100 */
[----:B------:R-:W-:Y:S02]  /*15a50*/  HADD2.F32 R14, -RZ, R19.H0_H0 ;  /* 0x20000013ff0e7230 */ /* 0x000fe40000004100 */
[----:B------:R-:W-:Y:S02]  /*15a60*/  HADD2.F32 R9, -RZ, R11.H0_H0 ;  /* 0x2000000bff097230 */ /* 0x000fe40000004100 */
[----:B------:R-:W-:Y:S01]  /*15a70*/  FMUL.FTZ R42, R42, R34 ;  /* 0x000000222a2a7220 */ /* 0x000fe20000410000 */
        /* <DEDUP_REMOVED lines=26> */
.L_x_5630:
[----:B------:R-:W-:Y:S05]  /*15c20*/  BSYNC B0 ;  /* 0x0000000000007941 */ /* 0x000fea0003800000 */
.L_x_5629:
        /* <DEDUP_REMOVED lines=30> */
[----:B---3--:R-:W-:Y:S02]  /*15e10*/  MOV R29, R32 ;  /* 0x00000020001d7202 */ /* 0x008fe40000000f00 */
[----:B------:R-:W-:Y:S02]  /*15e20*/  MOV R31, R34 ;  /* 0x00000022001f7202 */ /* 0x000fe40000000f00 */
[----:B------:R-:W-:Y:S02]  /*15e30*/  MOV R32, R33 ;  /* 0x0000002100207202 */ /* 0x000fe40000000f00 */
[----:B------:R-:W-:Y:S01]  /*15e40*/  MOV R34, R35 ;  /* 0x0000002300227202 */ /* 0x000fe20000000f00 */
[----:B----4-:R-:W-:-:S02]  /*15e50*/  HADD2.F32 R33, -RZ, R4.H0_H0 ;  /* 0x20000004ff217230 */ /* 0x010fc40000004100 */
[----:B------:R-:W-:Y:S02]  /*15e60*/  HADD2.F32 R35, -RZ, R4.H1_H1 ;  /* 0x30000004ff237230 */ /* 0x000fe40000004100 */
[----:B------:R-:W-:Y:S02]  /*15e70*/  HADD2.F32 R4, -RZ, R5.H0_H0 ;  /* 0x20000005ff047230 */ /* 0x000fe40000004100 */
        /* <DEDUP_REMOVED lines=38> */
[----:B------:R-:W-:Y:S02]  /*160e0*/  HADD2.F32 R36, -RZ, R10.H1_H1 ;  /* 0x3000000aff247230 */ /* 0x000fe40000004100 */
[----:B------:R-:W-:-:S02]  /*160f0*/  HADD2.F32 R29, -RZ, R14.H1_H1 ;  /* 0x3000000eff1d7230 */ /* 0x000fc40000004100 */
[----:B------:R-:W-:Y:S02]  /*16100*/  HADD2.F32 R10, -RZ, R11.H0_H0 ;  /* 0x2000000bff0a7230 */ /* 0x000fe40000004100 */
[----:B------:R-:W-:Y:S02]  /*16110*/  HADD2.F32 R14, -RZ, R19.H0_H0 ;  /* 0x20000013ff0e7230 */ /* 0x000fe40000004100 */
[----:B------:R-:W-:Y:S02]  /*16120*/  HADD2.F32 R11, -RZ, R11.H1_H1 ;  /* 0x3000000bff0b7230 */ /* 0x000fe40000004100 */
[----:B------:R-:W-:Y:S02]  /*16130*/  HADD2.F32 R19, -RZ, R19.H1_H1 ;  /* 0x30000013ff137230 */ /* 0x000fe40000004100 */
[----:B------:R-:W-:Y:S01]  /*16140*/  FFMA.FTZ R4, R4, R28, R38 ;  /* 0x0000001c04047223 */ /* 0x000fe20000010026 */
        /* <DEDUP_REMOVED lines=8> */
[----:B------:R-:W-:Y:S02]  /*161d0*/  F2FP.F16.F32.PACK_AB R4, R33, R4 ;  /* 0x000000042104723e */ /* 0x000fe400000000ff */
[----:B------:R-:W-:Y:S02]  /*161e0*/  F2FP.F16.F32.PACK_AB R6, R7, R6 ;  /* 0x000000060706723e */ /* 0x000fe400000000ff */
[----:B------:R-:W-:Y:S02]  /*161f0*/  F2FP.F16.F32.PACK_AB R29, R29, R8 ;  /* 0x000000081d1d723e */ /* 0x000fe400000000ff */
[----:B------:R-:W-:-:S02]  /*16200*/  F2FP.F16.F32.PACK_AB R30, R30, R5 ;  /* 0x000000051e1e723e */ /* 0x000fc400000000ff */
[----:B------:R-:W-:Y:S02]  /*16210*/  MOV R28, R4 ;  /* 0x00000004001c7202 */ /* 0x000fe40000000f00 */
[----:B------:R-:W-:Y:S02]  /*16220*/  MOV R31, R6 ;  /* 0x00000006001f7202 */ /* 0x000fe40000000f00 */
.L_x_5632:
[----:B------:R-:W-:Y:S05]  /*16230*/  BSYNC B0 ;  /* 0x0000000000007941 */ /* 0x000fea0003800000 */
.L_x_5631:
        /* <DEDUP_REMOVED lines=96> */
.L_x_5634:
[----:B------:R-:W-:Y:S05]  /*16840*/  BSYNC B0 ;  /* 0x0000000000007941 */ /* 0x000fea0003800000 */
.L_x_5633:
        /* <DEDUP_REMOVED lines=20> */
[----:B------:R-:W-:-:S04]  /*16990*/  ULDC.64 UR8, c[0x0][0x358] ;  /* 0x0000d60000087ab9 */ /* 0x000fc80000000a00 */
[----:B------:R5:W3:Y:S02]  /*169a0*/  LDG.E.128 R4, desc[UR6][R8.64] ;  /* 0x0000000608047981 */ /* 0x000ae4000c1e1d00 */
        /* <DEDUP_REMOVED lines=9> */
[----:B--2---:R-:W-:Y:S02]  /*16a40*/  MOV R12, R20 ;  /* 0x00000014000c7202 */ /* 0x004fe40000000f00 */
[----:B------:R-:W-:Y:S02]  /*16a50*/  MOV R2, R23 ;  /* 0x0000001700027202 */ /* 0x000fe40000000f00 */
[----:B----4-:R-:W-:Y:S02]  /*16a60*/  MOV R17, R25 ;  /* 0x0000001900117202 */ /* 0x010fe40000000f00 */
[----:B------:R-:W-:Y:S01]  /*16a70*/  MOV R13, R24 ;  /* 0x00000018000d7202 */ /* 0x000fe20000000f00 */
[----:B---3--:R-:W-:-:S02]  /*16a80*/  HADD2.F32 R19, -RZ, R5.H0_H0 ;  /* 0x20000005ff137230 */ /* 0x008fc40000004100 */
[----:B------:R-:W-:Y:S01]  /*16a90*/  HADD2.F32 R5, -RZ, R5.H1_H1 ;  /* 0x30000005ff057230 */ /* 0x000fe20000004100 */
[----:B------:R-:W-:Y:S01]  /*16aa0*/  MOV R16, R26 ;  /* 0x0000001a00107202 */ /* 0x000fe20000000f00 */
[--C-:B------:R-:W-:Y:S02]  /*16ab0*/  HADD2.F32 R24, -RZ, R17.reuse.H0_H0 ;  /* 0x20000011ff187230 */ /* 0x100fe40000004100 */
[----:B------:R-:W-:Y:S01]  /*16ac0*/  @!P0 FADD.FTZ R19, -R19, -RZ ;  /* 0x800000ff13138221 */ /* 0x000fe20000010100 */
[--C-:B------:R-:W-:Y:S01]  /*16ad0*/  HADD2.F32 R21, -RZ, R4.reuse.H0_H0 ;  /* 0x20000004ff157230 */ /* 0x100fe20000004100 */
[----:B------:R-:W-:Y:S01]  /*16ae0*/  MOV R20, R27 ;  /* 0x0000001b00147202 */ /* 0x000fe20000000f00 */
[----:B------:R-:W-:Y:S02]  /*16af0*/  HADD2.F32 R22, -RZ, R4.H1_H1 ;  /* 0x30000004ff167230 */ /* 0x000fe40000004100 */
[----:B------:R-:W-:Y:S01]  /*16b00*/  @!P0 FADD.FTZ R5, -R5, -RZ ;  /* 0x800000ff05058221 */ /* 0x000fe20000010100 */
[----:B------:R-:W-:-:S02]  /*16b10*/  HADD2.F32 R17, -RZ, R17.H1_H1 ;  /* 0x30000011ff117230 */ /* 0x000fc40000004100 */
[--C-:B------:R-:W-:Y:S02]  /*16b20*/  HADD2.F32 R4, -RZ, R6.reuse.H0_H0 ;  /* 0x20000006ff047230 */ /* 0x100fe40000004100 */
[----:B------:R-:W-:Y:S02]  /*16b30*/  HADD2.F32 R23, -RZ, R6.H1_H1 ;  /* 0x30000006ff177230 */ /* 0x000fe40000004100 */
[----:B------:R-:W-:Y:S02]  /*16b40*/  HADD2.F32 R6, -RZ, R7.H0_H0 ;  /* 0x20000007ff067230 */ /* 0x000fe40000004100 */
[----:B------:R-:W-:Y:S01]  /*16b50*/  FMUL.FTZ R24, R24, R19 ;  /* 0x0000001318187220 */ /* 0x000fe20000410000 */
[----:B------:R-:W-:Y:S01]  /*16b60*/  FMUL.FTZ R17, R17, R5 ;  /* 0x0000000511117220 */ /* 0x000fe20000410000 */
[--C-:B------:R-:W-:Y:S02]  /*16b70*/  HADD2.F32 R19, -RZ, R16.reuse.H0_H0 ;  /* 0x20000010ff137230 */ /* 0x100fe40000004100 */
[----:B------:R-:W-:Y:S01]  /*16b80*/  @!P0 FADD.FTZ R23, -R23, -RZ ;  /* 0x800000ff17178221 */ /* 0x000fe20000010100 */
[----:B------:R-:W-:-:S02]  /*16b90*/  HADD2.F32 R16, -RZ, R16.H1_H1 ;  /* 0x30000010ff107230 */ /* 0x000fc40000004100 */
[----:B------:R-:W-:Y:S01]  /*16ba0*/  @!P0 FADD.FTZ R6, -R6, -RZ ;  /* 0x800000ff06068221 */ /* 0x000fe20000010100 */
[----:B------:R-:W-:Y:S02]  /*16bb0*/  HADD2.F32 R5, -RZ, R20.H0_H0 ;  /* 0x20000014ff057230 */ /* 0x000fe40000004100 */
[----:B------:R-:W-:Y:S02]  /*16bc0*/  HADD2.F32 R7, -RZ, R7.H1_H1 ;  /* 0x30000007ff077230 */ /* 0x000fe40000004100 */
[----:B------:R-:W-:Y:S01]  /*16bd0*/  FMUL.FTZ R23, R16, R23 ;  /* 0x0000001710177220 */ /* 0x000fe20000410000 */
[--C-:B------:R-:W-:Y:S02]  /*16be0*/  HADD2.F32 R16, -RZ, R0.reuse.H1_H1 ;  /* 0x30000000ff107230 */ /* 0x100fe40000004100 */
        /* <DEDUP_REMOVED lines=15> */
[--C-:B------:R-:W-:Y:S02]  /*16ce0*/  HADD2.F32 R20, -RZ, R8.reuse.H0_H0 ;  /* 0x20000008ff147230 */ /* 0x100fe40000004100 */
[----:B------:R-:W-:Y:S01]  /*16cf0*/  FFMA.FTZ R0, R5, R0, R24 ;  /* 0x0000000005007223 */ /* 0x000fe20000010018 */
[----:B------:R-:W-:Y:S02]  /*16d00*/  HADD2.F32 R21, -RZ, R8.H1_H1 ;  /* 0x30000008ff157230 */ /* 0x000fe40000004100 */
[----:B------:R-:W-:Y:S01]  /*16d10*/  FFMA.FTZ R9, R16, R9, R17 ;  /* 0x0000000910097223 */ /* 0x000fe20000010011 */
[----:B------:R-:W-:Y:S02]  /*16d20*/  HADD2.F32 R19, -RZ, R12.H0_H0 ;  /* 0x2000000cff137230 */ /* 0x000fe40000004100 */
[----:B------:R-:W-:-:S02]  /*16d30*/  HADD2.F32 R8, -RZ, R11.H0_H0 ;  /* 0x2000000bff087230 */ /* 0x000fc40000004100 */
[----:B------:R-:W-:Y:S02]  /*16d40*/  HADD2.F32 R22, -RZ, R10.H0_H0 ;  /* 0x2000000aff167230 */ /* 0x000fe40000004100 */
[----:B------:R-:W-:Y:S02]  /*16d50*/  HADD2.F32 R5, -RZ, R2.H0_H0 ;  /* 0x20000002ff057230 */ /* 0x000fe40000004100 */
[----:B------:R-:W-:Y:S02]  /*16d60*/  HADD2.F32 R16, -RZ, R14.H0_H0 ;  /* 0x2000000eff107230 */ /* 0x000fe40000004100 */
[----:B------:R-:W-:Y:S02]  /*16d70*/  HADD2.F32 R11, -RZ, R11.H1_H1 ;  /* 0x3000000bff0b7230 */ /* 0x000fe40000004100 */
        /* <DEDUP_REMOVED lines=18> */
.L_x_5636:
[----:B------:R-:W-:Y:S05]  /*16ea0*/  BSYNC B0 ;  /* 0x0000000000007941 */ /* 0x000fea0003800000 */
.L_x_5635:
[----:B------:R1:W-:Y:S01]  /*16eb0*/  STS.128 [R244+0x7800], R20 ;  /* 0x00780014f4007388 */ /* 0x0003e20000000c00 */
[----:B------:R-:W-:Y:S05]  /*16ec0*/  BRA `(.L_x_5590) ;  /* 0x0000000000c07947 */ /* 0x000fea0003800000 */
.L_x_5558:
        /* <DEDUP_REMOVED lines=8> */
[----:B------:R-:W1:Y:S06]  /*16f50*/  @!P6 LDC.64 R12, c[0x0][0x210] ;  /* 0x00008400ff0ceb82 */ /* 0x000e6c0000000a00 */
[----:B---34-:R-:W-:Y:S02]  /*16f60*/  @!P2 IMAD.MOV.U32 R20, RZ, RZ, R124 ;  /* 0x000000ffff14a224 */ /* 0x018fe400078e007c */
[----:B------:R-:W2:Y:S01]  /*16f70*/  @!P5 LDC.64 R10, c[0x0][0x210] ;  /* 0x00008400ff0adb82 */ /* 0x000ea20000000a00 */
[----:B------:R-:W-:Y:S02]  /*16f80*/  @!P2 IMAD.MOV.U32 R21, RZ, RZ, R127 ;  /* 0x000000ffff15a224 */ /* 0x000fe400078e007f */
[----:B------:R-:W-:-:S05]  /*16f90*/  @!P2 IMAD.WIDE.U32 R20, R4, 0x30, R20 ;  /* 0x000000300414a825 */ /* 0x000fca00078e0014 */
[----:B------:R-:W3:Y:S08]  /*16fa0*/  @!P4 LDC.64 R8, c[0x0][0x210] ;  /* 0x00008400ff08cb82 */ /* 0x000ef00000000a00 */
[----:B------:R-:W4:Y:S01]  /*16fb0*/  @!P2 LDC.64 R6, c[0x0][0x210] ;  /* 0x00008400ff06ab82 */ /* 0x000f220000000a00 */
[----:B-1----:R-:W-:Y:S02]  /*16fc0*/  @!P6 LEA R16, P0, R124, R12, 0x1 ;  /* 0x0000000c7c10e211 */ /* 0x002fe400078008ff */
[----:B------:R-:W-:-:S02]  /*16fd0*/  @!P5 IADD3 R12, P1, R2, R124, RZ ;  /* 0x0000007c020cd210 */ /* 0x000fc40007f3e0ff */
[--C-:B------:R-:W-:Y:S01]  /*16fe0*/  @!P6 LEA.HI.X R17, R124, R13, R127.reuse, 0x1, P0 ;  /* 0x0000000d7c11e211 */ /* 0x100fe200000f0c7f */
[----:B------:R-:W-:Y:S01]  /*16ff0*/  @!P2 IMAD R13, R5, 0x30, RZ ;  /* 0x00000030050da824 */ /* 0x000fe200078e02ff */
[----:B------:R-:W-:Y:S01]  /*17000*/  @!P4 LEA R2, P0, R4, R124, 0x5 ;  /* 0x0000007c0402c211 */ /* 0x000fe200078028ff */
[----:B------:R-:W-:Y:S01]  /*17010*/  @!P5 IMAD.X R0, R0, 0x1, R127, P1 ;  /* 0x000000010000d824 */ /* 0x000fe200008e067f */
[----:B--2---:R-:W-:Y:S01]  /*17020*/  @!P5 LEA R10, P1, R12, R10, 0x1 ;  /* 0x0000000a0c0ad211 */ /* 0x004fe200078208ff */
[----:B------:R-:W-:Y:S01]  /*17030*/  @!PT LDS RZ, [RZ] ;  /* 0x00000000fffff984 */ /* 0x000fe20000000800 */
[----:B------:R-:W-:Y:S01]  /*17040*/  @!PT LDS RZ, [RZ] ;  /* 0x00000000fffff984 */ /* 0x000fe20000000800 */
[----:B------:R-:W-:Y:S01]  /*17050*/  @!PT LDS RZ, [RZ] ;  /* 0x00000000fffff984 */ /* 0x000fe20000000800 */
[----:B------:R1:W-:Y:S01]  /*17060*/  @!P6 LDGSTS.E.BYPASS.LTC128B.128 [R244], desc[UR6][R16.64] ;  /* 0x0000000010f4efae */ /* 0x0003e2000b901d46 */
[----:B------:R-:W-:Y:S01]  /*17070*/  @!P4 LEA.HI.X R4, R4, R127, R5, 0x5, P0 ;  /* 0x0000007f0404c211 */ /* 0x000fe200000f2c05 */
[----:B------:R-:W-:Y:S01]  /*17080*/  @!P2 IMAD.IADD R13, R21, 0x1, R13 ;  /* 0x00000001150da824 */ /* 0x000fe200078e020d */
        /* <DEDUP_REMOVED lines=20> */
.L_x_5590:
[----:B------:R-:W-:Y:S05]  /*171d0*/  BSYNC B2 ;  /* 0x0000000000027941 */ /* 0x000fea0003800000 */
.L_x_5557:
[----:B------:R-:W-:Y:S01]  /*171e0*/  VIADD R104, R165, 0xffffffff ;  /* 0xffffffffa5687836 */ /* 0x000fe20000000000 */
[C---:B------:R-:W-:Y:S01]  /*171f0*/  LOP3.LUT R0, R51.reuse, 0xfffffff8, RZ, 0xc0, !PT ;  /* 0xfffffff833007812 */ /* 0x040fe200078ec0ff */
[----:B------:R-:W-:Y:S01]  /*17200*/  IMAD.SHL.U32 R105, R51, 0x40, RZ ;  /* 0x0000004033697824 */ /* 0x000fe200078e00ff */
[----:B------:R-:W-:Y:S01]  /*17210*/  ULDC UR5, c[0x0][0x39c] ;  /* 0x0000e70000057ab9 */ /* 0x000fe20000000800 */
[----:B------:R-:W-:Y:S02]  /*17220*/  IMAD.SHL.U32 R44, R104, 0x40, RZ ;  /* 0x00000040682c7824 */ /* 0x000fe400078e00ff */
[----:B------:R-:W-:Y:S01]  /*17230*/  IMAD.IADD R0, R118, 0x1, -R0 ;  /* 0x0000000176007824 */ /* 0x000fe200078e0a00 */
[----:B------:R-:W-:Y:S01]  /*17240*/  LOP3.LUT R105, R105, 0xfffffe00, RZ, 0xc0, !PT ;  /* 0xfffffe0069697812 */ /* 0x000fe200078ec0ff */
[----:B------:R-:W-:-:S05]  /*17250*/  IMAD.IADD R2, R49, 0x1, -R44 ;  /* 0x0000000131027824 */ /* 0x000fca00078e0a2c */
[-C--:B------:R-:W-:Y:S02]  /*17260*/  ISETP.GE.AND P1, PT, R15, R2.reuse, PT ;  /* 0x000000020f00720c */ /* 0x080fe40003f26270 */
[-C--:B------:R-:W-:Y:S02]  /*17270*/  ISETP.GE.AND P0, PT, R18, R2.reuse, PT ;  /* 0x000000021200720c */ /* 0x080fe40003f06270 */
[CC--:B------:R-:W-:Y:S02]  /*17280*/  ISETP.GE.AND P2, PT, R128.reuse, R2.reuse, PT ;  /* 0x000000028000720c */ /* 0x0c0fe40003f46270 */
[CC--:B------:R-:W-:Y:S02]  /*17290*/  ISETP.GE.AND P4, PT, R3.reuse, R2.reuse, PT ;  /* 0x000000020300720c */ /* 0x0c0fe40003f86270 */
[----:B------:R-:W-:Y:S01]  /*172a0*/  ISETP.GE.AND P6, PT, R3, R2, PT ;  /* 0x000000020300720c */ /* 0x000fe20003fc6270 */
[----:B------:R-:W-:-:S04]  /*172b0*/  IMAD.SHL.U32 R3, R128, 0x8, RZ ;  /* 0x0000000880037824 */ /* 0x000fc800078e00ff */
[----:B-1----:R-:W1:Y:S04]  /*172c0*/  @!P1 LDC.64 R6, c[0x0][0x248] ;  /* 0x00009200ff069b82 */ /* 0x002e680000000a00 */
[----:B--23--:R-:W-:Y:S02]  /*172d0*/  @!P2 IMAD.MOV.U32 R12, RZ, RZ, R237 ;  /* 0x000000ffff0ca224 */ /* 0x00cfe400078e00ed */
[----:B------:R-:W-:Y:S01]  /*172e0*/  @!P2 IMAD.MOV.U32 R13, RZ, RZ, R236 ;  /* 0x000000ffff0da224 */ /* 0x000fe200078e00ec */
[C---:B------:R-:W-:Y:S01]  /*172f0*/  @!P4 LEA R10, P5, R47.reuse, R237, 0x1 ;  /* 0x000000ed2f0ac211 */ /* 0x040fe200078a08ff */
[----:B------:R-:W2:Y:S03]  /*17300*/  @!P0 LDC.64 R4, c[0x0][0x248] ;  /* 0x00009200ff048b82 */ /* 0x000ea60000000a00 */
[----:B------:R-:W-:Y:S01]  /*17310*/  @!PT LDS RZ, [RZ] ;  /* 0x00000000fffff984 */ /* 0x000fe20000000800 */
[----:B------:R-:W-:Y:S01]  /*17320*/  @!PT LDS RZ, [RZ] ;  /* 0x00000000fffff984 */ /* 0x000fe20000000800 */
[----:B------:R-:W-:Y:S01]  /*17330*/  @!PT LDS RZ, [RZ] ;  /* 0x00000000fffff984 */ /* 0x000fe20000000800 */
[----:B------:R-:W-:Y:S01]  /*17340*/  @!P2 LDGSTS.E.BYPASS.LTC128B.128 [R244+0x8000], desc[UR6][R12.64] ;  /* 0x080000000cf4afae */ /* 0x000fe2000b901d46 */
[----:B------:R-:W-:-:S02]  /*17350*/  @!P4 LEA.HI.X R11, R47, R236, R46, 0x1, P5 ;  /* 0x000000ec2f0bc211 */ /* 0x000fc400028f0c2e */
[----:B------:R-:W-:Y:S01]  /*17360*/  ISETP.GE.AND P5, PT, R15, R2, PT ;  /* 0x000000020f00720c */ /* 0x000fe20003fa6270 */
[----:B------:R-:W-:Y:S04]  /*17370*/  @!P2 LDGSTS.E.BYPASS.LTC128B.128 [R244+0xa000], desc[UR6][R12.64+0x80] ;  /* 0x0a0000800cf4afae */ /* 0x000fe8000b901d46 */
[----:B------:R-:W-:Y:S04]  /*17380*/  @!P2 LDGSTS.E.BYPASS.LTC128B.128 [R244+0xc000], desc[UR6][R12.64+0x100] ;  /* 0x0c0001000cf4afae */ /* 0x000fe8000b901d46 */
[----:B------:R-:W-:Y:S01]  /*17390*/  @!P2 LDGSTS.E.BYPASS.LTC128B.128 [R244+0xe000], desc[UR6][R12.64+0x180] ;  /* 0x0e0001800cf4afae */ /* 0x000fe2000b901d46 */
[----:B-1----:R-:W-:-:S03]  /*173a0*/  @!P1 LEA R8, P2, R6, R237, 0x6 ;  /* 0x000000ed06089211 */ /* 0x002fc600078430ff */
[----:B------:R-:W-:Y:S01]  /*173b0*/  @!P4 LDGSTS.E.BYPASS.LTC128B.128 [R244+0x8800], desc[UR6][R10.64] ;  /* 0x088000000af4cfae */ /* 0x000fe2000b901d46 */
[----:B------:R-:W-:Y:S01]  /*173c0*/  @!P1 LEA.HI.X R9, R6, R236, R7, 0x6, P2 ;  /* 0x000000ec06099211 */ /* 0x000fe200010f3407 */
[----:B------:R-:W-:Y:S02]  /*173d0*/  @!P0 IMAD.MOV.U32 R6, RZ, RZ, R237 ;  /* 0x000000ffff068224 */ /* 0x000fe400078e00ed */
[----:B------:R-:W-:Y:S01]  /*173e0*/  @!P0 IMAD.MOV.U32 R7, RZ, RZ, R236 ;  /* 0x000000ffff078224 */ /* 0x000fe200078e00ec */
[----:B------:R-:W-:Y:S01]  /*173f0*/  @!P4 LDGSTS.E.BYPASS.LTC128B.128 [R244+0xa800], desc[UR6][R10.64+0x80] ;  /* 0x0a8000800af4cfae */ /* 0x000fe2000b901d46 */
[----:B--2---:R-:W-:Y:S02]  /*17400*/  @!P0 IMAD R5, R5, 0x60, RZ ;  /* 0x0000006005058824 */ /* 0x004fe400078e02ff */
[----:B------:R-:W-:Y:S01]  /*17410*/  @!P0 IMAD.WIDE.U32 R6, R4, 0x60, R6 ;  /* 0x0000006004068825 */ /* 0x000fe200078e0006 */
[----:B------:R-:W-:Y:S01]  /*17420*/  @!P4 LDGSTS.E.BYPASS.LTC128B.128 [R244+0xc800], desc[UR6][R10.64+0x100] ;  /* 0x0c8001000af4cfae */ /* 0x000fe2000b901d46 */
[----:B------:R-:W-:-:S02]  /*17430*/  SHF.L.U32 R4, R50, 0x6, RZ ;  /* 0x0000000632047819 */ /* 0x000fc400000006ff */
[----:B------:R-:W-:Y:S01]  /*17440*/  @!P0 IMAD.IADD R7, R5, 0x1, R7 ;  /* 0x0000000105078824 */ /* 0x000fe200078e0207 */
[----:B------:R-:W-:Y:S01]  /*17450*/  @!P4 LDGSTS.E.BYPASS.LTC128B.128 [R244+0xe800], desc[UR6][R10.64+0x180] ;  /* 0x0e8001800af4cfae */ /* 0x000fe2000b901d46 */
[----:B------:R-:W-:Y:S02]  /*17460*/  LEA.HI R5, R52, R52, RZ, 0x1 ;  /* 0x0000003434057211 */ /* 0x000fe400078f08ff */
[----:B------:R-:W-:Y:S01]  /*17470*/  ISETP.GE.AND P4, PT, R18, R2, PT ;  /* 0x000000021200720c */ /* 0x000fe20003f86270 */
[----:B------:R-:W-:Y:S01]  /*17480*/  @!P1 LDGSTS.E.BYPASS.LTC128B.128 [R244+0x9000], desc[UR6][R8.64] ;  /* 0x0900000008f49fae */ /* 0x000fe2000b901d46 */
[----:B------:R-:W-:Y:S02]  /*17490*/  LOP3.LUT R5, R5, 0xfffffffe, RZ, 0xc0, !PT ;  /* 0xfffffffe05057812 */ /* 0x000fe400078ec0ff */
[----:B------:R-:W-:Y:S01]  /*174a0*/  LOP3.LUT R4, R4, 0x1c0, RZ, 0xc0, !PT ;  /* 0x000001c004047812 */ /* 0x000fe200078ec0ff */
[----:B------:R-:W-:Y:S02]  /*174b0*/  @!P1 LDGSTS.E.BYPASS.LTC128B.128 [R244+0xb000], desc[UR6][R8.64+0x80] ;  /* 0x0b00008008f49fae */ /* 0x000fe4000b901d46 */
[----:B------:R-:W-:Y:S01]  /*174c0*/  IMAD.IADD R52, R52, 0x1, -R5 ;  /* 0x0000000134347824 */ /* 0x000fe200078e0a05 */
[----:B------:R-:W-:Y:S01]  /*174d0*/  LOP3.LUT R3, R4, 0x8, R3, 0xf8, !PT ;  /* 0x0000000804037812 */ /* 0x000fe200078ef803 */
[----:B------:R-:W-:Y:S01]  /*174e0*/  @!P1 LDGSTS.E.BYPASS.LTC128B.128 [R244+0xd000], desc[UR6][R8.64+0x100] ;  /* 0x0d00010008f49fae */ /* 0x000fe2000b901d46 */
[----:B------:R-:W-:-:S02]  /*174f0*/  SHF.R.U32.HI R233, RZ, 0x3, R4 ;  /* 0x00000003ffe97819 */ /* 0x000fc40000011604 */
[----:B------:R-:W1:Y:S01]  /*17500*/  @!P5 LDC.64 R4, c[0x0][0x250] ;  /* 0x00009400ff04db82 */ /* 0x000e620000000a00 */
[----:B------:R2:W-:Y:S01]  /*17510*/  @!P1 LDGSTS.E.BYPASS.LTC128B.128 [R244+0xf000], desc[UR6][R8.64+0x180] ;  /* 0x0f00018008f49fae */ /* 0x0005e2000b901d46 */
[----:B------:R-:W-:-:S03]  /*17520*/  LOP3.LUT R233, R3, R233, RZ, 0x3c, !PT ;  /* 0x000000e903e97212 */ /* 0x000fc600078e3cff */
[----:B------:R-:W-:Y:S02]  /*17530*/  @!P0 LDGSTS.E.BYPASS.LTC128B.128 [R244+0x9800], desc[UR6][R6.64] ;  /* 0x0980000006f48fae */ /* 0x000fe4000b901d46 */
[----:B------:R-:W-:Y:S02]  /*17540*/  IMAD R233, R52, 0x200, R233 ;  /* 0x0000020034e97824 */ /* 0x000fe400078e02e9 */
[----:B------:R-:W-:Y:S03]  /*17550*/  @!P0 LDGSTS.E.BYPASS.LTC128B.128 [R244+0xb800], desc[UR6][R6.64+0x80] ;  /* 0x0b80008006f48fae */ /* 0x000fe6000b901d46 */
[----:B------:R-:W-:Y:S01]  /*17560*/  LEA R233, R233, UR4, 0x1 ;  /* 0x00000004e9e97c11 */ /* 0x000fe2000f8e08ff */
[----:B------:R-:W-:Y:S04]  /*17570*/  @!P0 LDGSTS.E.BYPASS.LTC128B.128 [R244+0xd800], desc[UR6][R6.64+0x100] ;  /* 0x0d80010006f48fae */ /* 0x000fe8000b901d46 */
[----:B------:R3:W-:Y:S01]  /*17580*/  @!P0 LDGSTS.E.BYPASS.LTC128B.128 [R244+0xf800], desc[UR6][R6.64+0x180] ;  /* 0x0f80018006f48fae */ /* 0x0007e2000b901d46 */
[----:B------:R-:W-:Y:S01]  /*17590*/  ISETP.GE.AND P0, PT, R128, R2, PT ;  /* 0x000000028000720c */ /* 0x000fe20003f06270 */
[----:B------:R-:W-:Y:S01]  /*175a0*/  VIADD R231, R233, 0x8020 ;  /* 0x00008020e9e77836 */ /* 0x000fe20000000000 */
[----:B------:R-:W4:Y:S01]  /*175b0*/  @!P4 LDC.64 R2, c[0x0][0x250] ;  /* 0x00009400ff02cb82 */ /* 0x000f220000000a00 */
[----:B------:R-:W0:Y:S01]  /*175c0*/  LDGDEPBAR ;  /* 0x00000000000079af */ /* 0x000e220000000000 */
[----:B--2---:R-:W-:-:S02]  /*175d0*/  IMAD.SHL.U32 R9, R0, 0x40, RZ ;  /* 0x0000004000097824 */ /* 0x004fc400078e00ff */
[----:B------:R-:W-:-:S03]  /*175e0*/  IMAD.SHL.U32 R8, R52, 0x8, RZ ;  /* 0x0000000834087824 */ /* 0x000fc600078e00ff */
[----:B------:R-:W-:-:S04]  /*175f0*/  LOP3.LUT R9, R9, 0x1c0, RZ, 0xc0, !PT ;  /* 0x000001c009097812 */ /* 0x000fc800078ec0ff */
[----:B------:R-:W-:Y:S02]  /*17600*/  LOP3.LUT R8, R9, 0x8, R8, 0xf8, !PT ;  /* 0x0000000809087812 */ /* 0x000fe400078ef808 */
[----:B------:R-:W-:-:S04]  /*17610*/  SHF.R.U32.HI R51, RZ, 0x3, R9 ;  /* 0x00000003ff337819 */ /* 0x000fc80000011609 */
[----:B------:R-:W-:Y:S01]  /*17620*/  LOP3.LUT R51, R8, R51, RZ, 0x3c, !PT ;  /* 0x0000003308337212 */ /* 0x000fe200078e3cff */
[----:B----4-:R-:W-:Y:S01]  /*17630*/  @!P4 IMAD R3, R3, 0x60, RZ ;  /* 0x000000600303c824 */ /* 0x010fe200078e02ff */
[----:B------:R-:W-:-:S04]  /*17640*/  DEPBAR.LE SB0, 0x0 ;  /* 0x000080000000791a */ /* 0x000fc80000000000 */
[----:B------:R-:W-:Y:S01]  /*17650*/  BAR.SYNC.DEFER_BLOCKING 0x0 ;  /* 0x0000000000007b1d */ /* 0x000fe20000010000 */
[----:B---3--:R-:W-:Y:S02]  /*17660*/  @!P6 LEA R6, P1, R111, R242, 0x1 ;  /* 0x000000f26f06e211 */ /* 0x008fe400078208ff */
[----:B------:R-:W-:Y:S02]  /*17670*/  LOP3.LUT R228, R51, R105, RZ, 0xfc, !PT ;  /* 0x0000006933e47212 */ /* 0x000fe400078efcff */
[----:B------:R-:W-:Y:S02]  /*17680*/  @!P6 LEA.HI.X R7, R111, R243, R110, 0x1, P1 ;  /* 0x000000f36f07e211 */ /* 0x000fe400008f0c6e */
[----:B------:R-:W-:Y:S02]  /*17690*/  R2P PR, R0, 0x6 ;  /* 0x0000000600007804 */ /* 0x000fe40000000000 */
[----:B------:R-:W-:-:S04]  /*176a0*/  SHF.R.S32.HI R0, RZ, 0x1f, R48 ;  /* 0x0000001fff007819 */ /* 0x000fc80000011430 */
[----:B------:R-:W-:-:S04]  /*176b0*/  LEA.HI R0, R0, R48, RZ, 0x5 ;  /* 0x0000003000007211 */ /* 0x000fc800078f28ff */
[----:B------:R-:W-:-:S05]  /*176c0*/  SHF.R.S32.HI R0, RZ, 0x5, R0 ;  /* 0x00000005ff007819 */ /* 0x000fca0000011400 */
[----:B------:R-:W-:Y:S01]  /*176d0*/  IMAD R0, R0, 0x400, R105 ;  /* 0x0000040000007824 */ /* 0x000fe200078e0269 */
[----:B------:R-:W-:Y:S03]  /*176e0*/  @P0 STS.128 [R244+0x10000], RZ ;  /* 0x010000fff4000388 */ /* 0x000fe60000000c00 */
[----:B------:R-:W-:Y:S01]  /*176f0*/  IMAD.IADD R234, R51, 0x1, R0 ;  /* 0x0000000133ea7824 */ /* 0x000fe200078e0200 */
[----:B------:R-:W-:Y:S01]  /*17700*/  @P0 STS.128 [R244+0x12000], RZ ;  /* 0x012000fff4000388 */ /* 0x000fe20000000c00 */
[----:B------:R-:W-:-:S03]  /*17710*/  IMAD.MOV.U32 R0, RZ, RZ, 0x20 ;  /* 0x00000020ff007424 */ /* 0x000fc600078e00ff */
[----:B------:R-:W-:Y:S01]  /*17720*/  LEA R234, R234, UR4, 0x1 ;  /* 0x00000004eaea7c11 */ /* 0x000fe2000f8e08ff */
[----:B------:R-:W-:Y:S01]  /*17730*/  @P0 STS.128 [R244+0x14000], RZ ;  /* 0x014000fff4000388 */ /* 0x000fe20000000c00 */
[----:B------:R-:W-:-:S03]  /*17740*/  SEL R0, R0, 0xffffffe0, !P2 ;  /* 0xffffffe000007807 */ /* 0x000fc60005000000 */
[----:B------:R-:W-:Y:S02]  /*17750*/  @P0 STS.128 [R244+0x16000], RZ ;  /* 0x016000fff4000388 */ /* 0x000fe40000000c00 */
[----:B------:R-:W-:Y:S02]  /*17760*/  IMAD R230, R0, 0x2, R234 ;  /* 0x0000000200e67824 */ /* 0x000fe400078e02ea */
[----:B------:R-:W-:Y:S01]  /*17770*/  @!PT LDS RZ, [RZ] ;  /* 0x00000000fffff984 */ /* 0x000fe20000000800 */
[----:B------:R-:W-:Y:S01]  /*17780*/  @!PT LDS RZ, [RZ] ;  /* 0x00000000fffff984 */ /* 0x000fe20000000800 */
[----:B------:R-:W-:Y:S01]  /*17790*/  @!PT LDS RZ, [RZ] ;  /* 0x00000000fffff984 */ /* 0x000fe20000000800 */
[----:B------:R-:W-:Y:S04]  /*177a0*/  @!P0 LDGSTS.E.BYPASS.LTC128B.128 [R244+0x10000], desc[UR6][R242.64] ;  /* 0x10000000f2f48fae */ /* 0x000fe8000b901d46 */
[----:B------:R-:W-:Y:S04]  /*177b0*/  @!P0 LDGSTS.E.BYPASS.LTC128B.128 [R244+0x12000], desc[UR6][R242.64+0x80] ;  /* 0x12000080f2f48fae */ /* 0x000fe8000b901d46 */
[----:B------:R-:W-:Y:S04]  /*177c0*/  @!P0 LDGSTS.E.BYPASS.LTC128B.128 [R244+0x14000], desc[UR6][R242.64+0x100] ;  /* 0x14000100f2f48fae */ /* 0x000fe8000b901d46 */
[----:B------:R-:W-:Y:S01]  /*177d0*/  @!P0 LDGSTS.E.BYPASS.LTC128B.128 [R244+0x16000], desc[UR6][R242.64+0x180] ;  /* 0x16000180f2f48fae */ /* 0x000fe2000b901d46 */
[----:B-1----:R-:W-:-:S03]  /*177e0*/  @!P5 LEA R10, P0, R4, R242, 0x6 ;  /* 0x000000f2040ad211 */ /* 0x002fc600078030ff */
[----:B------:R-:W-:Y:S01]  /*177f0*/  @P6 STS.128 [R244+0x10800], RZ ;  /* 0x010800fff4006388 */ /* 0x000fe20000000c00 */
[----:B------:R-:W-:Y:S01]  /*17800*/  @!P5 LEA.HI.X R11, R4, R243, R5, 0x6, P0 ;  /* 0x000000f3040bd211 */ /* 0x000fe200000f3405 */
[----:B------:R-:W-:Y:S01]  /*17810*/  @!P4 IMAD.WIDE.U32 R4, R2, 0x60, R242 ;  /* 0x000000600204c825 */ /* 0x000fe200078e00f2 */
[----:B------:R-:W-:Y:S01]  /*17820*/  MOV R2, 0x10 ;  /* 0x0000001000027802 */ /* 0x000fe20000000f00 */
[----:B------:R-:W-:Y:S02]  /*17830*/  @P6 STS.128 [R244+0x12800], RZ ;  /* 0x012800fff4006388 */ /* 0x000fe40000000c00 */
[----:B------:R-:W-:Y:S01]  /*17840*/  @!P4 IMAD.IADD R5, R3, 0x1, R5 ;  /* 0x000000010305c824 */ /* 0x000fe200078e0205 */
[----:B------:R-:W-:Y:S01]  /*17850*/  SEL R2, R2, 0xfffffff0, !P1 ;  /* 0xfffffff002027807 */ /* 0x000fe20004800000 */
[----:B------:R-:W-:Y:S01]  /*17860*/  @P6 STS.128 [R244+0x14800], RZ ;  /* 0x014800fff4006388 */ /* 0x000fe20000000c00 */
[----:B------:R-:W-:Y:S01]  /*17870*/  R2P PR, R50, 0x6 ;  /* 0x0000000632007804 */ /* 0x000fe20000000000 */
[----:B------:R-:W-:Y:S01]  /*17880*/  VIADD R3, R233, 0x8000 ;  /* 0x00008000e9037836 */ /* 0x000fe20000000000 */
[----:B------:R-:W-:Y:S01]  /*17890*/  ISETP.GT.AND P0, PT, R104, R235, PT ;  /* 0x000000eb6800720c */ /* 0x000fe20003f04270 */
[----:B------:R-:W-:Y:S01]  /*178a0*/  @P6 STS.128 [R244+0x16800], RZ ;  /* 0x016800fff4006388 */ /* 0x000fe20000000c00 */
[----:B------:R-:W-:-:S03]  /*178b0*/  IMAD R232, R2, 0x2, R234 ;  /* 0x0000000202e87824 */ /* 0x000fc600078e02ea */
[----:B------:R-:W-:Y:S01]  /*178c0*/  @!PT LDS RZ, [RZ] ;  /* 0x00000000fffff984 */ /* 0x000fe20000000800 */
[----:B------:R-:W-:Y:S01]  /*178d0*/  @!PT LDS RZ, [RZ] ;  /* 0x00000000fffff984 */ /* 0x000fe20000000800 */
[----:B------:R-:W-:Y:S01]  /*178e0*/  @!PT LDS RZ, [RZ] ;  /* 0x00000000fffff984 */ /* 0x000fe20000000800 */
[----:B------:R-:W-:Y:S02]  /*178f0*/  @!P6 LDGSTS.E.BYPASS.LTC128B.128 [R244+0x10800], desc[UR6][R6.64] ;  /* 0x1080000006f4efae */ /* 0x000fe4000b901d46 */
[----:B------:R-:W-:Y:S02]  /*17900*/  LEA R229, R0, R232, 0x1 ;  /* 0x000000e800e57211 */ /* 0x000fe400078e08ff */
[----:B------:R-:W-:Y:S02]  /*17910*/  @!P6 LDGSTS.E.BYPASS.LTC128B.128 [R244+0x12800], desc[UR6][R6.64+0x80] ;  /* 0x1280008006f4efae */ /* 0x000fe4000b901d46 */
[----:B------:R-:W-:Y:S02]  /*17920*/  @P1 VIADD R231, R3, 0xffffffe0 ;  /* 0xffffffe003e71836 */ /* 0x000fe40000000000 */
[----:B------:R-:W-:Y:S01]  /*17930*/  @!P6 LDGSTS.E.BYPASS.LTC128B.128 [R244+0x14800], desc[UR6][R6.64+0x100] ;  /* 0x1480010006f4efae */ /* 0x000fe2000b901d46 */
[----:B------:R-:W-:Y:S02]  /*17940*/  IMAD.MOV.U32 R3, RZ, RZ, 0x40 ;  /* 0x00000040ff037424 */ /* 0x000fe400078e00ff */
[C---:B------:R-:W-:Y:S01]  /*17950*/  VIADD R223, R231.reuse, 0x800 ;  /* 0x00000800e7df7836 */ /* 0x040fe20000000000 */
[----:B------:R-:W-:Y:S01]  /*17960*/  @!P6 LDGSTS.E.BYPASS.LTC128B.128 [R244+0x16800], desc[UR6][R6.64+0x180] ;  /* 0x1680018006f4efae */ /* 0x000fe2000b901d46 */
[----:B------:R-:W-:Y:S01]  /*17970*/  VIADD R222, R231, 0x1000 ;  /* 0x00001000e7de7836 */ /* 0x000fe20000000000 */
[----:B------:R-:W-:Y:S01]  /*17980*/  SEL R3, R3, 0xffffffc0, !P2 ;  /* 0xffffffc003037807 */ /* 0x000fe20005000000 */
[C---:B------:R-:W-:Y:S01]  /*17990*/  VIADD R221, R231.reuse, 0x1800 ;  /* 0x00001800e7dd7836 */ /* 0x040fe20000000000 */
[----:B------:R-:W-:Y:S01]  /*179a0*/  @P5 STS.128 [R244+0x11000], RZ ;  /* 0x011000fff4005388 */ /* 0x000fe20000000c00 */
[C---:B------:R-:W-:Y:S01]  /*179b0*/  VIADD R219, R231.reuse, 0x2000 ;  /* 0x00002000e7db7836 */ /* 0x040fe20000000000 */
[----:B------:R-:W-:Y:S01]  /*179c0*/  IADD3 R214, R231, 0x4800, RZ ;  /* 0x00004800e7d67810 */ /* 0x000fe20007ffe0ff */
[----:B------:R-:W-:Y:S01]  /*179d0*/  IMAD.IADD R227, R233, 0x1, R3 ;  /* 0x00000001e9e37824 */ /* 0x000fe200078e0203 */
[----:B------:R-:W-:Y:S01]  /*179e0*/  @P5 STS.128 [R244+0x13000], RZ ;  /* 0x013000fff4005388 */ /* 0x000fe20000000c00 */
[----:B------:R-:W-:-:S02]  /*179f0*/  IMAD.IADD R220, R3, 0x1, R231 ;  /* 0x0000000103dc7824 */ /* 0x000fc400078e02e7 */
[C---:B------:R-:W-:Y:S01]  /*17a00*/  VIADD R218, R231.reuse, 0x2800 ;  /* 0x00002800e7da7836 */ /* 0x040fe20000000000 */
[----:B------:R-:W-:Y:S01]  /*17a10*/  @P5 STS.128 [R244+0x15000], RZ ;  /* 0x015000fff4005388 */ /* 0x000fe20000000c00 */
[C---:B------:R-:W-:Y:S02]  /*17a20*/  VIADD R217, R231.reuse, 0x3000 ;  /* 0x00003000e7d97836 */ /* 0x040fe40000000000 */
        /* <DEDUP_REMOVED lines=8> */
[----:B------:R-:W-:-:S02]  /*17ab0*/  VIADD R212, R231, 0x5800 ;  /* 0x00005800e7d47836 */ /* 0x000fc40000000000 */
[C---:B------:R-:W-:Y:S01]  /*17ac0*/  VIADD R211, R231.reuse, 0x6000 ;  /* 0x00006000e7d37836 */ /* 0x040fe20000000000 */
[----:B------:R-:W-:Y:S01]  /*17ad0*/  @!P5 LDGSTS.E.BYPASS.LTC128B.128 [R244+0x13000], desc[UR6][R10.64+0x80] ;  /* 0x130000800af4dfae */ /* 0x000fe2000b901d46 */
[C---:B------:R-:W-:Y:S02]  /*17ae0*/  VIADD R210, R231.reuse, 0x6800 ;  /* 0x00006800e7d27836 */ /* 0x040fe40000000000 */
[C---:B------:R-:W-:Y:S01]  /*17af0*/  VIADD R209, R231.reuse, 0x7000 ;  /* 0x00007000e7d17836 */ /* 0x040fe20000000000 */
[----:B------:R-:W-:Y:S01]  /*17b00*/  @!P5 LDGSTS.E.BYPASS.LTC128B.128 [R244+0x15000], desc[UR6][R10.64+0x100] ;  /* 0x150001000af4dfae */ /* 0x000fe2000b901d46 */
[----:B------:R-:W-:-:S03]  /*17b10*/  VIADD R208, R231, 0x7800 ;  /* 0x00007800e7d07836 */ /* 0x000fc60000000000 */
        /* <DEDUP_REMOVED lines=13> */
[----:B------:R-:W2:Y:S04]  /*17bf0*/  LDSM.16.M88.4 R24, [R233+0x8000] ;  /* 0x00800000e918783b */ /* 0x000ea80000000200 */
[----:B------:R-:W-:Y:S04]  /*17c00*/  LDSM.16.M88.4 R28, [R232] ;  /* 0x00000000e81c783b */ /* 0x000fe80000000200 */
[----:B------:R-:W-:Y:S04]  /*17c10*/  LDSM.16.M88.4 R72, [R231] ;  /* 0x00000000e748783b */ /* 0x000fe80000000200 */
[----:B------:R-:W3:Y:S04]  /*17c20*/  LDSM.16.M88.4 R64, [R233+0x8800] ;  /* 0x00880000e940783b */ /* 0x000ee80000000200 */
[----:B------:R-:W4:Y:S04]  /*17c30*/  LDSM.16.M88.4 R56, [R233+0x9000] ;  /* 0x00900000e938783b */ /* 0x000f280000000200 */
[----:B------:R-:W-:Y:S04]  /*17c40*/  LDSM.16.M88.4 R80, [R230] ;  /* 0x00000000e650783b */ /* 0x000fe80000000200 */
[----:B------:R-:W4:Y:S04]  /*17c50*/  LDSM.16.M88.4 R76, [R227+0x8000] ;  /* 0x00800000e34c783b */ /* 0x000f280000000200 */
[----:B------:R-:W4:Y:S04]  /*17c60*/  LDSM.16.M88.4 R68, [R233+0x9800] ;  /* 0x00980000e944783b */ /* 0x000f280000000200 */
[----:B------:R-:W4:Y:S04]  /*17c70*/  LDSM.16.M88.4 R20, [R231+0x800] ;  /* 0x00080000e714783b */ /* 0x000f280000000200 */
[----:B------:R-:W4:Y:S01]  /*17c80*/  LDSM.16.M88.4 R32, [R231+0x1000] ;  /* 0x00100000e720783b */ /* 0x000f220000000200 */
[C---:B--2--5:R-:W-:Y:S03]  /*17c90*/  HMMA.16816.F32 R12, R16.reuse, R24, RZ ;  /* 0x00000018100c723c */ /* 0x064fe600000018ff */
[----:B------:R-:W-:Y:S04]  /*17ca0*/  LDSM.16.M88.4 R40, [R229] ;  /* 0x00000000e528783b */ /* 0x000fe80000000200 */
[----:B------:R-:W2:Y:S01]  /*17cb0*/  LDSM.16.M88.4 R92, [R220] ;  /* 0x00000000dc5c783b */ /* 0x000ea20000000200 */
[C---:B------:R-:W-:Y:S03]  /*17cc0*/  HMMA.16816.F32 R24, R16.reuse, R26, RZ ;  /* 0x0000001a1018723c */ /* 0x040fe600000018ff */
[----:B------:R-:W2:Y:S03]  /*17cd0*/  LDSM.16.M88.4 R52, [R231+0x1800] ;  /* 0x00180000e734783b */ /* 0x000ea60000000200 */
[C---:B---3--:R-:W-:Y:S01]  /*17ce0*/  HMMA.16816.F32 R36, R16.reuse, R64, RZ ;  /* 0x000000401024723c */ /* 0x048fe200000018ff */
[----:B-1----:R-:W1:Y:S04]  /*17cf0*/  LDSM.16.M88.4 R4, [R227+0x8800] ;  /* 0x00880000e304783b */ /* 0x002e680000000200 */
[----:B------:R-:W3:Y:S01]  /*17d00*/  LDSM.16.M88.4 R8, [R227+0x9000] ;  /* 0x00900000e308783b */ /* 0x000ee20000000200 */
[----:B----4-:R-:W-:Y:S03]  /*17d10*/  HMMA.16816.F32 R60, R16, R56, RZ ;  /* 0x00000038103c723c */ /* 0x010fe600000018ff */
[----:B------:R-:W-:Y:S03]  /*17d20*/  LDSM.16.M88.4 R88, [R233+0xa000] ;  /* 0x00a00000e958783b */ /* 0x000fe60000000200 */
[C---:B------:R-:W-:Y:S01]  /*17d30*/  HMMA.16816.F32 R12, R28.reuse, R72, R12 ;  /* 0x000000481c0c723c */ /* 0x040fe2000000180c */
        /* <DEDUP_REMOVED lines=18> */
[----:B------:R-:W4:Y:S05]  /*17e60*/  LDSM.16.M88.4 R32, [R234+0x2000] ;  /* 0x00200000ea20783b */ /* 0x000f2a0000000200 */
[C---:B--2---:R-:W-:Y:S06]  /*17e70*/  HMMA.16816.F32 R12, R40.reuse, R92, R12 ;  /* 0x0000005c280c723c */ /* 0x044fec000000180c */
[----:B------:R-:W-:Y:S01]  /*17e80*/  HMMA.16816.F32 R24, R40, R94, R24 ;  /* 0x0000005e2818723c */ /* 0x000fe20000001818 */
[----:B------:R-:W-:Y:S05]  /*17e90*/  LDSM.16.M88.4 R92, [R227+0xa000] ;  /* 0x00a00000e35c783b */ /* 0x000fea0000000200 */
[C---:B------:R-:W-:Y:S06]  /*17ea0*/  HMMA.16816.F32 R84, R28.reuse, R52, R84 ;  /* 0x000000341c54723c */ /* 0x040fec0000001854 */
[----:B------:R-:W-:Y:S01]  /*17eb0*/  HMMA.16816.F32 R28, R28, R54, R16 ;  /* 0x000000361c1c723c */ /* 0x000fe20000001810 */
[----:B------:R-:W-:Y:S04]  /*17ec0*/  LDSM.16.M88.4 R52, [R220+0x1800] ;  /* 0x00180000dc34783b */ /* 0x000fe80000000200 */
[----:B------:R-:W-:Y:S01]  /*17ed0*/  LDSM.16.M88.4 R16, [R233+0xb000] ;  /* 0x00b00000e910783b */ /* 0x000fe20000000200 */
[C---:B-1----:R-:W-:Y:S06]  /*17ee0*/  HMMA.16816.F32 R36, R80.reuse, R4, R36 ;  /* 0x000000045024723c */ /* 0x042fec0000001824 */
[C---:B------:R-:W-:Y:S01]  /*17ef0*/  HMMA.16816.F32 R64, R80.reuse, R6, R64 ;  /* 0x000000065040723c */ /* 0x040fe20000001840 */
[----:B------:R-:W-:Y:S05]  /*17f00*/  LDSM.16.M88.4 R4, [R233+0xa800] ;  /* 0x00a80000e904783b */ /* 0x000fea0000000200 */
[C---:B---3--:R-:W-:Y:S06]  /*17f10*/  HMMA.16816.F32 R60, R80.reuse, R8, R60 ;  /* 0x00000008503c723c */ /* 0x048fec000000183c */
[----:B------:R-:W-:Y:S01]  /*17f20*/  HMMA.16816.F32 R56, R80, R10, R56 ;  /* 0x0000000a5038723c */ /* 0x000fe20000001838 */
[----:B------:R-:W1:Y:S05]  /*17f30*/  LDSM.16.M88.4 R8, [R232+0x2000] ;  /* 0x00200000e808783b */ /* 0x000e6a0000000200 */
[C---:B----4-:R-:W-:Y:S06]  /*17f40*/  HMMA.16816.F32 R12, R32.reuse, R88, R12 ;  /* 0x00000058200c723c */ /* 0x050fec000000180c */
        /* <DEDUP_REMOVED lines=128> */
[C---:B------:R-:W-:Y:S06]  /*18750*/  HMMA.16816.F32 R36, R20.reuse, R92, R36 ;  /* 0x0000005c1424723c */ /* 0x040fec0000001824 */
[----:B------:R-:W-:Y:S06]  /*18760*/  HMMA.16816.F32 R64, R20, R94, R64 ;  /* 0x0000005e1440723c */ /* 0x000fec0000001840 */
[----:B--2---:R-:W-:Y:S01]  /*18770*/  HMMA.16816.F32 R84, R52, R68, R84 ;  /* 0x000000443454723c */ /* 0x004fe20000001854 */
[----:B------:R-:W-:Y:S01]  /*18780*/  FMUL.FTZ R13, R13, UR5 ;  /* 0x000000050d0d7c20 */ /* 0x000fe20008410000 */
[----:B------:R-:W-:Y:S01]  /*18790*/  FMUL.FTZ R14, R14, UR5 ;  /* 0x000000050e0e7c20 */ /* 0x000fe20008410000 */
[----:B------:R-:W-:Y:S01]  /*187a0*/  FMUL.FTZ R15, R15, UR5 ;  /* 0x000000050f0f7c20 */ /* 0x000fe20008410000 */
[----:B------:R-:W-:-:S02]  /*187b0*/  FMUL.FTZ R3, R12, UR5 ;  /* 0x000000050c037c20 */ /* 0x000fc40008410000 */
[----:B------:R-:W-:Y:S01]  /*187c0*/  HMMA.16816.F32 R80, R52, R70, R80 ;  /* 0x000000463450723c */ /* 0x000fe20000001850 */
[----:B------:R-:W-:Y:S01]  /*187d0*/  FMUL.FTZ R24, R24, UR5 ;  /* 0x0000000518187c20 */ /* 0x000fe20008410000 */
[----:B------:R-:W-:Y:S01]  /*187e0*/  FMUL.FTZ R25, R25, UR5 ;  /* 0x0000000519197c20 */ /* 0x000fe20008410000 */
[----:B------:R-:W-:Y:S01]  /*187f0*/  FMUL.FTZ R26, R26, UR5 ;  /* 0x000000051a1a7c20 */ /* 0x000fe20008410000 */
[----:B------:R-:W-:Y:S01]  /*18800*/  FMUL.FTZ R27, R27, UR5 ;  /* 0x000000051b1b7c20 */ /* 0x000fe20008410000 */
[----:B------:R-:W-:Y:S01]  /*18810*/  MUFU.TANH R3, R3 ;  /* 0x0000000300037308 */ /* 0x000fe20000002400 */
[C---:B---3--:R-:W-:Y:S06]  /*18820*/  HMMA.16816.F32 R100, R20.reuse, R4, R100 ;  /* 0x000000041464723c */ /* 0x048fec0000001864 */
[----:B------:R-:W-:Y:S01]  /*18830*/  HMMA.16816.F32 R56, R20, R6, R56 ;  /* 0x000000061438723c */ /* 0x000fe20000001838 */
[----:B------:R-:W2:Y:S01]  /*18840*/  LDSM.16.M88.4 R4, [R231+0x7800] ;  /* 0x00780000e704783b */ /* 0x000ea20000000200 */
[----:B------:R-:W-:Y:S04]  /*18850*/  MUFU.TANH R50, R25 ;  /* 0x0000001900327308 */ /* 0x000fe80000002400 */
[C---:B------:R-:W-:Y:S04]  /*18860*/  HMMA.16816.F32 R36, R8.reuse, R40, R36 ;  /* 0x000000280824723c */ /* 0x040fe80000001824 */
[----:B------:R-:W-:Y:S02]  /*18870*/  MUFU.TANH R40, R13 ;  /* 0x0000000d00287308 */ /* 0x000fe40000002400 */
[----:B------:R-:W-:Y:S06]  /*18880*/  HMMA.16816.F32 R64, R8, R42, R64 ;  /* 0x0000002a0840723c */ /* 0x000fec0000001840 */
[----:B------:R-:W3:Y:S01]  /*18890*/  MUFU.TANH R41, R14 ;  /* 0x0000000e00297308 */ /* 0x000ee20000002400 */
[C---:B-1----:R-:W-:Y:S06]  /*188a0*/  HMMA.16816.F32 R84, R32.reuse, R16, R84 ;  /* 0x000000102054723c */ /* 0x042fec0000001854 */
[----:B------:R-:W-:Y:S01]  /*188b0*/  HMMA.16816.F32 R80, R32, R18, R80 ;  /* 0x000000122050723c */ /* 0x000fe20000001850 */
[----:B------:R1:W3:Y:S05]  /*188c0*/  MUFU.TANH R42, R15 ;  /* 0x0000000f002a7308 */ /* 0x0002ea0000002400 */
[C---:B----4-:R-:W-:Y:S03]  /*188d0*/  HMMA.16816.F32 R100, R8.reuse, R60, R100 ;  /* 0x0000003c0864723c */ /* 0x050fe60000001864 */
[----:B------:R-:W-:Y:S03]  /*188e0*/  MUFU.TANH R43, R24 ;  /* 0x00000018002b7308 */ /* 0x000fe60000002400 */
[----:B------:R-:W-:Y:S05]  /*188f0*/  HMMA.16816.F32 R56, R8, R62, R56 ;  /* 0x0000003e0838723c */ /* 0x000fea0000001838 */
[----:B------:R-:W4:Y:S01]  /*18900*/  MUFU.TANH R68, R26 ;  /* 0x0000001a00447308 */ /* 0x000f220000002400 */
[----:B-1----:R-:W1:Y:S01]  /*18910*/  LDSM.16.M88.4 R12, [R220+0x7000] ;  /* 0x00700000dc0c783b */ /* 0x002e620000000200 */
[C---:B--2---:R-:W-:Y:S06]  /*18920*/  HMMA.16816.F32 R84, R20.reuse, R4, R84 ;  /* 0x000000041454723c */ /* 0x044fec0000001854 */
[----:B------:R2:W4:Y:S01]  /*18930*/  MUFU.TANH R60, R27 ;  /* 0x0000001b003c7308 */ /* 0x0005220000002400 */
[----:B------:R-:W-:Y:S06]  /*18940*/  HMMA.16816.F32 R80, R20, R6, R80 ;  /* 0x000000061450723c */ /* 0x000fec0000001850 */
[C---:B------:R-:W-:Y:S06]  /*18950*/  HMMA.16816.F32 R36, R96.reuse, R28, R36 ;  /* 0x0000001c6024723c */ /* 0x040fec0000001824 */
[----:B------:R-:W-:Y:S01]  /*18960*/  HMMA.16816.F32 R64, R96, R30, R64 ;  /* 0x0000001e6040723c */ /* 0x000fe20000001840 */
[----:B------:R-:W-:Y:S04]  /*18970*/  LDSM.16.M88.4 R28, [R220+0x7800] ;  /* 0x00780000dc1c783b */ /* 0x000fe80000000200 */
[----:B--2---:R-:W2:Y:S01]  /*18980*/  LDSM.16.M88.4 R24, [R227+0xf800] ;  /* 0x00f80000e318783b */ /* 0x004ea20000000200 */
[----:B------:R-:W-:-:S12]  /*18990*/  DEPBAR.LE SB0, 0x0 ;  /* 0x000080000000791a */ /* 0x000fd80000000000 */
[----:B------:R-:W-:Y:S01]  /*189a0*/  FMUL.FTZ R36, R36, UR5 ;  /* 0x0000000524247c20 */ /* 0x000fe20008410000 */
[----:B------:R-:W-:Y:S01]  /*189b0*/  FMUL.FTZ R17, R38, UR5 ;  /* 0x0000000526117c20 */ /* 0x000fe20008410000 */
[C---:B-1----:R-:W-:Y:S01]  /*189c0*/  HMMA.16816.F32 R56, R96.reuse, R14, R56 ;  /* 0x0000000e6038723c */ /* 0x042fe20000001838 */
[----:B------:R-:W-:Y:S01]  /*189d0*/  FMUL.FTZ R16, R37, UR5 ;  /* 0x0000000525107c20 */ /* 0x000fe20008410000 */
[----:B------:R-:W-:Y:S02]  /*189e0*/  FMUL.FTZ R37, R39, UR5 ;  /* 0x0000000527257c20 */ /* 0x000fe40008410000 */
[----:B------:R-:W-:Y:S01]  /*189f0*/  MUFU.TANH R36, R36 ;  /* 0x0000002400247308 */ /* 0x000fe20000002400 */
[----:B------:R-:W-:Y:S01]  /*18a00*/  FMUL.FTZ R5, R66, UR5 ;  /* 0x0000000542057c20 */ /* 0x000fe20008410000 */
[----:B------:R-:W-:Y:S01]  /*18a10*/  HMMA.16816.F32 R100, R96, R12, R100 ;  /* 0x0000000c6064723c */ /* 0x000fe20000001864 */
[----:B------:R-:W-:Y:S02]  /*18a20*/  IMAD.SHL.U32 R14, R48, 0x2, RZ ;  /* 0x00000002300e7824 */ /* 0x000fe400078e00ff */
[----:B------:R-:W-:-:S03]  /*18a30*/  FMUL.FTZ R4, R67, UR5 ;  /* 0x0000000543047c20 */ /* 0x000fc60008410000 */
[----:B------:R-:W-:Y:S01]  /*18a40*/  LOP3.LUT R14, R14, 0x6, RZ, 0xc0, !PT ;  /* 0x000000060e0e7812 */ /* 0x000fe200078ec0ff */
[----:B------:R-:W-:Y:S01]  /*18a50*/  FMUL.FTZ R12, R64, UR5 ;  /* 0x00000005400c7c20 */ /* 0x000fe20008410000 */
[----:B------:R-:W1:Y:S01]  /*18a60*/  MUFU.TANH R17, R17 ;  /* 0x0000001100117308 */ /* 0x000e620000002400 */
[----:B------:R-:W-:Y:S02]  /*18a70*/  FMUL.FTZ R13, R65, UR5 ;  /* 0x00000005410d7c20 */ /* 0x000fe40008410000 */
[----:B------:R-:W-:-:S04]  /*18a80*/  IMAD.IADD R14, R44, 0x1, R14 ;  /* 0x000000012c0e7824 */ /* 0x000fc800078e020e */
[C---:B------:R-:W-:Y:S01]  /*18a90*/  VIADD R6, R14.reuse, 0x9 ;  /* 0x000000090e067836 */ /* 0x040fe20000000000 */
[CC--:B------:R-:W-:Y:S01]  /*18aa0*/  ISETP.GE.AND P1, PT, R14.reuse, R49.reuse, PT ;  /* 0x000000310e00720c */ /* 0x0c0fe20003f26270 */
[----:B------:R-:W-:Y:S01]  /*18ab0*/  VIADD R15, R14, 0x1 ;  /* 0x000000010e0f7836 */ /* 0x000fe20000000000 */
[----:B------:R-:W-:Y:S01]  /*18ac0*/  MUFU.TANH R16, R16 ;  /* 0x0000001000107308 */ /* 0x000fe20000002400 */
[C---:B--2---:R-:W-:Y:S01]  /*18ad0*/  HMMA.16816.F32 R84, R8.reuse, R24, R84 ;  /* 0x000000180854723c */ /* 0x044fe20000001854 */
[-C--:B------:R-:W-:Y:S01]  /*18ae0*/  ISETP.GE.AND P4, PT, R6, R49.reuse, PT ;  /* 0x000000310600720c */ /* 0x080fe20003f86270 */
[C---:B------:R-:W-:Y:S01]  /*18af0*/  VIADD R6, R14.reuse, 0x10 ;  /* 0x000000100e067836 */ /* 0x040fe20000000000 */
[----:B---3--:R-:W-:Y:S01]  /*18b00*/  FSEL R41, R41, -INF , !P1 ;  /* 0xff80000029297808 */ /* 0x008fe20004800000 */
[----:B------:R-:W-:Y:S01]  /*18b10*/  VIADD R7, R14, 0x8 ;  /* 0x000000080e077836 */ /* 0x000fe20000000000 */
[----:B------:R-:W-:Y:S01]  /*18b20*/  FSEL R3, R3, -INF , !P1 ;  /* 0xff80000003037808 */ /* 0x000fe20004800000 */
[----:B------:R-:W-:Y:S01]  /*18b30*/  HMMA.16816.F32 R80, R8, R26, R80 ;  /* 0x0000001a0850723c */ /* 0x000fe20000001850 */
[-C--:B------:R-:W-:Y:S01]  /*18b40*/  ISETP.GE.AND P2, PT, R6, R49.reuse, PT ;  /* 0x000000310600720c */ /* 0x080fe20003f46270 */
[----:B------:R-:W-:Y:S01]  /*18b50*/  VIADD R6, R14, 0x11 ;  /* 0x000000110e067836 */ /* 0x000fe20000000000 */
[-C--:B------:R-:W-:Y:S01]  /*18b60*/  ISETP.GE.AND P6, PT, R15, R49.reuse, PT ;  /* 0x000000310f00720c */ /* 0x080fe20003fc6270 */
[----:B------:R-:W2:Y:S01]  /*18b70*/  MUFU.TANH R37, R37 ;  /* 0x0000002500257308 */ /* 0x000ea20000002400 */
[-C--:B------:R-:W-:Y:S01]  /*18b80*/  ISETP.GE.AND P5, PT, R7, R49.reuse, PT ;  /* 0x000000310700720c */ /* 0x080fe20003fa6270 */
[----:B------:R-:W-:Y:S01]  /*18b90*/  FMUL.FTZ R100, R100, UR5 ;  /* 0x0000000564647c20 */ /* 0x000fe20008410000 */
[-C--:B------:R-:W-:Y:S01]  /*18ba0*/  ISETP.GE.AND P1, PT, R6, R49.reuse, PT ;  /* 0x000000310600720c */ /* 0x080fe20003f26270 */
[----:B------:R-:W-:Y:S01]  /*18bb0*/  FMUL.FTZ R102, R102, UR5 ;  /* 0x0000000566667c20 */ /* 0x000fe20008410000 */
[C---:B------:R-:W-:Y:S01]  /*18bc0*/  IADD3 R6, R14.reuse, 0x18, RZ ;  /* 0x000000180e067810 */ /* 0x040fe20007ffe0ff */
[----:B------:R-:W-:Y:S01]  /*18bd0*/  VIADD R8, R14, 0x28 ;  /* 0x000000280e087836 */ /* 0x000fe20000000000 */
[----:B------:R-:W-:Y:S01]  /*18be0*/  FSEL R42, R42, -INF , !P6 ;  /* 0xff8000002a2a7808 */ /* 0x000fe20007000000 */
[----:B------:R-:W3:Y:S01]  /*18bf0*/  MUFU.TANH R12, R12 ;  /* 0x0000000c000c7308 */ /* 0x000ee20000002400 */
[----:B------:R-:W-:Y:S01]  /*18c00*/  FSEL R40, R40, -INF , !P6 ;  /* 0xff80000028287808 */ /* 0x000fe20007000000 */
[----:B------:R-:W-:Y:S01]  /*18c10*/  FMUL.FTZ R101, R101, UR5 ;  /* 0x0000000565657c20 */ /* 0x000fe20008410000 */
[-C--:B------:R-:W-:Y:S01]  /*18c20*/  ISETP.GE.AND P6, PT, R6, R49.reuse, PT ;  /* 0x000000310600720c */ /* 0x080fe20003fc6270 */
[----:B------:R-:W-:Y:S01]  /*18c30*/  VIADD R6, R14, 0x19 ;  /* 0x000000190e067836 */ /* 0x000fe20000000000 */
[----:B----4-:R-:W-:Y:S01]  /*18c40*/  FSEL R68, R68, -INF , !P5 ;  /* 0xff80000044447808 */ /* 0x010fe20006800000 */
[C---:B------:R-:W-:Y:S01]  /*18c50*/  HMMA.16816.F32 R84, R96.reuse, R28, R84 ;  /* 0x0000001c6054723c */ /* 0x040fe20000001854 */
[----:B------:R-:W-:Y:S01]  /*18c60*/  FSEL R43, R43, -INF , !P5 ;  /* 0xff8000002b2b7808 */ /* 0x000fe20006800000 */
[----:B------:R-:W4:Y:S01]  /*18c70*/  MUFU.TANH R5, R5 ;  /* 0x0000000500057308 */ /* 0x000f220000002400 */
[-C--:B------:R-:W-:Y:S01]  /*18c80*/  ISETP.GE.AND P5, PT, R6, R49.reuse, PT ;  /* 0x000000310600720c */ /* 0x080fe20003fa6270 */
[----:B------:R-:W-:Y:S01]  /*18c90*/  VIADD R6, R14, 0x20 ;  /* 0x000000200e067836 */ /* 0x000fe20000000000 */
[----:B------:R-:W-:Y:S01]  /*18ca0*/  FSEL R60, R60, -INF , !P4 ;  /* 0xff8000003c3c7808 */ /* 0x000fe20006000000 */
[----:B------:R-:W-:Y:S01]  /*18cb0*/  HMMA.16816.F32 R28, R96, R30, R80 ;  /* 0x0000001e601c723c */ /* 0x000fe20000001850 */
[----:B------:R-:W-:Y:S01]  /*18cc0*/  FSEL R50, R50, -INF , !P4 ;  /* 0xff80000032327808 */ /* 0x000fe20006000000 */
[----:B------:R-:W-:Y:S01]  /*18cd0*/  FMUL.FTZ R103, R103, UR5 ;  /* 0x0000000567677c20 */ /* 0x000fe20008410000 */
[-C--:B------:R-:W-:Y:S01]  /*18ce0*/  ISETP.GE.AND P4, PT, R6, R49.reuse, PT ;  /* 0x000000310600720c */ /* 0x080fe20003f86270 */
[----:B------:R-:W-:Y:S01]  /*18cf0*/  MUFU.TANH R13, R13 ;  /* 0x0000000d000d7308 */ /* 0x000fe20000002400 */
[----:B------:R-:W-:Y:S01]  /*18d00*/  VIADD R6, R14, 0x21 ;  /* 0x000000210e067836 */ /* 0x000fe20000000000 */
[----:B-1----:R-:W-:Y:S01]  /*18d10*/  FSEL R7, R17, -INF , !P2 ;  /* 0xff80000011077808 */ /* 0x002fe20005000000 */
[----:B------:R-:W-:Y:S01]  /*18d20*/  FMUL.FTZ R56, R56, UR5 ;  /* 0x0000000538387c20 */ /* 0x000fe20008410000 */
[----:B------:R-:W-:Y:S01]  /*18d30*/  FSEL R11, R36, -INF , !P2 ;  /* 0xff800000240b7808 */ /* 0x000fe20005000000 */
[----:B------:R-:W-:Y:S01]  /*18d40*/  FMUL.FTZ R58, R58, UR5 ;  /* 0x000000053a3a7c20 */ /* 0x000fe20008410000 */
[----:B------:R-:W-:Y:S01]  /*18d50*/  ISETP.GE.AND P2, PT, R6, R49, PT ;  /* 0x000000310600720c */ /* 0x000fe20003f46270 */
[----:B------:R-:W-:Y:S01]  /*18d60*/  FMUL.FTZ R57, R57, UR5 ;  /* 0x0000000539397c20 */ /* 0x000fe20008410000 */
[----:B------:R-:W1:Y:S01]  /*18d70*/  MUFU.TANH R4, R4 ;  /* 0x0000000400047308 */ /* 0x000e620000002400 */
[----:B--2---:R-:W-:Y:S01]  /*18d80*/  FSEL R6, R37, -INF , !P1 ;  /* 0xff80000025067808 */ /* 0x004fe20004800000 */
[----:B------:R-:W-:Y:S01]  /*18d90*/  FMUL.FTZ R59, R59, UR5 ;  /* 0x000000053b3b7c20 */ /* 0x000fe20008410000 */
[----:B------:R-:W-:-:S02]  /*18da0*/  FSEL R10, R16, -INF , !P1 ;  /* 0xff800000100a7808 */ /* 0x000fc40004800000 */
[----:B------:R-:W-:Y:S01]  /*18db0*/  ISETP.GE.AND P1, PT, R8, R49, PT ;  /* 0x000000310800720c */ /* 0x000fe20003f26270 */
[----:B------:R-:W-:Y:S01]  /*18dc0*/  VIADD R8, R14, 0x29 ;  /* 0x000000290e087836 */ /* 0x000fe20000000000 */
[----:B---3--:R-:W-:Y:S01]  /*18dd0*/  FSEL R9, R12, -INF , !P6 ;  /* 0xff8000000c097808 */ /* 0x008fe20007000000 */
[----:B------:R-:W2:Y:S01]  /*18de0*/  MUFU.TANH R184, R100 ;  /* 0x0000006400b87308 */ /* 0x000ea20000002400 */
[----:B------:R-:W-:Y:S01]  /*18df0*/  FMUL.FTZ R84, R84, UR5 ;  /* 0x0000000554547c20 */ /* 0x000fe20008410000 */
[----:B------:R-:W-:Y:S01]  /*18e00*/  FMUL.FTZ R85, R85, UR5 ;  /* 0x0000000555557c20 */ /* 0x000fe20008410000 */
[----:B------:R-:W-:Y:S01]  /*18e10*/  FMUL.FTZ R86, R86, UR5 ;  /* 0x0000000556567c20 */ /* 0x000fe20008410000 */
[----:B------:R-:W-:Y:S02]  /*18e20*/  VIADD R12, R14, 0x30 ;  /* 0x000000300e0c7836 */ /* 0x000fe40000000000 */
[----:B------:R-:W-:Y:S01]  /*18e30*/  FMUL.FTZ R87, R87, UR5 ;  /* 0x0000000557577c20 */ /* 0x000fe20008410000 */
[----:B------:R-:W-:Y:S01]  /*18e40*/  FMUL.FTZ R28, R28, UR5 ;  /* 0x000000051c1c7c20 */ /* 0x000fe20008410000 */
[----:B------:R-:W-:Y:S01]  /*18e50*/  FMUL.FTZ R30, R30, UR5 ;  /* 0x000000051e1e7c20 */ /* 0x000fe20008410000 */
[----:B------:R-:W3:Y:S01]  /*18e60*/  MUFU.TANH R188, R102 ;  /* 0x0000006600bc7308 */ /* 0x000ee20000002400 */
[----:B------:R-:W-:Y:S01]  /*18e70*/  FMUL.FTZ R29, R29, UR5 ;  /* 0x000000051d1d7c20 */ /* 0x000fe20008410000 */
[----:B------:R-:W-:Y:S01]  /*18e80*/  FMUL.FTZ R31, R31, UR5 ;  /* 0x000000051f1f7c20 */ /* 0x000fe20008410000 */
[----:B----4-:R-:W-:-:S02]  /*18e90*/  FSEL R5, R5, -INF , !P6 ;  /* 0xff80000005057808 */ /* 0x010fc40007000000 */
[-C--:B------:R-:W-:Y:S02]  /*18ea0*/  ISETP.GE.AND P6, PT, R8, R49.reuse, PT ;  /* 0x000000310800720c */ /* 0x080fe40003fc6270 */
[----:B-1----:R-:W-:Y:S01]  /*18eb0*/  FSEL R4, R4, -INF , !P5 ;  /* 0xff80000004047808 */ /* 0x002fe20006800000 */
[----:B------:R-:W1:Y:S01]  /*18ec0*/  MUFU.TANH R185, R101 ;  /* 0x0000006500b97308 */ /* 0x000e620000002400 */
[----:B------:R-:W-:Y:S02]  /*18ed0*/  FSEL R8, R13, -INF , !P5 ;  /* 0xff8000000d087808 */ /* 0x000fe40006800000 */
[----:B------:R-:W-:Y:S01]  /*18ee0*/  ISETP.GE.AND P5, PT, R12, R49, PT ;  /* 0x000000310c00720c */ /* 0x000fe20003fa6270 */
[----:B------:R-:W-:Y:S01]  /*18ef0*/  VIADD R12, R14, 0x31 ;  /* 0x000000310e0c7836 */ /* 0x000fe20000000000 */
[----:B--2---:R-:W-:-:S03]  /*18f00*/  FSEL R184, R184, -INF , !P4 ;  /* 0xff800000b8b87808 */ /* 0x004fc60006000000 */
[----:B------:R-:W2:Y:S01]  /*18f10*/  MUFU.TANH R189, R103 ;  /* 0x0000006700bd7308 */ /* 0x000ea20000002400 */
[----:B---3--:R-:W-:Y:S02]  /*18f20*/  FSEL R188, R188, -INF , !P4 ;  /* 0xff800000bcbc7808 */ /* 0x008fe40006000000 */
[----:B------:R-:W-:Y:S01]  /*18f30*/  ISETP.GE.AND P4, PT, R12, R49, PT ;  /* 0x000000310c00720c */ /* 0x000fe20003f86270 */
[C---:B------:R-:W-:Y:S01]  /*18f40*/  VIADD R12, R14.reuse, 0x38 ;  /* 0x000000380e0c7836 */ /* 0x040fe20000000000 */
[----:B------:R-:W-:-:S03]  /*18f50*/  IADD3 R14, R14, 0x39, RZ ;  /* 0x000000390e0e7810 */ /* 0x000fc60007ffe0ff */
[----:B------:R-:W3:Y:S01]  /*18f60*/  MUFU.TANH R186, R56 ;  /* 0x0000003800ba7308 */ /* 0x000ee20000002400 */
[----:B-1----:R-:W-:-:S07]  /*18f70*/  FSEL R185, R185, -INF , !P2 ;  /* 0xff800000b9b97808 */ /* 0x002fce0005000000 */
[----:B------:R-:W1:Y:S01]  /*18f80*/  MUFU.TANH R190, R58 ;  /* 0x0000003a00be7308 */ /* 0x000e620000002400 */
[----:B--2---:R-:W-:Y:S02]  /*18f90*/  FSEL R189, R189, -INF , !P2 ;  /* 0xff800000bdbd7808 */ /* 0x004fe40005000000 */
[----:B------:R-:W-:-:S05]  /*18fa0*/  ISETP.GE.AND P2, PT, R12, R49, PT ;  /* 0x000000310c00720c */ /* 0x000fca0003f46270 */
[----:B------:R-:W2:Y:S01]  /*18fb0*/  MUFU.TANH R187, R57 ;  /* 0x0000003900bb7308 */ /* 0x000ea20000002400 */
[----:B---3--:R-:W-:-:S07]  /*18fc0*/  FSEL R186, R186, -INF , !P1 ;  /* 0xff800000baba7808 */ /* 0x008fce0004800000 */
[----:B------:R-:W3:Y:S01]  /*18fd0*/  MUFU.TANH R191, R59 ;  /* 0x0000003b00bf7308 */ /* 0x000ee20000002400 */
[----:B-1----:R-:W-:Y:S02]  /*18fe0*/  FSEL R190, R190, -INF , !P1 ;  /* 0xff800000bebe7808 */ /* 0x002fe40004800000 */
[----:B------:R-:W-:-:S05]  /*18ff0*/  ISETP.GE.AND P1, PT, R14, R49, PT ;  /* 0x000000310e00720c */ /* 0x000fca0003f26270 */
        /* <DEDUP_REMOVED lines=15> */
[----:B---3--:R-:W-:Y:S02]  /*190f0*/  FSEL R170, R170, -INF , !P2 ;  /* 0xff800000aaaa7808 */ /* 0x008fe40005000000 */
[----:B-1----:R-:W-:Y:S02]  /*19100*/  FSEL R168, R168, -INF , !P1 ;  /* 0xff800000a8a87808 */ /* 0x002fe40004800000 */
[----:B--2---:R-:W-:Y:S01]  /*19110*/  FSEL R193, R193, -INF , !P1 ;  /* 0xff800000c1c17808 */ /* 0x004fe20004800000 */
[----:B------:R-:W-:Y:S06]  /*19120*/  BAR.SYNC.DEFER_BLOCKING 0x0 ;  /* 0x0000000000007b1d */ /* 0x000fec0000010000 */
[----:B------:R-:W-:Y:S05]  /*19130*/  @!P0 BRA `(.L_x_5637) ;  /* 0x0000000400c08947 */ /* 0x000fea0003800000 */
[----:B------:R-:W-:Y:S05]  /*19140*/  @!P3 BRA `(.L_x_5638) ;  /* 0x0000000000f4b947 */ /* 0x000fea0003800000 */
[----:B------:R-:W1:Y:S01]  /*19150*/  LDC R13, c[0x0][0x380] ;  /* 0x0000e000ff0d7b82 */ /* 0x000e620000000800 */
[----:B------:R-:W-:Y:S01]  /*19160*/  IABS R17, R44 ;  /* 0x0000002c00117213 */ /* 0x000fe20000000000 */
[----:B------:R-:W-:Y:S01]  /*19170*/  ULDC.64 UR10, c[0x0][0x248] ;  /* 0x00009200000a7ab9 */ /* 0x000fe20000000a00 */
[----:B------:R-:W-:Y:S01]  /*19180*/  IADD3 R19, R44, -0x40, RZ ;  /* 0xffffffc02c137810 */ /* 0x000fe20007ffe0ff */
[----:B------:R-:W-:-:S03]  /*19190*/  ULDC.64 UR8, c[0x0][0x230] ;  /* 0x00008c0000087ab9 */ /* 0x000fc60000000a00 */
[----:B------:R-:W-:Y:S02]  /*191a0*/  IABS R15, R19 ;  /* 0x00000013000f7213 */ /* 0x000fe40000000000 */
[-C--:B-1----:R-:W-:Y:S02]  /*191b0*/  IABS R12, R13.reuse ;  /* 0x0000000d000c7213 */ /* 0x082fe40000000000 */
[-C--:B------:R-:W-:Y:S02]  /*191c0*/  LOP3.LUT R44, R44, R13.reuse, RZ, 0x3c, !PT ;  /* 0x0000000d2c2c7212 */ /* 0x080fe400078e3cff */
[----:B------:R-:W1:Y:S01]  /*191d0*/  I2F.RP R20, R12 ;  /* 0x0000000c00147306 */ /* 0x000e620000209400 */
[----:B------:R-:W-:Y:S02]  /*191e0*/  LOP3.LUT R19, R19, R13, RZ, 0x3c, !PT ;  /* 0x0000000d13137212 */ /* 0x000fe400078e3cff */
[----:B------:R-:W-:-:S05]  /*191f0*/  ISETP.GE.AND P4, PT, R44, RZ, PT ;  /* 0x000000ff2c00720c */ /* 0x000fca0003f86270 */
        /* <DEDUP_REMOVED lines=21> */
[----:B------:R-:W-:Y:S02]  /*19350*/  ISETP.GE.AND P1, PT, R19, RZ, PT ;  /* 0x000000ff1300720c */ /* 0x000fe40003f26270 */
[----:B------:R-:W-:-:S02]  /*19360*/  ISETP.NE.AND P2, PT, R13, RZ, PT ;  /* 0x000000ff0d00720c */ /* 0x000fc40003f45270 */
[----:B------:R-:W-:-:S05]  /*19370*/  LOP3.LUT R16, RZ, R13, RZ, 0x33, !PT ;  /* 0x0000000dff107212 */ /* 0x000fca00078e33ff */
        /* <DEDUP_REMOVED lines=8> */
[----:B------:R-:W-:Y:S02]  /*19400*/  IMAD.WIDE R18, R16, 0x4, R240 ;  /* 0x0000000410127825 */ /* 0x000fe400078e02f0 */
        /* <DEDUP_REMOVED lines=9> */
[----:B------:R-:W-:Y:S02]  /*194a0*/  MOV R12, R16 ;  /* 0x00000010000c7202 */ /* 0x000fe40000000f00 */
[----:B--2---:R-:W-:-:S04]  /*194b0*/  IADD3 R14, -R15, R14, RZ ;  /* 0x0000000e0f0e7210 */ /* 0x004fc80007ffe1ff */
[----:B------:R-:W-:Y:S01]  /*194c0*/  SHF.R.S32.HI R15, RZ, 0x1f, R14 ;  /* 0x0000001fff0f7819 */ /* 0x000fe2000001140e */
[----:B------:R-:W-:-:S04]  /*194d0*/  IMAD.WIDE.U32 R12, R14, UR8, R12 ;  /* 0x000000080e0c7c25 */ /* 0x000fc8000f8e000c */
[----:B------:R-:W-:-:S04]  /*194e0*/  IMAD R15, R15, UR8, RZ ;  /* 0x000000080f0f7c24 */ /* 0x000fc8000f8e02ff */
[----:B------:R-:W-:-:S04]  /*194f0*/  IMAD R15, R14, UR9, R15 ;  /* 0x000000090e0f7c24 */ /* 0x000fc8000f8e020f */
[----:B------:R-:W-:Y:S01]  /*19500*/  IMAD.IADD R15, R13, 0x1, R15 ;  /* 0x000000010d0f7824 */ /* 0x000fe200078e020f */
[----:B------:R-:W-:Y:S06]  /*19510*/  BRA `(.L_x_5639) ;  /* 0x0000000000107947 */ /* 0x000fec0003800000 */
.L_x_5638:
[----:B------:R-:W-:Y:S02]  /*19520*/  ULDC UR10, c[0x0][0x248] ;  /* 0x00009200000a7ab9 */ /* 0x000fe40000000800 */
[----:B------:R-:W-:-:S06]  /*19530*/  USHF.L.U32 UR5, UR10, 0x6, URZ ;  /* 0x000000060a057899 */ /* 0x000fcc000800063f */
[----:B------:R-:W-:-:S04]  /*19540*/  IADD3 R12, RZ, -UR5, RZ ;  /* 0x80000005ff0c7c10 */ /* 0x000fc8000fffe0ff */
[----:B------:R-:W-:-:S07]  /*19550*/  SHF.R.S32.HI R15, RZ, 0x1f, R12 ;  /* 0x0000001fff0f7819 */ /* 0x000fce000001140c */
.L_x_5639:
        /* <DEDUP_REMOVED lines=10> */
[C---:B------:R-:W-:Y:S01]  /*19600*/  LEA R14, P2, R122.reuse, UR8, 0x1 ;  /* 0x000000087a0e7c11 */ /* 0x040fe2000f8408ff */
[----:B------:R-:W-:Y:S01]  /*19610*/  IMAD.MOV.U32 R18, RZ, RZ, R237 ;  /* 0x000000ffff127224 */ /* 0x000fe200078e00ed */
[----:B------:R-:W-:Y:S01]  /*19620*/  LEA R12, P1, R47, UR8, 0x1 ;  /* 0x000000082f0c7c11 */ /* 0x000fe2000f8208ff */
[----:B------:R-:W-:Y:S01]  /*19630*/  IMAD.MOV.U32 R19, RZ, RZ, R236 ;  /* 0x000000ffff137224 */ /* 0x000fe200078e00ec */
[----:B------:R-:W-:-:S02]  /*19640*/  LEA.HI.X R15, R122, UR9, R15, 0x1, P2 ;  /* 0x000000097a0f7c11 */ /* 0x000fc400090f0c0f */
[----:B------:R-:W-:Y:S02]  /*19650*/  IADD3 R16, P2, R237, UR11, RZ ;  /* 0x0000000bed107c10 */ /* 0x000fe4000ff5e0ff */
[----:B------:R-:W-:Y:S01]  /*19660*/  @!PT LDS RZ, [RZ] ;  /* 0x00000000fffff984 */ /* 0x000fe20000000800 */
[----:B------:R-:W-:Y:S01]  /*19670*/  @!PT LDS RZ, [RZ] ;  /* 0x00000000fffff984 */ /* 0x000fe20000000800 */
[----:B------:R-:W-:Y:S01]  /*19680*/  @!PT LDS RZ, [RZ] ;  /* 0x00000000fffff984 */ /* 0x000fe20000000800 */
[----:B------:R1:W-:Y:S01]  /*19690*/  LDGSTS.E.BYPASS.LTC128B.128 [R244+0x8000], desc[UR6][R18.64] ;  /* 0x0800000012f47fae */ /* 0x0003e2000b901d46 */
[----:B------:R-:W-:Y:S02]  /*196a0*/  LEA.HI.X R13, R47, UR9, R46, 0x1, P1 ;  /* 0x000000092f0d7c11 */ /* 0x000fe400088f0c2e */
[----:B------:R-:W-:Y:S01]  /*196b0*/  IADD3.X R17, R236, UR5, RZ, P2, !PT ;  /* 0x00000005ec117c10 */ /* 0x000fe200097fe4ff */
[----:B------:R-:W-:Y:S01]  /*196c0*/  LDGSTS.E.BYPASS.LTC128B.128 [R244+0xa000], desc[UR6][R14.64+0x80] ;  /* 0x0a0000800ef47fae */ /* 0x000fe2000b901d46 */
[----:B------:R-:W-:-:S03]  /*196d0*/  IADD3 R20, P1, R12, UR11, RZ ;  /* 0x0000000b0c147c10 */ /* 0x000fc6000ff3e0ff */
[----:B------:R-:W-:Y:S01]  /*196e0*/  LDGSTS.E.BYPASS.LTC128B.128 [R244+0xc000], desc[UR6][R14.64+0x100] ;  /* 0x0c0001000ef47fae */ /* 0x000fe2000b901d46 */
[----:B------:R-:W-:Y:S02]  /*196f0*/  IADD3.X R21, R13, UR5, RZ, P1, !PT ;  /* 0x000000050d157c10 */ /* 0x000fe40008ffe4ff */
[----:B------:R-:W-:Y:S01]  /*19700*/  IADD3 R22, P1, R20, UR11, RZ ;  /* 0x0000000b14167c10 */ /* 0x000fe2000ff3e0ff */
[----:B------:R2:W-:Y:S03]  /*19710*/  LDGSTS.E.BYPASS.LTC128B.128 [R244+0xe000], desc[UR6][R14.64+0x180] ;  /* 0x0e0001800ef47fae */ /* 0x0005e6000b901d46 */
[----:B------:R-:W-:Y:S01]  /*19720*/  IADD3.X R23, R21, UR5, RZ, P1, !PT ;  /* 0x0000000515177c10 */ /* 0x000fe20008ffe4ff */
[----:B------:R3:W-:Y:S04]  /*19730*/  LDGSTS.E.BYPASS.LTC128B.128 [R244+0x8800], desc[UR6][R16.64] ;  /* 0x0880000010f47fae */ /* 0x0007e8000b901d46 */
[----:B------:R3:W-:Y:S04]  /*19740*/  LDGSTS.E.BYPASS.LTC128B.128 [R244+0xa800], desc[UR6][R12.64+0x80] ;  /* 0x0a8000800cf47fae */ /* 0x0007e8000b901d46 */
[----:B------:R3:W-:Y:S01]  /*19750*/  LDGSTS.E.BYPASS.LTC128B.128 [R244+0xc800], desc[UR6][R12.64+0x100] ;  /* 0x0c8001000cf47fae */ /* 0x0007e2000b901d46 */
[----:B-1----:R-:W-:-:S03]  /*19760*/  IADD3 R18, P2, R16, UR11, RZ ;  /* 0x0000000b10127c10 */ /* 0x002fc6000ff5e0ff */
[----:B------:R3:W-:Y:S01]  /*19770*/  LDGSTS.E.BYPASS.LTC128B.128 [R244+0xe800], desc[UR6][R12.64+0x180] ;  /* 0x0e8001800cf47fae */ /* 0x0007e2000b901d46 */
[----:B------:R-:W-:-:S05]  /*19780*/  IADD3.X R19, R17, UR5, RZ, P2, !PT ;  /* 0x0000000511137c10 */ /* 0x000fca00097fe4ff */
[----:B------:R3:W-:Y:S01]  /*19790*/  LDGSTS.E.BYPASS.LTC128B.128 [R244+0x9000], desc[UR6][R18.64] ;  /* 0x0900000012f47fae */ /* 0x0007e2000b901d46 */
[----:B--2---:R-:W-:-:S03]  /*197a0*/  IADD3 R14, P2, R18, UR11, RZ ;  /* 0x0000000b120e7c10 */ /* 0x004fc6000ff5e0ff */
        /* <DEDUP_REMOVED lines=8> */
[----:B------:R-:W0:Y:S02]  /*19830*/  LDGDEPBAR ;  /* 0x00000000000079af */ /* 0x000e240000000000 */
.L_x_5637:
[----:B---3--:R-:W-:Y:S01]  /*19840*/  FMNMX.FTZ R15, R3, R40, !PT ;  /* 0x00000028030f7209 */ /* 0x008fe20007810000 */
        /* <DEDUP_REMOVED lines=76> */
[----:B------:R-:W-:Y:S01]  /*19d10*/  LDSM.16.MT88.4 R8, [R225+0x10800] ;  /* 0x01080000e108783b */ /* 0x000fe20000004200 */
[--C-:B------:R-:W-:Y:S01]  /*19d20*/  FFMA.FTZ R174, R7, UR5, -R169.reuse ;  /* 0x0000000507ae7c23 */ /* 0x100fe200080108a9 */
[--C-:B------:R-:W-:Y:S01]  /*19d30*/  FFMA.FTZ R167, R6, UR5, -R169.reuse ;  /* 0x0000000506a77c23 */ /* 0x100fe200080108a9 */
[----:B------:R-:W-:Y:S01]  /*19d40*/  MUFU.EX2 R178, R178 ;  /* 0x000000b200b27308 */ /* 0x000fe20000000800 */
[--C-:B------:R-:W-:Y:S01]  /*19d50*/  FFMA.FTZ R166, R5, UR5, -R169.reuse ;  /* 0x0000000505a67c23 */ /* 0x100fe200080108a9 */
[--C-:B------:R-:W-:Y:S01]  /*19d60*/  FFMA.FTZ R0, R4, UR5, -R169.reuse ;  /* 0x0000000504007c23 */ /* 0x100fe200080108a9 */
[----:B------:R-:W2:Y:S01]  /*19d70*/  LDSM.16.MT88.4 R40, [R228+0x12000] ;  /* 0x01200000e428783b */ /* 0x000ea20000004200 */
[--C-:B------:R-:W-:Y:S01]  /*19d80*/  FFMA.FTZ R185, R185, UR5, -R194.reuse ;  /* 0x00000005b9b97c23 */ /* 0x100fe200080108c2 */
[--C-:B------:R-:W-:Y:S01]  /*19d90*/  FFMA.FTZ R186, R186, UR5, -R194.reuse ;  /* 0x00000005baba7c23 */ /* 0x100fe200080108c2 */
[--C-:B------:R-:W-:Y:S01]  /*19da0*/  FFMA.FTZ R187, R187, UR5, -R194.reuse ;  /* 0x00000005bbbb7c23 */ /* 0x100fe200080108c2 */
[----:B------:R-:W-:Y:S01]  /*19db0*/  LDSM.16.MT88.4 R4, [R224+0x10800] ;  /* 0x01080000e004783b */ /* 0x000fe20000004200 */
[----:B------:R-:W3:Y:S01]  /*19dc0*/  MUFU.EX2 R176, R176 ;  /* 0x000000b000b07308 */ /* 0x000ee20000000800 */
[----:B-1----:R-:W-:Y:S01]  /*19dd0*/  F2FP.F16.F32.PACK_AB R128, R180, R181 ;  /* 0x000000b5b480723e */ /* 0x002fe200000000ff */
[--C-:B------:R-:W-:Y:S01]  /*19de0*/  FFMA.FTZ R188, R188, UR5, -R169.reuse ;  /* 0x00000005bcbc7c23 */ /* 0x100fe200080108a9 */
[----:B------:R-:W1:Y:S01]  /*19df0*/  LDSM.16.MT88.4 R48, [R226+0x12000] ;  /* 0x01200000e230783b */ /* 0x000e620000004200 */
        /* <DEDUP_REMOVED lines=9> */
[----:B------:R-:W-:Y:S01]  /*19e90*/  FFMA.FTZ R249, R193, UR5, -R194 ;  /* 0x00000005c1f97c23 */ /* 0x000fe200080108c2 */
        /* <DEDUP_REMOVED lines=8> */
[----:B------:R-:W-:Y:S01]  /*19f20*/  FADD.FTZ R180, R181, R180 ;  /* 0x000000b4b5b47221 */ /* 0x000fe20000010000 */
[----:B------:R-:W-:Y:S01]  /*19f30*/  LDSM.16.MT88.4 R32, [R225+0x12800] ;  /* 0x01280000e120783b */ /* 0x000fe20000004200 */
[----:B------:R-:W3:Y:S02]  /*19f40*/  MUFU.EX2 R179, R179 ;  /* 0x000000b300b37308 */ /* 0x000ee40000000800 */
[----:B------:R-:W-:Y:S01]  /*19f50*/  FADD.FTZ R180, R178, R180 ;  /* 0x000000b4b2b47221 */ /* 0x000fe20000010000 */
[----:B------:R-:W-:Y:S03]  /*19f60*/  LDSM.16.MT88.4 R168, [R224+0x13800] ;  /* 0x01380000e0a8783b */ /* 0x000fe60000004200 */
[----:B------:R-:W-:-:S02]  /*19f70*/  FADD.FTZ R180, R176, R180 ;  /* 0x000000b4b0b47221 */ /* 0x000fc40000010000 */
[----:B------:R-:W5:Y:S01]  /*19f80*/  MUFU.EX2 R177, R177 ;  /* 0x000000b100b17308 */ /* 0x000f620000000800 */
[----:B----4-:R-:W-:Y:S01]  /*19f90*/  F2FP.F16.F32.PACK_AB R129, R183, R182 ;  /* 0x000000b6b781723e */ /* 0x010fe200000000ff */
[----:B------:R-:W-:-:S06]  /*19fa0*/  FADD.FTZ R182, R182, R183 ;  /* 0x000000b7b6b67221 */ /* 0x000fcc0000010000 */
[----:B------:R-:W4:Y:S01]  /*19fb0*/  MUFU.EX2 R175, R175 ;  /* 0x000000af00af7308 */ /* 0x000f220000000800 */
[----:B---3--:R-:W-:-:S07]  /*19fc0*/  FADD.FTZ R182, R179, R182 ;  /* 0x000000b6b3b67221 */ /* 0x008fce0000010000 */
[----:B------:R-:W3:Y:S01]  /*19fd0*/  MUFU.EX2 R173, R173 ;  /* 0x000000ad00ad7308 */ /* 0x000ee20000000800 */
[C---:B-----5:R-:W-:Y:S01]  /*19fe0*/  F2FP.F16.F32.PACK_AB R131, R177.reuse, R179 ;  /* 0x000000b3b183723e */ /* 0x060fe200000000ff */
[----:B------:R-:W-:-:S06]  /*19ff0*/  FADD.FTZ R182, R177, R182 ;  /* 0x000000b6b1b67221 */ /* 0x000fcc0000010000 */
[----:B------:R-:W-:Y:S01]  /*1a000*/  HMMA.16816.F32 R144, R128, R140, RZ ;  /* 0x0000008c8090723c */ /* 0x000fe200000018ff */
[----:B------:R-:W-:Y:S01]  /*1a010*/  MUFU.EX2 R172, R172 ;  /* 0x000000ac00ac7308 */ /* 0x000fe20000000800 */
[----:B----4-:R-:W-:-:S04]  /*1a020*/  FADD.FTZ R180, R175, R180 ;  /* 0x000000b4afb47221 */ /* 0x010fc80000010000 */
[C---:B------:R-:W-:Y:S03]  /*1a030*/  HMMA.16816.F32 R140, R128.reuse, R142, RZ ;  /* 0x0000008e808c723c */ /* 0x040fe600000018ff */
[----:B------:R-:W4:Y:S01]  /*1a040*/  MUFU.EX2 R2, R2 ;  /* 0x0000000200027308 */ /* 0x000f220000000800 */
[C---:B---3--:R-:W-:Y:S01]  /*1a050*/  F2FP.F16.F32.PACK_AB R28, R173.reuse, R175 ;  /* 0x000000afad1c723e */ /* 0x048fe200000000ff */
[----:B------:R-:W-:Y:S01]  /*1a060*/  FADD.FTZ R180, R173, R180 ;  /* 0x000000b4adb47221 */ /* 0x000fe20000010000 */
[C---:B------:R-:W-:Y:S05]  /*1a070*/  HMMA.16816.F32 R160, R128.reuse, R156, RZ ;  /* 0x0000009c80a0723c */ /* 0x040fea00000018ff */
[----:B------:R-:W3:Y:S01]  /*1a080*/  MUFU.EX2 R174, R174 ;  /* 0x000000ae00ae7308 */ /* 0x000ee20000000800 */
[C---:B------:R-:W-:Y:S06]  /*1a090*/  HMMA.16816.F32 R136, R128.reuse, R132, RZ ;  /* 0x000000848088723c */ /* 0x040fec00000018ff */
[----:B------:R-:W-:Y:S01]  /*1a0a0*/  HMMA.16816.F32 R156, R128, R158, RZ ;  /* 0x0000009e809c723c */ /* 0x000fe200000018ff */
[----:B------:R-:W5:Y:S01]  /*1a0b0*/  MUFU.EX2 R167, R167 ;  /* 0x000000a700a77308 */ /* 0x000f620000000800 */
[----:B----4-:R-:W-:Y:S01]  /*1a0c0*/  F2FP.F16.F32.PACK_AB R30, R2, R172 ;  /* 0x000000ac021e723e */ /* 0x010fe200000000ff */
[----:B------:R-:W-:-:S03]  /*1a0d0*/  FADD.FTZ R172, R172, R180 ;  /* 0x000000b4acac7221 */ /* 0x000fc60000010000 */
[C---:B------:R-:W-:Y:S01]  /*1a0e0*/  HMMA.16816.F32 R132, R128.reuse, R134, RZ ;  /* 0x000000868084723c */ /* 0x040fe200000018ff */
[----:B------:R-:W-:Y:S02]  /*1a0f0*/  FADD.FTZ R172, R2, R172 ;  /* 0x000000ac02ac7221 */ /* 0x000fe40000010000 */
[----:B------:R-:W-:Y:S01]  /*1a100*/  MUFU.EX2 R166, R166 ;  /* 0x000000a600a67308 */ /* 0x000fe20000000800 */
[----:B---3--:R-:W-:Y:S02]  /*1a110*/  FADD.FTZ R182, R174, R182 ;  /* 0x000000b6aeb67221 */ /* 0x008fe40000010000 */
[C---:B------:R-:W-:Y:S05]  /*1a120*/  HMMA.16816.F32 R76, R128.reuse, R80, RZ ;  /* 0x00000050804c723c */ /* 0x040fea00000018ff */
[----:B------:R-:W3:Y:S01]  /*1a130*/  MUFU.EX2 R0, R0 ;  /* 0x0000000000007308 */ /* 0x000ee20000000800 */
[C---:B-----5:R-:W-:Y:S01]  /*1a140*/  F2FP.F16.F32.PACK_AB R29, R167.reuse, R174 ;  /* 0x000000aea71d723e */ /* 0x060fe200000000ff */
[----:B------:R-:W-:Y:S01]  /*1a150*/  HMMA.16816.F32 R80, R128, R82, RZ ;  /* 0x000000528050723c */ /* 0x000fe200000018ff */
[----:B------:R-:W-:-:S05]  /*1a160*/  FADD.FTZ R182, R167, R182 ;  /* 0x000000b6a7b67221 */ /* 0x000fca0000010000 */
[C---:B------:R-:W-:Y:S01]  /*1a170*/  HMMA.16816.F32 R152, R128.reuse, R148, RZ ;  /* 0x000000948098723c */ /* 0x040fe200000018ff */
[----:B------:R-:W-:Y:S05]  /*1a180*/  MUFU.EX2 R184, R184 ;  /* 0x000000b800b87308 */ /* 0x000fea0000000800 */
[----:B--2---:R-:W-:Y:S01]  /*1a190*/  HMMA.16816.F32 R36, R128, R40, RZ ;  /* 0x000000288024723c */ /* 0x004fe200000018ff */
[----:B---3--:R-:W-:Y:S02]  /*1a1a0*/  F2FP.F16.F32.PACK_AB R31, R0, R166 ;  /* 0x000000a6001f723e */ /* 0x008fe400000000ff */
[----:B------:R-:W2:Y:S01]  /*1a1b0*/  MUFU.EX2 R185, R185 ;  /* 0x000000b900b97308 */ /* 0x000ea20000000800 */
[----:B------:R-:W-:-:S02]  /*1a1c0*/  FADD.FTZ R166, R166, R182 ;  /* 0x000000b6a6a67221 */ /* 0x000fc40000010000 */
[----:B-1----:R-:W-:Y:S02]  /*1a1d0*/  HMMA.16816.F32 R44, R128, R48, RZ ;  /* 0x00000030802c723c */ /* 0x002fe400000018ff */
[----:B------:R-:W-:-:S04]  /*1a1e0*/  FADD.FTZ R166, R0, R166 ;  /* 0x000000a600a67221 */ /* 0x000fc80000010000 */
[C---:B------:R-:W-:Y:S01]  /*1a1f0*/  HMMA.16816.F32 R144, R28.reuse, R8, R144 ;  /* 0x000000081c90723c */ /* 0x040fe20000001890 */
        /* <DEDUP_REMOVED lines=17> */
[----:B------:R-:W1:Y:S05]  /*1a310*/  MUFU.EX2 R197, R197 ;  /* 0x000000c500c57308 */ /* 0x000e6a0000000800 */
[----:B------:R-:W-:Y:S01]  /*1a320*/  HMMA.16816.F32 R80, R28, R10, R80 ;  /* 0x0000000a1c50723c */ /* 0x000fe20000001850 */
[----:B------:R-:W2:Y:S02]  /*1a330*/  LDSM.16.MT88.4 R8, [R226+0x16800] ;  /* 0x01680000e208783b */ /* 0x000ea40000004200 */
[----:B------:R-:W-:Y:S03]  /*1a340*/  MUFU.EX2 R196, R196 ;  /* 0x000000c400c47308 */ /* 0x000fe60000000800 */
[C---:B------:R-:W-:Y:S05]  /*1a350*/  HMMA.16816.F32 R40, R128.reuse, R42, RZ ;  /* 0x0000002a8028723c */ /* 0x040fea00000018ff */
[----:B------:R-:W-:Y:S01]  /*1a360*/  MUFU.EX2 R195, R195 ;  /* 0x000000c300c37308 */ /* 0x000fe20000000800 */
[C---:B------:R-:W-:Y:S06]  /*1a370*/  HMMA.16816.F32 R48, R128.reuse, R50, RZ ;  /* 0x000000328030723c */ /* 0x040fec00000018ff */
[C---:B------:R-:W-:Y:S01]  /*1a380*/  HMMA.16816.F32 R88, R128.reuse, R90, RZ ;  /* 0x0000005a8058723c */ /* 0x040fe200000018ff */
[----:B------:R-:W-:Y:S05]  /*1a390*/  MUFU.EX2 R249, R249 ;  /* 0x000000f900f97308 */ /* 0x000fea0000000800 */
[C---:B------:R-:W-:Y:S03]  /*1a3a0*/  HMMA.16816.F32 R108, R128.reuse, R112, RZ ;  /* 0x00000070806c723c */ /* 0x040fe600000018ff */
[----:B------:R-:W1:Y:S03]  /*1a3b0*/  MUFU.EX2 R192, R192 ;  /* 0x000000c000c07308 */ /* 0x000e660000000800 */
[----:B------:R-:W-:Y:S05]  /*1a3c0*/  HMMA.16816.F32 R112, R128, R114, RZ ;  /* 0x000000728070723c */ /* 0x000fea00000018ff */
[----:B------:R-:W1:Y:S01]  /*1a3d0*/  MUFU.EX2 R193, R193 ;  /* 0x000000c100c17308 */ /* 0x000e620000000800 */
[C---:B------:R-:W-:Y:S06]  /*1a3e0*/  HMMA.16816.F32 R152, R28.reuse, R20, R152 ;  /* 0x000000141c98723c */ /* 0x040fec0000001898 */
[C---:B------:R-:W-:Y:S01]  /*1a3f0*/  HMMA.16816.F32 R148, R28.reuse, R22, R148 ;  /* 0x000000161c94723c */ /* 0x040fe20000001894 */
[----:B------:R-:W4:Y:S01]  /*1a400*/  LDSM.16.MT88.4 R20, [R228+0x14800] ;  /* 0x01480000e414783b */ /* 0x000f220000004200 */
[----:B------:R-:W1:Y:S04]  /*1a410*/  MUFU.EX2 R194, R194 ;  /* 0x000000c200c27308 */ /* 0x000e680000000800 */
[C---:B------:R-:W-:Y:S04]  /*1a420*/  HMMA.16816.F32 R36, R28.reuse, R16, R36 ;  /* 0x000000101c24723c */ /* 0x040fe80000001824 */
[----:B------:R-:W1:Y:S02]  /*1a430*/  MUFU.EX2 R248, R248 ;  /* 0x000000f800f87308 */ /* 0x000e640000000800 */
        /* <DEDUP_REMOVED lines=52> */
[----:B------:R-:W-:-:S03]  /*1a780*/  FADD.FTZ R190, R191, R190 ;  /* 0x000000bebfbe7221 */ /* 0x000fc60000010000 */
[----:B------:R-:W-:Y:S01]  /*1a790*/  FADD.FTZ R186, R197, R186 ;  /* 0x000000bac5ba7221 */ /* 0x000fe20000010000 */
[----:B------:R-:W-:Y:S01]  /*1a7a0*/  HMMA.16816.F32 R140, R4, R10, R140 ;  /* 0x0000000a048c723c */ /* 0x000fe2000000188c */
[----:B------:R-:W2:Y:S01]  /*1a7b0*/  LDSM.16.MT88.4 R8, [R226+0x15000] ;  /* 0x01500000e208783b */ /* 0x000ea20000004200 */
[----:B------:R-:W-:Y:S01]  /*1a7c0*/  FADD.FTZ R190, R192, R190 ;  /* 0x000000bec0be7221 */ /* 0x000fe20000010000 */
[----:B------:R-:W-:-:S03]  /*1a7d0*/  FADD.FTZ R186, R196, R186 ;  /* 0x000000bac4ba7221 */ /* 0x000fc60000010000 */
[----:B------:R-:W-:Y:S01]  /*1a7e0*/  HMMA.16816.F32 R60, R28, R24, R60 ;  /* 0x000000181c3c723c */ /* 0x000fe2000000183c */
[----:B------:R-:W-:Y:S01]  /*1a7f0*/  FADD.FTZ R190, R193, R190 ;  /* 0x000000bec1be7221 */ /* 0x000fe20000010000 */
[----:B------:R-:W-:-:S03]  /*1a800*/  FADD.FTZ R186, R195, R186 ;  /* 0x000000bac3ba7221 */ /* 0x000fc60000010000 */
[----:B------:R-:W-:Y:S01]  /*1a810*/  FADD.FTZ R190, R194, R190 ;  /* 0x000000bec2be7221 */ /* 0x000fe20000010000 */
[----:B------:R-:W-:Y:S01]  /*1a820*/  HMMA.16816.F32 R64, R28, R26, R64 ;  /* 0x0000001a1c40723c */ /* 0x000fe20000001840 */
[----:B------:R-:W5:Y:S05]  /*1a830*/  LDSM.16.MT88.4 R24, [R226+0x11000] ;  /* 0x01100000e218783b */ /* 0x000f6a0000004200 */
        /* <DEDUP_REMOVED lines=47> */
[----:B------:R-:W-:Y:S01]  /*1ab30*/  HMMA.16816.F32 R128, R4, R14, R128 ;  /* 0x0000000e0480723c */ /* 0x000fe20000001880 */
[----:B------:R-:W3:Y:S06]  /*1ab40*/  LDSM.16.MT88.4 R12, [R225+0x13800] ;  /* 0x01380000e10c783b */ /* 0x000eec0000004200 */
[----:B------:R-:W-:-:S02]  /*1ab50*/  F2FP.F16.F32.PACK_AB R4, R196, R197 ;  /* 0x000000c5c404723e */ /* 0x000fc400000000ff */
[----:B------:R-:W-:Y:S02]  /*1ab60*/  F2FP.F16.F32.PACK_AB R5, R193, R192 ;  /* 0x000000c0c105723e */ /* 0x000fe400000000ff */
[C---:B------:R-:W-:Y:S01]  /*1ab70*/  F2FP.F16.F32.PACK_AB R6, R249.reuse, R195 ;  /* 0x000000c3f906723e */ /* 0x040fe200000000ff */
[----:B------:R-:W-:Y:S01]  /*1ab80*/  FADD.FTZ R249, R249, R186 ;  /* 0x000000baf9f97221 */ /* 0x000fe20000010000 */
[C---:B------:R-:W-:Y:S01]  /*1ab90*/  F2FP.F16.F32.PACK_AB R7, R248.reuse, R194 ;  /* 0x000000c2f807723e */ /* 0x040fe200000000ff */
[----:B------:R-:W-:-:S06]  /*1aba0*/  FADD.FTZ R248, R248, R190 ;  /* 0x000000bef8f87221 */ /* 0x000fcc0000010000 */
        /* <DEDUP_REMOVED lines=36> */
[C---:B---3--:R-:W-:Y:S06]  /*1adf0*/  HMMA.16816.F32 R116, R4.reuse, R12, R116 ;  /* 0x0000000c0474723c */ /* 0x048fec0000001874 */
        /* <DEDUP_REMOVED lines=9> */
[----:B------:R-:W-:Y:S01]  /*1ae90*/  IMAD.MOV.U32 R2, RZ, RZ, R164 ;  /* 0x000000ffff027224 */ /* 0x000fe200078e00a4 */
[----:B------:R-:W-:Y:S01]  /*1aea0*/  MOV R0, R3 ;  /* 0x0000000300007202 */ /* 0x000fe20000000f00 */
[----:B------:R-:W-:Y:S02]  /*1aeb0*/  USHF.R.S32.HI UR4, URZ, 0x1f, UR7 ;  /* 0x0000001f3f047899 */ /* 0x000fe40008011407 */
[----:B------:R-:W-:Y:S01]  /*1aec0*/  MOV R246, UR7 ;  /* 0x0000000700f67c02 */ /* 0x000fe20008000f00 */
[----:B------:R-:W-:Y:S01]  /*1aed0*/  ULDC UR9, c[0x0][0x248] ;  /* 0x0000920000097ab9 */ /* 0x000fe20000000800 */
[----:B------:R-:W-:Y:S01]  /*1aee0*/  ULDC UR6, c[0x0][0x24c] ;  /* 0x0000930000067ab9 */ /* 0x000fe20000000800 */
[----:B------:R-:W-:Y:S01]  /*1aef0*/  USHF.L.U64.HI UR11, UR10, 0x5, UR11 ;  /* 0x000000050a0b7899 */ /* 0x000fe2000801020b */
[----:B------:R-:W-:Y:S01]  /*1af00*/  IMAD.U32 R245, RZ, RZ, UR4 ;  /* 0x00000004fff57e24 */ /* 0x000fe2000f8e00ff */
[----:B------:R-:W-:-:S02]  /*1af10*/  USHF.L.U32 UR12, UR10, 0x5, URZ ;  /* 0x000000050a0c7899 */ /* 0x000fc4000800063f */
[----:B------:R-:W-:Y:S02]  /*1af20*/  USHF.L.U64.HI UR6, UR9, 0x5, UR6 ;  /* 0x0000000509067899 */ /* 0x000fe40008010206 */
[----:B------:R-:W-:Y:S01]  /*1af30*/  USHF.L.U32 UR5, UR9, 0x5, URZ ;  /* 0x0000000509057899 */ /* 0x000fe2000800063f */
[----:B------:R-:W-:Y:S01]  /*1af40*/  ULDC UR10, c[0x0][0x39c] ;  /* 0x0000e700000a7ab9 */ /* 0x000fe20000000800 */
[----:B------:R-:W-:Y:S01]  /*1af50*/  ULDC UR4, c[0x0][0x2ec] ;  /* 0x0000bb0000047ab9 */ /* 0x000fe20000000800 */
[----:B------:R-:W-:-:S09]  /*1af60*/  ULDC.64 UR14, c[0x0][0x208] ;  /* 0x00008200000e7ab9 */ /* 0x000fd20000000a00 */
.L_x_5644:
        /* <DEDUP_REMOVED lines=66> */
.L_x_5641:
        /* <DEDUP_REMOVED lines=29> */
[----:B------:R-:W1:Y:S04]  /*1b560*/  LDSM.16.M88.4 R8, [R233+0x8000] ;  /* 0x00800000e908783b */ /* 0x000e680000000200 */
[----:B------:R-:W2:Y:S04]  /*1b570*/  LDSM.16.M88.4 R16, [R233+0x8800] ;  /* 0x00880000e910783b */ /* 0x000ea80000000200 */
        /* <DEDUP_REMOVED lines=8> */
[C---:B-1----:R-:W-:Y:S03]  /*1b600*/  HMMA.16816.F32 R4, R32.reuse, R8, RZ ;  /* 0x000000082004723c */ /* 0x042fe600000018ff */
[----:B------:R-:W-:Y:S04]  /*1b610*/  LDSM.16.M88.4 R188, [R230] ;  /* 0x00000000e6bc783b */ /* 0x000fe80000000200 */
[----:B------:R-:W1:Y:S01]  /*1b620*/  LDSM.16.M88.4 R192, [R227+0x8000] ;  /* 0x00800000e3c0783b */ /* 0x000e620000000200 */
[C---:B------:R-:W-:Y:S03]  /*1b630*/  HMMA.16816.F32 R8, R32.reuse, R10, RZ ;  /* 0x0000000a2008723c */ /* 0x040fe600000018ff */
[----:B------:R-:W-:Y:S03]  /*1b640*/  LDSM.16.M88.4 R196, [R227+0x9000] ;  /* 0x00900000e3c4783b */ /* 0x000fe60000000200 */
[C---:B--2---:R-:W-:Y:S01]  /*1b650*/  HMMA.16816.F32 R12, R32.reuse, R16, RZ ;  /* 0x00000010200c723c */ /* 0x044fe200000018ff */
[----:B------:R-:W-:Y:S04]  /*1b660*/  LDSM.16.M88.4 R200, [R227+0x9800] ;  /* 0x00980000e3c8783b */ /* 0x000fe80000000200 */
[----:B------:R-:W-:Y:S01]  /*1b670*/  LDSM.16.M88.4 R204, [R220] ;  /* 0x00000000dccc783b */ /* 0x000fe20000000200 */
[C---:B------:R-:W-:Y:S06]  /*1b680*/  HMMA.16816.F32 R16, R32.reuse, R18, RZ ;  /* 0x000000122010723c */ /* 0x040fec00000018ff */
[C---:B---3--:R-:W-:Y:S06]  /*1b690*/  HMMA.16816.F32 R20, R32.reuse, R24, RZ ;  /* 0x000000182014723c */ /* 0x048fec00000018ff */
[C---:B------:R-:W-:Y:S06]  /*1b6a0*/  HMMA.16816.F32 R24, R32.reuse, R26, RZ ;  /* 0x0000001a2018723c */ /* 0x040fec00000018ff */
[C---:B----4-:R-:W-:Y:S06]  /*1b6b0*/  HMMA.16816.F32 R28, R32.reuse, R164, RZ ;  /* 0x000000a4201c723c */ /* 0x050fec00000018ff */
[----:B------:R-:W-:Y:S01]  /*1b6c0*/  HMMA.16816.F32 R32, R32, R166, RZ ;  /* 0x000000a62020723c */ /* 0x000fe200000018ff */
[----:B------:R-:W2:Y:S05]  /*1b6d0*/  LDSM.16.M88.4 R164, [R227+0x8800] ;  /* 0x00880000e3a4783b */ /* 0x000eaa0000000200 */
        /* <DEDUP_REMOVED lines=165> */
[C---:B-1----:R-:W-:Y:S06]  /*1c130*/  HMMA.16816.F32 R4, R192.reuse, R200, R4 ;  /* 0x000000c8c004723c */ /* 0x042fec0000001804 */
[C---:B------:R-:W-:Y:S06]  /*1c140*/  HMMA.16816.F32 R8, R192.reuse, R202, R8 ;  /* 0x000000cac008723c */ /* 0x040fec0000001808 */
[C---:B--2---:R-:W-:Y:S06]  /*1c150*/  HMMA.16816.F32 R12, R192.reuse, R164, R12 ;  /* 0x000000a4c00c723c */ /* 0x044fec000000180c */
        /* <DEDUP_REMOVED lines=149> */
.L_x_5643:
[C---:B------:R-:W-:Y:S04]  /*1cab0*/  LEA R237, P0, R8.reuse, R237, 0x1 ;  /* 0x000000ed08ed7211 */ /* 0x040fe800078008ff */
[----:B------:R-:W-:Y:S01]  /*1cac0*/  LEA.HI.X R236, R8, R236, R6, 0x1, P0 ;  /* 0x000000ec08ec7211 */ /* 0x000fe200000f0c06 */
[----:B------:R-:W-:Y:S01]  /*1cad0*/  IMAD.MOV.U32 R10, RZ, RZ, R237 ;  /* 0x000000ffff0a7224 */ /* 0x000fe200078e00ed */
        /* <DEDUP_REMOVED lines=27> */
.L_x_5642:
        /* <DEDUP_REMOVED lines=510> */
.L_x_5640:
[----:B------:R-:W1:Y:S01]  /*1ec70*/  SHFL.BFLY PT, R0, R249, 0x2, 0x1f ;  /* 0x0c401f00f9007f89 */ /* 0x000e6200000e0000 */
[----:B------:R-:W-:Y:S01]  /*1ec80*/  MOV R11, 0x3f800000 ;  /* 0x3f800000000b7802 */ /* 0x000fe20000000f00 */
[----:B------:R-:W2:Y:S01]  /*1ec90*/  S2UR UR4, SR_CgaCtaId ;  /* 0x00000000000479c3 */ /* 0x000ea20000008800 */
[----:B------:R-:W-:Y:S01]  /*1eca0*/  MOV R9, 0x3f800000 ;  /* 0x3f80000000097802 */ /* 0x000fe20000000f00 */
[----:B------:R-:W3:Y:S01]  /*1ecb0*/  SHFL.BFLY PT, R2, R248, 0x2, 0x1f ;  /* 0x0c401f00f8027f89 */ /* 0x000ee200000e0000 */
[----:B------:R-:W-:Y:S01]  /*1ecc0*/  UMOV UR5, 0x400 ;  /* 0x0000040000057882 */ /* 0x000fe20000000000 */
[----:B------:R-:W-:Y:S01]  /*1ecd0*/  ULDC.64 UR6, c[0x0][0x208] ;  /* 0x0000820000067ab9 */ /* 0x000fe20000000a00 */
[----:B------:R-:W-:Y:S01]  /*1ece0*/  BSSY B0, `(.L_x_5645) ;  /* 0x000012f000007945 */ /* 0x000fe20003800000 */
[----:B------:R-:W4:Y:S02]  /*1ecf0*/  S2R R6, SR_TID.X ;  /* 0x0000000000067919 */ /* 0x000f240000002100 */
[----:B------:R-:W5:Y:S01]  /*1ed00*/  LDC.64 R16, c[0x0][0x2c0] ;  /* 0x0000b000ff107b82 */ /* 0x000f620000000a00 */
[----:B------:R-:W5:Y:S01]  /*1ed10*/  S2R R18, SR_CTAID.Y ;  /* 0x0000000000127919 */ /* 0x000f620000002600 */
[----:B------:R-:W5:Y:S01]  /*1ed20*/  S2R R19, SR_CTAID.X ;  /* 0x0000000000137919 */ /* 0x000f620000002500 */
[----:B-1----:R-:W-:-:S02]  /*1ed30*/  FADD.FTZ R249, R0, R249 ;  /* 0x000000f900f97221 */ /* 0x002fc40000010000 */
[----:B------:R-:W1:Y:S01]  /*1ed40*/  S2R R0, SR_TID.X ;  /* 0x0000000000007919 */ /* 0x000e620000002100 */
[----:B--2---:R-:W-:Y:S01]  /*1ed50*/  ULEA UR4, UR4, UR5, 0x18 ;  /* 0x0000000504047291 */ /* 0x004fe2000f8ec03f */
[----:B---3--:R-:W-:Y:S01]  /*1ed60*/  FADD.FTZ R248, R2, R248 ;  /* 0x000000f802f87221 */ /* 0x008fe20000010000 */
[----:B------:R-:W2:Y:S01]  /*1ed70*/  S2UR UR5, SR_CTAID.Z ;  /* 0x00000000000579c3 */ /* 0x000ea20000002700 */
[----:B------:R-:W3:Y:S04]  /*1ed80*/  SHFL.BFLY PT, R5, R249, 0x1, 0x1f ;  /* 0x0c201f00f9057f89 */ /* 0x000ee800000e0000 */
[----:B------:R-:W2:Y:S01]  /*1ed90*/  SHFL.BFLY PT, R4, R248, 0x1, 0x1f ;  /* 0x0c201f00f8047f89 */ /* 0x000ea200000e0000 */
[----:B----4-:R-:W-:-:S04]  /*1eda0*/  SHF.R.S32.HI R10, RZ, 0x1f, R6 ;  /* 0x0000001fff0a7819 */ /* 0x010fc80000011406 */
[----:B------:R-:W-:Y:S01]  /*1edb0*/  LEA.HI R14, R10, R6, RZ, 0x2 ;  /* 0x000000060a0e7211 */ /* 0x000fe200078f10ff */
[----:B-----5:R-:W-:Y:S01]  /*1edc0*/  IMAD R16, R18, R16, R239 ;  /* 0x0000001012107224 */ /* 0x020fe200078e02ef */
[----:B------:R-:W-:Y:S02]  /*1edd0*/  LEA.HI R10, R10, R6, RZ, 0x5 ;  /* 0x000000060a0a7211 */ /* 0x000fe400078f28ff */
[--C-:B------:R-:W-:Y:S02]  /*1ede0*/  SHF.R.S32.HI R12, RZ, 0x2, R14.reuse ;  /* 0x00000002ff0c7819 */ /* 0x100fe4000001140e */
[----:B------:R-:W-:Y:S02]  /*1edf0*/  SHF.R.S32.HI R7, RZ, 0x1f, R14 ;  /* 0x0000001fff077819 */ /* 0x000fe4000001140e */
[----:B------:R-:W-:Y:S01]  /*1ee00*/  LOP3.LUT R8, R10, 0xffffffe0, RZ, 0xc0, !PT ;  /* 0xffffffe00a087812 */ /* 0x000fe200078ec0ff */
[----:B---3--:R-:W-:Y:S01]  /*1ee10*/  FADD.FTZ R5, R249, R5 ;  /* 0x00000005f9057221 */ /* 0x008fe20000010000 */
[----:B------:R-:W-:-:S02]  /*1ee20*/  LEA.HI R7, R7, R12, RZ, 0x3 ;  /* 0x0000000c07077211 */ /* 0x000fc400078f18ff */
[----:B------:R-:W-:Y:S01]  /*1ee30*/  SHF.R.S32.HI R10, RZ, 0x5, R10 ;  /* 0x00000005ff0a7819 */ /* 0x000fe2000001140a */
[----:B--2---:R-:W-:Y:S01]  /*1ee40*/  FADD.FTZ R4, R248, R4 ;  /* 0x00000004f8047221 */ /* 0x004fe20000010000 */
[----:B------:R-:W-:Y:S01]  /*1ee50*/  BAR.SYNC.DEFER_BLOCKING 0x0 ;  /* 0x0000000000007b1d */ /* 0x000fe20000010000 */
[----:B------:R-:W-:Y:S02]  /*1ee60*/  FSETP.NE.FTZ.AND P5, PT, R5, RZ, PT ;  /* 0x000000ff0500720b */ /* 0x000fe40003fb5000 */
[----:B------:R-:W-:Y:S02]  /*1ee70*/  LOP3.LUT R7, R7, 0xfffffff8, RZ, 0xc0, !PT ;  /* 0xfffffff807077812 */ /* 0x000fe400078ec0ff */
[----:B------:R-:W-:Y:S02]  /*1ee80*/  FSETP.NE.FTZ.AND P4, PT, R4, RZ, PT ;  /* 0x000000ff0400720b */ /* 0x000fe40003f95000 */
[----:B-1----:R-:W-:Y:S02]  /*1ee90*/  SHF.R.S32.HI R2, RZ, 0x1f, R0 ;  /* 0x0000001fff027819 */ /* 0x002fe40000011400 */
        /* <DEDUP_REMOVED lines=149> */
[C---:B------:R-:W-:Y:S01]  /*1f7f0*/  LOP3.LUT R8, R7.reuse, 0x1, RZ, 0xc0, !PT ;  /* 0x0000000107087812 */ /* 0x040fe200078ec0ff */
        /* <DEDUP_REMOVED lines=38> */
[----:B------:R-:W-:-:S03]  /*1fa60*/  SHF.L.U32 R20, R0, 0x2, RZ ;  /* 0x0000000200147819 */ /* 0x000fc600000006ff */
[----:B------:R-:W-:Y:S01]  /*1fa70*/  STS.64 [R8], R148 ;  /* 0x0000009408007388 */ /* 0x000fe20000000a00 */
[----:B------:R-:W-:-:S03]  /*1fa80*/  SHF.R.S32.HI R21, RZ, 0x1f, R20 ;  /* 0x0000001fff157819 */ /* 0x000fc60000011414 */
        /* <DEDUP_REMOVED lines=49> */
[----:B-1----:R-:W1:Y:S03]  /*1fda0*/  LDC R6, c[0x0][0x270] ;  /* 0x00009c00ff067b82 */ /* 0x002e660000000800 */
[----:B------:R-:W-:Y:S04]  /*1fdb0*/  STS.64 [R13+0xc000], R116 ;  /* 0x00c000740d007388 */ /* 0x000fe80000000a00 */
[----:B------:R5:W-:Y:S01]  /*1fdc0*/  STS.64 [R13+0xc800], R118 ;  /* 0x00c800760d007388 */ /* 0x000be20000000a00 */
[----:B--2---:R-:W2:Y:S03]  /*1fdd0*/  @P4 LDC R10, c[0x0][0x2e8] ;  /* 0x0000ba00ff0a4b82 */ /* 0x004ea60000000800 */
[----:B------:R-:W-:Y:S04]  /*1fde0*/  STS.64 [R14+0xc000], R120 ;  /* 0x00c000780e007388 */ /* 0x000fe80000000a00 */
[----:B------:R2:W-:Y:S01]  /*1fdf0*/  STS.64 [R14+0xc800], R122 ;  /* 0x00c8007a0e007388 */ /* 0x0005e20000000a00 */
[----:B---3--:R-:W3:Y:S03]  /*1fe00*/  @P5 LDC R12, c[0x0][0x2e8] ;  /* 0x0000ba00ff0c5b82 */ /* 0x008ee60000000800 */
[----:B------:R-:W-:Y:S04]  /*1fe10*/  STS.64 [R15+0xc000], R124 ;  /* 0x00c0007c0f007388 */ /* 0x000fe80000000a00 */
[----:B------:R-:W-:Y:S01]  /*1fe20*/  STS.64 [R15+0xc800], R126 ;  /* 0x00c8007e0f007388 */ /* 0x000fe20000000a00 */
[----:B----4-:R-:W-:-:S03]  /*1fe30*/  IADD3 R8, -R239, RZ, RZ ;  /* 0x000000ffef087210 */ /* 0x010fc60007ffe1ff */
[----:B------:R-:W-:Y:S02]  /*1fe40*/  STS.64 [R9+0xc000], R128 ;  /* 0x00c0008009007388 */ /* 0x000fe40000000a00 */
[----:B-1----:R-:W-:Y:S02]  /*1fe50*/  IMAD R8, R6, R8, UR5 ;  /* 0x0000000506087e24 */ /* 0x002fe4000f8e0208 */
[----:B------:R1:W-:Y:S01]  /*1fe60*/  STS.64 [R9+0xc800], R130 ;  /* 0x00c8008209007388 */ /* 0x0003e20000000a00 */
[----:B-----5:R-:W-:Y:S01]  /*1fe70*/  MOV R13, 0xff800000 ;  /* 0xff800000000d7802 */ /* 0x020fe20000000f00 */
[----:B------:R-:W-:Y:S02]  /*1fe80*/  IMAD R8, R16, R6, R8 ;  /* 0x0000000610087224 */ /* 0x000fe400078e0208 */
[----:B--2---:R-:W-:Y:S01]  /*1fe90*/  @P4 FFMA.FTZ R13, R3, R10, R4 ;  /* 0x0000000a030d4223 */ /* 0x004fe20000010004 */
[----:B------:R-:W-:Y:S02]  /*1fea0*/  LEA R3, R7, UR4, 0x2 ;  /* 0x0000000407037c11 */ /* 0x000fe4000f8e10ff */
[----:B------:R-:W-:-:S05]  /*1feb0*/  SHF.L.U32 R14, R19, 0x6, RZ ;  /* 0x00000006130e7819 */ /* 0x000fca00000006ff */
[----:B------:R-:W-:Y:S01]  /*1fec0*/  IMAD R8, R8, R17, R14 ;  /* 0x0000001108087224 */ /* 0x000fe200078e020e */
[----:B-1----:R-:W-:Y:S01]  /*1fed0*/  MOV R9, 0xff800000 ;  /* 0xff80000000097802 */ /* 0x002fe20000000f00 */
[----:B---3--:R-:W-:Y:S01]  /*1fee0*/  @P5 FFMA.FTZ R9, R164, R12, R5 ;  /* 0x0000000ca4095223 */ /* 0x008fe20000010005 */
[----:B------:R-:W-:Y:S06]  /*1fef0*/  BAR.SYNC.DEFER_BLOCKING 0x0 ;  /* 0x0000000000007b1d */ /* 0x000fec0000010000 */
[----:B------:R-:W-:Y:S05]  /*1ff00*/  @P0 BRA `(.L_x_5646) ;  /* 0x0000000000300947 */ /* 0x000fea0003800000 */
[----:B------:R-:W-:Y:S01]  /*1ff10*/  IMAD R0, R19, -0x40, R238 ;  /* 0xffffffc013007824 */ /* 0x000fe200078e02ee */
[----:B------:R-:W-:Y:S01]  /*1ff20*/  SHF.R.S32.HI R5, RZ, 0x1f, R11 ;  /* 0x0000001fff057819 */ /* 0x000fe2000001140b */
[C---:B------:R-:W-:Y:S01]  /*1ff30*/  VIADD R6, R11.reuse, 0x8 ;  /* 0x000000080b067836 */ /* 0x040fe20000000000 */
[----:B------:R-:W-:Y:S01]  /*1ff40*/  IADD3 R4, P0, R8, R11, RZ ;  /* 0x0000000b08047210 */ /* 0x000fe20007f1e0ff */
        /* <DEDUP_REMOVED lines=8> */
.L_x_5646:
[----:B------:R-:W-:Y:S05]  /*1ffd0*/  BSYNC B0 ;  /* 0x0000000000007941 */ /* 0x000fea0003800000 */
.L_x_5645:
[----:B------:R-:W-:Y:S01]  /*1ffe0*/  IMAD R0, R19, -0x40, R238 ;  /* 0xffffffc013007824 */ /* 0x000fe200078e02ee */
[----:B------:R-:W-:Y:S01]  /*1fff0*/  ULDC UR4, c[0x0][0x2dc] ;  /* 0x0000b70000047ab9 */ /* 0x000fe20000000800 */
[C---:B------:R-:W-:Y:S01]  /*20000*/  VIADD R4, R2.reuse, 0x8 ;  /* 0x0000000802047836 */ /* 0x040fe20000000000 */
[----:B------:R-:W-:Y:S01]  /*20010*/  LDS.128 R96, [R3+0x4000] ;  /* 0x0040000003607984 */ /* 0x000fe20000000c00 */
[----:B------:R-:W-:-:S03]  /*20020*/  IMAD.WIDE R20, R2, 0x100, R20 ;  /* 0x0000010002147825 */ /* 0x000fc600078e0214 */
[----:B------:R-:W-:Y:S01]  /*20030*/  ISETP.GE.AND P6, PT, R4, R0, PT ;  /* 0x000000000400720c */ /* 0x000fe20003fc6270 */
[----:B------:R-:W-:Y:S01]  /*20040*/  IMAD R10, R8, UR4, RZ ;  /* 0x00000004080a7c24 */ /* 0x000fe2000f8e02ff */
[----:B-1----:R-:W1:Y:S01]  /*20050*/  LDS.128 R4, [R3] ;  /* 0x0000000003047984 */ /* 0x002e620000000c00 */
[----:B------:R-:W-:Y:S01]  /*20060*/  ULDC.64 UR4, c[0x0][0x288] ;  /* 0x0000a20000047ab9 */ /* 0x000fe20000000a00 */
[----:B------:R-:W-:Y:S02]  /*20070*/  VIADD R9, R2, 0x10 ;  /* 0x0000001002097836 */ /* 0x000fe40000000000 */
[----:B------:R-:W-:Y:S01]  /*20080*/  IADD3 R8, P0, R10, R20, RZ ;  /* 0x000000140a087210 */ /* 0x000fe20007f1e0ff */
[----:B------:R-:W2:Y:S01]  /*20090*/  LDS.128 R64, [R3+0x8000] ;  /* 0x0080000003407984 */ /* 0x000ea20000000c00 */
[C---:B------:R-:W-:Y:S01]  /*200a0*/  VIADD R39, R2.reuse, 0x18 ;  /* 0x0000001802277836 */ /* 0x040fe20000000000 */
[-C--:B------:R-:W-:Y:S01]  /*200b0*/  ISETP.GE.AND P5, PT, R9, R0.reuse, PT ;  /* 0x000000000900720c */ /* 0x080fe20003fa6270 */
[----:B------:R-:W-:Y:S01]  /*200c0*/  VIADD R38, R2, 0x20 ;  /* 0x0000002002267836 */ /* 0x000fe20000000000 */
[----:B------:R-:W-:Y:S01]  /*200d0*/  LEA.HI.X.SX32 R10, R10, R21, 0x1, P0 ;  /* 0x000000150a0a7211 */ /* 0x000fe200000f0eff */
[----:B------:R-:W3:Y:S01]  /*200e0*/  LDS.128 R32, [R3+0xc000] ;  /* 0x00c0000003207984 */ /* 0x000ee20000000c00 */
[----:B------:R-:W-:Y:S01]  /*200f0*/  LEA R128, P0, R8, UR4, 0x2 ;  /* 0x0000000408807c11 */ /* 0x000fe2000f8010ff */
[----:B------:R-:W-:Y:S01]  /*20100*/  VIADD R37, R2, 0x28 ;  /* 0x0000002802257836 */ /* 0x000fe20000000000 */
[-C--:B------:R-:W-:Y:S01]  /*20110*/  ISETP.GE.AND P4, PT, R39, R0.reuse, PT ;  /* 0x000000002700720c */ /* 0x080fe20003f86270 */
[----:B------:R-:W4:Y:S01]  /*20120*/  LDS.128 R124, [R3+0x800] ;  /* 0x00080000037c7984 */ /* 0x000f220000000c00 */
[----:B------:R-:W-:Y:S01]  /*20130*/  LEA.HI.X R129, R8, UR5, R10, 0x2, P0 ;  /* 0x0000000508817c11 */ /* 0x000fe200080f140a */
[C---:B------:R-:W-:Y:S01]  /*20140*/  VIADD R36, R2.reuse, 0x30 ;  /* 0x0000003002247836 */ /* 0x040fe20000000000 */
[-C--:B------:R-:W-:Y:S01]  /*20150*/  ISETP.GE.AND P0, PT, R2, R0.reuse, PT ;  /* 0x000000000200720c */ /* 0x080fe20003f06270 */
[----:B------:R-:W5:Y:S01]  /*20160*/  LDS.128 R120, [R3+0x1000] ;  /* 0x0010000003787984 */ /* 0x000f620000000c00 */
[-C--:B------:R-:W-:Y:S01]  /*20170*/  ISETP.GE.AND P3, PT, R38, R0.reuse, PT ;  /* 0x000000002600720c */ /* 0x080fe20003f66270 */
[----:B------:R-:W-:Y:S01]  /*20180*/  VIADD R2, R2, 0x38 ;  /* 0x0000003802027836 */ /* 0x000fe20000000000 */
[-C--:B------:R-:W-:Y:S01]  /*20190*/  ISETP.GE.AND P2, PT, R37, R0.reuse, PT ;  /* 0x000000002500720c */ /* 0x080fe20003f46270 */
[----:B------:R-:W5:Y:S01]  /*201a0*/  LDS.128 R116, [R3+0x1800] ;  /* 0x0018000003747984 */ /* 0x000f620000000c00 */
[----:B------:R-:W-:-:S03]  /*201b0*/  ISETP.GE.AND P1, PT, R36, R0, PT ;  /* 0x000000002400720c */ /* 0x000fc60003f26270 */
        /* <DEDUP_REMOVED lines=61> */
.L_x_5647:
        /* <DEDUP_REMOVED lines=15> */
.L_x_8913:


//--------------------- .text._ZN5flash24flash_fwd_splitkv_kernelI23Flash_fwd_kernel_traitsILi256ELi64ELi64ELi4ELb0ELb0EN7cutlass6half_tE19Flash_kernel_traitsILi256ELi64ELi64ELi4ES3_EELb0ELb0ELb1ELb0ELb0ELb0ELb1ELb1EEEvNS_16Flash_fwd_paramsE --------------------------
	.section	.text._ZN5flash24flash_fwd_splitkv_kernelI23Flash_fwd_kernel_traitsILi256ELi64ELi64ELi4ELb0ELb0EN7cutlass6half_tE19Flash_kernel_traitsILi256ELi64ELi64ELi4ES3_EELb0ELb0ELb1ELb0ELb0ELb0ELb1ELb1EEEvNS_16Flash_fwd_paramsE,"ax",@progbits
	.align	128
        .global         _ZN5flash24flash_fwd_splitkv_kernelI23Flash_fwd_kernel_traitsILi256ELi64ELi64ELi4ELb0ELb0EN7cutlass6half_tE19Flash_kernel_traitsILi256ELi64ELi64ELi4ES3_EELb0ELb0ELb1ELb0ELb0ELb0ELb1ELb1EEEvNS_16Flash_fwd_paramsE
        .type           _ZN5flash24flash_fwd_splitkv_kernelI23Flash_fwd_kernel_traitsILi256ELi64ELi64ELi4ELb0ELb0EN7cutlass6half_tE19Flash_kernel_traitsILi256ELi64ELi64ELi4ES3_EELb0ELb0ELb1ELb0ELb0ELb0ELb1ELb1EEEvNS_16Flash_fwd_paramsE,@function
        .size           _ZN5flash24flash_fwd_splitkv_kernelI23Flash_fwd_kernel_traitsILi256ELi64ELi64ELi4ELb0ELb0EN7cutlass6half_tE19Flash_kernel_traitsILi256ELi64ELi64ELi4ES3_EELb0ELb0ELb1ELb0ELb0ELb0ELb1ELb1EEEvNS_16Flash_fwd_paramsE,(.L_x_8862 - _ZN5flash24flash_fwd_splitkv_kernelI23Flash_fwd_kernel_traitsILi256ELi64ELi64ELi4ELb0ELb0EN7cutlass6half_tE19Flash_kernel_traitsILi256ELi64ELi64ELi4ES3_EELb0ELb0ELb1ELb0ELb0ELb0ELb1ELb1EEEvNS_16Flash_fwd_paramsE)
        .other          _ZN5flash24flash_fwd_splitkv_kernelI23Flash_fwd_kernel_traitsILi256ELi64ELi64ELi4ELb0ELb0EN7cutlass6half_tE19Flash_kernel_traitsILi256ELi64ELi64ELi4ES3_EELb0ELb0ELb1ELb0ELb0ELb0ELb1ELb1EEEvNS_16Flash_fwd_paramsE,@"STO_CUDA_ENTRY STV_DEFAULT"
_ZN5flash24flash_fwd_splitkv_kernelI23Flash_fwd_kernel_traitsILi256ELi64ELi64ELi4ELb0ELb0EN7cutlass6half_tE19Flash_kernel_traitsILi256ELi64ELi64ELi4ES3_EELb0ELb0ELb1ELb0ELb0ELb0ELb1ELb1EEEvNS_16Flash_fwd_paramsE:
.text._ZN5flash24flash_fwd_splitkv_kernelI23Flash_fwd_kernel_traitsILi256ELi64ELi64ELi4ELb0ELb0EN7cutlass6half_tE19Flash_kernel_traitsILi256ELi64ELi64ELi4ES3_EELb0ELb0ELb1ELb0ELb0ELb0ELb1ELb1EEEvNS_16Flash_fwd_paramsE:
[----:B------:R-:W1:Y:S08]  /*0000*/  LDC R1, c[0x0][0x28] ;  /* 0x00000a00ff017b82 */ /* 0x000e700000000800 */
[----:B------:R-:W2:Y:S01]  /*0010*/  LDC R4, c[0x0][0x270] ;  /* 0x00009c00ff047b82 */ /* 0x000ea20000000800 */
[----:B-1----:R-:W-:Y:S01]  /*0020*/  IADD3 R1, R1, -0x58, RZ ;  /* 0xffffffa801017810 */ /* 0x002fe20007ffe0ff */
[----:B------:R-:W-:Y:S06]  /*0030*/  BSSY B4, `(.L_x_5648) ;  /* 0x000001c000047945 */ /* 0x000fec0003800000 */
[----:B------:R-:W1:Y:S08]  /*0040*/  S2UR UR4, SR_CTAID.Z ;  /* 0x00000000000479c3 */ /* 0x000e700000002700 */
[----:B------:R-:W3:Y:S01]  /*0050*/  S2UR UR8, SR_CTAID.Y ;  /* 0x00000000000879c3 */ /* 0x000ee20000002600 */
[----:B--2---:R-:W2:Y:S01]  /*0060*/  I2F.U32.RP R2, R4 ;  /* 0x0000000400027306 */ /* 0x004ea20000209000 */
[----:B------:R-:W-:-:S06]  /*0070*/  ISETP.NE.U32.AND P0, PT, R4, RZ, PT ;  /* 0x000000ff0400720c */ /* 0x000fcc0003f05070 */
[----:B------:R-:W4:Y:S08]  /*0080*/  LDC R7, c[0x0][0x10] ;  /* 0x00000400ff077b82 */ /* 0x000f300000000800 */
[----:B------:R-:W1:Y:S01]  /*0090*/  LDC.64 R28, c[0x0][0x198] ;  /* 0x00006600ff1c7b82 */ /* 0x000e620000000a00 */
[----:B--2---:R-:W2:Y:S02]  /*00a0*/  MUFU.RCP R2, R2 ;  /* 0x0000000200027308 */ /* 0x004ea40000001000 */
[----:B--2---:R-:W-:-:S06]  /*00b0*/  IADD3 R2, R2, 0xffffffe, RZ ;  /* 0x0ffffffe02027810 */ /* 0x004fcc0007ffe0ff */
[----:B------:R-:W2:Y:S02]  /*00c0*/  F2I.FTZ.U32.TRUNC.NTZ R3, R2 ;  /* 0x0000000200037305 */ /* 0x000ea4000021f000 */
[----:B--2---:R-:W-:Y:S01]  /*00d0*/  IMAD.MOV R0, RZ, RZ, -R3 ;  /* 0x000000ffff007224 */ /* 0x004fe200078e0a03 */
[----:B------:R-:W-:-:S03]  /*00e0*/  MOV R2, RZ ;  /* 0x000000ff00027202 */ /* 0x000fc60000000f00 */
[----:B------:R-:W-:-:S04]  /*00f0*/  IMAD R0, R0, R4, RZ ;  /* 0x0000000400007224 */ /* 0x000fc800078e02ff */
        /* <DEDUP_REMOVED lines=10> */
[----:B------:R-:W-:Y:S01]  /*01a0*/  IMAD.MOV R0, RZ, RZ, -R5 ;  /* 0x000000ffff007224 */ /* 0x000fe200078e0a05 */
[----:B------:R1:W-:Y:S03]  /*01b0*/  STL [R1+0x14], R5 ;  /* 0x0000140501007387 */ /* 0x0003e60000100800 */
[----:B------:R-:W-:-:S05]  /*01c0*/  IMAD R0, R4, R0, UR4 ;  /* 0x0000000404007e24 */ /* 0x000fca000f8e0200 */
[----:B---34-:R1:W-:Y:S02]  /*01d0*/  STL [R1+0x1c], R0 ;  /* 0x00001c0001007387 */ /* 0x0183e40000100800 */
[----:B-1----:R-:W-:Y:S05]  /*01e0*/  CALL.REL.NOINC `($_ZN5flash24flash_fwd_splitkv_kernelI23Flash_fwd_kernel_traitsILi256ELi64ELi64ELi4ELb0ELb0EN7cutlass6half_tE19Flash_kernel_traitsILi256ELi64ELi64ELi4ES3_EELb0ELb0ELb1ELb0ELb0ELb0ELb1ELb1EEEvNS_16Flash_fwd_paramsE$_ZN5flash30compute_attn_1rowblock_splitkvI23Flash_fwd_kernel_traitsILi256ELi64ELi64ELi4ELb0ELb0EN7cutlass6half_tE19Flash_kernel_traitsILi256ELi64ELi64ELi4ES3_EELb0ELb0ELb1ELb0ELb0ELb0ELb1ELb1ENS_16Flash_fwd_paramsEEEvRKT8_iiiii) ;  /* 0x0000000000087944 */ /* 0x002fea0003c00000 */
[----:B------:R-:W-:Y:S05]  /*01f0*/  BSYNC B4 ;  /* 0x0000000000047941 */ /* 0x000fea0003800000 */
.L_x_5648:
[----:B------:R-:W-:Y:S05]  /*0200*/  EXIT ;  /* 0x000000000000794d */ /* 0x000fea0003800000 */
        .type           $_ZN5flash24flash_fwd_splitkv_kernelI23Flash_fwd_kernel_traitsILi256ELi64ELi64ELi4ELb0ELb0EN7cutlass6half_tE19Flash_kernel_traitsILi256ELi64ELi64ELi4ES3_EELb0ELb0ELb1ELb0ELb0ELb0ELb1ELb1EEEvNS_16Flash_fwd_paramsE$_ZN5flash30compute_attn_1rowblock_splitkvI23Flash_fwd_kernel_traitsILi256ELi64ELi64ELi4ELb0ELb0EN7cutlass6half_tE19Flash_kernel_traitsILi256ELi64ELi64ELi4ES3_EELb0ELb0ELb1ELb0ELb0ELb0ELb1ELb1ENS_16Flash_fwd_paramsEEEvRKT8_iiiii,@function
        .size           $_ZN5flash24flash_fwd_splitkv_kernelI23Flash_fwd_kernel_traitsILi256ELi64ELi64ELi4ELb0ELb0EN7cutlass6half_tE19Flash_kernel_traitsILi256ELi64ELi64ELi4ES3_EELb0ELb0ELb1ELb0ELb0ELb0ELb1ELb1EEEvNS_16Flash_fwd_paramsE$_ZN5flash30compute_attn_1rowblock_splitkvI23Flash_fwd_kernel_traitsILi256ELi64ELi64ELi4ELb0ELb0EN7cutlass6half_tE19Flash_kernel_traitsILi256ELi64ELi64ELi4ES3_EELb0ELb0ELb1ELb0ELb0ELb0ELb1ELb1ENS_16Flash_fwd_paramsEEEvRKT8_iiiii,(.L_x_8862 - $_ZN5flash24flash_fwd_splitkv_kernelI23Flash_fwd_kernel_traitsILi256ELi64ELi64ELi4ELb0ELb0EN7cutlass6half_tE19Flash_kernel_traitsILi256ELi64ELi64ELi4ES3_EELb0ELb0ELb1ELb0ELb0ELb0ELb1ELb1EEEvNS_16Flash_fwd_paramsE$_ZN5flash30compute_attn_1rowblock_splitkvI23Flash_fwd_kernel_traitsILi256ELi64ELi64ELi4ELb0ELb0EN7cutlass6half_tE19Flash_kernel_traitsILi256ELi64ELi64ELi4ES3_EELb0ELb0ELb1ELb0ELb0ELb0ELb1ELb1ENS_16Flash_fwd_paramsEEEvRKT8_iiiii)
$_ZN5flash24flash_fwd_splitkv_kernelI23Flash_fwd_kernel_traitsILi256ELi64ELi64ELi4ELb0ELb0EN7cutlass6half_tE19Flash_kernel_traitsILi256ELi64ELi64ELi4ES3_EELb0ELb0ELb1ELb0ELb0ELb0ELb1ELb1EEEvNS_16Flash_fwd_paramsE$_ZN5flash30compute_attn_1rowblock_splitkvI23Flash_fwd_kernel_traitsILi256ELi64ELi64ELi4ELb0ELb0EN7cutlass6half_tE19Flash_kernel_traitsILi256ELi64ELi64ELi4ES3_EELb0ELb0ELb1ELb0ELb0ELb0ELb1ELb1ENS_16Flash_fwd_paramsEEEvRKT8_iiiii:
[----:B------:R-:W-:Y:S01]  /*0210*/  ULDC.64 UR6, c[0x0][0x208] ;  /* 0x0000820000067ab9 */ /* 0x000fe20000000a00 */
[----:B------:R-:W2:Y:S04]  /*0220*/  LDL R37, [R1+0x14] ;  /* 0x0000140001257983 */ /* 0x000ea80000100800 */
[----:B------:R-:W3:Y:S01]  /*0230*/  LD.E.64 R2, desc[UR6][R28.64+0xe0] ;  /* 0x0000e0061c027980 */ /* 0x000ee2000c101b00 */
[----:B------:R-:W-:-:S03]  /*0240*/  IMAD.MOV.U32 R31, RZ, RZ, -0x1 ;  /* 0xffffffffff1f7424 */ /* 0x000fc600078e00ff */
[----:B------:R-:W4:Y:S01]  /*0250*/  LD.E.64 R4, desc[UR6][R28.64+0xf0] ;  /* 0x0000f0061c047980 */ /* 0x000f22000c101b00 */
[----:B---3--:R-:W-:-:S04]  /*0260*/  ISETP.NE.U32.AND P0, PT, R2, RZ, PT ;  /* 0x000000ff0200720c */ /* 0x008fc80003f05070 */
[----:B------:R-:W-:Y:S01]  /*0270*/  ISETP.NE.AND.EX P0, PT, R3, RZ, PT, P0 ;  /* 0x000000ff0300720c */ /* 0x000fe20003f05300 */
[----:B--2---:R-:W-:-:S12]  /*0280*/  IMAD.WIDE R2, R37, 0x4, R2 ;  /* 0x0000000425027825 */ /* 0x004fd800078e0202 */
[----:B------:R-:W2:Y:S04]  /*0290*/  @P0 LD.E R31, desc[UR6][R2.64] ;  /* 0x00000006021f0980 */ /* 0x000ea8000c101900 */
[----:B------:R-:W2:Y:S01]  /*02a0*/  @P0 LD.E R0, desc[UR6][R2.64+0x4] ;  /* 0x0000040602000980 */ /* 0x000ea2000c101900 */
[----:B----4-:R-:W-:-:S04]  /*02b0*/  ISETP.NE.U32.AND P4, PT, R4, RZ, PT ;  /* 0x000000ff0400720c */ /* 0x010fc80003f85070 */
[----:B------:R-:W-:Y:S01]  /*02c0*/  ISETP.NE.AND.EX P4, PT, R5, RZ, PT, P4 ;  /* 0x000000ff0500720c */ /* 0x000fe20003f85340 */
[----:B------:R-:W-:Y:S01]  /*02d0*/  IMAD.MOV.U32 R14, RZ, RZ, RZ ;  /* 0x000000ffff0e7224 */ /* 0x000fe200078e00ff */
[----:B------:R-:W3:Y:S01]  /*02e0*/  LD.E.64 R2, desc[UR6][R28.64+0xe8] ;  /* 0x0000e8061c027980 */ /* 0x000ee2000c101b00 */
[----:B------:R-:W-:-:S10]  /*02f0*/  IMAD.WIDE R32, R37, 0x4, R4 ;  /* 0x0000000425207825 */ /* 0x000fd400078e0204 */
[----:B------:R1:W5:Y:S01]  /*0300*/  @P4 LD.E R14, desc[UR6][R32.64] ;  /* 0x00000006200e4980 */ /* 0x000362000c101900 */
[----:B--2---:R-:W-:-:S06]  /*0310*/  @P0 IADD3 R9, R0, -R31, RZ ;  /* 0x8000001f00090210 */ /* 0x004fcc0007ffe0ff */
[----:B------:R-:W2:Y:S01]  /*0320*/  @!P0 LD.E R9, desc[UR6][R28.64+0xb4] ;  /* 0x0000b4061c098980 */ /* 0x000ea2000c101900 */
        /* <DEDUP_REMOVED lines=12> */
.L_x_5650:
[----:B------:R-:W-:Y:S05]  /*03f0*/  BSYNC B0 ;  /* 0x0000000000007941 */ /* 0x000fea0003800000 */
.L_x_5649:
        /* <DEDUP_REMOVED lines=8> */
.L_x_5652:
[----:B------:R3:W5:Y:S02]  /*0480*/  LD.E R0, desc[UR6][R28.64+0xb8] ;  /* 0x0000b8061c007980 */ /* 0x000764000c101900 */
.L_x_5653:
[----:B------:R-:W-:Y:S05]  /*0490*/  BSYNC B0 ;  /* 0x0000000000007941 */ /* 0x000fea0003800000 */
.L_x_5651:
[----:B--2-4-:R-:W2:Y:S01]  /*04a0*/  LD.E.64 R2, desc[UR6][R28.64+0xf8] ;  /* 0x0000f8061c027980 */ /* 0x014ea2000c101b00 */
[----:B------:R-:W-:Y:S01]  /*04b0*/  BSSY B1, `(.L_x_5654) ;  /* 0x0000012000017945 */ /* 0x000fe20003800000 */
[----:B-----5:R-:W-:Y:S01]  /*04c0*/  IMAD.IADD R131, R0, 0x1, -R14 ;  /* 0x0000000100837824 */ /* 0x020fe200078e0a0e */
[----:B--2---:R-:W-:-:S04]  /*04d0*/  ISETP.NE.U32.AND P0, PT, R2, RZ, PT ;  /* 0x000000ff0200720c */ /* 0x004fc80003f05070 */
[----:B------:R-:W-:-:S13]  /*04e0*/  ISETP.NE.AND.EX P0, PT, R3, RZ, PT, P0 ;  /* 0x000000ff0300720c */ /* 0x000fda0003f05300 */
[----:B------:R-:W-:Y:S05]  /*04f0*/  @!P0 BRA `(.L_x_5655) ;  /* 0x0000000000108947 */ /* 0x000fea0003800000 */
[----:B------:R-:W-:-:S06]  /*0500*/  IMAD.WIDE R2, R37, 0x4, R2 ;  /* 0x0000000425027825 */ /* 0x000fcc00078e0202 */
[----:B------:R-:W2:Y:S02]  /*0510*/  LD.E R2, desc[UR6][R2.64] ;  /* 0x0000000602027980 */ /* 0x000ea4000c101900 */
[----:B--2---:R-:W-:Y:S01]  /*0520*/  IADD3 R236, R2, -R14, RZ ;  /* 0x8000000e02ec7210 */ /* 0x004fe20007ffe0ff */
[----:B------:R-:W-:Y:S05]  /*0530*/  BRA `(.L_x_5656) ;  /* 0x0000000000247947 */ /* 0x000fea0003800000 */
.L_x_5655:
[----:B------:R-:W2:Y:S01]  /*0540*/  LD.E.64 R2, desc[UR6][R28.64+0x108] ;  /* 0x000108061c027980 */ /* 0x000ea2000c101b00 */
[----:B------:R-:W-:Y:S01]  /*0550*/  BSSY B0, `(.L_x_5657) ;  /* 0x0000006000007945 */ /* 0x000fe20003800000 */
[----:B------:R-:W-:Y:S01]  /*0560*/  IMAD.MOV.U32 R0, RZ, RZ, RZ ;  /* 0x000000ffff007224 */ /* 0x000fe200078e00ff */
[----:B--2---:R-:W-:-:S04]  /*0570*/  ISETP.NE.U32.AND P0, PT, R2, RZ, PT ;  /* 0x000000ff0200720c */ /* 0x004fc80003f05070 */
[----:B------:R-:W-:-:S13]  /*0580*/  ISETP.NE.AND.EX P0, PT, R3, RZ, PT, P0 ;  /* 0x000000ff0300720c */ /* 0x000fda0003f05300 */
[----:B------:R-:W-:Y:S05]  /*0590*/  @!P0 BRA `(.L_x_5658) ;  /* 0x0000000000048947 */ /* 0x000fea0003800000 */
[----:B------:R2:W5:Y:S02]  /*05a0*/  LD.E R0, desc[UR6][R28.64+0xbc] ;  /* 0x0000bc061c007980 */ /* 0x000564000c101900 */
.L_x_5658:
[----:B------:R-:W-:Y:S05]  /*05b0*/  BSYNC B0 ;  /* 0x0000000000007941 */ /* 0x000fea0003800000 */
.L_x_5657:
[----:B-----5:R-:W-:Y:S02]  /*05c0*/  IADD3 R236, R131, R0, RZ ;  /* 0x0000000083ec7210 */ /* 0x020fe40007ffe0ff */
.L_x_5656:
[----:B------:R-:W-:Y:S05]  /*05d0*/  BSYNC B1 ;  /* 0x0000000000017941 */ /* 0x000fea0003800000 */
.L_x_5654:
[----:B------:R-:W4:Y:S01]  /*05e0*/  S2R R38, SR_CTAID.X ;  /* 0x0000000000267919 */ /* 0x000f220000002500 */
[----:B------:R-:W-:Y:S01]  /*05f0*/  MOV R16, 0x1f0 ;  /* 0x000001f000107802 */ /* 0x000fe20000000f00 */
[----:B------:R-:W-:-:S03]  /*0600*/  IMAD.MOV.U32 R3, RZ, RZ, 0x0 ;  /* 0x00000000ff037424 */ /* 0x000fc600078e00ff */
[----:B------:R-:W-:Y:S01]  /*0610*/  MOV R2, R16 ;  /* 0x0000001000027202 */ /* 0x000fe20000000f00 */
[----:B----4-:R-:W-:-:S05]  /*0620*/  IMAD.SHL.U32 R186, R38, 0x40, RZ ;  /* 0x0000004026ba7824 */ /* 0x010fca00078e00ff */
[----:B------:R-:W-:-:S13]  /*0630*/  ISETP.GT.AND P0, PT, R9, R186, PT ;  /* 0x000000ba0900720c */ /* 0x000fda0003f04270 */
[----:B-123--:R-:W-:Y:S05]  /*0640*/  @!P0 RET.REL.NODEC R2 `(_ZN5flash24flash_fwd_splitkv_kernelI23Flash_fwd_kernel_traitsILi256ELi64ELi64ELi4ELb0ELb0EN7cutlass6half_tE19Flash_kernel_traitsILi256ELi64ELi64ELi4ES3_EELb0ELb0ELb1ELb0ELb0ELb0ELb1ELb1EEEvNS_16Flash_fwd_paramsE) ;  /* 0xfffffff8026c8950 */ /* 0x00efea0003c3ffff */
[----:B------:R-:W2:Y:S01]  /*0650*/  LD.E R0, desc[UR6][R28.64+0xb8] ;  /* 0x0000b8061c007980 */ /* 0x000ea2000c101900 */
[-C--:B------:R-:W-:Y:S02]  /*0660*/  IABS R4, R7.reuse ;  /* 0x0000000700047213 */ /* 0x080fe40000000000 */
[----:B------:R-:W-:Y:S02]  /*0670*/  IABS R6, R7 ;  /* 0x0000000700067213 */ /* 0x000fe40000000000 */
[----:B------:R-:W1:Y:S03]  /*0680*/  I2F.RP R2, R4 ;  /* 0x0000000400027306 */ /* 0x000e660000209400 */
[----:B------:R-:W-:-:S05]  /*0690*/  IMAD.MOV R6, RZ, RZ, -R6 ;  /* 0x000000ffff067224 */ /* 0x000fca00078e0a06 */
[----:B-1----:R-:W1:Y:S02]  /*06a0*/  MUFU.RCP R2, R2 ;  /* 0x0000000200027308 */ /* 0x002e640000001000 */
[----:B-1----:R-:W-:-:S06]  /*06b0*/  VIADD R2, R2, 0xffffffe ;  /* 0x0ffffffe02027836 */ /* 0x002fcc0000000000 */
[----:B------:R1:W3:Y:S02]  /*06c0*/  F2I.FTZ.U32.TRUNC.NTZ R3, R2 ;  /* 0x0000000200037305 */ /* 0x0002e4000021f000 */
[----:B-1----:R-:W-:Y:S02]  /*06d0*/  IMAD.MOV.U32 R2, RZ, RZ, RZ ;  /* 0x000000ffff027224 */ /* 0x002fe400078e00ff */
[----:B--2---:R-:W-:-:S05]  /*06e0*/  VIADD R0, R0, 0x3f ;  /* 0x0000003f00007836 */ /* 0x004fca0000000000 */
[----:B------:R-:W-:-:S04]  /*06f0*/  SHF.R.S32.HI R5, RZ, 0x1f, R0 ;  /* 0x0000001fff057819 */ /* 0x000fc80000011400 */
[----:B------:R-:W-:Y:S01]  /*0700*/  LEA.HI R5, R5, R0, RZ, 0x6 ;  /* 0x0000000005057211 */ /* 0x000fe200078f30ff */
[----:B---3--:R-:W-:-:S03]  /*0710*/  IMAD.MOV R0, RZ, RZ, -R3 ;  /* 0x000000ffff007224 */ /* 0x008fc600078e0a03 */
[----:B------:R-:W-:Y:S01]  /*0720*/  LEA.HI.SX32 R5, R5, R7, 0x1a ;  /* 0x0000000705057211 */ /* 0x000fe200078fd2ff */
[----:B------:R-:W-:-:S04]  /*0730*/  IMAD R0, R0, R4, RZ ;  /* 0x0000000400007224 */ /* 0x000fc800078e02ff */
[----:B------:R-:W-:Y:S02]  /*0740*/  VIADD R5, R5, 0xffffffff ;  /* 0xffffffff05057836 */ /* 0x000fe40000000000 */
[----:B------:R-:W-:-:S03]  /*0750*/  IMAD.HI.U32 R0, R3, R0, R2 ;  /* 0x0000000003007227 */ /* 0x000fc600078e0002 */
[----:B------:R-:W-:Y:S01]  /*0760*/  IABS R8, R5 ;  /* 0x0000000500087213 */ /* 0x000fe20000000000 */
[----:B------:R-:W-:-:S03]  /*0770*/  IMAD.MOV.U32 R3, RZ, RZ, R6 ;  /* 0x000000ffff037224 */ /* 0x000fc600078e0006 */
[----:B------:R-:W-:-:S05]  /*0780*/  MOV R2, R8 ;  /* 0x0000000800027202 */ /* 0x000fca0000000f00 */
[----:B------:R-:W-:-:S04]  /*0790*/  IMAD.HI.U32 R0, R0, R2, RZ ;  /* 0x0000000200007227 */ /* 0x000fc800078e00ff */
[----:B------:R-:W-:-:S05]  /*07a0*/  IMAD R2, R0, R3, R2 ;  /* 0x0000000300027224 */ /* 0x000fca00078e0202 */
[----:B------:R-:W-:-:S13]  /*07b0*/  ISETP.GT.U32.AND P1, PT, R4, R2, PT ;  /* 0x000000020400720c */ /* 0x000fda0003f24070 */
[----:B------:R-:W-:Y:S02]  /*07c0*/  @!P1 IMAD.IADD R2, R2, 0x1, -R4 ;  /* 0x0000000102029824 */ /* 0x000fe400078e0a04 */
[----:B------:R-:W-:Y:S01]  /*07d0*/  @!P1 VIADD R0, R0, 0x1 ;  /* 0x0000000100009836 */ /* 0x000fe20000000000 */
[----:B------:R-:W-:Y:S02]  /*07e0*/  ISETP.NE.AND P1, PT, R7, RZ, PT ;  /* 0x000000ff0700720c */ /* 0x000fe40003f25270 */
[----:B------:R-:W-:Y:S02]  /*07f0*/  ISETP.GE.U32.AND P2, PT, R2, R4, PT ;  /* 0x000000040200720c */ /* 0x000fe40003f46070 */
[----:B------:R-:W-:-:S04]  /*0800*/  LOP3.LUT R2, R5, R7, RZ, 0x3c, !PT ;  /* 0x0000000705027212 */ /* 0x000fc800078e3cff */
[----:B------:R-:W-:Y:S01]  /*0810*/  ISETP.GE.AND P0, PT, R2, RZ, PT ;  /* 0x000000ff0200720c */ /* 0x000fe20003f06270 */
[----:B------:R-:W-:-:S05]  /*0820*/  VIADD R2, R236, 0x3f ;  /* 0x0000003fec027836 */ /* 0x000fca0000000000 */
[----:B------:R-:W-:Y:S02]  /*0830*/  SHF.R.S32.HI R3, RZ, 0x1f, R2 ;  /* 0x0000001fff037819 */ /* 0x000fe40000011402 */
[----:B------:R-:W-:Y:S02]  /*0840*/  @P2 IADD3 R0, R0, 0x1, RZ ;  /* 0x0000000100002810 */ /* 0x000fe40007ffe0ff */
[----:B------:R-:W-:-:S03]  /*0850*/  LEA.HI R2, R3, R2, RZ, 0x6 ;  /* 0x0000000203027211 */ /* 0x000fc600078f30ff */
[----:B------:R-:W-:Y:S01]  /*0860*/  @!P0 IMAD.MOV R0, RZ, RZ, -R0 ;  /* 0x000000ffff008224 */ /* 0x000fe200078e0a00 */
[----:B------:R-:W-:Y:S02]  /*0870*/  @!P1 LOP3.LUT R0, RZ, R7, RZ, 0x33, !PT ;  /* 0x00000007ff009212 */ /* 0x000fe400078e33ff */
[----:B------:R-:W-:-:S03]  /*0880*/  SHF.R.S32.HI R2, RZ, 0x6, R2 ;  /* 0x00000006ff027819 */ /* 0x000fc60000011402 */
[----:B------:R-:W-:-:S05]  /*0890*/  IMAD R34, R0, UR8, RZ ;  /* 0x0000000800227c24 */ /* 0x000fca000f8e02ff */
[C---:B------:R-:W-:Y:S01]  /*08a0*/  VIADDMNMX R36, R34.reuse, R0, R2, PT ;  /* 0x0000000022247246 */ /* 0x040fe20003800102 */
[----:B------:R1:W-:Y:S03]  /*08b0*/  STL [R1], R34 ;  /* 0x0000002201007387 */ /* 0x0003e60000100800 */
[----:B------:R-:W-:Y:S01]  /*08c0*/  ISETP.GE.AND P0, PT, R34, R36, PT ;  /* 0x000000242200720c */ /* 0x000fe20003f06270 */
[----:B------:R1:W-:-:S12]  /*08d0*/  STL [R1+0x24], R36 ;  /* 0x0000242401007387 */ /* 0x0003d80000100800 */
[----:B------:R-:W-:Y:S05]  /*08e0*/  @!P0 BRA `(.L_x_5659) ;  /* 0x0000000800988947 */ /* 0x000fea0003800000 */
[----:B------:R-:W2:Y:S04]  /*08f0*/  LD.E.64 R4, desc[UR6][R28.64+0xb0] ;  /* 0x0000b0061c047980 */ /* 0x000ea8000c101b00 */
[----:B------:R-:W3:Y:S04]  /*0900*/  LDL.LU R12, [R1+0x1c] ;  /* 0x00001c00010c7983 */ /* 0x000ee80000300800 */
[----:B------:R-:W3:Y:S04]  /*0910*/  LD.E R2, desc[UR6][R28.64+0x60] ;  /* 0x000060061c027980 */ /* 0x000ee8000c101900 */
[----:B------:R-:W4:Y:S04]  /*0920*/  LD.E R10, desc[UR6][R28.64+0xcc] ;  /* 0x0000cc061c0a7980 */ /* 0x000f28000c101900 */
[----:B------:R-:W4:Y:S04]  /*0930*/  LD.E.64 R6, desc[UR6][R28.64+0x78] ;  /* 0x000078061c067980 */ /* 0x000f28000c101b00 */
[----:B------:R-:W4:Y:S04]  /*0940*/  LD.E.64 R14, desc[UR6][R28.64+0xa8] ;  /* 0x0000a8061c0e7980 */ /* 0x000f28000c101b00 */
[----:B------:R1:W5:Y:S01]  /*0950*/  LD.E R28, desc[UR6][R28.64+0xc0] ;  /* 0x0000c0061c1c7980 */ /* 0x000362000c101900 */
[----:B------:R-:W-:-:S04]  /*0960*/  SHF.R.S32.HI R8, RZ, 0x1f, R185 ;  /* 0x0000001fff087819 */ /* 0x000fc800000114b9 */
[----:B------:R-:W-:-:S04]  /*0970*/  LEA.HI R8, R8, R185, RZ, 0x4 ;  /* 0x000000b908087211 */ /* 0x000fc800078f20ff */
[----:B------:R-:W-:-:S05]  /*0980*/  LOP3.LUT R11, R8, 0xfffffff0, RZ, 0xc0, !PT ;  /* 0xfffffff0080b7812 */ /* 0x000fca00078ec0ff */
[----:B------:R-:W-:Y:S01]  /*0990*/  IMAD.IADD R11, R185, 0x1, -R11 ;  /* 0x00000001b90b7824 */ /* 0x000fe200078e0a0b */
[----:B------:R-:W-:Y:S01]  /*09a0*/  SHF.R.S32.HI R8, RZ, 0x4, R8 ;  /* 0x00000004ff087819 */ /* 0x000fe20000011408 */
[----:B------:R-:W-:Y:S03]  /*09b0*/  BSSY B0, `(.L_x_5660) ;  /* 0x0000028000007945 */ /* 0x000fe60003800000 */
[C---:B------:R-:W-:Y:S01]  /*09c0*/  ISETP.NE.AND P6, PT, R11.reuse, RZ, PT ;  /* 0x000000ff0b00720c */ /* 0x040fe20003fc5270 */
[----:B------:R-:W-:Y:S02]  /*09d0*/  VIADD R13, R8, 0x8 ;  /* 0x00000008080d7836 */ /* 0x000fe40000000000 */
[----:B--2---:R-:W-:Y:S02]  /*09e0*/  IMAD R0, R4, UR8, R37 ;  /* 0x0000000804007c24 */ /* 0x004fe4000f8e0225 */
[----:B------:R-:W-:-:S02]  /*09f0*/  IMAD.SHL.U32 R4, R11, 0x4, RZ ;  /* 0x000000040b047824 */ /* 0x000fc400078e00ff */
[----:B---3--:R-:W-:-:S04]  /*0a00*/  IMAD R0, R0, R2, R12 ;  /* 0x0000000200007224 */ /* 0x008fc800078e020c */
[----:B------:R-:W-:Y:S01]  /*0a10*/  IMAD R12, R5, R0, R186 ;  /* 0x00000000050c7224 */ /* 0x000fe200078e02ba */
[----:B------:R-:W-:Y:S01]  /*0a20*/  SHF.R.S32.HI R5, RZ, 0x1f, R4 ;  /* 0x0000001fff057819 */ /* 0x000fe20000011404 */
[----:B------:R-:W-:Y:S02]  /*0a30*/  IMAD.IADD R0, R9, 0x1, -R186 ;  /* 0x0000000109007824 */ /* 0x000fe400078e0aba */
[----:B----4-:R-:W-:Y:S02]  /*0a40*/  IMAD R10, R12, R10, RZ ;  /* 0x0000000a0c0a7224 */ /* 0x010fe400078e02ff */
[C---:B------:R-:W-:Y:S01]  /*0a50*/  IMAD.WIDE R2, R8.reuse, 0x100, R4 ;  /* 0x0000010008027825 */ /* 0x040fe200078e0204 */
[----:B------:R-:W-:Y:S02]  /*0a60*/  ISETP.GE.AND P2, PT, R8, R0, PT ;  /* 0x000000000800720c */ /* 0x000fe40003f46270 */
[----:B------:R-:W-:-:S04]  /*0a70*/  IADD3 R9, P0, R10, R2, RZ ;  /* 0x000000020a097210 */ /* 0x000fc80007f1e0ff */
[----:B------:R-:W-:Y:S02]  /*0a80*/  LEA.HI.X.SX32 R3, R10, R3, 0x1, P0 ;  /* 0x000000030a037211 */ /* 0x000fe400000f0eff */
[C---:B------:R-:W-:Y:S02]  /*0a90*/  LEA R2, P1, R9.reuse, R6, 0x2 ;  /* 0x0000000609027211 */ /* 0x040fe400078210ff */
[----:B------:R-:W-:Y:S02]  /*0aa0*/  SHF.R.S32.HI R6, RZ, 0x1f, R12 ;  /* 0x0000001fff067819 */ /* 0x000fe4000001140c */
[----:B------:R-:W-:Y:S02]  /*0ab0*/  IADD3 R10, P0, R12, R8, RZ ;  /* 0x000000080c0a7210 */ /* 0x000fe40007f1e0ff */
[----:B------:R-:W-:Y:S01]  /*0ac0*/  LEA.HI.X R3, R9, R7, R3, 0x2, P1 ;  /* 0x0000000709037211 */ /* 0x000fe200008f1403 */
[C---:B------:R-:W-:Y:S01]  /*0ad0*/  VIADD R9, R8.reuse, 0x10 ;  /* 0x0000001008097836 */ /* 0x040fe20000000000 */
[C---:B------:R-:W-:Y:S01]  /*0ae0*/  LEA.HI.X.SX32 R7, R8.reuse, R6, 0x1, P0 ;  /* 0x0000000608077211 */ /* 0x040fe200000f0eff */
[----:B------:R-:W-:Y:S01]  /*0af0*/  VIADD R12, R8, 0x18 ;  /* 0x00000018080c7836 */ /* 0x000fe20000000000 */
[----:B------:R-:W-:Y:S01]  /*0b00*/  LEA R6, P1, R10, R14, 0x2 ;  /* 0x0000000e0a067211 */ /* 0x000fe200078210ff */
[----:B------:R-:W-:Y:S01]  /*0b10*/  VIADD R11, R4, 0x40 ;  /* 0x00000040040b7836 */ /* 0x000fe20000000000 */
[----:B------:R-:W-:-:S02]  /*0b20*/  ISETP.GE.AND P0, PT, R9, R0, PT ;  /* 0x000000000900720c */ /* 0x000fc40003f06270 */
[-C--:B------:R-:W-:Y:S01]  /*0b30*/  ISETP.GE.OR P3, PT, R9, R0.reuse, P6 ;  /* 0x000000000900720c */ /* 0x080fe20003766670 */
[----:B------:R-:W-:Y:S01]  /*0b40*/  VIADD R9, R4, 0xc0 ;  /* 0x000000c004097836 */ /* 0x000fe20000000000 */
[----:B------:R-:W-:Y:S01]  /*0b50*/  LEA.HI.X R7, R10, R15, R7, 0x2, P1 ;  /* 0x0000000f0a077211 */ /* 0x000fe200008f1407 */
[----:B------:R-:W-:Y:S01]  /*0b60*/  VIADD R10, R4, 0x80 ;  /* 0x00000080040a7836 */ /* 0x000fe20000000000 */
[CC--:B------:R-:W-:Y:S02]  /*0b70*/  ISETP.GE.AND P5, PT, R13.reuse, R0.reuse, PT ;  /* 0x000000000d00720c */ /* 0x0c0fe40003fa6270 */
[-C--:B------:R-:W-:Y:S02]  /*0b80*/  ISETP.GE.OR P4, PT, R13, R0.reuse, P6 ;  /* 0x000000000d00720c */ /* 0x080fe40003786670 */
        /* <DEDUP_REMOVED lines=10> */
.L_x_5661:
[----:B------:R-:W-:Y:S05]  /*0c30*/  BSYNC B0 ;  /* 0x0000000000007941 */ /* 0x000fea0003800000 */
.L_x_5660:
        /* <DEDUP_REMOVED lines=12> */
.L_x_5663:
[----:B------:R-:W-:Y:S05]  /*0d00*/  BSYNC B0 ;  /* 0x0000000000007941 */ /* 0x000fea0003800000 */
.L_x_5662:
        /* <DEDUP_REMOVED lines=12> */
.L_x_5665:
[----:B------:R-:W-:Y:S05]  /*0dd0*/  BSYNC B0 ;  /* 0x0000000000007941 */ /* 0x000fea0003800000 */
.L_x_5664:
        /* <DEDUP_REMOVED lines=12> */
.L_x_5667:
[----:B------:R-:W-:Y:S05]  /*0ea0*/  BSYNC B0 ;  /* 0x0000000000007941 */ /* 0x000fea0003800000 */
.L_x_5666:
        /* <DEDUP_REMOVED lines=11> */
.L_x_5669:
[----:B------:R-:W-:Y:S05]  /*0f60*/  BSYNC B0 ;  /* 0x0000000000007941 */ /* 0x000fea0003800000 */
.L_x_5668:
        /* <DEDUP_REMOVED lines=12> */
.L_x_5671:
[----:B------:R-:W-:Y:S05]  /*1030*/  BSYNC B0 ;  /* 0x0000000000007941 */ /* 0x000fea0003800000 */
.L_x_5670:
        /* <DEDUP_REMOVED lines=11> */
.L_x_5673:
[----:B------:R-:W-:Y:S05]  /*10f0*/  BSYNC B0 ;  /* 0x0000000000007941 */ /* 0x000fea0003800000 */
.L_x_5672:
        /* <DEDUP_REMOVED lines=12> */
.L_x_5675:
[----:B------:R-:W-:Y:S05]  /*11c0*/  BSYNC B0 ;  /* 0x0000000000007941 */ /* 0x000fea0003800000 */
.L_x_5674:
[-C--:B------:R-:W-:Y:S01]  /*11d0*/  ISETP.GE.OR P0, PT, R14, R0.reuse, P6 ;  /* 0x000000000e00720c */ /* 0x080fe20003706670 */
[----:B------:R-:W-:Y:S01]  /*11e0*/  @!P5 ST.E desc[UR6][R6.64], R12 ;  /* 0x0000000c0600d985 */ /* 0x000fe2000c101906 */
[-C--:B------:R-:W-:Y:S01]  /*11f0*/  ISETP.GE.OR P5, PT, R13, R0.reuse, P6 ;  /* 0x000000000d00720c */ /* 0x080fe200037a6670 */
[----:B-1234-:R-:W-:Y:S01]  /*1200*/  @!P4 IMAD.MOV.U32 R2, RZ, RZ, -0x800000 ;  /* 0xff800000ff02c424 */ /* 0x01efe200078e00ff */
[----:B------:R-:W-:Y:S01]  /*1210*/  ISETP.GE.OR P6, PT, R8, R0, P6 ;  /* 0x000000000800720c */ /* 0x000fe200037c6670 */
[----:B------:R-:W-:Y:S01]  /*1220*/  @!P1 IMAD.MOV.U32 R3, RZ, RZ, -0x800000 ;  /* 0xff800000ff039424 */ /* 0x000fe200078e00ff */
[----:B------:R-:W-:Y:S01]  /*1230*/  @!P2 MOV R4, 0xff800000 ;  /* 0xff8000000004a802 */ /* 0x000fe20000000f00 */
[----:B------:R-:W-:Y:S01]  /*1240*/  @!P3 IMAD.MOV.U32 R5, RZ, RZ, -0x800000 ;  /* 0xff800000ff05b424 */ /* 0x000fe200078e00ff */
[----:B------:R1:W-:Y:S04]  /*1250*/  @!P4 ST.E desc[UR6][R6.64+0x20], R2 ;  /* 0x000020020600c985 */ /* 0x0003e8000c101906 */
[----:B------:R2:W-:Y:S03]  /*1260*/  @!P1 ST.E desc[UR6][R6.64+0x80], R3 ;  /* 0x0000800306009985 */ /* 0x0005e6000c101906 */
[----:B------:R-:W-:Y:S01]  /*1270*/  @!P5 IMAD.MOV.U32 R0, RZ, RZ, -0x800000 ;  /* 0xff800000ff00d424 */ /* 0x000fe200078e00ff */
[----:B------:R-:W-:Y:S04]  /*1280*/  @!P3 ST.E desc[UR6][R6.64+0x40], R5 ;  /* 0x000040050600b985 */ /* 0x000fe8000c101906 */
[----:B------:R-:W-:Y:S04]  /*1290*/  @!P2 ST.E desc[UR6][R6.64+0x60], R4 ;  /* 0x000060040600a985 */ /* 0x000fe8000c101906 */
[----:B------:R-:W-:Y:S01]  /*12a0*/  @!P5 ST.E desc[UR6][R6.64+0xc0], R0 ;  /* 0x0000c0000600d985 */ /* 0x000fe2000c101906 */
[----:B-1----:R-:W-:Y:S01]  /*12b0*/  @!P0 MOV R2, 0xff800000 ;  /* 0xff80000000028802 */ /* 0x002fe20000000f00 */
[----:B--2---:R-:W-:-:S04]  /*12c0*/  IMAD.MOV.U32 R3, RZ, RZ, 0x0 ;  /* 0x00000000ff037424 */ /* 0x004fc800078e00ff */
[----:B------:R1:W-:Y:S02]  /*12d0*/  @!P0 ST.E desc[UR6][R6.64+0xa0], R2 ;  /* 0x0000a00206008985 */ /* 0x0003e4000c101906 */
[----:B-1----:R-:W-:-:S04]  /*12e0*/  MOV R2, R16 ;  /* 0x0000001000027202 */ /* 0x002fc80000000f00 */
[----:B-----5:R-:W-:Y:S05]  /*12f0*/  @P6 RET.REL.NODEC R2 `(_ZN5flash24flash_fwd_splitkv_kernelI23Flash_fwd_kernel_traitsILi256ELi64ELi64ELi4ELb0ELb0EN7cutlass6half_tE19Flash_kernel_traitsILi256ELi64ELi64ELi4ES3_EELb0ELb0ELb1ELb0ELb0ELb0ELb1ELb1EEEvNS_16Flash_fwd_paramsE) ;  /* 0xffffffec02406950 */ /* 0x020fea0003c3ffff */
[----:B------:R-:W-:Y:S02]  /*1300*/  MOV R0, 0xff800000 ;  /* 0xff80000000007802 */ /* 0x000fe40000000f00 */
[----:B------:R-:W-:Y:S02]  /*1310*/  MOV R2, R16 ;  /* 0x0000001000027202 */ /* 0x000fe40000000f00 */
[----:B------:R-:W-:Y:S01]  /*1320*/  MOV R3, 0x0 ;  /* 0x0000000000037802 */ /* 0x000fe20000000f00 */
[----:B------:R1:W-:Y:S03]  /*1330*/  ST.E desc[UR6][R6.64+0xe0], R0 ;  /* 0x0000e00006007985 */ /* 0x0003e6000c101906 */
[----:B-1----:R-:W-:Y:S05]  /*1340*/  RET.REL.NODEC R2 `(_ZN5flash24flash_fwd_splitkv_kernelI23Flash_fwd_kernel_traitsILi256ELi64ELi64ELi4ELb0ELb0EN7cutlass6half_tE19Flash_kernel_traitsILi256ELi64ELi64ELi4ES3_EELb0ELb0ELb1ELb0ELb0ELb0ELb1ELb1EEEvNS_16Flash_fwd_paramsE) ;  /* 0xffffffec022c7950 */ /* 0x002fea0003c3ffff */
.L_x_5659:
[----:B------:R-:W2:Y:S04]  /*1350*/  LD.E.64 R2, desc[UR6][R28.64+0x160] ;  /* 0x000160061c027980 */ /* 0x000ea8000c101b00 */
[----:B------:R-:W3:Y:S04]  /*1360*/  LD.E.64 R4, desc[UR6][R28.64+0x158] ;  /* 0x000158061c047980 */ /* 0x000ee8000c101b00 */
[----:B------:R-:W5:Y:S01]  /*1370*/  LDL R39, [R1+0x1c] ;  /* 0x00001c0001277983 */ /* 0x000f620000100800 */
[----:B--2---:R-:W-:-:S04]  /*1380*/  ISETP.NE.U32.AND P1, PT, R2, RZ, PT ;  /* 0x000000ff0200720c */ /* 0x004fc80003f25070 */
[----:B------:R-:W-:-:S13]  /*1390*/  ISETP.NE.AND.EX P1, PT, R3, RZ, PT, P1 ;  /* 0x000000ff0300720c */ /* 0x000fda0003f25310 */
[----:B------:R-:W2:Y:S01]  /*13a0*/  @P1 LD.E.64 R6, desc[UR6][R28.64+0x168] ;  /* 0x000168061c061980 */ /* 0x000ea2000c101b00 */
[----:B---3--:R-:W-:-:S04]  /*13b0*/  ISETP.NE.U32.AND P0, PT, R4, RZ, PT ;  /* 0x000000ff0400720c */ /* 0x008fc80003f05070 */
[----:B------:R-:W-:Y:S01]  /*13c0*/  ISETP.NE.AND.EX P0, PT, R5, RZ, PT, P0 ;  /* 0x000000ff0500720c */ /* 0x000fe20003f05300 */
[--C-:B------:R-:W-:Y:S01]  /*13d0*/  IMAD.MOV.U32 R13, RZ, RZ, R37.reuse ;  /* 0x000000ffff0d7224 */ /* 0x100fe200078e0025 */
[----:B------:R-:W-:-:S11]  /*13e0*/  @P1 SHF.R.S32.HI R0, RZ, 0x1f, R37 ;  /* 0x0000001fff001819 */ /* 0x000fd60000011425 */
[----:B------:R-:W-:-:S05]  /*13f0*/  @P0 IMAD.WIDE R4, R37, 0x4, R4 ;  /* 0x0000000425040825 */ /* 0x000fca00078e0204 */
[----:B------:R3:W5:Y:S01]  /*1400*/  @P0 LD.E R13, desc[UR6][R4.64] ;  /* 0x00000006040d0980 */ /* 0x000762000c101900 */
[----:B------:R-:W-:Y:S01]  /*1410*/  BSSY B0, `(.L_x_5676) ;  /* 0x00000ba000007945 */ /* 0x000fe20003800000 */
[-C--:B--2---:R-:W-:Y:S02]  /*1420*/  @P1 IMAD R7, R7, R37.reuse, RZ ;  /* 0x0000002507071224 */ /* 0x084fe400078e02ff */
[----:B---3--:R-:W-:-:S04]  /*1430*/  @P1 IMAD.WIDE.U32 R4, R6, R37, RZ ;  /* 0x0000002506041225 */ /* 0x008fc800078e00ff */
[----:B------:R-:W-:Y:S02]  /*1440*/  @P1 IMAD R7, R6, R0, R7 ;  /* 0x0000000006071224 */ /* 0x000fe400078e0207 */
[----:B------:R-:W-:Y:S01]  /*1450*/  IMAD.MOV.U32 R6, RZ, RZ, RZ ;  /* 0x000000ffff067224 */ /* 0x000fe200078e00ff */
[C---:B------:R-:W-:Y:S02]  /*1460*/  @P1 LEA R6, P0, R4.reuse, R2, 0x2 ;  /* 0x0000000204061211 */ /* 0x040fe400078010ff */
[----:B------:R-:W-:Y:S01]  /*1470*/  @P1 IADD3 R7, R5, R7, RZ ;  /* 0x0000000705071210 */ /* 0x000fe20007ffe0ff */
[----:B------:R-:W-:Y:S02]  /*1480*/  IMAD.MOV.U32 R0, RZ, RZ, RZ ;  /* 0x000000ffff007224 */ /* 0x000fe400078e00ff */
[----:B------:R-:W-:Y:S01]  /*1490*/  IMAD.MOV.U32 R240, RZ, RZ, R6 ;  /* 0x000000fffff07224 */ /* 0x000fe200078e0006 */
[----:B------:R-:W-:-:S04]  /*14a0*/  @P1 LEA.HI.X R0, R4, R3, R7, 0x2, P0 ;  /* 0x0000000304001211 */ /* 0x000fc800000f1407 */
[----:B------:R-:W-:Y:S02]  /*14b0*/  MOV R241, R0 ;  /* 0x0000000000f17202 */ /* 0x000fe40000000f00 */
[----:B------:R-:W-:-:S04]  /*14c0*/  ISETP.NE.U32.AND P0, PT, R240, RZ, PT ;  /* 0x000000fff000720c */ /* 0x000fc80003f05070 */
[----:B------:R-:W-:-:S13]  /*14d0*/  ISETP.NE.AND.EX P0, PT, R241, RZ, PT, P0 ;  /* 0x000000fff100720c */ /* 0x000fda0003f05300 */
[----:B------:R-:W-:Y:S05]  /*14e0*/  @!P0 BRA `(.L_x_5677) ;  /* 0x0000000400648947 */ /* 0x000fea0003800000 */
[----:B-----5:R-:W2:Y:S04]  /*14f0*/  LD.E R13, desc[UR6][R28.64+0x170] ;  /* 0x000170061c0d7980 */ /* 0x020ea8000c101900 */
[----:B------:R-:W3:Y:S01]  /*1500*/  LD.E R15, desc[UR6][R28.64+0x68] ;  /* 0x000068061c0f7980 */ /* 0x000ee2000c101900 */
[----:B------:R-:W-:-:S03]  /*1510*/  LEA R24, R36, 0xffffffc0, 0x6 ;  /* 0xffffffc024187811 */ /* 0x000fc600078e30ff */
[----:B------:R-:W4:Y:S04]  /*1520*/  LD.E.64 R118, desc[UR6][R28.64+0x38] ;  /* 0x000038061c767980 */ /* 0x000f28000c101b00 */
[----:B------:R-:W4:Y:S04]  /*1530*/  LD.E.64 R8, desc[UR6][R28.64+0x28] ;  /* 0x000028061c087980 */ /* 0x000f28000c101b00 */
[----:B------:R-:W4:Y:S04]  /*1540*/  LD.E.64 R10, desc[UR6][R28.64+0x50] ;  /* 0x000050061c0a7980 */ /* 0x000f28000c101b00 */
[----:B------:R-:W5:Y:S04]  /*1550*/  LD.E.64 R22, desc[UR6][R28.64+0x58] ;  /* 0x000058061c167980 */ /* 0x000f68000c101b00 */
[----:B------:R-:W5:Y:S01]  /*1560*/  LD.E.64 R162, desc[UR6][R28.64+0x40] ;  /* 0x000040061ca27980 */ /* 0x000f62000c101b00 */
        /* <DEDUP_REMOVED lines=8> */
[----:B------:R-:W-:Y:S01]  /*15f0*/  IMAD R5, R0, R4, RZ ;  /* 0x0000000400057224 */ /* 0x000fe200078e02ff */
[----:B------:R-:W-:-:S03]  /*1600*/  IABS R0, R24 ;  /* 0x0000001800007213 */ /* 0x000fc60000000000 */
[----:B------:R-:W-:Y:S01]  /*1610*/  IMAD.HI.U32 R5, R3, R5, R2 ;  /* 0x0000000503057227 */ /* 0x000fe200078e0002 */
[----:B------:R-:W-:-:S03]  /*1620*/  MOV R2, R0 ;  /* 0x0000000000027202 */ /* 0x000fc60000000f00 */
[----:B------:R-:W-:Y:S02]  /*1630*/  IMAD.MOV R0, RZ, RZ, -R6 ;  /* 0x000000ffff007224 */ /* 0x000fe400078e0a06 */
[----:B------:R-:W2:Y:S03]  /*1640*/  LD.E.64 R6, desc[UR6][R28.64+0x20] ;  /* 0x000020061c067980 */ /* 0x000ea6000c101b00 */
[----:B------:R-:W-:Y:S01]  /*1650*/  MOV R3, R0 ;  /* 0x0000000000037202 */ /* 0x000fe20000000f00 */
        /* <DEDUP_REMOVED lines=16> */
[----:B-1----:R-:W1:Y:S08]  /*1760*/  I2F.RP R2, R4 ;  /* 0x0000000400027306 */ /* 0x002e700000209400 */
[----:B-1----:R-:W1:Y:S02]  /*1770*/  MUFU.RCP R2, R2 ;  /* 0x0000000200027308 */ /* 0x002e640000001000 */
[----:B-1----:R-:W-:-:S06]  /*1780*/  IADD3 R2, R2, 0xffffffe, RZ ;  /* 0x0ffffffe02027810 */ /* 0x002fcc0007ffe0ff */
[----:B------:R-:W1:Y:S01]  /*1790*/  F2I.FTZ.U32.TRUNC.NTZ R3, R2 ;  /* 0x0000000200037305 */ /* 0x000e62000021f000 */
[----:B------:R-:W-:Y:S01]  /*17a0*/  IABS R16, R15 ;  /* 0x0000000f00107213 */ /* 0x000fe20000000000 */
[----:B-1----:R-:W-:Y:S01]  /*17b0*/  IMAD.MOV R0, RZ, RZ, -R3 ;  /* 0x000000ffff007224 */ /* 0x002fe200078e0a03 */
[----:B------:R-:W-:-:S03]  /*17c0*/  MOV R2, RZ ;  /* 0x000000ff00027202 */ /* 0x000fc60000000f00 */
[----:B------:R-:W-:Y:S01]  /*17d0*/  IMAD R14, R0, R4, RZ ;  /* 0x00000004000e7224 */ /* 0x000fe200078e02ff */
[----:B------:R-:W-:-:S03]  /*17e0*/  IABS R0, R39 ;  /* 0x0000002700007213 */ /* 0x000fc60000000000 */
[----:B------:R-:W-:-:S04]  /*17f0*/  IMAD.HI.U32 R14, R3, R14, R2 ;  /* 0x0000000e030e7227 */ /* 0x000fc800078e0002 */
[----:B------:R-:W-:-:S05]  /*1800*/  IMAD.MOV R2, RZ, RZ, -R16 ;  /* 0x000000ffff027224 */ /* 0x000fca00078e0a10 */
[----:B------:R-:W-:Y:S01]  /*1810*/  MOV R3, R2 ;  /* 0x0000000200037202 */ /* 0x000fe20000000f00 */
[----:B------:R-:W-:-:S04]  /*1820*/  IMAD.HI.U32 R2, R14, R0, RZ ;  /* 0x000000000e027227 */ /* 0x000fc800078e00ff */
[----:B------:R-:W-:-:S05]  /*1830*/  IMAD R0, R2, R3, R0 ;  /* 0x0000000302007224 */ /* 0x000fca00078e0200 */
[----:B------:R-:W-:-:S13]  /*1840*/  ISETP.GT.U32.AND P1, PT, R4, R0, PT ;  /* 0x000000000400720c */ /* 0x000fda0003f24070 */
[----:B------:R-:W-:-:S05]  /*1850*/  @!P1 IMAD.IADD R0, R0, 0x1, -R4 ;  /* 0x0000000100009824 */ /* 0x000fca00078e0a04 */
[----:B------:R-:W-:Y:S02]  /*1860*/  ISETP.GE.U32.AND P2, PT, R0, R4, PT ;  /* 0x000000040000720c */ /* 0x000fe40003f46070 */
[----:B------:R-:W-:Y:S01]  /*1870*/  LOP3.LUT R0, R39, R15, RZ, 0x3c, !PT ;  /* 0x0000000f27007212 */ /* 0x000fe200078e3cff */
[----:B------:R-:W-:Y:S01]  /*1880*/  @!P1 VIADD R2, R2, 0x1 ;  /* 0x0000000102029836 */ /* 0x000fe20000000000 */
[----:B------:R-:W-:Y:S02]  /*1890*/  IADD3 R4, -R5, RZ, RZ ;  /* 0x000000ff05047210 */ /* 0x000fe40007ffe1ff */
[----:B------:R-:W-:Y:S02]  /*18a0*/  ISETP.GE.AND P0, PT, R0, RZ, PT ;  /* 0x000000ff0000720c */ /* 0x000fe40003f06270 */
[----:B------:R-:W-:Y:S01]  /*18b0*/  ISETP.NE.AND P1, PT, R15, RZ, PT ;  /* 0x000000ff0f00720c */ /* 0x000fe20003f25270 */
[----:B------:R-:W-:-:S04]  /*18c0*/  IMAD R4, R13, R4, R24 ;  /* 0x000000040d047224 */ /* 0x000fc800078e0218 */
[----:B------:R-:W-:Y:S01]  /*18d0*/  @P2 IADD3 R2, R2, 0x1, RZ ;  /* 0x0000000102022810 */ /* 0x000fe20007ffe0ff */
[----:B----4-:R-:W-:Y:S01]  /*18e0*/  IMAD R5, R119, R4, RZ ;  /* 0x0000000477057224 */ /* 0x010fe200078e02ff */
[----:B------:R-:W-:Y:S02]  /*18f0*/  SHF.R.S32.HI R20, RZ, 0x1f, R4 ;  /* 0x0000001fff147819 */ /* 0x000fe40000011404 */
[----:B------:R-:W-:-:S03]  /*1900*/  MOV R0, R2 ;  /* 0x0000000200007202 */ /* 0x000fc60000000f00 */
[----:B------:R-:W-:Y:S01]  /*1910*/  IMAD R5, R118, R20, R5 ;  /* 0x0000001476057224 */ /* 0x000fe200078e0205 */
[----:B------:R-:W-:Y:S02]  /*1920*/  @!P0 IADD3 R0, -R0, RZ, RZ ;  /* 0x000000ff00008210 */ /* 0x000fe40007ffe1ff */
[----:B------:R-:W-:-:S04]  /*1930*/  @!P1 LOP3.LUT R0, RZ, R15, RZ, 0x33, !PT ;  /* 0x0000000fff009212 */ /* 0x000fc800078e33ff */
[--C-:B------:R-:W-:Y:S01]  /*1940*/  SHF.R.S32.HI R27, RZ, 0x1f, R0.reuse ;  /* 0x0000001fff1b7819 */ /* 0x100fe20000011400 */
[----:B------:R-:W-:Y:S01]  /*1950*/  IMAD.MOV.U32 R25, RZ, RZ, R0 ;  /* 0x000000ffff197224 */ /* 0x000fe200078e0000 */
[----:B--2---:R-:W-:Y:S01]  /*1960*/  SHF.R.S32.HI R14, RZ, 0x1f, R12 ;  /* 0x0000001fff0e7819 */ /* 0x004fe2000001140c */
[----:B------:R-:W-:-:S04]  /*1970*/  IMAD R3, R7, R12, RZ ;  /* 0x0000000c07037224 */ /* 0x000fc800078e02ff */
[C---:B------:R-:W-:Y:S02]  /*1980*/  IMAD R3, R6.reuse, R14, R3 ;  /* 0x0000000e06037224 */ /* 0x040fe400078e0203 */
[----:B------:R-:W-:-:S04]  /*1990*/  IMAD.WIDE.U32 R6, R6, R12, RZ ;  /* 0x0000000c06067225 */ /* 0x000fc800078e00ff */
[----:B------:R-:W-:Y:S02]  /*19a0*/  IMAD.IADD R3, R7, 0x1, R3 ;  /* 0x0000000107037824 */ /* 0x000fe400078e0203 */
[----:B------:R-:W-:-:S04]  /*19b0*/  IMAD.MOV.U32 R2, RZ, RZ, R6 ;  /* 0x000000ffff027224 */ /* 0x000fc800078e0006 */
[----:B------:R-:W-:-:S04]  /*19c0*/  IMAD.WIDE.U32 R2, R4, R118, R2 ;  /* 0x0000007604027225 */ /* 0x000fc800078e0002 */
[----:B------:R-:W-:Y:S02]  /*19d0*/  IMAD R6, R9, R12, RZ ;  /* 0x0000000c09067224 */ /* 0x000fe400078e02ff */
[----:B------:R-:W-:Y:S02]  /*19e0*/  IMAD.IADD R3, R3, 0x1, R5 ;  /* 0x0000000103037824 */ /* 0x000fe400078e0205 */
[----:B------:R-:W-:Y:S02]  /*19f0*/  IMAD R5, R11, R0, RZ ;  /* 0x000000000b057224 */ /* 0x000fe400078e02ff */
[----:B------:R-:W-:-:S04]  /*1a00*/  IMAD.WIDE.U32 R12, R8, R12, RZ ;  /* 0x0000000c080c7225 */ /* 0x000fc800078e00ff */
[----:B------:R-:W-:Y:S02]  /*1a10*/  IMAD R8, R8, R14, R6 ;  /* 0x0000000e08087224 */ /* 0x000fe400078e0206 */
[----:B------:R-:W-:-:S04]  /*1a20*/  IMAD.WIDE.U32 R2, R0, R10, R2 ;  /* 0x0000000a00027225 */ /* 0x000fc800078e0002 */
[----:B------:R-:W-:Y:S01]  /*1a30*/  IMAD R5, R10, R27, R5 ;  /* 0x0000001b0a057224 */ /* 0x000fe200078e0205 */
[----:B------:R-:W-:Y:S02]  /*1a40*/  IADD3 R13, R13, R8, RZ ;  /* 0x000000080d0d7210 */ /* 0x000fe40007ffe0ff */
[----:B------:R-:W-:Y:S01]  /*1a50*/  MOV R26, R2 ;  /* 0x00000002001a7202 */ /* 0x000fe20000000f00 */
[----:B------:R-:W-:Y:S01]  /*1a60*/  IMAD.IADD R30, R3, 0x1, R5 ;  /* 0x00000001031e7824 */ /* 0x000fe200078e0205 */
[----:B------:R-:W-:Y:S05]  /*1a70*/  BRA `(.L_x_5678) ;  /* 0x00000004004c7947 */ /* 0x000fea0003800000 */
.L_x_5677:
[----:B------:R-:W2:Y:S01]  /*1a80*/  LD.E R12, desc[UR6][R28.64+0x68] ;  /* 0x000068061c0c7980 */ /* 0x000ea2000c101900 */
[----:B------:R-:W-:-:S03]  /*1a90*/  ISETP.NE.AND P3, PT, R21, -0x1, PT ;  /* 0xffffffff1500780c */ /* 0x000fc60003f65270 */
[----:B------:R-:W3:Y:S04]  /*1aa0*/  LD.E.64 R118, desc[UR6][R28.64+0x38] ;  /* 0x000038061c767980 */ /* 0x000ee8000c101b00 */
[----:B------:R-:W4:Y:S04]  /*1ab0*/  LD.E.64 R162, desc[UR6][R28.64+0x40] ;  /* 0x000040061ca27980 */ /* 0x000f28000c101b00 */
[----:B------:R-:W4:Y:S04]  /*1ac0*/  LD.E.64 R18, desc[UR6][R28.64+0x50] ;  /* 0x000050061c127980 */ /* 0x000f28000c101b00 */
[----:B------:R-:W4:Y:S04]  /*1ad0*/  @!P3 LD.E.64 R10, desc[UR6][R28.64+0x20] ;  /* 0x000020061c0ab980 */ /* 0x000f28000c101b00 */
[----:B------:R-:W4:Y:S04]  /*1ae0*/  @!P3 LD.E.64 R16, desc[UR6][R28.64+0x28] ;  /* 0x000028061c10b980 */ /* 0x000f28000c101b00 */
[----:B------:R1:W5:Y:S02]  /*1af0*/  LD.E.64 R22, desc[UR6][R28.64+0x58] ;  /* 0x000058061c167980 */ /* 0x000364000c101b00 */
[----:B-----5:R-:W-:-:S02]  /*1b00*/  @!P3 SHF.R.S32.HI R9, RZ, 0x1f, R13 ;  /* 0x0000001fff09b819 */ /* 0x020fc4000001140d */
[----:B------:R-:W-:-:S04]  /*1b10*/  LEA R24, R36, 0xffffffc0, 0x6 ;  /* 0xffffffc024187811 */ /* 0x000fc800078e30ff */
[----:B------:R-:W-:Y:S02]  /*1b20*/  SHF.R.S32.HI R20, RZ, 0x1f, R24 ;  /* 0x0000001fff147819 */ /* 0x000fe40000011418 */
[----:B--2---:R-:W-:-:S04]  /*1b30*/  IABS R0, R12 ;  /* 0x0000000c00007213 */ /* 0x004fc80000000000 */
[----:B------:R-:W-:-:S04]  /*1b40*/  MOV R6, R0 ;  /* 0x0000000000067202 */ /* 0x000fc80000000f00 */
[----:B------:R-:W2:Y:S08]  /*1b50*/  I2F.RP R2, R6 ;  /* 0x0000000600027306 */ /* 0x000eb00000209400 */
[----:B--2---:R-:W2:Y:S02]  /*1b60*/  MUFU.RCP R2, R2 ;  /* 0x0000000200027308 */ /* 0x004ea40000001000 */
[----:B--2---:R-:W-:-:S06]  /*1b70*/  IADD3 R2, R2, 0xffffffe, RZ ;  /* 0x0ffffffe02027810 */ /* 0x004fcc0007ffe0ff */
[----:B------:R-:W2:Y:S01]  /*1b80*/  F2I.FTZ.U32.TRUNC.NTZ R3, R2 ;  /* 0x0000000200037305 */ /* 0x000ea2000021f000 */
[----:B------:R-:W-:Y:S01]  /*1b90*/  IABS R5, R12 ;  /* 0x0000000c00057213 */ /* 0x000fe20000000000 */
[----:B--2---:R-:W-:Y:S01]  /*1ba0*/  IMAD.MOV R0, RZ, RZ, -R3 ;  /* 0x000000ffff007224 */ /* 0x004fe200078e0a03 */
[----:B------:R-:W-:-:S03]  /*1bb0*/  MOV R2, RZ ;  /* 0x000000ff00027202 */ /* 0x000fc60000000f00 */
[----:B------:R-:W-:Y:S01]  /*1bc0*/  IMAD R4, R0, R6, RZ ;  /* 0x0000000600047224 */ /* 0x000fe200078e02ff */
[----:B------:R-:W-:-:S03]  /*1bd0*/  IABS R0, R39 ;  /* 0x0000002700007213 */ /* 0x000fc60000000000 */
[----:B------:R-:W-:-:S04]  /*1be0*/  IMAD.HI.U32 R4, R3, R4, R2 ;  /* 0x0000000403047227 */ /* 0x000fc800078e0002 */
[----:B------:R-:W-:Y:S02]  /*1bf0*/  IMAD.MOV R2, RZ, RZ, -R5 ;  /* 0x000000ffff027224 */ /* 0x000fe400078e0a05 */
[----:B------:R-:W-:Y:S01]  /*1c00*/  IMAD.HI.U32 R8, R4, R0, RZ ;  /* 0x0000000004087227 */ /* 0x000fe200078e00ff */
[----:B------:R-:W-:-:S03]  /*1c10*/  @!P3 SHF.R.S32.HI R5, RZ, 0x1f, R14 ;  /* 0x0000001fff05b819 */ /* 0x000fc6000001140e */
[----:B------:R-:W-:Y:S02]  /*1c20*/  IMAD R0, R8, R2, R0 ;  /* 0x0000000208007224 */ /* 0x000fe400078e0200 */
[----:B---3--:R-:W-:-:S03]  /*1c30*/  @!P3 IMAD R3, R119, R14, RZ ;  /* 0x0000000e7703b224 */ /* 0x008fc600078e02ff */
[----:B------:R-:W-:Y:S01]  /*1c40*/  ISETP.GT.U32.AND P0, PT, R6, R0, PT ;  /* 0x000000000600720c */ /* 0x000fe20003f04070 */
[----:B------:R-:W-:Y:S02]  /*1c50*/  @!P3 IMAD R5, R5, R118, R3 ;  /* 0x000000760505b224 */ /* 0x000fe400078e0203 */
[----:B------:R-:W-:Y:S01]  /*1c60*/  @!P3 IMAD.WIDE.U32 R2, R118, R14, RZ ;  /* 0x0000000e7602b225 */ /* 0x000fe200078e00ff */
[----:B------:R-:W-:-:S03]  /*1c70*/  @P3 IADD3 R4, R14, R21, RZ ;  /* 0x000000150e043210 */ /* 0x000fc60007ffe0ff */
[----:B------:R-:W-:Y:S02]  /*1c80*/  @!P3 IMAD.IADD R3, R3, 0x1, R5 ;  /* 0x000000010303b824 */ /* 0x000fe400078e0205 */
[----:B----4-:R-:W-:Y:S02]  /*1c90*/  @!P3 IMAD R7, R11, R13, RZ ;  /* 0x0000000d0b07b224 */ /* 0x010fe400078e02ff */
[-C--:B------:R-:W-:Y:S02]  /*1ca0*/  @P3 IMAD R15, R119, R4.reuse, RZ ;  /* 0x00000004770f3224 */ /* 0x080fe400078e02ff */
[----:B------:R-:W-:Y:S01]  /*1cb0*/  @P3 IMAD.WIDE.U32 R4, R118, R4, RZ ;  /* 0x0000000476043225 */ /* 0x000fe200078e00ff */
[----:B------:R-:W-:-:S03]  /*1cc0*/  @!P0 IADD3 R0, R0, -R6, RZ ;  /* 0x8000000600008210 */ /* 0x000fc60007ffe0ff */
[----:B------:R-:W-:Y:S01]  /*1cd0*/  @!P3 IMAD.WIDE.U32 R2, R10, R13, R2 ;  /* 0x0000000d0a02b225 */ /* 0x000fe200078e0002 */
[----:B------:R-:W-:-:S03]  /*1ce0*/  ISETP.GE.U32.AND P2, PT, R0, R6, PT ;  /* 0x000000060000720c */ /* 0x000fc60003f46070 */
[----:B------:R-:W-:Y:S01]  /*1cf0*/  @!P3 IMAD R9, R10, R9, R7 ;  /* 0x000000090a09b224 */ /* 0x000fe200078e0207 */
[----:B------:R-:W-:Y:S02]  /*1d00*/  @P3 IADD3 R7, R5, R15, RZ ;  /* 0x0000000f05073210 */ /* 0x000fe40007ffe0ff */
[----:B------:R-:W-:Y:S01]  /*1d10*/  @!P3 MOV R4, R2 ;  /* 0x000000020004b202 */ /* 0x000fe20000000f00 */
[----:B------:R-:W-:Y:S01]  /*1d20*/  @!P3 IMAD.IADD R7, R3, 0x1, R9 ;  /* 0x000000010307b824 */ /* 0x000fe200078e0209 */
[----:B------:R-:W-:Y:S01]  /*1d30*/  @!P3 SHF.R.S32.HI R0, RZ, 0x1f, R14 ;  /* 0x0000001fff00b819 */ /* 0x000fe2000001140e */
[----:B------:R-:W-:Y:S01]  /*1d40*/  @!P3 IMAD R3, R163, R14, RZ ;  /* 0x0000000ea303b224 */ /* 0x000fe200078e02ff */
[----:B------:R-:W-:Y:S01]  /*1d50*/  LOP3.LUT R2, R39, R12, RZ, 0x3c, !PT ;  /* 0x0000000c27027212 */ /* 0x000fe200078e3cff */
[----:B------:R-:W-:Y:S02]  /*1d60*/  IMAD R5, R119, R24, RZ ;  /* 0x0000001877057224 */ /* 0x000fe400078e02ff */
[----:B------:R-:W-:Y:S01]  /*1d70*/  @!P3 IMAD R0, R0, R162, R3 ;  /* 0x000000a20000b224 */ /* 0x000fe200078e0203 */
[----:B------:R-:W-:Y:S01]  /*1d80*/  ISETP.GE.AND P1, PT, R2, RZ, PT ;  /* 0x000000ff0200720c */ /* 0x000fe20003f26270 */
[----:B------:R-:W-:Y:S01]  /*1d90*/  IMAD.MOV.U32 R3, RZ, RZ, R7 ;  /* 0x000000ffff037224 */ /* 0x000fe200078e0007 */
[----:B------:R-:W-:-:S02]  /*1da0*/  MOV R2, R4 ;  /* 0x0000000400027202 */ /* 0x000fc40000000f00 */
[----:B------:R-:W-:Y:S02]  /*1db0*/  @!P0 IADD3 R8, R8, 0x1, RZ ;  /* 0x0000000108088810 */ /* 0x000fe40007ffe0ff */
[----:B------:R-:W-:Y:S01]  /*1dc0*/  ISETP.NE.AND P0, PT, R12, RZ, PT ;  /* 0x000000ff0c00720c */ /* 0x000fe20003f05270 */
[----:B------:R-:W-:Y:S02]  /*1dd0*/  IMAD R5, R20, R118, R5 ;  /* 0x0000007614057224 */ /* 0x000fe400078e0205 */
[----:B------:R-:W-:Y:S01]  /*1de0*/  IMAD.WIDE.U32 R2, R118, R24, R2 ;  /* 0x0000001876027225 */ /* 0x000fe200078e0002 */
[----:B------:R-:W-:-:S03]  /*1df0*/  @P2 IADD3 R8, R8, 0x1, RZ ;  /* 0x0000000108082810 */ /* 0x000fc60007ffe0ff */
[----:B------:R-:W-:-:S04]  /*1e00*/  @!P3 IMAD.WIDE.U32 R6, R162, R14, RZ ;  /* 0x0000000ea206b225 */ /* 0x000fc800078e00ff */
[----:B------:R-:W-:Y:S01]  /*1e10*/  IMAD.IADD R5, R3, 0x1, R5 ;  /* 0x0000000103057824 */ /* 0x000fe200078e0205 */
[----:B------:R-:W-:Y:S02]  /*1e20*/  @!P3 IADD3 R3, R7, R0, RZ ;  /* 0x000000000703b210 */ /* 0x000fe40007ffe0ff */
[----:B------:R-:W-:Y:S02]  /*1e30*/  MOV R0, R8 ;  /* 0x0000000800007202 */ /* 0x000fe40000000f00 */
[----:B------:R-:W-:Y:S01]  /*1e40*/  MOV R4, R2 ;  /* 0x0000000200047202 */ /* 0x000fe20000000f00 */
[----:B------:R-:W-:Y:S01]  /*1e50*/  @!P3 IMAD.MOV.U32 R2, RZ, RZ, R6 ;  /* 0x000000ffff02b224 */ /* 0x000fe200078e0006 */
[----:B------:R-:W-:Y:S02]  /*1e60*/  @!P1 IADD3 R0, -R0, RZ, RZ ;  /* 0x000000ff00009210 */ /* 0x000fe40007ffe1ff */
[----:B------:R-:W-:Y:S01]  /*1e70*/  @!P0 LOP3.LUT R0, RZ, R12, RZ, 0x33, !PT ;  /* 0x0000000cff008212 */ /* 0x000fe200078e33ff */
[----:B------:R-:W-:Y:S01]  /*1e80*/  @!P3 IMAD R7, R17, R13, RZ ;  /* 0x0000000d1107b224 */ /* 0x000fe200078e02ff */
[----:B------:R-:W-:Y:S01]  /*1e90*/  @!P3 SHF.R.S32.HI R6, RZ, 0x1f, R13 ;  /* 0x0000001fff06b819 */ /* 0x000fe2000001140d */
[----:B------:R-:W-:Y:S01]  /*1ea0*/  @P3 IMAD.IADD R8, R14, 0x1, R21 ;  /* 0x000000010e083824 */ /* 0x000fe200078e0215 */
[----:B------:R-:W-:Y:S01]  /*1eb0*/  SHF.R.S32.HI R27, RZ, 0x1f, R0 ;  /* 0x0000001fff1b7819 */ /* 0x000fe20000011400 */
[----:B------:R-:W-:-:S02]  /*1ec0*/  IMAD R10, R19, R0, RZ ;  /* 0x00000000130a7224 */ /* 0x000fc400078e02ff */
[C---:B------:R-:W-:Y:S02]  /*1ed0*/  @!P3 IMAD R14, R16.reuse, R6, R7 ;  /* 0x00000006100eb224 */ /* 0x040fe400078e0207 */
[----:B------:R-:W-:Y:S02]  /*1ee0*/  @P3 IMAD R11, R163, R8, RZ ;  /* 0x00000008a30b3224 */ /* 0x000fe400078e02ff */
[----:B------:R-:W-:-:S04]  /*1ef0*/  @!P3 IMAD.WIDE.U32 R6, R16, R13, R2 ;  /* 0x0000000d1006b225 */ /* 0x000fc800078e0002 */
[----:B------:R-:W-:-:S04]  /*1f00*/  @P3 IMAD.WIDE.U32 R8, R162, R8, RZ ;  /* 0x00000008a2083225 */ /* 0x000fc800078e00ff */
[----:B------:R-:W-:-:S04]  /*1f10*/  IMAD.WIDE.U32 R2, R18, R0, R4 ;  /* 0x0000000012027225 */ /* 0x000fc800078e0004 */
[----:B------:R-:W-:Y:S01]  /*1f20*/  IMAD R4, R18, R27, R10 ;  /* 0x0000001b12047224 */ /* 0x000fe200078e020a */
[----:B------:R-:W-:Y:S01]  /*1f30*/  @P3 IADD3 R13, R9, R11, RZ ;  /* 0x0000000b090d3210 */ /* 0x000fe20007ffe0ff */
[----:B------:R-:W-:Y:S01]  /*1f40*/  @!P3 IMAD.IADD R13, R7, 0x1, R14 ;  /* 0x00000001070db824 */ /* 0x000fe200078e020e */
[----:B------:R-:W-:Y:S01]  /*1f50*/  @P3 MOV R12, R8 ;  /* 0x00000008000c3202 */ /* 0x000fe20000000f00 */
[----:B------:R-:W-:Y:S01]  /*1f60*/  IMAD.IADD R30, R3, 0x1, R4 ;  /* 0x00000001031e7824 */ /* 0x000fe200078e0204 */
[----:B------:R-:W-:Y:S02]  /*1f70*/  @!P3 MOV R12, R6 ;  /* 0x00000006000cb202 */ /* 0x000fe40000000f00 */
[----:B------:R-:W-:Y:S02]  /*1f80*/  MOV R26, R2 ;  /* 0x00000002001a7202 */ /* 0x000fe40000000f00 */
[----:B------:R-:W-:Y:S02]  /*1f90*/  MOV R4, R24 ;  /* 0x0000001800047202 */ /* 0x000fe40000000f00 */
[----:B-1----:R-:W-:-:S02]  /*1fa0*/  MOV R25, R0 ;  /* 0x0000000000197202 */ /* 0x002fc40000000f00 */
.L_x_5678:
[----:B------:R-:W-:Y:S05]  /*1fb0*/  BSYNC B0 ;  /* 0x0000000000007941 */ /* 0x000fea0003800000 */
.L_x_5676:
        /* <DEDUP_REMOVED lines=10> */
[----:B------:R-:W-:-:S04]  /*2060*/  LEA.HI R0, R32, R185, RZ, 0x4 ;  /* 0x000000b920007211 */ /* 0x000fc800078f20ff */
[----:B------:R-:W-:Y:S02]  /*2070*/  SHF.R.S32.HI R5, RZ, 0x4, R0 ;  /* 0x00000004ff057819 */ /* 0x000fe40000011400 */
[----:B------:R-:W-:Y:S02]  /*2080*/  LEA.HI R6, R32, R185, RZ, 0x3 ;  /* 0x000000b920067211 */ /* 0x000fe400078f18ff */
[C---:B------:R-:W-:Y:S02]  /*2090*/  LEA.HI R2, R0.reuse, R5, RZ, 0x1 ;  /* 0x0000000500027211 */ /* 0x040fe400078f08ff */
[----:B------:R-:W-:Y:S02]  /*20a0*/  LOP3.LUT R0, R0, 0xfffffff0, RZ, 0xc0, !PT ;  /* 0xfffffff000007812 */ /* 0x000fe400078ec0ff */
[----:B------:R-:W-:Y:S02]  /*20b0*/  LOP3.LUT R3, R6, 0xfffffff8, RZ, 0xc0, !PT ;  /* 0xfffffff806037812 */ /* 0x000fe400078ec0ff */
[----:B------:R-:W-:Y:S01]  /*20c0*/  LOP3.LUT R2, R2, 0xfffffffe, RZ, 0xc0, !PT ;  /* 0xfffffffe02027812 */ /* 0x000fe200078ec0ff */
[C---:B------:R-:W-:Y:S01]  /*20d0*/  IMAD.IADD R0, R185.reuse, 0x1, -R0 ;  /* 0x00000001b9007824 */ /* 0x040fe200078e0a00 */
[----:B------:R-:W-:Y:S01]  /*20e0*/  SHF.R.S32.HI R116, RZ, 0x3, R6 ;  /* 0x00000003ff747819 */ /* 0x000fe20000011406 */
[----:B------:R-:W-:-:S02]  /*20f0*/  IMAD.IADD R174, R185, 0x1, -R3 ;  /* 0x00000001b9ae7824 */ /* 0x000fc400078e0a03 */
[----:B------:R-:W-:Y:S01]  /*2100*/  IMAD.IADD R183, R5, 0x1, -R2 ;  /* 0x0000000105b77824 */ /* 0x000fe200078e0a02 */
[----:B------:R-:W-:Y:S01]  /*2110*/  SHF.R.S32.HI R16, RZ, 0x1f, R0 ;  /* 0x0000001fff107819 */ /* 0x000fe20000011400 */
[----:B------:R-:W-:Y:S02]  /*2120*/  IMAD.SHL.U32 R2, R116, 0x40, RZ ;  /* 0x0000004074027824 */ /* 0x000fe400078e00ff */
[----:B------:R-:W-:Y:S01]  /*2130*/  IMAD.SHL.U32 R18, R174, 0x8, RZ ;  /* 0x00000008ae127824 */ /* 0x000fe200078e00ff */
[----:B------:R-:W-:Y:S02]  /*2140*/  LEA.HI R16, R16, R0, RZ, 0x3 ;  /* 0x0000000010107211 */ /* 0x000fe400078f18ff */
[----:B------:R-:W-:Y:S02]  /*2150*/  LOP3.LUT R3, R2, 0x1c0, RZ, 0xc0, !PT ;  /* 0x000001c002037812 */ /* 0x000fe400078ec0ff */
[----:B------:R-:W-:Y:S02]  /*2160*/  IADD3 R2, P0, R18, R12, RZ ;  /* 0x0000000c12027210 */ /* 0x000fe40007f1e0ff */
[----:B------:R-:W-:-:S02]  /*2170*/  SHF.R.S32.HI R19, RZ, 0x1f, R18 ;  /* 0x0000001fff137819 */ /* 0x000fc40000011412 */
[----:B------:R-:W-:Y:S02]  /*2180*/  LOP3.LUT R5, R16, 0xfffffff8, RZ, 0xc0, !PT ;  /* 0xfffffff810057812 */ /* 0x000fe400078ec0ff */
[----:B------:R-:W-:Y:S01]  /*2190*/  LEA.HI R17, R32, R185, RZ, 0x6 ;  /* 0x000000b920117211 */ /* 0x000fe200078f30ff */
[----:B-----5:R-:W-:Y:S01]  /*21a0*/  IMAD R7, R20, R162, RZ ;  /* 0x000000a214077224 */ /* 0x020fe200078e02ff */
[----:B------:R-:W-:Y:S02]  /*21b0*/  LOP3.LUT R6, R3, 0x38, R18, 0xf8, !PT ;  /* 0x0000003803067812 */ /* 0x000fe400078ef812 */
[----:B------:R-:W-:Y:S01]  /*21c0*/  SHF.R.U32.HI R12, RZ, 0x3, R3 ;  /* 0x00000003ff0c7819 */ /* 0x000fe20000011603 */
[----:B------:R-:W-:Y:S02]  /*21d0*/  IMAD.X R3, R19, 0x1, R13, P0 ;  /* 0x0000000113037824 */ /* 0x000fe400000e060d */
[----:B------:R-:W-:Y:S01]  /*21e0*/  IMAD.IADD R0, R0, 0x1, -R5 ;  /* 0x0000000100007824 */ /* 0x000fe200078e0a05 */
[----:B------:R-:W-:Y:S01]  /*21f0*/  LOP3.LUT R12, R6, R12, RZ, 0x3c, !PT ;  /* 0x0000000c060c7212 */ /* 0x000fe200078e3cff */
[----:B------:R-:W-:-:S02]  /*2200*/  IMAD.SHL.U32 R5, R17, 0x8, RZ ;  /* 0x0000000811057824 */ /* 0x000fc400078e00ff */
[C---:B------:R-:W-:Y:S02]  /*2210*/  IMAD R6, R4.reuse, R163, R7 ;  /* 0x000000a304067224 */ /* 0x040fe400078e0207 */
[----:B------:R-:W-:Y:S01]  /*2220*/  IMAD.WIDE.U32 R2, R4, R162, R2 ;  /* 0x000000a204027225 */ /* 0x000fe200078e0002 */
[----:B------:R-:W-:-:S03]  /*2230*/  LOP3.LUT R235, R12, 0xfffffe00, R5, 0xf8, !PT ;  /* 0xfffffe000ceb7812 */ /* 0x000fc600078ef805 */
[----:B------:R-:W-:Y:S02]  /*2240*/  IMAD.SHL.U32 R4, R0, 0x40, RZ ;  /* 0x0000004000047824 */ /* 0x000fe400078e00ff */
[----:B------:R-:W-:-:S03]  /*2250*/  IMAD.SHL.U32 R5, R183, 0x8, RZ ;  /* 0x00000008b7057824 */ /* 0x000fc600078e00ff */
[----:B------:R-:W-:Y:S01]  /*2260*/  LOP3.LUT R4, R4, 0x1c0, RZ, 0xc0, !PT ;  /* 0x000001c004047812 */ /* 0x000fe200078ec0ff */
[----:B------:R-:W-:Y:S01]  /*2270*/  IMAD.IADD R3, R3, 0x1, R6 ;  /* 0x0000000103037824 */ /* 0x000fe200078e0206 */
[C---:B------:R-:W-:Y:S02]  /*2280*/  LOP3.LUT P1, RZ, R0.reuse, 0x4, RZ, 0xc0, !PT ;  /* 0x0000000400ff7812 */ /* 0x040fe4000782c0ff */
[----:B------:R-:W-:Y:S01]  /*2290*/  LOP3.LUT P0, RZ, R0, 0x2, RZ, 0xc0, !PT ;  /* 0x0000000200ff7812 */ /* 0x000fe2000780c0ff */
[----:B------:R-:W-:Y:S01]  /*22a0*/  IMAD R0, R23, R25, RZ ;  /* 0x0000001917007224 */ /* 0x000fe200078e02ff */
[----:B------:R-:W-:Y:S02]  /*22b0*/  LOP3.LUT R7, R4, 0x8, R5, 0xf8, !PT ;  /* 0x0000000804077812 */ /* 0x000fe400078ef805 */
[----:B------:R-:W-:Y:S01]  /*22c0*/  SHF.R.U32.HI R6, RZ, 0x3, R4 ;  /* 0x00000003ff067819 */ /* 0x000fe20000011604 */
[-C--:B------:R-:W-:Y:S01]  /*22d0*/  IMAD R13, R27, R22.reuse, R0 ;  /* 0x000000161b0d7224 */ /* 0x080fe200078e0200 */
[----:B------:R-:W-:Y:S01]  /*22e0*/  SHF.R.S32.HI R166, RZ, 0x1f, R37 ;  /* 0x0000001fffa67819 */ /* 0x000fe20000011425 */
[----:B------:R-:W-:Y:S01]  /*22f0*/  IMAD.WIDE.U32 R4, R25, R22, R2 ;  /* 0x0000001619047225 */ /* 0x000fe200078e0002 */
[----:B------:R-:W-:-:S03]  /*2300*/  LOP3.LUT R42, R7, R6, RZ, 0x3c, !PT ;  /* 0x00000006072a7212 */ /* 0x000fc600078e3cff */
[C---:B------:R-:W-:Y:S01]  /*2310*/  VIADD R21, R18.reuse, 0x40 ;  /* 0x0000004012157836 */ /* 0x040fe20000000000 */
[----:B------:R-:W-:Y:S02]  /*2320*/  SHF.R.S32.HI R177, RZ, 0x1f, R39 ;  /* 0x0000001fffb17819 */ /* 0x000fe40000011427 */
[----:B------:R-:W-:Y:S01]  /*2330*/  SHF.R.S32.HI R117, RZ, 0x1f, R116 ;  /* 0x0000001fff757819 */ /* 0x000fe20000011474 */
[C---:B------:R-:W-:Y:S02]  /*2340*/  VIADD R22, R18.reuse, 0xc0 ;  /* 0x000000c012167836 */ /* 0x040fe40000000000 */
[----:B------:R-:W-:Y:S02]  /*2350*/  VIADD R20, R18, 0x80 ;  /* 0x0000008012147836 */ /* 0x000fe40000000000 */
[----:B------:R-:W-:Y:S02]  /*2360*/  IMAD.SHL.U32 R16, R16, 0x40, RZ ;  /* 0x0000004010107824 */ /* 0x000fe400078e00ff */
[----:B------:R-:W-:Y:S01]  /*2370*/  IMAD.MOV.U32 R43, RZ, RZ, 0x10 ;  /* 0x00000010ff2b7424 */ /* 0x000fe200078e00ff */
[C---:B------:R-:W-:Y:S01]  /*2380*/  SHF.L.U64.HI R249, R118.reuse, 0x4, R119 ;  /* 0x0000000476f97819 */ /* 0x040fe20000010277 */
[----:B------:R-:W-:Y:S01]  /*2390*/  IMAD.SHL.U32 R244, R118, 0x10, RZ ;  /* 0x0000001076f47824 */ /* 0x000fe200078e00ff */
[----:B------:R-:W-:Y:S01]  /*23a0*/  LOP3.LUT R42, R42, 0xfffffe00, R16, 0xf8, !PT ;  /* 0xfffffe002a2a7812 */ /* 0x000fe200078ef810 */
[----:B------:R-:W-:Y:S01]  /*23b0*/  IMAD.SHL.U32 R170, R174, 0x4, RZ ;  /* 0x00000004aeaa7824 */ /* 0x000fe200078e00ff */
[----:B------:R-:W-:-:S02]  /*23c0*/  SHF.L.U64.HI R252, R162, 0x4, R163 ;  /* 0x00000004a2fc7819 */ /* 0x000fc400000102a3 */
[----:B------:R-:W-:Y:S02]  /*23d0*/  SHF.L.U32 R250, R162, 0x4, RZ ;  /* 0x00000004a2fa7819 */ /* 0x000fe400000006ff */
[----:B------:R-:W-:Y:S01]  /*23e0*/  SEL R43, R43, 0xfffffff0, !P0 ;  /* 0xfffffff02b2b7807 */ /* 0x000fe20004000000 */
[----:B--2---:R-:W-:-:S04]  /*23f0*/  @P3 IMAD.WIDE.U32 R2, R8, R31, RZ ;  /* 0x0000001f08023225 */ /* 0x004fc800078e00ff */
[----:B------:R-:W-:Y:S02]  /*2400*/  @P3 IMAD R12, R9, R31, RZ ;  /* 0x0000001f090c3224 */ /* 0x000fe400078e02ff */
[----:B---3--:R-:W-:-:S04]  /*2410*/  @!P3 IMAD.WIDE.U32 R6, R10, R37, RZ ;  /* 0x000000250a06b225 */ /* 0x008fc800078e00ff */
[----:B------:R-:W-:Y:S01]  /*2420*/  @!P3 IMAD R0, R11, R37, RZ ;  /* 0x000000250b00b224 */ /* 0x000fe200078e02ff */
[----:B------:R-:W-:Y:S01]  /*2430*/  IADD3 R11, R5, R13, RZ ;  /* 0x0000000d050b7210 */ /* 0x000fe20007ffe0ff */
[----:B------:R-:W-:Y:S02]  /*2440*/  @!P3 IMAD.MOV.U32 R2, RZ, RZ, R6 ;  /* 0x000000ffff02b224 */ /* 0x000fe400078e0006 */
[----:B------:R-:W-:Y:S02]  /*2450*/  @!P3 IMAD R5, R10, R166, R0 ;  /* 0x000000a60a05b224 */ /* 0x000fe400078e0200 */
[----:B------:R-:W-:Y:S01]  /*2460*/  @P3 IMAD.IADD R0, R3, 0x1, R12 ;  /* 0x0000000103003824 */ /* 0x000fe200078e020c */
[----:B------:R-:W-:Y:S01]  /*2470*/  IADD3 R2, P2, R18, R2, RZ ;  /* 0x0000000212027210 */ /* 0x000fe20007f5e0ff */
[----:B------:R-:W-:-:S04]  /*2480*/  @!P3 IMAD.IADD R0, R7, 0x1, R5 ;  /* 0x000000010700b824 */ /* 0x000fc800078e0205 */
[----:B------:R-:W-:Y:S01]  /*2490*/  IMAD.X R3, R19, 0x1, R0, P2 ;  /* 0x0000000113037824 */ /* 0x000fe200010e0600 */
[-C--:B------:R-:W-:Y:S01]  /*24a0*/  ISETP.GE.AND P2, PT, R21, R154.reuse, PT ;  /* 0x0000009a1500720c */ /* 0x080fe20003f46270 */
[----:B------:R-:W-:Y:S02]  /*24b0*/  IMAD.MOV.U32 R10, RZ, RZ, R4 ;  /* 0x000000ffff0a7224 */ /* 0x000fe400078e0004 */
[--C-:B------:R-:W-:Y:S01]  /*24c0*/  @P3 IMAD.MOV.U32 R150, RZ, RZ, R8.reuse ;  /* 0x000000ffff963224 */ /* 0x100fe200078e0008 */
[----:B------:R-:W-:Y:S01]  /*24d0*/  SEL R0, RZ, 0xffffffff, P2 ;  /* 0xffffffffff007807 */ /* 0x000fe20001000000 */
[----:B------:R-:W-:Y:S01]  /*24e0*/  @P3 IMAD.MOV.U32 R151, RZ, RZ, R9 ;  /* 0x000000ffff973224 */ /* 0x000fe200078e0009 */
[----:B------:R-:W-:Y:S01]  /*24f0*/  @!P3 MOV R151, R9 ;  /* 0x000000090097b202 */ /* 0x000fe20000000f00 */
[----:B----4-:R-:W-:Y:S02]  /*2500*/  IMAD R4, R15, R39, RZ ;  /* 0x000000270f047224 */ /* 0x010fe400078e02ff */
[----:B------:R-:W-:Y:S01]  /*2510*/  @!P3 IMAD.MOV.U32 R150, RZ, RZ, R8 ;  /* 0x000000ffff96b224 */ /* 0x000fe200078e0008 */
[----:B------:R-:W-:Y:S01]  /*2520*/  ISETP.GE.AND P3, PT, R18, R154, PT ;  /* 0x0000009a1200720c */ /* 0x000fe20003f66270 */
[----:B------:R-:W-:-:S02]  /*2530*/  IMAD R7, R14, R177, R4 ;  /* 0x000000b10e077224 */ /* 0x000fc400078e0204 */
        /* <DEDUP_REMOVED lines=8> */
[----:B------:R-:W-:-:S04]  /*25c0*/  SHF.R.S32.HI R0, RZ, 0x1f, R131 ;  /* 0x0000001fff007819 */ /* 0x000fc80000011483 */
[----:B------:R-:W-:Y:S02]  /*25d0*/  LEA.HI R0, R0, R131, RZ, 0x6 ;  /* 0x0000008300007211 */ /* 0x000fe400078f30ff */
[----:B------:R-:W-:Y:S02]  /*25e0*/  ISETP.GE.AND P2, PT, R22, R154, PT ;  /* 0x0000009a1600720c */ /* 0x000fe40003f46270 */
[----:B------:R-:W-:Y:S01]  /*25f0*/  SHF.R.S32.HI R0, RZ, 0x6, R0 ;  /* 0x00000006ff007819 */ /* 0x000fe20000011400 */
[----:B------:R-:W-:Y:S01]  /*2600*/  IMAD.WIDE.U32 R136, R4, R150, R2 ;  /* 0x0000009604887225 */ /* 0x000fe200078e0002 */
[----:B------:R-:W-:Y:S02]  /*2610*/  SEL R5, RZ, 0x8, P2 ;  /* 0x00000008ff057807 */ /* 0x000fe40001000000 */
[----:B------:R-:W-:Y:S02]  /*2620*/  VIMNMX R122, R34, R0, !PT ;  /* 0x00000000227a7248 */ /* 0x000fe40007fe0100 */
        /* <DEDUP_REMOVED lines=10> */
[-C--:B------:R-:W-:Y:S02]  /*26d0*/  IMAD R0, R117, R162.reuse, R0 ;  /* 0x000000a275007224 */ /* 0x080fe400078e0200 */
[----:B------:R-:W-:Y:S01]  /*26e0*/  IMAD.WIDE.U32 R168, R116, R162, R10 ;  /* 0x000000a274a87225 */ /* 0x000fe200078e000a */
[----:B------:R-:W-:Y:S02]  /*26f0*/  LOP3.LUT R239, R5, R7, R6, 0xfe, !PT ;  /* 0x0000000705ef7212 */ /* 0x000fe400078efe06 */
[----:B------:R-:W-:Y:S01]  /*2700*/  LEA.HI R5, R32, R185, RZ, 0x5 ;  /* 0x000000b920057211 */ /* 0x000fe200078f28ff */
[----:B------:R-:W-:Y:S01]  /*2710*/  IMAD.MOV.U32 R39, RZ, RZ, 0x20 ;  /* 0x00000020ff277424 */ /* 0x000fe200078e00ff */
[----:B------:R-:W-:Y:S01]  /*2720*/  LEA R245, P3, R172, R156, 0x1 ;  /* 0x0000009cacf57211 */ /* 0x000fe200078608ff */
[----:B------:R-:W-:Y:S01]  /*2730*/  IMAD.IADD R171, R173, 0x1, R4 ;  /* 0x00000001adab7824 */ /* 0x000fe200078e0204 */
[----:B------:R-:W-:Y:S01]  /*2740*/  LEA R243, P2, R168, R158, 0x1 ;  /* 0x0000009ea8f37211 */ /* 0x000fe200078408ff */
[----:B------:R-:W-:Y:S01]  /*2750*/  IMAD.IADD R167, R169, 0x1, R0 ;  /* 0x00000001a9a77824 */ /* 0x000fe200078e0200 */
[----:B------:R-:W-:Y:S01]  /*2760*/  SHF.R.S32.HI R184, RZ, 0x5, R5 ;  /* 0x00000005ffb87819 */ /* 0x000fe20000011405 */
[----:B------:R-:W-:Y:S01]  /*2770*/  IMAD.IADD R155, R137, 0x1, R8 ;  /* 0x00000001899b7824 */ /* 0x000fe200078e0208 */
[----:B------:R-:W-:-:S02]  /*2780*/  SEL R39, R39, 0xffffffe0, !P1 ;  /* 0xffffffe027277807 */ /* 0x000fc40004800000 */
        /* <DEDUP_REMOVED lines=29> */
[----:B------:R-:W-:Y:S01]  /*2960*/  SHF.R.S32.HI R0, RZ, 0x1f, R24 ;  /* 0x0000001fff007819 */ /* 0x000fe20000011418 */
[----:B------:R-:W-:Y:S01]  /*2970*/  IMAD.WIDE.U32 R10, R37, R6, R18 ;  /* 0x00000006250a7225 */ /* 0x000fe200078e0012 */
[C-C-:B-----5:R-:W-:Y:S02]  /*2980*/  SHF.L.U64.HI R161, R64.reuse, 0x4, R65.reuse ;  /* 0x0000000440a17819 */ /* 0x160fe40000010241 */
[----:B------:R-:W-:Y:S01]  /*2990*/  SHF.L.U64.HI R165, R64, 0x5, R65 ;  /* 0x0000000540a57819 */ /* 0x000fe20000010241 */
[----:B------:R-:W-:Y:S02]  /*29a0*/  IMAD R5, R6, R166, R23 ;  /* 0x000000a606057224 */ /* 0x000fe400078e0217 */
[----:B----4-:R-:W-:-:S02]  /*29b0*/  IMAD R23, R3, R24, RZ ;  /* 0x0000001803177224 */ /* 0x010fc400078e02ff */
[----:B------:R-:W-:Y:S01]  /*29c0*/  IMAD.MOV.U32 R6, RZ, RZ, R4 ;  /* 0x000000ffff067224 */ /* 0x000fe200078e0004 */
[----:B------:R-:W-:Y:S01]  /*29d0*/  MOV R4, R10 ;  /* 0x0000000a00047202 */ /* 0x000fe20000000f00 */
[----:B------:R-:W-:Y:S01]  /*29e0*/  IMAD.IADD R5, R11, 0x1, R5 ;  /* 0x000000010b057824 */ /* 0x000fe200078e0205 */
[----:B------:R-:W-:Y:S01]  /*29f0*/  LEA.HI R10, R34, R34, RZ, 0x1 ;  /* 0x00000022220a7211 */ /* 0x000fe200078f08ff */
[----:B------:R-:W-:Y:S02]  /*2a00*/  IMAD R26, R65, R24, RZ ;  /* 0x00000018411a7224 */ /* 0x000fe400078e02ff */
[C---:B------:R-:W-:Y:S02]  /*2a10*/  IMAD R11, R2.reuse, R0, R23 ;  /* 0x00000000020b7224 */ /* 0x040fe400078e0217 */
[----:B------:R-:W-:-:S04]  /*2a20*/  IMAD.WIDE.U32 R6, R2, R24, R6 ;  /* 0x0000001802067225 */ /* 0x000fc800078e0006 */
[C---:B------:R-:W-:Y:S02]  /*2a30*/  IMAD R0, R64.reuse, R0, R26 ;  /* 0x0000000040007224 */ /* 0x040fe400078e021a */
[----:B------:R-:W-:Y:S02]  /*2a40*/  IMAD.IADD R7, R7, 0x1, R11 ;  /* 0x0000000107077824 */ /* 0x000fe400078e020b */
[----:B------:R-:W-:Y:S02]  /*2a50*/  IMAD R9, R9, R25, RZ ;  /* 0x0000001909097224 */ /* 0x000fe400078e02ff */
[-C--:B------:R-:W-:Y:S01]  /*2a60*/  IMAD.WIDE.U32 R4, R64, R24.reuse, R4 ;  /* 0x0000001840047225 */ /* 0x080fe200078e0004 */
[----:B------:R-:W-:-:S03]  /*2a70*/  IADD3 R24, R35, R24, RZ ;  /* 0x0000001823187210 */ /* 0x000fc60007ffe0ff */
[C---:B------:R-:W-:Y:S01]  /*2a80*/  IMAD R23, R8.reuse, R27, R9 ;  /* 0x0000001b08177224 */ /* 0x040fe200078e0209 */
[----:B------:R-:W-:Y:S01]  /*2a90*/  SHF.R.S32.HI R9, RZ, 0x1f, R131 ;  /* 0x0000001fff097819 */ /* 0x000fe20000011483 */
[----:B------:R-:W-:Y:S02]  /*2aa0*/  IMAD.IADD R5, R5, 0x1, R0 ;  /* 0x0000000105057824 */ /* 0x000fe400078e0200 */
[----:B------:R-:W-:Y:S01]  /*2ab0*/  IMAD.WIDE.U32 R6, R8, R25, R6 ;  /* 0x0000001908067225 */ /* 0x000fe200078e0006 */
[----:B------:R-:W-:-:S03]  /*2ac0*/  IADD3 R8, P0, -R131, R116, RZ ;  /* 0x0000007483087210 */ /* 0x000fc60007f1e1ff */
[-C--:B------:R-:W-:Y:S02]  /*2ad0*/  IMAD R0, R13, R25.reuse, RZ ;  /* 0x000000190d007224 */ /* 0x080fe400078e02ff */
        /* <DEDUP_REMOVED lines=11> */
[----:B------:R-:W-:Y:S01]  /*2b90*/  IMAD R11, R3, R8, R11 ;  /* 0x00000008030b7224 */ /* 0x000fe200078e020b */
        /* <DEDUP_REMOVED lines=111> */
.L_x_5797:
        /* <DEDUP_REMOVED lines=33> */
.L_x_5681:
[----:B------:R-:W-:Y:S05]  /*34a0*/  BSYNC B0 ;  /* 0x0000000000007941 */ /* 0x000fea0003800000 */
.L_x_5680:
        /* <DEDUP_REMOVED lines=18> */
.L_x_5683:
[----:B------:R-:W-:Y:S05]  /*35d0*/  BSYNC B0 ;  /* 0x0000000000007941 */ /* 0x000fea0003800000 */
.L_x_5682:
        /* <DEDUP_REMOVED lines=21> */
.L_x_5685:
[----:B------:R-:W-:Y:S05]  /*3730*/  BSYNC B0 ;  /* 0x0000000000007941 */ /* 0x000fea0003800000 */
.L_x_5684:
        /* <DEDUP_REMOVED lines=18> */
.L_x_5687:
[----:B------:R-:W-:Y:S05]  /*3860*/  BSYNC B0 ;  /* 0x0000000000007941 */ /* 0x000fea0003800000 */
.L_x_5686:
        /* <DEDUP_REMOVED lines=74> */
.L_x_5694:
[----:B------:R-:W-:Y:S05]  /*3d10*/  BSYNC B0 ;  /* 0x0000000000007941 */ /* 0x000fea0003800000 */
.L_x_5693:
        /* <DEDUP_REMOVED lines=55> */
.L_x_5696:
[----:B------:R-:W-:Y:S05]  /*4090*/  BSYNC B0 ;  /* 0x0000000000007941 */ /* 0x000fea0003800000 */
.L_x_5695:
        /* <DEDUP_REMOVED lines=55> */
.L_x_5698:
[----:B------:R-:W-:Y:S05]  /*4410*/  BSYNC B0 ;  /* 0x0000000000007941 */ /* 0x000fea0003800000 */
.L_x_5697:
        /* <DEDUP_REMOVED lines=54> */
.L_x_5692:
[----:B------:R-:W-:Y:S05]  /*4780*/  BSYNC B1 ;  /* 0x0000000000017941 */ /* 0x000fea0003800000 */
.L_x_5691:
        /* <DEDUP_REMOVED lines=70> */
.L_x_5702:
[----:B------:R-:W-:Y:S05]  /*4bf0*/  BSYNC B0 ;  /* 0x0000000000007941 */ /* 0x000fea0003800000 */
.L_x_5701:
        /* <DEDUP_REMOVED lines=55> */
.L_x_5704:
[----:B------:R-:W-:Y:S05]  /*4f70*/  BSYNC B0 ;  /* 0x0000000000007941 */ /* 0x000fea0003800000 */
.L_x_5703:
        /* <DEDUP_REMOVED lines=55> */
.L_x_5706:
[----:B------:R-:W-:Y:S05]  /*52f0*/  BSYNC B0 ;  /* 0x0000000000007941 */ /* 0x000fea0003800000 */
.L_x_5705:
        /* <DEDUP_REMOVED lines=54> */
.L_x_5700:
[----:B------:R-:W-:Y:S05]  /*5660*/  BSYNC B1 ;  /* 0x0000000000017941 */ /* 0x000fea0003800000 */
.L_x_5699:
        /* <DEDUP_REMOVED lines=70> */
.L_x_5710:
[----:B------:R-:W-:Y:S05]  /*5ad0*/  BSYNC B0 ;  /* 0x0000000000007941 */ /* 0x000fea0003800000 */
.L_x_5709:
        /* <DEDUP_REMOVED lines=55> */
.L_x_5712:
[----:B------:R-:W-:Y:S05]  /*5e50*/  BSYNC B0 ;  /* 0x0000000000007941 */ /* 0x000fea0003800000 */
.L_x_5711:
        /* <DEDUP_REMOVED lines=55> */
.L_x_5714:
[----:B------:R-:W-:Y:S05]  /*61d0*/  BSYNC B0 ;  /* 0x0000000000007941 */ /* 0x000fea0003800000 */
.L_x_5713:
        /* <DEDUP_REMOVED lines=54> */
.L_x_5708:
[----:B------:R-:W-:Y:S05]  /*6540*/  BSYNC B1 ;  /* 0x0000000000017941 */ /* 0x000fea0003800000 */
.L_x_5707:
        /* <DEDUP_REMOVED lines=77> */
.L_x_5718:
[----:B------:R-:W-:Y:S05]  /*6a20*/  BSYNC B0 ;  /* 0x0000000000007941 */ /* 0x000fea0003800000 */
.L_x_5717:
        /* <DEDUP_REMOVED lines=55> */
.L_x_5720:
[----:B------:R-:W-:Y:S05]  /*6da0*/  BSYNC B0 ;  /* 0x0000000000007941 */ /* 0x000fea0003800000 */
.L_x_5719:
        /* <DEDUP_REMOVED lines=55> */
.L_x_5722:
[----:B------:R-:W-:Y:S05]  /*7120*/  BSYNC B0 ;  /* 0x0000000000007941 */ /* 0x000fea0003800000 */
.L_x_5721:
        /* <DEDUP_REMOVED lines=54> */
.L_x_5716:
[----:B------:R-:W-:Y:S05]  /*7490*/  BSYNC B1 ;  /* 0x0000000000017941 */ /* 0x000fea0003800000 */
.L_x_5715:
[----:B------:R-:W2:Y:S02]  /*74a0*/  LD.E R0, desc[UR6][R28.64+0xd0] ;  /* 0x0000d0061c007980 */ /* 0x000ea4000c101900 */
[----:B--2---:R-:W-:Y:S05]  /*74b0*/  IMAD.U32 R0, R0, -0x20, RZ ;  /* 0xffffffe000007824 */ /* 0x004fea00078e00ff */
[C---:B------:R-:W-:Y:S02]  /*74c0*/  LEA R24, P1, R0.reuse, R24, 0x1 ;  /* 0x0000001800187211 */ /* 0x040fe400078208ff */
[C---:B------:R-:W-:Y:S02]  /*74d0*/  LEA R40, P0, R0.reuse, R40, 0x1 ;  /* 0x0000002800287211 */ /* 0x040fe400078008ff */
[C---:B------:R-:W-:Y:S02]  /*74e0*/  LEA.HI.X.SX32 R25, R0.reuse, R25, 0x1, P1 ;  /* 0x0000001900197211 */ /* 0x040fe400008f0eff */
[----:B------:R-:W-:Y:S01]  /*74f0*/  LEA.HI.X.SX32 R41, R0, R41, 0x1, P0 ;  /* 0x0000002900297211 */ /* 0x000fe200000f0eff */
[----:B------:R-:W-:Y:S05]  /*7500*/  BRA `(.L_x_5723) ;  /* 0x0000007000187947 */ /* 0x000fea0003800000 */
.L_x_5690:
        /* <DEDUP_REMOVED lines=101> */
.L_x_5729:
[----:B------:R-:W-:Y:S05]  /*7b60*/  BSYNC B0 ;  /* 0x0000000000007941 */ /* 0x000fea0003800000 */
.L_x_5728:
[----:B-----5:R2:W-:Y:S02]  /*7b70*/  ST.E.128 desc[UR6][R48.64], R8 ;  /* 0x0000000830007985 */ /* 0x0205e4000c101d06 */
.L_x_5727:
[----:B------:R-:W-:Y:S05]  /*7b80*/  BSYNC B1 ;  /* 0x0000000000017941 */ /* 0x000fea0003800000 */
.L_x_5726:
        /* <DEDUP_REMOVED lines=99> */
.L_x_5733:
[----:B------:R-:W-:Y:S05]  /*81c0*/  BSYNC B0 ;  /* 0x0000000000007941 */ /* 0x000fea0003800000 */
.L_x_5732:
[----:B-----5:R2:W-:Y:S02]  /*81d0*/  ST.E.128 desc[UR6][R48.64+0x80], R8 ;  /* 0x0000800830007985 */ /* 0x0205e4000c101d06 */
.L_x_5731:
[----:B------:R-:W-:Y:S05]  /*81e0*/  BSYNC B1 ;  /* 0x0000000000017941 */ /* 0x000fea0003800000 */
.L_x_5730:
        /* <DEDUP_REMOVED lines=99> */
.L_x_5737:
[----:B------:R-:W-:Y:S05]  /*8820*/  BSYNC B0 ;  /* 0x0000000000007941 */ /* 0x000fea0003800000 */
.L_x_5736:
[----:B-----5:R2:W-:Y:S02]  /*8830*/  ST.E.128 desc[UR6][R48.64+0x100], R8 ;  /* 0x0001000830007985 */ /* 0x0205e4000c101d06 */
.L_x_5735:
[----:B------:R-:W-:Y:S05]  /*8840*/  BSYNC B1 ;  /* 0x0000000000017941 */ /* 0x000fea0003800000 */
.L_x_5734:
        /* <DEDUP_REMOVED lines=98> */
.L_x_5739:
[----:B------:R-:W-:Y:S05]  /*8e70*/  BSYNC B0 ;  /* 0x0000000000007941 */ /* 0x000fea0003800000 */
.L_x_5738:
[----:B-----5:R2:W-:Y:S02]  /*8e80*/  ST.E.128 desc[UR6][R48.64+0x180], R8 ;  /* 0x0001800830007985 */ /* 0x0205e4000c101d06 */
.L_x_5725:
[----:B------:R-:W-:Y:S05]  /*8e90*/  BSYNC B2 ;  /* 0x0000000000027941 */ /* 0x000fea0003800000 */
.L_x_5724:
        /* <DEDUP_REMOVED lines=104> */
.L_x_5745:
[----:B------:R-:W-:Y:S05]  /*9520*/  BSYNC B0 ;  /* 0x0000000000007941 */ /* 0x000fea0003800000 */
.L_x_5744:
[----:B-----5:R2:W-:Y:S02]  /*9530*/  ST.E.128 desc[UR6][R48.64], R8 ;  /* 0x0000000830007985 */ /* 0x0205e4000c101d06 */
.L_x_5743:
[----:B------:R-:W-:Y:S05]  /*9540*/  BSYNC B1 ;  /* 0x0000000000017941 */ /* 0x000fea0003800000 */
.L_x_5742:
        /* <DEDUP_REMOVED lines=99> */
.L_x_5749:
[----:B------:R-:W-:Y:S05]  /*9b80*/  BSYNC B0 ;  /* 0x0000000000007941 */ /* 0x000fea0003800000 */
.L_x_5748:
[----:B-----5:R2:W-:Y:S02]  /*9b90*/  ST.E.128 desc[UR6][R48.64], R8 ;  /* 0x0000000830007985 */ /* 0x0205e4000c101d06 */
.L_x_5747:
[----:B------:R-:W-:Y:S05]  /*9ba0*/  BSYNC B1 ;  /* 0x0000000000017941 */ /* 0x000fea0003800000 */
.L_x_5746:
        /* <DEDUP_REMOVED lines=99> */
.L_x_5753:
[----:B------:R-:W-:Y:S05]  /*a1e0*/  BSYNC B0 ;  /* 0x0000000000007941 */ /* 0x000fea0003800000 */
.L_x_5752:
[----:B-----5:R2:W-:Y:S02]  /*a1f0*/  ST.E.128 desc[UR6][R48.64], R8 ;  /* 0x0000000830007985 */ /* 0x0205e4000c101d06 */
.L_x_5751:
[----:B------:R-:W-:Y:S05]  /*a200*/  BSYNC B1 ;  /* 0x0000000000017941 */ /* 0x000fea0003800000 */
.L_x_5750:
        /* <DEDUP_REMOVED lines=98> */
.L_x_5755:
[----:B------:R-:W-:Y:S05]  /*a830*/  BSYNC B0 ;  /* 0x0000000000007941 */ /* 0x000fea0003800000 */
.L_x_5754:
[----:B-----5:R2:W-:Y:S02]  /*a840*/  ST.E.128 desc[UR6][R48.64], R8 ;  /* 0x0000000830007985 */ /* 0x0205e4000c101d06 */
.L_x_5741:
[----:B------:R-:W-:Y:S05]  /*a850*/  BSYNC B2 ;  /* 0x0000000000027941 */ /* 0x000fea0003800000 */
.L_x_5740:
        /* <DEDUP_REMOVED lines=104> */
.L_x_5761:
[----:B------:R-:W-:Y:S05]  /*aee0*/  BSYNC B0 ;  /* 0x0000000000007941 */ /* 0x000fea0003800000 */
.L_x_5760:
[----:B-----5:R2:W-:Y:S02]  /*aef0*/  ST.E.128 desc[UR6][R48.64], R8 ;  /* 0x0000000830007985 */ /* 0x0205e4000c101d06 */
.L_x_5759:
[----:B------:R-:W-:Y:S05]  /*af00*/  BSYNC B1 ;  /* 0x0000000000017941 */ /* 0x000fea0003800000 */
.L_x_5758:
        /* <DEDUP_REMOVED lines=99> */
.L_x_5765:
[----:B------:R-:W-:Y:S05]  /*b540*/  BSYNC B0 ;  /* 0x0000000000007941 */ /* 0x000fea0003800000 */
.L_x_5764:
[----:B-----5:R2:W-:Y:S02]  /*b550*/  ST.E.128 desc[UR6][R48.64], R8 ;  /* 0x0000000830007985 */ /* 0x0205e4000c101d06 */
.L_x_5763:
[----:B------:R-:W-:Y:S05]  /*b560*/  BSYNC B1 ;  /* 0x0000000000017941 */ /* 0x000fea0003800000 */
.L_x_5762:
        /* <DEDUP_REMOVED lines=99> */
.L_x_5769:
[----:B------:R-:W-:Y:S05]  /*bba0*/  BSYNC B0 ;  /* 0x0000000000007941 */ /* 0x000fea0003800000 */
.L_x_5768:
[----:B-----5:R2:W-:Y:S02]  /*bbb0*/  ST.E.128 desc[UR6][R48.64], R8 ;  /* 0x0000000830007985 */ /* 0x0205e4000c101d06 */
.L_x_5767:
[----:B------:R-:W-:Y:S05]  /*bbc0*/  BSYNC B1 ;  /* 0x0000000000017941 */ /* 0x000fea0003800000 */
.L_x_5766:
        /* <DEDUP_REMOVED lines=98> */
.L_x_5771:
[----:B------:R-:W-:Y:S05]  /*c1f0*/  BSYNC B0 ;  /* 0x0000000000007941 */ /* 0x000fea0003800000 */
.L_x_5770:
[----:B-----5:R2:W-:Y:S02]  /*c200*/  ST.E.128 desc[UR6][R48.64], R8 ;  /* 0x0000000830007985 */ /* 0x0205e4000c101d06 */
.L_x_5757:
[----:B------:R-:W-:Y:S05]  /*c210*/  BSYNC B2 ;  /* 0x0000000000027941 */ /* 0x000fea0003800000 */
.L_x_5756:
        /* <DEDUP_REMOVED lines=111> */
.L_x_5777:
[----:B------:R-:W-:Y:S05]  /*c910*/  BSYNC B0 ;  /* 0x0000000000007941 */ /* 0x000fea0003800000 */
.L_x_5776:
[----:B-----5:R2:W-:Y:S02]  /*c920*/  ST.E.128 desc[UR6][R48.64], R8 ;  /* 0x0000000830007985 */ /* 0x0205e4000c101d06 */
.L_x_5775:
[----:B------:R-:W-:Y:S05]  /*c930*/  BSYNC B1 ;  /* 0x0000000000017941 */ /* 0x000fea0003800000 */
.L_x_5774:
        /* <DEDUP_REMOVED lines=99> */
.L_x_5781:
[----:B------:R-:W-:Y:S05]  /*cf70*/  BSYNC B0 ;  /* 0x0000000000007941 */ /* 0x000fea0003800000 */
.L_x_5780:
[----:B-----5:R2:W-:Y:S02]  /*cf80*/  ST.E.128 desc[UR6][R48.64], R8 ;  /* 0x0000000830007985 */ /* 0x0205e4000c101d06 */
.L_x_5779:
[----:B------:R-:W-:Y:S05]  /*cf90*/  BSYNC B1 ;  /* 0x0000000000017941 */ /* 0x000fea0003800000 */
.L_x_5778:
        /* <DEDUP_REMOVED lines=99> */
.L_x_5785:
[----:B------:R-:W-:Y:S05]  /*d5d0*/  BSYNC B0 ;  /* 0x0000000000007941 */ /* 0x000fea0003800000 */
.L_x_5784:
[----:B-----5:R2:W-:Y:S02]  /*d5e0*/  ST.E.128 desc[UR6][R48.64], R8 ;  /* 0x0000000830007985 */ /* 0x0205e4000c101d06 */
.L_x_5783:
[----:B------:R-:W-:Y:S05]  /*d5f0*/  BSYNC B1 ;  /* 0x0000000000017941 */ /* 0x000fea0003800000 */
.L_x_5782:
        /* <DEDUP_REMOVED lines=98> */
.L_x_5787:
[----:B------:R-:W-:Y:S05]  /*dc20*/  BSYNC B0 ;  /* 0x0000000000007941 */ /* 0x000fea0003800000 */
.L_x_5786:
[----:B-----5:R2:W-:Y:S02]  /*dc30*/  ST.E.128 desc[UR6][R48.64], R8 ;  /* 0x0000000830007985 */ /* 0x0205e4000c101d06 */
.L_x_5773:
[----:B------:R-:W-:Y:S05]  /*dc40*/  BSYNC B2 ;  /* 0x0000000000027941 */ /* 0x000fea0003800000 */
.L_x_5772:
        /* <DEDUP_REMOVED lines=11> */
.L_x_5689:
        /* <DEDUP_REMOVED lines=37> */
.L_x_5789:
[----:B------:R-:W-:Y:S05]  /*df50*/  BSYNC B0 ;  /* 0x0000000000007941 */ /* 0x000fea0003800000 */
.L_x_5788:
        /* <DEDUP_REMOVED lines=30> */
.L_x_5791:
[----:B------:R-:W-:Y:S05]  /*e140*/  BSYNC B0 ;  /* 0x0000000000007941 */ /* 0x000fea0003800000 */
.L_x_5790:
        /* <DEDUP_REMOVED lines=30> */
.L_x_5793:
[----:B------:R-:W-:Y:S05]  /*e330*/  BSYNC B0 ;  /* 0x0000000000007941 */ /* 0x000fea0003800000 */
.L_x_5792:
        /* <DEDUP_REMOVED lines=35> */
.L_x_5723:
[----:B------:R-:W-:Y:S05]  /*e570*/  BSYNC B3 ;  /* 0x0000000000037941 */ /* 0x000fea0003800000 */
.L_x_5688:
        /* <DEDUP_REMOVED lines=92> */
.L_x_5795:
        /* <DEDUP_REMOVED lines=12> */
.L_x_5796:
[----:B------:R-:W-:Y:S05]  /*ec00*/  BSYNC B0 ;  /* 0x0000000000007941 */ /* 0x000fea0003800000 */
.L_x_5794:
[----:B------:R-:W-:Y:S04]  /*ec10*/  IADD3 R26, R26, -0x1, RZ ;  /* 0xffffffff1a1a7810 */ /* 0x000fe80007ffe0ff */
[----:B------:R-:W-:Y:S11]  /*ec20*/  ISETP.GT.AND P0, PT, R26, R122, PT ;  /* 0x0000007a1a00720c */ /* 0x000ff60003f04270 */
[----:B------:R-:W-:Y:S02]  /*ec30*/  @!UPT UIADD3 URZ, URZ, URZ, URZ ;  /* 0x0000003f3f3ff290 */ /* 0x000fe4000fffe03f */
[----:B------:R-:W-:Y:S05]  /*ec40*/  @P0 BRA `(.L_x_5797) ;  /* 0xffffff4400900947 */ /* 0x000fea000383ffff */
.L_x_5679:
[----:B------:R-:W-:Y:S05]  /*ec50*/  WARPSYNC.ALL ;  /* 0x0000000000007948 */ /* 0x000fea0003800000 */
[----:B------:R-:W-:Y:S06]  /*ec60*/  BAR.SYNC.DEFER_BLOCKING 0x0 ;  /* 0x0000000000007b1d */ /* 0x000fec0000010000 */
[----:B------:R1:W5:Y:S04]  /*ec70*/  LDL R188, [R1+0x14] ;  /* 0x0000140001bc7983 */ /* 0x0003680000100800 */
[----:B------:R1:W5:Y:S04]  /*ec80*/  LDL R187, [R1+0x20] ;  /* 0x0000200001bb7983 */ /* 0x0003680000100800 */
[----:B------:R-:W2:Y:S01]  /*ec90*/  LD.E R47, desc[UR6][R28.64+0xd0] ;  /* 0x0000d0061c2f7980 */ /* 0x000ea2000c101900 */
[----:B------:R-:W3:Y:S01]  /*eca0*/  S2UR UR4, SR_CgaCtaId ;  /* 0x00000000000479c3 */ /* 0x000ee20000008800 */
[----:B------:R-:W-:Y:S01]  /*ecb0*/  UMOV UR5, 0x400 ;  /* 0x0000040000057882 */ /* 0x000fe20000000000 */
[----:B------:R-:W-:Y:S01]  /*ecc0*/  BSSY B3, `(.L_x_5798) ;  /* 0x0000a4f000037945 */ /* 0x000fe20003800000 */
        /* <DEDUP_REMOVED lines=14> */
[----:B-----5:R-:W-:-:S04]  /*edb0*/  @P1 LEA R2, P0, R188, R2, 0x2 ;  /* 0x00000002bc021211 */ /* 0x020fc800078010ff */
        /* <DEDUP_REMOVED lines=10> */
[----:B------:R-:W-:Y:S01]  /*ee60*/  IMAD.IADD R49, R187, 0x1, -R186 ;  /* 0x00000001bb317824 */ /* 0x000fe200078e0aba */
        /* <DEDUP_REMOVED lines=80> */
.L_x_5806:
[----:B------:R-:W-:Y:S05]  /*f370*/  BSYNC B0 ;  /* 0x0000000000007941 */ /* 0x000fea0003800000 */
.L_x_5805:
[----:B-----5:R3:W-:Y:S02]  /*f380*/  STS.128 [R235], R4 ;  /* 0x00000004eb007388 */ /* 0x0207e40000000c00 */
.L_x_5804:
[----:B------:R-:W-:Y:S05]  /*f390*/  BSYNC B1 ;  /* 0x0000000000017941 */ /* 0x000fea0003800000 */
.L_x_5803:
        /* <DEDUP_REMOVED lines=50> */
.L_x_5810:
[----:B------:R-:W-:Y:S05]  /*f6c0*/  BSYNC B0 ;  /* 0x0000000000007941 */ /* 0x000fea0003800000 */
.L_x_5809:
[----:B-----5:R1:W-:Y:S02]  /*f6d0*/  STS.128 [R235+0x2000], R4 ;  /* 0x00200004eb007388 */ /* 0x0203e40000000c00 */
.L_x_5808:
[----:B------:R-:W-:Y:S05]  /*f6e0*/  BSYNC B1 ;  /* 0x0000000000017941 */ /* 0x000fea0003800000 */
.L_x_5807:
        /* <DEDUP_REMOVED lines=50> */
.L_x_5814:
[----:B------:R-:W-:Y:S05]  /*fa10*/  BSYNC B0 ;  /* 0x0000000000007941 */ /* 0x000fea0003800000 */
.L_x_5813:
[----:B-----5:R3:W-:Y:S02]  /*fa20*/  STS.128 [R235+0x4000], R4 ;  /* 0x00400004eb007388 */ /* 0x0207e40000000c00 */
.L_x_5812:
[----:B------:R-:W-:Y:S05]  /*fa30*/  BSYNC B1 ;  /* 0x0000000000017941 */ /* 0x000fea0003800000 */
.L_x_5811:
        /* <DEDUP_REMOVED lines=49> */
.L_x_5816:
[----:B------:R-:W-:Y:S05]  /*fd50*/  BSYNC B0 ;  /* 0x0000000000007941 */ /* 0x000fea0003800000 */
.L_x_5815:
[----:B-----5:R3:W-:Y:S02]  /*fd60*/  STS.128 [R235+0x6000], R4 ;  /* 0x00600004eb007388 */ /* 0x0207e40000000c00 */
.L_x_5802:
[----:B------:R-:W-:Y:S05]  /*fd70*/  BSYNC B2 ;  /* 0x0000000000027941 */ /* 0x000fea0003800000 */
.L_x_5801:
        /* <DEDUP_REMOVED lines=55> */
.L_x_5822:
[----:B------:R-:W-:Y:S05]  /*100f0*/  BSYNC B0 ;  /* 0x0000000000007941 */ /* 0x000fea0003800000 */
.L_x_5821:
[----:B-----5:R3:W-:Y:S02]  /*10100*/  STS.128 [R235+0x800], R4 ;  /* 0x00080004eb007388 */ /* 0x0207e40000000c00 */
.L_x_5820:
[----:B------:R-:W-:Y:S05]  /*10110*/  BSYNC B1 ;  /* 0x0000000000017941 */ /* 0x000fea0003800000 */
.L_x_5819:
        /* <DEDUP_REMOVED lines=50> */
.L_x_5826:
[----:B------:R-:W-:Y:S05]  /*10440*/  BSYNC B0 ;  /* 0x0000000000007941 */ /* 0x000fea0003800000 */
.L_x_5825:
[----:B-----5:R3:W-:Y:S02]  /*10450*/  STS.128 [R235+0x2800], R4 ;  /* 0x00280004eb007388 */ /* 0x0207e40000000c00 */
.L_x_5824:
[----:B------:R-:W-:Y:S05]  /*10460*/  BSYNC B1 ;  /* 0x0000000000017941 */ /* 0x000fea0003800000 */
.L_x_5823:
        /* <DEDUP_REMOVED lines=50> */
.L_x_5830:
[----:B------:R-:W-:Y:S05]  /*10790*/  BSYNC B0 ;  /* 0x0000000000007941 */ /* 0x000fea0003800000 */
.L_x_5829:
[----:B-----5:R3:W-:Y:S02]  /*107a0*/  STS.128 [R235+0x4800], R4 ;  /* 0x00480004eb007388 */ /* 0x0207e40000000c00 */
.L_x_5828:
[----:B------:R-:W-:Y:S05]  /*107b0*/  BSYNC B1 ;  /* 0x0000000000017941 */ /* 0x000fea0003800000 */
.L_x_5827:
        /* <DEDUP_REMOVED lines=49> */
.L_x_5832:
[----:B------:R-:W-:Y:S05]  /*10ad0*/  BSYNC B0 ;  /* 0x0000000000007941 */ /* 0x000fea0003800000 */
.L_x_5831:
[----:B-----5:R3:W-:Y:S02]  /*10ae0*/  STS.128 [R235+0x6800], R4 ;  /* 0x00680004eb007388 */ /* 0x0207e40000000c00 */
.L_x_5818:
[----:B------:R-:W-:Y:S05]  /*10af0*/  BSYNC B2 ;  /* 0x0000000000027941 */ /* 0x000fea0003800000 */
.L_x_5817:
        /* <DEDUP_REMOVED lines=55> */
.L_x_5838:
[----:B------:R-:W-:Y:S05]  /*10e70*/  BSYNC B0 ;  /* 0x0000000000007941 */ /* 0x000fea0003800000 */
.L_x_5837:
[----:B-----5:R3:W-:Y:S02]  /*10e80*/  STS.128 [R235+0x1000], R4 ;  /* 0x00100004eb007388 */ /* 0x0207e40000000c00 */
.L_x_5836:
[----:B------:R-:W-:Y:S05]  /*10e90*/  BSYNC B1 ;  /* 0x0000000000017941 */ /* 0x000fea0003800000 */
.L_x_5835:
        /* <DEDUP_REMOVED lines=50> */
.L_x_5842:
[----:B------:R-:W-:Y:S05]  /*111c0*/  BSYNC B0 ;  /* 0x0000000000007941 */ /* 0x000fea0003800000 */
.L_x_5841:
[----:B-----5:R3:W-:Y:S02]  /*111d0*/  STS.128 [R235+0x3000], R4 ;  /* 0x00300004eb007388 */ /* 0x0207e40000000c00 */
.L_x_5840:
[----:B------:R-:W-:Y:S05]  /*111e0*/  BSYNC B1 ;  /* 0x0000000000017941 */ /* 0x000fea0003800000 */
.L_x_5839:
        /* <DEDUP_REMOVED lines=50> */
.L_x_5846:
[----:B------:R-:W-:Y:S05]  /*11510*/  BSYNC B0 ;  /* 0x0000000000007941 */ /* 0x000fea0003800000 */
.L_x_5845:
[----:B-----5:R3:W-:Y:S02]  /*11520*/  STS.128 [R235+0x5000], R4 ;  /* 0x00500004eb007388 */ /* 0x0207e40000000c00 */
.L_x_5844:
[----:B------:R-:W-:Y:S05]  /*11530*/  BSYNC B1 ;  /* 0x0000000000017941 */ /* 0x000fea0003800000 */
.L_x_5843:
        /* <DEDUP_REMOVED lines=49> */
.L_x_5848:
[----:B------:R-:W-:Y:S05]  /*11850*/  BSYNC B0 ;  /* 0x0000000000007941 */ /* 0x000fea0003800000 */
.L_x_5847:
[----:B-----5:R3:W-:Y:S02]  /*11860*/  STS.128 [R235+0x7000], R4 ;  /* 0x00700004eb007388 */ /* 0x0207e40000000c00 */
.L_x_5834:
[----:B------:R-:W-:Y:S05]  /*11870*/  BSYNC B2 ;  /* 0x0000000000027941 */ /* 0x000fea0003800000 */
.L_x_5833:
        /* <DEDUP_REMOVED lines=54> */
.L_x_5853:
[----:B------:R-:W-:Y:S05]  /*11be0*/  BSYNC B0 ;  /* 0x0000000000007941 */ /* 0x000fea0003800000 */
.L_x_5852:
[----:B-----5:R3:W-:Y:S02]  /*11bf0*/  STS.128 [R235+0x1800], R4 ;  /* 0x00180004eb007388 */ /* 0x0207e40000000c00 */
.L_x_5851:
[----:B------:R-:W-:Y:S05]  /*11c00*/  BSYNC B1 ;  /* 0x0000000000017941 */ /* 0x000fea0003800000 */
.L_x_5850:
        /* <DEDUP_REMOVED lines=50> */
.L_x_5857:
[----:B------:R-:W-:Y:S05]  /*11f30*/  BSYNC B0 ;  /* 0x0000000000007941 */ /* 0x000fea0003800000 */
.L_x_5856:
[----:B-----5:R3:W-:Y:S02]  /*11f40*/  STS.128 [R235+0x3800], R4 ;  /* 0x00380004eb007388 */ /* 0x0207e40000000c00 */
.L_x_5855:
[----:B------:R-:W-:Y:S05]  /*11f50*/  BSYNC B1 ;  /* 0x0000000000017941 */ /* 0x000fea0003800000 */
.L_x_5854:
        /* <DEDUP_REMOVED lines=50> */
.L_x_5861:
[----:B------:R-:W-:Y:S05]  /*12280*/  BSYNC B0 ;  /* 0x0000000000007941 */ /* 0x000fea0003800000 */
.L_x_5860:
[----:B-----5:R3:W-:Y:S02]  /*12290*/  STS.128 [R235+0x5800], R4 ;  /* 0x00580004eb007388 */ /* 0x0207e40000000c00 */
.L_x_5859:
[----:B------:R-:W-:Y:S05]  /*122a0*/  BSYNC B1 ;  /* 0x0000000000017941 */ /* 0x000fea0003800000 */
.L_x_5858:
        /* <DEDUP_REMOVED lines=49> */
.L_x_5863:
[----:B------:R-:W-:Y:S05]  /*125c0*/  BSYNC B0 ;  /* 0x0000000000007941 */ /* 0x000fea0003800000 */
.L_x_5862:
[----:B-----5:R3:W-:Y:S01]  /*125d0*/  STS.128 [R235+0x7800], R4 ;  /* 0x00780004eb007388 */ /* 0x0207e20000000c00 */
[----:B------:R-:W-:Y:S05]  /*125e0*/  BRA `(.L_x_5849) ;  /* 0x0000006800f07947 */ /* 0x000fea0003800000 */
.L_x_5800:
        /* <DEDUP_REMOVED lines=96> */
.L_x_5869:
[----:B------:R-:W-:Y:S05]  /*12bf0*/  BSYNC B0 ;  /* 0x0000000000007941 */ /* 0x000fea0003800000 */
.L_x_5868:
[----:B-----5:R3:W-:Y:S02]  /*12c00*/  STS.128 [R235], R4 ;  /* 0x00000004eb007388 */ /* 0x0207e40000000c00 */
.L_x_5867:
[----:B------:R-:W-:Y:S05]  /*12c10*/  BSYNC B1 ;  /* 0x0000000000017941 */ /* 0x000fea0003800000 */
.L_x_5866:
        /* <DEDUP_REMOVED lines=94> */
.L_x_5873:
[----:B------:R-:W-:Y:S05]  /*13200*/  BSYNC B0 ;  /* 0x0000000000007941 */ /* 0x000fea0003800000 */
.L_x_5872:
[----:B-----5:R1:W-:Y:S02]  /*13210*/  STS.128 [R235+0x2000], R4 ;  /* 0x00200004eb007388 */ /* 0x0203e40000000c00 */
.L_x_5871:
[----:B------:R-:W-:Y:S05]  /*13220*/  BSYNC B1 ;  /* 0x0000000000017941 */ /* 0x000fea0003800000 */
.L_x_5870:
        /* <DEDUP_REMOVED lines=94> */
.L_x_5877:
[----:B------:R-:W-:Y:S05]  /*13810*/  BSYNC B0 ;  /* 0x0000000000007941 */ /* 0x000fea0003800000 */
.L_x_5876:
[----:B-----5:R3:W-:Y:S02]  /*13820*/  STS.128 [R235+0x4000], R4 ;  /* 0x00400004eb007388 */ /* 0x0207e40000000c00 */
.L_x_5875:
[----:B------:R-:W-:Y:S05]  /*13830*/  BSYNC B1 ;  /* 0x0000000000017941 */ /* 0x000fea0003800000 */
.L_x_5874:
        /* <DEDUP_REMOVED lines=94> */
.L_x_5879:
[----:B------:R-:W-:Y:S05]  /*13e20*/  BSYNC B0 ;  /* 0x0000000000007941 */ /* 0x000fea0003800000 */
.L_x_5878:
[----:B-----5:R3:W-:Y:S02]  /*13e30*/  STS.128 [R235+0x6000], R4 ;  /* 0x00600004eb007388 */ /* 0x0207e40000000c00 */
.L_x_5865:
[----:B------:R-:W-:Y:S05]  /*13e40*/  BSYNC B2 ;  /* 0x0000000000027941 */ /* 0x000fea0003800000 */
.L_x_5864:
        /* <DEDUP_REMOVED lines=99> */
.L_x_5885:
[----:B------:R-:W-:Y:S05]  /*14480*/  BSYNC B0 ;  /* 0x0000000000007941 */ /* 0x000fea0003800000 */
.L_x_5884:
[----:B-----5:R3:W-:Y:S02]  /*14490*/  STS.128 [R235+0x800], R4 ;  /* 0x00080004eb007388 */ /* 0x0207e40000000c00 */
.L_x_5883:
[----:B------:R-:W-:Y:S05]  /*144a0*/  BSYNC B1 ;  /* 0x0000000000017941 */ /* 0x000fea0003800000 */
.L_x_5882:
        /* <DEDUP_REMOVED lines=94> */
.L_x_5889:
[----:B------:R-:W-:Y:S05]  /*14a90*/  BSYNC B0 ;  /* 0x0000000000007941 */ /* 0x000fea0003800000 */
.L_x_5888:
[----:B-----5:R3:W-:Y:S02]  /*14aa0*/  STS.128 [R235+0x2800], R4 ;  /* 0x00280004eb007388 */ /* 0x0207e40000000c00 */
.L_x_5887:
[----:B------:R-:W-:Y:S05]  /*14ab0*/  BSYNC B1 ;  /* 0x0000000000017941 */ /* 0x000fea0003800000 */
.L_x_5886:
        /* <DEDUP_REMOVED lines=94> */
.L_x_5893:
[----:B------:R-:W-:Y:S05]  /*150a0*/  BSYNC B0 ;  /* 0x0000000000007941 */ /* 0x000fea0003800000 */
.L_x_5892:
[----:B-----5:R3:W-:Y:S02]  /*150b0*/  STS.128 [R235+0x4800], R4 ;  /* 0x00480004eb007388 */ /* 0x0207e40000000c00 */
.L_x_5891:
[----:B------:R-:W-:Y:S05]  /*150c0*/  BSYNC B1 ;  /* 0x0000000000017941 */ /* 0x000fea0003800000 */
.L_x_5890:
        /* <DEDUP_REMOVED lines=94> */
.L_x_5895:
[----:B------:R-:W-:Y:S05]  /*156b0*/  BSYNC B0 ;  /* 0x0000000000007941 */ /* 0x000fea0003800000 */
.L_x_5894:
[----:B-----5:R3:W-:Y:S02]  /*156c0*/  STS.128 [R235+0x6800], R4 ;  /* 0x00680004eb007388 */ /* 0x0207e40000000c00 */
.L_x_5881:
[----:B------:R-:W-:Y:S05]  /*156d0*/  BSYNC B2 ;  /* 0x0000000000027941 */ /* 0x000fea0003800000 */
.L_x_5880:
        /* <DEDUP_REMOVED lines=99> */
.L_x_5901:
[----:B------:R-:W-:Y:S05]  /*15d10*/  BSYNC B0 ;  /* 0x0000000000007941 */ /* 0x000fea0003800000 */
.L_x_5900:
[----:B-----5:R3:W-:Y:S02]  /*15d20*/  STS.128 [R235+0x1000], R4 ;  /* 0x00100004eb007388 */ /* 0x0207e40000000c00 */
.L_x_5899:
[----:B------:R-:W-:Y:S05]  /*15d30*/  BSYNC B1 ;  /* 0x0000000000017941 */ /* 0x000fea0003800000 */
.L_x_5898:
        /* <DEDUP_REMOVED lines=94> */
.L_x_5905:
[----:B------:R-:W-:Y:S05]  /*16320*/  BSYNC B0 ;  /* 0x0000000000007941 */ /* 0x000fea0003800000 */
.L_x_5904:
[----:B-----5:R3:W-:Y:S02]  /*16330*/  STS.128 [R235+0x3000], R4 ;  /* 0x00300004eb007388 */ /* 0x0207e40000000c00 */
.L_x_5903:
[----:B------:R-:W-:Y:S05]  /*16340*/  BSYNC B1 ;  /* 0x0000000000017941 */ /* 0x000fea0003800000 */
.L_x_5902:
        /* <DEDUP_REMOVED lines=94> */
.L_x_5909:
[----:B------:R-:W-:Y:S05]  /*16930*/  BSYNC B0 ;  /* 0x0000000000007941 */ /* 0x000fea0003800000 */
.L_x_5908:
[----:B-----5:R3:W-:Y:S02]  /*16940*/  STS.128 [R235+0x5000], R4 ;  /* 0x00500004eb007388 */ /* 0x0207e40000000c00 */
.L_x_5907:
[----:B------:R-:W-:Y:S05]  /*16950*/  BSYNC B1 ;  /* 0x0000000000017941 */ /* 0x000fea0003800000 */
.L_x_5906:
        /* <DEDUP_REMOVED lines=94> */
.L_x_5911:
[----:B------:R-:W-:Y:S05]  /*16f40*/  BSYNC B0 ;  /* 0x0000000000007941 */ /* 0x000fea0003800000 */
.L_x_5910:
[----:B-----5:R3:W-:Y:S02]  /*16f50*/  STS.128 [R235+0x7000], R4 ;  /* 0x00700004eb007388 */ /* 0x0207e40000000c00 */
.L_x_5897:
[----:B------:R-:W-:Y:S05]  /*16f60*/  BSYNC B2 ;  /* 0x0000000000027941 */ /* 0x000fea0003800000 */
.L_x_5896:
        /* <DEDUP_REMOVED lines=99> */
.L_x_5915:
[----:B------:R-:W-:Y:S05]  /*175a0*/  BSYNC B0 ;  /* 0x0000000000007941 */ /* 0x000fea0003800000 */
.L_x_5914:
[----:B-----5:R3:W-:Y:S02]  /*175b0*/  STS.128 [R235+0x1800], R4 ;  /* 0x00180004eb007388 */ /* 0x0207e40000000c00 */
.L_x_5913:
[----:B------:R-:W-:Y:S05]  /*175c0*/  BSYNC B1 ;  /* 0x0000000000017941 */ /* 0x000fea0003800000 */
.L_x_5912:
        /* <DEDUP_REMOVED lines=95> */
.L_x_5919:
[----:B------:R-:W-:Y:S05]  /*17bc0*/  BSYNC B0 ;  /* 0x0000000000007941 */ /* 0x000fea0003800000 */
.L_x_5918:
[----:B-----5:R3:W-:Y:S02]  /*17bd0*/  STS.128 [R235+0x3800], R4 ;  /* 0x00380004eb007388 */ /* 0x0207e40000000c00 */
.L_x_5917:
[----:B------:R-:W-:Y:S05]  /*17be0*/  BSYNC B1 ;  /* 0x0000000000017941 */ /* 0x000fea0003800000 */
.L_x_5916:
        /* <DEDUP_REMOVED lines=95> */
.L_x_5923:
[----:B------:R-:W-:Y:S05]  /*181e0*/  BSYNC B0 ;  /* 0x0000000000007941 */ /* 0x000fea0003800000 */
.L_x_5922:
[----:B-----5:R3:W-:Y:S02]  /*181f0*/  STS.128 [R235+0x5800], R4 ;  /* 0x00580004eb007388 */ /* 0x0207e40000000c00 */
.L_x_5921:
[----:B------:R-:W-:Y:S05]  /*18200*/  BSYNC B1 ;  /* 0x0000000000017941 */ /* 0x000fea0003800000 */
.L_x_5920:
        /* <DEDUP_REMOVED lines=97> */
.L_x_5925:
[----:B------:R-:W-:Y:S05]  /*18820*/  BSYNC B0 ;  /* 0x0000000000007941 */ /* 0x000fea0003800000 */
.L_x_5924:
[----:B-----5:R3:W-:Y:S01]  /*18830*/  STS.128 [R235+0x7800], R4 ;  /* 0x00780004eb007388 */ /* 0x0207e20000000c00 */
[----:B------:R-:W-:Y:S05]  /*18840*/  BRA `(.L_x_5849) ;  /* 0x0000000800587947 */ /* 0x000fea0003800000 */
.L_x_5799:
        /* <DEDUP_REMOVED lines=42> */
.L_x_5927:
[----:B------:R-:W-:Y:S05]  /*18af0*/  BSYNC B0 ;  /* 0x0000000000007941 */ /* 0x000fea0003800000 */
.L_x_5926:
        /* <DEDUP_REMOVED lines=35> */
.L_x_5929:
[----:B------:R-:W-:Y:S05]  /*18d30*/  BSYNC B0 ;  /* 0x0000000000007941 */ /* 0x000fea0003800000 */
.L_x_5928:
        /* <DEDUP_REMOVED lines=34> */
.L_x_5931:
[----:B------:R-:W-:Y:S05]  /*18f60*/  BSYNC B0 ;  /* 0x0000000000007941 */ /* 0x000fea0003800000 */
.L_x_5930:
        /* <DEDUP_REMOVED lines=36> */
.L_x_5849:
[----:B------:R-:W-:Y:S05]  /*191b0*/  BSYNC B3 ;  /* 0x0000000000037941 */ /* 0x000fea0003800000 */
.L_x_5798:
[----:B------:R-:W5:Y:S01]  /*191c0*/  LDL R0, [R1+0x24] ;  /* 0x0000240001007983 */ /* 0x000f620000100800 */
[----:B------:R-:W-:Y:S01]  /*191d0*/  BSSY B0, `(.L_x_5932) ;  /* 0x0000029000007945 */ /* 0x000fe20003800000 */
[----:B------:R-:W-:Y:S01]  /*191e0*/  LOP3.LUT R239, R239, 0xff, RZ, 0xc0, !PT ;  /* 0x000000ffefef7812 */ /* 0x000fe200078ec0ff */
[----:B-----5:R-:W-:-:S04]  /*191f0*/  VIADD R36, R0, 0xffffffff ;  /* 0xffffffff00247836 */ /* 0x020fc80000000000 */
        /* <DEDUP_REMOVED lines=38> */
.L_x_5933:
[----:B------:R-:W-:Y:S05]  /*19460*/  BSYNC B0 ;  /* 0x0000000000007941 */ /* 0x000fea0003800000 */
.L_x_5932:
        /* <DEDUP_REMOVED lines=37> */
.L_x_5935:
[----:B------:R-:W-:Y:S05]  /*196c0*/  BSYNC B0 ;  /* 0x0000000000007941 */ /* 0x000fea0003800000 */
.L_x_5934:
        /* <DEDUP_REMOVED lines=39> */
.L_x_5937:
[----:B------:R-:W-:Y:S05]  /*19940*/  BSYNC B0 ;  /* 0x0000000000007941 */ /* 0x000fea0003800000 */
.L_x_5936:
        /* <DEDUP_REMOVED lines=43> */
.L_x_5939:
[----:B------:R-:W-:Y:S05]  /*19c00*/  BSYNC B0 ;  /* 0x0000000000007941 */ /* 0x000fea0003800000 */
.L_x_5938:
[----:B-123--:R-:W2:Y:S04]  /*19c10*/  LDL R4, [R1+0x1c] ;  /* 0x00001c0001047983 */ /* 0x00eea80000100800 */
[----:B----4-:R-:W3:Y:S04]  /*19c20*/  LD.E.64 R2, desc[UR6][R28.64+0x1c0] ;  /* 0x0001c0061c027980 */ /* 0x010ee8000c101b00 */
[----:B------:R-:W4:Y:S04]  /*19c30*/  LD.E.64 R6, desc[UR6][R28.64+0x1b8] ;  /* 0x0001b8061c067980 */ /* 0x000f28000c101b00 */
[----:B------:R-:W4:Y:S04]  /*19c40*/  LD.E R0, desc[UR6][R28.64+0xd8] ;  /* 0x0000d8061c007980 */ /* 0x000f28000c101900 */
[----:B------:R-:W0:Y:S01]  /*19c50*/  LDGDEPBAR ;  /* 0x00000000000079af */ /* 0x000e220000000000 */
[-C--:B------:R-:W-:Y:S01]  /*19c60*/  ISETP.GE.AND P1, PT, R116, R12.reuse, PT ;  /* 0x0000000c7400720c */ /* 0x080fe20003f26270 */
[----:B------:R-:W-:Y:S01]  /*19c70*/  BSSY B0, `(.L_x_5940) ;  /* 0x0000033000007945 */ /* 0x000fe20003800000 */
[----:B------:R-:W-:-:S02]  /*19c80*/  ISETP.GE.AND P6, PT, R56, R12, PT ;  /* 0x0000000c3800720c */ /* 0x000fc40003fc6270 */
[----:B------:R-:W-:Y:S01]  /*19c90*/  ISETP.GE.AND P4, PT, R46, R12, PT ;  /* 0x0000000c2e00720c */ /* 0x000fe20003f86270 */
[----:B--2---:R-:W-:Y:S02]  /*19ca0*/  IMAD.MOV.U32 R176, RZ, RZ, R4 ;  /* 0x000000ffffb07224 */ /* 0x004fe400078e0004 */
[----:B---3--:R-:W-:Y:S02]  /*19cb0*/  IMAD R3, R3, R188, RZ ;  /* 0x000000bc03037224 */ /* 0x008fe400078e02ff */
[----:B------:R-:W-:-:S04]  /*19cc0*/  IMAD.WIDE.U32 R4, R188, R2, R176 ;  /* 0x00000002bc047225 */ /* 0x000fc800078e00b0 */
[----:B------:R-:W-:Y:S01]  /*19cd0*/  IMAD R3, R2, R166, R3 ;  /* 0x000000a602037224 */ /* 0x000fe200078e0203 */
[----:B----4-:R-:W-:-:S03]  /*19ce0*/  LEA R2, P0, R4, R6, 0x2 ;  /* 0x0000000604027211 */ /* 0x010fc600078010ff */
[----:B------:R-:W-:-:S05]  /*19cf0*/  IMAD.IADD R3, R5, 0x1, R3 ;  /* 0x0000000105037824 */ /* 0x000fca00078e0203 */
[----:B------:R-:W-:-:S05]  /*19d00*/  LEA.HI.X R3, R4, R7, R3, 0x2, P0 ;  /* 0x0000000704037211 */ /* 0x000fca00000f1403 */
[----:B------:R1:W5:Y:S01]  /*19d10*/  LD.E R10, desc[UR6][R2.64] ;  /* 0x00000006020a7980 */ /* 0x000362000c101900 */
[----:B------:R-:W-:-:S04]  /*19d20*/  DEPBAR.LE SB0, 0x0 ;  /* 0x000080000000791a */ /* 0x000fc80000000000 */
[----:B------:R-:W-:Y:S01]  /*19d30*/  BAR.SYNC.DEFER_BLOCKING 0x0 ;  /* 0x0000000000007b1d */ /* 0x000fe20000010000 */
[----:B------:R-:W-:-:S05]  /*19d40*/  ISETP.GE.AND P0, PT, R44, R12, PT ;  /* 0x0000000c2c00720c */ /* 0x000fca0003f06270 */
[----:B------:R1:W2:Y:S01]  /*19d50*/  MUFU.RCP R149, R0 ;  /* 0x0000000000957308 */ /* 0x0002a20000001000 */
[----:B------:R1:W-:Y:S04]  /*19d60*/  @P1 STS.128 [R235+0x10000], RZ ;  /* 0x010000ffeb001388 */ /* 0x0003e80000000c00 */
[----:B------:R1:W-:Y:S04]  /*19d70*/  @P1 STS.128 [R235+0x12000], RZ ;  /* 0x012000ffeb001388 */ /* 0x0003e80000000c00 */
[----:B------:R1:W-:Y:S04]  /*19d80*/  @P1 STS.128 [R235+0x14000], RZ ;  /* 0x014000ffeb001388 */ /* 0x0003e80000000c00 */
[----:B------:R1:W-:Y:S01]  /*19d90*/  @P1 STS.128 [R235+0x16000], RZ ;  /* 0x016000ffeb001388 */ /* 0x0003e20000000c00 */
[----:B------:R-:W-:Y:S05]  /*19da0*/  @P1 BRA `(.L_x_5941) ;  /* 0x00000000007c1947 */ /* 0x000fea0003800000 */
        /* <DEDUP_REMOVED lines=31> */
.L_x_5941:
[----:B------:R-:W-:Y:S05]  /*19fa0*/  BSYNC B0 ;  /* 0x0000000000007941 */ /* 0x000fea0003800000 */
.L_x_5940:
        /* <DEDUP_REMOVED lines=41> */
.L_x_5943:
[----:B------:R-:W-:Y:S05]  /*1a240*/  BSYNC B0 ;  /* 0x0000000000007941 */ /* 0x000fea0003800000 */
.L_x_5942:
        /* <DEDUP_REMOVED lines=43> */
.L_x_5945:
[----:B------:R-:W-:Y:S05]  /*1a500*/  BSYNC B0 ;  /* 0x0000000000007941 */ /* 0x000fea0003800000 */
.L_x_5944:
        /* <DEDUP_REMOVED lines=52> */
.L_x_5948:
[----:B------:R2:W-:Y:S02]  /*1a850*/  STS.128 [R235+0x17800], RZ ;  /* 0x017800ffeb007388 */ /* 0x0005e40000000c00 */
.L_x_5947:
[----:B------:R-:W-:Y:S05]  /*1a860*/  BSYNC B0 ;  /* 0x0000000000007941 */ /* 0x000fea0003800000 */
.L_x_5946:
[----:B------:R-:W-:Y:S01]  /*1a870*/  IMAD.SHL.U32 R0, R174, 0x40, RZ ;  /* 0x00000040ae007824 */ /* 0x000fe200078e00ff */
[----:B------:R-:W5:Y:S01]  /*1a880*/  LDL R37, [R1] ;  /* 0x0000000001257983 */ /* 0x000f620000100800 */
[----:B-1-3--:R-:W-:Y:S01]  /*1a890*/  IMAD.SHL.U32 R2, R116, 0x8, RZ ;  /* 0x0000000874027824 */ /* 0x00afe200078e00ff */
[----:B------:R-:W-:Y:S01]  /*1a8a0*/  R2P PR, R174, 0x6 ;  /* 0x00000006ae007804 */ /* 0x000fe20000000000 */
[----:B------:R-:W-:Y:S01]  /*1a8b0*/  BSSY B1, `(.L_x_5949) ;  /* 0x00002a1000017945 */ /* 0x000fe20003800000 */
[----:B------:R-:W-:Y:S01]  /*1a8c0*/  LOP3.LUT R0, R0, 0x1c0, RZ, 0xc0, !PT ;  /* 0x000001c000007812 */ /* 0x000fe200078ec0ff */
[----:B------:R-:W0:Y:S03]  /*1a8d0*/  LDGDEPBAR ;  /* 0x00000000000079af */ /* 0x000e260000000000 */
        /* <DEDUP_REMOVED lines=16> */
[----:B------:R-:W4:Y:S01]  /*1a9e0*/  LDSM.16.M88.4 R24, [R208+0x9000] ;  /* 0x00900000d018783b */ /* 0x000f220000000200 */
[----:B------:R-:W-:Y:S01]  /*1a9f0*/  IMAD R217, R39, 0x2, R216 ;  /* 0x0000000227d97824 */ /* 0x000fe200078e02d8 */
[C---:B------:R-:W-:Y:S01]  /*1aa00*/  IADD3 R231, R219.reuse, 0x2000, RZ ;  /* 0x00002000dbe77810 */ /* 0x040fe20007ffe0ff */
[C---:B------:R-:W-:Y:S01]  /*1aa10*/  VIADD R234, R219.reuse, 0x800 ;  /* 0x00000800dbea7836 */ /* 0x040fe20000000000 */
[----:B------:R-:W2:Y:S01]  /*1aa20*/  LDSM.16.M88.4 R44, [R208+0x9800] ;  /* 0x00980000d02c783b */ /* 0x000ea20000000200 */
        /* <DEDUP_REMOVED lines=25> */
[C---:B------:R-:W-:Y:S02]  /*1abc0*/  VIADD R223, R219.reuse, 0x6000 ;  /* 0x00006000dbdf7836 */ /* 0x040fe40000000000 */
[----:B------:R-:W-:Y:S01]  /*1abd0*/  IADD3 R0, R236, R3, -R187 ;  /* 0x00000003ec007210 */ /* 0x000fe20007ffe8bb */
[----:B------:R-:W-:Y:S01]  /*1abe0*/  LDSM.16.M88.4 R96, [R214+0x8800] ;  /* 0x00880000d660783b */ /* 0x000fe20000000200 */
[----:B------:R-:W-:Y:S01]  /*1abf0*/  HMMA.16816.F32 R32, R4, R14, RZ ;  /* 0x0000000e0420723c */ /* 0x000fe200000018ff */
[----:B------:R-:W-:-:S02]  /*1ac00*/  VIADD R222, R219, 0x6800 ;  /* 0x00006800dbde7836 */ /* 0x000fc40000000000 */
[----:B------:R-:W1:Y:S01]  /*1ac10*/  LDSM.16.M88.4 R12, [R218] ;  /* 0x00000000da0c783b */ /* 0x000e620000000200 */
[C---:B------:R-:W-:Y:S02]  /*1ac20*/  VIADD R221, R219.reuse, 0x7000 ;  /* 0x00007000dbdd7836 */ /* 0x040fe40000000000 */
[----:B---3--:R-:W-:Y:S01]  /*1ac30*/  HMMA.16816.F32 R48, R4, R16, RZ ;  /* 0x000000100430723c */ /* 0x008fe200000018ff */
[----:B------:R-:W3:Y:S01]  /*1ac40*/  LDSM.16.M88.4 R88, [R214+0x9800] ;  /* 0x00980000d658783b */ /* 0x000ee20000000200 */
[----:B------:R-:W-:-:S03]  /*1ac50*/  VIADD R220, R219, 0x7800 ;  /* 0x00007800dbdc7836 */ /* 0x000fc60000000000 */
[----:B------:R-:W-:Y:S01]  /*1ac60*/  LDSM.16.M88.4 R92, [R213] ;  /* 0x00000000d55c783b */ /* 0x000fe20000000200 */
[C---:B----4-:R-:W-:Y:S03]  /*1ac70*/  HMMA.16816.F32 R60, R4.reuse, R24, RZ ;  /* 0x00000018043c723c */ /* 0x050fe600000018ff */
[----:B------:R-:W-:Y:S03]  /*1ac80*/  LDSM.16.M88.4 R108, [R213+0x1000] ;  /* 0x00100000d56c783b */ /* 0x000fe60000000200 */
[C---:B------:R-:W-:Y:S01]  /*1ac90*/  HMMA.16816.F32 R56, R4.reuse, R18, RZ ;  /* 0x000000120438723c */ /* 0x040fe200000018ff */
[----:B------:R-:W-:Y:S04]  /*1aca0*/  LDSM.16.M88.4 R100, [R213+0x800] ;  /* 0x00080000d564783b */ /* 0x000fe80000000200 */
[----:B------:R-:W-:Y:S01]  /*1acb0*/  STL [R1+0x18], R3 ;  /* 0x0000180301007387 */ /* 0x000fe20000100800 */
[C---:B------:R-:W-:Y:S06]  /*1acc0*/  HMMA.16816.F32 R68, R4.reuse, R26, RZ ;  /* 0x0000001a0444723c */ /* 0x040fec00000018ff */
[C---:B--2---:R-:W-:Y:S06]  /*1acd0*/  HMMA.16816.F32 R72, R4.reuse, R44, RZ ;  /* 0x0000002c0448723c */ /* 0x044fec00000018ff */
[----:B------:R-:W-:Y:S01]  /*1ace0*/  HMMA.16816.F32 R24, R4, R46, RZ ;  /* 0x0000002e0418723c */ /* 0x000fe200000018ff */
[----:B------:R-:W2:Y:S05]  /*1acf0*/  LDSM.16.M88.4 R4, [R217] ;  /* 0x00000000d904783b */ /* 0x000eaa0000000200 */
[C---:B------:R-:W-:Y:S06]  /*1ad00*/  HMMA.16816.F32 R16, R8.reuse, R52, R20 ;  /* 0x000000340810723c */ /* 0x040fec0000001814 */
[C---:B------:R-:W-:Y:S06]  /*1ad10*/  HMMA.16816.F32 R20, R8.reuse, R54, R32 ;  /* 0x000000360814723c */ /* 0x040fec0000001820 */
[C---:B------:R-:W-:Y:S06]  /*1ad20*/  HMMA.16816.F32 R32, R8.reuse, R64, R48 ;  /* 0x000000400820723c */ /* 0x040fec0000001830 */
[C---:B------:R-:W-:Y:S06]  /*1ad30*/  HMMA.16816.F32 R48, R8.reuse, R76, R60 ;  /* 0x0000004c0830723c */ /* 0x040fec000000183c */
[C---:B------:R-:W-:Y:S01]  /*1ad40*/  HMMA.16816.F32 R44, R8.reuse, R66, R56 ;  /* 0x00000042082c723c */ /* 0x040fe20000001838 */
[----:B------:R-:W-:Y:S05]  /*1ad50*/  LDSM.16.M88.4 R56, [R208+0xa000] ;  /* 0x00a00000d038783b */ /* 0x000fea0000000200 */
[C---:B------:R-:W-:Y:S01]  /*1ad60*/  HMMA.16816.F32 R60, R8.reuse, R78, R68 ;  /* 0x0000004e083c723c */ /* 0x040fe20000001844 */
[----:B------:R-:W-:Y:S04]  /*1ad70*/  LDSM.16.M88.4 R76, [R208+0xa800] ;  /* 0x00a80000d04c783b */ /* 0x000fe80000000200 */
[----:B------:R-:W-:Y:S01]  /*1ad80*/  LDSM.16.M88.4 R68, [R208+0xb800] ;  /* 0x00b80000d044783b */ /* 0x000fe20000000200 */
[C---:B------:R-:W-:Y:S03]  /*1ad90*/  HMMA.16816.F32 R64, R8.reuse, R80, R72 ;  /* 0x000000500840723c */ /* 0x040fe60000001848 */
[----:B------:R-:W-:Y:S03]  /*1ada0*/  LDSM.16.M88.4 R72, [R219+0x2000] ;  /* 0x00200000db48783b */ /* 0x000fe60000000200 */
[----:B------:R-:W-:Y:S01]  /*1adb0*/  HMMA.16816.F32 R52, R8, R82, R24 ;  /* 0x000000520834723c */ /* 0x000fe20000001818 */
[----:B------:R-:W4:Y:S04]  /*1adc0*/  LDSM.16.M88.4 R24, [R213+0x1800] ;  /* 0x00180000d518783b */ /* 0x000f280000000200 */
[----:B------:R-:W4:Y:S01]  /*1add0*/  LDSM.16.M88.4 R8, [R215+0x2000] ;  /* 0x00200000d708783b */ /* 0x000f220000000200 */
[C---:B-1----:R-:W-:Y:S03]  /*1ade0*/  HMMA.16816.F32 R16, R12.reuse, R84, R16 ;  /* 0x000000540c10723c */ /* 0x042fe60000001810 */
[----:B------:R-:W-:Y:S03]  /*1adf0*/  LDSM.16.M88.4 R80, [R219+0x2800] ;  /* 0x00280000db50783b */ /* 0x000fe60000000200 */
[C---:B------:R-:W-:Y:S01]  /*1ae00*/  HMMA.16816.F32 R20, R12.reuse, R86, R20 ;  /* 0x000000560c14723c */ /* 0x040fe20000001814 */
[----:B------:R-:W1:Y:S05]  /*1ae10*/  LDSM.16.M88.4 R84, [R208+0xb000] ;  /* 0x00b00000d054783b */ /* 0x000e6a0000000200 */
[C---:B------:R-:W-:Y:S06]  /*1ae20*/  HMMA.16816.F32 R48, R12.reuse, R104, R48 ;  /* 0x000000680c30723c */ /* 0x040fec0000001830 */
[C---:B------:R-:W-:Y:S06]  /*1ae30*/  HMMA.16816.F32 R32, R12.reuse, R96, R32 ;  /* 0x000000600c20723c */ /* 0x040fec0000001820 */
[C---:B------:R-:W-:Y:S01]  /*1ae40*/  HMMA.16816.F32 R44, R12.reuse, R98, R44 ;  /* 0x000000620c2c723c */ /* 0x040fe2000000182c */
[----:B------:R-:W-:Y:S05]  /*1ae50*/  LDSM.16.M88.4 R96, [R219+0x5000] ;  /* 0x00500000db60783b */ /* 0x000fea0000000200 */
[C---:B------:R-:W-:Y:S06]  /*1ae60*/  HMMA.16816.F32 R60, R12.reuse, R106, R60 ;  /* 0x0000006a0c3c723c */ /* 0x040fec000000183c */
[C---:B---3--:R-:W-:Y:S06]  /*1ae70*/  HMMA.16816.F32 R64, R12.reuse, R88, R64 ;  /* 0x000000580c40723c */ /* 0x048fec0000001840 */
[----:B------:R-:W-:Y:S01]  /*1ae80*/  HMMA.16816.F32 R52, R12, R90, R52 ;  /* 0x0000005a0c34723c */ /* 0x000fe20000001834 */
[----:B------:R-:W-:Y:S05]  /*1ae90*/  LDSM.16.M88.4 R88, [R214+0xb000] ;  /* 0x00b00000d658783b */ /* 0x000fea0000000200 */
[C---:B--2---:R-:W-:Y:S01]  /*1aea0*/  HMMA.16816.F32 R12, R4.reuse, R92, R16 ;  /* 0x0000005c040c723c */ /* 0x044fe20000001810 */
[----:B------:R-:W2:Y:S05]  /*1aeb0*/  LDSM.16.M88.4 R16, [R216+0x2000] ;  /* 0x00200000d810783b */ /* 0x000eaa0000000200 */
[C---:B------:R-:W-:Y:S01]  /*1aec0*/  HMMA.16816.F32 R20, R4.reuse, R94, R20 ;  /* 0x0000005e0414723c */ /* 0x040fe20000001814 */
[----:B------:R-:W3:Y:S05]  /*1aed0*/  LDSM.16.M88.4 R92, [R219+0x3000] ;  /* 0x00300000db5c783b */ /* 0x000eea0000000200 */
[C---:B------:R-:W-:Y:S06]  /*1aee0*/  HMMA.16816.F32 R48, R4.reuse, R108, R48 ;  /* 0x0000006c0430723c */ /* 0x040fec0000001830 */
[C---:B------:R-:W-:Y:S06]  /*1aef0*/  HMMA.16816.F32 R32, R4.reuse, R100, R32 ;  /* 0x000000640420723c */ /* 0x040fec0000001820 */
[C---:B------:R-:W-:Y:S01]  /*1af00*/  HMMA.16816.F32 R44, R4.reuse, R102, R44 ;  /* 0x00000066042c723c */ /* 0x040fe2000000182c */
[----:B------:R-:W-:Y:S05]  /*1af10*/  LDSM.16.M88.4 R100, [R213+0x5000] ;  /* 0x00500000d564783b */ /* 0x000fea0000000200 */
[C---:B------:R-:W-:Y:S06]  /*1af20*/  HMMA.16816.F32 R60, R4.reuse, R110, R60 ;  /* 0x0000006e043c723c */ /* 0x040fec000000183c */
[C---:B----4-:R-:W-:Y:S06]  /*1af30*/  HMMA.16816.F32 R64, R4.reuse, R24, R64 ;  /* 0x000000180440723c */ /* 0x050fec0000001840 */
[----:B------:R-:W-:Y:S01]  /*1af40*/  HMMA.16816.F32 R52, R4, R26, R52 ;  /* 0x0000001a0434723c */ /* 0x000fe20000001834 */
[----:B------:R-:W4:Y:S04]  /*1af50*/  LDSM.16.M88.4 R24, [R219+0x3800] ;  /* 0x00380000db18783b */ /* 0x000f280000000200 */
[----:B------:R-:W-:Y:S01]  /*1af60*/  LDSM.16.M88.4 R4, [R218+0x2000] ;  /* 0x00200000da04783b */ /* 0x000fe20000000200 */
[C---:B------:R-:W-:Y:S06]  /*1af70*/  HMMA.16816.F32 R12, R8.reuse, R56, R12 ;  /* 0x00000038080c723c */ /* 0x040fec000000180c */
[C---:B------:R-:W-:Y:S01]  /*1af80*/  HMMA.16816.F32 R20, R8.reuse, R58, R20 ;  /* 0x0000003a0814723c */ /* 0x040fe20000001814 */
[----:B------:R-:W4:Y:S05]  /*1af90*/  LDSM.16.M88.4 R56, [R214+0xa000] ;  /* 0x00a00000d638783b */ /* 0x000f2a0000000200 */
[C---:B-1----:R-:W-:Y:S06]  /*1afa0*/  HMMA.16816.F32 R48, R8.reuse, R84, R48 ;  /* 0x000000540830723c */ /* 0x042fec0000001830 */
[C---:B------:R-:W-:Y:S06]  /*1afb0*/  HMMA.16816.F32 R32, R8.reuse, R76, R32 ;  /* 0x0000004c0820723c */ /* 0x040fec0000001820 */
[C---:B------:R-:W-:Y:S01]  /*1afc0*/  HMMA.16816.F32 R44, R8.reuse, R78, R44 ;  /* 0x0000004e082c723c */ /* 0x040fe2000000182c */
[----:B------:R-:W1:Y:S05]  /*1afd0*/  LDSM.16.M88.4 R76, [R214+0xa800] ;  /* 0x00a80000d64c783b */ /* 0x000e6a0000000200 */
[C---:B------:R-:W-:Y:S01]  /*1afe0*/  HMMA.16816.F32 R60, R8.reuse, R86, R60 ;  /* 0x00000056083c723c */ /* 0x040fe2000000183c */
[----:B------:R-:W-:Y:S05]  /*1aff0*/  LDSM.16.M88.4 R84, [R213+0x2800] ;  /* 0x00280000d554783b */ /* 0x000fea0000000200 */
[----:B------:R-:W-:Y:S01]  /*1b000*/  HMMA.16816.F32 R64, R8, R68, R64 ;  /* 0x000000440840723c */ /* 0x000fe20000001840 */
[----:B-----5:R-:W-:-:S05]  /*1b010*/  ISETP.GT.AND P5, PT, R36, R37, PT ;  /* 0x000000252400720c */ /* 0x020fca0003fa4270 */
[----:B------:R-:W-:Y:S01]  /*1b020*/  HMMA.16816.F32 R52, R8, R70, R52 ;  /* 0x000000460834723c */ /* 0x000fe20000001834 */
[----:B------:R-:W5:Y:S05]  /*1b030*/  LDSM.16.M88.4 R68, [R214+0xb800] ;  /* 0x00b80000d644783b */ /* 0x000f6a0000000200 */
[C---:B--2---:R-:W-:Y:S01]  /*1b040*/  HMMA.16816.F32 R8, R16.reuse, R72, R12 ;  /* 0x000000481008723c */ /* 0x044fe2000000180c */
[----:B------:R-:W-:Y:S05]  /*1b050*/  LDSM.16.M88.4 R12, [R217+0x2000] ;  /* 0x00200000d90c783b */ /* 0x000fea0000000200 */
[C---:B------:R-:W-:Y:S01]  /*1b060*/  HMMA.16816.F32 R20, R16.reuse, R74, R20 ;  /* 0x0000004a1014723c */ /* 0x040fe20000001814 */
[----:B------:R-:W2:Y:S05]  /*1b070*/  LDSM.16.M88.4 R72, [R213+0x2000] ;  /* 0x00200000d548783b */ /* 0x000eaa0000000200 */
[C---:B---3--:R-:W-:Y:S06]  /*1b080*/  HMMA.16816.F32 R48, R16.reuse, R92, R48 ;  /* 0x0000005c1030723c */ /* 0x048fec0000001830 */
[C---:B------:R-:W-:Y:S06]  /*1b090*/  HMMA.16816.F32 R32, R16.reuse, R80, R32 ;  /* 0x000000501020723c */ /* 0x040fec0000001820 */
[C---:B------:R-:W-:Y:S01]  /*1b0a0*/  HMMA.16816.F32 R44, R16.reuse, R82, R44 ;  /* 0x00000052102c723c */ /* 0x040fe2000000182c */
[----:B------:R-:W-:Y:S05]  /*1b0b0*/  LDSM.16.M88.4 R80, [R208+0xc800] ;  /* 0x00c80000d050783b */ /* 0x000fea0000000200 */
        /* <DEDUP_REMOVED lines=8> */
[----:B------:R-:W4:Y:S05]  /*1b140*/  LDSM.16.M88.4 R56, [R208+0xc000] ;  /* 0x00c00000d038783b */ /* 0x000f2a0000000200 */
[C---:B------:R-:W-:Y:S06]  /*1b150*/  HMMA.16816.F32 R48, R4.reuse, R88, R48 ;  /* 0x000000580430723c */ /* 0x040fec0000001830 */
[C---:B-1----:R-:W-:Y:S06]  /*1b160*/  HMMA.16816.F32 R32, R4.reuse, R76, R32 ;  /* 0x0000004c0420723c */ /* 0x042fec0000001820 */
[C---:B------:R-:W-:Y:S01]  /*1b170*/  HMMA.16816.F32 R44, R4.reuse, R78, R44 ;  /* 0x0000004e042c723c */ /* 0x040fe2000000182c */
[----:B------:R-:W-:Y:S05]  /*1b180*/  LDSM.16.M88.4 R76, [R219+0x4000] ;  /* 0x00400000db4c783b */ /* 0x000fea0000000200 */
[C---:B------:R-:W-:Y:S01]  /*1b190*/  HMMA.16816.F32 R60, R4.reuse, R90, R60 ;  /* 0x0000005a043c723c */ /* 0x040fe2000000183c */
[----:B------:R-:W1:Y:S05]  /*1b1a0*/  LDSM.16.M88.4 R88, [R208+0xd000] ;  /* 0x00d00000d058783b */ /* 0x000e6a0000000200 */
[C---:B-----5:R-:W-:Y:S06]  /*1b1b0*/  HMMA.16816.F32 R64, R4.reuse, R68, R64 ;  /* 0x000000440440723c */ /* 0x060fec0000001840 */
[----:B------:R-:W-:Y:S01]  /*1b1c0*/  HMMA.16816.F32 R52, R4, R70, R52 ;  /* 0x000000460434723c */ /* 0x000fe20000001834 */
[----:B------:R-:W-:Y:S05]  /*1b1d0*/  LDSM.16.M88.4 R68, [R214+0xc000] ;  /* 0x00c00000d644783b */ /* 0x000fea0000000200 */
[C---:B--2---:R-:W-:Y:S01]  /*1b1e0*/  HMMA.16816.F32 R4, R12.reuse, R72, R8 ;  /* 0x000000480c04723c */ /* 0x044fe20000001808 */
[----:B------:R-:W-:Y:S05]  /*1b1f0*/  LDSM.16.M88.4 R8, [R216+0x4000] ;  /* 0x00400000d808783b */ /* 0x000fea0000000200 */
[C---:B------:R-:W-:Y:S01]  /*1b200*/  HMMA.16816.F32 R20, R12.reuse, R74, R20 ;  /* 0x0000004a0c14723c */ /* 0x040fe20000001814 */
[----:B------:R-:W2:Y:S05]  /*1b210*/  LDSM.16.M88.4 R72, [R208+0xd800] ;  /* 0x00d80000d048783b */ /* 0x000eaa0000000200 */
[C---:B---3--:R-:W-:Y:S06]  /*1b220*/  HMMA.16816.F32 R48, R12.reuse, R92, R48 ;  /* 0x0000005c0c30723c */ /* 0x048fec0000001830 */
[C---:B------:R-:W-:Y:S06]  /*1b230*/  HMMA.16816.F32 R32, R12.reuse, R84, R32 ;  /* 0x000000540c20723c */ /* 0x040fec0000001820 */
[C---:B------:R-:W-:Y:S01]  /*1b240*/  HMMA.16816.F32 R44, R12.reuse, R86, R44 ;  /* 0x000000560c2c723c */ /* 0x040fe2000000182c */
[----:B------:R-:W3:Y:S05]  /*1b250*/  LDSM.16.M88.4 R84, [R219+0x4800] ;  /* 0x00480000db54783b */ /* 0x000eea0000000200 */
[C---:B------:R-:W-:Y:S01]  /*1b260*/  HMMA.16816.F32 R60, R12.reuse, R94, R60 ;  /* 0x0000005e0c3c723c */ /* 0x040fe2000000183c */
[----:B------:R-:W-:Y:S05]  /*1b270*/  LDSM.16.M88.4 R92, [R214+0xd000] ;  /* 0x00d00000d65c783b */ /* 0x000fea0000000200 */
[C---:B----4-:R-:W-:Y:S06]  /*1b280*/  HMMA.16816.F32 R64, R12.reuse, R24, R64 ;  /* 0x000000180c40723c */ /* 0x050fec0000001840 */
[----:B------:R-:W-:Y:S01]  /*1b290*/  HMMA.16816.F32 R52, R12, R26, R52 ;  /* 0x0000001a0c34723c */ /* 0x000fe20000001834 */
[----:B------:R-:W4:Y:S05]  /*1b2a0*/  LDSM.16.M88.4 R24, [R219+0x5800] ;  /* 0x00580000db18783b */ /* 0x000f2a0000000200 */
[C---:B------:R-:W-:Y:S01]  /*1b2b0*/  HMMA.16816.F32 R12, R16.reuse, R56, R4 ;  /* 0x00000038100c723c */ /* 0x040fe20000001804 */
[----:B------:R-:W5:Y:S05]  /*1b2c0*/  LDSM.16.M88.4 R4, [R218+0x4000] ;  /* 0x00400000da04783b */ /* 0x000f6a0000000200 */
[C---:B------:R-:W-:Y:S01]  /*1b2d0*/  HMMA.16816.F32 R20, R16.reuse, R58, R20 ;  /* 0x0000003a1014723c */ /* 0x040fe20000001814 */
[----:B------:R-:W-:Y:S05]  /*1b2e0*/  LDSM.16.M88.4 R56, [R214+0xd800] ;  /* 0x00d80000d638783b */ /* 0x000fea0000000200 */
[C---:B-1----:R-:W-:Y:S06]  /*1b2f0*/  HMMA.16816.F32 R48, R16.reuse, R88, R48 ;  /* 0x000000581030723c */ /* 0x042fec0000001830 */
[C---:B------:R-:W-:Y:S06]  /*1b300*/  HMMA.16816.F32 R32, R16.reuse, R80, R32 ;  /* 0x000000501020723c */ /* 0x040fec0000001820 */
[C---:B------:R-:W-:Y:S01]  /*1b310*/  HMMA.16816.F32 R44, R16.reuse, R82, R44 ;  /* 0x00000052102c723c */ /* 0x040fe2000000182c */
[----:B------:R-:W1:Y:S05]  /*1b320*/  LDSM.16.M88.4 R80, [R214+0xc800] ;  /* 0x00c80000d650783b */ /* 0x000e6a0000000200 */
[C---:B------:R-:W-:Y:S01]  /*1b330*/  HMMA.16816.F32 R60, R16.reuse, R90, R60 ;  /* 0x0000005a103c723c */ /* 0x040fe2000000183c */
[----:B------:R-:W-:Y:S05]  /*1b340*/  LDSM.16.M88.4 R88, [R213+0x4800] ;  /* 0x00480000d558783b */ /* 0x000fea0000000200 */
[C---:B--2---:R-:W-:Y:S06]  /*1b350*/  HMMA.16816.F32 R64, R16.reuse, R72, R64 ;  /* 0x000000481040723c */ /* 0x044fec0000001840 */
[----:B------:R-:W-:Y:S01]  /*1b360*/  HMMA.16816.F32 R52, R16, R74, R52 ;  /* 0x0000004a1034723c */ /* 0x000fe20000001834 */
[----:B------:R-:W-:Y:S05]  /*1b370*/  LDSM.16.M88.4 R72, [R213+0x4000] ;  /* 0x00400000d548783b */ /* 0x000fea0000000200 */
[C---:B------:R-:W-:Y:S06]  /*1b380*/  HMMA.16816.F32 R12, R8.reuse, R76, R12 ;  /* 0x0000004c080c723c */ /* 0x040fec000000180c */
[C---:B------:R-:W-:Y:S01]  /*1b390*/  HMMA.16816.F32 R16, R8.reuse, R78, R20 ;  /* 0x0000004e0810723c */ /* 0x040fe20000001814 */
[----:B------:R-:W2:Y:S04]  /*1b3a0*/  LDSM.16.M88.4 R20, [R217+0x4000] ;  /* 0x00400000d914783b */ /* 0x000ea80000000200 */
[----:B------:R-:W-:Y:S01]  /*1b3b0*/  LDSM.16.M88.4 R76, [R208+0xe000] ;  /* 0x00e00000d04c783b */ /* 0x000fe20000000200 */
[C---:B------:R-:W-:Y:S06]  /*1b3c0*/  HMMA.16816.F32 R48, R8.reuse, R96, R48 ;  /* 0x000000600830723c */ /* 0x040fec0000001830 */
[C---:B---3--:R-:W-:Y:S06]  /*1b3d0*/  HMMA.16816.F32 R32, R8.reuse, R84, R32 ;  /* 0x000000540820723c */ /* 0x048fec0000001820 */
[C---:B------:R-:W-:Y:S01]  /*1b3e0*/  HMMA.16816.F32 R44, R8.reuse, R86, R44 ;  /* 0x00000056082c723c */ /* 0x040fe2000000182c */
[----:B------:R-:W-:Y:S05]  /*1b3f0*/  LDSM.16.M88.4 R84, [R208+0xe800] ;  /* 0x00e80000d054783b */ /* 0x000fea0000000200 */
[C---:B------:R-:W-:Y:S01]  /*1b400*/  HMMA.16816.F32 R60, R8.reuse, R98, R60 ;  /* 0x00000062083c723c */ /* 0x040fe2000000183c */
[----:B------:R-:W-:Y:S05]  /*1b410*/  LDSM.16.M88.4 R96, [R208+0xf000] ;  /* 0x00f00000d060783b */ /* 0x000fea0000000200 */
[C---:B----4-:R-:W-:Y:S06]  /*1b420*/  HMMA.16816.F32 R64, R8.reuse, R24, R64 ;  /* 0x000000180840723c */ /* 0x050fec0000001840 */
[----:B------:R-:W-:Y:S06]  /*1b430*/  HMMA.16816.F32 R52, R8, R26, R52 ;  /* 0x0000001a0834723c */ /* 0x000fec0000001834 */
[C---:B-----5:R-:W-:Y:S06]  /*1b440*/  HMMA.16816.F32 R12, R4.reuse, R68, R12 ;  /* 0x00000044040c723c */ /* 0x060fec000000180c */
[C---:B------:R-:W-:Y:S01]  /*1b450*/  HMMA.16816.F32 R8, R4.reuse, R70, R16 ;  /* 0x000000460408723c */ /* 0x040fe20000001810 */
[----:B------:R-:W3:Y:S04]  /*1b460*/  LDSM.16.M88.4 R68, [R213+0x5800] ;  /* 0x00580000d544783b */ /* 0x000ee80000000200 */
[----:B------:R-:W4:Y:S01]  /*1b470*/  LDSM.16.M88.4 R16, [R215+0x6000] ;  /* 0x00600000d710783b */ /* 0x000f220000000200 */
[C---:B------:R-:W-:Y:S06]  /*1b480*/  HMMA.16816.F32 R48, R4.reuse, R92, R48 ;  /* 0x0000005c0430723c */ /* 0x040fec0000001830 */
[C---:B-1----:R-:W-:Y:S06]  /*1b490*/  HMMA.16816.F32 R32, R4.reuse, R80, R32 ;  /* 0x000000500420723c */ /* 0x042fec0000001820 */
[C---:B------:R-:W-:Y:S01]  /*1b4a0*/  HMMA.16816.F32 R44, R4.reuse, R82, R44 ;  /* 0x00000052042c723c */ /* 0x040fe2000000182c */
[----:B------:R-:W-:Y:S05]  /*1b4b0*/  LDSM.16.M88.4 R80, [R219+0x6800] ;  /* 0x00680000db50783b */ /* 0x000fea0000000200 */
[C---:B------:R-:W-:Y:S01]  /*1b4c0*/  HMMA.16816.F32 R60, R4.reuse, R94, R60 ;  /* 0x0000005e043c723c */ /* 0x040fe2000000183c */
[----:B------:R-:W-:Y:S05]  /*1b4d0*/  LDSM.16.M88.4 R92, [R214+0xe800] ;  /* 0x00e80000d65c783b */ /* 0x000fea0000000200 */
[C---:B------:R-:W-:Y:S06]  /*1b4e0*/  HMMA.16816.F32 R64, R4.reuse, R56, R64 ;  /* 0x000000380440723c */ /* 0x040fec0000001840 */
[----:B------:R-:W-:Y:S01]  /*1b4f0*/  HMMA.16816.F32 R52, R4, R58, R52 ;  /* 0x0000003a0434723c */ /* 0x000fe20000001834 */
[----:B------:R-:W1:Y:S05]  /*1b500*/  LDSM.16.M88.4 R56, [R208+0xf800] ;  /* 0x00f80000d038783b */ /* 0x000e6a0000000200 */
[C---:B--2---:R-:W-:Y:S01]  /*1b510*/  HMMA.16816.F32 R24, R20.reuse, R72, R12 ;  /* 0x000000481418723c */ /* 0x044fe2000000180c */
[----:B------:R-:W-:Y:S05]  /*1b520*/  LDSM.16.M88.4 R12, [R216+0x6000] ;  /* 0x00600000d80c783b */ /* 0x000fea0000000200 */
[C---:B------:R-:W-:Y:S01]  /*1b530*/  HMMA.16816.F32 R8, R20.reuse, R74, R8 ;  /* 0x0000004a1408723c */ /* 0x040fe20000001808 */
[----:B------:R-:W2:Y:S05]  /*1b540*/  LDSM.16.M88.4 R72, [R219+0x6000] ;  /* 0x00600000db48783b */ /* 0x000eaa0000000200 */
[C---:B------:R-:W-:Y:S06]  /*1b550*/  HMMA.16816.F32 R48, R20.reuse, R100, R48 ;  /* 0x000000641430723c */ /* 0x040fec0000001830 */
[C---:B------:R-:W-:Y:S06]  /*1b560*/  HMMA.16816.F32 R4, R20.reuse, R88, R32 ;  /* 0x000000581404723c */ /* 0x040fec0000001820 */
[C---:B------:R-:W-:Y:S01]  /*1b570*/  HMMA.16816.F32 R44, R20.reuse, R90, R44 ;  /* 0x0000005a142c723c */ /* 0x040fe2000000182c */
[----:B------:R-:W5:Y:S05]  /*1b580*/  LDSM.16.M88.4 R88, [R219+0x7000] ;  /* 0x00700000db58783b */ /* 0x000f6a0000000200 */
[C---:B------:R-:W-:Y:S06]  /*1b590*/  HMMA.16816.F32 R60, R20.reuse, R102, R60 ;  /* 0x00000066143c723c */ /* 0x040fec000000183c */
[C---:B---3--:R-:W-:Y:S06]  /*1b5a0*/  HMMA.16816.F32 R64, R20.reuse, R68, R64 ;  /* 0x000000441440723c */ /* 0x048fec0000001840 */
[----:B------:R-:W-:Y:S01]  /*1b5b0*/  HMMA.16816.F32 R52, R20, R70, R52 ;  /* 0x000000461434723c */ /* 0x000fe20000001834 */
[----:B------:R-:W-:Y:S05]  /*1b5c0*/  LDSM.16.M88.4 R68, [R214+0xf800] ;  /* 0x00f80000d644783b */ /* 0x000fea0000000200 */
[C---:B----4-:R-:W-:Y:S06]  /*1b5d0*/  HMMA.16816.F32 R32, R16.reuse, R76, R24 ;  /* 0x0000004c1020723c */ /* 0x050fec0000001818 */
[C---:B------:R-:W-:Y:S01]  /*1b5e0*/  HMMA.16816.F32 R24, R16.reuse, R78, R8 ;  /* 0x0000004e1018723c */ /* 0x040fe20000001808 */
[----:B------:R-:W3:Y:S04]  /*1b5f0*/  LDSM.16.M88.4 R76, [R219+0x7800] ;  /* 0x00780000db4c783b */ /* 0x000ee80000000200 */
[----:B------:R-:W-:Y:S01]  /*1b600*/  LDSM.16.M88.4 R8, [R218+0x6000] ;  /* 0x00600000da08783b */ /* 0x000fe20000000200 */
[C---:B------:R-:W-:Y:S06]  /*1b610*/  HMMA.16816.F32 R48, R16.reuse, R96, R48 ;  /* 0x000000601030723c */ /* 0x040fec0000001830 */
[C---:B------:R-:W-:Y:S06]  /*1b620*/  HMMA.16816.F32 R20, R16.reuse, R84, R4 ;  /* 0x000000541014723c */ /* 0x040fec0000001804 */
[C---:B------:R-:W-:Y:S01]  /*1b630*/  HMMA.16816.F32 R4, R16.reuse, R86, R44 ;  /* 0x000000561004723c */ /* 0x040fe2000000182c */
[----:B------:R-:W4:Y:S05]  /*1b640*/  LDSM.16.M88.4 R84, [R214+0xe000] ;  /* 0x00e00000d654783b */ /* 0x000f2a0000000200 */
[C---:B------:R-:W-:Y:S01]  /*1b650*/  HMMA.16816.F32 R60, R16.reuse, R98, R60 ;  /* 0x00000062103c723c */ /* 0x040fe2000000183c */
[----:B------:R-:W4:Y:S05]  /*1b660*/  LDSM.16.M88.4 R96, [R214+0xf000] ;  /* 0x00f00000d660783b */ /* 0x000f2a0000000200 */
[C---:B-1----:R-:W-:Y:S06]  /*1b670*/  HMMA.16816.F32 R64, R16.reuse, R56, R64 ;  /* 0x000000381040723c */ /* 0x042fec0000001840 */
[----:B------:R-:W-:Y:S06]  /*1b680*/  HMMA.16816.F32 R52, R16, R58, R52 ;  /* 0x0000003a1034723c */ /* 0x000fec0000001834 */
[C---:B--2---:R-:W-:Y:S06]  /*1b690*/  HMMA.16816.F32 R44, R12.reuse, R72, R32 ;  /* 0x000000480c2c723c */ /* 0x044fec0000001820 */
[C---:B------:R-:W-:Y:S01]  /*1b6a0*/  HMMA.16816.F32 R32, R12.reuse, R74, R24 ;  /* 0x0000004a0c20723c */ /* 0x040fe20000001818 */
[----:B------:R-:W-:Y:S05]  /*1b6b0*/  LDSM.16.M88.4 R72, [R213+0x6000] ;  /* 0x00600000d548783b */ /* 0x000fea0000000200 */
[C---:B-----5:R-:W-:Y:S06]  /*1b6c0*/  HMMA.16816.F32 R16, R12.reuse, R88, R48 ;  /* 0x000000580c10723c */ /* 0x060fec0000001830 */
[C---:B------:R-:W-:Y:S06]  /*1b6d0*/  HMMA.16816.F32 R24, R12.reuse, R80, R20 ;  /* 0x000000500c18723c */ /* 0x040fec0000001814 */
[C---:B------:R-:W-:Y:S01]  /*1b6e0*/  HMMA.16816.F32 R20, R12.reuse, R82, R4 ;  /* 0x000000520c14723c */ /* 0x040fe20000001804 */
[----:B------:R-:W-:Y:S04]  /*1b6f0*/  LDSM.16.M88.4 R4, [R217+0x6000] ;  /* 0x00600000d904783b */ /* 0x000fe80000000200 */
[----:B------:R-:W-:Y:S01]  /*1b700*/  LDSM.16.M88.4 R80, [R213+0x6800] ;  /* 0x00680000d550783b */ /* 0x000fe20000000200 */
[C---:B------:R-:W-:Y:S03]  /*1b710*/  HMMA.16816.F32 R60, R12.reuse, R90, R60 ;  /* 0x0000005a0c3c723c */ /* 0x040fe6000000183c */
[----:B------:R-:W1:Y:S03]  /*1b720*/  LDSM.16.M88.4 R88, [R213+0x7000] ;  /* 0x00700000d558783b */ /* 0x000e660000000200 */
[C---:B---3--:R-:W-:Y:S06]  /*1b730*/  HMMA.16816.F32 R64, R12.reuse, R76, R64 ;  /* 0x0000004c0c40723c */ /* 0x048fec0000001840 */
[----:B------:R-:W-:Y:S06]  /*1b740*/  HMMA.16816.F32 R56, R12, R78, R52 ;  /* 0x0000004e0c38723c */ /* 0x000fec0000001834 */
[----:B----4-:R-:W-:Y:S01]  /*1b750*/  HMMA.16816.F32 R48, R8, R86, R32 ;  /* 0x000000560830723c */ /* 0x010fe20000001820 */
[----:B------:R-:W2:Y:S01]  /*1b760*/  LDSM.16.M88.4 R32, [R213+0x7800] ;  /* 0x00780000d520783b */ /* 0x000ea20000000200 */
[----:B------:R-:W-:-:S04]  /*1b770*/  DEPBAR.LE SB0, 0x0 ;  /* 0x000080000000791a */ /* 0x000fc80000000000 */
[C---:B------:R-:W-:Y:S06]  /*1b780*/  HMMA.16816.F32 R12, R8.reuse, R96, R16 ;  /* 0x00000060080c723c */ /* 0x040fec0000001810 */
[C---:B------:R-:W-:Y:S06]  /*1b790*/  HMMA.16816.F32 R52, R8.reuse, R84, R44 ;  /* 0x000000540834723c */ /* 0x040fec000000182c */
[C---:B------:R-:W-:Y:S06]  /*1b7a0*/  HMMA.16816.F32 R44, R8.reuse, R92, R24 ;  /* 0x0000005c082c723c */ /* 0x040fec0000001818 */
[C---:B------:R-:W-:Y:S06]  /*1b7b0*/  HMMA.16816.F32 R24, R8.reuse, R94, R20 ;  /* 0x0000005e0818723c */ /* 0x040fec0000001814 */
[C---:B------:R-:W-:Y:S06]  /*1b7c0*/  HMMA.16816.F32 R16, R8.reuse, R98, R60 ;  /* 0x000000620810723c */ /* 0x040fec000000183c */
[C---:B------:R-:W-:Y:S06]  /*1b7d0*/  HMMA.16816.F32 R20, R8.reuse, R68, R64 ;  /* 0x000000440814723c */ /* 0x040fec0000001840 */
[----:B------:R-:W-:Y:S06]  /*1b7e0*/  HMMA.16816.F32 R8, R8, R70, R56 ;  /* 0x000000460808723c */ /* 0x000fec0000001838 */
[C---:B-1----:R-:W-:Y:S06]  /*1b7f0*/  HMMA.16816.F32 R56, R4.reuse, R88, R12 ;  /* 0x000000580438723c */ /* 0x042fec000000180c */
[----:B------:R-:W-:Y:S01]  /*1b800*/  HMMA.16816.F32 R44, R4, R80, R44 ;  /* 0x00000050042c723c */ /* 0x000fe2000000182c */
[----:B------:R-:W-:-:S05]  /*1b810*/  IMAD.SHL.U32 R12, R185, 0x2, RZ ;  /* 0x00000002b90c7824 */ /* 0x000fca00078e00ff */
[----:B------:R-:W-:Y:S01]  /*1b820*/  LOP3.LUT R12, R12, 0x6, RZ, 0xc0, !PT ;  /* 0x000000060c0c7812 */ /* 0x000fe200078ec0ff */
[----:B--2---:R-:W-:Y:S03]  /*1b830*/  HMMA.16816.F32 R60, R4, R32, R20 ;  /* 0x00000020043c723c */ /* 0x004fe60000001814 */
[----:B------:R-:W-:-:S03]  /*1b840*/  IADD3 R12, R31, R12, RZ ;  /* 0x0000000c1f0c7210 */ /* 0x000fc60007ffe0ff */
[C---:B------:R-:W-:Y:S01]  /*1b850*/  HMMA.16816.F32 R32, R4.reuse, R34, R8 ;  /* 0x000000220420723c */ /* 0x040fe20000001808 */
[CC--:B------:R-:W-:Y:S01]  /*1b860*/  ISETP.GE.AND P3, PT, R12.reuse, R236.reuse, PT ;  /* 0x000000ec0c00720c */ /* 0x0c0fe20003f66270 */
[----:B------:R-:W-:Y:S02]  /*1b870*/  VIADD R13, R12, 0x10 ;  /* 0x000000100c0d7836 */ /* 0x000fe40000000000 */
[----:B------:R-:W-:Y:S02]  /*1b880*/  IMAD.IADD R3, R0, 0x1, -R12 ;  /* 0x0000000100037824 */ /* 0x000fe400078e0a0c */
[C---:B------:R-:W-:Y:S01]  /*1b890*/  HMMA.16816.F32 R52, R4.reuse, R72, R52 ;  /* 0x000000480434723c */ /* 0x040fe20000001834 */
[C---:B------:R-:W-:Y:S01]  /*1b8a0*/  VIADD R9, R12.reuse, 0x1 ;  /* 0x000000010c097836 */ /* 0x040fe20000000000 */
[-C--:B------:R-:W-:Y:S01]  /*1b8b0*/  ISETP.GE.AND P6, PT, R13, R236.reuse, PT ;  /* 0x000000ec0d00720c */ /* 0x080fe20003fc6270 */
[C---:B------:R-:W-:Y:S02]  /*1b8c0*/  VIADD R10, R12.reuse, 0x8 ;  /* 0x000000080c0a7836 */ /* 0x040fe40000000000 */
[----:B------:R-:W-:Y:S01]  /*1b8d0*/  VIADD R11, R12, 0x9 ;  /* 0x000000090c0b7836 */ /* 0x000fe20000000000 */
[C---:B------:R-:W-:Y:S01]  /*1b8e0*/  HMMA.16816.F32 R48, R4.reuse, R74, R48 ;  /* 0x0000004a0430723c */ /* 0x040fe20000001830 */
[C---:B------:R-:W-:Y:S01]  /*1b8f0*/  IMAD.IADD R2, R0.reuse, 0x1, -R9 ;  /* 0x0000000100027824 */ /* 0x040fe200078e0a09 */
[-C--:B------:R-:W-:Y:S01]  /*1b900*/  ISETP.GE.AND P2, PT, R9, R236.reuse, PT ;  /* 0x000000ec0900720c */ /* 0x080fe20003f46270 */
[----:B------:R-:W-:Y:S01]  /*1b910*/  IMAD.IADD R8, R0, 0x1, -R13 ;  /* 0x0000000100087824 */ /* 0x000fe200078e0a0d */
[----:B------:R-:W-:Y:S01]  /*1b920*/  BAR.SYNC.DEFER_BLOCKING 0x0 ;  /* 0x0000000000007b1d */ /* 0x000fe20000010000 */
[C---:B------:R-:W-:Y:S01]  /*1b930*/  VIADD R15, R12.reuse, 0x18 ;  /* 0x000000180c0f7836 */ /* 0x040fe20000000000 */
[----:B------:R-:W-:Y:S01]  /*1b940*/  HMMA.16816.F32 R80, R4, R82, R24 ;  /* 0x000000520450723c */ /* 0x000fe20000001818 */
[----:B------:R-:W-:Y:S01]  /*1b950*/  VIADD R14, R12, 0x11 ;  /* 0x000000110c0e7836 */ /* 0x000fe20000000000 */
[----:B------:R-:W-:-:S02]  /*1b960*/  ISETP.GE.AND P0, PT, R11, R236, PT ;  /* 0x000000ec0b00720c */ /* 0x000fc40003f06270 */
[-C--:B------:R-:W-:Y:S02]  /*1b970*/  ISETP.GE.AND P1, PT, R10, R236.reuse, PT ;  /* 0x000000ec0a00720c */ /* 0x080fe40003f26270 */
[----:B------:R-:W-:Y:S01]  /*1b980*/  HMMA.16816.F32 R88, R4, R90, R16 ;  /* 0x0000005a0458723c */ /* 0x000fe20000001810 */
[----:B------:R-:W-:-:S06]  /*1b990*/  ISETP.GE.AND P4, PT, R14, R236, PT ;  /* 0x000000ec0e00720c */ /* 0x000fcc0003f86270 */
[C---:B------:R-:W-:Y:S01]  /*1b9a0*/  IMAD.IADD R5, R0.reuse, 0x1, -R10 ;  /* 0x0000000100057824 */ /* 0x040fe200078e0a0a */
[----:B------:R-:W-:Y:S01]  /*1b9b0*/  IABS R7, R3 ;  /* 0x0000000300077213 */ /* 0x000fe20000000000 */
[----:B------:R-:W-:Y:S01]  /*1b9c0*/  IMAD.IADD R6, R0, 0x1, -R11 ;  /* 0x0000000100067824 */ /* 0x000fe200078e0a0b */
[----:B------:R-:W-:Y:S01]  /*1b9d0*/  IABS R4, R2 ;  /* 0x0000000200047213 */ /* 0x000fe20000000000 */
[C---:B------:R-:W-:Y:S01]  /*1b9e0*/  VIADD R16, R12.reuse, 0x19 ;  /* 0x000000190c107836 */ /* 0x040fe20000000000 */
[----:B------:R-:W-:Y:S01]  /*1b9f0*/  IABS R3, R5 ;  /* 0x0000000500037213 */ /* 0x000fe20000000000 */
[C---:B------:R-:W-:Y:S01]  /*1ba00*/  VIADD R17, R12.reuse, 0x20 ;  /* 0x000000200c117836 */ /* 0x040fe20000000000 */
[----:B------:R-:W-:Y:S01]  /*1ba10*/  IABS R2, R6 ;  /* 0x0000000600027213 */ /* 0x000fe20000000000 */
[----:B------:R-:W-:Y:S01]  /*1ba20*/  IMAD.MOV.U32 R6, RZ, RZ, R4 ;  /* 0x000000ffff067224 */ /* 0x000fe200078e0004 */
[----:B------:R-:W-:Y:S01]  /*1ba30*/  IABS R5, R8 ;  /* 0x0000000800057213 */ /* 0x000fe20000000000 */
[----:B------:R-:W-:Y:S01]  /*1ba40*/  IMAD.MOV.U32 R4, RZ, RZ, R3 ;  /* 0x000000ffff047224 */ /* 0x000fe200078e0003 */
[----:B------:R-:W-:Y:S01]  /*1ba50*/  MOV R3, R2 ;  /* 0x0000000200037202 */ /* 0x000fe20000000f00 */
[----:B------:R-:W-:Y:S01]  /*1ba60*/  VIADD R18, R12, 0x21 ;  /* 0x000000210c127836 */ /* 0x000fe20000000000 */
[----:B------:R-:W-:Y:S01]  /*1ba70*/  I2FP.F32.S32 R6, R6 ;  /* 0x0000000600067245 */ /* 0x000fe20000201400 */
[----:B------:R-:W-:Y:S01]  /*1ba80*/  IMAD.MOV.U32 R2, RZ, RZ, R5 ;  /* 0x000000ffff027224 */ /* 0x000fe200078e0005 */
[----:B------:R-:W-:Y:S01]  /*1ba90*/  I2FP.F32.S32 R3, R3 ;  /* 0x0000000300037245 */ /* 0x000fe20000201400 */
[C---:B------:R-:W-:Y:S01]  /*1baa0*/  IMAD.IADD R5, R0.reuse, 0x1, -R16 ;  /* 0x0000000100057824 */ /* 0x040fe200078e0a10 */
[----:B------:R-:W-:Y:S01]  /*1bab0*/  I2FP.F32.S32 R4, R4 ;  /* 0x0000000400047245 */ /* 0x000fe20000201400 */
[C---:B------:R-:W-:Y:S01]  /*1bac0*/  FFMA.FTZ R21, -R149.reuse, R6, R53 ;  /* 0x0000000695157223 */ /* 0x040fe20000010135 */
[----:B------:R-:W-:Y:S01]  /*1bad0*/  I2FP.F32.S32 R2, R2 ;  /* 0x0000000200027245 */ /* 0x000fe20000201400 */
[----:B------:R-:W-:Y:S01]  /*1bae0*/  FFMA.FTZ R19, -R149, R3, R49 ;  /* 0x0000000395137223 */ /* 0x000fe20000010131 */
[----:B------:R-:W-:Y:S01]  /*1baf0*/  I2FP.F32.S32 R7, R7 ;  /* 0x0000000700077245 */ /* 0x000fe20000201400 */
[----:B------:R-:W-:-:S02]  /*1bb00*/  IMAD.IADD R3, R0, 0x1, -R14 ;  /* 0x0000000100037824 */ /* 0x000fc400078e0a0e */
[C---:B------:R-:W-:Y:S01]  /*1bb10*/  FFMA.FTZ R20, -R149.reuse, R4, R48 ;  /* 0x0000000495147223 */ /* 0x040fe20000010130 */
[C---:B------:R-:W-:Y:S01]  /*1bb20*/  FFMA.FTZ R30, -R149.reuse, R2, R44 ;  /* 0x00000002951e7223 */ /* 0x040fe2000001012c */
[C---:B------:R-:W-:Y:S02]  /*1bb30*/  IMAD.IADD R2, R0.reuse, 0x1, -R15 ;  /* 0x0000000100027824 */ /* 0x040fe400078e0a0f */
[----:B------:R-:W-:Y:S01]  /*1bb40*/  FFMA.FTZ R22, -R149, R7, R52 ;  /* 0x0000000795167223 */ /* 0x000fe20000010134 */
[C---:B------:R-:W-:Y:S01]  /*1bb50*/  IMAD.IADD R6, R0.reuse, 0x1, -R17 ;  /* 0x0000000100067824 */ /* 0x040fe200078e0a11 */
[----:B------:R-:W-:Y:S01]  /*1bb60*/  IABS R7, R3 ;  /* 0x0000000300077213 */ /* 0x000fe20000000000 */
[----:B------:R-:W-:Y:S01]  /*1bb70*/  IMAD.IADD R8, R0, 0x1, -R18 ;  /* 0x0000000100087824 */ /* 0x000fe200078e0a12 */
[----:B------:R-:W-:Y:S02]  /*1bb80*/  IABS R4, R2 ;  /* 0x0000000200047213 */ /* 0x000fe40000000000 */
[----:B------:R-:W-:-:S02]  /*1bb90*/  IABS R3, R5 ;  /* 0x0000000500037213 */ /* 0x000fc40000000000 */
[----:B------:R-:W-:Y:S01]  /*1bba0*/  IABS R2, R6 ;  /* 0x0000000600027213 */ /* 0x000fe20000000000 */
[----:B------:R-:W-:Y:S01]  /*1bbb0*/  IMAD.MOV.U32 R6, RZ, RZ, R4 ;  /* 0x000000ffff067224 */ /* 0x000fe200078e0004 */
[----:B------:R-:W-:Y:S02]  /*1bbc0*/  IABS R5, R8 ;  /* 0x0000000800057213 */ /* 0x000fe40000000000 */
[----:B------:R-:W-:Y:S01]  /*1bbd0*/  MOV R4, R3 ;  /* 0x0000000300047202 */ /* 0x000fe20000000f00 */
[----:B------:R-:W-:Y:S01]  /*1bbe0*/  IMAD.MOV.U32 R3, RZ, RZ, R2 ;  /* 0x000000ffff037224 */ /* 0x000fe200078e0002 */
[----:B------:R-:W-:Y:S01]  /*1bbf0*/  I2FP.F32.S32 R6, R6 ;  /* 0x0000000600067245 */ /* 0x000fe20000201400 */
[----:B------:R-:W-:Y:S01]  /*1bc00*/  IMAD.MOV.U32 R2, RZ, RZ, R5 ;  /* 0x000000ffff027224 */ /* 0x000fe200078e0005 */
[----:B------:R-:W-:Y:S02]  /*1bc10*/  I2FP.F32.S32 R4, R4 ;  /* 0x0000000400047245 */ /* 0x000fe40000201400 */
[----:B------:R-:W-:Y:S01]  /*1bc20*/  I2FP.F32.S32 R3, R3 ;  /* 0x0000000300037245 */ /* 0x000fe20000201400 */
[C---:B------:R-:W-:Y:S01]  /*1bc30*/  FFMA.FTZ R26, -R149.reuse, R6, R80 ;  /* 0x00000006951a7223 */ /* 0x040fe20000010150 */
[----:B------:R-:W-:Y:S01]  /*1bc40*/  I2FP.F32.S32 R2, R2 ;  /* 0x0000000200027245 */ /* 0x000fe20000201400 */
[C---:B------:R-:W-:Y:S01]  /*1bc50*/  FFMA.FTZ R25, -R149.reuse, R4, R81 ;  /* 0x0000000495197223 */ /* 0x040fe20000010151 */
[----:B------:R-:W-:Y:S01]  /*1bc60*/  I2FP.F32.S32 R7, R7 ;  /* 0x0000000700077245 */ /* 0x000fe20000201400 */
[C---:B------:R-:W-:Y:S01]  /*1bc70*/  FFMA.FTZ R24, -R149.reuse, R3, R56 ;  /* 0x0000000395187223 */ /* 0x040fe20000010138 */
[----:B------:R-:W-:Y:S01]  /*1bc80*/  FSEL R40, R22, -INF , !P3 ;  /* 0xff80000016287808 */ /* 0x000fe20005800000 */
[----:B------:R-:W-:Y:S01]  /*1bc90*/  FFMA.FTZ R23, -R149, R2, R57 ;  /* 0x0000000295177223 */ /* 0x000fe20000010139 */
[----:B------:R-:W-:-:S02]  /*1bca0*/  VIADD R2, R0, 0x8 ;  /* 0x0000000800027836 */ /* 0x000fc40000000000 */
[----:B------:R-:W-:Y:S01]  /*1bcb0*/  FFMA.FTZ R27, -R149, R7, R45 ;  /* 0x00000007951b7223 */ /* 0x000fe2000001012d */
[----:B------:R-:W-:Y:S01]  /*1bcc0*/  FSEL R45, R20, -INF , !P1 ;  /* 0xff800000142d7808 */ /* 0x000fe20004800000 */
[C---:B------:R-:W-:Y:S01]  /*1bcd0*/  IMAD.IADD R4, R2.reuse, 0x1, -R9 ;  /* 0x0000000102047824 */ /* 0x040fe200078e0a09 */
[----:B------:R-:W-:Y:S01]  /*1bce0*/  FSEL R38, R21, -INF , !P2 ;  /* 0xff80000015267808 */ /* 0x000fe20005000000 */
[C---:B------:R-:W-:Y:S01]  /*1bcf0*/  IMAD.IADD R3, R2.reuse, 0x1, -R10 ;  /* 0x0000000102037824 */ /* 0x040fe200078e0a0a */
[----:B------:R-:W-:Y:S01]  /*1bd00*/  FSEL R44, R19, -INF , !P0 ;  /* 0xff800000132c7808 */ /* 0x000fe20004000000 */
[C---:B------:R-:W-:Y:S01]  /*1bd10*/  IMAD.IADD R6, R2.reuse, 0x1, -R11 ;  /* 0x0000000102067824 */ /* 0x040fe200078e0a0b */
[----:B------:R-:W-:Y:S01]  /*1bd20*/  IABS R7, R4 ;  /* 0x0000000400077213 */ /* 0x000fe20000000000 */
[C---:B------:R-:W-:Y:S01]  /*1bd30*/  IMAD.IADD R8, R2.reuse, 0x1, -R13 ;  /* 0x0000000102087824 */ /* 0x040fe200078e0a0d */
[----:B------:R-:W-:Y:S01]  /*1bd40*/  IABS R4, R3 ;  /* 0x0000000300047213 */ /* 0x000fe20000000000 */
[----:B------:R-:W-:Y:S01]  /*1bd50*/  IMAD.IADD R5, R2, 0x1, -R12 ;  /* 0x0000000102057824 */ /* 0x000fe200078e0a0c */
[----:B------:R-:W-:Y:S01]  /*1bd60*/  IABS R3, R6 ;  /* 0x0000000600037213 */ /* 0x000fe20000000000 */
[C---:B------:R-:W-:Y:S01]  /*1bd70*/  VIADD R10, R12.reuse, 0x29 ;  /* 0x000000290c0a7836 */ /* 0x040fe20000000000 */
        /* <DEDUP_REMOVED lines=8> */
[----:B------:R-:W-:Y:S01]  /*1be00*/  I2FP.F32.S32 R6, R8 ;  /* 0x0000000800067245 */ /* 0x000fe20000201400 */
[----:B------:R-:W-:Y:S01]  /*1be10*/  VIADD R11, R12, 0x39 ;  /* 0x000000390c0b7836 */ /* 0x000fe20000000000 */
[----:B------:R-:W-:-:S02]  /*1be20*/  I2FP.F32.S32 R4, R4 ;  /* 0x0000000400047245 */ /* 0x000fc40000201400 */
[----:B------:R-:W-:Y:S01]  /*1be30*/  I2FP.F32.S32 R5, R7 ;  /* 0x0000000700057245 */ /* 0x000fe20000201400 */
[C---:B------:R-:W-:Y:S01]  /*1be40*/  FFMA.FTZ R6, -R149.reuse, R6, R55 ;  /* 0x0000000695067223 */ /* 0x040fe20000010137 */
[----:B------:R-:W-:Y:S01]  /*1be50*/  I2FP.F32.S32 R3, R3 ;  /* 0x0000000300037245 */ /* 0x000fe20000201400 */
[C---:B------:R-:W-:Y:S01]  /*1be60*/  FFMA.FTZ R4, -R149.reuse, R4, R51 ;  /* 0x0000000495047223 */ /* 0x040fe20000010133 */
[C---:B------:R-:W-:Y:S01]  /*1be70*/  FFMA.FTZ R7, -R149.reuse, R9, R54 ;  /* 0x0000000995077223 */ /* 0x040fe20000010136 */
[C---:B------:R-:W-:Y:S01]  /*1be80*/  FFMA.FTZ R5, -R149.reuse, R5, R50 ;  /* 0x0000000595057223 */ /* 0x040fe20000010132 */
[----:B------:R-:W-:Y:S02]  /*1be90*/  IMAD.IADD R9, R2, 0x1, -R18 ;  /* 0x0000000102097824 */ /* 0x000fe400078e0a12 */
[----:B------:R-:W-:Y:S01]  /*1bea0*/  FFMA.FTZ R13, -R149, R3, R46 ;  /* 0x00000003950d7223 */ /* 0x000fe2000001012e */
[----:B------:R-:W-:Y:S01]  /*1beb0*/  FSEL R46, R6, -INF , !P2 ;  /* 0xff800000062e7808 */ /* 0x000fe20005000000 */
[----:B------:R-:W-:Y:S01]  /*1bec0*/  IMAD.IADD R3, R2, 0x1, -R15 ;  /* 0x0000000102037824 */ /* 0x000fe200078e0a0f */
[----:B------:R-:W-:Y:S01]  /*1bed0*/  FSEL R49, R4, -INF , !P0 ;  /* 0xff80000004317808 */ /* 0x000fe20004000000 */
[C---:B------:R-:W-:Y:S01]  /*1bee0*/  IMAD.IADD R6, R2.reuse, 0x1, -R16 ;  /* 0x0000000102067824 */ /* 0x040fe200078e0a10 */
[----:B------:R-:W-:Y:S01]  /*1bef0*/  FSEL R41, R7, -INF , !P3 ;  /* 0xff80000007297808 */ /* 0x000fe20005800000 */
[----:B------:R-:W-:Y:S01]  /*1bf00*/  IMAD.IADD R7, R2, 0x1, -R17 ;  /* 0x0000000102077824 */ /* 0x000fe200078e0a11 */
[----:B------:R-:W-:-:S02]  /*1bf10*/  IADD3 R4, -R14, R2, RZ ;  /* 0x000000020e047210 */ /* 0x000fc40007ffe1ff */
[----:B------:R-:W-:Y:S02]  /*1bf20*/  FSEL R48, R5, -INF , !P1 ;  /* 0xff80000005307808 */ /* 0x000fe40004800000 */
[----:B------:R-:W-:Y:S02]  /*1bf30*/  IABS R8, R4 ;  /* 0x0000000400087213 */ /* 0x000fe40000000000 */
[----:B------:R-:W-:Y:S02]  /*1bf40*/  IABS R5, R3 ;  /* 0x0000000300057213 */ /* 0x000fe40000000000 */
[----:B------:R-:W-:Y:S02]  /*1bf50*/  IABS R4, R6 ;  /* 0x0000000600047213 */ /* 0x000fe40000000000 */
[----:B------:R-:W-:Y:S01]  /*1bf60*/  IABS R3, R7 ;  /* 0x0000000700037213 */ /* 0x000fe20000000000 */
[----:B------:R-:W-:Y:S01]  /*1bf70*/  IMAD.MOV.U32 R7, RZ, RZ, R5 ;  /* 0x000000ffff077224 */ /* 0x000fe200078e0005 */
[----:B------:R-:W-:Y:S01]  /*1bf80*/  IABS R6, R9 ;  /* 0x0000000900067213 */ /* 0x000fe20000000000 */
[----:B------:R-:W-:Y:S01]  /*1bf90*/  IMAD.MOV.U32 R5, RZ, RZ, R4 ;  /* 0x000000ffff057224 */ /* 0x000fe200078e0004 */
[----:B------:R-:W-:Y:S01]  /*1bfa0*/  ISETP.GE.AND P1, PT, R17, R236, PT ;  /* 0x000000ec1100720c */ /* 0x000fe20003f26270 */
[----:B------:R-:W-:Y:S01]  /*1bfb0*/  IMAD.MOV.U32 R4, RZ, RZ, R3 ;  /* 0x000000ffff047224 */ /* 0x000fe200078e0003 */
[----:B------:R-:W-:Y:S01]  /*1bfc0*/  I2FP.F32.S32 R7, R7 ;  /* 0x0000000700077245 */ /* 0x000fe20000201400 */
[----:B------:R-:W-:Y:S01]  /*1bfd0*/  IMAD.MOV.U32 R3, RZ, RZ, R6 ;  /* 0x000000ffff037224 */ /* 0x000fe200078e0006 */
[----:B------:R-:W-:Y:S01]  /*1bfe0*/  I2FP.F32.S32 R6, R8 ;  /* 0x0000000800067245 */ /* 0x000fe20000201400 */
[----:B------:R-:W-:Y:S01]  /*1bff0*/  VIADD R9, R12, 0x30 ;  /* 0x000000300c097836 */ /* 0x000fe20000000000 */
[----:B------:R-:W-:Y:S01]  /*1c000*/  I2FP.F32.S32 R4, R4 ;  /* 0x0000000400047245 */ /* 0x000fe20000201400 */
[C---:B------:R-:W-:Y:S01]  /*1c010*/  FFMA.FTZ R7, -R149.reuse, R7, R82 ;  /* 0x0000000795077223 */ /* 0x040fe20000010152 */
[----:B------:R-:W-:Y:S01]  /*1c020*/  I2FP.F32.S32 R5, R5 ;  /* 0x0000000500057245 */ /* 0x000fe20000201400 */
[C---:B------:R-:W-:Y:S01]  /*1c030*/  FFMA.FTZ R8, -R149.reuse, R6, R47 ;  /* 0x0000000695087223 */ /* 0x040fe2000001012f */
[----:B------:R-:W-:Y:S01]  /*1c040*/  I2FP.F32.S32 R3, R3 ;  /* 0x0000000300037245 */ /* 0x000fe20000201400 */
[----:B------:R-:W-:Y:S01]  /*1c050*/  FFMA.FTZ R4, -R149, R4, R58 ;  /* 0x0000000495047223 */ /* 0x000fe2000001013a */
[-C--:B------:R-:W-:Y:S01]  /*1c060*/  ISETP.GE.AND P3, PT, R15, R236.reuse, PT ;  /* 0x000000ec0f00720c */ /* 0x080fe20003f66270 */
[C---:B------:R-:W-:Y:S01]  /*1c070*/  FFMA.FTZ R6, -R149.reuse, R5, R83 ;  /* 0x0000000595067223 */ /* 0x040fe20000010153 */
[-C--:B------:R-:W-:Y:S01]  /*1c080*/  ISETP.GE.AND P2, PT, R16, R236.reuse, PT ;  /* 0x000000ec1000720c */ /* 0x080fe20003f46270 */
[----:B------:R-:W-:Y:S01]  /*1c090*/  FFMA.FTZ R3, -R149, R3, R59 ;  /* 0x0000000395037223 */ /* 0x000fe2000001013b */
[----:B------:R-:W-:Y:S01]  /*1c0a0*/  FSEL R251, R4, -INF , !P1 ;  /* 0xff80000004fb7808 */ /* 0x000fe20004800000 */
[--C-:B------:R-:W-:Y:S01]  /*1c0b0*/  IMAD.IADD R4, R0, 0x1, -R10.reuse ;  /* 0x0000000100047824 */ /* 0x100fe200078e0a0a */
[----:B------:R-:W-:Y:S01]  /*1c0c0*/  ISETP.GE.AND P0, PT, R18, R236, PT ;  /* 0x000000ec1200720c */ /* 0x000fe20003f06270 */
[C---:B------:R-:W-:Y:S01]  /*1c0d0*/  VIADD R5, R12.reuse, 0x28 ;  /* 0x000000280c057836 */ /* 0x040fe20000000000 */
[C---:B------:R-:W-:Y:S01]  /*1c0e0*/  IADD3 R14, R12.reuse, 0x38, RZ ;  /* 0x000000380c0e7810 */ /* 0x040fe20007ffe0ff */
[----:B------:R-:W-:Y:S01]  /*1c0f0*/  VIADD R15, R12, 0x31 ;  /* 0x000000310c0f7836 */ /* 0x000fe20000000000 */
[----:B------:R-:W-:Y:S01]  /*1c100*/  IABS R4, R4 ;  /* 0x0000000400047213 */ /* 0x000fe20000000000 */
[----:B------:R-:W-:Y:S01]  /*1c110*/  IMAD.IADD R17, R2, 0x1, -R10 ;  /* 0x0000000102117824 */ /* 0x000fe200078e0a0a */
[----:B------:R-:W-:Y:S01]  /*1c120*/  FSEL R124, R13, -INF , !P6 ;  /* 0xff8000000d7c7808 */ /* 0x000fe20007000000 */
[----:B------:R-:W-:Y:S01]  /*1c130*/  IMAD.IADD R13, R0, 0x1, -R14 ;  /* 0x00000001000d7824 */ /* 0x000fe200078e0a0e */
[----:B------:R-:W-:Y:S01]  /*1c140*/  FSEL R128, R8, -INF , !P4 ;  /* 0xff80000008807808 */ /* 0x000fe20006000000 */
[C---:B------:R-:W-:Y:S01]  /*1c150*/  IMAD.IADD R8, R0.reuse, 0x1, -R15 ;  /* 0x0000000100087824 */ /* 0x040fe200078e0a0f */
[----:B------:R-:W-:Y:S01]  /*1c160*/  FSEL R132, R7, -INF , !P3 ;  /* 0xff80000007847808 */ /* 0x000fe20005800000 */
[----:B------:R-:W-:Y:S01]  /*1c170*/  IMAD.IADD R7, R0, 0x1, -R9 ;  /* 0x0000000100077824 */ /* 0x000fe200078e0a09 */
[----:B------:R-:W-:Y:S01]  /*1c180*/  FSEL R133, R6, -INF , !P2 ;  /* 0xff80000006857808 */ /* 0x000fe20005000000 */
[C---:B------:R-:W-:Y:S01]  /*1c190*/  IMAD.IADD R6, R0.reuse, 0x1, -R11 ;  /* 0x0000000100067824 */ /* 0x040fe200078e0a0b */
[----:B------:R-:W-:Y:S01]  /*1c1a0*/  FSEL R152, R3, -INF , !P0 ;  /* 0xff80000003987808 */ /* 0x000fe20004000000 */
[----:B------:R-:W-:Y:S01]  /*1c1b0*/  IMAD.IADD R3, R0, 0x1, -R5 ;  /* 0x0000000100037824 */ /* 0x000fe200078e0a05 */
[----:B------:R-:W-:Y:S01]  /*1c1c0*/  FSEL R116, R26, -INF , !P3 ;  /* 0xff8000001a747808 */ /* 0x000fe20005800000 */
[----:B------:R-:W-:Y:S01]  /*1c1d0*/  IMAD.MOV.U32 R0, RZ, RZ, R4 ;  /* 0x000000ffff007224 */ /* 0x000fe200078e0004 */
[----:B------:R-:W-:Y:S01]  /*1c1e0*/  FSEL R248, R23, -INF , !P0 ;  /* 0xff80000017f87808 */ /* 0x000fe20004000000 */
[----:B------:R-:W-:Y:S01]  /*1c1f0*/  IMAD.IADD R16, R2, 0x1, -R9 ;  /* 0x0000000102107824 */ /* 0x000fe200078e0a09 */
[----:B------:R-:W-:Y:S01]  /*1c200*/  ISETP.GE.AND P4, PT, R10, R236, PT ;  /* 0x000000ec0a00720c */ /* 0x000fe20003f86270 */
[C---:B------:R-:W-:Y:S01]  /*1c210*/  IMAD.IADD R12, R2.reuse, 0x1, -R5 ;  /* 0x00000001020c7824 */ /* 0x040fe200078e0a05 */
[----:B------:R-:W-:Y:S01]  /*1c220*/  I2FP.F32.S32 R0, R0 ;  /* 0x0000000000007245 */ /* 0x000fe20000201400 */
[----:B------:R-:W-:Y:S01]  /*1c230*/  IMAD.IADD R10, R2, 0x1, -R15 ;  /* 0x00000001020a7824 */ /* 0x000fe200078e0a0f */
[----:B------:R-:W-:-:S02]  /*1c240*/  ISETP.GE.AND P3, PT, R9, R236, PT ;  /* 0x000000ec0900720c */ /* 0x000fc40003f66270 */
[----:B------:R-:W-:Y:S01]  /*1c250*/  ISETP.GE.AND P0, PT, R11, R236, PT ;  /* 0x000000ec0b00720c */ /* 0x000fe20003f06270 */
[----:B------:R-:W-:Y:S01]  /*1c260*/  IMAD.IADD R11, R2, 0x1, -R11 ;  /* 0x00000001020b7824 */ /* 0x000fe200078e0a0b */
[----:B------:R-:W-:Y:S01]  /*1c270*/  IADD3 R9, -R14, R2, RZ ;  /* 0x000000020e097210 */ /* 0x000fe20007ffe1ff */
[----:B------:R-:W-:Y:S01]  /*1c280*/  FFMA.FTZ R18, -R149, R0, R89 ;  /* 0x0000000095127223 */ /* 0x000fe20000010159 */
[----:B------:R-:W-:Y:S02]  /*1c290*/  IABS R3, R3 ;  /* 0x0000000300037213 */ /* 0x000fe40000000000 */
[----:B------:R-:W-:Y:S02]  /*1c2a0*/  IABS R2, R7 ;  /* 0x0000000700027213 */ /* 0x000fe40000000000 */
[----:B------:R-:W-:Y:S02]  /*1c2b0*/  IABS R4, R6 ;  /* 0x0000000600047213 */ /* 0x000fe40000000000 */
[----:B------:R-:W-:Y:S01]  /*1c2c0*/  IABS R0, R8 ;  /* 0x0000000800007213 */ /* 0x000fe20000000000 */
[----:B------:R-:W-:Y:S01]  /*1c2d0*/  IMAD.MOV.U32 R6, RZ, RZ, R2 ;  /* 0x000000ffff067224 */ /* 0x000fe200078e0002 */
[----:B------:R-:W-:Y:S01]  /*1c2e0*/  I2FP.F32.S32 R3, R3 ;  /* 0x0000000300037245 */ /* 0x000fe20000201400 */
[----:B------:R-:W-:Y:S01]  /*1c2f0*/  IMAD.MOV.U32 R2, RZ, RZ, R4 ;  /* 0x000000ffff027224 */ /* 0x000fe200078e0004 */
[----:B------:R-:W-:-:S02]  /*1c300*/  FSEL R96, R30, -INF , !P6 ;  /* 0xff8000001e607808 */ /* 0x000fc40007000000 */
[----:B------:R-:W-:Y:S01]  /*1c310*/  ISETP.GE.AND P6, PT, R5, R236, PT ;  /* 0x000000ec0500720c */ /* 0x000fe20003fc6270 */
[----:B------:R-:W-:Y:S01]  /*1c320*/  IMAD.MOV.U32 R5, RZ, RZ, R0 ;  /* 0x000000ffff057224 */ /* 0x000fe200078e0000 */
[----:B------:R-:W-:Y:S01]  /*1c330*/  IABS R0, R12 ;  /* 0x0000000c00007213 */ /* 0x000fe20000000000 */
[C---:B------:R-:W-:Y:S01]  /*1c340*/  FFMA.FTZ R19, -R149.reuse, R3, R88 ;  /* 0x0000000395137223 */ /* 0x040fe20000010158 */
[----:B------:R-:W-:Y:S02]  /*1c350*/  IABS R3, R13 ;  /* 0x0000000d00037213 */ /* 0x000fe40000000000 */
[----:B------:R-:W-:Y:S02]  /*1c360*/  I2FP.F32.S32 R2, R2 ;  /* 0x0000000200027245 */ /* 0x000fe40000201400 */
[----:B------:R-:W-:Y:S02]  /*1c370*/  I2FP.F32.S32 R0, R0 ;  /* 0x0000000000007245 */ /* 0x000fe40000201400 */
[----:B------:R-:W-:Y:S01]  /*1c380*/  I2FP.F32.S32 R3, R3 ;  /* 0x0000000300037245 */ /* 0x000fe20000201400 */
[C---:B------:R-:W-:Y:S01]  /*1c390*/  FFMA.FTZ R12, -R149.reuse, R2, R33 ;  /* 0x00000002950c7223 */ /* 0x040fe20000010121 */
[----:B------:R-:W-:Y:S01]  /*1c3a0*/  I2FP.F32.S32 R6, R6 ;  /* 0x0000000600067245 */ /* 0x000fe20000201400 */
[C---:B------:R-:W-:Y:S01]  /*1c3b0*/  FFMA.FTZ R8, -R149.reuse, R0, R90 ;  /* 0x0000000095087223 */ /* 0x040fe2000001015a */
[----:B------:R-:W-:Y:S01]  /*1c3c0*/  I2FP.F32.S32 R5, R5 ;  /* 0x0000000500057245 */ /* 0x000fe20000201400 */
[----:B------:R-:W-:Y:S01]  /*1c3d0*/  FFMA.FTZ R13, -R149, R3, R32 ;  /* 0x00000003950d7223 */ /* 0x000fe20000010120 */
[----:B------:R-:W-:-:S02]  /*1c3e0*/  IABS R2, R16 ;  /* 0x0000001000027213 */ /* 0x000fc40000000000 */
[----:B------:R-:W-:Y:S02]  /*1c3f0*/  FSEL R120, R25, -INF , !P2 ;  /* 0xff80000019787808 */ /* 0x000fe40005000000 */
[----:B------:R-:W-:Y:S02]  /*1c400*/  IABS R0, R10 ;  /* 0x0000000a00007213 */ /* 0x000fe40000000000 */
[----:B------:R-:W-:Y:S01]  /*1c410*/  ISETP.GE.AND P2, PT, R15, R236, PT ;  /* 0x000000ec0f00720c */ /* 0x000fe20003f46270 */
[C---:B------:R-:W-:Y:S01]  /*1c420*/  FFMA.FTZ R15, -R149.reuse, R6, R60 ;  /* 0x00000006950f7223 */ /* 0x040fe2000001013c */
[----:B------:R-:W-:Y:S02]  /*1c430*/  FSEL R246, R24, -INF , !P1 ;  /* 0xff80000018f67808 */ /* 0x000fe40004800000 */
[----:B------:R-:W-:Y:S02]  /*1c440*/  IABS R4, R9 ;  /* 0x0000000900047213 */ /* 0x000fe40000000000 */
[----:B------:R-:W-:Y:S01]  /*1c450*/  ISETP.GE.AND P1, PT, R14, R236, PT ;  /* 0x000000ec0e00720c */ /* 0x000fe20003f26270 */
[----:B------:R-:W-:Y:S01]  /*1c460*/  FFMA.FTZ R14, -R149, R5, R61 ;  /* 0x00000005950e7223 */ /* 0x000fe2000001013d */
        /* <DEDUP_REMOVED lines=16> */
[----:B------:R-:W-:Y:S01]  /*1c570*/  FSEL R3, R15, -INF , !P3 ;  /* 0xff8000000f037808 */ /* 0x000fe20005800000 */
[C---:B------:R-:W-:Y:S01]  /*1c580*/  FFMA.FTZ R7, -R149.reuse, R7, R91 ;  /* 0x0000000795077223 */ /* 0x040fe2000001015b */
[----:B------:R-:W-:Y:S01]  /*1c590*/  FSEL R237, R8, -INF , !P6 ;  /* 0xff80000008ed7808 */ /* 0x000fe20007000000 */
[----:B------:R-:W-:Y:S01]  /*1c5a0*/  FFMA.FTZ R0, -R149, R0, R35 ;  /* 0x0000000095007223 */ /* 0x000fe20000010123 */
[----:B------:R-:W-:Y:S01]  /*1c5b0*/  FSEL R151, R18, -INF , !P4 ;  /* 0xff80000012977808 */ /* 0x000fe20006000000 */
[----:B------:R1:W-:Y:S01]  /*1c5c0*/  STL [R1+0x4], R3 ;  /* 0x0000040301007387 */ /* 0x0003e20000100800 */
[----:B------:R-:W-:-:S02]  /*1c5d0*/  FSEL R238, R7, -INF , !P4 ;  /* 0xff80000007ee7808 */ /* 0x000fc40006000000 */
[----:B------:R-:W-:Y:S02]  /*1c5e0*/  FSEL R0, R0, -INF , !P0 ;  /* 0xff80000000007808 */ /* 0x000fe40004000000 */
[----:B------:R-:W-:Y:S02]  /*1c5f0*/  FSEL R47, R5, -INF , !P3 ;  /* 0xff800000052f7808 */ /* 0x000fe40005800000 */
[----:B------:R-:W-:Y:S02]  /*1c600*/  FSEL R158, R14, -INF , !P2 ;  /* 0xff8000000e9e7808 */ /* 0x000fe40005000000 */
[----:B------:R-:W-:Y:S02]  /*1c610*/  FSEL R136, R4, -INF , !P2 ;  /* 0xff80000004887808 */ /* 0x000fe40005000000 */
[----:B------:R-:W-:Y:S02]  /*1c620*/  FSEL R139, R13, -INF , !P1 ;  /* 0xff8000000d8b7808 */ /* 0x000fe40004800000 */
[----:B-1----:R-:W-:-:S02]  /*1c630*/  FSEL R3, R2, -INF , !P1 ;  /* 0xff80000002037808 */ /* 0x002fc40004800000 */
[----:B------:R-:W-:-:S03]  /*1c640*/  FSEL R2, R12, -INF , !P0 ;  /* 0xff8000000c027808 */ /* 0x000fc60004000000 */
[----:B------:R1:W-:Y:S04]  /*1c650*/  STL [R1+0xc], R3 ;  /* 0x00000c0301007387 */ /* 0x0003e80000100800 */
[----:B------:R1:W-:Y:S04]  /*1c660*/  STL [R1+0x8], R2 ;  /* 0x0000080201007387 */ /* 0x0003e80000100800 */
[----:B------:R1:W-:Y:S01]  /*1c670*/  STL [R1+0x10], R0 ;  /* 0x0000100001007387 */ /* 0x0003e20000100800 */
[----:B------:R-:W-:Y:S05]  /*1c680*/  @!P5 BRA `(.L_x_5950) ;  /* 0x0000000c000cd947 */ /* 0x000fea0003800000 */
[----:B------:R-:W-:Y:S01]  /*1c690*/  ISETP.NE.U32.AND P0, PT, R240, RZ, PT ;  /* 0x000000fff000720c */ /* 0x000fe20003f05070 */
[----:B------:R-:W-:Y:S03]  /*1c6a0*/  BSSY B0, `(.L_x_5951) ;  /* 0x0000042000007945 */ /* 0x000fe60003800000 */
[----:B------:R-:W-:-:S13]  /*1c6b0*/  ISETP.NE.AND.EX P0, PT, R241, RZ, PT, P0 ;  /* 0x000000fff100720c */ /* 0x000fda0003f05300 */
[----:B------:R-:W-:Y:S05]  /*1c6c0*/  @!P0 BRA `(.L_x_5952) ;  /* 0x0000000000f08947 */ /* 0x000fea0003800000 */
[----:B-1----:R-:W2:Y:S01]  /*1c6d0*/  LD.E R2, desc[UR6][R28.64+0x170] ;  /* 0x000170061c027980 */ /* 0x002ea2000c101900 */
        /* <DEDUP_REMOVED lines=59> */
.L_x_5952:
[----:B-1----:R-:W2:Y:S02]  /*1ca90*/  LD.E R2, desc[UR6][R28.64+0x38] ;  /* 0x000038061c027980 */ /* 0x002ea4000c101900 */
[----:B--2---:R-:W-:-:S04]  /*1caa0*/  LEA R2, -R2, RZ, 0x6 ;  /* 0x000000ff02027211 */ /* 0x004fc800078e31ff */
[----:B------:R-:W-:Y:S02]  /*1cab0*/  SHF.R.S32.HI R3, RZ, 0x1f, R2 ;  /* 0x0000001fff037819 */ /* 0x000fe40000011402 */
.L_x_5953:
[----:B------:R-:W-:Y:S05]  /*1cac0*/  BSYNC B0 ;  /* 0x0000000000007941 */ /* 0x000fea0003800000 */
.L_x_5951:
        /* <DEDUP_REMOVED lines=127> */
.L_x_5950:
[----:B------:R-:W-:Y:S05]  /*1d2c0*/  BSYNC B1 ;  /* 0x0000000000017941 */ /* 0x000fea0003800000 */
.L_x_5949:
[----:B------:R-:W-:Y:S04]  /*1d2d0*/  STL [R1+0x54], R222 ;  /* 0x000054de01007387 */ /* 0x000fe80000100800 */
[----:B------:R3:W-:Y:S04]  /*1d2e0*/  STL [R1+0x50], R221 ;  /* 0x000050dd01007387 */ /* 0x0007e80000100800 */
[----:B-1----:R1:W4:Y:S04]  /*1d2f0*/  LD.E R0, desc[UR6][R28.64+0xdc] ;  /* 0x0000dc061c007980 */ /* 0x002328000c101900 */
[----:B---3--:R-:W3:Y:S04]  /*1d300*/  LDL.LU R221, [R1+0x4] ;  /* 0x0000040001dd7983 */ /* 0x008ee80000300800 */
[----:B------:R-:W-:Y:S04]  /*1d310*/  STL [R1+0x4c], R220 ;  /* 0x00004cdc01007387 */ /* 0x000fe80000100800 */
[----:B------:R-:W-:Y:S04]  /*1d320*/  STL [R1+0x48], R219 ;  /* 0x000048db01007387 */ /* 0x000fe80000100800 */
[----:B------:R-:W-:Y:S04]  /*1d330*/  STL [R1+0x44], R218 ;  /* 0x000044da01007387 */ /* 0x000fe80000100800 */
[----:B------:R-:W-:Y:S04]  /*1d340*/  STL [R1+0x40], R217 ;  /* 0x000040d901007387 */ /* 0x000fe80000100800 */
[----:B------:R-:W-:Y:S04]  /*1d350*/  STL [R1+0x3c], R216 ;  /* 0x00003cd801007387 */ /* 0x000fe80000100800 */
[----:B------:R-:W-:Y:S04]  /*1d360*/  STL [R1+0x38], R215 ;  /* 0x000038d701007387 */ /* 0x000fe80000100800 */
[----:B------:R2:W-:Y:S04]  /*1d370*/  STL [R1+0x34], R214 ;  /* 0x000034d601007387 */ /* 0x0005e80000100800 */
[----:B--2---:R-:W2:Y:S01]  /*1d380*/  LDL.LU R214, [R1+0x8] ;  /* 0x0000080001d67983 */ /* 0x004ea20000300800 */
[----:B------:R-:W-:-:S03]  /*1d390*/  MOV R10, R47 ;  /* 0x0000002f000a7202 */ /* 0x000fc60000000f00 */
[----:B------:R1:W-:Y:S04]  /*1d3a0*/  STL [R1+0x30], R213 ;  /* 0x000030d501007387 */ /* 0x0003e80000100800 */
[----:B------:R1:W-:Y:S04]  /*1d3b0*/  STL [R1+0x2c], R208 ;  /* 0x00002cd001007387 */ /* 0x0003e80000100800 */
[----:B------:R-:W-:Y:S04]  /*1d3c0*/  STL [R1+0x28], R149 ;  /* 0x0000289501007387 */ /* 0x000fe80000100800 */
[----:B-1----:R-:W4:Y:S04]  /*1d3d0*/  LDL.LU R213, [R1+0xc] ;  /* 0x00000c0001d57983 */ /* 0x002f280000300800 */
[----:B------:R-:W4:Y:S01]  /*1d3e0*/  LDL.LU R208, [R1+0x10] ;  /* 0x0000100001d07983 */ /* 0x000f220000300800 */
[----:B------:R-:W-:-:S04]  /*1d3f0*/  FMNMX.FTZ R2, R40, R38, !PT ;  /* 0x0000002628027209 */ /* 0x000fc80007810000 */
        /* <DEDUP_REMOVED lines=22> */
[----:B------:R-:W-:Y:S02]  /*1d560*/  FMNMX.FTZ R2, R136, R2, !PT ;  /* 0x0000000288027209 */ /* 0x000fe40007810000 */
[----:B------:R-:W-:-:S05]  /*1d570*/  LEA R209, R42, UR4, 0x1 ;  /* 0x000000042ad17c11 */ /* 0x000fca000f8e08ff */
[----:B------:R-:W-:Y:S01]  /*1d580*/  IMAD R210, R43, 0x2, R209 ;  /* 0x000000022bd27824 */ /* 0x000fe200078e02d1 */
[----:B------:R-:W-:Y:S04]  /*1d590*/  LDSM.16.MT88.4 R20, [R209+0x12000] ;  /* 0x01200000d114783b */ /* 0x000fe80000004200 */
[----:B------:R-:W-:Y:S01]  /*1d5a0*/  LDSM.16.MT88.4 R32, [R210+0x10000] ;  /* 0x01000000d220783b */ /* 0x000fe20000004200 */
[C---:B------:R-:W-:Y:S01]  /*1d5b0*/  LEA R212, R39.reuse, R209, 0x1 ;  /* 0x000000d127d47211 */ /* 0x040fe200078e08ff */
[----:B------:R-:W-:Y:S02]  /*1d5c0*/  IMAD R211, R39, 0x2, R210 ;  /* 0x0000000227d37824 */ /* 0x000fe400078e02d2 */
[----:B------:R-:W-:Y:S04]  /*1d5d0*/  LDSM.16.MT88.4 R16, [R210+0x12000] ;  /* 0x01200000d210783b */ /* 0x000fe80000004200 */
[----:B------:R-:W-:Y:S04]  /*1d5e0*/  LDSM.16.MT88.4 R28, [R212+0x10000] ;  /* 0x01000000d41c783b */ /* 0x000fe80000004200 */
[----:B------:R-:W-:Y:S04]  /*1d5f0*/  LDSM.16.MT88.4 R24, [R211+0x10000] ;  /* 0x01000000d318783b */ /* 0x000fe80000004200 */
[----:B------:R-:W-:Y:S01]  /*1d600*/  LDSM.16.MT88.4 R12, [R212+0x12000] ;  /* 0x01200000d40c783b */ /* 0x000fe20000004200 */
[----:B---3--:R-:W-:-:S04]  /*1d610*/  FMNMX.FTZ R150, R221, R150, !PT ;  /* 0x00000096dd967209 */ /* 0x008fc80007810000 */
[----:B------:R-:W-:-:S04]  /*1d620*/  FMNMX.FTZ R150, R158, R150, !PT ;  /* 0x000000969e967209 */ /* 0x000fc80007810000 */
[----:B------:R-:W-:-:S04]  /*1d630*/  FMNMX.FTZ R150, R139, R150, !PT ;  /* 0x000000968b967209 */ /* 0x000fc80007810000 */
[----:B--2---:R-:W-:-:S05]  /*1d640*/  FMNMX.FTZ R150, R214, R150, !PT ;  /* 0x00000096d6967209 */ /* 0x004fca0007810000 */
[----:B------:R-:W1:Y:S01]  /*1d650*/  SHFL.BFLY PT, R4, R150, 0x2, 0x1f ;  /* 0x0c401f0096047f89 */ /* 0x000e6200000e0000 */
[----:B----4-:R-:W-:-:S04]  /*1d660*/  FMNMX.FTZ R2, R213, R2, !PT ;  /* 0x00000002d5027209 */ /* 0x010fc80007810000 */
[----:B------:R-:W-:-:S05]  /*1d670*/  FMNMX.FTZ R2, R208, R2, !PT ;  /* 0x00000002d0027209 */ /* 0x000fca0007810000 */
[----:B------:R-:W2:Y:S01]  /*1d680*/  SHFL.BFLY PT, R3, R2, 0x2, 0x1f ;  /* 0x0c401f0002037f89 */ /* 0x000ea200000e0000 */
[----:B-1----:R-:W-:-:S05]  /*1d690*/  FMNMX.FTZ R150, R150, R4, !PT ;  /* 0x0000000496967209 */ /* 0x002fca0007810000 */
[----:B------:R-:W1:Y:S01]  /*1d6a0*/  SHFL.BFLY PT, R4, R150, 0x1, 0x1f ;  /* 0x0c201f0096047f89 */ /* 0x000e6200000e0000 */
[----:B--2---:R-:W-:-:S05]  /*1d6b0*/  FMNMX.FTZ R2, R2, R3, !PT ;  /* 0x0000000302027209 */ /* 0x004fca0007810000 */
[----:B------:R-:W2:Y:S01]  /*1d6c0*/  SHFL.BFLY PT, R9, R2, 0x1, 0x1f ;  /* 0x0c201f0002097f89 */ /* 0x000ea200000e0000 */
[----:B-1----:R-:W-:-:S04]  /*1d6d0*/  FMNMX.FTZ R150, R150, R4, !PT ;  /* 0x0000000496967209 */ /* 0x002fc80007810000 */
[----:B------:R-:W-:Y:S01]  /*1d6e0*/  FSETP.NEU.FTZ.AND P0, PT, R150, -INF , PT ;  /* 0xff8000009600780b */ /* 0x000fe20003f1d000 */
[----:B------:R-:W-:-:S05]  /*1d6f0*/  FMUL.FTZ R3, R0, R150 ;  /* 0x0000009600037220 */ /* 0x000fca0000410000 */
[----:B------:R-:W-:-:S05]  /*1d700*/  FSEL R3, R3, RZ, P0 ;  /* 0x000000ff03037208 */ /* 0x000fca0000000000 */
[-CC-:B------:R-:W-:Y:S01]  /*1d710*/  FFMA.FTZ R4, R40, R0.reuse, -R3.reuse ;  /* 0x0000000028047223 */ /* 0x180fe20000010803 */
[----:B--2---:R-:W-:Y:S01]  /*1d720*/  FMNMX.FTZ R9, R2, R9, !PT ;  /* 0x0000000902097209 */ /* 0x004fe20007810000 */
[-CC-:B------:R-:W-:Y:S02]  /*1d730*/  FFMA.FTZ R2, R38, R0.reuse, -R3.reuse ;  /* 0x0000000026027223 */ /* 0x180fe40000010803 */
[----:B------:R1:W-:Y:S01]  /*1d740*/  MUFU.EX2 R215, R4 ;  /* 0x0000000400d77308 */ /* 0x0003e20000000800 */
[-CC-:B------:R-:W-:Y:S01]  /*1d750*/  FFMA.FTZ R8, R96, R0.reuse, -R3.reuse ;  /* 0x0000000060087223 */ /* 0x180fe20000010803 */
[----:B------:R-:W-:Y:S01]  /*1d760*/  FSETP.NEU.FTZ.AND P0, PT, R9, -INF , PT ;  /* 0xff8000000900780b */ /* 0x000fe20003f1d000 */
[----:B------:R-:W-:Y:S05]  /*1d770*/  LDSM.16.MT88.4 R36, [R211+0x12000] ;  /* 0x01200000d324783b */ /* 0x000fea0000004200 */
[----:B------:R2:W-:Y:S01]  /*1d780*/  MUFU.EX2 R218, R2 ;  /* 0x0000000200da7308 */ /* 0x0005e20000000800 */
[----:B-1----:R-:W-:-:S07]  /*1d790*/  FFMA.FTZ R4, R45, R0, -R3 ;  /* 0x000000002d047223 */ /* 0x002fce0000010803 */
[----:B------:R1:W-:Y:S01]  /*1d7a0*/  MUFU.EX2 R149, R4 ;  /* 0x0000000400957308 */ /* 0x0003e20000000800 */
[----:B--2---:R-:W-:-:S05]  /*1d7b0*/  FMUL.FTZ R2, R0, R9 ;  /* 0x0000000900027220 */ /* 0x004fca0000410000 */
[----:B------:R-:W-:Y:S01]  /*1d7c0*/  FSEL R2, R2, RZ, P0 ;  /* 0x000000ff02027208 */ /* 0x000fe20000000000 */
[----:B-1----:R-:W-:-:S04]  /*1d7d0*/  FFMA.FTZ R4, R44, R0, -R3 ;  /* 0x000000002c047223 */ /* 0x002fc80000010803 */
[----:B------:R1:W2:Y:S02]  /*1d7e0*/  MUFU.EX2 R222, R4 ;  /* 0x0000000400de7308 */ /* 0x0002a40000000800 */
[-CC-:B-1----:R-:W-:Y:S01]  /*1d7f0*/  FFMA.FTZ R4, R41, R0.reuse, -R2.reuse ;  /* 0x0000000029047223 */ /* 0x182fe20000010802 */
[----:B--2---:R-:W-:Y:S01]  /*1d800*/  F2FP.F16.F32.PACK_AB R6, R222, R149 ;  /* 0x00000095de06723e */ /* 0x004fe200000000ff */
[----:B------:R-:W1:Y:S04]  /*1d810*/  LDSM.16.MT88.4 R40, [R209+0x10000] ;  /* 0x01000000d128783b */ /* 0x000e680000004200 */
[----:B------:R2:W-:Y:S02]  /*1d820*/  MUFU.EX2 R216, R4 ;  /* 0x0000000400d87308 */ /* 0x0005e40000000800 */
[----:B--2---:R-:W-:-:S06]  /*1d830*/  FFMA.FTZ R4, R46, R0, -R2 ;  /* 0x000000002e047223 */ /* 0x004fcc0000010802 */
[----:B------:R-:W-:Y:S01]  /*1d840*/  MUFU.EX2 R154, R8 ;  /* 0x00000008009a7308 */ /* 0x000fe20000000800 */
[----:B------:R-:W-:Y:S07]  /*1d850*/  LDSM.16.MT88.4 R44, [R209+0x14000] ;  /* 0x01400000d12c783b */ /* 0x000fee0000004200 */
[----:B------:R2:W3:Y:S02]  /*1d860*/  MUFU.EX2 R219, R4 ;  /* 0x0000000400db7308 */ /* 0x0004e40000000800 */
[----:B--2---:R-:W-:-:S06]  /*1d870*/  FFMA.FTZ R4, R48, R0, -R2 ;  /* 0x0000000030047223 */ /* 0x004fcc0000010802 */
[----:B------:R2:W-:Y:S02]  /*1d880*/  MUFU.EX2 R138, R4 ;  /* 0x00000004008a7308 */ /* 0x0005e40000000800 */
[----:B--2---:R-:W-:-:S06]  /*1d890*/  FFMA.FTZ R4, R49, R0, -R2 ;  /* 0x0000000031047223 */ /* 0x004fcc0000010802 */
[----:B------:R2:W4:Y:S01]  /*1d8a0*/  MUFU.EX2 R217, R4 ;  /* 0x0000000400d97308 */ /* 0x0005220000000800 */
[----:B---3--:R-:W-:Y:S02]  /*1d8b0*/  F2FP.F16.F32.PACK_AB R5, R219, R216 ;  /* 0x000000d8db05723e */ /* 0x008fe400000000ff */
[----:B--2---:R-:W-:Y:S02]  /*1d8c0*/  F2FP.F16.F32.PACK_AB R4, R218, R215 ;  /* 0x000000d7da04723e */ /* 0x004fe400000000ff */
[----:B----4-:R-:W-:-:S07]  /*1d8d0*/  F2FP.F16.F32.PACK_AB R7, R217, R138 ;  /* 0x0000008ad907723e */ /* 0x010fce00000000ff */
[C---:B------:R-:W-:Y:S06]  /*1d8e0*/  HMMA.16816.F32 R88, R4.reuse, R32, RZ ;  /* 0x000000200458723c */ /* 0x040fec00000018ff */
[C---:B------:R-:W-:Y:S01]  /*1d8f0*/  HMMA.16816.F32 R56, R4.reuse, R34, RZ ;  /* 0x000000220438723c */ /* 0x040fe200000018ff */
[----:B------:R-:W2:Y:S05]  /*1d900*/  LDSM.16.MT88.4 R32, [R212+0x14000] ;  /* 0x01400000d420783b */ /* 0x000eaa0000004200 */
[C---:B------:R-:W-:Y:S06]  /*1d910*/  HMMA.16816.F32 R76, R4.reuse, R20, RZ ;  /* 0x00000014044c723c */ /* 0x040fec00000018ff */
[----:B------:R-:W-:Y:S01]  /*1d920*/  HMMA.16816.F32 R52, R4, R22, RZ ;  /* 0x000000160434723c */ /* 0x000fe200000018ff */
[----:B------:R-:W3:Y:S01]  /*1d930*/  LDSM.16.MT88.4 R20, [R211+0x14000] ;  /* 0x01400000d314783b */ /* 0x000ee20000004200 */
[----:B------:R-:W-:-:S04]  /*1d940*/  FFMA.FTZ R8, R97, R0, -R3 ;  /* 0x0000000061087223 */ /* 0x000fc80000010803 */
[----:B------:R4:W-:Y:S01]  /*1d950*/  MUFU.EX2 R156, R8 ;  /* 0x00000008009c7308 */ /* 0x0009e20000000800 */
[C---:B------:R-:W-:Y:S06]  /*1d960*/  HMMA.16816.F32 R84, R4.reuse, R28, RZ ;  /* 0x0000001c0454723c */ /* 0x040fec00000018ff */
[----:B------:R-:W-:Y:S01]  /*1d970*/  HMMA.16816.F32 R112, R4, R30, RZ ;  /* 0x0000001e0470723c */ /* 0x000fe200000018ff */
[----:B------:R-:W3:Y:S01]  /*1d980*/  LDSM.16.MT88.4 R28, [R209+0x16000] ;  /* 0x01600000d11c783b */ /* 0x000ee20000004200 */
[----:B----4-:R-:W-:-:S04]  /*1d990*/  FFMA.FTZ R8, R116, R0, -R3 ;  /* 0x0000000074087223 */ /* 0x010fc80000010803 */
[C---:B-1----:R-:W-:Y:S01]  /*1d9a0*/  HMMA.16816.F32 R92, R4.reuse, R40, RZ ;  /* 0x00000028045c723c */ /* 0x042fe200000018ff */
[----:B------:R1:W-:Y:S05]  /*1d9b0*/  MUFU.EX2 R11, R8 ;  /* 0x00000008000b7308 */ /* 0x0003ea0000000800 */
[C---:B------:R-:W-:Y:S01]  /*1d9c0*/  HMMA.16816.F32 R60, R4.reuse, R42, RZ ;  /* 0x0000002a043c723c */ /* 0x040fe200000018ff */
[----:B------:R-:W4:Y:S05]  /*1d9d0*/  LDSM.16.MT88.4 R40, [R210+0x14000] ;  /* 0x01400000d228783b */ /* 0x000f2a0000004200 */
[C---:B------:R-:W-:Y:S06]  /*1d9e0*/  HMMA.16816.F32 R80, R4.reuse, R24, RZ ;  /* 0x000000180450723c */ /* 0x040fec00000018ff */
[----:B------:R-:W-:Y:S01]  /*1d9f0*/  HMMA.16816.F32 R108, R4, R26, RZ ;  /* 0x0000001a046c723c */ /* 0x000fe200000018ff */
[----:B------:R-:W4:Y:S01]  /*1da00*/  LDSM.16.MT88.4 R24, [R210+0x16000] ;  /* 0x01600000d218783b */ /* 0x000f220000004200 */
[----:B-1----:R-:W-:-:S04]  /*1da10*/  FFMA.FTZ R8, R120, R0, -R3 ;  /* 0x0000000078087223 */ /* 0x002fc80000010803 */
[C---:B------:R-:W-:Y:S01]  /*1da20*/  HMMA.16816.F32 R72, R4.reuse, R16, RZ ;  /* 0x000000100448723c */ /* 0x040fe200000018ff */
[----:B------:R1:W-:Y:S05]  /*1da30*/  MUFU.EX2 R220, R8 ;  /* 0x0000000800dc7308 */ /* 0x0003ea0000000800 */
[C---:B------:R-:W-:Y:S01]  /*1da40*/  HMMA.16816.F32 R48, R4.reuse, R18, RZ ;  /* 0x000000120430723c */ /* 0x040fe200000018ff */
[----:B------:R-:W4:Y:S05]  /*1da50*/  LDSM.16.MT88.4 R16, [R212+0x16000] ;  /* 0x01600000d410783b */ /* 0x000f2a0000004200 */
[C---:B------:R-:W-:Y:S06]  /*1da60*/  HMMA.16816.F32 R68, R4.reuse, R12, RZ ;  /* 0x0000000c0444723c */ /* 0x040fec00000018ff */
[----:B------:R-:W-:Y:S01]  /*1da70*/  HMMA.16816.F32 R104, R4, R14, RZ ;  /* 0x0000000e0468723c */ /* 0x000fe200000018ff */
[----:B------:R-:W4:Y:S01]  /*1da80*/  LDSM.16.MT88.4 R12, [R211+0x16000] ;  /* 0x01600000d30c783b */ /* 0x000f220000004200 */
[----:B-1----:R-:W-:-:S04]  /*1da90*/  FFMA.FTZ R8, R124, R0, -R2 ;  /* 0x000000007c087223 */ /* 0x002fc80000010802 */
[----:B------:R1:W-:Y:S01]  /*1daa0*/  MUFU.EX2 R155, R8 ;  /* 0x00000008009b7308 */ /* 0x0003e20000000800 */
[C---:B--2---:R-:W-:Y:S06]  /*1dab0*/  HMMA.16816.F32 R116, R4.reuse, R32, RZ ;  /* 0x000000200474723c */ /* 0x044fec00000018ff */
[C---:B------:R-:W-:Y:S01]  /*1dac0*/  HMMA.16816.F32 R120, R4.reuse, R34, RZ ;  /* 0x000000220478723c */ /* 0x040fe200000018ff */
[----:B------:R-:W2:Y:S05]  /*1dad0*/  LDSM.16.MT88.4 R32, [R209+0x10800] ;  /* 0x01080000d120783b */ /* 0x000eaa0000004200 */
[----:B---3--:R-:W-:Y:S01]  /*1dae0*/  HMMA.16816.F32 R124, R4, R20, RZ ;  /* 0x00000014047c723c */ /* 0x008fe200000018ff */
[----:B-1----:R-:W-:-:S05]  /*1daf0*/  FFMA.FTZ R8, R128, R0, -R2 ;  /* 0x0000000080087223 */ /* 0x002fca0000010802 */
[----:B------:R-:W-:Y:S01]  /*1db00*/  HMMA.16816.F32 R128, R4, R22, RZ ;  /* 0x000000160480723c */ /* 0x000fe200000018ff */
[----:B------:R-:W1:Y:S01]  /*1db10*/  LDSM.16.MT88.4 R20, [R210+0x10800] ;  /* 0x01080000d214783b */ /* 0x000e620000004200 */
[----:B------:R3:W4:Y:S02]  /*1db20*/  MUFU.EX2 R134, R8 ;  /* 0x0000000800867308 */ /* 0x0007240000000800 */
[----:B---3--:R-:W-:-:S06]  /*1db30*/  FFMA.FTZ R8, R132, R0, -R2 ;  /* 0x0000000084087223 */ /* 0x008fcc0000010802 */
[----:B------:R3:W-:Y:S01]  /*1db40*/  MUFU.EX2 R153, R8 ;  /* 0x0000000800997308 */ /* 0x0007e20000000800 */
[----:B------:R-:W-:Y:S01]  /*1db50*/  HMMA.16816.F32 R140, R4, R28, RZ ;  /* 0x0000001c048c723c */ /* 0x000fe200000018ff */
[----:B---3--:R-:W-:-:S06]  /*1db60*/  FFMA.FTZ R8, R133, R0, -R2 ;  /* 0x0000000085087223 */ /* 0x008fcc0000010802 */
[----:B------:R4:W3:Y:S01]  /*1db70*/  MUFU.EX2 R137, R8 ;  /* 0x0000000800897308 */ /* 0x0008e20000000800 */
[C---:B------:R-:W-:Y:S01]  /*1db80*/  HMMA.16816.F32 R144, R4.reuse, R30, RZ ;  /* 0x0000001e0490723c */ /* 0x040fe200000018ff */
[----:B------:R-:W1:Y:S05]  /*1db90*/  LDSM.16.MT88.4 R28, [R212+0x10800] ;  /* 0x01080000d41c783b */ /* 0x000e6a0000004200 */
[C---:B------:R-:W-:Y:S06]  /*1dba0*/  HMMA.16816.F32 R64, R4.reuse, R36, RZ ;  /* 0x000000240440723c */ /* 0x040fec00000018ff */
[----:B------:R-:W-:Y:S01]  /*1dbb0*/  HMMA.16816.F32 R100, R4, R38, RZ ;  /* 0x000000260464723c */ /* 0x000fe200000018ff */
[----:B----4-:R-:W-:-:S05]  /*1dbc0*/  MOV R8, R134 ;  /* 0x0000008600087202 */ /* 0x010fca0000000f00 */
[C---:B------:R-:W-:Y:S06]  /*1dbd0*/  HMMA.16816.F32 R36, R4.reuse, R44, RZ ;  /* 0x0000002c0424723c */ /* 0x040fec00000018ff */
[C---:B------:R-:W-:Y:S06]  /*1dbe0*/  HMMA.16816.F32 R96, R4.reuse, R40, RZ ;  /* 0x000000280460723c */ /* 0x040fec00000018ff */
[C---:B------:R-:W-:Y:S06]  /*1dbf0*/  HMMA.16816.F32 R44, R4.reuse, R46, RZ ;  /* 0x0000002e042c723c */ /* 0x040fec00000018ff */
[C---:B------:R-:W-:Y:S06]  /*1dc00*/  HMMA.16816.F32 R40, R4.reuse, R42, RZ ;  /* 0x0000002a0428723c */ /* 0x040fec00000018ff */
[C---:B------:R-:W-:Y:S06]  /*1dc10*/  HMMA.16816.F32 R160, R4.reuse, R24, RZ ;  /* 0x0000001804a0723c */ /* 0x040fec00000018ff */
[C---:B------:R-:W-:Y:S06]  /*1dc20*/  HMMA.16816.F32 R168, R4.reuse, R26, RZ ;  /* 0x0000001a04a8723c */ /* 0x040fec00000018ff */
[C---:B------:R-:W-:Y:S06]  /*1dc30*/  HMMA.16816.F32 R180, R4.reuse, R16, RZ ;  /* 0x0000001004b4723c */ /* 0x040fec00000018ff */
[C---:B------:R-:W-:Y:S01]  /*1dc40*/  HMMA.16816.F32 R184, R4.reuse, R18, RZ ;  /* 0x0000001204b8723c */ /* 0x040fe200000018ff */
[----:B------:R-:W4:Y:S05]  /*1dc50*/  LDSM.16.MT88.4 R16, [R211+0x10800] ;  /* 0x01080000d310783b */ /* 0x000f2a0000004200 */
[C---:B------:R-:W-:Y:S06]  /*1dc60*/  HMMA.16816.F32 R200, R4.reuse, R12, RZ ;  /* 0x0000000c04c8723c */ /* 0x040fec00000018ff */
[----:B------:R-:W-:Y:S01]  /*1dc70*/  HMMA.16816.F32 R196, R4, R14, RZ ;  /* 0x0000000e04c4723c */ /* 0x000fe200000018ff */
[----:B------:R-:W-:Y:S06]  /*1dc80*/  LDSM.16.MT88.4 R12, [R209+0x12800] ;  /* 0x01280000d10c783b */ /* 0x000fec0000004200 */
[----:B------:R-:W-:-:S02]  /*1dc90*/  F2FP.F16.F32.PACK_AB R4, R156, R154 ;  /* 0x0000009a9c04723e */ /* 0x000fc400000000ff */
[----:B------:R-:W-:Y:S02]  /*1dca0*/  F2FP.F16.F32.PACK_AB R5, R8, R155 ;  /* 0x0000009b0805723e */ /* 0x000fe400000000ff */
[----:B------:R-:W-:Y:S02]  /*1dcb0*/  F2FP.F16.F32.PACK_AB R6, R220, R11 ;  /* 0x0000000bdc06723e */ /* 0x000fe400000000ff */
[----:B---3--:R-:W-:-:S07]  /*1dcc0*/  F2FP.F16.F32.PACK_AB R7, R137, R153 ;  /* 0x000000998907723e */ /* 0x008fce00000000ff */
[C---:B--2---:R-:W-:Y:S06]  /*1dcd0*/  HMMA.16816.F32 R92, R4.reuse, R32, R92 ;  /* 0x00000020045c723c */ /* 0x044fec000000185c */
[C---:B-1----:R-:W-:Y:S06]  /*1dce0*/  HMMA.16816.F32 R24, R4.reuse, R20, R88 ;  /* 0x000000140418723c */ /* 0x042fec0000001858 */
[----:B------:R-:W-:-:S12]  /*1dcf0*/  HMMA.16816.F32 R20, R4, R22, R56 ;  /* 0x000000160414723c */ /* 0x000fd80000001838 */
[----:B------:R-:W-:Y:S01]  /*1dd00*/  IMAD.MOV.U32 R135, RZ, RZ, R94 ;  /* 0x000000ffff877224 */ /* 0x000fe200078e005e */
[----:B------:R-:W-:Y:S01]  /*1dd10*/  MOV R134, R95 ;  /* 0x0000005f00867202 */ /* 0x000fe20000000f00 */
[----:B------:R-:W-:Y:S01]  /*1dd20*/  IMAD.MOV.U32 R133, RZ, RZ, R92 ;  /* 0x000000ffff857224 */ /* 0x000fe200078e005c */
[----:B------:R-:W-:-:S03]  /*1dd30*/  MOV R132, R93 ;  /* 0x0000005d00847202 */ /* 0x000fc60000000f00 */
[----:B------:R-:W-:Y:S01]  /*1dd40*/  IMAD.MOV.U32 R95, RZ, RZ, R24 ;  /* 0x000000ffff5f7224 */ /* 0x000fe200078e0018 */
[----:B------:R-:W-:Y:S01]  /*1dd50*/  MOV R94, R25 ;  /* 0x00000019005e7202 */ /* 0x000fe20000000f00 */
[----:B------:R-:W-:Y:S01]  /*1dd60*/  IMAD.MOV.U32 R93, RZ, RZ, R26 ;  /* 0x000000ffff5d7224 */ /* 0x000fe200078e001a */
[----:B------:R-:W-:Y:S02]  /*1dd70*/  MOV R92, R27 ;  /* 0x0000001b005c7202 */ /* 0x000fe40000000f00 */
[C---:B------:R-:W-:Y:S06]  /*1dd80*/  HMMA.16816.F32 R24, R4.reuse, R28, R84 ;  /* 0x0000001c0418723c */ /* 0x040fec0000001854 */
[----:B------:R-:W-:Y:S01]  /*1dd90*/  HMMA.16816.F32 R28, R4, R30, R112 ;  /* 0x0000001e041c723c */ /* 0x000fe20000001870 */
[----:B------:R-:W-:Y:S01]  /*1dda0*/  IMAD.MOV.U32 R91, RZ, RZ, R20 ;  /* 0x000000ffff5b7224 */ /* 0x000fe200078e0014 */
[----:B------:R-:W-:Y:S01]  /*1ddb0*/  MOV R90, R21 ;  /* 0x00000015005a7202 */ /* 0x000fe20000000f00 */
[----:B------:R-:W-:Y:S01]  /*1ddc0*/  IMAD.MOV.U32 R89, RZ, RZ, R22 ;  /* 0x000000ffff597224 */ /* 0x000fe200078e0016 */
[----:B------:R-:W-:-:S02]  /*1ddd0*/  MOV R88, R23 ;  /* 0x0000001700587202 */ /* 0x000fc40000000f00 */
[----:B------:R-:W1:-:S12]  /*1dde0*/  LDSM.16.MT88.4 R20, [R210+0x12800] ;  /* 0x01280000d214783b */ /* 0x000e580000004200 */
        /* <DEDUP_REMOVED lines=8> */
[----:B------:R-:W-:Y:S02]  /*1de70*/  MOV R56, R29 ;  /* 0x0000001d00387202 */ /* 0x000fe40000000f00 */
[C---:B----4-:R-:W-:Y:S06]  /*1de80*/  HMMA.16816.F32 R28, R4.reuse, R16, R80 ;  /* 0x00000010041c723c */ /* 0x050fec0000001850 */
[C---:B------:R-:W-:Y:S01]  /*1de90*/  HMMA.16816.F32 R192, R4.reuse, R18, R108 ;  /* 0x0000001204c0723c */ /* 0x040fe2000000186c */
[----:B------:R-:W3:Y:S05]  /*1dea0*/  LDSM.16.MT88.4 R16, [R209+0x14800] ;  /* 0x01480000d110783b */ /* 0x000eea0000004200 */
[----:B-1----:R-:W-:-:S12]  /*1deb0*/  HMMA.16816.F32 R172, R4, R20, R72 ;  /* 0x0000001404ac723c */ /* 0x002fd80000001848 */
[----:B------:R-:W-:Y:S01]  /*1dec0*/  IMAD.MOV.U32 R83, RZ, RZ, R28 ;  /* 0x000000ffff537224 */ /* 0x000fe200078e001c */
[----:B------:R-:W-:Y:S01]  /*1ded0*/  MOV R82, R29 ;  /* 0x0000001d00527202 */ /* 0x000fe20000000f00 */
[----:B------:R-:W-:Y:S01]  /*1dee0*/  IMAD.MOV.U32 R81, RZ, RZ, R30 ;  /* 0x000000ffff517224 */ /* 0x000fe200078e001e */
[----:B------:R-:W-:Y:S02]  /*1def0*/  MOV R80, R31 ;  /* 0x0000001f00507202 */ /* 0x000fe40000000f00 */
[----:B------:R-:W1:Y:S01]  /*1df00*/  LDSM.16.MT88.4 R28, [R211+0x12800] ;  /* 0x01280000d31c783b */ /* 0x000e620000004200 */
[C---:B------:R-:W-:Y:S03]  /*1df10*/  HMMA.16816.F32 R164, R4.reuse, R22, R48 ;  /* 0x0000001604a4723c */ /* 0x040fe60000001830 */
[----:B------:R-:W4:Y:S03]  /*1df20*/  LDSM.16.MT88.4 R20, [R212+0x14800] ;  /* 0x01480000d414783b */ /* 0x000f260000004200 */
[C---:B------:R-:W-:Y:S06]  /*1df30*/  HMMA.16816.F32 R188, R4.reuse, R12, R76 ;  /* 0x0000000c04bc723c */ /* 0x040fec000000184c */
[C---:B------:R-:W-:Y:S01]  /*1df40*/  HMMA.16816.F32 R176, R4.reuse, R14, R52 ;  /* 0x0000000e04b0723c */ /* 0x040fe20000001834 */
[----:B------:R-:W4:Y:S01]  /*1df50*/  LDSM.16.MT88.4 R12, [R210+0x14800] ;  /* 0x01480000d20c783b */ /* 0x000f220000004200 */
[----:B------:R-:W-:Y:S01]  /*1df60*/  IMAD.MOV.U32 R33, RZ, RZ, R158 ;  /* 0x000000ffff217224 */ /* 0x000fe200078e009e */
[----:B------:R-:W-:Y:S01]  /*1df70*/  MOV R58, R156 ;  /* 0x0000009c003a7202 */ /* 0x000fe20000000f00 */
[----:B------:R-:W-:Y:S01]  /*1df80*/  IMAD.MOV.U32 R59, RZ, RZ, R155 ;  /* 0x000000ffff3b7224 */ /* 0x000fe200078e009b */
[----:B------:R-:W-:Y:S01]  /*1df90*/  MOV R32, R152 ;  /* 0x0000009800207202 */ /* 0x000fe20000000f00 */
[C---:B------:R-:W-:Y:S06]  /*1dfa0*/  HMMA.16816.F32 R204, R4.reuse, R34, R60 ;  /* 0x0000002204cc723c */ /* 0x040fec000000183c */
[----:B--2---:R-:W-:Y:S01]  /*1dfb0*/  HMMA.16816.F32 R156, R4, R24, R68 ;  /* 0x00000018049c723c */ /* 0x004fe20000001844 */
[----:B------:R-:W-:Y:S01]  /*1dfc0*/  MOV R34, R154 ;  /* 0x0000009a00227202 */ /* 0x000fe20000000f00 */
[----:B------:R-:W-:-:S04]  /*1dfd0*/  IMAD.MOV.U32 R35, RZ, RZ, R153 ;  /* 0x000000ffff237224 */ /* 0x000fc800078e0099 */
[C---:B------:R-:W-:Y:S01]  /*1dfe0*/  HMMA.16816.F32 R152, R4.reuse, R26, R104 ;  /* 0x0000001a0498723c */ /* 0x040fe20000001868 */
[----:B------:R-:W2:Y:S01]  /*1dff0*/  LDSM.16.MT88.4 R24, [R211+0x14800] ;  /* 0x01480000d318783b */ /* 0x000ea20000004200 */
[----:B------:R-:W-:Y:S01]  /*1e000*/  IMAD.MOV.U32 R60, RZ, RZ, R139 ;  /* 0x000000ffff3c7224 */ /* 0x000fe200078e008b */
[----:B------:R-:W-:Y:S01]  /*1e010*/  MOV R61, R138 ;  /* 0x0000008a003d7202 */ /* 0x000fe20000000f00 */
[----:B------:R-:W-:Y:S01]  /*1e020*/  IMAD.MOV.U32 R62, RZ, RZ, R137 ;  /* 0x000000ffff3e7224 */ /* 0x000fe200078e0089 */
[----:B------:R-:W-:Y:S01]  /*1e030*/  MOV R63, R136 ;  /* 0x00000088003f7202 */ /* 0x000fe20000000f00 */
[----:B------:R-:W-:Y:S01]  /*1e040*/  IMAD.MOV.U32 R109, RZ, RZ, R113 ;  /* 0x000000ffff6d7224 */ /* 0x000fe200078e0071 */
[----:B------:R-:W-:Y:S02]  /*1e050*/  MOV R110, R112 ;  /* 0x00000070006e7202 */ /* 0x000fe40000000f00 */
[----:B---3--:R-:W-:Y:S01]  /*1e060*/  HMMA.16816.F32 R112, R4, R16, R36 ;  /* 0x000000100470723c */ /* 0x008fe20000001824 */
[----:B------:R-:W-:Y:S01]  /*1e070*/  IMAD.MOV.U32 R105, RZ, RZ, R135 ;  /* 0x000000ffff697224 */ /* 0x000fe200078e0087 */
[----:B------:R-:W-:-:S05]  /*1e080*/  MOV R106, R134 ;  /* 0x00000086006a7202 */ /* 0x000fca0000000f00 */
[----:B------:R-:W-:Y:S01]  /*1e090*/  IMAD.MOV.U32 R39, RZ, RZ, R60 ;  /* 0x000000ffff277224 */ /* 0x000fe200078e003c */
[----:B------:R-:W-:Y:S01]  /*1e0a0*/  MOV R36, R61 ;  /* 0x0000003d00247202 */ /* 0x000fe20000000f00 */
[----:B------:R-:W-:Y:S01]  /*1e0b0*/  IMAD.MOV.U32 R37, RZ, RZ, R62 ;  /* 0x000000ffff257224 */ /* 0x000fe200078e003e */
[----:B------:R-:W-:Y:S02]  /*1e0c0*/  MOV R38, R63 ;  /* 0x0000003f00267202 */ /* 0x000fe40000000f00 */
[----:B------:R-:W-:Y:S01]  /*1e0d0*/  HMMA.16816.F32 R60, R4, R18, R44 ;  /* 0x00000012043c723c */ /* 0x000fe2000000182c */
[----:B------:R-:W-:Y:S01]  /*1e0e0*/  IMAD.MOV.U32 R107, RZ, RZ, R133 ;  /* 0x000000ffff6b7224 */ /* 0x000fe200078e0085 */
[----:B------:R-:W-:Y:S01]  /*1e0f0*/  MOV R104, R132 ;  /* 0x0000008400687202 */ /* 0x000fe20000000f00 */
[----:B------:R-:W-:Y:S04]  /*1e100*/  LDSM.16.MT88.4 R16, [R210+0x16800] ;  /* 0x01680000d210783b */ /* 0x000fe80000004200 */
[----:B------:R-:W-:-:S02]  /*1e110*/  IMAD.MOV.U32 R46, RZ, RZ, R8 ;  /* 0x000000ffff2e7224 */ /* 0x000fc400078e0008 */
[-CC-:B------:R-:W-:Y:S01]  /*1e120*/  FFMA.FTZ R8, R246, R0.reuse, -R3.reuse ;  /* 0x00000000f6087223 */ /* 0x180fe20000010803 */
[C---:B-1----:R-:W-:Y:S03]  /*1e130*/  HMMA.16816.F32 R136, R4.reuse, R28, R64 ;  /* 0x0000001c0488723c */ /* 0x042fe60000001840 */
[----:B------:R1:W3:Y:S03]  /*1e140*/  MUFU.EX2 R44, R8 ;  /* 0x00000008002c7308 */ /* 0x0002e60000000800 */
[C---:B------:R-:W-:Y:S01]  /*1e150*/  HMMA.16816.F32 R132, R4.reuse, R30, R100 ;  /* 0x0000001e0484723c */ /* 0x040fe20000001864 */
[----:B------:R-:W3:Y:S05]  /*1e160*/  LDSM.16.MT88.4 R28, [R209+0x16800] ;  /* 0x01680000d11c783b */ /* 0x000eea0000004200 */
[----:B----4-:R-:W-:Y:S01]  /*1e170*/  HMMA.16816.F32 R72, R4, R20, R116 ;  /* 0x000000140448723c */ /* 0x010fe20000001874 */
[----:B-1----:R-:W-:-:S04]  /*1e180*/  FFMA.FTZ R8, R248, R0, -R3 ;  /* 0x00000000f8087223 */ /* 0x002fc80000010803 */
        /* <DEDUP_REMOVED lines=10> */
[----:B------:R-:W4:Y:S01]  /*1e230*/  LDSM.16.MT88.4 R32, [R212+0x16800] ;  /* 0x01680000d420783b */ /* 0x000f220000004200 */
[----:B-1----:R-:W-:-:S04]  /*1e240*/  FFMA.FTZ R8, R148, R0, -R3 ;  /* 0x0000000094087223 */ /* 0x002fc80000010803 */
[C---:B------:R-:W-:Y:S01]  /*1e250*/  HMMA.16816.F32 R56, R4.reuse, R14, R40 ;  /* 0x0000000e0438723c */ /* 0x040fe20000001828 */
[----:B------:R-:W1:Y:S01]  /*1e260*/  LDSM.16.MT88.4 R12, [R211+0x16800] ;  /* 0x01680000d30c783b */ /* 0x000e620000004200 */
[----:B------:R3:W-:Y:S04]  /*1e270*/  MUFU.EX2 R21, R8 ;  /* 0x0000000800157308 */ /* 0x0007e80000000800 */
[C---:B--2---:R-:W-:Y:S06]  /*1e280*/  HMMA.16816.F32 R68, R4.reuse, R24, R124 ;  /* 0x000000180444723c */ /* 0x044fec000000187c */
[----:B------:R-:W-:Y:S01]  /*1e290*/  HMMA.16816.F32 R48, R4, R26, R128 ;  /* 0x0000001a0430723c */ /* 0x000fe20000001880 */
[----:B------:R-:W2:Y:S01]  /*1e2a0*/  LDSM.16.MT88.4 R24, [R209+0x11000] ;  /* 0x01100000d118783b */ /* 0x000ea20000004200 */
[----:B---3--:R-:W-:-:S04]  /*1e2b0*/  FFMA.FTZ R8, R151, R0, -R3 ;  /* 0x0000000097087223 */ /* 0x008fc80000010803 */
[----:B------:R3:W4:Y:S02]  /*1e2c0*/  MUFU.EX2 R117, R8 ;  /* 0x0000000800757308 */ /* 0x0007240000000800 */
[----:B---3--:R-:W-:-:S06]  /*1e2d0*/  FFMA.FTZ R8, R251, R0, -R2 ;  /* 0x00000000fb087223 */ /* 0x008fcc0000010802 */
[----:B------:R3:W1:Y:S02]  /*1e2e0*/  MUFU.EX2 R99, R8 ;  /* 0x0000000800637308 */ /* 0x0006640000000800 */
[----:B---3--:R-:W-:-:S06]  /*1e2f0*/  FFMA.FTZ R8, R45, R0, -R2 ;  /* 0x000000002d087223 */ /* 0x008fcc0000010802 */
[----:B------:R3:W2:Y:S01]  /*1e300*/  MUFU.EX2 R20, R8 ;  /* 0x0000000800147308 */ /* 0x0006a20000000800 */
[----:B------:R-:W-:Y:S01]  /*1e310*/  HMMA.16816.F32 R40, R4, R30, R144 ;  /* 0x0000001e0428723c */ /* 0x000fe20000001890 */
[----:B---3--:R-:W-:-:S06]  /*1e320*/  FFMA.FTZ R8, R237, R0, -R2 ;  /* 0x00000000ed087223 */ /* 0x008fcc0000010802 */
[----:B------:R3:W-:Y:S01]  /*1e330*/  MUFU.EX2 R251, R8 ;  /* 0x0000000800fb7308 */ /* 0x0007e20000000800 */
[----:B------:R-:W-:Y:S01]  /*1e340*/  IMAD.MOV.U32 R146, RZ, RZ, R44 ;  /* 0x000000ffff927224 */ /* 0x000fe200078e002c */
[----:B------:R-:W-:Y:S01]  /*1e350*/  MOV R96, R100 ;  /* 0x0000006400607202 */ /* 0x000fe20000000f00 */
[----:B------:R-:W-:Y:S01]  /*1e360*/  IMAD.MOV.U32 R118, RZ, RZ, R101 ;  /* 0x000000ffff767224 */ /* 0x000fe200078e0065 */
[----:B------:R-:W-:Y:S01]  /*1e370*/  MOV R119, R102 ;  /* 0x0000006600777202 */ /* 0x000fe20000000f00 */
[----:B------:R-:W-:Y:S02]  /*1e380*/  IMAD.MOV.U32 R44, RZ, RZ, R103 ;  /* 0x000000ffff2c7224 */ /* 0x000fe400078e0067 */
[----:B---3--:R-:W-:-:S04]  /*1e390*/  FFMA.FTZ R8, R238, R0, -R2 ;  /* 0x00000000ee087223 */ /* 0x008fc80000010802 */
[----:B------:R-:W3:Y:S01]  /*1e3a0*/  MUFU.EX2 R237, R8 ;  /* 0x0000000800ed7308 */ /* 0x000ee20000000800 */
        /* <DEDUP_REMOVED lines=14> */
[----:B----4-:R-:W-:Y:S01]  /*1e490*/  IMAD.MOV.U32 R238, RZ, RZ, R117 ;  /* 0x000000ffffee7224 */ /* 0x010fe200078e0075 */
[----:B-1----:R-:W-:Y:S01]  /*1e4a0*/  MOV R145, R99 ;  /* 0x0000006300917202 */ /* 0x002fe20000000f00 */
[----:B------:R-:W-:-:S03]  /*1e4b0*/  IMAD.MOV.U32 R129, RZ, RZ, R101 ;  /* 0x000000ffff817224 */ /* 0x000fc600078e0065 */
[C---:B------:R-:W-:Y:S01]  /*1e4c0*/  HMMA.16816.F32 R84, R4.reuse, R18, R168 ;  /* 0x000000120454723c */ /* 0x040fe200000018a8 */
[----:B------:R-:W-:Y:S01]  /*1e4d0*/  MOV R122, R118 ;  /* 0x00000076007a7202 */ /* 0x000fe20000000f00 */
[----:B------:R-:W-:Y:S01]  /*1e4e0*/  IMAD.MOV.U32 R121, RZ, RZ, R119 ;  /* 0x000000ffff797224 */ /* 0x000fe200078e0077 */
[----:B------:R-:W-:Y:S01]  /*1e4f0*/  MOV R128, R100 ;  /* 0x0000006400807202 */ /* 0x000fe20000000f00 */
[----:B------:R-:W-:Y:S01]  /*1e500*/  IMAD.MOV.U32 R131, RZ, RZ, R103 ;  /* 0x000000ffff837224 */ /* 0x000fe200078e0067 */
[----:B------:R-:W-:Y:S02]  /*1e510*/  MOV R130, R102 ;  /* 0x0000006600827202 */ /* 0x000fe40000000f00 */
[----:B--2---:R-:W-:Y:S01]  /*1e520*/  IMAD.MOV.U32 R170, RZ, RZ, R20 ;  /* 0x000000ffffaa7224 */ /* 0x004fe200078e0014 */
        /* <DEDUP_REMOVED lines=26> */
[----:B------:R-:W-:Y:S01]  /*1e6d0*/  IMAD.MOV.U32 R151, RZ, RZ, R219 ;  /* 0x000000ffff977224 */ /* 0x000fe200078e00db */
[----:B------:R-:W1:Y:S04]  /*1e6e0*/  LDSM.16.MT88.4 R20, [R210+0x11000] ;  /* 0x01100000d214783b */ /* 0x000e680000004200 */
[----:B------:R-:W-:Y:S01]  /*1e6f0*/  HMMA.16816.F32 R36, R4, R16, R160 ;  /* 0x000000100424723c */ /* 0x000fe200000018a0 */
[----:B------:R-:W-:-:S05]  /*1e700*/  MOV R141, R222 ;  /* 0x000000de008d7202 */ /* 0x000fca0000000f00 */
[C---:B------:R-:W-:Y:S01]  /*1e710*/  HMMA.16816.F32 R92, R4.reuse, R32, R180 ;  /* 0x00000020045c723c */ /* 0x040fe200000018b4 */
[----:B------:R2:W5:Y:S05]  /*1e720*/  LDL.LU R222, [R1+0x54] ;  /* 0x0000540001de7983 */ /* 0x00056a0000300800 */
[C---:B------:R-:W-:Y:S06]  /*1e730*/  HMMA.16816.F32 R80, R4.reuse, R34, R184 ;  /* 0x000000220450723c */ /* 0x040fec00000018b8 */
[C---:B------:R-:W-:Y:S06]  /*1e740*/  HMMA.16816.F32 R88, R4.reuse, R12, R200 ;  /* 0x0000000c0458723c */ /* 0x040fec00000018c8 */
[----:B------:R-:W-:Y:S01]  /*1e750*/  HMMA.16816.F32 R44, R4, R14, R196 ;  /* 0x0000000e042c723c */ /* 0x000fe200000018c4 */
[----:B------:R-:W-:Y:S01]  /*1e760*/  IMAD.MOV.U32 R142, RZ, RZ, R221 ;  /* 0x000000ffff8e7224 */ /* 0x000fe200078e00dd */
[----:B------:R-:W-:Y:S01]  /*1e770*/  MOV R143, R220 ;  /* 0x000000dc008f7202 */ /* 0x000fe20000000f00 */
[----:B------:R2:W5:Y:S04]  /*1e780*/  LDL.LU R221, [R1+0x50] ;  /* 0x0000500001dd7983 */ /* 0x0005680000300800 */
[----:B------:R-:W-:Y:S01]  /*1e790*/  F2FP.F16.F32.PACK_AB R4, R171, R146 ;  /* 0x00000092ab04723e */ /* 0x000fe200000000ff */
[----:B------:R2:W5:Y:S01]  /*1e7a0*/  LDL.LU R220, [R1+0x4c] ;  /* 0x00004c0001dc7983 */ /* 0x0005620000300800 */
[----:B------:R-:W-:-:S02]  /*1e7b0*/  F2FP.F16.F32.PACK_AB R5, R170, R145 ;  /* 0x00000091aa05723e */ /* 0x000fc400000000ff */
[----:B------:R-:W-:Y:S01]  /*1e7c0*/  F2FP.F16.F32.PACK_AB R6, R238, R169 ;  /* 0x000000a9ee06723e */ /* 0x000fe200000000ff */
[----:B------:R2:W5:Y:S01]  /*1e7d0*/  LDL.LU R219, [R1+0x48] ;  /* 0x0000480001db7983 */ /* 0x0005620000300800 */
[----:B---3--:R-:W-:Y:S02]  /*1e7e0*/  F2FP.F16.F32.PACK_AB R7, R237, R251 ;  /* 0x000000fbed07723e */ /* 0x008fe400000000ff */
[----:B------:R-:W-:Y:S01]  /*1e7f0*/  MOV R180, R124 ;  /* 0x0000007c00b47202 */ /* 0x000fe20000000f00 */
[----:B------:R-:W-:Y:S01]  /*1e800*/  IMAD.MOV.U32 R181, RZ, RZ, R125 ;  /* 0x000000ffffb57224 */ /* 0x000fe200078e007d */
[----:B------:R-:W-:Y:S01]  /*1e810*/  MOV R124, R216 ;  /* 0x000000d8007c7202 */ /* 0x000fe20000000f00 */
[----:B------:R-:W-:Y:S01]  /*1e820*/  IMAD.MOV.U32 R144, RZ, RZ, R122 ;  /* 0x000000ffff907224 */ /* 0x000fe200078e007a */
[----:B------:R-:W-:Y:S01]  /*1e830*/  MOV R182, R126 ;  /* 0x0000007e00b67202 */ /* 0x000fe20000000f00 */
[----:B------:R-:W-:Y:S01]  /*1e840*/  HMMA.16816.F32 R160, R4, R24, R128 ;  /* 0x0000001804a0723c */ /* 0x000fe20000001880 */
[----:B------:R-:W-:Y:S01]  /*1e850*/  IMAD.MOV.U32 R126, RZ, RZ, R120 ;  /* 0x000000ffff7e7224 */ /* 0x000fe200078e0078 */
[----:B------:R-:W-:Y:S01]  /*1e860*/  MOV R125, R121 ;  /* 0x00000079007d7202 */ /* 0x000fe20000000f00 */
[----:B------:R-:W3:Y:S04]  /*1e870*/  LDSM.16.MT88.4 R12, [R209+0x13000] ;  /* 0x01300000d10c783b */ /* 0x000ee80000004200 */
[----:B------:R-:W-:Y:S01]  /*1e880*/  MOV R128, R218 ;  /* 0x000000da00807202 */ /* 0x000fe20000000f00 */
[----:B------:R-:W-:Y:S01]  /*1e890*/  IMAD.MOV.U32 R129, RZ, RZ, R217 ;  /* 0x000000ffff817224 */ /* 0x000fe200078e00d9 */
[----:B------:R2:W5:Y:S01]  /*1e8a0*/  LDL.LU R218, [R1+0x44] ;  /* 0x0000440001da7983 */ /* 0x0005620000300800 */
[----:B------:R-:W-:Y:S01]  /*1e8b0*/  IMAD.MOV.U32 R130, RZ, RZ, R215 ;  /* 0x000000ffff827224 */ /* 0x000fe200078e00d7 */
[----:B------:R-:W-:-:S02]  /*1e8c0*/  MOV R131, R214 ;  /* 0x000000d600837202 */ /* 0x000fc40000000f00 */
[----:B------:R2:W5:Y:S01]  /*1e8d0*/  LDL.LU R217, [R1+0x40] ;  /* 0x0000400001d97983 */ /* 0x0005620000300800 */
[----:B------:R-:W-:-:S03]  /*1e8e0*/  IMAD.MOV.U32 R120, RZ, RZ, R213 ;  /* 0x000000ffff787224 */ /* 0x000fc600078e00d5 */
        /* <DEDUP_REMOVED lines=8> */
[----:B------:R-:W4:Y:S01]  /*1e970*/  LDSM.16.MT88.4 R16, [R211+0x11000] ;  /* 0x01100000d310783b */ /* 0x000f220000004200 */
[----:B------:R-:W-:Y:S01]  /*1e980*/  IMAD.MOV.U32 R183, RZ, RZ, R127 ;  /* 0x000000ffffb77224 */ /* 0x000fe200078e007f */
[----:B------:R-:W-:Y:S01]  /*1e990*/  MOV R127, R248 ;  /* 0x000000f8007f7202 */ /* 0x000fe20000000f00 */
[----:B------:R-:W-:Y:S01]  /*1e9a0*/  IMAD.MOV.U32 R147, RZ, RZ, R97 ;  /* 0x000000ffff937224 */ /* 0x000fe200078e0061 */
[----:B------:R-:W-:Y:S01]  /*1e9b0*/  MOV R248, R96 ;  /* 0x0000006000f87202 */ /* 0x000fe20000000f00 */
[----:B------:R-:W-:Y:S01]  /*1e9c0*/  IMAD.MOV.U32 R140, RZ, RZ, R99 ;  /* 0x000000ffff8c7224 */ /* 0x000fe200078e0063 */
[----:B------:R-:W-:Y:S01]  /*1e9d0*/  MOV R148, R98 ;  /* 0x0000006200947202 */ /* 0x000fe20000000f00 */
[----:B------:R-:W-:Y:S01]  /*1e9e0*/  LDSM.16.MT88.4 R28, [R212+0x13000] ;  /* 0x01300000d41c783b */ /* 0x000fe20000004200 */
[C---:B------:R-:W-:Y:S03]  /*1e9f0*/  HMMA.16816.F32 R96, R4.reuse, R26, R204 ;  /* 0x0000001a0460723c */ /* 0x040fe600000018cc */
[----:B------:R-:W2:Y:S03]  /*1ea00*/  LDSM.16.MT88.4 R24, [R210+0x13000] ;  /* 0x01300000d218783b */ /* 0x000ea60000004200 */
[C---:B-1----:R-:W-:Y:S01]  /*1ea10*/  HMMA.16816.F32 R100, R4.reuse, R20, R100 ;  /* 0x000000140464723c */ /* 0x042fe20000001864 */
[----:B------:R-:W-:Y:S05]  /*1ea20*/  LDSM.16.MT88.4 R32, [R212+0x11000] ;  /* 0x01100000d420783b */ /* 0x000fea0000004200 */
[C---:B------:R-:W-:Y:S01]  /*1ea30*/  HMMA.16816.F32 R104, R4.reuse, R22, R104 ;  /* 0x000000160468723c */ /* 0x040fe20000001868 */
[----:B------:R-:W1:Y:S05]  /*1ea40*/  LDSM.16.MT88.4 R20, [R211+0x13000] ;  /* 0x01300000d314783b */ /* 0x000e6a0000004200 */
[C---:B---3--:R-:W-:Y:S06]  /*1ea50*/  HMMA.16816.F32 R200, R4.reuse, R12, R188 ;  /* 0x0000000c04c8723c */ /* 0x048fec00000018bc */
[C---:B------:R-:W-:Y:S01]  /*1ea60*/  HMMA.16816.F32 R176, R4.reuse, R14, R176 ;  /* 0x0000000e04b0723c */ /* 0x040fe200000018b0 */
[----:B------:R-:W3:Y:S05]  /*1ea70*/  LDSM.16.MT88.4 R12, [R210+0x15000] ;  /* 0x01500000d20c783b */ /* 0x000eea0000004200 */
[C---:B----4-:R-:W-:Y:S06]  /*1ea80*/  HMMA.16816.F32 R204, R4.reuse, R16, R180 ;  /* 0x0000001004cc723c */ /* 0x050fec00000018b4 */
[C---:B------:R-:W-:Y:S01]  /*1ea90*/  HMMA.16816.F32 R192, R4.reuse, R18, R192 ;  /* 0x0000001204c0723c */ /* 0x040fe200000018c0 */
        /* <DEDUP_REMOVED lines=15> */
[C---:B--2---:R-:W-:Y:S06]  /*1eb90*/  HMMA.16816.F32 R196, R4.reuse, R24, R172 ;  /* 0x0000001804c4723c */ /* 0x044fec00000018ac */
[----:B------:R-:W-:Y:S07]  /*1eba0*/  HMMA.16816.F32 R172, R4, R30, R152 ;  /* 0x0000001e04ac723c */ /* 0x000fee0000001898 */
[----:B------:R-:W-:Y:S01]  /*1ebb0*/  IMAD.MOV.U32 R152, RZ, RZ, R128 ;  /* 0x000000ffff987224 */ /* 0x000fe200078e0080 */
[----:B------:R-:W-:Y:S01]  /*1ebc0*/  MOV R153, R129 ;  /* 0x0000008100997202 */ /* 0x000fe20000000f00 */
[----:B------:R-:W-:Y:S01]  /*1ebd0*/  IMAD.MOV.U32 R154, RZ, RZ, R130 ;  /* 0x000000ffff9a7224 */ /* 0x000fe200078e0082 */
[----:B------:R-:W-:-:S02]  /*1ebe0*/  MOV R155, R131 ;  /* 0x00000083009b7202 */ /* 0x000fc40000000f00 */
[C---:B-1----:R-:W-:Y:S06]  /*1ebf0*/  HMMA.16816.F32 R128, R4.reuse, R22, R132 ;  /* 0x000000160480723c */ /* 0x042fec0000001884 */
[----:B---3--:R-:W-:Y:S01]  /*1ec00*/  HMMA.16816.F32 R132, R4, R14, R56 ;  /* 0x0000000e0484723c */ /* 0x008fe20000001838 */
[----:B------:R-:W-:-:S05]  /*1ec10*/  IMAD.MOV.U32 R168, RZ, RZ, R179 ;  /* 0x000000ffffa87224 */ /* 0x000fca00078e00b3 */
[C---:B------:R-:W-:Y:S06]  /*1ec20*/  HMMA.16816.F32 R108, R4.reuse, R32, R108 ;  /* 0x00000020046c723c */ /* 0x040fec000000186c */
[----:B------:R-:W-:Y:S01]  /*1ec30*/  HMMA.16816.F32 R116, R4, R34, R116 ;  /* 0x000000220474723c */ /* 0x000fe20000001874 */
[----:B------:R-:W-:Y:S01]  /*1ec40*/  IMAD.MOV.U32 R33, RZ, RZ, R178 ;  /* 0x000000ffff217224 */ /* 0x000fe200078e00b2 */
[----:B------:R-:W-:-:S05]  /*1ec50*/  MOV R32, R176 ;  /* 0x000000b000207202 */ /* 0x000fca0000000f00 */
[----:B------:R-:W-:Y:S02]  /*1ec60*/  MOV R34, R177 ;  /* 0x000000b100227202 */ /* 0x000fe40000000f00 */
[----:B------:R-:W-:Y:S01]  /*1ec70*/  HMMA.16816.F32 R176, R4, R26, R164 ;  /* 0x0000001a04b0723c */ /* 0x000fe200000018a4 */
[----:B------:R-:W-:Y:S01]  /*1ec80*/  IMAD.MOV.U32 R8, RZ, RZ, R144 ;  /* 0x000000ffff087224 */ /* 0x000fe200078e0090 */
[----:B------:R-:W-:Y:S05]  /*1ec90*/  LDSM.16.MT88.4 R24, [R211+0x15000] ;  /* 0x01500000d318783b */ /* 0x000fea0000004200 */
[----:B------:R-:W-:Y:S01]  /*1eca0*/  IMAD.MOV.U32 R166, RZ, RZ, R34 ;  /* 0x000000ffffa67224 */ /* 0x000fe200078e0022 */
[----:B------:R-:W-:Y:S01]  /*1ecb0*/  MOV R167, R33 ;  /* 0x0000002100a77202 */ /* 0x000fe20000000f00 */
[----:B------:R-:W-:-:S02]  /*1ecc0*/  IMAD.MOV.U32 R165, RZ, RZ, R32 ;  /* 0x000000ffffa57224 */ /* 0x000fc400078e0020 */
[----:B------:R-:W1:Y:S01]  /*1ecd0*/  LDSM.16.MT88.4 R32, [R212+0x15000] ;  /* 0x01500000d420783b */ /* 0x000e620000004200 */
[----:B------:R-:W-:Y:S02]  /*1ece0*/  MOV R164, R123 ;  /* 0x0000007b00a47202 */ /* 0x000fe40000000f00 */
[----:B------:R-:W-:Y:S01]  /*1ecf0*/  HMMA.16816.F32 R120, R4, R28, R156 ;  /* 0x0000001c0478723c */ /* 0x000fe2000000189c */
[----:B------:R-:W-:Y:S01]  /*1ed00*/  MOV R144, R140 ;  /* 0x0000008c00907202 */ /* 0x000fe20000000f00 */
[----:B------:R-:W-:Y:S01]  /*1ed10*/  IMAD.MOV.U32 R57, RZ, RZ, R134 ;  /* 0x000000ffff397224 */ /* 0x000fe200078e0086 */
[----:B------:R-:W-:-:S04]  /*1ed20*/  MOV R58, R133 ;  /* 0x00000085003a7202 */ /* 0x000fc80000000f00 */
[----:B------:R-:W-:Y:S01]  /*1ed30*/  MOV R28, R141 ;  /* 0x0000008d001c7202 */ /* 0x000fe20000000f00 */
[----:B------:R-:W-:Y:S01]  /*1ed40*/  IMAD.MOV.U32 R29, RZ, RZ, R142 ;  /* 0x000000ffff1d7224 */ /* 0x000fe200078e008e */
[----:B------:R-:W-:Y:S01]  /*1ed50*/  MOV R156, R143 ;  /* 0x0000008f009c7202 */ /* 0x000fe20000000f00 */
[C---:B----4-:R-:W-:Y:S01]  /*1ed60*/  HMMA.16816.F32 R188, R4.reuse, R16, R112 ;  /* 0x0000001004bc723c */ /* 0x050fe20000001870 */
[----:B------:R-:W-:Y:S01]  /*1ed70*/  MOV R157, R182 ;  /* 0x000000b6009d7202 */ /* 0x000fe20000000f00 */
[----:B------:R-:W-:Y:S01]  /*1ed80*/  IMAD.MOV.U32 R134, RZ, RZ, R29 ;  /* 0x000000ffff867224 */ /* 0x000fe200078e001d */
[----:B------:R-:W-:Y:S01]  /*1ed90*/  MOV R133, R28 ;  /* 0x0000001c00857202 */ /* 0x000fe20000000f00 */
[----:B------:R-:W-:Y:S01]  /*1eda0*/  IMAD.MOV.U32 R158, RZ, RZ, R181 ;  /* 0x000000ffff9e7224 */ /* 0x000fe200078e00b5 */
[----:B------:R-:W-:Y:S01]  /*1edb0*/  LDSM.16.MT88.4 R28, [R212+0x17000] ;  /* 0x01700000d41c783b */ /* 0x000fe20000004200 */
[C---:B------:R-:W-:Y:S03]  /*1edc0*/  HMMA.16816.F32 R140, R4.reuse, R18, R60 ;  /* 0x00000012048c723c */ /* 0x040fe6000000183c */
[----:B------:R-:W2:Y:S01]  /*1edd0*/  LDSM.16.MT88.4 R16, [R210+0x17000] ;  /* 0x01700000d210783b */ /* 0x000ea20000004200 */
[----:B------:R-:W-:Y:S01]  /*1ede0*/  IMAD.MOV.U32 R59, RZ, RZ, R135 ;  /* 0x000000ffff3b7224 */ /* 0x000fe200078e0087 */
[----:B------:R-:W-:Y:S01]  /*1edf0*/  MOV R135, R156 ;  /* 0x0000009c00877202 */ /* 0x000fe20000000f00 */
[----:B------:R-:W-:Y:S01]  /*1ee00*/  FFMA.FTZ R8, R8, R0, -R3 ;  /* 0x0000000008087223 */ /* 0x000fe20000010803 */
[----:B------:R-:W-:Y:S01]  /*1ee10*/  IMAD.MOV.U32 R156, RZ, RZ, R157 ;  /* 0x000000ffff9c7224 */ /* 0x000fe200078e009d */
[----:B------:R-:W-:Y:S01]  /*1ee20*/  HMMA.16816.F32 R136, R4, R20, R136 ;  /* 0x000000140488723c */ /* 0x000fe20000001888 */
[----:B------:R-:W-:Y:S01]  /*1ee30*/  MOV R157, R158 ;  /* 0x0000009e009d7202 */ /* 0x000fe20000000f00 */
[----:B------:R-:W3:Y:S01]  /*1ee40*/  LDSM.16.MT88.4 R20, [R209+0x17000] ;  /* 0x01700000d114783b */ /* 0x000ee20000004200 */
[----:B------:R-:W-:Y:S01]  /*1ee50*/  IMAD.MOV.U32 R158, RZ, RZ, R164 ;  /* 0x000000ffff9e7224 */ /* 0x000fe200078e00a4 */
[----:B------:R-:W-:-:S02]  /*1ee60*/  MOV R164, R151 ;  /* 0x0000009700a47202 */ /* 0x000fc40000000f00 */
[----:B------:R4:W-:Y:S01]  /*1ee70*/  MUFU.EX2 R151, R8 ;  /* 0x0000000800977308 */ /* 0x0009e20000000800 */
[----:B------:R-:W-:Y:S01]  /*1ee80*/  IMAD.MOV.U32 R159, RZ, RZ, R183 ;  /* 0x000000ffff9f7224 */ /* 0x000fe200078e00b7 */
[----:B------:R-:W-:Y:S01]  /*1ee90*/  MOV R113, R152 ;  /* 0x0000009800717202 */ /* 0x000fe20000000f00 */
[----:B------:R-:W-:Y:S01]  /*1eea0*/  HMMA.16816.F32 R184, R4, R12, R76 ;  /* 0x0000000c04b8723c */ /* 0x000fe2000000184c */
[----:B------:R-:W3:Y:S01]  /*1eeb0*/  LDSM.16.MT88.4 R12, [R211+0x17000] ;  /* 0x01700000d30c783b */ /* 0x000ee20000004200 */
[----:B----4-:R-:W-:-:S04]  /*1eec0*/  FFMA.FTZ R8, R246, R0, -R3 ;  /* 0x00000000f6087223 */ /* 0x010fc80000010803 */
[----:B------:R4:W3:Y:S01]  /*1eed0*/  MUFU.EX2 R246, R8 ;  /* 0x0000000800f67308 */ /* 0x0008e20000000800 */
[----:B------:R-:W-:Y:S01]  /*1eee0*/  IMAD.MOV.U32 R76, RZ, RZ, R164 ;  /* 0x000000ffff4c7224 */ /* 0x000fe200078e00a4 */
[----:B------:R-:W-:Y:S01]  /*1eef0*/  MOV R164, R11 ;  /* 0x0000000b00a47202 */ /* 0x000fe20000000f00 */
[----:B------:R-:W-:Y:S01]  /*1ef00*/  IMAD.MOV.U32 R78, RZ, RZ, R157 ;  /* 0x000000ffff4e7224 */ /* 0x000fe200078e009d */
[----:B------:R-:W-:Y:S01]  /*1ef10*/  MOV R79, R156 ;  /* 0x0000009c004f7202 */ /* 0x000fe20000000f00 */
[----:B------:R-:W-:Y:S01]  /*1ef20*/  IMAD.MOV.U32 R114, RZ, RZ, R153 ;  /* 0x000000ffff727224 */ /* 0x000fe200078e0099 */
[----:B------:R-:W-:Y:S01]  /*1ef30*/  MOV R77, R158 ;  /* 0x0000009e004d7202 */ /* 0x000fe20000000f00 */
[-CC-:B----4-:R-:W-:Y:S01]  /*1ef40*/  FFMA.FTZ R8, R159, R0.reuse, -R3.reuse ;  /* 0x000000009f087223 */ /* 0x190fe20000010803 */
[----:B------:R-:W-:Y:S01]  /*1ef50*/  FFMA.FTZ R3, R113, R0, -R3 ;  /* 0x0000000071037223 */ /* 0x000fe20000010803 */
[----:B------:R-:W-:-:S03]  /*1ef60*/  IMAD.MOV.U32 R159, RZ, RZ, R148 ;  /* 0x000000ffff9f7224 */ /* 0x000fc600078e0094 */
[----:B------:R4:W-:Y:S01]  /*1ef70*/  MUFU.EX2 R11, R3 ;  /* 0x00000003000b7308 */ /* 0x0009e20000000800 */
[----:B------:R-:W-:Y:S01]  /*1ef80*/  MOV R115, R154 ;  /* 0x0000009a00737202 */ /* 0x000fe20000000f00 */
[----:B-1----:R-:W-:Y:S01]  /*1ef90*/  HMMA.16816.F32 R180, R4, R32, R72 ;  /* 0x0000002004b4723c */ /* 0x002fe20000001848 */
[----:B------:R-:W-:Y:S01]  /*1efa0*/  MOV R56, R132 ;  /* 0x0000008400387202 */ /* 0x000fe20000000f00 */
[----:B------:R-:W-:Y:S02]  /*1efb0*/  IMAD.MOV.U32 R132, RZ, RZ, R155 ;  /* 0x000000ffff847224 */ /* 0x000fe400078e009b */
[----:B----4-:R-:W-:-:S04]  /*1efc0*/  FFMA.FTZ R3, R10, R0, -R2 ;  /* 0x000000000a037223 */ /* 0x010fc80000010802 */
[----:B------:R1:W-:Y:S01]  /*1efd0*/  MUFU.EX2 R10, R3 ;  /* 0x00000003000a7308 */ /* 0x0003e20000000800 */
[----:B------:R-:W-:Y:S01]  /*1efe0*/  MOV R74, R114 ;  /* 0x00000072004a7202 */ /* 0x000fe20000000f00 */
[----:B------:R-:W-:Y:S01]  /*1eff0*/  IMAD.MOV.U32 R61, RZ, RZ, R125 ;  /* 0x000000ffff3d7224 */ /* 0x000fe200078e007d */
[----:B------:R-:W-:Y:S01]  /*1f000*/  MOV R60, R124 ;  /* 0x0000007c003c7202 */ /* 0x000fe20000000f00 */
[----:B------:R-:W-:Y:S01]  /*1f010*/  IMAD.MOV.U32 R75, RZ, RZ, R115 ;  /* 0x000000ffff4b7224 */ /* 0x000fe200078e0073 */
[----:B------:R-:W-:Y:S01]  /*1f020*/  MOV R62, R126 ;  /* 0x0000007e003e7202 */ /* 0x000fe20000000f00 */
[----:B------:R-:W-:Y:S02]  /*1f030*/  IMAD.MOV.U32 R114, RZ, RZ, R133 ;  /* 0x000000ffff727224 */ /* 0x000fe400078e0085 */
[----:B------:R-:W-:Y:S01]  /*1f040*/  MUFU.EX2 R148, R8 ;  /* 0x0000000800947308 */ /* 0x000fe20000000800 */
[----:B-1----:R-:W-:Y:S02]  /*1f050*/  FFMA.FTZ R3, R159, R0, -R2 ;  /* 0x000000009f037223 */ /* 0x002fe40000010802 */
[----:B------:R-:W1:Y:S01]  /*1f060*/  LDSM.16.MT88.4 R156, [R209+0x11800] ;  /* 0x01180000d19c783b */ /* 0x000e620000004200 */
[----:B------:R-:W-:-:S04]  /*1f070*/  MOV R115, R132 ;  /* 0x0000008400737202 */ /* 0x000fc80000000f00 */
[----:B------:R4:W1:Y:S01]  /*1f080*/  MUFU.EX2 R8, R3 ;  /* 0x0000000300087308 */ /* 0x0008620000000800 */
[----:B------:R-:W-:Y:S01]  /*1f090*/  MOV R113, R134 ;  /* 0x0000008600717202 */ /* 0x000fe20000000f00 */
[----:B------:R-:W-:Y:S01]  /*1f0a0*/  IMAD.MOV.U32 R112, RZ, RZ, R135 ;  /* 0x000000ffff707224 */ /* 0x000fe200078e0087 */
[C---:B------:R-:W-:Y:S06]  /*1f0b0*/  HMMA.16816.F32 R152, R4.reuse, R24, R68 ;  /* 0x000000180498723c */ /* 0x040fec0000001844 */
[C---:B--2---:R-:W-:Y:S01]  /*1f0c0*/  HMMA.16816.F32 R132, R4.reuse, R16, R36 ;  /* 0x000000100484723c */ /* 0x044fe20000001824 */
[----:B------:R-:W-:Y:S01]  /*1f0d0*/  IMAD.MOV.U32 R71, RZ, RZ, R60 ;  /* 0x000000ffff477224 */ /* 0x000fe200078e003c */
[----:B------:R-:W-:Y:S01]  /*1f0e0*/  MOV R70, R61 ;  /* 0x0000003d00467202 */ /* 0x000fe20000000f00 */
[----:B------:R-:W-:Y:S01]  /*1f0f0*/  IMAD.MOV.U32 R69, RZ, RZ, R62 ;  /* 0x000000ffff457224 */ /* 0x000fe200078e003e */
[----:B------:R-:W-:Y:S01]  /*1f100*/  MOV R60, R165 ;  /* 0x000000a5003c7202 */ /* 0x000fe20000000f00 */
[----:B------:R-:W-:Y:S01]  /*1f110*/  IMAD.MOV.U32 R61, RZ, RZ, R166 ;  /* 0x000000ffff3d7224 */ /* 0x000fe200078e00a6 */
[----:B------:R-:W-:Y:S01]  /*1f120*/  HMMA.16816.F32 R16, R4, R18, R84 ;  /* 0x000000120410723c */ /* 0x000fe20000001854 */
[-CC-:B----4-:R-:W-:Y:S01]  /*1f130*/  FFMA.FTZ R3, R74, R0.reuse, -R2.reuse ;  /* 0x000000004a037223 */ /* 0x190fe20000010802 */
[----:B------:R-:W-:Y:S01]  /*1f140*/  FFMA.FTZ R0, R75, R0, -R2 ;  /* 0x000000004b007223 */ /* 0x000fe20000010802 */
[----:B------:R-:W-:-:S04]  /*1f150*/  MOV R62, R167 ;  /* 0x000000a7003e7202 */ /* 0x000fc80000000f00 */
[----:B------:R-:W-:Y:S01]  /*1f160*/  IMAD.MOV.U32 R87, RZ, RZ, R164 ;  /* 0x000000ffff577224 */ /* 0x000fe200078e00a4 */
[----:B------:R-:W-:Y:S01]  /*1f170*/  MUFU.EX2 R3, R3 ;  /* 0x0000000300037308 */ /* 0x000fe20000000800 */
[C---:B------:R-:W-:Y:S01]  /*1f180*/  HMMA.16816.F32 R164, R4.reuse, R28, R92 ;  /* 0x0000001c04a4723c */ /* 0x040fe2000000185c */
[----:B------:R-:W-:Y:S01]  /*1f190*/  IMAD.MOV.U32 R63, RZ, RZ, R127 ;  /* 0x000000ffff3f7224 */ /* 0x000fe200078e007f */
[----:B------:R-:W-:Y:S05]  /*1f1a0*/  LDSM.16.MT88.4 R72, [R210+0x13800] ;  /* 0x01380000d248783b */ /* 0x000fea0000004200 */
[----:B------:R-:W-:Y:S02]  /*1f1b0*/  MOV R92, R248 ;  /* 0x000000f8005c7202 */ /* 0x000fe40000000f00 */
[----:B------:R2:W4:Y:S01]  /*1f1c0*/  MUFU.EX2 R248, R0 ;  /* 0x0000000000f87308 */ /* 0x0005220000000800 */
[C---:B---3--:R-:W-:Y:S01]  /*1f1d0*/  HMMA.16816.F32 R124, R4.reuse, R20, R64 ;  /* 0x00000014047c723c */ /* 0x048fe20000001840 */
[----:B------:R-:W-:Y:S01]  /*1f1e0*/  IMAD.MOV.U32 R2, RZ, RZ, R59 ;  /* 0x000000ffff027224 */ /* 0x000fe200078e003b */
[----:B------:R-:W-:Y:S01]  /*1f1f0*/  MOV R95, R57 ;  /* 0x00000039005f7202 */ /* 0x000fe20000000f00 */
[----:B------:R-:W-:Y:S01]  /*1f200*/  IMAD.MOV.U32 R94, RZ, RZ, R58 ;  /* 0x000000ffff5e7224 */ /* 0x000fe200078e003a */
[----:B------:R-:W-:Y:S01]  /*1f210*/  LDSM.16.MT88.4 R64, [R209+0x13800] ;  /* 0x01380000d140783b */ /* 0x000fe20000004200 */
[----:B------:R-:W-:Y:S01]  /*1f220*/  IMAD.MOV.U32 R93, RZ, RZ, R56 ;  /* 0x000000ffff5d7224 */ /* 0x000fe200078e0038 */
[C---:B------:R-:W-:Y:S02]  /*1f230*/  HMMA.16816.F32 R20, R4.reuse, R22, R40 ;  /* 0x000000160414723c */ /* 0x040fe40000001828 */
[----:B------:R-:W3:Y:S04]  /*1f240*/  LDSM.16.MT88.4 R40, [R210+0x11800] ;  /* 0x01180000d228783b */ /* 0x000ee80000004200 */
[----:B------:R-:W3:Y:S01]  /*1f250*/  LDSM.16.MT88.4 R56, [R211+0x11800] ;  /* 0x01180000d338783b */ /* 0x000ee20000004200 */
[----:B------:R-:W-:Y:S01]  /*1f260*/  HMMA.16816.F32 R24, R4, R26, R48 ;  /* 0x0000001a0418723c */ /* 0x000fe20000001830 */
[----:B------:R-:W-:-:S02]  /*1f270*/  MOV R68, R63 ;  /* 0x0000003f00447202 */ /* 0x000fc40000000f00 */
[----:B------:R-:W3:Y:S01]  /*1f280*/  LDSM.16.MT88.4 R48, [R212+0x11800] ;  /* 0x01180000d430783b */ /* 0x000ee20000004200 */
[----:B------:R-:W-:Y:S01]  /*1f290*/  IMAD.MOV.U32 R63, RZ, RZ, R168 ;  /* 0x000000ffff3f7224 */ /* 0x000fe200078e00a8 */
[----:B------:R-:W-:Y:S01]  /*1f2a0*/  MOV R86, R169 ;  /* 0x000000a900567202 */ /* 0x000fe20000000f00 */
[----:B------:R-:W-:Y:S01]  /*1f2b0*/  IMAD.MOV.U32 R85, RZ, RZ, R170 ;  /* 0x000000ffff557224 */ /* 0x000fe200078e00aa */
[----:B------:R-:W-:Y:S01]  /*1f2c0*/  MOV R84, R171 ;  /* 0x000000ab00547202 */ /* 0x000fe20000000f00 */
[----:B------:R-:W-:Y:S01]  /*1f2d0*/  HMMA.16816.F32 R32, R4, R34, R52 ;  /* 0x000000220420723c */ /* 0x000fe20000001834 */
[----:B--2---:R-:W-:Y:S02]  /*1f2e0*/  MOV R0, R144 ;  /* 0x0000009000007202 */ /* 0x004fe40000000f00 */
[----:B------:R-:W-:-:S03]  /*1f2f0*/  F2FP.F16.F32.PACK_AB R144, R246, R151 ;  /* 0x00000097f690723e */ /* 0x000fc600000000ff */
[C---:B------:R-:W-:Y:S01]  /*1f300*/  HMMA.16816.F32 R168, R4.reuse, R12, R88 ;  /* 0x0000000c04a8723c */ /* 0x040fe20000001858 */
[----:B------:R-:W2:Y:S05]  /*1f310*/  LDSM.16.MT88.4 R88, [R211+0x13800] ;  /* 0x01380000d358783b */ /* 0x000eaa0000004200 */
[C---:B------:R-:W-:Y:S01]  /*1f320*/  HMMA.16816.F32 R28, R4.reuse, R30, R80 ;  /* 0x0000001e041c723c */ /* 0x040fe20000001850 */
[----:B------:R-:W-:Y:S05]  /*1f330*/  LDSM.16.MT88.4 R80, [R212+0x13800] ;  /* 0x01380000d450783b */ /* 0x000fea0000004200 */
[----:B------:R-:W-:Y:S07]  /*1f340*/  HMMA.16816.F32 R12, R4, R14, R44 ;  /* 0x0000000e040c723c */ /* 0x000fee000000182c */
[----:B------:R-:W-:Y:S01]  /*1f350*/  IMAD.MOV.U32 R5, RZ, RZ, R145 ;  /* 0x000000ffff057224 */ /* 0x000fe200078e0091 */
[----:B------:R-:W-:Y:S01]  /*1f360*/  MOV R6, R146 ;  /* 0x0000009200067202 */ /* 0x000fe20000000f00 */
[----:B------:R-:W-:Y:S01]  /*1f370*/  IMAD.MOV.U32 R7, RZ, RZ, R147 ;  /* 0x000000ffff077224 */ /* 0x000fe200078e0093 */
[----:B-1----:R-:W-:-:S02]  /*1f380*/  F2FP.F16.F32.PACK_AB R145, R8, R10 ;  /* 0x0000000a0891723e */ /* 0x002fc400000000ff */
[----:B------:R-:W-:Y:S02]  /*1f390*/  F2FP.F16.F32.PACK_AB R146, R11, R148 ;  /* 0x000000940b92723e */ /* 0x000fe400000000ff */
[----:B----4-:R-:W-:-:S07]  /*1f3a0*/  F2FP.F16.F32.PACK_AB R147, R248, R3 ;  /* 0x00000003f893723e */ /* 0x010fce00000000ff */
[C---:B------:R-:W-:Y:S06]  /*1f3b0*/  HMMA.16816.F32 R160, R144.reuse, R156, R160 ;  /* 0x0000009c90a0723c */ /* 0x040fec00000018a0 */
[C---:B------:R-:W-:Y:S01]  /*1f3c0*/  HMMA.16816.F32 R156, R144.reuse, R158, R96 ;  /* 0x0000009e909c723c */ /* 0x040fe20000001860 */
[----:B------:R-:W1:Y:S05]  /*1f3d0*/  LDSM.16.MT88.4 R96, [R209+0x15800] ;  /* 0x01580000d160783b */ /* 0x000e6a0000004200 */
[C---:B---3--:R-:W-:Y:S06]  /*1f3e0*/  HMMA.16816.F32 R36, R144.reuse, R40, R100 ;  /* 0x000000289024723c */ /* 0x048fec0000001864 */
[----:B------:R-:W-:Y:S01]  /*1f3f0*/  HMMA.16816.F32 R52, R144, R56, R204 ;  /* 0x000000389034723c */ /* 0x000fe200000018cc */
[----:B------:R-:W-:Y:S01]  /*1f400*/  MOV R100, R60 ;  /* 0x0000003c00647202 */ /* 0x000fe20000000f00 */
[----:B------:R-:W-:Y:S01]  /*1f410*/  IMAD.MOV.U32 R101, RZ, RZ, R61 ;  /* 0x000000ffff657224 */ /* 0x000fe200078e003d */
[----:B------:R-:W-:Y:S01]  /*1f420*/  MOV R102, R62 ;  /* 0x0000003e00667202 */ /* 0x000fe20000000f00 */
[----:B------:R-:W-:-:S02]  /*1f430*/  IMAD.MOV.U32 R103, RZ, RZ, R63 ;  /* 0x000000ffff677224 */ /* 0x000fc400078e003f */
[C---:B------:R-:W-:Y:S06]  /*1f440*/  HMMA.16816.F32 R56, R144.reuse, R58, R192 ;  /* 0x0000003a9038723c */ /* 0x040fec00000018c0 */
[----:B------:R-:W-:Y:S01]  /*1f450*/  HMMA.16816.F32 R60, R144, R64, R200 ;  /* 0x00000040903c723c */ /* 0x000fe200000018c8 */
[----:B------:R-:W-:Y:S01]  /*1f460*/  MOV R193, R0 ;  /* 0x0000000000c17202 */ /* 0x000fe20000000f00 */
[----:B------:R-:W-:-:S04]  /*1f470*/  IMAD.MOV.U32 R0, RZ, RZ, R71 ;  /* 0x000000ffff007224 */ /* 0x000fc800078e0047 */
[C---:B------:R-:W-:Y:S01]  /*1f480*/  HMMA.16816.F32 R44, R144.reuse, R48, R108 ;  /* 0x00000030902c723c */ /* 0x040fe2000000186c */
[----:B------:R-:W-:Y:S01]  /*1f490*/  IMAD.MOV.U32 R202, RZ, RZ, R68 ;  /* 0x000000ffffca7224 */ /* 0x000fe200078e0044 */
[----:B------:R-:W-:Y:S02]  /*1f4a0*/  MOV R201, R69 ;  /* 0x0000004500c97202 */ /* 0x000fe40000000f00 */
[----:B------:R-:W-:Y:S02]  /*1f4b0*/  MOV R200, R70 ;  /* 0x0000004600c87202 */ /* 0x000fe40000000f00 */
[----:B------:R-:W-:Y:S01]  /*1f4c0*/  HMMA.16816.F32 R68, R144, R72, R196 ;  /* 0x000000489044723c */ /* 0x000fe200000018c4 */
[----:B------:R-:W-:Y:S02]  /*1f4d0*/  MOV R111, R2 ;  /* 0x00000002006f7202 */ /* 0x000fe40000000f00 */
[----:B------:R-:W-:-:S03]  /*1f4e0*/  MOV R2, R76 ;  /* 0x0000004c00027202 */ /* 0x000fc60000000f00 */
[----:B------:R-:W-:Y:S01]  /*1f4f0*/  HMMA.16816.F32 R72, R144, R74, R176 ;  /* 0x0000004a9048723c */ /* 0x000fe200000018b0 */
[----:B------:R-:W-:-:S06]  /*1f500*/  MOV R196, R77 ;  /* 0x0000004d00c47202 */ /* 0x000fcc0000000f00 */
[----:B------:R-:W-:Y:S01]  /*1f510*/  MOV R178, R114 ;  /* 0x0000007200b27202 */ /* 0x000fe20000000f00 */
[----:B------:R-:W-:Y:S01]  /*1f520*/  IMAD.MOV.U32 R177, RZ, RZ, R113 ;  /* 0x000000ffffb17224 */ /* 0x000fe200078e0071 */
[----:B------:R-:W-:-:S03]  /*1f530*/  MOV R179, R115 ;  /* 0x0000007300b37202 */ /* 0x000fc60000000f00 */
[----:B------:R-:W-:Y:S01]  /*1f540*/  FADD.FTZ R2, R2, R177 ;  /* 0x000000b102027221 */ /* 0x000fe20000010000 */
[----:B------:R-:W-:Y:S01]  /*1f550*/  FADD.FTZ R0, R0, R178 ;  /* 0x000000b200007221 */ /* 0x000fe20000010000 */
[----:B------:R-:W-:Y:S02]  /*1f560*/  MOV R197, R79 ;  /* 0x0000004f00c57202 */ /* 0x000fe40000000f00 */
[----:B------:R-:W-:Y:S01]  /*1f570*/  MOV R198, R112 ;  /* 0x0000007000c67202 */ /* 0x000fe20000000f00 */
[----:B------:R-:W-:Y:S01]  /*1f580*/  FADD.FTZ R2, R179, R2 ;  /* 0x00000002b3027221 */ /* 0x000fe20000010000 */
[----:B------:R-:W-:Y:S01]  /*1f590*/  FADD.FTZ R0, R196, R0 ;  /* 0x00000000c4007221 */ /* 0x000fe20000010000 */
[----:B------:R-:W-:Y:S01]  /*1f5a0*/  MOV R204, R5 ;  /* 0x0000000500cc7202 */ /* 0x000fe20000000f00 */
[----:B------:R-:W-:Y:S01]  /*1f5b0*/  IMAD.MOV.U32 R195, RZ, RZ, R6 ;  /* 0x000000ffffc37224 */ /* 0x000fe200078e0006 */
[----:B------:R-:W-:Y:S01]  /*1f5c0*/  MOV R194, R7 ;  /* 0x0000000700c27202 */ /* 0x000fe20000000f00 */
[----:B------:R-:W-:Y:S01]  /*1f5d0*/  IMAD.MOV.U32 R6, RZ, RZ, R85 ;  /* 0x000000ffff067224 */ /* 0x000fe200078e0055 */
[----:B------:R-:W-:Y:S01]  /*1f5e0*/  MOV R5, R84 ;  /* 0x0000005400057202 */ /* 0x000fe20000000f00 */
[C---:B------:R-:W-:Y:S01]  /*1f5f0*/  HMMA.16816.F32 R40, R144.reuse, R42, R104 ;  /* 0x0000002a9028723c */ /* 0x040fe20000001868 */
[----:B------:R-:W-:Y:S01]  /*1f600*/  MOV R7, R86 ;  /* 0x0000005600077202 */ /* 0x000fe20000000f00 */
[----:B------:R-:W-:Y:S01]  /*1f610*/  IMAD.MOV.U32 R192, RZ, RZ, R92 ;  /* 0x000000ffffc07224 */ /* 0x000fe200078e005c */
[----:B------:R-:W-:Y:S01]  /*1f620*/  MOV R108, R93 ;  /* 0x0000005d006c7202 */ /* 0x000fe20000000f00 */
[----:B------:R-:W-:Y:S01]  /*1f630*/  IMAD.MOV.U32 R110, RZ, RZ, R95 ;  /* 0x000000ffff6e7224 */ /* 0x000fe200078e005f */
[----:B------:R-:W-:Y:S01]  /*1f640*/  MOV R109, R94 ;  /* 0x0000005e006d7202 */ /* 0x000fe20000000f00 */
[----:B------:R-:W-:Y:S01]  /*1f650*/  IMAD.MOV.U32 R199, RZ, RZ, R78 ;  /* 0x000000ffffc77224 */ /* 0x000fe200078e004e */
[----:B------:R-:W-:Y:S01]  /*1f660*/  MOV R203, R87 ;  /* 0x0000005700cb7202 */ /* 0x000fe20000000f00 */
[----:B------:R-:W-:Y:S01]  /*1f670*/  FADD.FTZ R2, R197, R2 ;  /* 0x00000002c5027221 */ /* 0x000fe20000010000 */
[----:B------:R-:W-:Y:S01]  /*1f680*/  FADD.FTZ R0, R198, R0 ;  /* 0x00000000c6007221 */ /* 0x000fe20000010000 */
[----:B------:R-:W3:Y:S01]  /*1f690*/  LDSM.16.MT88.4 R104, [R210+0x15800] ;  /* 0x01580000d268783b */ /* 0x000ee20000004200 */
[----:B--2---:R-:W-:Y:S01]  /*1f6a0*/  HMMA.16816.F32 R84, R144, R88, R136 ;  /* 0x000000589054723c */ /* 0x004fe20000001888 */
[----:B------:R-:W-:Y:S01]  /*1f6b0*/  IMAD.MOV.U32 R205, RZ, RZ, R5 ;  /* 0x000000ffffcd7224 */ /* 0x000fe200078e0005 */
[----:B------:R-:W-:Y:S01]  /*1f6c0*/  MOV R206, R6 ;  /* 0x0000000600ce7202 */ /* 0x000fe20000000f00 */
[----:B------:R-:W2:Y:S01]  /*1f6d0*/  LDSM.16.MT88.4 R112, [R212+0x15800] ;  /* 0x01580000d470783b */ /* 0x000ea20000004200 */
[----:B------:R-:W-:-:S02]  /*1f6e0*/  MOV R207, R7 ;  /* 0x0000000700cf7202 */ /* 0x000fc40000000f00 */
[C---:B-1----:R-:W-:Y:S01]  /*1f6f0*/  HMMA.16816.F32 R92, R144.reuse, R96, R188 ;  /* 0x00000060905c723c */ /* 0x042fe200000018bc */
[----:B------:R-:W-:Y:S01]  /*1f700*/  LDSM.16.MT88.4 R136, [R210+0x17800] ;  /* 0x01780000d288783b */ /* 0x000fe20000004200 */
[----:B------:R-:W-:Y:S01]  /*1f710*/  FADD.FTZ R2, R199, R2 ;  /* 0x00000002c7027221 */ /* 0x000fe20000010000 */
[----:B------:R-:W-:Y:S02]  /*1f720*/  FADD.FTZ R0, R200, R0 ;  /* 0x00000000c8007221 */ /* 0x000fe40000010000 */
[----:B------:R-:W-:Y:S01]  /*1f730*/  LDSM.16.MT88.4 R4, [R211+0x17800] ;  /* 0x01780000d304783b */ /* 0x000fe20000004200 */
[C---:B------:R-:W-:Y:S03]  /*1f740*/  HMMA.16816.F32 R76, R144.reuse, R80, R120 ;  /* 0x00000050904c723c */ /* 0x040fe60000001878 */
[----:B------:R-:W1:Y:S03]  /*1f750*/  LDSM.16.MT88.4 R120, [R211+0x15800] ;  /* 0x01580000d378783b */ /* 0x000e660000004200 */
[C---:B------:R-:W-:Y:S01]  /*1f760*/  HMMA.16816.F32 R88, R144.reuse, R90, R128 ;  /* 0x0000005a9058723c */ /* 0x040fe20000001880 */
[----:B------:R-:W4:Y:S05]  /*1f770*/  LDSM.16.MT88.4 R128, [R209+0x17800] ;  /* 0x01780000d180783b */ /* 0x000f2a0000004200 */
[----:B------:R-:W-:Y:S01]  /*1f780*/  HMMA.16816.F32 R96, R144, R98, R140 ;  /* 0x000000629060723c */ /* 0x000fe2000000188c */
[----:B------:R-:W4:Y:S01]  /*1f790*/  LDSM.16.MT88.4 R140, [R212+0x17800] ;  /* 0x01780000d48c783b */ /* 0x000f220000004200 */
        /* <DEDUP_REMOVED lines=16> */
[----:B------:R-:W-:Y:S02]  /*1f8a0*/  HMMA.16816.F32 R64, R144, R66, R100 ;  /* 0x000000429040723c */ /* 0x000fe40000001864 */
[----:B------:R-:W-:Y:S01]  /*1f8b0*/  FADD.FTZ R246, R246, R2 ;  /* 0x00000002f6f67221 */ /* 0x000fe20000010000 */
[----:B------:R-:W-:-:S03]  /*1f8c0*/  FADD.FTZ R0, R8, R0 ;  /* 0x0000000008007221 */ /* 0x000fc60000010000 */
[----:B---3--:R-:W-:Y:S01]  /*1f8d0*/  HMMA.16816.F32 R100, R144, R104, R184 ;  /* 0x000000689064723c */ /* 0x008fe200000018b8 */
[----:B------:R-:W-:Y:S01]  /*1f8e0*/  FADD.FTZ R246, R148, R246 ;  /* 0x000000f694f67221 */ /* 0x000fe20000010000 */
[----:B------:R-:W-:-:S04]  /*1f8f0*/  FADD.FTZ R0, R3, R0 ;  /* 0x0000000003007221 */ /* 0x000fc80000010000 */
[C---:B------:R-:W-:Y:S06]  /*1f900*/  HMMA.16816.F32 R48, R144.reuse, R50, R116 ;  /* 0x000000329030723c */ /* 0x040fec0000001874 */
[----:B------:R-:W-:Y:S01]  /*1f910*/  HMMA.16816.F32 R104, R144, R106, R108 ;  /* 0x0000006a9068723c */ /* 0x000fe2000000186c */
[----:B------:R-:W-:-:S05]  /*1f920*/  FADD.FTZ R246, R11, R246 ;  /* 0x000000f60bf67221 */ /* 0x000fca0000010000 */
[----:B--2---:R-:W-:Y:S01]  /*1f930*/  HMMA.16816.F32 R108, R144, R112, R180 ;  /* 0x00000070906c723c */ /* 0x004fe200000018b4 */
[----:B------:R-:W-:-:S05]  /*1f940*/  FADD.FTZ R248, R248, R0 ;  /* 0x00000000f8f87221 */ /* 0x000fca0000010000 */
[C---:B-1----:R-:W-:Y:S06]  /*1f950*/  HMMA.16816.F32 R116, R144.reuse, R120, R152 ;  /* 0x000000789074723c */ /* 0x042fec0000001898 */
[C---:B----4-:R-:W-:Y:S06]  /*1f960*/  HMMA.16816.F32 R124, R144.reuse, R128, R124 ;  /* 0x00000080907c723c */ /* 0x050fec000000187c */
        /* <DEDUP_REMOVED lines=22> */
.L_x_5963:
        /* <DEDUP_REMOVED lines=81> */
.L_x_5956:
[----:B-1----:R-:W-:Y:S02]  /*1ffe0*/  R2UR UR4, R2 ;  /* 0x00000000020472ca */ /* 0x002fe400000e0000 */
[----:B------:R-:W-:Y:S11]  /*1fff0*/  R2UR UR5, R3 ;  /* 0x00000000030572ca */ /* 0x000ff600000e0000 */
[----:B------:R-:W-:Y:S02]  /*20000*/  @!UPT UIADD3 URZ, URZ, URZ, URZ ;  /* 0x0000003f3f3ff290 */ /* 0x000fe4000fffe03f */
[----:B--2---:R-:W2:Y:S02]  /*20010*/  LD.E R0, desc[UR4][R154.64+0x40] ;  /* 0x000040049a007980 */ /* 0x004ea4000c101900 */
[----:B--2---:R-:W-:Y:S05]  /*20020*/  IMAD.U32 R0, R0, -0x40, RZ ;  /* 0xffffffc000007824 */ /* 0x004fea00078e00ff */
[----:B------:R-:W-:Y:S02]  /*20030*/  SHF.R.S32.HI R5, RZ, 0x1f, R0 ;  /* 0x0000001fff057819 */ /* 0x000fe40000011400 */
.L_x_5957:
[----:B------:R-:W-:Y:S05]  /*20040*/  BSYNC B0 ;  /* 0x0000000000007941 */ /* 0x000fea0003800000 */
.L_x_5955:
        /* <DEDUP_REMOVED lines=61> */
[C---:B------:R-:W-:Y:S02]  /*20420*/  @P3 R2UR UR16, R2.reuse ;  /* 0x00000000021032ca */ /* 0x040fe400000e0000 */
[C---:B------:R-:W-:Y:S01]  /*20430*/  @P3 R2UR UR17, R3.reuse ;  /* 0x00000000031132ca */ /* 0x040fe200000e0000 */
        /* <DEDUP_REMOVED lines=283> */
[C---:B------:R-:W-:Y:S01]  /*215f0*/  HMMA.16816.F32 R28, R188.reuse, R200, R28 ;  /* 0x000000c8bc1c723c */ /* 0x040fe2000000181c */
[----:B------:R-:W4:Y:S05]  /*21600*/  LDL R199, [R1] ;  /* 0x0000000001c77983 */ /* 0x000f2a0000100800 */
        /* <DEDUP_REMOVED lines=8> */
[----:B------:R-:W-:Y:S03]  /*21690*/  HMMA.16816.F32 R32, R176, R206, R32 ;  /* 0x000000ceb020723c */ /* 0x000fe60000001820 */
[----:B----4-:R-:W-:Y:S11]  /*216a0*/  ISETP.GT.AND P0, PT, R238, R199, PT ;  /* 0x000000c7ee00720c */ /* 0x010ff60003f04270 */
[----:B------:R-:W-:Y:S02]  /*216b0*/  @!UPT UIADD3 URZ, URZ, URZ, URZ ;  /* 0x0000003f3f3ff290 */ /* 0x000fe4000fffe03f */
[----:B------:R-:W-:Y:S08]  /*216c0*/  @!P0 BRA `(.L_x_5959) ;  /* 0x0000000c00688947 */ /* 0x000ff00003800000 */
        /* <DEDUP_REMOVED lines=76> */
.L_x_5961:
[----:B------:R-:W-:Y:S02]  /*21b90*/  R2UR UR4, R2 ;  /* 0x00000000020472ca */ /* 0x000fe400000e0000 */
[----:B------:R-:W-:Y:S11]  /*21ba0*/  R2UR UR5, R3 ;  /* 0x00000000030572ca */ /* 0x000ff600000e0000 */
[----:B------:R-:W-:Y:S02]  /*21bb0*/  @!UPT UIADD3 URZ, URZ, URZ, URZ ;  /* 0x0000003f3f3ff290 */ /* 0x000fe4000fffe03f */
[----:B------:R-:W2:Y:S02]  /*21bc0*/  LD.E R0, desc[UR4][R154.64+0x38] ;  /* 0x000038049a007980 */ /* 0x000ea4000c101900 */
[----:B--2---:R-:W-:Y:S05]  /*21bd0*/  IMAD.U32 R0, R0, -0x40, RZ ;  /* 0xffffffc000007824 */ /* 0x004fea00078e00ff */
[----:B------:R-:W-:Y:S02]  /*21be0*/  SHF.R.S32.HI R150, RZ, 0x1f, R0 ;  /* 0x0000001fff967819 */ /* 0x000fe40000011400 */
.L_x_5962:
[----:B------:R-:W-:Y:S05]  /*21bf0*/  BSYNC B0 ;  /* 0x0000000000007941 */ /* 0x000fea0003800000 */
.L_x_5960:
        /* <DEDUP_REMOVED lines=135> */
.L_x_5959:
[----:B------:R-:W-:Y:S05]  /*22470*/  BSYNC B1 ;  /* 0x0000000000017941 */ /* 0x000fea0003800000 */
.L_x_5958:
[----:B------:R-:W-:Y:S01]  /*22480*/  R2UR UR4, R2 ;  /* 0x00000000020472ca */ /* 0x000fe200000e0000 */
[----:B------:R-:W-:Y:S01]  /*22490*/  IMAD R0, R238, -0x40, R251 ;  /* 0xffffffc0ee007824 */ /* 0x000fe200078e02fb */
[----:B------:R-:W-:Y:S02]  /*224a0*/  R2UR UR5, R3 ;  /* 0x00000000030572ca */ /* 0x000fe400000e0000 */
[----:B------:R-:W-:Y:S02]  /*224b0*/  MOV R237, R199 ;  /* 0x000000c700ed7202 */ /* 0x000fe40000000f00 */
        /* <DEDUP_REMOVED lines=259> */
[----:B------:R-:W-:Y:S02]  /*234f0*/  ISETP.GT.AND P0, PT, R238, R237, PT ;  /* 0x000000edee00720c */ /* 0x000fe40003f04270 */
        /* <DEDUP_REMOVED lines=334> */
.L_x_5954:
        /* <DEDUP_REMOVED lines=9> */
[----:B------:R-:W-:Y:S01]  /*24a70*/  SHF.R.S32.HI R3, RZ, 0x1f, R148 ;  /* 0x0000001fff037819 */ /* 0x000fe20000011494 */
[----:B------:R-:W-:Y:S01]  /*24a80*/  UMOV UR4, 0xffffffff ;  /* 0xffffffff00047882 */ /* 0x000fe20000000000 */
[----:B------:R-:W-:Y:S02]  /*24a90*/  IMAD.IADD R0, R148, 0x1, -R0 ;  /* 0x0000000194007824 */ /* 0x000fe400078e0a00 */
[----:B------:R-:W-:-:S03]  /*24aa0*/  LEA.HI R148, R3, R148, RZ, 0x4 ;  /* 0x0000009403947211 */ /* 0x000fc600078f20ff */
[----:B------:R-:W-:Y:S02]  /*24ab0*/  SHF.R.S32.HI R2, RZ, 0x1f, R0 ;  /* 0x0000001fff027819 */ /* 0x000fe40000011400 */
[----:B------:R-:W-:Y:S02]  /*24ac0*/  SHF.R.S32.HI R148, RZ, 0x4, R148 ;  /* 0x00000004ff947819 */ /* 0x000fe40000011494 */
[----:B------:R-:W-:-:S04]  /*24ad0*/  LEA.HI R0, R2, R0, RZ, 0x2 ;  /* 0x0000000002007211 */ /* 0x000fc800078f10ff */
        /* <DEDUP_REMOVED lines=9> */
.L_x_5985:
[----:B------:R-:W2:Y:S01]  /*24b70*/  S2R R18, SR_TID.X ;  /* 0x0000000000127919 */ /* 0x000ea20000002100 */
[----:B------:R-:W-:Y:S01]  /*24b80*/  FSETP.NE.FTZ.AND P4, PT, R13, RZ, PT ;  /* 0x000000ff0d00720b */ /* 0x000fe20003f95000 */
[----:B------:R-:W1:Y:S01]  /*24b90*/  S2UR UR4, SR_CgaCtaId ;  /* 0x00000000000479c3 */ /* 0x000e620000008800 */
[----:B----4-:R-:W-:Y:S01]  /*24ba0*/  FADD.FTZ R14, R2, R14 ;  /* 0x0000000e020e7221 */ /* 0x010fe20000010000 */
[----:B------:R-:W-:-:S06]  /*24bb0*/  MOV R0, 0x3f800000 ;  /* 0x3f80000000007802 */ /* 0x000fcc0000000f00 */
[----:B------:R-:W-:Y:S01]  /*24bc0*/  BAR.SYNC.DEFER_BLOCKING 0x0 ;  /* 0x0000000000007b1d */ /* 0x000fe20000010000 */
[----:B------:R-:W-:-:S05]  /*24bd0*/  FSETP.NE.FTZ.AND P3, PT, R14, RZ, PT ;  /* 0x000000ff0e00720b */ /* 0x000fca0003f75000 */
[----:B------:R-:W4:Y:S01]  /*24be0*/  LDL.LU R21, [R1+0x14] ;  /* 0x0000140001157983 */ /* 0x000f220000300800 */
[----:B--2---:R-:W-:Y:S01]  /*24bf0*/  SHF.R.S32.HI R19, RZ, 0x1f, R18 ;  /* 0x0000001fff137819 */ /* 0x004fe20000011412 */
[----:B------:R-:W2:Y:S01]  /*24c00*/  @P4 MUFU.RCP R0, R13 ;  /* 0x0000000d00004308 */ /* 0x000ea20000001000 */
[----:B---3--:R-:W-:Y:S01]  /*24c10*/  MOV R2, 0x3f800000 ;  /* 0x3f80000000027802 */ /* 0x008fe20000000f00 */
[----:B------:R-:W-:Y:S01]  /*24c20*/  UMOV UR5, 0x400 ;  /* 0x0000040000057882 */ /* 0x000fe20000000000 */
[CC--:B------:R-:W-:Y:S01]  /*24c30*/  LEA.HI R5, R19.reuse, R18.reuse, RZ, 0x2 ;  /* 0x0000001213057211 */ /* 0x0c0fe200078f10ff */
[----:B------:R-:W3:Y:S01]  /*24c40*/  LDL.LU R20, [R1+0x1c] ;  /* 0x00001c0001147983 */ /* 0x000ee20000300800 */
[----:B------:R-:W-:Y:S01]  /*24c50*/  LEA.HI R15, R19, R18, RZ, 0x5 ;  /* 0x00000012130f7211 */ /* 0x000fe200078f28ff */
[----:B-1----:R-:W-:Y:S01]  /*24c60*/  ULEA UR4, UR4, UR5, 0x18 ;  /* 0x0000000504047291 */ /* 0x002fe2000f8ec03f */
[--C-:B------:R-:W-:Y:S01]  /*24c70*/  SHF.R.S32.HI R4, RZ, 0x2, R5.reuse ;  /* 0x00000002ff047819 */ /* 0x100fe20000011405 */
[----:B------:R-:W1:Y:S01]  /*24c80*/  @P3 MUFU.RCP R2, R14 ;  /* 0x0000000e00023308 */ /* 0x000e620000001000 */
[----:B------:R-:W-:-:S02]  /*24c90*/  SHF.R.S32.HI R3, RZ, 0x1f, R5 ;  /* 0x0000001fff037819 */ /* 0x000fc40000011405 */
[----:B------:R-:W-:Y:S02]  /*24ca0*/  LOP3.LUT R5, R5, 0x1ffffffc, RZ, 0xc0, !PT ;  /* 0x1ffffffc05057812 */ /* 0x000fe400078ec0ff */
[----:B------:R-:W-:Y:S02]  /*24cb0*/  LEA.HI R3, R3, R4, RZ, 0x3 ;  /* 0x0000000403037211 */ /* 0x000fe400078f18ff */
[----:B------:R-:W-:Y:S02]  /*24cc0*/  SHF.R.S32.HI R12, RZ, 0x5, R15 ;  /* 0x00000005ff0c7819 */ /* 0x000fe4000001140f */
[----:B------:R-:W-:Y:S01]  /*24cd0*/  LOP3.LUT R3, R3, 0xfffffff8, RZ, 0xc0, !PT ;  /* 0xfffffff803037812 */ /* 0x000fe200078ec0ff */
[C---:B--2---:R-:W-:Y:S01]  /*24ce0*/  FMUL.FTZ R160, R0.reuse, R160 ;  /* 0x000000a000a07220 */ /* 0x044fe20000410000 */
[----:B------:R-:W-:Y:S01]  /*24cf0*/  IADD3 R5, -R5, R18, RZ ;  /* 0x0000001205057210 */ /* 0x000fe20007ffe1ff */
[----:B------:R-:W-:Y:S01]  /*24d00*/  FMUL.FTZ R161, R0, R161 ;  /* 0x000000a100a17220 */ /* 0x000fe20000410000 */
[----:B------:R-:W-:Y:S01]  /*24d10*/  IADD3 R3, R4, -R3, RZ ;  /* 0x8000000304037210 */ /* 0x000fe20007ffe0ff */
[----:B------:R-:W-:Y:S01]  /*24d20*/  FMUL.FTZ R156, R0, R156 ;  /* 0x0000009c009c7220 */ /* 0x000fe20000410000 */
[----:B------:R-:W-:Y:S01]  /*24d30*/  LEA R5, R12, R5, 0x9 ;  /* 0x000000050c057211 */ /* 0x000fe200078e48ff */
[C---:B------:R-:W-:Y:S01]  /*24d40*/  FMUL.FTZ R157, R0.reuse, R157 ;  /* 0x0000009d009d7220 */ /* 0x040fe20000410000 */
[C---:B------:R-:W-:Y:S01]  /*24d50*/  SHF.L.U32 R4, R3.reuse, 0x6, RZ ;  /* 0x0000000603047819 */ /* 0x040fe200000006ff */
[C---:B------:R-:W-:Y:S01]  /*24d60*/  FMUL.FTZ R36, R0.reuse, R36 ;  /* 0x0000002400247220 */ /* 0x040fe20000410000 */
[----:B------:R-:W-:Y:S01]  /*24d70*/  LOP3.LUT R6, R3, 0x1, RZ, 0xc0, !PT ;  /* 0x0000000103067812 */ /* 0x000fe200078ec0ff */
[----:B------:R-:W-:Y:S01]  /*24d80*/  FMUL.FTZ R37, R0, R37 ;  /* 0x0000002500257220 */ /* 0x000fe20000410000 */
[----:B------:R-:W-:Y:S01]  /*24d90*/  LOP3.LUT R4, R4, 0x1c0, RZ, 0xc0, !PT ;  /* 0x000001c004047812 */ /* 0x000fe200078ec0ff */
[----:B------:R-:W-:Y:S01]  /*24da0*/  FMUL.FTZ R40, R0, R40 ;  /* 0x0000002800287220 */ /* 0x000fe20000410000 */
[----:B------:R-:W-:Y:S01]  /*24db0*/  ISETP.NE.U32.AND P0, PT, R6, 0x1, PT ;  /* 0x000000010600780c */ /* 0x000fe20003f05070 */
[----:B------:R-:W-:Y:S01]  /*24dc0*/  FMUL.FTZ R41, R0, R41 ;  /* 0x0000002900297220 */ /* 0x000fe20000410000 */
[----:B------:R-:W-:Y:S01]  /*24dd0*/  LEA.HI R4, R4, R4, RZ, 0x1d ;  /* 0x0000000404047211 */ /* 0x000fe200078fe8ff */
[C---:B------:R-:W-:Y:S01]  /*24de0*/  FMUL.FTZ R44, R0.reuse, R44 ;  /* 0x0000002c002c7220 */ /* 0x040fe20000410000 */
[C---:B------:R-:W-:Y:S01]  /*24df0*/  FMUL.FTZ R45, R0.reuse, R45 ;  /* 0x0000002d002d7220 */ /* 0x040fe20000410000 */
[C---:B------:R-:W-:Y:S01]  /*24e00*/  FMUL.FTZ R48, R0.reuse, R48 ;  /* 0x0000003000307220 */ /* 0x040fe20000410000 */
        /* <DEDUP_REMOVED lines=59> */
[----:B------:R-:W-:Y:S01]  /*251c0*/  MOV R4, 0x80 ;  /* 0x0000008000047802 */ /* 0x000fe20000000f00 */
[C---:B------:R-:W-:Y:S01]  /*251d0*/  FMUL.FTZ R159, R2.reuse, R159 ;  /* 0x0000009f029f7220 */ /* 0x040fe20000410000 */
[C---:B------:R-:W-:Y:S01]  /*251e0*/  IADD3 R3, R5.reuse, -0x20, RZ ;  /* 0xffffffe005037810 */ /* 0x040fe20007ffe0ff */
[----:B------:R-:W-:Y:S01]  /*251f0*/  FMUL.FTZ R158, R2, R158 ;  /* 0x0000009e029e7220 */ /* 0x000fe20000410000 */
[----:B------:R-:W-:Y:S01]  /*25200*/  SEL R0, R0, 0xffffffc0, !P1 ;  /* 0xffffffc000007807 */ /* 0x000fe20004800000 */
[C---:B------:R-:W-:Y:S01]  /*25210*/  FMUL.FTZ R39, R2.reuse, R39 ;  /* 0x0000002702277220 */ /* 0x040fe20000410000 */
[C---:B------:R-:W-:Y:S01]  /*25220*/  @P0 IADD3 R3, R5.reuse, 0x20, RZ ;  /* 0x0000002005030810 */ /* 0x040fe20007ffe0ff */
[----:B------:R-:W-:Y:S01]  /*25230*/  FMUL.FTZ R38, R2, R38 ;  /* 0x0000002602267220 */ /* 0x000fe20000410000 */
[----:B------:R-:W-:Y:S01]  /*25240*/  SEL R4, R4, 0xffffff80, !P2 ;  /* 0xffffff8004047807 */ /* 0x000fe20005000000 */
        /* <DEDUP_REMOVED lines=58> */
[----:B------:R-:W-:Y:S01]  /*255f0*/  IADD3 R2, R5, R0, RZ ;  /* 0x0000000005027210 */ /* 0x000fe20007ffe0ff */
[----:B------:R-:W-:Y:S01]  /*25600*/  STS.64 [R5], R160 ;  /* 0x000000a005007388 */ /* 0x000fe20000000a00 */
[----:B------:R-:W-:-:S02]  /*25610*/  IADD3 R0, R0, R3, RZ ;  /* 0x0000000300007210 */ /* 0x000fc40007ffe0ff */
[-C--:B------:R-:W-:Y:S01]  /*25620*/  IADD3 R7, R5, R4.reuse, RZ ;  /* 0x0000000405077210 */ /* 0x080fe20007ffe0ff */
[----:B------:R-:W-:Y:S01]  /*25630*/  STS.64 [R5+0x800], R162 ;  /* 0x000800a205007388 */ /* 0x000fe20000000a00 */
[----:B------:R-:W-:Y:S02]  /*25640*/  IADD3 R8, R4, R3, RZ ;  /* 0x0000000304087210 */ /* 0x000fe40007ffe0ff */
[-C--:B------:R-:W-:Y:S01]  /*25650*/  IADD3 R6, R2, R4.reuse, RZ ;  /* 0x0000000402067210 */ /* 0x080fe20007ffe0ff */
[----:B------:R-:W-:Y:S01]  /*25660*/  STS.64 [R3], R156 ;  /* 0x0000009c03007388 */ /* 0x000fe20000000a00 */
[----:B------:R-:W-:Y:S02]  /*25670*/  IADD3 R4, R0, R4, RZ ;  /* 0x0000000400047210 */ /* 0x000fe40007ffe0ff */
[----:B------:R-:W-:Y:S01]  /*25680*/  R2UR UR12, R152 ;  /* 0x00000000980c72ca */ /* 0x000fe200000e0000 */
[----:B------:R-:W-:Y:S01]  /*25690*/  STS.64 [R3+0x800], R158 ;  /* 0x0008009e03007388 */ /* 0x000fe20000000a00 */
[----:B------:R-:W-:-:S02]  /*256a0*/  R2UR UR13, R153 ;  /* 0x00000000990d72ca */ /* 0x000fc400000e0000 */
[----:B------:R-:W-:Y:S01]  /*256b0*/  R2UR UR10, R152 ;  /* 0x00000000980a72ca */ /* 0x000fe200000e0000 */
[----:B------:R-:W-:Y:S01]  /*256c0*/  STS.64 [R2], R36 ;  /* 0x0000002402007388 */ /* 0x000fe20000000a00 */
[----:B------:R-:W-:-:S03]  /*256d0*/  R2UR UR11, R153 ;  /* 0x00000000990b72ca */ /* 0x000fc600000e0000 */
        /* <DEDUP_REMOVED lines=57> */
[----:B------:R4:W-:Y:S04]  /*25a70*/  STS.64 [R4+0xc000], R144 ;  /* 0x00c0009004007388 */ /* 0x0009e80000000a00 */
[----:B------:R3:W-:Y:S04]  /*25a80*/  STS.64 [R4+0xc800], R146 ;  /* 0x00c8009204007388 */ /* 0x0007e80000000a00 */
[----:B------:R-:W3:Y:S01]  /*25a90*/  LD.E.64 R10, desc[UR12][R154.64+0xb0] ;  /* 0x0000b00c9a0a7980 */ /* 0x000ee2000c101b00 */
[----:B-1----:R-:W-:Y:S01]  /*25aa0*/  LEA.HI R0, R19, R18, RZ, 0x4 ;  /* 0x0000001213007211 */ /* 0x002fe200078f20ff */
[----:B------:R-:W1:Y:S08]  /*25ab0*/  @P4 MUFU.LG2 R3, R13 ;  /* 0x0000000d00034308 */ /* 0x000e700000000c00 */
[----:B------:R-:W3:Y:S01]  /*25ac0*/  @P3 MUFU.LG2 R5, R14 ;  /* 0x0000000e00053308 */ /* 0x000ee20000000c00 */
[----:B--2---:R-:W2:Y:S01]  /*25ad0*/  LD.E R8, desc[UR10][R154.64+0x60] ;  /* 0x0000600a9a087980 */ /* 0x004ea2000c101900 */
[----:B------:R-:W-:-:S02]  /*25ae0*/  LOP3.LUT R0, R0, 0xfffffff0, RZ, 0xc0, !PT ;  /* 0xfffffff000007812 */ /* 0x000fc400078ec0ff */
[----:B------:R-:W-:Y:S01]  /*25af0*/  SHF.R.S32.HI R7, RZ, 0x1f, R12 ;  /* 0x0000001fff077819 */ /* 0x000fe2000001140c */
[----:B-----5:R-:W3:Y:S01]  /*25b00*/  S2R R149, SR_CTAID.X ;  /* 0x0000000000957919 */ /* 0x020ee20000002500 */
[----:B------:R-:W-:Y:S02]  /*25b10*/  IADD3 R62, -R0, R18, RZ ;  /* 0x00000012003e7210 */ /* 0x000fe40007ffe1ff */
[----:B------:R-:W-:Y:S01]  /*25b20*/  SHF.L.U32 R0, R148, 0x6, RZ ;  /* 0x0000000694007819 */ /* 0x000fe200000006ff */
[----:B----4-:R4:W5:Y:S01]  /*25b30*/  LD.E R145, desc[UR12][R154.64+0xcc] ;  /* 0x0000cc0c9a917980 */ /* 0x010962000c101900 */
[----:B-1----:R-:W-:Y:S01]  /*25b40*/  @P4 FMUL.FTZ R6, R3, 0.69314718246459960938 ;  /* 0x3f31721803064820 */ /* 0x002fe20000410000 */
[----:B------:R-:W-:Y:S02]  /*25b50*/  MOV R144, 0xff800000 ;  /* 0xff80000000907802 */ /* 0x000fe40000000f00 */
[----:B---3--:R-:W-:Y:S01]  /*25b60*/  LEA.HI R4, R62, R62, RZ, 0x1 ;  /* 0x0000003e3e047211 */ /* 0x008fe200078f08ff */
[----:B------:R4:W5:Y:S01]  /*25b70*/  LD.E.64 R60, desc[UR10][R154.64+0x78] ;  /* 0x0000780a9a3c7980 */ /* 0x000962000c101b00 */
[----:B------:R-:W-:-:S02]  /*25b80*/  LOP3.LUT R0, R0, 0x1c0, RZ, 0xc0, !PT ;  /* 0x000001c000007812 */ /* 0x000fc400078ec0ff */
[----:B------:R-:W-:Y:S02]  /*25b90*/  SHF.L.U32 R2, R4, 0x2, RZ ;  /* 0x0000000204027819 */ /* 0x000fe400000006ff */
[----:B------:R-:W-:Y:S02]  /*25ba0*/  MOV R63, 0xff800000 ;  /* 0xff800000003f7802 */ /* 0x000fe40000000f00 */
[----:B------:R-:W-:Y:S01]  /*25bb0*/  LOP3.LUT R3, R0, 0x38, R2, 0xf8, !PT ;  /* 0x0000003800037812 */ /* 0x000fe200078ef802 */
[----:B------:R-:W-:Y:S01]  /*25bc0*/  @P3 FMUL.FTZ R2, R5, 0.69314718246459960938 ;  /* 0x3f31721805023820 */ /* 0x000fe20000410000 */
[----:B------:R-:W-:-:S04]  /*25bd0*/  SHF.R.U32.HI R0, RZ, 0x3, R0 ;  /* 0x00000003ff007819 */ /* 0x000fc80000011600 */
[----:B------:R-:W-:Y:S02]  /*25be0*/  LOP3.LUT R5, R3, R0, RZ, 0x3c, !PT ;  /* 0x0000000003057212 */ /* 0x000fe400078e3cff */
[----:B------:R-:W-:Y:S02]  /*25bf0*/  LEA.HI R0, R7, R12, RZ, 0x2 ;  /* 0x0000000c07007211 */ /* 0x000fe400078f10ff */
[----:B------:R4:W5:Y:S01]  /*25c00*/  LDL R7, [R1+0x20] ;  /* 0x0000200001077983 */ /* 0x0009620000100800 */
[----:B------:R-:W-:Y:S01]  /*25c10*/  @P3 FFMA.FTZ R144, R16, R9, R2 ;  /* 0x0000000910903223 */ /* 0x000fe20000010002 */
[----:B------:R-:W-:Y:S02]  /*25c20*/  LOP3.LUT R2, R4, 0xffffffe, RZ, 0xc0, !PT ;  /* 0x0ffffffe04027812 */ /* 0x000fe400078ec0ff */
[----:B------:R-:W-:Y:S02]  /*25c30*/  LOP3.LUT R3, R15, 0xffffffe0, RZ, 0xc0, !PT ;  /* 0xffffffe00f037812 */ /* 0x000fe400078ec0ff */
[----:B------:R-:W-:-:S02]  /*25c40*/  LOP3.LUT R4, R0, 0xffffffc, RZ, 0xc0, !PT ;  /* 0x0ffffffc00047812 */ /* 0x000fc400078ec0ff */
[----:B------:R-:W-:Y:S02]  /*25c50*/  IADD3 R0, R62, -R2, RZ ;  /* 0x800000023e007210 */ /* 0x000fe40007ffe0ff */
[----:B------:R-:W-:Y:S02]  /*25c60*/  IADD3 R2, R18, -R3, RZ ;  /* 0x8000000312027210 */ /* 0x000fe40007ffe0ff */
[----:B------:R-:W-:Y:S02]  /*25c70*/  LEA R0, R0, R5, 0x2 ;  /* 0x0000000500007211 */ /* 0x000fe400078e10ff */
[----:B------:R-:W-:Y:S02]  /*25c80*/  IADD3 R4, R12, -R4, RZ ;  /* 0x800000040c047210 */ /* 0x000fe40007ffe0ff */
[----:B------:R-:W-:Y:S02]  /*25c90*/  SHF.L.U32 R5, R149, 0x6, RZ ;  /* 0x0000000695057819 */ /* 0x000fe400000006ff */
[----:B------:R-:W-:-:S02]  /*25ca0*/  LOP3.LUT P0, RZ, R2, 0x3, RZ, 0xc0, !PT ;  /* 0x0000000302ff7812 */ /* 0x000fc4000780c0ff */
[----:B------:R-:W-:Y:S02]  /*25cb0*/  LEA R2, R4, R17, 0x4 ;  /* 0x0000001104027211 */ /* 0x000fe400078e20ff */
[----:B------:R-:W-:Y:S01]  /*25cc0*/  LEA R0, R0, UR4, 0x2 ;  /* 0x0000000400007c11 */ /* 0x000fe2000f8e10ff */
[----:B------:R-:W-:Y:S01]  /*25cd0*/  @P4 FFMA.FTZ R63, R16, R150, R6 ;  /* 0x00000096103f4223 */ /* 0x000fe20000010006 */
[----:B------:R-:W-:Y:S01]  /*25ce0*/  BSSY B0, `(.L_x_5965) ;  /* 0x0000036000007945 */ /* 0x000fe20003800000 */
[----:B------:R-:W-:-:S04]  /*25cf0*/  IMAD R3, R10, UR8, R21 ;  /* 0x000000080a037c24 */ /* 0x000fc8000f8e0215 */
[----:B--2---:R-:W-:-:S04]  /*25d00*/  IMAD R3, R3, R8, R20 ;  /* 0x0000000803037224 */ /* 0x004fc800078e0214 */
[----:B------:R-:W-:Y:S02]  /*25d10*/  IMAD R8, R11, R3, R5 ;  /* 0x000000030b087224 */ /* 0x000fe400078e0205 */
[----:B------:R4:W5:Y:S01]  /*25d20*/  LD.E.64 R4, desc[UR10][R154.64+0xa8] ;  /* 0x0000a80a9a047980 */ /* 0x000962000c101b00 */
[----:B------:R-:W-:Y:S06]  /*25d30*/  BAR.SYNC.DEFER_BLOCKING 0x0 ;  /* 0x0000000000007b1d */ /* 0x000fec0000010000 */
[----:B------:R4:W1:Y:S04]  /*25d40*/  LDS.128 R56, [R0] ;  /* 0x0000000000387984 */ /* 0x0008680000000c00 */
[----:B------:R4:W2:Y:S04]  /*25d50*/  LDS.128 R52, [R0+0x800] ;  /* 0x0008000000347984 */ /* 0x0008a80000000c00 */
        /* <DEDUP_REMOVED lines=30> */
[----:B--23--:R-:W-:Y:S05]  /*25f40*/  @P0 BRA `(.L_x_5966) ;  /* 0x00000000003c0947 */ /* 0x00cfea0003800000 */
[----:B----45:R-:W-:Y:S02]  /*25f50*/  IMAD R0, R149, -0x40, R7 ;  /* 0xffffffc095007824 */ /* 0x030fe400078e0207 */
[----:B------:R-:W-:-:S03]  /*25f60*/  VIADD R3, R2, 0x8 ;  /* 0x0000000802037836 */ /* 0x000fc60000000000 */
[-C--:B------:R-:W-:Y:S02]  /*25f70*/  ISETP.GE.AND P2, PT, R2, R0.reuse, PT ;  /* 0x000000000200720c */ /* 0x080fe40003f46270 */
[----:B------:R-:W-:Y:S02]  /*25f80*/  ISETP.GE.AND P1, PT, R3, R0, PT ;  /* 0x000000000300720c */ /* 0x000fe40003f26270 */
[----:B------:R-:W-:Y:S02]  /*25f90*/  SHF.R.S32.HI R3, RZ, 0x1f, R8 ;  /* 0x0000001fff037819 */ /* 0x000fe40000011408 */
[----:B------:R-:W-:-:S04]  /*25fa0*/  IADD3 R0, P0, R8, R2, RZ ;  /* 0x0000000208007210 */ /* 0x000fc80007f1e0ff */
[----:B------:R-:W-:Y:S02]  /*25fb0*/  LEA.HI.X.SX32 R3, R2, R3, 0x1, P0 ;  /* 0x0000000302037211 */ /* 0x000fe400000f0eff */
[----:B------:R-:W-:Y:S02]  /*25fc0*/  LEA R2, P0, R0, R4, 0x2 ;  /* 0x0000000400027211 */ /* 0x000fe400078010ff */
[C---:B------:R-:W-:Y:S02]  /*25fd0*/  @!P2 R2UR UR10, R152.reuse ;  /* 0x00000000980aa2ca */ /* 0x040fe400000e0000 */
[C---:B------:R-:W-:Y:S02]  /*25fe0*/  @!P2 R2UR UR11, R153.reuse ;  /* 0x00000000990ba2ca */ /* 0x040fe400000e0000 */
[----:B------:R-:W-:Y:S02]  /*25ff0*/  @!P1 R2UR UR4, R152 ;  /* 0x00000000980492ca */ /* 0x000fe400000e0000 */
[----:B------:R-:W-:-:S02]  /*26000*/  @!P1 R2UR UR5, R153 ;  /* 0x00000000990592ca */ /* 0x000fc400000e0000 */
[----:B------:R-:W-:-:S07]  /*26010*/  LEA.HI.X R3, R0, R5, R3, 0x2, P0 ;  /* 0x0000000500037211 */ /* 0x000fce00000f1403 */
[----:B------:R2:W-:Y:S04]  /*26020*/  @!P2 ST.E desc[UR10][R2.64], R63 ;  /* 0x0000003f0200a985 */ /* 0x0005e8000c10190a */
[----:B------:R2:W-:Y:S02]  /*26030*/  @!P1 ST.E desc[UR4][R2.64+0x20], R144 ;  /* 0x0000209002009985 */ /* 0x0005e4000c101904 */
.L_x_5966:
[----:B------:R-:W-:Y:S05]  /*26040*/  BSYNC B0 ;  /* 0x0000000000007941 */ /* 0x000fea0003800000 */
.L_x_5965:
[----:B-----5:R-:W-:Y:S01]  /*26050*/  IMAD.SHL.U32 R4, R62, 0x4, RZ ;  /* 0x000000043e047824 */ /* 0x020fe200078e00ff */
[----:B------:R-:W-:Y:S02]  /*26060*/  R2UR UR4, R152 ;  /* 0x00000000980472ca */ /* 0x000fe400000e0000 */
[----:B------:R-:W-:Y:S02]  /*26070*/  R2UR UR5, R153 ;  /* 0x00000000990572ca */ /* 0x000fe400000e0000 */
[----:B------:R-:W-:Y:S01]  /*26080*/  SHF.R.S32.HI R5, RZ, 0x1f, R4 ;  /* 0x0000001fff057819 */ /* 0x000fe20000011404 */
[----:B------:R-:W-:Y:S02]  /*26090*/  IMAD R7, R149, -0x40, R7 ;  /* 0xffffffc095077824 */ /* 0x000fe400078e0207 */
[----:B----4-:R-:W-:Y:S02]  /*260a0*/  VIADD R0, R148, 0x8 ;  /* 0x0000000894007836 */ /* 0x010fe40000000000 */
[----:B------:R-:W-:-:S02]  /*260b0*/  IMAD R8, R8, R145, RZ ;  /* 0x0000009108087224 */ /* 0x000fc400078e02ff */
[----:B--2---:R-:W-:Y:S01]  /*260c0*/  IMAD.WIDE R2, R148, 0x100, R4 ;  /* 0x0000010094027825 */ /* 0x004fe200078e0204 */
[----:B------:R-:W-:-:S03]  /*260d0*/  ISETP.GE.AND P0, PT, R0, R7, PT ;  /* 0x000000070000720c */ /* 0x000fc60003f06270 */
[----:B------:R-:W-:Y:S01]  /*260e0*/  VIADD R10, R148, 0x10 ;  /* 0x00000010940a7836 */ /* 0x000fe20000000000 */
[----:B------:R-:W-:Y:S01]  /*260f0*/  IADD3 R0, P3, R2, R8, RZ ;  /* 0x0000000802007210 */ /* 0x000fe20007f7e0ff */
[----:B------:R-:W-:Y:S01]  /*26100*/  VIADD R9, R148, 0x18 ;  /* 0x0000001894097836 */ /* 0x000fe20000000000 */
[----:B------:R2:W5:Y:S01]  /*26110*/  LD.E R6, desc[UR4][R154.64+0xc0] ;  /* 0x0000c0049a067980 */ /* 0x000562000c101900 */
[----:B------:R-:W-:Y:S01]  /*26120*/  BSSY B0, `(.L_x_5967) ;  /* 0x0000025000007945 */ /* 0x000fe20003800000 */
[----:B------:R-:W-:Y:S01]  /*26130*/  LEA.HI.X.SX32 R3, R8, R3, 0x1, P3 ;  /* 0x0000000308037211 */ /* 0x000fe200018f0eff */
[----:B------:R-:W-:Y:S01]  /*26140*/  VIADD R8, R148, 0x30 ;  /* 0x0000003094087836 */ /* 0x000fe20000000000 */
        /* <DEDUP_REMOVED lines=9> */
[----:B------:R-:W-:Y:S01]  /*261e0*/  VIADD R148, R148, 0x38 ;  /* 0x0000003894947836 */ /* 0x000fe20000000000 */
[-C--:B------:R-:W-:Y:S02]  /*261f0*/  ISETP.GE.AND P5, PT, R8, R7.reuse, PT ;  /* 0x000000070800720c */ /* 0x080fe40003fa6270 */
[----:B------:R-:W-:-:S05]  /*26200*/  ISETP.GE.AND P6, PT, R9, R7, PT ;  /* 0x000000070900720c */ /* 0x000fca0003fc6270 */
[----:B------:R-:W-:Y:S08]  /*26210*/  @P4 BRA `(.L_x_5968) ;  /* 0x0000000000544947 */ /* 0x000ff00003800000 */
[----:B-----5:R-:W-:Y:S01]  /*26220*/  ISETP.GE.AND P4, PT, R4, R6, PT ;  /* 0x000000060400720c */ /* 0x020fe20003f86270 */
[----:B------:R-:W-:-:S12]  /*26230*/  VIADD R8, R0, 0x40 ;  /* 0x0000004000087836 */ /* 0x000fd80000000000 */
[C---:B------:R-:W-:Y:S02]  /*26240*/  @!P4 R2UR UR10, R152.reuse ;  /* 0x00000000980ac2ca */ /* 0x040fe400000e0000 */
[C---:B------:R-:W-:Y:S02]  /*26250*/  @!P4 R2UR UR11, R153.reuse ;  /* 0x00000000990bc2ca */ /* 0x040fe400000e0000 */
[----:B------:R-:W-:Y:S02]  /*26260*/  @!P4 R2UR UR4, R152 ;  /* 0x000000009804c2ca */ /* 0x000fe400000e0000 */
[----:B------:R-:W-:-:S09]  /*26270*/  @!P4 R2UR UR5, R153 ;  /* 0x000000009905c2ca */ /* 0x000fd200000e0000 */
[----:B-1----:R3:W-:Y:S04]  /*26280*/  @!P4 ST.E.64 desc[UR10][R2.64], R56 ;  /* 0x000000380200c985 */ /* 0x0027e8000c101b0a */
        /* <DEDUP_REMOVED lines=14> */
.L_x_5968:
[----:B------:R-:W-:Y:S05]  /*26370*/  BSYNC B0 ;  /* 0x0000000000007941 */ /* 0x000fea0003800000 */
.L_x_5967:
        /* <DEDUP_REMOVED lines=11> */
[----:B-1----:R4:W-:Y:S01]  /*26430*/  @!P0 ST.E.128 desc[UR4][R2.64+0x2100], R40 ;  /* 0x0021002802008985 */ /* 0x0029e2000c101d04 */
        /* <DEDUP_REMOVED lines=9> */
.L_x_5970:
[----:B------:R-:W-:Y:S05]  /*264d0*/  BSYNC B0 ;  /* 0x0000000000007941 */ /* 0x000fea0003800000 */
.L_x_5969:
        /* <DEDUP_REMOVED lines=12> */
[----:B-1----:R2:W-:Y:S01]  /*265a0*/  @!P0 ST.E.128 desc[UR4][R2.64+0x4100], R36 ;  /* 0x0041002402008985 */ /* 0x0025e2000c101d04 */
[----:B------:R-:W-:-:S09]  /*265b0*/  ISETP.GE.AND P0, PT, R7, R6, PT ;  /* 0x000000060700720c */ /* 0x000fd20003f06270 */
[C---:B------:R-:W-:Y:S02]  /*265c0*/  @!P1 R2UR UR10, R152.reuse ;  /* 0x00000000980a92ca */ /* 0x040fe400000e0000 */
[C---:B------:R-:W-:Y:S02]  /*265d0*/  @!P1 R2UR UR11, R153.reuse ;  /* 0x00000000990b92ca */ /* 0x040fe400000e0000 */
[----:B------:R-:W-:Y:S02]  /*265e0*/  @!P0 R2UR UR4, R152 ;  /* 0x00000000980482ca */ /* 0x000fe400000e0000 */
[----:B------:R-:W-:-:S09]  /*265f0*/  @!P0 R2UR UR5, R153 ;  /* 0x00000000990582ca */ /* 0x000fd200000e0000 */
[----:B------:R2:W-:Y:S04]  /*26600*/  @!P1 ST.E.128 desc[UR10][R2.64+0x4200], R24 ;  /* 0x0042001802009985 */ /* 0x0005e8000c101d0a */
[----:B------:R2:W-:Y:S02]  /*26610*/  @!P0 ST.E.128 desc[UR4][R2.64+0x4300], R12 ;  /* 0x0043000c02008985 */ /* 0x0005e4000c101d04 */
.L_x_5972:
[----:B------:R-:W-:Y:S05]  /*26620*/  BSYNC B0 ;  /* 0x0000000000007941 */ /* 0x000fea0003800000 */
.L_x_5971:
        /* <DEDUP_REMOVED lines=13> */
[----:B-1----:R1:W-:Y:S01]  /*26700*/  @!P0 ST.E.128 desc[UR4][R2.64+0x6000], R76 ;  /* 0x0060004c02008985 */ /* 0x0023e2000c101d04 */
[----:B------:R-:W-:-:S03]  /*26710*/  ISETP.GE.AND P0, PT, R7, R6, PT ;  /* 0x000000060700720c */ /* 0x000fc60003f06270 */
[----:B------:R1:W-:Y:S04]  /*26720*/  @!P2 ST.E.128 desc[UR12][R2.64+0x6100], R72 ;  /* 0x006100480200a985 */ /* 0x0003e8000c101d0c */
[----:B------:R1:W-:Y:S06]  /*26730*/  @!P1 ST.E.128 desc[UR10][R2.64+0x6200], R68 ;  /* 0x0062004402009985 */ /* 0x0003ec000c101d0a */
[----:B------:R-:W-:-:S02]  /*26740*/  @!P0 R2UR UR4, R152 ;  /* 0x00000000980482ca */ /* 0x000fc400000e0000 */
[----:B------:R-:W-:-:S13]  /*26750*/  @!P0 R2UR UR5, R153 ;  /* 0x00000000990582ca */ /* 0x000fda00000e0000 */
[----:B------:R1:W-:Y:S02]  /*26760*/  @!P0 ST.E.128 desc[UR4][R2.64+0x6300], R64 ;  /* 0x0063004002008985 */ /* 0x0003e4000c101d04 */
.L_x_5974:
[----:B------:R-:W-:Y:S05]  /*26770*/  BSYNC B0 ;  /* 0x0000000000007941 */ /* 0x000fea0003800000 */
.L_x_5973:
        /* <DEDUP_REMOVED lines=16> */
[----:B-1----:R1:W-:Y:S04]  /*26880*/  @!P3 ST.E.128 desc[UR14][R2.64+0x8000], R92 ;  /* 0x0080005c0200b985 */ /* 0x0023e8000c101d0e */
[----:B------:R1:W-:Y:S04]  /*26890*/  @!P2 ST.E.128 desc[UR12][R2.64+0x8100], R88 ;  /* 0x008100580200a985 */ /* 0x0003e8000c101d0c */
[----:B------:R1:W-:Y:S04]  /*268a0*/  @!P1 ST.E.128 desc[UR10][R2.64+0x8200], R84 ;  /* 0x0082005402009985 */ /* 0x0003e8000c101d0a */
[----:B------:R1:W-:Y:S02]  /*268b0*/  @!P0 ST.E.128 desc[UR4][R2.64+0x8300], R80 ;  /* 0x0083005002008985 */ /* 0x0003e4000c101d04 */
.L_x_5976:
[----:B------:R-:W-:Y:S05]  /*268c0*/  BSYNC B0 ;  /* 0x0000000000007941 */ /* 0x000fea0003800000 */
.L_x_5975:
        /* <DEDUP_REMOVED lines=20> */
.L_x_5978:
[----:B------:R-:W-:Y:S05]  /*26a10*/  BSYNC B0 ;  /* 0x0000000000007941 */ /* 0x000fea0003800000 */
.L_x_5977:
        /* <DEDUP_REMOVED lines=20> */
.L_x_5980:
[----:B------:R-:W-:Y:S05]  /*26b60*/  BSYNC B0 ;  /* 0x0000000000007941 */ /* 0x000fea0003800000 */
.L_x_5979:
[----:B------:R-:W-:Y:S02]  /*26b70*/  MOV R7, 0x1f0 ;  /* 0x000001f000077802 */ /* 0x000fe40000000f00 */
[----:B------:R-:W-:-:S03]  /*26b80*/  MOV R9, 0x0 ;  /* 0x0000000000097802 */ /* 0x000fc60000000f00 */
[----:B------:R-:W-:-:S04]  /*26b90*/  IMAD.MOV.U32 R8, RZ, RZ, R7 ;  /* 0x000000ffff087224 */ /* 0x000fc800078e0007 */
[----:B-12345:R-:W-:Y:S05]  /*26ba0*/  @P4 RET.REL.NODEC R8 `(_ZN5flash24flash_fwd_splitkv_kernelI23Flash_fwd_kernel_traitsILi256ELi64ELi64ELi4ELb0ELb0EN7cutlass6half_tE19Flash_kernel_traitsILi256ELi64ELi64ELi4ES3_EELb0ELb0ELb1ELb0ELb0ELb0ELb1ELb1EEEvNS_16Flash_fwd_paramsE) ;  /* 0xfffffd9408144950 */ /* 0x03efea0003c3ffff */
[----:B------:R-:W-:Y:S01]  /*26bb0*/  VIADD R5, R0, 0x40 ;  /* 0x0000004000057836 */ /* 0x000fe20000000000 */
[-C--:B------:R-:W-:Y:S01]  /*26bc0*/  ISETP.GE.AND P3, PT, R4, R6.reuse, PT ;  /* 0x000000060400720c */ /* 0x080fe20003f66270 */
[----:B------:R-:W-:Y:S01]  /*26bd0*/  IMAD.MOV.U32 R4, RZ, RZ, R7 ;  /* 0x000000ffff047224 */ /* 0x000fe200078e0007 */
[CC--:B------:R-:W-:Y:S01]  /*26be0*/  ISETP.GE.AND P2, PT, R0.reuse, R6.reuse, PT ;  /* 0x000000060000720c */ /* 0x0c0fe20003f46270 */
[----:B------:R-:W-:Y:S01]  /*26bf0*/  VIADD R0, R0, 0x80 ;  /* 0x0000008000007836 */ /* 0x000fe20000000000 */
[----:B------:R-:W-:Y:S01]  /*26c00*/  ISETP.GE.AND P1, PT, R5, R6, PT ;  /* 0x000000060500720c */ /* 0x000fe20003f26270 */
[----:B------:R-:W-:-:S03]  /*26c10*/  IMAD.MOV.U32 R5, RZ, RZ, 0x0 ;  /* 0x00000000ff057424 */ /* 0x000fc600078e00ff */
        /* <DEDUP_REMOVED lines=10> */
[----:B-1----:R-:W-:Y:S05]  /*26cc0*/  @P0 RET.REL.NODEC R4 `(_ZN5flash24flash_fwd_splitkv_kernelI23Flash_fwd_kernel_traitsILi256ELi64ELi64ELi4ELb0ELb0EN7cutlass6half_tE19Flash_kernel_traitsILi256ELi64ELi64ELi4ES3_EELb0ELb0ELb1ELb0ELb0ELb0ELb1ELb1EEEvNS_16Flash_fwd_paramsE) ;  /* 0xfffffd9004cc0950 */ /* 0x002fea0003c3ffff */
[----:B------:R-:W-:Y:S02]  /*26cd0*/  R2UR UR4, R152 ;  /* 0x00000000980472ca */ /* 0x000fe400000e0000 */
[----:B------:R-:W-:-:S13]  /*26ce0*/  R2UR UR5, R153 ;  /* 0x00000000990572ca */ /* 0x000fda00000e0000 */
[----:B------:R1:W-:Y:S02]  /*26cf0*/  ST.E.128 desc[UR4][R2.64+0xe300], R128 ;  /* 0x00e3008002007985 */ /* 0x0003e4000c101d04 */
[----:B-1----:R-:W-:Y:S02]  /*26d00*/  IMAD.MOV.U32 R2, RZ, RZ, R7 ;  /* 0x000000ffff027224 */ /* 0x002fe400078e0007 */
[----:B------:R-:W-:-:S04]  /*26d10*/  IMAD.MOV.U32 R3, RZ, RZ, 0x0 ;  /* 0x00000000ff037424 */ /* 0x000fc800078e00ff */
[----:B------:R-:W-:Y:S05]  /*26d20*/  RET.REL.NODEC R2 `(_ZN5flash24flash_fwd_splitkv_kernelI23Flash_fwd_kernel_traitsILi256ELi64ELi64ELi4ELb0ELb0EN7cutlass6half_tE19Flash_kernel_traitsILi256ELi64ELi64ELi4ES3_EELb0ELb0ELb1ELb0ELb0ELb0ELb1ELb1EEEvNS_16Flash_fwd_paramsE) ;  /* 0xfffffd9002b47950 */ /* 0x000fea0003c3ffff */
.L_x_5964:
[----:B------:R-:W-:Y:S01]  /*26d30*/  IMAD.MOV.U32 R0, RZ, RZ, 0x2 ;  /* 0x00000002ff007424 */ /* 0x000fe200078e00ff */
[----:B------:R-:W-:Y:S01]  /*26d40*/  MOV R2, R246 ;  /* 0x000000f600027202 */ /* 0x000fe20000000f00 */
[----:B------:R-:W-:Y:S01]  /*26d50*/  IMAD.MOV.U32 R4, RZ, RZ, -0x1 ;  /* 0xffffffffff047424 */ /* 0x000fe200078e00ff */
[----:B------:R-:W-:-:S07]  /*26d60*/  MOV R3, 0x1f ;  /* 0x0000001f00037802 */ /* 0x000fce0000000f00 */
[----:B-1---5:R-:W-:Y:S05]  /*26d70*/  WARPSYNC.COLLECTIVE R4, `(.L_x_5981) ;  /* 0x0000000004087348 */ /* 0x022fea0003c00000 */
[----:B------:R2:W3:Y:S02]  /*26d80*/  SHFL.BFLY P0, R0, R2, R0, R3 ;  /* 0x0c00000002007389 */ /* 0x0004e40000000003 */
[----:B-123-5:R-:W-:Y:S01]  /*26d90*/  ENDCOLLECTIVE ;  /* 0x000000000000791b */ /* 0x02efe20003800000 */
.L_x_5981:
[----:B------:R-:W-:Y:S02]  /*26da0*/  MOV R5, R0 ;  /* 0x0000000000057202 */ /* 0x000fe40000000f00 */
[----:B------:R-:W-:-:S03]  /*26db0*/  MOV R0, 0x1 ;  /* 0x0000000100007802 */ /* 0x000fc60000000f00 */
[----:B------:R-:W-:-:S04]  /*26dc0*/  FADD.FTZ R5, R5, R246 ;  /* 0x000000f605057221 */ /* 0x000fc80000010000 */
[----:B------:R-:W-:-:S07]  /*26dd0*/  IMAD.MOV.U32 R2, RZ, RZ, R5 ;  /* 0x000000ffff027224 */ /* 0x000fce00078e0005 */
[----:B------:R-:W-:Y:S05]  /*26de0*/  WARPSYNC.COLLECTIVE R4, `(.L_x_5982) ;  /* 0x0000000004087348 */ /* 0x000fea0003c00000 */
[----:B------:R1:W2:Y:S02]  /*26df0*/  SHFL.BFLY P0, R0, R2, R0, R3 ;  /* 0x0c00000002007389 */ /* 0x0002a40000000003 */
[----:B-12---:R-:W-:Y:S01]  /*26e00*/  ENDCOLLECTIVE ;  /* 0x000000000000791b */ /* 0x006fe20003800000 */
.L_x_5982:
[----:B------:R-:W-:Y:S01]  /*26e10*/  IMAD.MOV.U32 R13, RZ, RZ, R0 ;  /* 0x000000ffff0d7224 */ /* 0x000fe200078e0000 */
[----:B------:R-:W-:Y:S02]  /*26e20*/  MOV R0, 0x2 ;  /* 0x0000000200007802 */ /* 0x000fe40000000f00 */
[----:B------:R-:W-:Y:S01]  /*26e30*/  MOV R2, R248 ;  /* 0x000000f800027202 */ /* 0x000fe20000000f00 */
[----:B------:R-:W-:-:S07]  /*26e40*/  FADD.FTZ R13, R5, R13 ;  /* 0x0000000d050d7221 */ /* 0x000fce0000010000 */
[----:B------:R-:W-:Y:S05]  /*26e50*/  WARPSYNC.COLLECTIVE R4, `(.L_x_5983) ;  /* 0x0000000004087348 */ /* 0x000fea0003c00000 */
[----:B------:R1:W2:Y:S02]  /*26e60*/  SHFL.BFLY P0, R0, R2, R0, R3 ;  /* 0x0c00000002007389 */ /* 0x0002a40000000003 */
[----:B-12---:R-:W-:Y:S01]  /*26e70*/  ENDCOLLECTIVE ;  /* 0x000000000000791b */ /* 0x006fe20003800000 */
.L_x_5983:
[----:B------:R-:W-:Y:S01]  /*26e80*/  IMAD.MOV.U32 R2, RZ, RZ, R0 ;  /* 0x000000ffff027224 */ /* 0x000fe200078e0000 */
[----:B------:R-:W-:-:S03]  /*26e90*/  MOV R0, 0x1 ;  /* 0x0000000100007802 */ /* 0x000fc60000000f00 */
[----:B------:R-:W-:-:S07]  /*26ea0*/  FADD.FTZ R2, R2, R248 ;  /* 0x000000f802027221 */ /* 0x000fce0000010000 */
[----:B------:R-:W-:Y:S05]  /*26eb0*/  WARPSYNC.COLLECTIVE R4, `(.L_x_5984) ;  /* 0x0000000004087348 */ /* 0x000fea0003c00000 */
[----:B------:R1:W2:Y:S02]  /*26ec0*/  SHFL.BFLY P0, R0, R2, R0, R3 ;  /* 0x0c00000002007389 */ /* 0x0002a40000000003 */
[----:B-12---:R-:W-:Y:S01]  /*26ed0*/  ENDCOLLECTIVE ;  /* 0x000000000000791b */ /* 0x006fe20003800000 */
.L_x_5984:
[----:B------:R-:W-:Y:S01]  /*26ee0*/  MOV R14, R0 ;  /* 0x00000000000e7202 */ /* 0x000fe20000000f00 */
[----:B------:R-:W-:Y:S06]  /*26ef0*/  BRA `(.L_x_5985) ;  /* 0xffffffdc001c7947 */ /* 0x000fec000383ffff */
.L_x_5986:
        /* <DEDUP_REMOVED lines=16> */
.L_x_8862:


//--------------------- .text._ZN5flash24flash_fwd_splitkv_kernelI23Flash_fwd_kernel_traitsILi256ELi64ELi64ELi4ELb0ELb0EN7cutlass6half_tE19Flash_kernel_traitsILi256ELi64ELi64ELi4ES3_EELb0ELb0ELb1ELb0ELb0ELb1ELb1ELb1EEEvNS_16Flash_fwd_paramsE --------------------------
	.section	.text._ZN5flash24flash_fwd_splitkv_kernelI23Flash_fwd_kernel_traitsILi256ELi64ELi64ELi4ELb0ELb0EN7cutlass6half_tE19Flash_kernel_traitsILi256ELi64ELi64ELi4ES3_EELb0ELb0ELb1ELb0ELb0ELb1ELb1ELb1EEEvNS_16Flash_fwd_paramsE,"ax",@progbits
	.align	128
        .global         _ZN5flash24flash_fwd_splitkv_kernelI23Flash_fwd_kernel_traitsILi256ELi64ELi64ELi4ELb0ELb0EN7cutlass6half_tE19Flash_kernel_traitsILi256ELi64ELi64ELi4ES3_EELb0ELb0ELb1ELb0ELb0ELb1ELb1ELb1EEEvNS_16Flash_fwd_paramsE
        .type           _ZN5flash24flash_fwd_splitkv_kernelI23Flash_fwd_kernel_traitsILi256ELi64ELi64ELi4ELb0ELb0EN7cutlass6half_tE19Flash_kernel_traitsILi256ELi64ELi64ELi4ES3_EELb0ELb0ELb1ELb0ELb0ELb1ELb1ELb1EEEvNS_16Flash_fwd_paramsE,@function
        .size           _ZN5flash24flash_fwd_splitkv_kernelI23Flash_fwd_kernel_traitsILi256ELi64ELi64ELi4ELb0ELb0EN7cutlass6half_tE19Flash_kernel_traitsILi256ELi64ELi64ELi4ES3_EELb0ELb0ELb1ELb0ELb0ELb1ELb1ELb1EEEvNS_16Flash_fwd_paramsE,(.L_x_8863 - _ZN5flash24flash_fwd_splitkv_kernelI23Flash_fwd_kernel_traitsILi256ELi64ELi64ELi4ELb0ELb0EN7cutlass6half_tE19Flash_kernel_traitsILi256ELi64ELi64ELi4ES3_EELb0ELb0ELb1ELb0ELb0ELb1ELb1ELb1EEEvNS_16Flash_fwd_paramsE)
        .other          _ZN5flash24flash_fwd_splitkv_kernelI23Flash_fwd_kernel_traitsILi256ELi64ELi64ELi4ELb0ELb0EN7cutlass6half_tE19Flash_kernel_traitsILi256ELi64ELi64ELi4ES3_EELb0ELb0ELb1ELb0ELb0ELb1ELb1ELb1EEEvNS_16Flash_fwd_paramsE,@"STO_CUDA_ENTRY STV_DEFAULT"
_ZN5flash24flash_fwd_splitkv_kernelI23Flash_fwd_kernel_traitsILi256ELi64ELi64ELi4ELb0ELb0EN7cutlass6half_tE19Flash_kernel_traitsILi256ELi64ELi64ELi4ES3_EELb0ELb0ELb1ELb0ELb0ELb1ELb1ELb1EEEvNS_16Flash_fwd_paramsE:
.text._ZN5flash24flash_fwd_splitkv_kernelI23Flash_fwd_kernel_traitsILi256ELi64ELi64ELi4ELb0ELb0EN7cutlass6half_tE19Flash_kernel_traitsILi256ELi64ELi64ELi4ES3_EELb0ELb0ELb1ELb0ELb0ELb1ELb1ELb1EEEvNS_16Flash_fwd_paramsE:
        /* <DEDUP_REMOVED lines=30> */
[----:B-1----:R-:W-:Y:S05]  /*01e0*/  CALL.REL.NOINC `($_ZN5flash24flash_fwd_splitkv_kernelI23Flash_fwd_kernel_traitsILi256ELi64ELi64ELi4ELb0ELb0EN7cutlass6half_tE19Flash_kernel_traitsILi256ELi64ELi64ELi4ES3_EELb0ELb0ELb1ELb0ELb0ELb1ELb1ELb1EEEvNS_16Flash_fwd_paramsE$_ZN5flash30compute_attn_1rowblock_splitkvI23Flash_fwd_kernel_traitsILi256ELi64ELi64ELi4ELb0ELb0EN7cutlass6half_tE19Flash_kernel_traitsILi256ELi64ELi64ELi4ES3_EELb0ELb0ELb1ELb0ELb0ELb1ELb1ELb1ENS_16Flash_fwd_paramsEEEvRKT8_iiiii) ;  /* 0x0000000000087944 */ /* 0x002fea0003c00000 */
[----:B------:R-:W-:Y:S05]  /*01f0*/  BSYNC B4 ;  /* 0x0000000000047941 */ /* 0x000fea0003800000 */
.L_x_5987:
[----:B------:R-:W-:Y:S05]  /*0200*/  EXIT ;  /* 0x000000000000794d */ /* 0x000fea0003800000 */
        .type           $_ZN5flash24flash_fwd_splitkv_kernelI23Flash_fwd_kernel_traitsILi256ELi64ELi64ELi4ELb0ELb0EN7cutlass6half_tE19Flash_kernel_traitsILi256ELi64ELi64ELi4ES3_EELb0ELb0ELb1ELb0ELb0ELb1ELb1ELb1EEEvNS_16Flash_fwd_paramsE$_ZN5flash30compute_attn_1rowblock_splitkvI23Flash_fwd_kernel_traitsILi256ELi64ELi64ELi4ELb0ELb0EN7cutlass6half_tE19Flash_kernel_traitsILi256ELi64ELi64ELi4ES3_EELb0ELb0ELb1ELb0ELb0ELb1ELb1ELb1ENS_16Flash_fwd_paramsEEEvRKT8_iiiii,@function
        .size           $_ZN5flash24flash_fwd_splitkv_kernelI23Flash_fwd_kernel_traitsILi256ELi64ELi64ELi4ELb0ELb0EN7cutlass6half_tE19Flash_kernel_traitsILi256ELi64ELi64ELi4ES3_EELb0ELb0ELb1ELb0ELb0ELb1ELb1ELb1EEEvNS_16Flash_fwd_paramsE$_ZN5flash30compute_attn_1rowblock_splitkvI23Flash_fwd_kernel_traitsILi256ELi64ELi64ELi4ELb0ELb0EN7cutlass6half_tE19Flash_kernel_traitsILi256ELi64ELi64ELi4ES3_EELb0ELb0ELb1ELb0ELb0ELb1ELb1ELb1ENS_16Flash_fwd_paramsEEEvRKT8_iiiii,(.L_x_8863 - $_ZN5flash24flash_fwd_splitkv_kernelI23Flash_fwd_kernel_traitsILi256ELi64ELi64ELi4ELb0ELb0EN7cutlass6half_tE19Flash_kernel_traitsILi256ELi64ELi64ELi4ES3_EELb0ELb0ELb1ELb0ELb0ELb1ELb1ELb1EEEvNS_16Flash_fwd_paramsE$_ZN5flash30compute_attn_1rowblock_splitkvI23Flash_fwd_kernel_traitsILi256ELi64ELi64ELi4ELb0ELb0EN7cutlass6half_tE19Flash_kernel_traitsILi256ELi64ELi64ELi4ES3_EELb0ELb0ELb1ELb0ELb0ELb1ELb1ELb1ENS_16Flash_fwd_paramsEEEvRKT8_iiiii)
$_ZN5flash24flash_fwd_splitkv_kernelI23Flash_fwd_kernel_traitsILi256ELi64ELi64ELi4ELb0ELb0EN7cutlass6half_tE19Flash_kernel_traitsILi256ELi64ELi64ELi4ES3_EELb0ELb0ELb1ELb0ELb0ELb1ELb1ELb1EEEvNS_16Flash_fwd_paramsE$_ZN5flash30compute_attn_1rowblock_splitkvI23Flash_fwd_kernel_traitsILi256ELi64ELi64ELi4ELb0ELb0EN7cutlass6half_tE19Flash_kernel_traitsILi256ELi64ELi64ELi4ES3_EELb0ELb0ELb1ELb0ELb0ELb1ELb1ELb1ENS_16Flash_fwd_paramsEEEvRKT8_iiiii:
        /* <DEDUP_REMOVED lines=30> */
.L_x_5989:
[----:B------:R-:W-:Y:S05]  /*03f0*/  BSYNC B0 ;  /* 0x0000000000007941 */ /* 0x000fea0003800000 */
.L_x_5988:
        /* <DEDUP_REMOVED lines=8> */
.L_x_5991:
[----:B------:R3:W5:Y:S02]  /*0480*/  LD.E R0, desc[UR6][R28.64+0xb8] ;  /* 0x0000b8061c007980 */ /* 0x000764000c101900 */
.L_x_5992:
[----:B------:R-:W-:Y:S05]  /*0490*/  BSYNC B0 ;  /* 0x0000000000007941 */ /* 0x000fea0003800000 */
.L_x_5990:
        /* <DEDUP_REMOVED lines=10> */
.L_x_5994:
[----:B------:R-:W2:Y:S01]  /*0540*/  LD.E.64 R2, desc[UR6][R28.64+0x108] ;  /* 0x000108061c027980 */ /* 0x000ea2000c101b00 */
[----:B------:R-:W-:Y:S01]  /*0550*/  BSSY B0, `(.L_x_5996) ;  /* 0x0000006000007945 */ /* 0x000fe20003800000 */
[----:B------:R-:W-:Y:S01]  /*0560*/  IMAD.MOV.U32 R0, RZ, RZ, RZ ;  /* 0x000000ffff007224 */ /* 0x000fe200078e00ff */
[----:B--2---:R-:W-:-:S04]  /*0570*/  ISETP.NE.U32.AND P0, PT, R2, RZ, PT ;  /* 0x000000ff0200720c */ /* 0x004fc80003f05070 */
[----:B------:R-:W-:-:S13]  /*0580*/  ISETP.NE.AND.EX P0, PT, R3, RZ, PT, P0 ;  /* 0x000000ff0300720c */ /* 0x000fda0003f05300 */
[----:B------:R-:W-:Y:S05]  /*0590*/  @!P0 BRA `(.L_x_5997) ;  /* 0x0000000000048947 */ /* 0x000fea0003800000 */
[----:B------:R2:W5:Y:S02]  /*05a0*/  LD.E R0, desc[UR6][R28.64+0xbc] ;  /* 0x0000bc061c007980 */ /* 0x000564000c101900 */
.L_x_5997:
[----:B------:R-:W-:Y:S05]  /*05b0*/  BSYNC B0 ;  /* 0x0000000000007941 */ /* 0x000fea0003800000 */
.L_x_5996:
[----:B-----5:R-:W-:Y:S02]  /*05c0*/  IADD3 R241, R131, R0, RZ ;  /* 0x0000000083f17210 */ /* 0x020fe40007ffe0ff */
.L_x_5995:
[----:B------:R-:W-:Y:S05]  /*05d0*/  BSYNC B1 ;  /* 0x0000000000017941 */ /* 0x000fea0003800000 */
.L_x_5993:
[----:B------:R-:W4:Y:S01]  /*05e0*/  S2R R38, SR_CTAID.X ;  /* 0x0000000000267919 */ /* 0x000f220000002500 */
[----:B------:R-:W-:Y:S01]  /*05f0*/  MOV R16, 0x1f0 ;  /* 0x000001f000107802 */ /* 0x000fe20000000f00 */
[----:B------:R-:W-:-:S03]  /*0600*/  IMAD.MOV.U32 R3, RZ, RZ, 0x0 ;  /* 0x00000000ff037424 */ /* 0x000fc600078e00ff */
[----:B------:R-:W-:Y:S01]  /*0610*/  MOV R2, R16 ;  /* 0x0000001000027202 */ /* 0x000fe20000000f00 */
[----:B----4-:R-:W-:-:S05]  /*0620*/  IMAD.SHL.U32 R186, R38, 0x40, RZ ;  /* 0x0000004026ba7824 */ /* 0x010fca00078e00ff */
[----:B------:R-:W-:-:S13]  /*0630*/  ISETP.GT.AND P0, PT, R9, R186, PT ;  /* 0x000000ba0900720c */ /* 0x000fda0003f04270 */
[----:B-123--:R-:W-:Y:S05]  /*0640*/  @!P0 RET.REL.NODEC R2 `(_ZN5flash24flash_fwd_splitkv_kernelI23Flash_fwd_kernel_traitsILi256ELi64ELi64ELi4ELb0ELb0EN7cutlass6half_tE19Flash_kernel_traitsILi256ELi64ELi64ELi4ES3_EELb0ELb0ELb1ELb0ELb0ELb1ELb1ELb1EEEvNS_16Flash_fwd_paramsE) ;  /* 0xfffffff8026c8950 */ /* 0x00efea0003c3ffff */
        /* <DEDUP_REMOVED lines=38> */
[----:B------:R1:W-:Y:S03]  /*08b0*/  STL [R1+0xc], R34 ;  /* 0x00000c2201007387 */ /* 0x0003e60000100800 */
        /* <DEDUP_REMOVED lines=55> */
.L_x_6000:
[----:B------:R-:W-:Y:S05]  /*0c30*/  BSYNC B0 ;  /* 0x0000000000007941 */ /* 0x000fea0003800000 */
.L_x_5999:
        /* <DEDUP_REMOVED lines=12> */
.L_x_6002:
[----:B------:R-:W-:Y:S05]  /*0d00*/  BSYNC B0 ;  /* 0x0000000000007941 */ /* 0x000fea0003800000 */
.L_x_6001:
        /* <DEDUP_REMOVED lines=12> */
.L_x_6004:
[----:B------:R-:W-:Y:S05]  /*0dd0*/  BSYNC B0 ;  /* 0x0000000000007941 */ /* 0x000fea0003800000 */
.L_x_6003:
        /* <DEDUP_REMOVED lines=12> */
.L_x_6006:
[----:B------:R-:W-:Y:S05]  /*0ea0*/  BSYNC B0 ;  /* 0x0000000000007941 */ /* 0x000fea0003800000 */
.L_x_6005:
        /* <DEDUP_REMOVED lines=11> */
.L_x_6008:
[----:B------:R-:W-:Y:S05]  /*0f60*/  BSYNC B0 ;  /* 0x0000000000007941 */ /* 0x000fea0003800000 */
.L_x_6007:
        /* <DEDUP_REMOVED lines=12> */
.L_x_6010:
[----:B------:R-:W-:Y:S05]  /*1030*/  BSYNC B0 ;  /* 0x0000000000007941 */ /* 0x000fea0003800000 */
.L_x_6009:
        /* <DEDUP_REMOVED lines=11> */
.L_x_6012:
[----:B------:R-:W-:Y:S05]  /*10f0*/  BSYNC B0 ;  /* 0x0000000000007941 */ /* 0x000fea0003800000 */
.L_x_6011:
        /* <DEDUP_REMOVED lines=12> */
.L_x_6014:
[----:B------:R-:W-:Y:S05]  /*11c0*/  BSYNC B0 ;  /* 0x0000000000007941 */ /* 0x000fea0003800000 */
.L_x_6013:
        /* <DEDUP_REMOVED lines=18> */
[----:B-----5:R-:W-:Y:S05]  /*12f0*/  @P6 RET.REL.NODEC R2 `(_ZN5flash24flash_fwd_splitkv_kernelI23Flash_fwd_kernel_traitsILi256ELi64ELi64ELi4ELb0ELb0EN7cutlass6half_tE19Flash_kernel_traitsILi256ELi64ELi64ELi4ES3_EELb0ELb0ELb1ELb0ELb0ELb1ELb1ELb1EEEvNS_16Flash_fwd_paramsE) ;  /* 0xffffffec02406950 */ /* 0x020fea0003c3ffff */
[----:B------:R-:W-:Y:S02]  /*1300*/  MOV R0, 0xff800000 ;  /* 0xff80000000007802 */ /* 0x000fe40000000f00 */
[----:B------:R-:W-:Y:S02]  /*1310*/  MOV R2, R16 ;  /* 0x0000001000027202 */ /* 0x000fe40000000f00 */
[----:B------:R-:W-:Y:S01]  /*1320*/  MOV R3, 0x0 ;  /* 0x0000000000037802 */ /* 0x000fe20000000f00 */
[----:B------:R1:W-:Y:S03]  /*1330*/  ST.E desc[UR6][R6.64+0xe0], R0 ;  /* 0x0000e00006007985 */ /* 0x0003e6000c101906 */
[----:B-1----:R-:W-:Y:S05]  /*1340*/  RET.REL.NODEC R2 `(_ZN5flash24flash_fwd_splitkv_kernelI23Flash_fwd_kernel_traitsILi256ELi64ELi64ELi4ELb0ELb0EN7cutlass6half_tE19Flash_kernel_traitsILi256ELi64ELi64ELi4ES3_EELb0ELb0ELb1ELb0ELb0ELb1ELb1ELb1EEEvNS_16Flash_fwd_paramsE) ;  /* 0xffffffec022c7950 */ /* 0x002fea0003c3ffff */
.L_x_5998:
        /* <DEDUP_REMOVED lines=115> */
.L_x_6016:
        /* <DEDUP_REMOVED lines=83> */
.L_x_6017:
[----:B------:R-:W-:Y:S05]  /*1fb0*/  BSYNC B0 ;  /* 0x0000000000007941 */ /* 0x000fea0003800000 */
.L_x_6015:
        /* <DEDUP_REMOVED lines=93> */
[C---:B------:R-:W-:Y:S01]  /*2590*/  IMAD R8, R4.reuse, R151, R0 ;  /* 0x0000009704087224 */ /* 0x040fe200078e0200 */
[----:B------:R-:W-:Y:S01]  /*25a0*/  SHF.R.S32.HI R0, RZ, 0x1f, R131 ;  /* 0x0000001fff007819 */ /* 0x000fe20000011483 */
[----:B------:R-:W-:-:S03]  /*25b0*/  IMAD.WIDE.U32 R136, R4, R150, R2 ;  /* 0x0000009604887225 */ /* 0x000fc600078e0002 */
[----:B------:R-:W-:Y:S02]  /*25c0*/  LEA.HI R0, R0, R131, RZ, 0x6 ;  /* 0x0000008300007211 */ /* 0x000fe400078f30ff */
[----:B------:R-:W-:Y:S02]  /*25d0*/  SHF.L.U32 R2, R162, 0x4, RZ ;  /* 0x00000004a2027819 */ /* 0x000fe400000006ff */
[----:B------:R-:W-:Y:S02]  /*25e0*/  ISETP.GE.AND P2, PT, R22, R154, PT ;  /* 0x0000009a1600720c */ /* 0x000fe40003f46270 */
[----:B------:R-:W-:Y:S01]  /*25f0*/  SHF.R.S32.HI R0, RZ, 0x6, R0 ;  /* 0x00000006ff007819 */ /* 0x000fe20000011400 */
[----:B------:R1:W-:Y:S01]  /*2600*/  STL [R1], R2 ;  /* 0x0000000201007387 */ /* 0x0003e20000100800 */
[----:B------:R-:W-:Y:S02]  /*2610*/  SEL R5, RZ, 0x8, P2 ;  /* 0x00000008ff057807 */ /* 0x000fe40001000000 */
[----:B------:R-:W-:-:S02]  /*2620*/  SHF.L.U64.HI R3, R162, 0x4, R163 ;  /* 0x00000004a2037819 */ /* 0x000fc400000102a3 */
[----:B------:R-:W-:Y:S01]  /*2630*/  VIMNMX R122, R34, R0, !PT ;  /* 0x00000000227a7248 */ /* 0x000fe20007fe0100 */
[----:B------:R-:W-:Y:S01]  /*2640*/  @!P4 IMAD.MOV.U32 R35, RZ, RZ, RZ ;  /* 0x000000ffff23c224 */ /* 0x000fe200078e00ff */
[----:B------:R-:W-:Y:S01]  /*2650*/  ISETP.GE.AND P3, PT, R20, R154, PT ;  /* 0x0000009a1400720c */ /* 0x000fe20003f66270 */
[----:B------:R2:W-:Y:S01]  /*2660*/  STL [R1+0x8], R3 ;  /* 0x0000080301007387 */ /* 0x0005e20000100800 */
[----:B------:R-:W-:Y:S01]  /*2670*/  ISETP.GT.AND P4, PT, R36, R122, PT ;  /* 0x0000007a2400720c */ /* 0x000fe20003f84270 */
[-C--:B------:R-:W-:Y:S02]  /*2680*/  IMAD R4, R119, R116.reuse, RZ ;  /* 0x0000007477047224 */ /* 0x080fe400078e02ff */
[----:B------:R-:W-:Y:S01]  /*2690*/  IMAD R0, R163, R116, RZ ;  /* 0x00000074a3007224 */ /* 0x000fe200078e02ff */
[----:B------:R-:W-:Y:S01]  /*26a0*/  SEL R6, RZ, 0x4, P3 ;  /* 0x00000004ff067807 */ /* 0x000fe20001800000 */
[C---:B------:R-:W-:Y:S02]  /*26b0*/  IMAD R4, R117.reuse, R118, R4 ;  /* 0x0000007675047224 */ /* 0x040fe400078e0204 */
[----:B------:R-:W-:Y:S01]  /*26c0*/  IMAD R0, R117, R162, R0 ;  /* 0x000000a275007224 */ /* 0x000fe200078e0200 */
[----:B-1----:R-:W-:Y:S01]  /*26d0*/  IADD3 R2, P2, R18, R26, RZ ;  /* 0x0000001a12027210 */ /* 0x002fe20007f5e0ff */
[----:B------:R-:W-:-:S04]  /*26e0*/  IMAD.WIDE.U32 R168, R116, R162, R10 ;  /* 0x000000a274a87225 */ /* 0x000fc800078e000a */
[----:B--2---:R-:W-:Y:S02]  /*26f0*/  IMAD.X R3, R19, 0x1, R30, P2 ;  /* 0x0000000113037824 */ /* 0x004fe400010e061e */
        /* <DEDUP_REMOVED lines=187> */
.L_x_6136:
        /* <DEDUP_REMOVED lines=33> */
.L_x_6020:
[----:B------:R-:W-:Y:S05]  /*34c0*/  BSYNC B0 ;  /* 0x0000000000007941 */ /* 0x000fea0003800000 */
.L_x_6019:
        /* <DEDUP_REMOVED lines=20> */
.L_x_6022:
[----:B------:R-:W-:Y:S05]  /*3610*/  BSYNC B0 ;  /* 0x0000000000007941 */ /* 0x000fea0003800000 */
.L_x_6021:
        /* <DEDUP_REMOVED lines=21> */
.L_x_6024:
[----:B------:R-:W-:Y:S05]  /*3770*/  BSYNC B0 ;  /* 0x0000000000007941 */ /* 0x000fea0003800000 */
.L_x_6023:
        /* <DEDUP_REMOVED lines=18> */
.L_x_6026:
[----:B------:R-:W-:Y:S05]  /*38a0*/  BSYNC B0 ;  /* 0x0000000000007941 */ /* 0x000fea0003800000 */
.L_x_6025:
        /* <DEDUP_REMOVED lines=74> */
.L_x_6033:
[----:B------:R-:W-:Y:S05]  /*3d50*/  BSYNC B0 ;  /* 0x0000000000007941 */ /* 0x000fea0003800000 */
.L_x_6032:
        /* <DEDUP_REMOVED lines=55> */
.L_x_6035:
[----:B------:R-:W-:Y:S05]  /*40d0*/  BSYNC B0 ;  /* 0x0000000000007941 */ /* 0x000fea0003800000 */
.L_x_6034:
        /* <DEDUP_REMOVED lines=55> */
.L_x_6037:
[----:B------:R-:W-:Y:S05]  /*4450*/  BSYNC B0 ;  /* 0x0000000000007941 */ /* 0x000fea0003800000 */
.L_x_6036:
        /* <DEDUP_REMOVED lines=54> */
.L_x_6031:
[----:B------:R-:W-:Y:S05]  /*47c0*/  BSYNC B1 ;  /* 0x0000000000017941 */ /* 0x000fea0003800000 */
.L_x_6030:
        /* <DEDUP_REMOVED lines=70> */
.L_x_6041:
[----:B------:R-:W-:Y:S05]  /*4c30*/  BSYNC B0 ;  /* 0x0000000000007941 */ /* 0x000fea0003800000 */
.L_x_6040:
        /* <DEDUP_REMOVED lines=55> */
.L_x_6043:
[----:B------:R-:W-:Y:S05]  /*4fb0*/  BSYNC B0 ;  /* 0x0000000000007941 */ /* 0x000fea0003800000 */
.L_x_6042:
        /* <DEDUP_REMOVED lines=55> */
.L_x_6045:
[----:B------:R-:W-:Y:S05]  /*5330*/  BSYNC B0 ;  /* 0x0000000000007941 */ /* 0x000fea0003800000 */
.L_x_6044:
        /* <DEDUP_REMOVED lines=54> */
.L_x_6039:
[----:B------:R-:W-:Y:S05]  /*56a0*/  BSYNC B1 ;  /* 0x0000000000017941 */ /* 0x000fea0003800000 */
.L_x_6038:
        /* <DEDUP_REMOVED lines=70> */
.L_x_6049:
[----:B------:R-:W-:Y:S05]  /*5b10*/  BSYNC B0 ;  /* 0x0000000000007941 */ /* 0x000fea0003800000 */
.L_x_6048:
        /* <DEDUP_REMOVED lines=55> */
.L_x_6051:
[----:B------:R-:W-:Y:S05]  /*5e90*/  BSYNC B0 ;  /* 0x0000000000007941 */ /* 0x000fea0003800000 */
.L_x_6050:
        /* <DEDUP_REMOVED lines=55> */
.L_x_6053:
[----:B------:R-:W-:Y:S05]  /*6210*/  BSYNC B0 ;  /* 0x0000000000007941 */ /* 0x000fea0003800000 */
.L_x_6052:
        /* <DEDUP_REMOVED lines=54> */
.L_x_6047:
[----:B------:R-:W-:Y:S05]  /*6580*/  BSYNC B1 ;  /* 0x0000000000017941 */ /* 0x000fea0003800000 */
.L_x_6046:
        /* <DEDUP_REMOVED lines=77> */
.L_x_6057:
[----:B------:R-:W-:Y:S05]  /*6a60*/  BSYNC B0 ;  /* 0x0000000000007941 */ /* 0x000fea0003800000 */
.L_x_6056:
        /* <DEDUP_REMOVED lines=55> */
.L_x_6059:
[----:B------:R-:W-:Y:S05]  /*6de0*/  BSYNC B0 ;  /* 0x0000000000007941 */ /* 0x000fea0003800000 */
.L_x_6058:
        /* <DEDUP_REMOVED lines=55> */
.L_x_6061:
[----:B------:R-:W-:Y:S05]  /*7160*/  BSYNC B0 ;  /* 0x0000000000007941 */ /* 0x000fea0003800000 */
.L_x_6060:
        /* <DEDUP_REMOVED lines=54> */
.L_x_6055:
[----:B------:R-:W-:Y:S05]  /*74d0*/  BSYNC B1 ;  /* 0x0000000000017941 */ /* 0x000fea0003800000 */
.L_x_6054:
[----:B------:R-:W2:Y:S02]  /*74e0*/  LD.E R0, desc[UR6][R28.64+0xd0] ;  /* 0x0000d0061c007980 */ /* 0x000ea4000c101900 */
[----:B--2---:R-:W-:Y:S05]  /*74f0*/  IMAD.U32 R0, R0, -0x20, RZ ;  /* 0xffffffe000007824 */ /* 0x004fea00078e00ff */
[C---:B------:R-:W-:Y:S02]  /*7500*/  LEA R24, P1, R0.reuse, R24, 0x1 ;  /* 0x0000001800187211 */ /* 0x040fe400078208ff */
[C---:B------:R-:W-:Y:S02]  /*7510*/  LEA R40, P0, R0.reuse, R40, 0x1 ;  /* 0x0000002800287211 */ /* 0x040fe400078008ff */
[C---:B------:R-:W-:Y:S02]  /*7520*/  LEA.HI.X.SX32 R25, R0.reuse, R25, 0x1, P1 ;  /* 0x0000001900197211 */ /* 0x040fe400008f0eff */
[----:B------:R-:W-:Y:S01]  /*7530*/  LEA.HI.X.SX32 R41, R0, R41, 0x1, P0 ;  /* 0x0000002900297211 */ /* 0x000fe200000f0eff */
[----:B------:R-:W-:Y:S05]  /*7540*/  BRA `(.L_x_6062) ;  /* 0x0000007000187947 */ /* 0x000fea0003800000 */
.L_x_6029:
        /* <DEDUP_REMOVED lines=101> */
.L_x_6068:
[----:B------:R-:W-:Y:S05]  /*7ba0*/  BSYNC B0 ;  /* 0x0000000000007941 */ /* 0x000fea0003800000 */
.L_x_6067:
[----:B-----5:R2:W-:Y:S02]  /*7bb0*/  ST.E.128 desc[UR6][R48.64], R8 ;  /* 0x0000000830007985 */ /* 0x0205e4000c101d06 */
.L_x_6066:
[----:B------:R-:W-:Y:S05]  /*7bc0*/  BSYNC B1 ;  /* 0x0000000000017941 */ /* 0x000fea0003800000 */
.L_x_6065:
        /* <DEDUP_REMOVED lines=99> */
.L_x_6072:
[----:B------:R-:W-:Y:S05]  /*8200*/  BSYNC B0 ;  /* 0x0000000000007941 */ /* 0x000fea0003800000 */
.L_x_6071:
[----:B-----5:R2:W-:Y:S02]  /*8210*/  ST.E.128 desc[UR6][R48.64+0x80], R8 ;  /* 0x0000800830007985 */ /* 0x0205e4000c101d06 */
.L_x_6070:
[----:B------:R-:W-:Y:S05]  /*8220*/  BSYNC B1 ;  /* 0x0000000000017941 */ /* 0x000fea0003800000 */
.L_x_6069:
        /* <DEDUP_REMOVED lines=99> */
.L_x_6076:
[----:B------:R-:W-:Y:S05]  /*8860*/  BSYNC B0 ;  /* 0x0000000000007941 */ /* 0x000fea0003800000 */
.L_x_6075:
[----:B-----5:R2:W-:Y:S02]  /*8870*/  ST.E.128 desc[UR6][R48.64+0x100], R8 ;  /* 0x0001000830007985 */ /* 0x0205e4000c101d06 */
.L_x_6074:
[----:B------:R-:W-:Y:S05]  /*8880*/  BSYNC B1 ;  /* 0x0000000000017941 */ /* 0x000fea0003800000 */
.L_x_6073:
        /* <DEDUP_REMOVED lines=98> */
.L_x_6078:
[----:B------:R-:W-:Y:S05]  /*8eb0*/  BSYNC B0 ;  /* 0x0000000000007941 */ /* 0x000fea0003800000 */
.L_x_6077:
[----:B-----5:R2:W-:Y:S02]  /*8ec0*/  ST.E.128 desc[UR6][R48.64+0x180], R8 ;  /* 0x0001800830007985 */ /* 0x0205e4000c101d06 */
.L_x_6064:
[----:B------:R-:W-:Y:S05]  /*8ed0*/  BSYNC B2 ;  /* 0x0000000000027941 */ /* 0x000fea0003800000 */
.L_x_6063:
        /* <DEDUP_REMOVED lines=104> */
.L_x_6084:
[----:B------:R-:W-:Y:S05]  /*9560*/  BSYNC B0 ;  /* 0x0000000000007941 */ /* 0x000fea0003800000 */
.L_x_6083:
[----:B-----5:R2:W-:Y:S02]  /*9570*/  ST.E.128 desc[UR6][R48.64], R8 ;  /* 0x0000000830007985 */ /* 0x0205e4000c101d06 */
.L_x_6082:
[----:B------:R-:W-:Y:S05]  /*9580*/  BSYNC B1 ;  /* 0x0000000000017941 */ /* 0x000fea0003800000 */
.L_x_6081:
        /* <DEDUP_REMOVED lines=99> */
.L_x_6088:
[----:B------:R-:W-:Y:S05]  /*9bc0*/  BSYNC B0 ;  /* 0x0000000000007941 */ /* 0x000fea0003800000 */
.L_x_6087:
[----:B-----5:R2:W-:Y:S02]  /*9bd0*/  ST.E.128 desc[UR6][R48.64], R8 ;  /* 0x0000000830007985 */ /* 0x0205e4000c101d06 */
.L_x_6086:
[----:B------:R-:W-:Y:S05]  /*9be0*/  BSYNC B1 ;  /* 0x0000000000017941 */ /* 0x000fea0003800000 */
.L_x_6085:
        /* <DEDUP_REMOVED lines=99> */
.L_x_6092:
[----:B------:R-:W-:Y:S05]  /*a220*/  BSYNC B0 ;  /* 0x0000000000007941 */ /* 0x000fea0003800000 */
.L_x_6091:
[----:B-----5:R2:W-:Y:S02]  /*a230*/  ST.E.128 desc[UR6][R48.64], R8 ;  /* 0x0000000830007985 */ /* 0x0205e4000c101d06 */
.L_x_6090:
[----:B------:R-:W-:Y:S05]  /*a240*/  BSYNC B1 ;  /* 0x0000000000017941 */ /* 0x000fea0003800000 */
.L_x_6089:
        /* <DEDUP_REMOVED lines=98> */
.L_x_6094:
[----:B------:R-:W-:Y:S05]  /*a870*/  BSYNC B0 ;  /* 0x0000000000007941 */ /* 0x000fea0003800000 */
.L_x_6093:
[----:B-----5:R2:W-:Y:S02]  /*a880*/  ST.E.128 desc[UR6][R48.64], R8 ;  /* 0x0000000830007985 */ /* 0x0205e4000c101d06 */
.L_x_6080:
[----:B------:R-:W-:Y:S05]  /*a890*/  BSYNC B2 ;  /* 0x0000000000027941 */ /* 0x000fea0003800000 */
.L_x_6079:
        /* <DEDUP_REMOVED lines=104> */
.L_x_6100:
[----:B------:R-:W-:Y:S05]  /*af20*/  BSYNC B0 ;  /* 0x0000000000007941 */ /* 0x000fea0003800000 */
.L_x_6099:
[----:B-----5:R2:W-:Y:S02]  /*af30*/  ST.E.128 desc[UR6][R48.64], R8 ;  /* 0x0000000830007985 */ /* 0x0205e4000c101d06 */
.L_x_6098:
[----:B------:R-:W-:Y:S05]  /*af40*/  BSYNC B1 ;  /* 0x0000000000017941 */ /* 0x000fea0003800000 */
.L_x_6097:
        /* <DEDUP_REMOVED lines=99> */
.L_x_6104:
[----:B------:R-:W-:Y:S05]  /*b580*/  BSYNC B0 ;  /* 0x0000000000007941 */ /* 0x000fea0003800000 */
.L_x_6103:
[----:B-----5:R2:W-:Y:S02]  /*b590*/  ST.E.128 desc[UR6][R48.64], R8 ;  /* 0x0000000830007985 */ /* 0x0205e4000c101d06 */
.L_x_6102:
[----:B------:R-:W-:Y:S05]  /*b5a0*/  BSYNC B1 ;  /* 0x0000000000017941 */ /* 0x000fea0003800000 */
.L_x_6101:
        /* <DEDUP_REMOVED lines=99> */
.L_x_6108:
[----:B------:R-:W-:Y:S05]  /*bbe0*/  BSYNC B0 ;  /* 0x0000000000007941 */ /* 0x000fea0003800000 */
.L_x_6107:
[----:B-----5:R2:W-:Y:S02]  /*bbf0*/  ST.E.128 desc[UR6][R48.64], R8 ;  /* 0x0000000830007985 */ /* 0x0205e4000c101d06 */
.L_x_6106:
[----:B------:R-:W-:Y:S05]  /*bc00*/  BSYNC B1 ;  /* 0x0000000000017941 */ /* 0x000fea0003800000 */
.L_x_6105:
        /* <DEDUP_REMOVED lines=98> */
.L_x_6110:
[----:B------:R-:W-:Y:S05]  /*c230*/  BSYNC B0 ;  /* 0x0000000000007941 */ /* 0x000fea0003800000 */
.L_x_6109:
[----:B-----5:R2:W-:Y:S02]  /*c240*/  ST.E.128 desc[UR6][R48.64], R8 ;  /* 0x0000000830007985 */ /* 0x0205e4000c101d06 */
.L_x_6096:
[----:B------:R-:W-:Y:S05]  /*c250*/  BSYNC B2 ;  /* 0x0000000000027941 */ /* 0x000fea0003800000 */
.L_x_6095:
        /* <DEDUP_REMOVED lines=111> */
.L_x_6116:
[----:B------:R-:W-:Y:S05]  /*c950*/  BSYNC B0 ;  /* 0x0000000000007941 */ /* 0x000fea0003800000 */
.L_x_6115:
[----:B-----5:R2:W-:Y:S02]  /*c960*/  ST.E.128 desc[UR6][R48.64], R8 ;  /* 0x0000000830007985 */ /* 0x0205e4000c101d06 */
.L_x_6114:
[----:B------:R-:W-:Y:S05]  /*c970*/  BSYNC B1 ;  /* 0x0000000000017941 */ /* 0x000fea0003800000 */
.L_x_6113:
        /* <DEDUP_REMOVED lines=99> */
.L_x_6120:
[----:B------:R-:W-:Y:S05]  /*cfb0*/  BSYNC B0 ;  /* 0x0000000000007941 */ /* 0x000fea0003800000 */
.L_x_6119:
[----:B-----5:R2:W-:Y:S02]  /*cfc0*/  ST.E.128 desc[UR6][R48.64], R8 ;  /* 0x0000000830007985 */ /* 0x0205e4000c101d06 */
.L_x_6118:
[----:B------:R-:W-:Y:S05]  /*cfd0*/  BSYNC B1 ;  /* 0x0000000000017941 */ /* 0x000fea0003800000 */
.L_x_6117:
        /* <DEDUP_REMOVED lines=99> */
.L_x_6124:
[----:B------:R-:W-:Y:S05]  /*d610*/  BSYNC B0 ;  /* 0x0000000000007941 */ /* 0x000fea0003800000 */
.L_x_6123:
[----:B-----5:R2:W-:Y:S02]  /*d620*/  ST.E.128 desc[UR6][R48.64], R8 ;  /* 0x0000000830007985 */ /* 0x0205e4000c101d06 */
.L_x_6122:
[----:B------:R-:W-:Y:S05]  /*d630*/  BSYNC B1 ;  /* 0x0000000000017941 */ /* 0x000fea0003800000 */
.L_x_6121:
        /* <DEDUP_REMOVED lines=98> */
.L_x_6126:
[----:B------:R-:W-:Y:S05]  /*dc60*/  BSYNC B0 ;  /* 0x0000000000007941 */ /* 0x000fea0003800000 */
.L_x_6125:
[----:B-----5:R2:W-:Y:S02]  /*dc70*/  ST.E.128 desc[UR6][R48.64], R8 ;  /* 0x0000000830007985 */ /* 0x0205e4000c101d06 */
.L_x_6112:
[----:B------:R-:W-:Y:S05]  /*dc80*/  BSYNC B2 ;  /* 0x0000000000027941 */ /* 0x000fea0003800000 */
.L_x_6111:
        /* <DEDUP_REMOVED lines=11> */
.L_x_6028:
        /* <DEDUP_REMOVED lines=37> */
.L_x_6128:
[----:B------:R-:W-:Y:S05]  /*df90*/  BSYNC B0 ;  /* 0x0000000000007941 */ /* 0x000fea0003800000 */
.L_x_6127:
        /* <DEDUP_REMOVED lines=30> */
.L_x_6130:
[----:B------:R-:W-:Y:S05]  /*e180*/  BSYNC B0 ;  /* 0x0000000000007941 */ /* 0x000fea0003800000 */
.L_x_6129:
        /* <DEDUP_REMOVED lines=30> */
.L_x_6132:
[----:B------:R-:W-:Y:S05]  /*e370*/  BSYNC B0 ;  /* 0x0000000000007941 */ /* 0x000fea0003800000 */
.L_x_6131:
        /* <DEDUP_REMOVED lines=35> */
.L_x_6062:
[----:B------:R-:W-:Y:S05]  /*e5b0*/  BSYNC B3 ;  /* 0x0000000000037941 */ /* 0x000fea0003800000 */
.L_x_6027:
        /* <DEDUP_REMOVED lines=92> */
.L_x_6134:
        /* <DEDUP_REMOVED lines=12> */
.L_x_6135:
[----:B------:R-:W-:Y:S05]  /*ec40*/  BSYNC B0 ;  /* 0x0000000000007941 */ /* 0x000fea0003800000 */
.L_x_6133:
[----:B------:R-:W-:Y:S04]  /*ec50*/  IADD3 R26, R26, -0x1, RZ ;  /* 0xffffffff1a1a7810 */ /* 0x000fe80007ffe0ff */
[----:B------:R-:W-:Y:S11]  /*ec60*/  ISETP.GT.AND P0, PT, R26, R122, PT ;  /* 0x0000007a1a00720c */ /* 0x000ff60003f04270 */
[----:B------:R-:W-:Y:S02]  /*ec70*/  @!UPT UIADD3 URZ, URZ, URZ, URZ ;  /* 0x0000003f3f3ff290 */ /* 0x000fe4000fffe03f */
[----:B------:R-:W-:Y:S05]  /*ec80*/  @P0 BRA `(.L_x_6136) ;  /* 0xffffff4400880947 */ /* 0x000fea000383ffff */
.L_x_6018:
        /* <DEDUP_REMOVED lines=114> */
.L_x_6145:
[----:B------:R-:W-:Y:S05]  /*f3b0*/  BSYNC B0 ;  /* 0x0000000000007941 */ /* 0x000fea0003800000 */
.L_x_6144:
[----:B-----5:R3:W-:Y:S02]  /*f3c0*/  STS.128 [R239], R4 ;  /* 0x00000004ef007388 */ /* 0x0207e40000000c00 */
.L_x_6143:
[----:B------:R-:W-:Y:S05]  /*f3d0*/  BSYNC B1 ;  /* 0x0000000000017941 */ /* 0x000fea0003800000 */
.L_x_6142:
        /* <DEDUP_REMOVED lines=50> */
.L_x_6149:
[----:B------:R-:W-:Y:S05]  /*f700*/  BSYNC B0 ;  /* 0x0000000000007941 */ /* 0x000fea0003800000 */
.L_x_6148:
[----:B-----5:R1:W-:Y:S02]  /*f710*/  STS.128 [R239+0x2000], R4 ;  /* 0x00200004ef007388 */ /* 0x0203e40000000c00 */
.L_x_6147:
[----:B------:R-:W-:Y:S05]  /*f720*/  BSYNC B1 ;  /* 0x0000000000017941 */ /* 0x000fea0003800000 */
.L_x_6146:
        /* <DEDUP_REMOVED lines=50> */
.L_x_6153:
[----:B------:R-:W-:Y:S05]  /*fa50*/  BSYNC B0 ;  /* 0x0000000000007941 */ /* 0x000fea0003800000 */
.L_x_6152:
[----:B-----5:R3:W-:Y:S02]  /*fa60*/  STS.128 [R239+0x4000], R4 ;  /* 0x00400004ef007388 */ /* 0x0207e40000000c00 */
.L_x_6151:
[----:B------:R-:W-:Y:S05]  /*fa70*/  BSYNC B1 ;  /* 0x0000000000017941 */ /* 0x000fea0003800000 */
.L_x_6150:
        /* <DEDUP_REMOVED lines=49> */
.L_x_6155:
[----:B------:R-:W-:Y:S05]  /*fd90*/  BSYNC B0 ;  /* 0x0000000000007941 */ /* 0x000fea0003800000 */
.L_x_6154:
[----:B-----5:R3:W-:Y:S02]  /*fda0*/  STS.128 [R239+0x6000], R4 ;  /* 0x00600004ef007388 */ /* 0x0207e40000000c00 */
.L_x_6141:
[----:B------:R-:W-:Y:S05]  /*fdb0*/  BSYNC B2 ;  /* 0x0000000000027941 */ /* 0x000fea0003800000 */
.L_x_6140:
        /* <DEDUP_REMOVED lines=55> */
.L_x_6161:
[----:B------:R-:W-:Y:S05]  /*10130*/  BSYNC B0 ;  /* 0x0000000000007941 */ /* 0x000fea0003800000 */
.L_x_6160:
[----:B-----5:R3:W-:Y:S02]  /*10140*/  STS.128 [R239+0x800], R4 ;  /* 0x00080004ef007388 */ /* 0x0207e40000000c00 */
.L_x_6159:
[----:B------:R-:W-:Y:S05]  /*10150*/  BSYNC B1 ;  /* 0x0000000000017941 */ /* 0x000fea0003800000 */
.L_x_6158:
        /* <DEDUP_REMOVED lines=50> */
.L_x_6165:
[----:B------:R-:W-:Y:S05]  /*10480*/  BSYNC B0 ;  /* 0x0000000000007941 */ /* 0x000fea0003800000 */
.L_x_6164:
[----:B-----5:R3:W-:Y:S02]  /*10490*/  STS.128 [R239+0x2800], R4 ;  /* 0x00280004ef007388 */ /* 0x0207e40000000c00 */
.L_x_6163:
[----:B------:R-:W-:Y:S05]  /*104a0*/  BSYNC B1 ;  /* 0x0000000000017941 */ /* 0x000fea0003800000 */
.L_x_6162:
        /* <DEDUP_REMOVED lines=50> */
.L_x_6169:
[----:B------:R-:W-:Y:S05]  /*107d0*/  BSYNC B0 ;  /* 0x0000000000007941 */ /* 0x000fea0003800000 */
.L_x_6168:
[----:B-----5:R3:W-:Y:S02]  /*107e0*/  STS.128 [R239+0x4800], R4 ;  /* 0x00480004ef007388 */ /* 0x0207e40000000c00 */
.L_x_6167:
[----:B------:R-:W-:Y:S05]  /*107f0*/  BSYNC B1 ;  /* 0x0000000000017941 */ /* 0x000fea0003800000 */
.L_x_6166:
        /* <DEDUP_REMOVED lines=49> */
.L_x_6171:
[----:B------:R-:W-:Y:S05]  /*10b10*/  BSYNC B0 ;  /* 0x0000000000007941 */ /* 0x000fea0003800000 */
.L_x_6170:
[----:B-----5:R3:W-:Y:S02]  /*10b20*/  STS.128 [R239+0x6800], R4 ;  /* 0x00680004ef007388 */ /* 0x0207e40000000c00 */
.L_x_6157:
[----:B------:R-:W-:Y:S05]  /*10b30*/  BSYNC B2 ;  /* 0x0000000000027941 */ /* 0x000fea0003800000 */
.L_x_6156:
        /* <DEDUP_REMOVED lines=55> */
.L_x_6177:
[----:B------:R-:W-:Y:S05]  /*10eb0*/  BSYNC B0 ;  /* 0x0000000000007941 */ /* 0x000fea0003800000 */
.L_x_6176:
[----:B-----5:R3:W-:Y:S02]  /*10ec0*/  STS.128 [R239+0x1000], R4 ;  /* 0x00100004ef007388 */ /* 0x0207e40000000c00 */
.L_x_6175:
[----:B------:R-:W-:Y:S05]  /*10ed0*/  BSYNC B1 ;  /* 0x0000000000017941 */ /* 0x000fea0003800000 */
.L_x_6174:
        /* <DEDUP_REMOVED lines=50> */
.L_x_6181:
[----:B------:R-:W-:Y:S05]  /*11200*/  BSYNC B0 ;  /* 0x0000000000007941 */ /* 0x000fea0003800000 */
.L_x_6180:
[----:B-----5:R3:W-:Y:S02]  /*11210*/  STS.128 [R239+0x3000], R4 ;  /* 0x00300004ef007388 */ /* 0x0207e40000000c00 */
.L_x_6179:
[----:B------:R-:W-:Y:S05]  /*11220*/  BSYNC B1 ;  /* 0x0000000000017941 */ /* 0x000fea0003800000 */
.L_x_6178:
        /* <DEDUP_REMOVED lines=50> */
.L_x_6185:
[----:B------:R-:W-:Y:S05]  /*11550*/  BSYNC B0 ;  /* 0x0000000000007941 */ /* 0x000fea0003800000 */
.L_x_6184:
[----:B-----5:R3:W-:Y:S02]  /*11560*/  STS.128 [R239+0x5000], R4 ;  /* 0x00500004ef007388 */ /* 0x0207e40000000c00 */
.L_x_6183:
[----:B------:R-:W-:Y:S05]  /*11570*/  BSYNC B1 ;  /* 0x0000000000017941 */ /* 0x000fea0003800000 */
.L_x_6182:
        /* <DEDUP_REMOVED lines=49> */
.L_x_6187:
[----:B------:R-:W-:Y:S05]  /*11890*/  BSYNC B0 ;  /* 0x0000000000007941 */ /* 0x000fea0003800000 */
.L_x_6186:
[----:B-----5:R3:W-:Y:S02]  /*118a0*/  STS.128 [R239+0x7000], R4 ;  /* 0x00700004ef007388 */ /* 0x0207e40000000c00 */
.L_x_6173:
[----:B------:R-:W-:Y:S05]  /*118b0*/  BSYNC B2 ;  /* 0x0000000000027941 */ /* 0x000fea0003800000 */
.L_x_6172:
        /* <DEDUP_REMOVED lines=54> */
.L_x_6192:
[----:B------:R-:W-:Y:S05]  /*11c20*/  BSYNC B0 ;  /* 0x0000000000007941 */ /* 0x000fea0003800000 */
.L_x_6191:
[----:B-----5:R3:W-:Y:S02]  /*11c30*/  STS.128 [R239+0x1800], R4 ;  /* 0x00180004ef007388 */ /* 0x0207e40000000c00 */
.L_x_6190:
[----:B------:R-:W-:Y:S05]  /*11c40*/  BSYNC B1 ;  /* 0x0000000000017941 */ /* 0x000fea0003800000 */
.L_x_6189:
        /* <DEDUP_REMOVED lines=50> */
.L_x_6196:
[----:B------:R-:W-:Y:S05]  /*11f70*/  BSYNC B0 ;  /* 0x0000000000007941 */ /* 0x000fea0003800000 */
.L_x_6195:
[----:B-----5:R3:W-:Y:S02]  /*11f80*/  STS.128 [R239+0x3800], R4 ;  /* 0x00380004ef007388 */ /* 0x0207e40000000c00 */
.L_x_6194:
[----:B------:R-:W-:Y:S05]  /*11f90*/  BSYNC B1 ;  /* 0x0000000000017941 */ /* 0x000fea0003800000 */
.L_x_6193:
        /* <DEDUP_REMOVED lines=50> */
.L_x_6200:
[----:B------:R-:W-:Y:S05]  /*122c0*/  BSYNC B0 ;  /* 0x0000000000007941 */ /* 0x000fea0003800000 */
.L_x_6199:
[----:B-----5:R3:W-:Y:S02]  /*122d0*/  STS.128 [R239+0x5800], R4 ;  /* 0x00580004ef007388 */ /* 0x0207e40000000c00 */
.L_x_6198:
[----:B------:R-:W-:Y:S05]  /*122e0*/  BSYNC B1 ;  /* 0x0000000000017941 */ /* 0x000fea0003800000 */
.L_x_6197:
        /* <DEDUP_REMOVED lines=49> */
.L_x_6202:
[----:B------:R-:W-:Y:S05]  /*12600*/  BSYNC B0 ;  /* 0x0000000000007941 */ /* 0x000fea0003800000 */
.L_x_6201:
[----:B-----5:R3:W-:Y:S01]  /*12610*/  STS.128 [R239+0x7800], R4 ;  /* 0x00780004ef007388 */ /* 0x0207e20000000c00 */
[----:B------:R-:W-:Y:S05]  /*12620*/  BRA `(.L_x_6188) ;  /* 0x0000006800f07947 */ /* 0x000fea0003800000 */
.L_x_6139:
        /* <DEDUP_REMOVED lines=96> */
.L_x_6208:
[----:B------:R-:W-:Y:S05]  /*12c30*/  BSYNC B0 ;  /* 0x0000000000007941 */ /* 0x000fea0003800000 */
.L_x_6207:
[----:B-----5:R3:W-:Y:S02]  /*12c40*/  STS.128 [R239], R4 ;  /* 0x00000004ef007388 */ /* 0x0207e40000000c00 */
.L_x_6206:
[----:B------:R-:W-:Y:S05]  /*12c50*/  BSYNC B1 ;  /* 0x0000000000017941 */ /* 0x000fea0003800000 */
.L_x_6205:
        /* <DEDUP_REMOVED lines=94> */
.L_x_6212:
[----:B------:R-:W-:Y:S05]  /*13240*/  BSYNC B0 ;  /* 0x0000000000007941 */ /* 0x000fea0003800000 */
.L_x_6211:
[----:B-----5:R1:W-:Y:S02]  /*13250*/  STS.128 [R239+0x2000], R4 ;  /* 0x00200004ef007388 */ /* 0x0203e40000000c00 */
.L_x_6210:
[----:B------:R-:W-:Y:S05]  /*13260*/  BSYNC B1 ;  /* 0x0000000000017941 */ /* 0x000fea0003800000 */
.L_x_6209:
        /* <DEDUP_REMOVED lines=94> */
.L_x_6216:
[----:B------:R-:W-:Y:S05]  /*13850*/  BSYNC B0 ;  /* 0x0000000000007941 */ /* 0x000fea0003800000 */
.L_x_6215:
[----:B-----5:R3:W-:Y:S02]  /*13860*/  STS.128 [R239+0x4000], R4 ;  /* 0x00400004ef007388 */ /* 0x0207e40000000c00 */
.L_x_6214:
[----:B------:R-:W-:Y:S05]  /*13870*/  BSYNC B1 ;  /* 0x0000000000017941 */ /* 0x000fea0003800000 */
.L_x_6213:
        /* <DEDUP_REMOVED lines=94> */
.L_x_6218:
[----:B------:R-:W-:Y:S05]  /*13e60*/  BSYNC B0 ;  /* 0x0000000000007941 */ /* 0x000fea0003800000 */
.L_x_6217:
[----:B-----5:R3:W-:Y:S02]  /*13e70*/  STS.128 [R239+0x6000], R4 ;  /* 0x00600004ef007388 */ /* 0x0207e40000000c00 */
.L_x_6204:
[----:B------:R-:W-:Y:S05]  /*13e80*/  BSYNC B2 ;  /* 0x0000000000027941 */ /* 0x000fea0003800000 */
.L_x_6203:
        /* <DEDUP_REMOVED lines=99> */
.L_x_6224:
[----:B------:R-:W-:Y:S05]  /*144c0*/  BSYNC B0 ;  /* 0x0000000000007941 */ /* 0x000fea0003800000 */
.L_x_6223:
[----:B-----5:R3:W-:Y:S02]  /*144d0*/  STS.128 [R239+0x800], R4 ;  /* 0x00080004ef007388 */ /* 0x0207e40000000c00 */
.L_x_6222:
[----:B------:R-:W-:Y:S05]  /*144e0*/  BSYNC B1 ;  /* 0x0000000000017941 */ /* 0x000fea0003800000 */
.L_x_6221:
        /* <DEDUP_REMOVED lines=94> */
.L_x_6228:
[----:B------:R-:W-:Y:S05]  /*14ad0*/  BSYNC B0 ;  /* 0x0000000000007941 */ /* 0x000fea0003800000 */
.L_x_6227:
[----:B-----5:R3:W-:Y:S02]  /*14ae0*/  STS.128 [R239+0x2800], R4 ;  /* 0x00280004ef007388 */ /* 0x0207e40000000c00 */
.L_x_6226:
[----:B------:R-:W-:Y:S05]  /*14af0*/  BSYNC B1 ;  /* 0x0000000000017941 */ /* 0x000fea0003800000 */
.L_x_6225:
        /* <DEDUP_REMOVED lines=94> */
.L_x_6232:
[----:B------:R-:W-:Y:S05]  /*150e0*/  BSYNC B0 ;  /* 0x0000000000007941 */ /* 0x000fea0003800000 */
.L_x_6231:
[----:B-----5:R3:W-:Y:S02]  /*150f0*/  STS.128 [R239+0x4800], R4 ;  /* 0x00480004ef007388 */ /* 0x0207e40000000c00 */
.L_x_6230:
[----:B------:R-:W-:Y:S05]  /*15100*/  BSYNC B1 ;  /* 0x0000000000017941 */ /* 0x000fea0003800000 */
.L_x_6229:
        /* <DEDUP_REMOVED lines=94> */
.L_x_6234:
[----:B------:R-:W-:Y:S05]  /*156f0*/  BSYNC B0 ;  /* 0x0000000000007941 */ /* 0x000fea0003800000 */
.L_x_6233:
[----:B-----5:R3:W-:Y:S02]  /*15700*/  STS.128 [R239+0x6800], R4 ;  /* 0x00680004ef007388 */ /* 0x0207e40000000c00 */
.L_x_6220:
[----:B------:R-:W-:Y:S05]  /*15710*/  BSYNC B2 ;  /* 0x0000000000027941 */ /* 0x000fea0003800000 */
.L_x_6219:
        /* <DEDUP_REMOVED lines=99> */
.L_x_6240:
[----:B------:R-:W-:Y:S05]  /*15d50*/  BSYNC B0 ;  /* 0x0000000000007941 */ /* 0x000fea0003800000 */
.L_x_6239:
[----:B-----5:R3:W-:Y:S02]  /*15d60*/  STS.128 [R239+0x1000], R4 ;  /* 0x00100004ef007388 */ /* 0x0207e40000000c00 */
.L_x_6238:
[----:B------:R-:W-:Y:S05]  /*15d70*/  BSYNC B1 ;  /* 0x0000000000017941 */ /* 0x000fea0003800000 */
.L_x_6237:
        /* <DEDUP_REMOVED lines=94> */
.L_x_6244:
[----:B------:R-:W-:Y:S05]  /*16360*/  BSYNC B0 ;  /* 0x0000000000007941 */ /* 0x000fea0003800000 */
.L_x_6243:
[----:B-----5:R3:W-:Y:S02]  /*16370*/  STS.128 [R239+0x3000], R4 ;  /* 0x00300004ef007388 */ /* 0x0207e40000000c00 */
.L_x_6242:
[----:B------:R-:W-:Y:S05]  /*16380*/  BSYNC B1 ;  /* 0x0000000000017941 */ /* 0x000fea0003800000 */
.L_x_6241:
        /* <DEDUP_REMOVED lines=94> */
.L_x_6248:
[----:B------:R-:W-:Y:S05]  /*16970*/  BSYNC B0 ;  /* 0x0000000000007941 */ /* 0x000fea0003800000 */
.L_x_6247:
[----:B-----5:R3:W-:Y:S02]  /*16980*/  STS.128 [R239+0x5000], R4 ;  /* 0x00500004ef007388 */ /* 0x0207e40000000c00 */
.L_x_6246:
[----:B------:R-:W-:Y:S05]  /*16990*/  BSYNC B1 ;  /* 0x0000000000017941 */ /* 0x000fea0003800000 */
.L_x_6245:
        /* <DEDUP_REMOVED lines=94> */
.L_x_6250:
[----:B------:R-:W-:Y:S05]  /*16f80*/  BSYNC B0 ;  /* 0x0000000000007941 */ /* 0x000fea0003800000 */
.L_x_6249:
[----:B-----5:R3:W-:Y:S02]  /*16f90*/  STS.128 [R239+0x7000], R4 ;  /* 0x00700004ef007388 */ /* 0x0207e40000000c00 */
.L_x_6236:
[----:B------:R-:W-:Y:S05]  /*16fa0*/  BSYNC B2 ;  /* 0x0000000000027941 */ /* 0x000fea0003800000 */
.L_x_6235:
        /* <DEDUP_REMOVED lines=99> */
.L_x_6254:
[----:B------:R-:W-:Y:S05]  /*175e0*/  BSYNC B0 ;  /* 0x0000000000007941 */ /* 0x000fea0003800000 */
.L_x_6253:
[----:B-----5:R3:W-:Y:S02]  /*175f0*/  STS.128 [R239+0x1800], R4 ;  /* 0x00180004ef007388 */ /* 0x0207e40000000c00 */
.L_x_6252:
[----:B------:R-:W-:Y:S05]  /*17600*/  BSYNC B1 ;  /* 0x0000000000017941 */ /* 0x000fea0003800000 */
.L_x_6251:
        /* <DEDUP_REMOVED lines=95> */
.L_x_6258:
[----:B------:R-:W-:Y:S05]  /*17c00*/  BSYNC B0 ;  /* 0x0000000000007941 */ /* 0x000fea0003800000 */
.L_x_6257:
[----:B-----5:R3:W-:Y:S02]  /*17c10*/  STS.128 [R239+0x3800], R4 ;  /* 0x00380004ef007388 */ /* 0x0207e40000000c00 */
.L_x_6256:
[----:B------:R-:W-:Y:S05]  /*17c20*/  BSYNC B1 ;  /* 0x0000000000017941 */ /* 0x000fea0003800000 */
.L_x_6255:
        /* <DEDUP_REMOVED lines=95> */
.L_x_6262:
[----:B------:R-:W-:Y:S05]  /*18220*/  BSYNC B0 ;  /* 0x0000000000007941 */ /* 0x000fea0003800000 */
.L_x_6261:
[----:B-----5:R3:W-:Y:S02]  /*18230*/  STS.128 [R239+0x5800], R4 ;  /* 0x00580004ef007388 */ /* 0x0207e40000000c00 */
.L_x_6260:
[----:B------:R-:W-:Y:S05]  /*18240*/  BSYNC B1 ;  /* 0x0000000000017941 */ /* 0x000fea0003800000 */
.L_x_6259:
        /* <DEDUP_REMOVED lines=97> */
.L_x_6264:
[----:B------:R-:W-:Y:S05]  /*18860*/  BSYNC B0 ;  /* 0x0000000000007941 */ /* 0x000fea0003800000 */
.L_x_6263:
[----:B-----5:R3:W-:Y:S01]  /*18870*/  STS.128 [R239+0x7800], R4 ;  /* 0x00780004ef007388 */ /* 0x0207e20000000c00 */
[----:B------:R-:W-:Y:S05]  /*18880*/  BRA `(.L_x_6188) ;  /* 0x0000000800587947 */ /* 0x000fea0003800000 */
.L_x_6138:
        /* <DEDUP_REMOVED lines=42> */
.L_x_6266:
[----:B------:R-:W-:Y:S05]  /*18b30*/  BSYNC B0 ;  /* 0x0000000000007941 */ /* 0x000fea0003800000 */
.L_x_6265:
        /* <DEDUP_REMOVED lines=35> */
.L_x_6268:
[----:B------:R-:W-:Y:S05]  /*18d70*/  BSYNC B0 ;  /* 0x0000000000007941 */ /* 0x000fea0003800000 */
.L_x_6267:
        /* <DEDUP_REMOVED lines=34> */
.L_x_6270:
[----:B------:R-:W-:Y:S05]  /*18fa0*/  BSYNC B0 ;  /* 0x0000000000007941 */ /* 0x000fea0003800000 */
.L_x_6269:
        /* <DEDUP_REMOVED lines=36> */
.L_x_6188:
[----:B------:R-:W-:Y:S05]  /*191f0*/  BSYNC B3 ;  /* 0x0000000000037941 */ /* 0x000fea0003800000 */
.L_x_6137:
        /* <DEDUP_REMOVED lines=42> */
.L_x_6272:
[----:B------:R-:W-:Y:S05]  /*194a0*/  BSYNC B0 ;  /* 0x0000000000007941 */ /* 0x000fea0003800000 */
.L_x_6271:
        /* <DEDUP_REMOVED lines=37> */
.L_x_6274:
[----:B------:R-:W-:Y:S05]  /*19700*/  BSYNC B0 ;  /* 0x0000000000007941 */ /* 0x000fea0003800000 */
.L_x_6273:
        /* <DEDUP_REMOVED lines=39> */
.L_x_6276:
[----:B------:R-:W-:Y:S05]  /*19980*/  BSYNC B0 ;  /* 0x0000000000007941 */ /* 0x000fea0003800000 */
.L_x_6275:
        /* <DEDUP_REMOVED lines=43> */
.L_x_6278:
[----:B------:R-:W-:Y:S05]  /*19c40*/  BSYNC B0 ;  /* 0x0000000000007941 */ /* 0x000fea0003800000 */
.L_x_6277:
        /* <DEDUP_REMOVED lines=57> */
.L_x_6280:
[----:B------:R-:W-:Y:S05]  /*19fe0*/  BSYNC B0 ;  /* 0x0000000000007941 */ /* 0x000fea0003800000 */
.L_x_6279:
        /* <DEDUP_REMOVED lines=43> */
.L_x_6282:
[----:B------:R-:W-:Y:S05]  /*1a2a0*/  BSYNC B0 ;  /* 0x0000000000007941 */ /* 0x000fea0003800000 */
.L_x_6281:
        /* <DEDUP_REMOVED lines=43> */
.L_x_6284:
[----:B------:R-:W-:Y:S05]  /*1a560*/  BSYNC B0 ;  /* 0x0000000000007941 */ /* 0x000fea0003800000 */
.L_x_6283:
        /* <DEDUP_REMOVED lines=52> */
.L_x_6287:
[----:B------:R2:W-:Y:S02]  /*1a8b0*/  STS.128 [R239+0x17800], RZ ;  /* 0x017800ffef007388 */ /* 0x0005e40000000c00 */
.L_x_6286:
[----:B------:R-:W-:Y:S05]  /*1a8c0*/  BSYNC B0 ;  /* 0x0000000000007941 */ /* 0x000fea0003800000 */
.L_x_6285:
[----:B------:R-:W-:Y:S01]  /*1a8d0*/  IMAD.SHL.U32 R0, R174, 0x40, RZ ;  /* 0x00000040ae007824 */ /* 0x000fe200078e00ff */
[----:B-1-3--:R-:W3:Y:S01]  /*1a8e0*/  LDL R3, [R1+0xc] ;  /* 0x00000c0001037983 */ /* 0x00aee20000100800 */
[----:B------:R-:W-:Y:S01]  /*1a8f0*/  IMAD.SHL.U32 R2, R116, 0x8, RZ ;  /* 0x0000000874027824 */ /* 0x000fe200078e00ff */
[----:B------:R-:W-:Y:S02]  /*1a900*/  R2P PR, R174, 0x6 ;  /* 0x00000006ae007804 */ /* 0x000fe40000000000 */
        /* <DEDUP_REMOVED lines=15> */
[----:B------:R-:W5:Y:S01]  /*1aa00*/  LDSM.16.M88.4 R8, [R212+0x8800] ;  /* 0x00880000d408783b */ /* 0x000f620000000200 */
[----:B------:R-:W-:-:S02]  /*1aa10*/  IMAD R221, R39, 0x2, R220 ;  /* 0x0000000227dd7824 */ /* 0x000fc400078e02dc */
[----:B------:R-:W-:Y:S01]  /*1aa20*/  @P1 VIADD R223, R0, 0xffffffe0 ;  /* 0xffffffe000df1836 */ /* 0x000fe20000000000 */
[----:B------:R-:W4:Y:S01]  /*1aa30*/  LDSM.16.M88.4 R20, [R212+0x9000] ;  /* 0x00900000d414783b */ /* 0x000f220000000200 */
[----:B------:R-:W-:-:S03]  /*1aa40*/  IMAD.MOV.U32 R0, RZ, RZ, 0x40 ;  /* 0x00000040ff007424 */ /* 0x000fc600078e00ff */
[----:B------:R-:W-:Y:S02]  /*1aa50*/  LDSM.16.M88.4 R12, [R220] ;  /* 0x00000000dc0c783b */ /* 0x000fe40000000200 */
[----:B------:R-:W-:Y:S02]  /*1aa60*/  SEL R0, R0, 0xffffffc0, !P2 ;  /* 0xffffffc000007807 */ /* 0x000fe40005000000 */
[----:B------:R-:W2:Y:S03]  /*1aa70*/  LDSM.16.M88.4 R48, [R223] ;  /* 0x00000000df30783b */ /* 0x000ea60000000200 */
[----:B------:R-:W-:Y:S01]  /*1aa80*/  IMAD.IADD R218, R212, 0x1, R0 ;  /* 0x00000001d4da7824 */ /* 0x000fe200078e0200 */
[----:B------:R-:W2:Y:S01]  /*1aa90*/  LDSM.16.M88.4 R32, [R212+0x9800] ;  /* 0x00980000d420783b */ /* 0x000ea20000000200 */
[----:B------:R-:W-:-:S03]  /*1aaa0*/  IMAD.IADD R217, R0, 0x1, R223 ;  /* 0x0000000100d97824 */ /* 0x000fc600078e02df */
[----:B------:R-:W2:Y:S04]  /*1aab0*/  LDSM.16.M88.4 R60, [R223+0x800] ;  /* 0x00080000df3c783b */ /* 0x000ea80000000200 */
[----:B------:R-:W2:Y:S04]  /*1aac0*/  LDSM.16.M88.4 R76, [R223+0x1000] ;  /* 0x00100000df4c783b */ /* 0x000ea80000000200 */
[----:B------:R-:W2:Y:S04]  /*1aad0*/  LDSM.16.M88.4 R92, [R223+0x1800] ;  /* 0x00180000df5c783b */ /* 0x000ea80000000200 */
[----:B------:R-:W-:Y:S01]  /*1aae0*/  LDSM.16.M88.4 R88, [R218+0x8000] ;  /* 0x00800000da58783b */ /* 0x000fe20000000200 */
[C---:B-1----:R-:W-:Y:S03]  /*1aaf0*/  HMMA.16816.F32 R44, R4.reuse, R16, RZ ;  /* 0x00000010042c723c */ /* 0x042fe600000018ff */
[----:B------:R-:W-:Y:S04]  /*1ab00*/  LDSM.16.M88.4 R96, [R218+0x9800] ;  /* 0x00980000da60783b */ /* 0x000fe80000000200 */
[----:B------:R-:W-:Y:S01]  /*1ab10*/  LDSM.16.M88.4 R100, [R217] ;  /* 0x00000000d964783b */ /* 0x000fe20000000200 */
[C---:B------:R-:W-:Y:S03]  /*1ab20*/  HMMA.16816.F32 R24, R4.reuse, R18, RZ ;  /* 0x000000120418723c */ /* 0x040fe600000018ff */
[----:B------:R-:W-:Y:S03]  /*1ab30*/  LDSM.16.M88.4 R104, [R217+0x800] ;  /* 0x00080000d968783b */ /* 0x000fe60000000200 */
[C---:B-----5:R-:W-:Y:S01]  /*1ab40*/  HMMA.16816.F32 R16, R4.reuse, R8, RZ ;  /* 0x000000080410723c */ /* 0x060fe200000018ff */
[----:B------:R-:W5:Y:S05]  /*1ab50*/  LD.E R0, desc[UR6][R28.64+0x18c] ;  /* 0x00018c061c007980 */ /* 0x000f6a000c101900 */
[C---:B------:R-:W-:Y:S01]  /*1ab60*/  HMMA.16816.F32 R56, R4.reuse, R10, RZ ;  /* 0x0000000a0438723c */ /* 0x040fe200000018ff */
[----:B------:R-:W1:Y:S05]  /*1ab70*/  LDSM.16.M88.4 R8, [R222] ;  /* 0x00000000de08783b */ /* 0x000e6a0000000200 */
[C---:B----4-:R-:W-:Y:S06]  /*1ab80*/  HMMA.16816.F32 R64, R4.reuse, R20, RZ ;  /* 0x000000140440723c */ /* 0x050fec00000018ff */
[----:B------:R-:W-:Y:S06]  /*1ab90*/  HMMA.16816.F32 R72, R4, R22, RZ ;  /* 0x000000160448723c */ /* 0x000fec00000018ff */
[C---:B--2---:R-:W-:Y:S01]  /*1aba0*/  HMMA.16816.F32 R68, R12.reuse, R48, R44 ;  /* 0x000000300c44723c */ /* 0x044fe2000000182c */
[----:B------:R-:W-:Y:S05]  /*1abb0*/  LDSM.16.M88.4 R44, [R218+0x9000] ;  /* 0x00900000da2c783b */ /* 0x000fea0000000200 */
[----:B------:R-:W-:Y:S01]  /*1abc0*/  HMMA.16816.F32 R52, R12, R50, R24 ;  /* 0x000000320c34723c */ /* 0x000fe20000001818 */
[----:B------:R-:W2:Y:S05]  /*1abd0*/  LDSM.16.M88.4 R48, [R218+0x8800] ;  /* 0x00880000da30783b */ /* 0x000eaa0000000200 */
[C---:B------:R-:W-:Y:S06]  /*1abe0*/  HMMA.16816.F32 R84, R4.reuse, R32, RZ ;  /* 0x000000200454723c */ /* 0x040fec00000018ff */
[----:B------:R-:W-:Y:S01]  /*1abf0*/  HMMA.16816.F32 R80, R4, R34, RZ ;  /* 0x000000220450723c */ /* 0x000fe200000018ff */
[----:B------:R-:W4:Y:S05]  /*1ac00*/  LDSM.16.M88.4 R4, [R221] ;  /* 0x00000000dd04783b */ /* 0x000f2a0000000200 */
[C---:B------:R-:W-:Y:S06]  /*1ac10*/  HMMA.16816.F32 R32, R12.reuse, R60, R16 ;  /* 0x0000003c0c20723c */ /* 0x040fec0000001810 */
[C---:B------:R-:W-:Y:S06]  /*1ac20*/  HMMA.16816.F32 R24, R12.reuse, R62, R56 ;  /* 0x0000003e0c18723c */ /* 0x040fec0000001838 */
[C---:B------:R-:W-:Y:S06]  /*1ac30*/  HMMA.16816.F32 R20, R12.reuse, R76, R64 ;  /* 0x0000004c0c14723c */ /* 0x040fec0000001840 */
[C---:B------:R-:W-:Y:S01]  /*1ac40*/  HMMA.16816.F32 R16, R12.reuse, R78, R72 ;  /* 0x0000004e0c10723c */ /* 0x040fe20000001848 */
[----:B------:R-:W-:Y:S05]  /*1ac50*/  LDSM.16.M88.4 R76, [R212+0xa800] ;  /* 0x00a80000d44c783b */ /* 0x000fea0000000200 */
[C---:B------:R-:W-:Y:S01]  /*1ac60*/  HMMA.16816.F32 R56, R12.reuse, R92, R84 ;  /* 0x0000005c0c38723c */ /* 0x040fe20000001854 */
[----:B------:R-:W4:Y:S05]  /*1ac70*/  LDSM.16.M88.4 R84, [R217+0x1000] ;  /* 0x00100000d954783b */ /* 0x000f2a0000000200 */
[----:B------:R-:W-:Y:S01]  /*1ac80*/  HMMA.16816.F32 R72, R12, R94, R80 ;  /* 0x0000005e0c48723c */ /* 0x000fe20000001850 */
[----:B------:R-:W-:Y:S04]  /*1ac90*/  LDSM.16.M88.4 R12, [R219+0x2000] ;  /* 0x00200000db0c783b */ /* 0x000fe80000000200 */
[----:B------:R-:W-:Y:S01]  /*1aca0*/  LDSM.16.M88.4 R80, [R212+0xa000] ;  /* 0x00a00000d450783b */ /* 0x000fe20000000200 */
[C---:B-1----:R-:W-:Y:S03]  /*1acb0*/  HMMA.16816.F32 R68, R8.reuse, R88, R68 ;  /* 0x000000580844723c */ /* 0x042fe60000001844 */
[----:B------:R-:W-:Y:S03]  /*1acc0*/  LDSM.16.M88.4 R92, [R223+0x2000] ;  /* 0x00200000df5c783b */ /* 0x000fe60000000200 */
[C---:B------:R-:W-:Y:S01]  /*1acd0*/  HMMA.16816.F32 R64, R8.reuse, R90, R52 ;  /* 0x0000005a0840723c */ /* 0x040fe20000001834 */
[----:B------:R-:W-:Y:S05]  /*1ace0*/  LDSM.16.M88.4 R88, [R212+0xb800] ;  /* 0x00b80000d458783b */ /* 0x000fea0000000200 */
[C---:B--2---:R-:W-:Y:S06]  /*1acf0*/  HMMA.16816.F32 R60, R8.reuse, R48, R32 ;  /* 0x00000030083c723c */ /* 0x044fec0000001820 */
[C---:B------:R-:W-:Y:S06]  /*1ad00*/  HMMA.16816.F32 R52, R8.reuse, R50, R24 ;  /* 0x000000320834723c */ /* 0x040fec0000001818 */
[C---:B------:R-:W-:Y:S06]  /*1ad10*/  HMMA.16816.F32 R48, R8.reuse, R44, R20 ;  /* 0x0000002c0830723c */ /* 0x040fec0000001814 */
[C---:B------:R-:W-:Y:S01]  /*1ad20*/  HMMA.16816.F32 R24, R8.reuse, R46, R16 ;  /* 0x0000002e0818723c */ /* 0x040fe20000001810 */
[----:B------:R-:W1:Y:S05]  /*1ad30*/  LDSM.16.M88.4 R44, [R217+0x1800] ;  /* 0x00180000d92c783b */ /* 0x000e6a0000000200 */
[C---:B------:R-:W-:Y:S01]  /*1ad40*/  HMMA.16816.F32 R20, R8.reuse, R98, R72 ;  /* 0x000000620814723c */ /* 0x040fe20000001848 */
[----:B------:R-:W2:Y:S05]  /*1ad50*/  LDSM.16.M88.4 R72, [R212+0xb000] ;  /* 0x00b00000d448783b */ /* 0x000eaa0000000200 */
[----:B------:R-:W-:Y:S01]  /*1ad60*/  HMMA.16816.F32 R32, R8, R96, R56 ;  /* 0x000000600820723c */ /* 0x000fe20000001838 */
[----:B------:R-:W2:Y:S04]  /*1ad70*/  LDSM.16.M88.4 R8, [R220+0x2000] ;  /* 0x00200000dc08783b */ /* 0x000ea80000000200 */
[----:B------:R-:W-:Y:S01]  /*1ad80*/  LDSM.16.M88.4 R96, [R218+0xb000] ;  /* 0x00b00000da60783b */ /* 0x000fe20000000200 */
[C---:B----4-:R-:W-:Y:S06]  /*1ad90*/  HMMA.16816.F32 R16, R4.reuse, R100, R68 ;  /* 0x000000640410723c */ /* 0x050fec0000001844 */
[C---:B------:R-:W-:Y:S01]  /*1ada0*/  HMMA.16816.F32 R64, R4.reuse, R102, R64 ;  /* 0x000000660440723c */ /* 0x040fe20000001840 */
[----:B------:R-:W-:Y:S05]  /*1adb0*/  LDSM.16.M88.4 R100, [R218+0xa800] ;  /* 0x00a80000da64783b */ /* 0x000fea0000000200 */
[C---:B------:R-:W-:Y:S06]  /*1adc0*/  HMMA.16816.F32 R56, R4.reuse, R106, R52 ;  /* 0x0000006a0438723c */ /* 0x040fec0000001834 */
[C---:B------:R-:W-:Y:S06]  /*1add0*/  HMMA.16816.F32 R60, R4.reuse, R104, R60 ;  /* 0x00000068043c723c */ /* 0x040fec000000183c */
[C---:B------:R-:W-:Y:S06]  /*1ade0*/  HMMA.16816.F32 R52, R4.reuse, R84, R48 ;  /* 0x000000540434723c */ /* 0x040fec0000001830 */
[C---:B------:R-:W-:Y:S01]  /*1adf0*/  HMMA.16816.F32 R48, R4.reuse, R86, R24 ;  /* 0x000000560430723c */ /* 0x040fe20000001818 */
[----:B------:R-:W4:Y:S05]  /*1ae00*/  LDSM.16.M88.4 R84, [R223+0x2800] ;  /* 0x00280000df54783b */ /* 0x000f2a0000000200 */
[C---:B-1----:R-:W-:Y:S06]  /*1ae10*/  HMMA.16816.F32 R68, R4.reuse, R44, R32 ;  /* 0x0000002c0444723c */ /* 0x042fec0000001820 */
[----:B------:R-:W-:Y:S01]  /*1ae20*/  HMMA.16816.F32 R32, R4, R46, R20 ;  /* 0x0000002e0420723c */ /* 0x000fe20000001814 */
[----:B------:R-:W-:Y:S05]  /*1ae30*/  LDSM.16.M88.4 R4, [R222+0x2000] ;  /* 0x00200000de04783b */ /* 0x000fea0000000200 */
[C---:B------:R-:W-:Y:S06]  /*1ae40*/  HMMA.16816.F32 R24, R12.reuse, R80, R16 ;  /* 0x000000500c18723c */ /* 0x040fec0000001810 */
[C---:B------:R-:W-:Y:S01]  /*1ae50*/  HMMA.16816.F32 R20, R12.reuse, R82, R64 ;  /* 0x000000520c14723c */ /* 0x040fe20000001840 */
[----:B------:R-:W1:Y:S05]  /*1ae60*/  LDSM.16.M88.4 R80, [R223+0x3000] ;  /* 0x00300000df50783b */ /* 0x000e6a0000000200 */
[C---:B------:R-:W-:Y:S01]  /*1ae70*/  HMMA.16816.F32 R44, R12.reuse, R78, R56 ;  /* 0x0000004e0c2c723c */ /* 0x040fe20000001838 */
[----:B------:R-:W3:Y:S05]  /*1ae80*/  LDSM.16.M88.4 R56, [R223+0x3800] ;  /* 0x00380000df38783b */ /* 0x000eea0000000200 */
[C---:B------:R-:W-:Y:S01]  /*1ae90*/  HMMA.16816.F32 R16, R12.reuse, R76, R60 ;  /* 0x0000004c0c10723c */ /* 0x040fe2000000183c */
[----:B------:R-:W-:Y:S05]  /*1aea0*/  LDSM.16.M88.4 R76, [R217+0x3800] ;  /* 0x00380000d94c783b */ /* 0x000fea0000000200 */
[C---:B--2---:R-:W-:Y:S06]  /*1aeb0*/  HMMA.16816.F32 R52, R12.reuse, R72, R52 ;  /* 0x000000480c34723c */ /* 0x044fec0000001834 */
[C---:B------:R-:W-:Y:S01]  /*1aec0*/  HMMA.16816.F32 R60, R12.reuse, R74, R48 ;  /* 0x0000004a0c3c723c */ /* 0x040fe20000001830 */
[----:B------:R-:W2:Y:S05]  /*1aed0*/  LDSM.16.M88.4 R72, [R218+0xa000] ;  /* 0x00a00000da48783b */ /* 0x000eaa0000000200 */
[C---:B------:R-:W-:Y:S01]  /*1aee0*/  HMMA.16816.F32 R64, R12.reuse, R88, R68 ;  /* 0x000000580c40723c */ /* 0x040fe20000001844 */
[----:B------:R-:W-:Y:S05]  /*1aef0*/  LDSM.16.M88.4 R68, [R217+0x2800] ;  /* 0x00280000d944783b */ /* 0x000fea0000000200 */
[----:B------:R-:W-:Y:S01]  /*1af00*/  HMMA.16816.F32 R48, R12, R90, R32 ;  /* 0x0000005a0c30723c */ /* 0x000fe20000001820 */
[----:B------:R-:W2:Y:S04]  /*1af10*/  LDSM.16.M88.4 R88, [R218+0xb800] ;  /* 0x00b80000da58783b */ /* 0x000ea80000000200 */
[----:B------:R-:W-:Y:S01]  /*1af20*/  LDSM.16.M88.4 R12, [R221+0x2000] ;  /* 0x00200000dd0c783b */ /* 0x000fe20000000200 */
[C---:B------:R-:W-:Y:S06]  /*1af30*/  HMMA.16816.F32 R32, R8.reuse, R92, R24 ;  /* 0x0000005c0820723c */ /* 0x040fec0000001818 */
[C---:B------:R-:W-:Y:S01]  /*1af40*/  HMMA.16816.F32 R24, R8.reuse, R94, R20 ;  /* 0x0000005e0818723c */ /* 0x040fe20000001814 */
[----:B------:R-:W-:Y:S05]  /*1af50*/  LDSM.16.M88.4 R92, [R212+0xd000] ;  /* 0x00d00000d45c783b */ /* 0x000fea0000000200 */
[C---:B----4-:R-:W-:Y:S06]  /*1af60*/  HMMA.16816.F32 R20, R8.reuse, R84, R16 ;  /* 0x000000540814723c */ /* 0x050fec0000001810 */
[C---:B------:R-:W-:Y:S01]  /*1af70*/  HMMA.16816.F32 R16, R8.reuse, R86, R44 ;  /* 0x000000560810723c */ /* 0x040fe2000000182c */
[----:B------:R-:W4:Y:S05]  /*1af80*/  LDSM.16.M88.4 R84, [R217+0x2000] ;  /* 0x00200000d954783b */ /* 0x000f2a0000000200 */
[C---:B-1----:R-:W-:Y:S06]  /*1af90*/  HMMA.16816.F32 R44, R8.reuse, R80, R52 ;  /* 0x00000050082c723c */ /* 0x042fec0000001834 */
[C---:B------:R-:W-:Y:S01]  /*1afa0*/  HMMA.16816.F32 R60, R8.reuse, R82, R60 ;  /* 0x00000052083c723c */ /* 0x040fe2000000183c */
[----:B------:R-:W-:Y:S05]  /*1afb0*/  LDSM.16.M88.4 R80, [R212+0xc000] ;  /* 0x00c00000d450783b */ /* 0x000fea0000000200 */
[C---:B---3--:R-:W-:Y:S06]  /*1afc0*/  HMMA.16816.F32 R64, R8.reuse, R56, R64 ;  /* 0x000000380840723c */ /* 0x048fec0000001840 */
[----:B------:R-:W-:Y:S06]  /*1afd0*/  HMMA.16816.F32 R56, R8, R58, R48 ;  /* 0x0000003a0838723c */ /* 0x000fec0000001830 */
[C---:B--2---:R-:W-:Y:S06]  /*1afe0*/  HMMA.16816.F32 R52, R4.reuse, R72, R32 ;  /* 0x000000480434723c */ /* 0x044fec0000001820 */
[C---:B------:R-:W-:Y:S01]  /*1aff0*/  HMMA.16816.F32 R48, R4.reuse, R74, R24 ;  /* 0x0000004a0430723c */ /* 0x040fe20000001818 */
[----:B------:R-:W1:Y:S05]  /*1b000*/  LDSM.16.M88.4 R72, [R217+0x3000] ;  /* 0x00300000d948783b */ /* 0x000e6a0000000200 */
[C---:B------:R-:W-:Y:S06]  /*1b010*/  HMMA.16816.F32 R32, R4.reuse, R100, R20 ;  /* 0x000000640420723c */ /* 0x040fec0000001814 */
[C---:B------:R-:W-:Y:S01]  /*1b020*/  HMMA.16816.F32 R24, R4.reuse, R102, R16 ;  /* 0x000000660418723c */ /* 0x040fe20000001810 */
[----:B------:R-:W2:Y:S05]  /*1b030*/  LDSM.16.M88.4 R16, [R219+0x4000] ;  /* 0x00400000db10783b */ /* 0x000eaa0000000200 */
[C---:B------:R-:W-:Y:S06]  /*1b040*/  HMMA.16816.F32 R20, R4.reuse, R96, R44 ;  /* 0x000000600414723c */ /* 0x040fec000000182c */
[C---:B------:R-:W-:Y:S01]  /*1b050*/  HMMA.16816.F32 R8, R4.reuse, R98, R60 ;  /* 0x000000620408723c */ /* 0x040fe2000000183c */
[----:B------:R-:W-:Y:S05]  /*1b060*/  LDSM.16.M88.4 R96, [R212+0xd800] ;  /* 0x00d80000d460783b */ /* 0x000fea0000000200 */
[C---:B------:R-:W-:Y:S01]  /*1b070*/  HMMA.16816.F32 R60, R4.reuse, R88, R64 ;  /* 0x00000058043c723c */ /* 0x040fe20000001840 */
[----:B------:R-:W3:Y:S05]  /*1b080*/  LDSM.16.M88.4 R64, [R212+0xc800] ;  /* 0x00c80000d440783b */ /* 0x000eea0000000200 */
[----:B------:R-:W-:Y:S01]  /*1b090*/  HMMA.16816.F32 R56, R4, R90, R56 ;  /* 0x0000005a0438723c */ /* 0x000fe20000001838 */
[----:B------:R-:W-:Y:S05]  /*1b0a0*/  LDSM.16.M88.4 R88, [R223+0x5000] ;  /* 0x00500000df58783b */ /* 0x000fea0000000200 */
        /* <DEDUP_REMOVED lines=8> */
[----:B------:R-:W-:Y:S04]  /*1b130*/  LDSM.16.M88.4 R8, [R220+0x4000] ;  /* 0x00400000dc08783b */ /* 0x000fe80000000200 */
[----:B------:R-:W1:Y:S01]  /*1b140*/  LDSM.16.M88.4 R72, [R223+0x4000] ;  /* 0x00400000df48783b */ /* 0x000e620000000200 */
[C---:B------:R-:W-:Y:S06]  /*1b150*/  HMMA.16816.F32 R4, R12.reuse, R76, R60 ;  /* 0x0000004c0c04723c */ /* 0x040fec000000183c */
[----:B------:R-:W-:Y:S01]  /*1b160*/  HMMA.16816.F32 R12, R12, R78, R56 ;  /* 0x0000004e0c0c723c */ /* 0x000fe20000001838 */
[----:B------:R-:W-:Y:S05]  /*1b170*/  LDSM.16.M88.4 R76, [R218+0xc800] ;  /* 0x00c80000da4c783b */ /* 0x000fea0000000200 */
[C---:B--2---:R-:W-:Y:S06]  /*1b180*/  HMMA.16816.F32 R60, R16.reuse, R80, R52 ;  /* 0x00000050103c723c */ /* 0x044fec0000001834 */
[C---:B------:R-:W-:Y:S01]  /*1b190*/  HMMA.16816.F32 R56, R16.reuse, R82, R48 ;  /* 0x000000521038723c */ /* 0x040fe20000001830 */
[----:B------:R-:W-:Y:S05]  /*1b1a0*/  LDSM.16.M88.4 R80, [R218+0xc000] ;  /* 0x00c00000da50783b */ /* 0x000fea0000000200 */
[C---:B---3--:R-:W-:Y:S06]  /*1b1b0*/  HMMA.16816.F32 R52, R16.reuse, R64, R44 ;  /* 0x000000401034723c */ /* 0x048fec000000182c */
[C---:B------:R-:W-:Y:S06]  /*1b1c0*/  HMMA.16816.F32 R48, R16.reuse, R66, R32 ;  /* 0x000000421030723c */ /* 0x040fec0000001820 */
        /* <DEDUP_REMOVED lines=9> */
[----:B------:R-:W-:Y:S03]  /*1b260*/  LDSM.16.M88.4 R60, [R218+0xd800] ;  /* 0x00d80000da3c783b */ /* 0x000fe60000000200 */
[C---:B------:R-:W-:Y:S01]  /*1b270*/  HMMA.16816.F32 R32, R8.reuse, R74, R56 ;  /* 0x0000004a0820723c */ /* 0x040fe20000001838 */
[----:B------:R-:W1:Y:S05]  /*1b280*/  LDSM.16.M88.4 R72, [R218+0xd000] ;  /* 0x00d00000da48783b */ /* 0x000e6a0000000200 */
[C---:B------:R-:W-:Y:S06]  /*1b290*/  HMMA.16816.F32 R52, R8.reuse, R68, R52 ;  /* 0x000000440834723c */ /* 0x040fec0000001834 */
        /* <DEDUP_REMOVED lines=16> */
[C---:B-1----:R-:W-:Y:S06]  /*1b3a0*/  HMMA.16816.F32 R44, R4.reuse, R72, R44 ;  /* 0x00000048042c723c */ /* 0x042fec000000182c */
[C---:B------:R-:W-:Y:S01]  /*1b3b0*/  HMMA.16816.F32 R56, R4.reuse, R74, R56 ;  /* 0x0000004a0438723c */ /* 0x040fe20000001838 */
[----:B------:R-:W-:Y:S05]  /*1b3c0*/  LDSM.16.M88.4 R72, [R212+0xe800] ;  /* 0x00e80000d448783b */ /* 0x000fea0000000200 */
[C---:B------:R-:W-:Y:S06]  /*1b3d0*/  HMMA.16816.F32 R20, R4.reuse, R60, R20 ;  /* 0x0000003c0414723c */ /* 0x040fec0000001814 */
[----:B------:R-:W-:Y:S01]  /*1b3e0*/  HMMA.16816.F32 R8, R4, R62, R8 ;  /* 0x0000003e0408723c */ /* 0x000fe20000001808 */
        /* <DEDUP_REMOVED lines=15> */
[C---:B---3--:R-:W-:Y:S06]  /*1b4e0*/  HMMA.16816.F32 R44, R4.reuse, R68, R44 ;  /* 0x00000044042c723c */ /* 0x048fec000000182c */
[C---:B------:R-:W-:Y:S01]  /*1b4f0*/  HMMA.16816.F32 R56, R4.reuse, R70, R56 ;  /* 0x000000460438723c */ /* 0x040fe20000001838 */
[----:B------:R-:W1:Y:S05]  /*1b500*/  LDSM.16.M88.4 R68, [R218+0xe000] ;  /* 0x00e00000da44783b */ /* 0x000e6a0000000200 */
[C---:B------:R-:W-:Y:S01]  /*1b510*/  HMMA.16816.F32 R32, R4.reuse, R66, R32 ;  /* 0x000000420420723c */ /* 0x040fe20000001820 */
[----:B------:R-:W-:Y:S05]  /*1b520*/  LDSM.16.M88.4 R64, [R218+0xf800] ;  /* 0x00f80000da40783b */ /* 0x000fea0000000200 */
[C---:B------:R-:W-:Y:S06]  /*1b530*/  HMMA.16816.F32 R48, R4.reuse, R74, R48 ;  /* 0x0000004a0430723c */ /* 0x040fec0000001830 */
[C---:B------:R-:W-:Y:S01]  /*1b540*/  HMMA.16816.F32 R52, R4.reuse, R72, R52 ;  /* 0x000000480434723c */ /* 0x040fe20000001834 */
[----:B------:R-:W-:Y:S05]  /*1b550*/  LDSM.16.M88.4 R72, [R217+0x6000] ;  /* 0x00600000d948783b */ /* 0x000fea0000000200 */
[----:B------:R-:W-:Y:S06]  /*1b560*/  HMMA.16816.F32 R24, R4, R82, R20 ;  /* 0x000000520418723c */ /* 0x000fec0000001814 */
[----:B------:R-:W-:Y:S06]  /*1b570*/  HMMA.16816.F32 R20, R12, R96, R16 ;  /* 0x000000600c14723c */ /* 0x000fec0000001810 */
[----:B------:R-:W-:Y:S01]  /*1b580*/  HMMA.16816.F32 R60, R4, R80, R60 ;  /* 0x00000050043c723c */ /* 0x000fe2000000183c */
[----:B------:R-:W3:Y:S04]  /*1b590*/  LDSM.16.M88.4 R80, [R218+0xf000] ;  /* 0x00f00000da50783b */ /* 0x000ee80000000200 */
[----:B------:R-:W5:Y:S01]  /*1b5a0*/  LDSM.16.M88.4 R4, [R221+0x6000] ;  /* 0x00600000dd04783b */ /* 0x000f620000000200 */
[C---:B------:R-:W-:Y:S06]  /*1b5b0*/  HMMA.16816.F32 R16, R12.reuse, R98, R32 ;  /* 0x000000620c10723c */ /* 0x040fec0000001820 */
[C---:B----4-:R-:W-:Y:S06]  /*1b5c0*/  HMMA.16816.F32 R48, R12.reuse, R86, R48 ;  /* 0x000000560c30723c */ /* 0x050fec0000001830 */
[C---:B------:R-:W-:Y:S01]  /*1b5d0*/  HMMA.16816.F32 R52, R12.reuse, R84, R52 ;  /* 0x000000540c34723c */ /* 0x040fe20000001834 */
[----:B------:R-:W-:Y:S05]  /*1b5e0*/  LDSM.16.M88.4 R84, [R217+0x7000] ;  /* 0x00700000d954783b */ /* 0x000fea0000000200 */
[C---:B--2---:R-:W-:Y:S06]  /*1b5f0*/  HMMA.16816.F32 R44, R12.reuse, R76, R44 ;  /* 0x0000004c0c2c723c */ /* 0x044fec000000182c */
[----:B------:R-:W-:Y:S06]  /*1b600*/  HMMA.16816.F32 R32, R12, R94, R24 ;  /* 0x0000005e0c20723c */ /* 0x000fec0000001818 */
[----:B-1----:R-:W-:Y:S06]  /*1b610*/  HMMA.16816.F32 R24, R8, R68, R20 ;  /* 0x000000440818723c */ /* 0x002fec0000001814 */
[C---:B------:R-:W-:Y:S01]  /*1b620*/  HMMA.16816.F32 R56, R12.reuse, R78, R56 ;  /* 0x0000004e0c38723c */ /* 0x040fe20000001838 */
[----:B------:R-:W1:Y:S05]  /*1b630*/  LDSM.16.M88.4 R76, [R217+0x6800] ;  /* 0x00680000d94c783b */ /* 0x000e6a0000000200 */
[----:B------:R-:W-:Y:S06]  /*1b640*/  HMMA.16816.F32 R60, R12, R92, R60 ;  /* 0x0000005c0c3c723c */ /* 0x000fec000000183c */
[----:B------:R-:W-:Y:S01]  /*1b650*/  HMMA.16816.F32 R20, R8, R70, R16 ;  /* 0x000000460814723c */ /* 0x000fe20000001810 */
[----:B------:R-:W2:Y:S01]  /*1b660*/  LDSM.16.M88.4 R68, [R217+0x7800] ;  /* 0x00780000d944783b */ /* 0x000ea20000000200 */
[----:B------:R-:W-:Y:S01]  /*1b670*/  SHF.R.S32.HI R2, RZ, 0x1f, R30 ;  /* 0x0000001fff027819 */ /* 0x000fe2000001141e */
[----:B------:R-:W-:-:S04]  /*1b680*/  DEPBAR.LE SB0, 0x0 ;  /* 0x000080000000791a */ /* 0x000fc80000000000 */
[C---:B------:R-:W-:Y:S06]  /*1b690*/  HMMA.16816.F32 R12, R8.reuse, R90, R48 ;  /* 0x0000005a080c723c */ /* 0x040fec0000001830 */
[C---:B------:R-:W-:Y:S06]  /*1b6a0*/  HMMA.16816.F32 R16, R8.reuse, R88, R52 ;  /* 0x000000580810723c */ /* 0x040fec0000001834 */
[----:B---3--:R-:W-:Y:S06]  /*1b6b0*/  HMMA.16816.F32 R48, R8, R80, R44 ;  /* 0x000000500830723c */ /* 0x008fec000000182c */
[----:B-----5:R-:W-:Y:S06]  /*1b6c0*/  HMMA.16816.F32 R44, R4, R72, R24 ;  /* 0x00000048042c723c */ /* 0x020fec0000001818 */
[C---:B------:R-:W-:Y:S06]  /*1b6d0*/  HMMA.16816.F32 R56, R8.reuse, R82, R56 ;  /* 0x000000520838723c */ /* 0x040fec0000001838 */
[C---:B------:R-:W-:Y:S06]  /*1b6e0*/  HMMA.16816.F32 R60, R8.reuse, R64, R60 ;  /* 0x00000040083c723c */ /* 0x040fec000000183c */
[----:B------:R-:W-:Y:S01]  /*1b6f0*/  HMMA.16816.F32 R52, R8, R66, R32 ;  /* 0x000000420834723c */ /* 0x000fe20000001820 */
[----:B------:R-:W-:-:S04]  /*1b700*/  LEA.HI R2, R2, R30, RZ, 0x2 ;  /* 0x0000001e02027211 */ /* 0x000fc800078f10ff */
[----:B------:R-:W-:Y:S01]  /*1b710*/  SHF.R.S32.HI R2, RZ, 0x2, R2 ;  /* 0x00000002ff027819 */ /* 0x000fe20000011402 */
[C---:B-1----:R-:W-:Y:S04]  /*1b720*/  HMMA.16816.F32 R24, R4.reuse, R76, R16 ;  /* 0x0000004c0418723c */ /* 0x042fe80000001810 */
[----:B------:R-:W-:Y:S02]  /*1b730*/  IMAD R2, R184, 0x10, R2 ;  /* 0x00000010b8027824 */ /* 0x000fe400078e0202 */
[----:B------:R-:W-:Y:S01]  /*1b740*/  HMMA.16816.F32 R8, R4, R84, R48 ;  /* 0x000000540408723c */ /* 0x000fe20000001830 */
[----:B------:R-:W-:Y:S01]  /*1b750*/  SHF.L.U32 R16, R185, 0x1, RZ ;  /* 0x00000001b9107819 */ /* 0x000fe200000006ff */
[----:B------:R-:W-:Y:S02]  /*1b760*/  IMAD.IADD R17, R186, 0x1, R2 ;  /* 0x00000001ba117824 */ /* 0x000fe400078e0202 */
[----:B------:R-:W-:-:S02]  /*1b770*/  FMUL.FTZ R2, R44, R0 ;  /* 0x000000002c027220 */ /* 0x000fc40000410000 */
[----:B------:R-:W-:Y:S01]  /*1b780*/  HMMA.16816.F32 R12, R4, R78, R12 ;  /* 0x0000004e040c723c */ /* 0x000fe2000000180c */
[----:B------:R-:W-:-:S05]  /*1b790*/  LOP3.LUT R16, R16, 0x6, RZ, 0xc0, !PT ;  /* 0x0000000610107812 */ /* 0x000fca00078ec0ff */
[----:B------:R-:W-:Y:S01]  /*1b7a0*/  HMMA.16816.F32 R32, R4, R74, R20 ;  /* 0x0000004a0420723c */ /* 0x000fe20000001814 */
[----:B------:R-:W-:Y:S01]  /*1b7b0*/  ISETP.GT.AND P5, PT, R31, R3, PT ;  /* 0x000000031f00720c */ /* 0x000fe20003fa4270 */
[----:B------:R-:W-:Y:S01]  /*1b7c0*/  FMUL.FTZ R3, R45, R0 ;  /* 0x000000002d037220 */ /* 0x000fe20000410000 */
[----:B------:R-:W-:-:S03]  /*1b7d0*/  IMAD.IADD R16, R108, 0x1, R16 ;  /* 0x000000016c107824 */ /* 0x000fc600078e0210 */
[C---:B------:R-:W-:Y:S06]  /*1b7e0*/  HMMA.16816.F32 R20, R4.reuse, R86, R56 ;  /* 0x000000560414723c */ /* 0x040fec0000001838 */
[C---:B--2---:R-:W-:Y:S06]  /*1b7f0*/  HMMA.16816.F32 R60, R4.reuse, R68, R60 ;  /* 0x00000044043c723c */ /* 0x044fec000000183c */
[----:B------:R-:W-:Y:S01]  /*1b800*/  HMMA.16816.F32 R52, R4, R70, R52 ;  /* 0x000000460434723c */ /* 0x000fe20000001834 */
[----:B------:R1:W2:Y:S08]  /*1b810*/  MUFU.TANH R7, R2 ;  /* 0x0000000200077308 */ /* 0x0002b00000002400 */
[----:B------:R3:W-:Y:S01]  /*1b820*/  MUFU.TANH R30, R3 ;  /* 0x00000003001e7308 */ /* 0x0007e20000002400 */
[----:B-1----:R-:W-:-:S05]  /*1b830*/  IADD3 R2, R241, R17, -R187 ;  /* 0x00000011f1027210 */ /* 0x002fca0007ffe8bb */
[----:B---3--:R-:W-:Y:S02]  /*1b840*/  IMAD.IADD R3, R2, 0x1, -R16 ;  /* 0x0000000102037824 */ /* 0x008fe400078e0a10 */
[----:B------:R-:W-:-:S03]  /*1b850*/  FMUL.FTZ R4, R24, R0 ;  /* 0x0000000018047220 */ /* 0x000fc60000410000 */
[----:B------:R-:W-:Y:S01]  /*1b860*/  IABS R3, R3 ;  /* 0x0000000300037213 */ /* 0x000fe20000000000 */
[-C--:B------:R-:W-:Y:S01]  /*1b870*/  FMUL.FTZ R49, R10, R0.reuse ;  /* 0x000000000a317220 */ /* 0x080fe20000410000 */
[-C--:B------:R-:W-:Y:S01]  /*1b880*/  FMUL.FTZ R50, R11, R0.reuse ;  /* 0x000000000b327220 */ /* 0x080fe20000410000 */
[-C--:B------:R-:W-:Y:S01]  /*1b890*/  FMUL.FTZ R36, R46, R0.reuse ;  /* 0x000000002e247220 */ /* 0x080fe20000410000 */
[----:B------:R-:W-:Y:S01]  /*1b8a0*/  I2FP.F32.S32 R3, R3 ;  /* 0x0000000300037245 */ /* 0x000fe20000201400 */
[C---:B------:R-:W-:Y:S01]  /*1b8b0*/  VIADD R10, R16.reuse, 0x1 ;  /* 0x00000001100a7836 */ /* 0x040fe20000000000 */
[----:B------:R-:W-:Y:S01]  /*1b8c0*/  IADD3 R11, R16, 0x8, RZ ;  /* 0x00000008100b7810 */ /* 0x000fe20007ffe0ff */
[-C--:B------:R-:W-:Y:S01]  /*1b8d0*/  FMUL.FTZ R18, R12, R0.reuse ;  /* 0x000000000c127220 */ /* 0x080fe20000410000 */
[-C--:B------:R-:W-:Y:S01]  /*1b8e0*/  FMUL.FTZ R46, R15, R0.reuse ;  /* 0x000000000f2e7220 */ /* 0x080fe20000410000 */
[-C--:B------:R-:W-:Y:S01]  /*1b8f0*/  FMUL.FTZ R5, R33, R0.reuse ;  /* 0x0000000021057220 */ /* 0x080fe20000410000 */
[----:B------:R-:W-:Y:S01]  /*1b900*/  FMUL.FTZ R15, R8, R0 ;  /* 0x00000000080f7220 */ /* 0x000fe20000410000 */
[----:B------:R-:W-:-:S02]  /*1b910*/  VIADD R12, R16, 0x9 ;  /* 0x00000009100c7836 */ /* 0x000fc40000000000 */
[-C--:B------:R-:W-:Y:S01]  /*1b920*/  FMUL.FTZ R19, R13, R0.reuse ;  /* 0x000000000d137220 */ /* 0x080fe20000410000 */
[----:B------:R1:W-:Y:S01]  /*1b930*/  MUFU.TANH R8, R4 ;  /* 0x0000000400087308 */ /* 0x0003e20000002400 */
[-C--:B------:R-:W-:Y:S01]  /*1b940*/  FMUL.FTZ R6, R32, R0.reuse ;  /* 0x0000000020067220 */ /* 0x080fe20000410000 */
[-C--:B------:R-:W-:Y:S01]  /*1b950*/  FMUL.FTZ R41, R26, R0.reuse ;  /* 0x000000001a297220 */ /* 0x080fe20000410000 */
[----:B--2---:R-:W-:Y:S01]  /*1b960*/  FFMA.FTZ R31, -R133, R3, R7 ;  /* 0x00000003851f7223 */ /* 0x004fe20000010107 */
[----:B------:R-:W-:Y:S02]  /*1b970*/  VIADD R13, R16, 0x10 ;  /* 0x00000010100d7836 */ /* 0x000fe40000000000 */
[----:B------:R-:W-:Y:S01]  /*1b980*/  FMUL.FTZ R26, R9, R0 ;  /* 0x00000000091a7220 */ /* 0x000fe20000410000 */
[C---:B------:R-:W-:Y:S01]  /*1b990*/  IMAD.IADD R3, R2.reuse, 0x1, -R11 ;  /* 0x0000000102037824 */ /* 0x040fe200078e0a0b */
[----:B------:R2:W3:Y:S01]  /*1b9a0*/  MUFU.TANH R9, R5 ;  /* 0x0000000500097308 */ /* 0x0004e20000002400 */
[----:B------:R-:W-:-:S02]  /*1b9b0*/  IMAD.IADD R7, R2, 0x1, -R13 ;  /* 0x0000000102077824 */ /* 0x000fc400078e0a0d */
[----:B-1----:R-:W-:-:S05]  /*1b9c0*/  IMAD.IADD R4, R2, 0x1, -R10 ;  /* 0x0000000102047824 */ /* 0x002fca00078e0a0a */
[----:B------:R1:W4:Y:S01]  /*1b9d0*/  MUFU.TANH R24, R6 ;  /* 0x0000000600187308 */ /* 0x0003220000002400 */
[----:B--2---:R-:W-:Y:S01]  /*1b9e0*/  IADD3 R5, R2, -R12, RZ ;  /* 0x8000000c02057210 */ /* 0x004fe20007ffe0ff */
[----:B------:R2:W-:Y:S01]  /*1b9f0*/  STL [R1+0x14], R17 ;  /* 0x0000141101007387 */ /* 0x0005e20000100800 */
[----:B-1----:R-:W-:Y:S02]  /*1ba00*/  IABS R6, R4 ;  /* 0x0000000400067213 */ /* 0x002fe40000000000 */
[----:B------:R-:W-:Y:S02]  /*1ba10*/  IABS R4, R3 ;  /* 0x0000000300047213 */ /* 0x000fe40000000000 */
[----:B------:R-:W-:Y:S02]  /*1ba20*/  IABS R3, R5 ;  /* 0x0000000500037213 */ /* 0x000fe40000000000 */
[----:B------:R-:W-:Y:S01]  /*1ba30*/  IABS R5, R7 ;  /* 0x0000000700057213 */ /* 0x000fe20000000000 */
[----:B------:R-:W-:-:S02]  /*1ba40*/  IMAD.MOV.U32 R7, RZ, RZ, R6 ;  /* 0x000000ffff077224 */ /* 0x000fc400078e0006 */
[----:B------:R-:W-:Y:S02]  /*1ba50*/  IMAD.MOV.U32 R6, RZ, RZ, R4 ;  /* 0x000000ffff067224 */ /* 0x000fe400078e0004 */
[----:B------:R-:W-:Y:S01]  /*1ba60*/  IMAD.MOV.U32 R4, RZ, RZ, R3 ;  /* 0x000000ffff047224 */ /* 0x000fe200078e0003 */
[----:B------:R-:W-:Y:S01]  /*1ba70*/  MOV R3, R5 ;  /* 0x0000000500037202 */ /* 0x000fe20000000f00 */
[----:B--2---:R-:W-:-:S03]  /*1ba80*/  FMUL.FTZ R17, R25, R0 ;  /* 0x0000000019117220 */ /* 0x004fc60000410000 */
[----:B------:R-:W-:Y:S01]  /*1ba90*/  I2FP.F32.S32 R4, R4 ;  /* 0x0000000400047245 */ /* 0x000fe20000201400 */
[-C--:B------:R-:W-:Y:S01]  /*1baa0*/  FMUL.FTZ R44, R27, R0.reuse ;  /* 0x000000001b2c7220 */ /* 0x080fe20000410000 */
[----:B------:R-:W-:Y:S01]  /*1bab0*/  I2FP.F32.S32 R3, R3 ;  /* 0x0000000300037245 */ /* 0x000fe20000201400 */
[----:B------:R-:W-:Y:S01]  /*1bac0*/  FMUL.FTZ R45, R14, R0 ;  /* 0x000000000e2d7220 */ /* 0x000fe20000410000 */
[----:B------:R1:W-:Y:S01]  /*1bad0*/  MUFU.TANH R32, R17 ;  /* 0x0000001100207308 */ /* 0x0003e20000002400 */
[----:B------:R-:W-:Y:S01]  /*1bae0*/  I2FP.F32.S32 R6, R6 ;  /* 0x0000000600067245 */ /* 0x000fe20000201400 */
[----:B------:R-:W-:Y:S01]  /*1baf0*/  VIADD R14, R16, 0x11 ;  /* 0x00000011100e7836 */ /* 0x000fe20000000000 */
[----:B------:R-:W-:Y:S01]  /*1bb00*/  I2FP.F32.S32 R7, R7 ;  /* 0x0000000700077245 */ /* 0x000fe20000201400 */
[-C--:B------:R-:W-:Y:S01]  /*1bb10*/  FMUL.FTZ R40, R35, R0.reuse ;  /* 0x0000000023287220 */ /* 0x080fe20000410000 */
[----:B------:R-:W-:-:S03]  /*1bb20*/  FMUL.FTZ R56, R21, R0 ;  /* 0x0000000015387220 */ /* 0x000fc60000410000 */
[----:B------:R2:W-:Y:S01]  /*1bb30*/  MUFU.TANH R27, R18 ;  /* 0x00000012001b7308 */ /* 0x0005e20000002400 */
[-C--:B------:R-:W-:Y:S01]  /*1bb40*/  FMUL.FTZ R51, R20, R0.reuse ;  /* 0x0000000014337220 */ /* 0x080fe20000410000 */
[----:B------:R-:W-:Y:S01]  /*1bb50*/  FMUL.FTZ R57, R22, R0 ;  /* 0x0000000016397220 */ /* 0x000fe20000410000 */
[C---:B---3--:R-:W-:Y:S01]  /*1bb60*/  FFMA.FTZ R21, -R133.reuse, R4, R9 ;  /* 0x0000000485157223 */ /* 0x048fe20000010109 */
[----:B------:R-:W-:Y:S01]  /*1bb70*/  FFMA.FTZ R35, -R133, R3, R8 ;  /* 0x0000000385237223 */ /* 0x000fe20000010108 */
[----:B------:R-:W-:-:S03]  /*1bb80*/  FMUL.FTZ R58, R23, R0 ;  /* 0x00000000173a7220 */ /* 0x000fc60000410000 */
[----:B------:R3:W5:Y:S01]  /*1bb90*/  MUFU.TANH R25, R19 ;  /* 0x0000001300197308 */ /* 0x0007620000002400 */
[C---:B-1----:R-:W-:Y:S02]  /*1bba0*/  VIADD R17, R16.reuse, 0x18 ;  /* 0x0000001810117836 */ /* 0x042fe40000000000 */
[C---:B----4-:R-:W-:Y:S01]  /*1bbb0*/  FFMA.FTZ R22, -R133.reuse, R6, R24 ;  /* 0x0000000685167223 */ /* 0x050fe20000010118 */
[----:B------:R-:W-:Y:S01]  /*1bbc0*/  IADD3 R20, R16, 0x21, RZ ;  /* 0x0000002110147810 */ /* 0x000fe20007ffe0ff */
[C---:B------:R-:W-:Y:S02]  /*1bbd0*/  IMAD.IADD R4, R2.reuse, 0x1, -R14 ;  /* 0x0000000102047824 */ /* 0x040fe400078e0a0e */
[----:B------:R-:W-:Y:S01]  /*1bbe0*/  FFMA.FTZ R23, -R133, R7, R30 ;  /* 0x0000000785177223 */ /* 0x000fe2000001011e */
[----:B------:R-:W-:Y:S02]  /*1bbf0*/  IMAD.IADD R3, R2, 0x1, -R17 ;  /* 0x0000000102037824 */ /* 0x000fe400078e0a11 */
[----:B--2---:R-:W-:Y:S01]  /*1bc00*/  VIADD R18, R16, 0x19 ;  /* 0x0000001910127836 */ /* 0x004fe20000000000 */
[----:B------:R-:W-:-:S03]  /*1bc10*/  IADD3 R9, R2, -R20, RZ ;  /* 0x8000001402097210 */ /* 0x000fc60007ffe0ff */
[----:B------:R-:W-:Y:S02]  /*1bc20*/  IMAD.IADD R6, R2, 0x1, -R18 ;  /* 0x0000000102067824 */ /* 0x000fe400078e0a12 */
[----:B---3--:R-:W-:Y:S01]  /*1bc30*/  VIADD R19, R16, 0x20 ;  /* 0x0000002010137836 */ /* 0x008fe20000000000 */
[----:B------:R-:W1:Y:S03]  /*1bc40*/  MUFU.TANH R24, R15 ;  /* 0x0000000f00187308 */ /* 0x000e660000002400 */
[----:B------:R-:W-:Y:S01]  /*1bc50*/  IMAD.IADD R7, R2, 0x1, -R19 ;  /* 0x0000000102077824 */ /* 0x000fe200078e0a13 */
[----:B------:R-:W-:Y:S02]  /*1bc60*/  IABS R8, R4 ;  /* 0x0000000400087213 */ /* 0x000fe40000000000 */
[----:B------:R-:W-:Y:S02]  /*1bc70*/  IABS R5, R3 ;  /* 0x0000000300057213 */ /* 0x000fe40000000000 */
[----:B------:R5:W2:Y:S01]  /*1bc80*/  MUFU.TANH R15, R26 ;  /* 0x0000001a000f7308 */ /* 0x000aa20000002400 */
[----:B------:R-:W-:-:S02]  /*1bc90*/  IABS R4, R6 ;  /* 0x0000000600047213 */ /* 0x000fc40000000000 */
[----:B------:R-:W-:Y:S02]  /*1bca0*/  IABS R3, R7 ;  /* 0x0000000700037213 */ /* 0x000fe40000000000 */
[----:B------:R-:W-:Y:S01]  /*1bcb0*/  IABS R6, R9 ;  /* 0x0000000900067213 */ /* 0x000fe20000000000 */
[----:B------:R-:W-:Y:S02]  /*1bcc0*/  IMAD.MOV.U32 R7, RZ, RZ, R5 ;  /* 0x000000ffff077224 */ /* 0x000fe400078e0005 */
[----:B------:R-:W-:Y:S02]  /*1bcd0*/  IMAD.MOV.U32 R5, RZ, RZ, R4 ;  /* 0x000000ffff057224 */ /* 0x000fe400078e0004 */
[----:B------:R-:W-:Y:S02]  /*1bce0*/  IMAD.MOV.U32 R4, RZ, RZ, R3 ;  /* 0x000000ffff047224 */ /* 0x000fe400078e0003 */
[----:B------:R-:W-:Y:S01]  /*1bcf0*/  IMAD.MOV.U32 R3, RZ, RZ, R6 ;  /* 0x000000ffff037224 */ /* 0x000fe200078e0006 */
[----:B------:R-:W-:-:S02]  /*1bd00*/  I2FP.F32.S32 R5, R5 ;  /* 0x0000000500057245 */ /* 0x000fc40000201400 */
[----:B------:R-:W-:Y:S02]  /*1bd10*/  I2FP.F32.S32 R4, R4 ;  /* 0x0000000400047245 */ /* 0x000fe40000201400 */
[----:B------:R-:W-:Y:S01]  /*1bd20*/  I2FP.F32.S32 R3, R3 ;  /* 0x0000000300037245 */ /* 0x000fe20000201400 */
[C---:B-----5:R-:W-:Y:S02]  /*1bd30*/  FFMA.FTZ R26, -R133.reuse, R5, R25 ;  /* 0x00000005851a7223 */ /* 0x060fe40000010119 */
[C---:B-1----:R-:W-:Y:S02]  /*1bd40*/  FFMA.FTZ R25, -R133.reuse, R4, R24 ;  /* 0x0000000485197223 */ /* 0x042fe40000010118 */
[----:B--2---:R-:W-:Y:S01]  /*1bd50*/  FFMA.FTZ R24, -R133, R3, R15 ;  /* 0x0000000385187223 */ /* 0x004fe2000001010f */
[----:B------:R-:W-:Y:S02]  /*1bd60*/  IADD3 R3, R2, 0x8, RZ ;  /* 0x0000000802037810 */ /* 0x000fe40007ffe0ff */
[----:B------:R-:W-:-:S02]  /*1bd70*/  I2FP.F32.S32 R6, R8 ;  /* 0x0000000800067245 */ /* 0x000fc40000201400 */
[----:B------:R-:W-:Y:S01]  /*1bd80*/  I2FP.F32.S32 R7, R7 ;  /* 0x0000000700077245 */ /* 0x000fe20000201400 */
[----:B------:R-:W-:Y:S02]  /*1bd90*/  IMAD.IADD R5, R3, 0x1, -R16 ;  /* 0x0000000103057824 */ /* 0x000fe400078e0a10 */
[----:B------:R-:W-:Y:S01]  /*1bda0*/  FMUL.FTZ R38, R34, R0 ;  /* 0x0000000022267220 */ /* 0x000fe20000410000 */
[----:B------:R-:W-:Y:S01]  /*1bdb0*/  FFMA.FTZ R30, -R133, R6, R32 ;  /* 0x00000006851e7223 */ /* 0x000fe20000010120 */
[C---:B------:R-:W-:Y:S02]  /*1bdc0*/  IMAD.IADD R4, R3.reuse, 0x1, -R10 ;  /* 0x0000000103047824 */ /* 0x040fe400078e0a0a */
[----:B------:R-:W-:Y:S02]  /*1bdd0*/  IMAD.IADD R6, R3, 0x1, -R11 ;  /* 0x0000000103067824 */ /* 0x000fe400078e0a0b */
[----:B------:R-:W-:Y:S01]  /*1bde0*/  FFMA.FTZ R27, -R133, R7, R27 ;  /* 0x00000007851b7223 */ /* 0x000fe2000001011b */
[----:B------:R-:W-:Y:S01]  /*1bdf0*/  IMAD.IADD R8, R3, 0x1, -R12 ;  /* 0x0000000103087824 */ /* 0x000fe200078e0a0c */
[----:B------:R-:W-:Y:S01]  /*1be00*/  ISETP.GE.AND P1, PT, R11, R241, PT ;  /* 0x000000f10b00720c */ /* 0x000fe20003f26270 */
[----:B------:R-:W1:Y:S01]  /*1be10*/  MUFU.TANH R15, R38 ;  /* 0x00000026000f7308 */ /* 0x000e620000002400 */
[----:B------:R-:W-:Y:S01]  /*1be20*/  IABS R7, R5 ;  /* 0x0000000500077213 */ /* 0x000fe20000000000 */
[----:B------:R-:W-:Y:S01]  /*1be30*/  FMUL.FTZ R37, R47, R0 ;  /* 0x000000002f257220 */ /* 0x000fe20000410000 */
[----:B------:R-:W-:-:S02]  /*1be40*/  IABS R5, R4 ;  /* 0x0000000400057213 */ /* 0x000fc40000000000 */
[----:B------:R-:W-:-:S03]  /*1be50*/  IABS R4, R6 ;  /* 0x0000000600047213 */ /* 0x000fc60000000000 */
[----:B------:R-:W2:Y:S01]  /*1be60*/  MUFU.TANH R11, R40 ;  /* 0x00000028000b7308 */ /* 0x000ea20000002400 */
[----:B------:R-:W-:Y:S01]  /*1be70*/  IABS R6, R8 ;  /* 0x0000000800067213 */ /* 0x000fe20000000000 */
[----:B------:R-:W-:Y:S01]  /*1be80*/  IMAD.MOV.U32 R8, RZ, RZ, R7 ;  /* 0x000000ffff087224 */ /* 0x000fe200078e0007 */
[----:B------:R-:W-:Y:S01]  /*1be90*/  ISETP.GE.AND P2, PT, R10, R241, PT ;  /* 0x000000f10a00720c */ /* 0x000fe20003f46270 */
[----:B------:R-:W-:-:S04]  /*1bea0*/  IMAD.MOV.U32 R7, RZ, RZ, R5 ;  /* 0x000000ffff077224 */ /* 0x000fc800078e0005 */
[----:B------:R-:W3:Y:S01]  /*1beb0*/  MUFU.TANH R34, R36 ;  /* 0x0000002400227308 */ /* 0x000ee20000002400 */
[----:B------:R-:W-:Y:S02]  /*1bec0*/  IMAD.MOV.U32 R5, RZ, RZ, R4 ;  /* 0x000000ffff057224 */ /* 0x000fe400078e0004 */
[----:B------:R-:W-:Y:S01]  /*1bed0*/  IMAD.MOV.U32 R4, RZ, RZ, R6 ;  /* 0x000000ffff047224 */ /* 0x000fe200078e0006 */
[----:B------:R-:W-:-:S04]  /*1bee0*/  IADD3 R9, -R13, R3, RZ ;  /* 0x000000030d097210 */ /* 0x000fc80007ffe1ff */
[----:B------:R-:W4:Y:S01]  /*1bef0*/  MUFU.TANH R33, R37 ;  /* 0x0000002500217308 */ /* 0x000f220000002400 */
[----:B------:R-:W-:-:S07]  /*1bf00*/  I2FP.F32.S32 R5, R5 ;  /* 0x0000000500057245 */ /* 0x000fce0000201400 */
[----:B------:R-:W5:Y:S01]  /*1bf10*/  MUFU.TANH R10, R41 ;  /* 0x00000029000a7308 */ /* 0x000f620000002400 */
[----:B------:R-:W-:Y:S02]  /*1bf20*/  I2FP.F32.S32 R4, R4 ;  /* 0x0000000400047245 */ /* 0x000fe40000201400 */
[----:B------:R-:W-:Y:S02]  /*1bf30*/  IABS R9, R9 ;  /* 0x0000000900097213 */ /* 0x000fe40000000000 */
[----:B------:R-:W-:Y:S01]  /*1bf40*/  I2FP.F32.S32 R8, R8 ;  /* 0x0000000800087245 */ /* 0x000fe20000201400 */
[C---:B-1----:R-:W-:Y:S01]  /*1bf50*/  FFMA.FTZ R5, -R133.reuse, R5, R15 ;  /* 0x0000000585057223 */ /* 0x042fe2000001010f */
[----:B------:R-:W-:Y:S01]  /*1bf60*/  I2FP.F32.S32 R6, R7 ;  /* 0x0000000700067245 */ /* 0x000fe20000201400 */
[C---:B--2---:R-:W-:Y:S01]  /*1bf70*/  FFMA.FTZ R4, -R133.reuse, R4, R11 ;  /* 0x0000000485047223 */ /* 0x044fe2000001010b */
[----:B------:R-:W-:Y:S01]  /*1bf80*/  I2FP.F32.S32 R7, R9 ;  /* 0x0000000900077245 */ /* 0x000fe20000201400 */
[----:B---3--:R-:W-:Y:S01]  /*1bf90*/  FFMA.FTZ R8, -R133, R8, R34 ;  /* 0x0000000885087223 */ /* 0x008fe20000010122 */
[----:B------:R-:W-:-:S02]  /*1bfa0*/  ISETP.GE.AND P0, PT, R12, R241, PT ;  /* 0x000000f10c00720c */ /* 0x000fc40003f06270 */
[----:B------:R-:W-:Y:S01]  /*1bfb0*/  ISETP.GE.AND P3, PT, R16, R241, PT ;  /* 0x000000f11000720c */ /* 0x000fe20003f66270 */
[----:B----4-:R-:W-:Y:S01]  /*1bfc0*/  FFMA.FTZ R6, -R133, R6, R33 ;  /* 0x0000000685067223 */ /* 0x010fe20000010121 */
[----:B------:R-:W-:Y:S01]  /*1bfd0*/  FSEL R47, R5, -INF , !P1 ;  /* 0xff800000052f7808 */ /* 0x000fe20004800000 */
[----:B-----5:R-:W-:Y:S01]  /*1bfe0*/  FFMA.FTZ R15, -R133, R7, R10 ;  /* 0x00000007850f7223 */ /* 0x020fe2000001010a */
[----:B------:R-:W-:Y:S01]  /*1bff0*/  FSEL R48, R4, -INF , !P0 ;  /* 0xff80000004307808 */ /* 0x000fe20004000000 */
[C---:B------:R-:W-:Y:S01]  /*1c000*/  IMAD.IADD R4, R3.reuse, 0x1, -R17 ;  /* 0x0000000103047824 */ /* 0x040fe200078e0a11 */
[----:B------:R-:W-:Y:S01]  /*1c010*/  FSEL R41, R8, -INF , !P3 ;  /* 0xff80000008297808 */ /* 0x000fe20005800000 */
[C---:B------:R-:W-:Y:S01]  /*1c020*/  IMAD.IADD R7, R3.reuse, 0x1, -R18 ;  /* 0x0000000103077824 */ /* 0x040fe200078e0a12 */
[----:B------:R-:W-:Y:S01]  /*1c030*/  IADD3 R5, -R14, R3, RZ ;  /* 0x000000030e057210 */ /* 0x000fe20007ffe1ff */
[C---:B------:R-:W-:Y:S01]  /*1c040*/  IMAD.IADD R8, R3.reuse, 0x1, -R19 ;  /* 0x0000000103087824 */ /* 0x040fe200078e0a13 */
[----:B------:R1:W-:Y:S01]  /*1c050*/  MUFU.TANH R32, R44 ;  /* 0x0000002c00207308 */ /* 0x0003e20000002400 */
[----:B------:R-:W-:Y:S01]  /*1c060*/  IMAD.IADD R10, R3, 0x1, -R20 ;  /* 0x00000001030a7824 */ /* 0x000fe200078e0a14 */
[----:B------:R-:W-:-:S02]  /*1c070*/  IABS R9, R5 ;  /* 0x0000000500097213 */ /* 0x000fc40000000000 */
[----:B------:R-:W-:Y:S02]  /*1c080*/  IABS R5, R7 ;  /* 0x0000000700057213 */ /* 0x000fe40000000000 */
[----:B------:R-:W-:Y:S02]  /*1c090*/  FSEL R40, R31, -INF , !P3 ;  /* 0xff8000001f287808 */ /* 0x000fe40005800000 */
[----:B------:R-:W2:Y:S01]  /*1c0a0*/  MUFU.TANH R12, R46 ;  /* 0x0000002e000c7308 */ /* 0x000ea20000002400 */
[-C--:B------:R-:W-:Y:S02]  /*1c0b0*/  ISETP.GE.AND P3, PT, R17, R241.reuse, PT ;  /* 0x000000f11100720c */ /* 0x080fe40003f66270 */
[----:B------:R-:W-:Y:S02]  /*1c0c0*/  IABS R7, R10 ;  /* 0x0000000a00077213 */ /* 0x000fe40000000000 */
[----:B------:R-:W-:-:S03]  /*1c0d0*/  ISETP.GE.AND P6, PT, R13, R241, PT ;  /* 0x000000f10d00720c */ /* 0x000fc60003fc6270 */
[----:B------:R-:W3:Y:S01]  /*1c0e0*/  MUFU.TANH R11, R50 ;  /* 0x00000032000b7308 */ /* 0x000ee20000002400 */
[----:B-1----:R-:W-:Y:S02]  /*1c0f0*/  FSEL R44, R6, -INF , !P2 ;  /* 0xff800000062c7808 */ /* 0x002fe40005000000 */
[----:B------:R-:W-:Y:S02]  /*1c100*/  IABS R6, R4 ;  /* 0x0000000400067213 */ /* 0x000fe40000000000 */
[----:B------:R-:W-:Y:S02]  /*1c110*/  IABS R4, R8 ;  /* 0x0000000800047213 */ /* 0x000fe40000000000 */
[----:B------:R-:W-:Y:S01]  /*1c120*/  MOV R8, R6 ;  /* 0x0000000600087202 */ /* 0x000fe20000000f00 */
[----:B------:R-:W1:Y:S01]  /*1c130*/  MUFU.TANH R17, R49 ;  /* 0x0000003100117308 */ /* 0x000e620000002400 */
[----:B------:R-:W-:Y:S02]  /*1c140*/  IMAD.MOV.U32 R6, RZ, RZ, R5 ;  /* 0x000000ffff067224 */ /* 0x000fe400078e0005 */
[----:B------:R-:W-:-:S02]  /*1c150*/  IMAD.MOV.U32 R5, RZ, RZ, R4 ;  /* 0x000000ffff057224 */ /* 0x000fc400078e0004 */
[----:B------:R-:W-:-:S03]  /*1c160*/  IMAD.MOV.U32 R4, RZ, RZ, R7 ;  /* 0x000000ffff047224 */ /* 0x000fc600078e0007 */
[----:B------:R4:W5:Y:S01]  /*1c170*/  MUFU.TANH R13, R45 ;  /* 0x0000002d000d7308 */ /* 0x0009620000002400 */
[----:B------:R-:W-:Y:S02]  /*1c180*/  I2FP.F32.S32 R6, R6 ;  /* 0x0000000600067245 */ /* 0x000fe40000201400 */
[----:B------:R-:W-:Y:S02]  /*1c190*/  I2FP.F32.S32 R4, R4 ;  /* 0x0000000400047245 */ /* 0x000fe40000201400 */
[----:B------:R-:W-:Y:S01]  /*1c1a0*/  I2FP.F32.S32 R5, R5 ;  /* 0x0000000500057245 */ /* 0x000fe20000201400 */
[----:B--2---:R-:W-:Y:S01]  /*1c1b0*/  FFMA.FTZ R12, -R133, R6, R12 ;  /* 0x00000006850c7223 */ /* 0x004fe2000001010c */
[----:B------:R-:W-:Y:S01]  /*1c1c0*/  FSEL R38, R23, -INF , !P2 ;  /* 0xff80000017267808 */ /* 0x000fe20005000000 */
[----:B---3--:R-:W-:Y:S01]  /*1c1d0*/  FFMA.FTZ R4, -R133, R4, R11 ;  /* 0x0000000485047223 */ /* 0x008fe2000001010b */
[----:B------:R-:W-:Y:S02]  /*1c1e0*/  I2FP.F32.S32 R9, R9 ;  /* 0x0000000900097245 */ /* 0x000fe40000201400 */
[----:B------:R-:W-:-:S02]  /*1c1f0*/  I2FP.F32.S32 R7, R8 ;  /* 0x0000000800077245 */ /* 0x000fc40000201400 */
[-C--:B------:R-:W-:Y:S02]  /*1c200*/  ISETP.GE.AND P2, PT, R18, R241.reuse, PT ;  /* 0x000000f11200720c */ /* 0x080fe40003f46270 */
[----:B------:R-:W-:Y:S02]  /*1c210*/  IADD3 R11, R16, 0x28, RZ ;  /* 0x00000028100b7810 */ /* 0x000fe40007ffe0ff */
[----:B----4-:R-:W-:Y:S02]  /*1c220*/  FSEL R45, R21, -INF , !P0 ;  /* 0xff800000152d7808 */ /* 0x010fe40004000000 */
[----:B------:R-:W-:Y:S01]  /*1c230*/  ISETP.GE.AND P0, PT, R20, R241, PT ;  /* 0x000000f11400720c */ /* 0x000fe20003f06270 */
[C---:B-1----:R-:W-:Y:S01]  /*1c240*/  FFMA.FTZ R5, -R133.reuse, R5, R17 ;  /* 0x0000000585057223 */ /* 0x042fe20000010111 */
[----:B------:R-:W-:Y:S01]  /*1c250*/  ISETP.GE.AND P4, PT, R14, R241, PT ;  /* 0x000000f10e00720c */ /* 0x000fe20003f86270 */
[C---:B------:R-:W-:Y:S01]  /*1c260*/  FFMA.FTZ R14, -R133.reuse, R9, R32 ;  /* 0x00000009850e7223 */ /* 0x040fe20000010120 */
[----:B------:R-:W-:Y:S01]  /*1c270*/  FSEL R46, R22, -INF , !P1 ;  /* 0xff800000162e7808 */ /* 0x000fe20004800000 */
[----:B-----5:R-:W-:Y:S01]  /*1c280*/  FFMA.FTZ R13, -R133, R7, R13 ;  /* 0x00000007850d7223 */ /* 0x020fe2000001010d */
[----:B------:R-:W-:Y:S01]  /*1c290*/  ISETP.GE.AND P1, PT, R19, R241, PT ;  /* 0x000000f11300720c */ /* 0x000fe20003f26270 */
[----:B------:R-:W-:Y:S01]  /*1c2a0*/  VIADD R10, R16, 0x29 ;  /* 0x00000029100a7836 */ /* 0x000fe20000000000 */
[----:B------:R-:W-:Y:S01]  /*1c2b0*/  FSEL R140, R12, -INF , !P2 ;  /* 0xff8000000c8c7808 */ /* 0x000fe20005000000 */
[C---:B------:R-:W-:Y:S01]  /*1c2c0*/  VIADD R9, R16.reuse, 0x30 ;  /* 0x0000003010097836 */ /* 0x040fe20000000000 */
[C---:B------:R-:W-:Y:S01]  /*1c2d0*/  IADD3 R7, R16.reuse, 0x38, RZ ;  /* 0x0000003810077810 */ /* 0x040fe20007ffe0ff */
[----:B------:R-:W-:-:S02]  /*1c2e0*/  VIADD R8, R16, 0x31 ;  /* 0x0000003110087836 */ /* 0x000fc40000000000 */
[-C--:B------:R-:W-:Y:S01]  /*1c2f0*/  FMUL.FTZ R12, R60, R0.reuse ;  /* 0x000000003c0c7220 */ /* 0x080fe20000410000 */
[----:B------:R-:W-:Y:S01]  /*1c300*/  VIADD R6, R16, 0x39 ;  /* 0x0000003910067836 */ /* 0x000fe20000000000 */
[----:B------:R-:W-:Y:S01]  /*1c310*/  FSEL R65, R4, -INF , !P0 ;  /* 0xff80000004417808 */ /* 0x000fe20004000000 */
[C---:B------:R-:W-:Y:S02]  /*1c320*/  IMAD.IADD R4, R2.reuse, 0x1, -R11 ;  /* 0x0000000102047824 */ /* 0x040fe400078e0a0b */
[----:B------:R-:W-:Y:S01]  /*1c330*/  FMUL.FTZ R16, R61, R0 ;  /* 0x000000003d107220 */ /* 0x000fe20000410000 */
[----:B------:R-:W-:Y:S01]  /*1c340*/  FSEL R240, R25, -INF , !P1 ;  /* 0xff80000019f07808 */ /* 0x000fe20004800000 */
[----:B------:R-:W1:Y:S01]  /*1c350*/  MUFU.TANH R20, R51 ;  /* 0x0000003300147308 */ /* 0x000e620000002400 */
[----:B------:R-:W-:Y:S01]  /*1c360*/  FSEL R251, R5, -INF , !P1 ;  /* 0xff80000005fb7808 */ /* 0x000fe20004800000 */
[C---:B------:R-:W-:Y:S01]  /*1c370*/  IMAD.IADD R5, R2.reuse, 0x1, -R10 ;  /* 0x0000000102057824 */ /* 0x040fe200078e0a0a */
[----:B------:R-:W-:Y:S01]  /*1c380*/  FSEL R125, R15, -INF , !P6 ;  /* 0xff8000000f7d7808 */ /* 0x000fe20007000000 */
[----:B------:R-:W-:Y:S01]  /*1c390*/  IMAD.IADD R15, R2, 0x1, -R7 ;  /* 0x00000001020f7824 */ /* 0x000fe200078e0a07 */
[----:B------:R-:W-:Y:S01]  /*1c3a0*/  FSEL R128, R14, -INF , !P4 ;  /* 0xff8000000e807808 */ /* 0x000fe20006000000 */
[----:B------:R-:W-:Y:S01]  /*1c3b0*/  IMAD.IADD R14, R2, 0x1, -R6 ;  /* 0x00000001020e7824 */ /* 0x000fe200078e0a06 */
[----:B------:R-:W-:Y:S01]  /*1c3c0*/  FSEL R132, R13, -INF , !P3 ;  /* 0xff8000000d847808 */ /* 0x000fe20005800000 */
[----:B------:R2:W-:Y:S01]  /*1c3d0*/  MUFU.TANH R25, R12 ;  /* 0x0000000c00197308 */ /* 0x0005e20000002400 */
[----:B------:R-:W-:Y:S01]  /*1c3e0*/  FSEL R250, R24, -INF , !P0 ;  /* 0xff80000018fa7808 */ /* 0x000fe20004000000 */
[----:B------:R-:W-:Y:S01]  /*1c3f0*/  IMAD.IADD R13, R2, 0x1, -R8 ;  /* 0x00000001020d7824 */ /* 0x000fe200078e0a08 */
[----:B------:R-:W-:-:S02]  /*1c400*/  FSEL R100, R30, -INF , !P4 ;  /* 0xff8000001e647808 */ /* 0x000fc40006000000 */
[-C--:B------:R-:W-:Y:S02]  /*1c410*/  ISETP.GE.AND P4, PT, R10, R241.reuse, PT ;  /* 0x000000f10a00720c */ /* 0x080fe40003f86270 */
[----:B------:R-:W-:Y:S01]  /*1c420*/  FSEL R120, R27, -INF , !P3 ;  /* 0xff8000001b787808 */ /* 0x000fe20005800000 */
[----:B------:R3:W-:Y:S01]  /*1c430*/  MUFU.TANH R24, R16 ;  /* 0x0000001000187308 */ /* 0x0007e20000002400 */
[----:B------:R-:W-:Y:S02]  /*1c440*/  ISETP.GE.AND P3, PT, R9, R241, PT ;  /* 0x000000f10900720c */ /* 0x000fe40003f66270 */
[----:B------:R-:W-:Y:S02]  /*1c450*/  FSEL R124, R26, -INF , !P2 ;  /* 0xff8000001a7c7808 */ /* 0x000fe40005000000 */
[----:B------:R-:W-:Y:S02]  /*1c460*/  FSEL R64, R35, -INF , !P6 ;  /* 0xff80000023407808 */ /* 0x000fe40007000000 */
[----:B--2---:R-:W-:Y:S01]  /*1c470*/  IADD3 R12, R2, -R9, RZ ;  /* 0x80000009020c7210 */ /* 0x004fe20007ffe0ff */
[----:B------:R-:W2:Y:S01]  /*1c480*/  MUFU.TANH R19, R56 ;  /* 0x0000003800137308 */ /* 0x000ea20000002400 */
[----:B------:R-:W-:-:S02]  /*1c490*/  IABS R2, R4 ;  /* 0x0000000400027213 */ /* 0x000fc40000000000 */
[-C--:B------:R-:W-:Y:S01]  /*1c4a0*/  ISETP.GE.AND P2, PT, R8, R241.reuse, PT ;  /* 0x000000f10800720c */ /* 0x080fe20003f46270 */
[C---:B---3--:R-:W-:Y:S02]  /*1c4b0*/  IMAD.IADD R16, R3.reuse, 0x1, -R10 ;  /* 0x0000000103107824 */ /* 0x048fe400078e0a0a */
[----:B------:R-:W-:Y:S01]  /*1c4c0*/  IMAD.IADD R10, R3, 0x1, -R9 ;  /* 0x00000001030a7824 */ /* 0x000fe200078e0a09 */
[-C--:B------:R-:W-:Y:S01]  /*1c4d0*/  ISETP.GE.AND P6, PT, R11, R241.reuse, PT ;  /* 0x000000f10b00720c */ /* 0x080fe20003fc6270 */
[----:B------:R-:W-:Y:S01]  /*1c4e0*/  IMAD.IADD R9, R3, 0x1, -R8 ;  /* 0x0000000103097824 */ /* 0x000fe200078e0a08 */
[C---:B------:R-:W-:Y:S02]  /*1c4f0*/  ISETP.GE.AND P1, PT, R7.reuse, R241, PT ;  /* 0x000000f10700720c */ /* 0x040fe40003f26270 */
[----:B------:R-:W-:Y:S02]  /*1c500*/  IABS R4, R5 ;  /* 0x0000000500047213 */ /* 0x000fe40000000000 */
[-C--:B------:R-:W-:Y:S01]  /*1c510*/  IADD3 R8, -R7, R3.reuse, RZ ;  /* 0x0000000307087210 */ /* 0x080fe20007ffe1ff */
[----:B------:R-:W-:Y:S01]  /*1c520*/  IMAD.IADD R7, R3, 0x1, -R6 ;  /* 0x0000000103077824 */ /* 0x000fe200078e0a06 */
[----:B------:R-:W-:Y:S01]  /*1c530*/  IADD3 R11, -R11, R3, RZ ;  /* 0x000000030b0b7210 */ /* 0x000fe20007ffe1ff */
[----:B------:R-:W-:-:S02]  /*1c540*/  IMAD.MOV.U32 R3, RZ, RZ, R2 ;  /* 0x000000ffff037224 */ /* 0x000fc400078e0002 */
[----:B------:R-:W-:Y:S01]  /*1c550*/  FMUL.FTZ R5, R62, R0 ;  /* 0x000000003e057220 */ /* 0x000fe20000410000 */
[----:B------:R-:W-:Y:S02]  /*1c560*/  IMAD.MOV.U32 R2, RZ, RZ, R4 ;  /* 0x000000ffff027224 */ /* 0x000fe400078e0004 */
[----:B------:R-:W-:Y:S01]  /*1c570*/  I2FP.F32.S32 R3, R3 ;  /* 0x0000000300037245 */ /* 0x000fe20000201400 */
[----:B------:R3:W-:Y:S02]  /*1c580*/  MUFU.TANH R26, R5 ;  /* 0x00000005001a7308 */ /* 0x0007e40000002400 */
[----:B------:R-:W-:Y:S01]  /*1c590*/  I2FP.F32.S32 R2, R2 ;  /* 0x0000000200027245 */ /* 0x000fe20000201400 */
[----:B------:R-:W-:Y:S01]  /*1c5a0*/  FMUL.FTZ R4, R52, R0 ;  /* 0x0000000034047220 */ /* 0x000fe20000410000 */
[----:B-1----:R-:W-:Y:S01]  /*1c5b0*/  FFMA.FTZ R20, -R133, R3, R20 ;  /* 0x0000000385147223 */ /* 0x002fe20000010114 */
[----:B------:R-:W-:Y:S01]  /*1c5c0*/  IABS R3, R12 ;  /* 0x0000000c00037213 */ /* 0x000fe20000000000 */
[-C--:B------:R-:W-:Y:S01]  /*1c5d0*/  FMUL.FTZ R17, R63, R0.reuse ;  /* 0x000000003f117220 */ /* 0x080fe20000410000 */
[-C--:B------:R-:W-:Y:S01]  /*1c5e0*/  FMUL.FTZ R21, R54, R0.reuse ;  /* 0x0000000036157220 */ /* 0x080fe20000410000 */
[----:B------:R-:W1:Y:S01]  /*1c5f0*/  MUFU.TANH R31, R57 ;  /* 0x00000039001f7308 */ /* 0x000e620000002400 */
[----:B------:R-:W-:Y:S01]  /*1c600*/  FMUL.FTZ R23, R55, R0 ;  /* 0x0000000037177220 */ /* 0x000fe20000410000 */
[----:B------:R-:W-:Y:S01]  /*1c610*/  ISETP.GE.AND P0, PT, R6, R241, PT ;  /* 0x000000f10600720c */ /* 0x000fe20003f06270 */
[----:B--2---:R-:W-:Y:S01]  /*1c620*/  FFMA.FTZ R19, -R133, R2, R19 ;  /* 0x0000000285137223 */ /* 0x004fe20000010113 */
[----:B---3--:R-:W-:-:S04]  /*1c630*/  FMUL.FTZ R5, R53, R0 ;  /* 0x0000000035057220 */ /* 0x008fc80000410000 */
[----:B------:R2:W-:Y:S01]  /*1c640*/  MUFU.TANH R18, R4 ;  /* 0x0000000400127308 */ /* 0x0005e20000002400 */
[----:B------:R-:W-:Y:S02]  /*1c650*/  IABS R0, R15 ;  /* 0x0000000f00007213 */ /* 0x000fe40000000000 */
[----:B------:R-:W-:Y:S02]  /*1c660*/  IABS R2, R13 ;  /* 0x0000000d00027213 */ /* 0x000fe40000000000 */
[----:B------:R-:W-:-:S03]  /*1c670*/  IABS R6, R14 ;  /* 0x0000000e00067213 */ /* 0x000fc60000000000 */
[----:B------:R3:W4:Y:S01]  /*1c680*/  MUFU.TANH R12, R5 ;  /* 0x00000005000c7308 */ /* 0x0007220000002400 */
[----:B------:R-:W-:Y:S01]  /*1c690*/  I2FP.F32.S32 R3, R3 ;  /* 0x0000000300037245 */ /* 0x000fe20000201400 */
[----:B--2---:R-:W-:Y:S01]  /*1c6a0*/  IMAD.MOV.U32 R4, RZ, RZ, R0 ;  /* 0x000000ffff047224 */ /* 0x004fe200078e0000 */
[----:B------:R-:W-:-:S03]  /*1c6b0*/  IABS R0, R11 ;  /* 0x0000000b00007213 */ /* 0x000fc60000000000 */
[C---:B------:R-:W-:Y:S01]  /*1c6c0*/  FFMA.FTZ R15, -R133.reuse, R3, R25 ;  /* 0x00000003850f7223 */ /* 0x040fe20000010119 */
[----:B---3--:R-:W-:Y:S01]  /*1c6d0*/  MOV R5, R2 ;  /* 0x0000000200057202 */ /* 0x008fe20000000f00 */
[----:B------:R-:W-:Y:S01]  /*1c6e0*/  IMAD.MOV.U32 R2, RZ, RZ, R6 ;  /* 0x000000ffff027224 */ /* 0x000fe200078e0006 */
[----:B------:R-:W-:Y:S02]  /*1c6f0*/  I2FP.F32.S32 R0, R0 ;  /* 0x0000000000007245 */ /* 0x000fe40000201400 */
[----:B------:R-:W-:Y:S02]  /*1c700*/  I2FP.F32.S32 R3, R4 ;  /* 0x0000000400037245 */ /* 0x000fe40000201400 */
[----:B------:R-:W-:Y:S01]  /*1c710*/  I2FP.F32.S32 R2, R2 ;  /* 0x0000000200027245 */ /* 0x000fe20000201400 */
[C---:B-1----:R-:W-:Y:S01]  /*1c720*/  FFMA.FTZ R11, -R133.reuse, R0, R31 ;  /* 0x00000000850b7223 */ /* 0x042fe2000001011f */
[----:B------:R-:W-:Y:S01]  /*1c730*/  I2FP.F32.S32 R5, R5 ;  /* 0x0000000500057245 */ /* 0x000fe20000201400 */
[----:B------:R-:W-:Y:S01]  /*1c740*/  MUFU.TANH R22, R17 ;  /* 0x0000001100167308 */ /* 0x000fe20000002400 */
[----:B------:R-:W-:Y:S01]  /*1c750*/  IABS R0, R9 ;  /* 0x0000000900007213 */ /* 0x000fe20000000000 */
[C---:B----4-:R-:W-:Y:S01]  /*1c760*/  FFMA.FTZ R12, -R133.reuse, R2, R12 ;  /* 0x00000002850c7223 */ /* 0x050fe2000001010c */
[----:B------:R-:W-:Y:S01]  /*1c770*/  FFMA.FTZ R13, -R133, R3, R18 ;  /* 0x00000003850d7223 */ /* 0x000fe20000010112 */
[----:B------:R-:W-:-:S02]  /*1c780*/  IABS R2, R10 ;  /* 0x0000000a00027213 */ /* 0x000fc40000000000 */
[----:B------:R-:W-:Y:S02]  /*1c790*/  IABS R3, R16 ;  /* 0x0000001000037213 */ /* 0x000fe40000000000 */
[----:B------:R-:W1:Y:S01]  /*1c7a0*/  MUFU.TANH R27, R58 ;  /* 0x0000003a001b7308 */ /* 0x000e620000002400 */
[----:B------:R-:W-:Y:S01]  /*1c7b0*/  IABS R4, R8 ;  /* 0x0000000800047213 */ /* 0x000fe20000000000 */
[----:B------:R-:W-:Y:S01]  /*1c7c0*/  FFMA.FTZ R14, -R133, R5, R24 ;  /* 0x00000005850e7223 */ /* 0x000fe20000010118 */
[----:B------:R-:W-:-:S05]  /*1c7d0*/  IABS R6, R7 ;  /* 0x0000000700067213 */ /* 0x000fca0000000000 */
[----:B------:R-:W2:Y:S01]  /*1c7e0*/  MUFU.TANH R17, R21 ;  /* 0x0000001500117308 */ /* 0x000ea20000002400 */
[----:B------:R-:W-:Y:S01]  /*1c7f0*/  MOV R5, R2 ;  /* 0x0000000200057202 */ /* 0x000fe20000000f00 */
[----:B------:R-:W-:-:S06]  /*1c800*/  IMAD.MOV.U32 R2, RZ, RZ, R0 ;  /* 0x000000ffff027224 */ /* 0x000fcc00078e0000 */
[----:B------:R-:W3:Y:S01]  /*1c810*/  MUFU.TANH R9, R23 ;  /* 0x0000001700097308 */ /* 0x000ee20000002400 */
[----:B------:R-:W-:Y:S02]  /*1c820*/  IMAD.MOV.U32 R7, RZ, RZ, R3 ;  /* 0x000000ffff077224 */ /* 0x000fe400078e0003 */
[----:B------:R-:W-:Y:S02]  /*1c830*/  IMAD.MOV.U32 R0, RZ, RZ, R4 ;  /* 0x000000ffff007224 */ /* 0x000fe400078e0004 */
[----:B------:R-:W-:Y:S01]  /*1c840*/  IMAD.MOV.U32 R3, RZ, RZ, R6 ;  /* 0x000000ffff037224 */ /* 0x000fe200078e0006 */
[----:B------:R-:W-:Y:S02]  /*1c850*/  I2FP.F32.S32 R4, R2 ;  /* 0x0000000200047245 */ /* 0x000fe40000201400 */
[----:B------:R-:W-:Y:S02]  /*1c860*/  I2FP.F32.S32 R2, R0 ;  /* 0x0000000000027245 */ /* 0x000fe40000201400 */
[----:B------:R-:W-:-:S02]  /*1c870*/  I2FP.F32.S32 R7, R7 ;  /* 0x0000000700077245 */ /* 0x000fc40000201400 */
[----:B------:R-:W-:Y:S02]  /*1c880*/  I2FP.F32.S32 R5, R5 ;  /* 0x0000000500057245 */ /* 0x000fe40000201400 */
[----:B------:R-:W-:Y:S01]  /*1c890*/  I2FP.F32.S32 R0, R3 ;  /* 0x0000000300007245 */ /* 0x000fe20000201400 */
[C---:B-1----:R-:W-:Y:S01]  /*1c8a0*/  FFMA.FTZ R7, -R133.reuse, R7, R27 ;  /* 0x0000000785077223 */ /* 0x042fe2000001011b */
[C---:B------:R-:W-:Y:S01]  /*1c8b0*/  FFMA.FTZ R4, -R133.reuse, R4, R22 ;  /* 0x0000000485047223 */ /* 0x040fe20000010116 */
[C---:B------:R-:W-:Y:S01]  /*1c8c0*/  FFMA.FTZ R5, -R133.reuse, R5, R26 ;  /* 0x0000000585057223 */ /* 0x040fe2000001011a */
[C---:B--2---:R-:W-:Y:S01]  /*1c8d0*/  FFMA.FTZ R2, -R133.reuse, R2, R17 ;  /* 0x0000000285027223 */ /* 0x044fe20000010111 */
        /* <DEDUP_REMOVED lines=95> */
.L_x_6291:
[----:B------:R-:W2:Y:S02]  /*1ced0*/  LD.E R2, desc[UR6][R28.64+0x38] ;  /* 0x000038061c027980 */ /* 0x000ea4000c101900 */
[----:B--2---:R-:W-:-:S04]  /*1cee0*/  LEA R2, -R2, RZ, 0x6 ;  /* 0x000000ff02027211 */ /* 0x004fc800078e31ff */
[----:B------:R-:W-:Y:S02]  /*1cef0*/  SHF.R.S32.HI R3, RZ, 0x1f, R2 ;  /* 0x0000001fff037819 */ /* 0x000fe40000011402 */
.L_x_6292:
[----:B------:R-:W-:Y:S05]  /*1cf00*/  BSYNC B0 ;  /* 0x0000000000007941 */ /* 0x000fea0003800000 */
.L_x_6290:
        /* <DEDUP_REMOVED lines=127> */
.L_x_6289:
[----:B------:R-:W-:Y:S05]  /*1d700*/  BSYNC B1 ;  /* 0x0000000000017941 */ /* 0x000fea0003800000 */
.L_x_6288:
        /* <DEDUP_REMOVED lines=8> */
[----:B------:R4:W-:Y:S01]  /*1d790*/  STL [R1+0x38], R220 ;  /* 0x000038dc01007387 */ /* 0x0009e20000100800 */
[----:B------:R-:W-:Y:S02]  /*1d7a0*/  FMNMX.FTZ R3, R100, R2, !PT ;  /* 0x0000000264037209 */ /* 0x000fe40007810000 */
[----:B------:R-:W-:Y:S01]  /*1d7b0*/  FMNMX.FTZ R2, R41, R44, !PT ;  /* 0x0000002c29027209 */ /* 0x000fe20007810000 */
[----:B------:R-:W-:Y:S01]  /*1d7c0*/  STL [R1+0x34], R219 ;  /* 0x000034db01007387 */ /* 0x000fe20000100800 */
[----:B------:R-:W-:Y:S02]  /*1d7d0*/  FMNMX.FTZ R3, R120, R3, !PT ;  /* 0x0000000378037209 */ /* 0x000fe40007810000 */
[----:B------:R-:W-:Y:S01]  /*1d7e0*/  FMNMX.FTZ R2, R47, R2, !PT ;  /* 0x000000022f027209 */ /* 0x000fe20007810000 */
[----:B------:R-:W-:Y:S01]  /*1d7f0*/  STL [R1+0x30], R218 ;  /* 0x000030da01007387 */ /* 0x000fe20000100800 */
[----:B------:R-:W-:Y:S02]  /*1d800*/  FMNMX.FTZ R135, R124, R3, !PT ;  /* 0x000000037c877209 */ /* 0x000fe40007810000 */
[----:B------:R-:W-:Y:S01]  /*1d810*/  FMNMX.FTZ R2, R48, R2, !PT ;  /* 0x0000000230027209 */ /* 0x000fe20007810000 */
[----:B------:R1:W-:Y:S01]  /*1d820*/  STL [R1+0x2c], R217 ;  /* 0x00002cd901007387 */ /* 0x0003e20000100800 */
        /* <DEDUP_REMOVED lines=10> */
[----:B----4-:R-:W-:Y:S02]  /*1d8d0*/  MOV R220, R65 ;  /* 0x0000004100dc7202 */ /* 0x010fe40000000f00 */
[----:B------:R-:W-:Y:S02]  /*1d8e0*/  FMNMX.FTZ R2, R251, R2, !PT ;  /* 0x00000002fb027209 */ /* 0x000fe40007810000 */
[----:B------:R-:W-:Y:S02]  /*1d8f0*/  FMNMX.FTZ R135, R151, R135, !PT ;  /* 0x0000008797877209 */ /* 0x000fe40007810000 */
[----:B------:R-:W-:Y:S02]  /*1d900*/  FMNMX.FTZ R2, R220, R2, !PT ;  /* 0x00000002dc027209 */ /* 0x000fe40007810000 */
[----:B------:R-:W-:Y:S01]  /*1d910*/  FMNMX.FTZ R135, R166, R135, !PT ;  /* 0x00000087a6877209 */ /* 0x000fe20007810000 */
[----:B-1----:R-:W-:Y:S01]  /*1d920*/  IMAD.MOV.U32 R217, RZ, RZ, R59 ;  /* 0x000000ffffd97224 */ /* 0x002fe200078e003b */
[----:B------:R-:W-:-:S02]  /*1d930*/  FMNMX.FTZ R2, R210, R2, !PT ;  /* 0x00000002d2027209 */ /* 0x000fc40007810000 */
[----:B------:R-:W-:Y:S02]  /*1d940*/  FMNMX.FTZ R135, R164, R135, !PT ;  /* 0x00000087a4877209 */ /* 0x000fe40007810000 */
[----:B------:R-:W-:Y:S02]  /*1d950*/  FMNMX.FTZ R2, R211, R2, !PT ;  /* 0x00000002d3027209 */ /* 0x000fe40007810000 */
[----:B------:R-:W-:Y:S02]  /*1d960*/  FMNMX.FTZ R135, R152, R135, !PT ;  /* 0x0000008798877209 */ /* 0x000fe40007810000 */
[----:B------:R-:W-:-:S03]  /*1d970*/  FMNMX.FTZ R2, R217, R2, !PT ;  /* 0x00000002d9027209 */ /* 0x000fc60007810000 */
[----:B------:R-:W1:Y:S01]  /*1d980*/  SHFL.BFLY PT, R4, R135, 0x2, 0x1f ;  /* 0x0c401f0087047f89 */ /* 0x000e6200000e0000 */
        /* <DEDUP_REMOVED lines=10> */
[----:B------:R-:W-:Y:S02]  /*1da30*/  LEA R213, R42, UR4, 0x1 ;  /* 0x000000042ad57c11 */ /* 0x000fe4000f8e08ff */
[----:B----4-:R-:W-:-:S03]  /*1da40*/  FMNMX.FTZ R134, R2, R134, !PT ;  /* 0x0000008602867209 */ /* 0x010fc60007810000 */
[----:B------:R-:W-:Y:S01]  /*1da50*/  LDSM.16.MT88.4 R16, [R213+0x12000] ;  /* 0x01200000d510783b */ /* 0x000fe20000004200 */
[----:B------:R-:W-:-:S04]  /*1da60*/  LEA R214, R43, R213, 0x1 ;  /* 0x000000d52bd67211 */ /* 0x000fc800078e08ff */
[C---:B------:R-:W-:Y:S01]  /*1da70*/  LEA R215, R39.reuse, R214, 0x1 ;  /* 0x000000d627d77211 */ /* 0x040fe200078e08ff */
[----:B------:R-:W-:Y:S01]  /*1da80*/  IMAD R216, R39, 0x2, R213 ;  /* 0x0000000227d87824 */ /* 0x000fe200078e02d5 */
[----:B--2---:R-:W-:Y:S04]  /*1da90*/  LDSM.16.MT88.4 R28, [R214+0x10000] ;  /* 0x01000000d61c783b */ /* 0x004fe80000004200 */
[----:B------:R-:W1:Y:S04]  /*1daa0*/  LDSM.16.MT88.4 R20, [R215+0x10000] ;  /* 0x01000000d714783b */ /* 0x000e680000004200 */
[----:B------:R-:W2:Y:S04]  /*1dab0*/  LDSM.16.MT88.4 R8, [R216+0x12000] ;  /* 0x01200000d808783b */ /* 0x000ea80000004200 */
[----:B------:R-:W4:Y:S04]  /*1dac0*/  LDSM.16.MT88.4 R24, [R216+0x10000] ;  /* 0x01000000d818783b */ /* 0x000f280000004200 */
[----:B------:R-:W-:Y:S04]  /*1dad0*/  LDSM.16.MT88.4 R12, [R214+0x12000] ;  /* 0x01200000d60c783b */ /* 0x000fe80000004200 */
[----:B------:R-:W-:Y:S01]  /*1dae0*/  LDSM.16.MT88.4 R32, [R215+0x12000] ;  /* 0x01200000d720783b */ /* 0x000fe20000004200 */
[----:B---3--:R-:W-:-:S05]  /*1daf0*/  FMUL.FTZ R3, R0, R135 ;  /* 0x0000008700037220 */ /* 0x008fca0000410000 */
[----:B------:R-:W-:-:S05]  /*1db00*/  FSEL R3, R3, RZ, P0 ;  /* 0x000000ff03037208 */ /* 0x000fca0000000000 */
[-CC-:B------:R-:W-:Y:S01]  /*1db10*/  FFMA.FTZ R4, R40, R0.reuse, -R3.reuse ;  /* 0x0000000028047223 */ /* 0x180fe20000010803 */
[-CC-:B------:R-:W-:Y:S01]  /*1db20*/  FFMA.FTZ R2, R38, R0.reuse, -R3.reuse ;  /* 0x0000000026027223 */ /* 0x180fe20000010803 */
[----:B------:R-:W-:Y:S01]  /*1db30*/  FSETP.NEU.FTZ.AND P0, PT, R134, -INF , PT ;  /* 0xff8000008600780b */ /* 0x000fe20003f1d000 */
[----:B------:R-:W-:Y:S01]  /*1db40*/  LDSM.16.MT88.4 R36, [R214+0x14000] ;  /* 0x01400000d624783b */ /* 0x000fe20000004200 */
[----:B------:R3:W-:Y:S08]  /*1db50*/  MUFU.EX2 R161, R4 ;  /* 0x0000000400a17308 */ /* 0x0007f00000000800 */
[----:B------:R1:W-:Y:S01]  /*1db60*/  MUFU.EX2 R221, R2 ;  /* 0x0000000200dd7308 */ /* 0x0003e20000000800 */
[----:B---3--:R-:W-:-:S07]  /*1db70*/  FFMA.FTZ R4, R46, R0, -R3 ;  /* 0x000000002e047223 */ /* 0x008fce0000010803 */
[----:B------:R3:W-:Y:S01]  /*1db80*/  MUFU.EX2 R133, R4 ;  /* 0x0000000400857308 */ /* 0x0007e20000000800 */
[----:B-1----:R-:W-:-:S05]  /*1db90*/  FMUL.FTZ R2, R0, R134 ;  /* 0x0000008600027220 */ /* 0x002fca0000410000 */
[----:B------:R-:W-:Y:S01]  /*1dba0*/  FSEL R2, R2, RZ, P0 ;  /* 0x000000ff02027208 */ /* 0x000fe20000000000 */
[----:B---3--:R-:W-:-:S04]  /*1dbb0*/  FFMA.FTZ R4, R45, R0, -R3 ;  /* 0x000000002d047223 */ /* 0x008fc80000010803 */
[----:B------:R1:W3:Y:S02]  /*1dbc0*/  MUFU.EX2 R148, R4 ;  /* 0x0000000400947308 */ /* 0x0002e40000000800 */
[-CC-:B-1----:R-:W-:Y:S01]  /*1dbd0*/  FFMA.FTZ R4, R41, R0.reuse, -R2.reuse ;  /* 0x0000000029047223 */ /* 0x182fe20000010802 */
[----:B---3--:R-:W-:Y:S01]  /*1dbe0*/  F2FP.F16.F32.PACK_AB R6, R148, R133 ;  /* 0x000000859406723e */ /* 0x008fe200000000ff */
[----:B------:R-:W1:Y:S04]  /*1dbf0*/  LDSM.16.MT88.4 R40, [R213+0x10000] ;  /* 0x01000000d528783b */ /* 0x000e680000004200 */
[----:B------:R3:W-:Y:S02]  /*1dc00*/  MUFU.EX2 R212, R4 ;  /* 0x0000000400d47308 */ /* 0x0007e40000000800 */
[----:B---3--:R-:W-:-:S06]  /*1dc10*/  FFMA.FTZ R4, R44, R0, -R2 ;  /* 0x000000002c047223 */ /* 0x008fcc0000010802 */
[----:B------:R3:W2:Y:S02]  /*1dc20*/  MUFU.EX2 R223, R4 ;  /* 0x0000000400df7308 */ /* 0x0006a40000000800 */
[--C-:B---3--:R-:W-:Y:S01]  /*1dc30*/  FFMA.FTZ R4, R47, R0, -R2.reuse ;  /* 0x000000002f047223 */ /* 0x108fe20000010802 */
[----:B--2---:R-:W-:Y:S01]  /*1dc40*/  F2FP.F16.F32.PACK_AB R5, R223, R212 ;  /* 0x000000d4df05723e */ /* 0x004fe200000000ff */
[----:B------:R-:W-:Y:S04]  /*1dc50*/  LDSM.16.MT88.4 R44, [R213+0x14000] ;  /* 0x01400000d52c783b */ /* 0x000fe80000004200 */
[----:B------:R2:W-:Y:S02]  /*1dc60*/  MUFU.EX2 R153, R4 ;  /* 0x0000000400997308 */ /* 0x0005e40000000800 */
[----:B--2---:R-:W-:-:S06]  /*1dc70*/  FFMA.FTZ R4, R48, R0, -R2 ;  /* 0x0000000030047223 */ /* 0x004fcc0000010802 */
[----:B------:R2:W3:Y:S02]  /*1dc80*/  MUFU.EX2 R222, R4 ;  /* 0x0000000400de7308 */ /* 0x0004e40000000800 */
[----:B--2---:R-:W-:Y:S02]  /*1dc90*/  F2FP.F16.F32.PACK_AB R4, R221, R161 ;  /* 0x000000a1dd04723e */ /* 0x004fe400000000ff */
[----:B---3--:R-:W-:-:S07]  /*1dca0*/  F2FP.F16.F32.PACK_AB R7, R222, R153 ;  /* 0x00000099de07723e */ /* 0x008fce00000000ff */
[C---:B------:R-:W-:Y:S06]  /*1dcb0*/  HMMA.16816.F32 R84, R4.reuse, R20, RZ ;  /* 0x000000140454723c */ /* 0x040fec00000018ff */
[C---:B------:R-:W-:Y:S01]  /*1dcc0*/  HMMA.16816.F32 R112, R4.reuse, R22, RZ ;  /* 0x000000160470723c */ /* 0x040fe200000018ff */
[----:B------:R-:W2:Y:S05]  /*1dcd0*/  LDSM.16.MT88.4 R20, [R215+0x14000] ;  /* 0x01400000d714783b */ /* 0x000eaa0000004200 */
[C---:B------:R-:W-:Y:S06]  /*1dce0*/  HMMA.16816.F32 R92, R4.reuse, R28, RZ ;  /* 0x0000001c045c723c */ /* 0x040fec00000018ff */
[C---:B------:R-:W-:Y:S01]  /*1dcf0*/  HMMA.16816.F32 R56, R4.reuse, R30, RZ ;  /* 0x0000001e0438723c */ /* 0x040fe200000018ff */
[----:B------:R-:W3:Y:S05]  /*1dd00*/  LDSM.16.MT88.4 R28, [R213+0x16000] ;  /* 0x01600000d51c783b */ /* 0x000eea0000004200 */
[----:B------:R-:W-:Y:S07]  /*1dd10*/  HMMA.16816.F32 R72, R4, R8, RZ ;  /* 0x000000080448723c */ /* 0x000fee00000018ff */
[----:B------:R-:W-:-:S04]  /*1dd20*/  FFMA.FTZ R8, R64, R0, -R3 ;  /* 0x0000000040087223 */ /* 0x000fc80000010803 */
[----:B------:R1:W-:Y:S01]  /*1dd30*/  MUFU.EX2 R156, R8 ;  /* 0x00000008009c7308 */ /* 0x0003e20000000800 */
[----:B----4-:R-:W-:Y:S01]  /*1dd40*/  HMMA.16816.F32 R88, R4, R24, RZ ;  /* 0x000000180458723c */ /* 0x010fe200000018ff */
[----:B-1----:R-:W-:-:S06]  /*1dd50*/  FFMA.FTZ R8, R100, R0, -R3 ;  /* 0x0000000064087223 */ /* 0x002fcc0000010803 */
[----:B------:R1:W4:Y:S01]  /*1dd60*/  MUFU.EX2 R219, R8 ;  /* 0x0000000800db7308 */ /* 0x0003220000000800 */
[C---:B------:R-:W-:Y:S01]  /*1dd70*/  HMMA.16816.F32 R116, R4.reuse, R26, RZ ;  /* 0x0000001a0474723c */ /* 0x040fe200000018ff */
[----:B------:R-:W4:Y:S05]  /*1dd80*/  LDSM.16.MT88.4 R24, [R214+0x16000] ;  /* 0x01600000d618783b */ /* 0x000f2a0000004200 */
[----:B------:R-:W-:Y:S01]  /*1dd90*/  HMMA.16816.F32 R96, R4, R40, RZ ;  /* 0x000000280460723c */ /* 0x000fe200000018ff */
[----:B-1----:R-:W-:-:S04]  /*1dda0*/  FFMA.FTZ R8, R120, R0, -R3 ;  /* 0x0000000078087223 */ /* 0x002fc80000010803 */
[----:B------:R1:W-:Y:S01]  /*1ddb0*/  MUFU.EX2 R157, R8 ;  /* 0x00000008009d7308 */ /* 0x0003e20000000800 */
[C---:B------:R-:W-:Y:S01]  /*1ddc0*/  HMMA.16816.F32 R60, R4.reuse, R42, RZ ;  /* 0x0000002a043c723c */ /* 0x040fe200000018ff */
[----:B------:R-:W4:Y:S05]  /*1ddd0*/  LDSM.16.MT88.4 R40, [R216+0x14000] ;  /* 0x01400000d828783b */ /* 0x000f2a0000004200 */
[----:B------:R-:W-:Y:S01]  /*1dde0*/  HMMA.16816.F32 R80, R4, R16, RZ ;  /* 0x000000100450723c */ /* 0x000fe200000018ff */
[----:B-1----:R-:W-:-:S05]  /*1ddf0*/  FFMA.FTZ R8, R124, R0, -R3 ;  /* 0x000000007c087223 */ /* 0x002fca0000010803 */
[C---:B------:R-:W-:Y:S01]  /*1de00*/  HMMA.16816.F32 R52, R4.reuse, R18, RZ ;  /* 0x000000120434723c */ /* 0x040fe200000018ff */
[----:B------:R-:W1:Y:S01]  /*1de10*/  LDSM.16.MT88.4 R16, [R216+0x16000] ;  /* 0x01600000d810783b */ /* 0x000e620000004200 */
[----:B------:R2:W-:Y:S04]  /*1de20*/  MUFU.EX2 R158, R8 ;  /* 0x00000008009e7308 */ /* 0x0005e80000000800 */
[C---:B------:R-:W-:Y:S06]  /*1de30*/  HMMA.16816.F32 R76, R4.reuse, R12, RZ ;  /* 0x0000000c044c723c */ /* 0x040fec00000018ff */
[----:B------:R-:W-:Y:S01]  /*1de40*/  HMMA.16816.F32 R48, R4, R14, RZ ;  /* 0x0000000e0430723c */ /* 0x000fe200000018ff */
[----:B------:R-:W1:Y:S01]  /*1de50*/  LDSM.16.MT88.4 R12, [R215+0x16000] ;  /* 0x01600000d70c783b */ /* 0x000e620000004200 */
[----:B--2---:R-:W-:-:S04]  /*1de60*/  FFMA.FTZ R8, R125, R0, -R2 ;  /* 0x000000007d087223 */ /* 0x004fc80000010802 */
[----:B------:R2:W-:Y:S01]  /*1de70*/  MUFU.EX2 R218, R8 ;  /* 0x0000000800da7308 */ /* 0x0005e20000000800 */
[----:B------:R-:W-:Y:S01]  /*1de80*/  HMMA.16816.F32 R124, R4, R20, RZ ;  /* 0x00000014047c723c */ /* 0x000fe200000018ff */
[----:B--2---:R-:W-:-:S05]  /*1de90*/  FFMA.FTZ R8, R128, R0, -R2 ;  /* 0x0000000080087223 */ /* 0x004fca0000010802 */
[C---:B------:R-:W-:Y:S01]  /*1dea0*/  HMMA.16816.F32 R128, R4.reuse, R22, RZ ;  /* 0x000000160480723c */ /* 0x040fe200000018ff */
[----:B------:R-:W2:Y:S01]  /*1deb0*/  LDSM.16.MT88.4 R20, [R214+0x10800] ;  /* 0x01080000d614783b */ /* 0x000ea20000004200 */
[----:B------:R4:W2:Y:S04]  /*1dec0*/  MUFU.EX2 R150, R8 ;  /* 0x0000000800967308 */ /* 0x0008a80000000800 */
[----:B---3--:R-:W-:Y:S01]  /*1ded0*/  HMMA.16816.F32 R136, R4, R28, RZ ;  /* 0x0000001c0488723c */ /* 0x008fe200000018ff */
[----:B----4-:R-:W-:-:S04]  /*1dee0*/  FFMA.FTZ R8, R132, R0, -R2 ;  /* 0x0000000084087223 */ /* 0x010fc80000010802 */
[----:B------:R3:W-:Y:S01]  /*1def0*/  MUFU.EX2 R132, R8 ;  /* 0x0000000800847308 */ /* 0x0007e20000000800 */
[----:B------:R-:W-:Y:S01]  /*1df00*/  HMMA.16816.F32 R68, R4, R32, RZ ;  /* 0x000000200444723c */ /* 0x000fe200000018ff */
[----:B---3--:R-:W-:-:S05]  /*1df10*/  FFMA.FTZ R8, R140, R0, -R2 ;  /* 0x000000008c087223 */ /* 0x008fca0000010802 */
[C---:B------:R-:W-:Y:S01]  /*1df20*/  HMMA.16816.F32 R140, R4.reuse, R30, RZ ;  /* 0x0000001e048c723c */ /* 0x040fe200000018ff */
[----:B------:R-:W3:Y:S01]  /*1df30*/  LDSM.16.MT88.4 R28, [R216+0x10800] ;  /* 0x01080000d81c783b */ /* 0x000ee20000004200 */
[----:B------:R4:W2:Y:S04]  /*1df40*/  MUFU.EX2 R159, R8 ;  /* 0x00000008009f7308 */ /* 0x0008a80000000800 */
[C---:B------:R-:W-:Y:S01]  /*1df50*/  HMMA.16816.F32 R104, R4.reuse, R34, RZ ;  /* 0x000000220468723c */ /* 0x040fe200000018ff */
[----:B------:R-:W3:Y:S05]  /*1df60*/  LDSM.16.MT88.4 R32, [R213+0x10800] ;  /* 0x01080000d520783b */ /* 0x000eea0000004200 */
[C---:B------:R-:W-:Y:S07]  /*1df70*/  HMMA.16816.F32 R144, R4.reuse, R24, RZ ;  /* 0x000000180490723c */ /* 0x040fee00000018ff */
[----:B------:R-:W-:Y:S01]  /*1df80*/  IMAD.MOV.U32 R25, RZ, RZ, R153 ;  /* 0x000000ffff197224 */ /* 0x000fe200078e0099 */
[----:B------:R-:W-:Y:S01]  /*1df90*/  MOV R24, R152 ;  /* 0x0000009800187202 */ /* 0x000fe20000000f00 */
[C---:B------:R-:W-:Y:S06]  /*1dfa0*/  HMMA.16816.F32 R64, R4.reuse, R44, RZ ;  /* 0x0000002c0440723c */ /* 0x040fec00000018ff */
[C---:B------:R-:W-:Y:S06]  /*1dfb0*/  HMMA.16816.F32 R152, R4.reuse, R26, RZ ;  /* 0x0000001a0498723c */ /* 0x040fec00000018ff */
[----:B------:R-:W-:Y:S01]  /*1dfc0*/  HMMA.16816.F32 R100, R4, R36, RZ ;  /* 0x000000240464723c */ /* 0x000fe200000018ff */
[----:B------:R-:W-:Y:S01]  /*1dfd0*/  IMAD.MOV.U32 R27, RZ, RZ, R161 ;  /* 0x000000ffff1b7224 */ /* 0x000fe200078e00a1 */
[----:B------:R-:W-:-:S04]  /*1dfe0*/  MOV R26, R160 ;  /* 0x000000a0001a7202 */ /* 0x000fc80000000f00 */
[C---:B------:R-:W-:Y:S06]  /*1dff0*/  HMMA.16816.F32 R120, R4.reuse, R40, RZ ;  /* 0x000000280478723c */ /* 0x040fec00000018ff */
[C---:B------:R-:W-:Y:S01]  /*1e000*/  HMMA.16816.F32 R108, R4.reuse, R10, RZ ;  /* 0x0000000a046c723c */ /* 0x040fe200000018ff */
[----:B----4-:R-:W4:Y:S05]  /*1e010*/  LDSM.16.MT88.4 R8, [R213+0x12800] ;  /* 0x01280000d508783b */ /* 0x010f2a0000004200 */
[C---:B------:R-:W-:Y:S06]  /*1e020*/  HMMA.16816.F32 R44, R4.reuse, R46, RZ ;  /* 0x0000002e042c723c */ /* 0x040fec00000018ff */
[C---:B------:R-:W-:Y:S06]  /*1e030*/  HMMA.16816.F32 R36, R4.reuse, R38, RZ ;  /* 0x000000260424723c */ /* 0x040fec00000018ff */
[C---:B------:R-:W-:Y:S06]  /*1e040*/  HMMA.16816.F32 R40, R4.reuse, R42, RZ ;  /* 0x0000002a0428723c */ /* 0x040fec00000018ff */
[C---:B-1----:R-:W-:Y:S06]  /*1e050*/  HMMA.16816.F32 R160, R4.reuse, R16, RZ ;  /* 0x0000001004a0723c */ /* 0x042fec00000018ff */
[C---:B------:R-:W-:Y:S06]  /*1e060*/  HMMA.16816.F32 R172, R4.reuse, R18, RZ ;  /* 0x0000001204ac723c */ /* 0x040fec00000018ff */
[C---:B------:R-:W-:Y:S06]  /*1e070*/  HMMA.16816.F32 R188, R4.reuse, R12, RZ ;  /* 0x0000000c04bc723c */ /* 0x040fec00000018ff */
[----:B------:R-:W-:Y:S01]  /*1e080*/  HMMA.16816.F32 R184, R4, R14, RZ ;  /* 0x0000000e04b8723c */ /* 0x000fe200000018ff */
[----:B------:R-:W1:Y:S06]  /*1e090*/  LDSM.16.MT88.4 R12, [R215+0x10800] ;  /* 0x01080000d70c783b */ /* 0x000e6c0000004200 */
[----:B------:R-:W-:-:S02]  /*1e0a0*/  F2FP.F16.F32.PACK_AB R4, R219, R156 ;  /* 0x0000009cdb04723e */ /* 0x000fc400000000ff */
[----:B--2---:R-:W-:Y:S02]  /*1e0b0*/  F2FP.F16.F32.PACK_AB R5, R150, R218 ;  /* 0x000000da9605723e */ /* 0x004fe400000000ff */
[----:B------:R-:W-:Y:S02]  /*1e0c0*/  F2FP.F16.F32.PACK_AB R6, R158, R157 ;  /* 0x0000009d9e06723e */ /* 0x000fe400000000ff */
[----:B------:R-:W-:-:S07]  /*1e0d0*/  F2FP.F16.F32.PACK_AB R7, R159, R132 ;  /* 0x000000849f07723e */ /* 0x000fce00000000ff */
[C---:B------:R-:W-:Y:S06]  /*1e0e0*/  HMMA.16816.F32 R16, R4.reuse, R22, R56 ;  /* 0x000000160410723c */ /* 0x040fec0000001838 */
[C---:B---3--:R-:W-:Y:S06]  /*1e0f0*/  HMMA.16816.F32 R56, R4.reuse, R30, R116 ;  /* 0x0000001e0438723c */ /* 0x048fec0000001874 */
[C---:B------:R-:W-:Y:S06]  /*1e100*/  HMMA.16816.F32 R204, R4.reuse, R32, R96 ;  /* 0x0000002004cc723c */ /* 0x040fec0000001860 */
[----:B------:R-:W-:Y:S06]  /*1e110*/  HMMA.16816.F32 R96, R4, R34, R60 ;  /* 0x000000220460723c */ /* 0x000fec000000183c */
[----:B------:R-:W-:Y:S01]  /*1e120*/  MOV R33, R19 ;  /* 0x0000001300217202 */ /* 0x000fe20000000f00 */
[----:B------:R-:W-:Y:S01]  /*1e130*/  IMAD.MOV.U32 R34, RZ, RZ, R18 ;  /* 0x000000ffff227224 */ /* 0x000fe200078e0012 */
[----:B------:R-:W-:Y:S01]  /*1e140*/  MOV R35, R17 ;  /* 0x0000001100237202 */ /* 0x000fe20000000f00 */
[----:B------:R-:W-:-:S02]  /*1e150*/  IMAD.MOV.U32 R32, RZ, RZ, R16 ;  /* 0x000000ffff207224 */ /* 0x000fc400078e0010 */
[----:B------:R-:W2:Y:S01]  /*1e160*/  LDSM.16.MT88.4 R16, [R214+0x12800] ;  /* 0x01280000d610783b */ /* 0x000ea20000004200 */
[C---:B------:R-:W-:Y:S07]  /*1e170*/  HMMA.16816.F32 R196, R4.reuse, R28, R88 ;  /* 0x0000001c04c4723c */ /* 0x040fee0000001858 */
[----:B------:R-:W-:Y:S01]  /*1e180*/  MOV R28, R56 ;  /* 0x00000038001c7202 */ /* 0x000fe20000000f00 */
[C---:B------:R-:W-:Y:S01]  /*1e190*/  HMMA.16816.F32 R200, R4.reuse, R20, R92 ;  /* 0x0000001404c8723c */ /* 0x040fe2000000185c */
[----:B------:R-:W3:Y:S05]  /*1e1a0*/  LDSM.16.MT88.4 R20, [R216+0x12800] ;  /* 0x01280000d814783b */ /* 0x000eea0000004200 */
[C---:B----4-:R-:W-:Y:S06]  /*1e1b0*/  HMMA.16816.F32 R176, R4.reuse, R8, R80 ;  /* 0x0000000804b0723c */ /* 0x050fec0000001850 */
[C---:B------:R-:W-:Y:S01]  /*1e1c0*/  HMMA.16816.F32 R168, R4.reuse, R10, R52 ;  /* 0x0000000a04a8723c */ /* 0x040fe20000001834 */
[----:B------:R-:W4:Y:S05]  /*1e1d0*/  LDSM.16.MT88.4 R8, [R214+0x14800] ;  /* 0x01480000d608783b */ /* 0x000f2a0000004200 */
[C---:B-1----:R-:W-:Y:S06]  /*1e1e0*/  HMMA.16816.F32 R192, R4.reuse, R12, R84 ;  /* 0x0000000c04c0723c */ /* 0x042fec0000001854 */
[----:B------:R-:W-:Y:S01]  /*1e1f0*/  HMMA.16816.F32 R180, R4, R14, R112 ;  /* 0x0000000e04b4723c */ /* 0x000fe20000001870 */
[----:B------:R-:W-:Y:S01]  /*1e200*/  MOV R84, R28 ;  /* 0x0000001c00547202 */ /* 0x000fe20000000f00 */
[----:B------:R-:W-:Y:S04]  /*1e210*/  LDSM.16.MT88.4 R12, [R213+0x14800] ;  /* 0x01480000d50c783b */ /* 0x000fe80000004200 */
[----:B------:R-:W1:Y:S01]  /*1e220*/  LDSM.16.MT88.4 R28, [R215+0x12800] ;  /* 0x01280000d71c783b */ /* 0x000e620000004200 */
[----:B------:R-:W-:Y:S01]  /*1e230*/  IMAD.MOV.U32 R63, RZ, RZ, R166 ;  /* 0x000000ffff3f7224 */ /* 0x000fe200078e00a6 */
[----:B------:R-:W-:Y:S01]  /*1e240*/  MOV R62, R165 ;  /* 0x000000a5003e7202 */ /* 0x000fe20000000f00 */
[----:B------:R-:W-:-:S02]  /*1e250*/  IMAD.MOV.U32 R61, RZ, RZ, R164 ;  /* 0x000000ffff3d7224 */ /* 0x000fc400078e00a4 */
[----:B--2---:R-:W-:Y:S07]  /*1e260*/  HMMA.16816.F32 R164, R4, R16, R76 ;  /* 0x0000001004a4723c */ /* 0x004fee000000184c */
[----:B------:R-:W-:Y:S01]  /*1e270*/  IMAD.MOV.U32 R79, RZ, RZ, R26 ;  /* 0x000000ffff4f7224 */ /* 0x000fe200078e001a */
[----:B------:R-:W-:Y:S01]  /*1e280*/  MOV R78, R27 ;  /* 0x0000001b004e7202 */ /* 0x000fe20000000f00 */
[----:B------:R-:W-:Y:S01]  /*1e290*/  IMAD.MOV.U32 R77, RZ, RZ, R24 ;  /* 0x000000ffff4d7224 */ /* 0x000fe200078e0018 */
[----:B------:R-:W-:-:S02]  /*1e2a0*/  MOV R76, R25 ;  /* 0x00000019004c7202 */ /* 0x000fc40000000f00 */
[----:B------:R-:W2:Y:S01]  /*1e2b0*/  LDSM.16.MT88.4 R24, [R215+0x14800] ;  /* 0x01480000d718783b */ /* 0x000ea20000004200 */
[----:B------:R-:W-:Y:S01]  /*1e2c0*/  MOV R91, R151 ;  /* 0x00000097005b7202 */ /* 0x000fe20000000f00 */
[----:B------:R-:W-:Y:S01]  /*1e2d0*/  IMAD.MOV.U32 R90, RZ, RZ, R150 ;  /* 0x000000ffff5a7224 */ /* 0x000fe200078e0096 */
[----:B------:R-:W-:Y:S01]  /*1e2e0*/  MOV R95, R149 ;  /* 0x00000095005f7202 */ /* 0x000fe20000000f00 */
[----:B------:R-:W-:Y:S02]  /*1e2f0*/  IMAD.MOV.U32 R94, RZ, RZ, R148 ;  /* 0x000000ffff5e7224 */ /* 0x000fe400078e0094 */
[----:B---3--:R-:W-:Y:S01]  /*1e300*/  HMMA.16816.F32 R148, R4, R20, R72 ;  /* 0x000000140494723c */ /* 0x008fe20000001848 */
[----:B------:R-:W-:Y:S01]  /*1e310*/  MOV R86, R159 ;  /* 0x0000009f00567202 */ /* 0x000fe20000000f00 */
[----:B------:R-:W-:-:S04]  /*1e320*/  IMAD.MOV.U32 R87, RZ, RZ, R158 ;  /* 0x000000ffff577224 */ /* 0x000fc800078e009e */
[----:B----4-:R-:W-:Y:S01]  /*1e330*/  HMMA.16816.F32 R72, R4, R8, R100 ;  /* 0x000000080448723c */ /* 0x010fe20000001864 */
[----:B------:R-:W-:Y:S01]  /*1e340*/  MOV R92, R157 ;  /* 0x0000009d005c7202 */ /* 0x000fe20000000f00 */
[----:B------:R-:W-:-:S04]  /*1e350*/  IMAD.MOV.U32 R93, RZ, RZ, R156 ;  /* 0x000000ffff5d7224 */ /* 0x000fc800078e009c */
[----:B------:R-:W-:Y:S01]  /*1e360*/  HMMA.16816.F32 R116, R4, R22, R108 ;  /* 0x000000160474723c */ /* 0x000fe2000000186c */
[----:B------:R-:W-:Y:S01]  /*1e370*/  FFMA.FTZ R8, R240, R0, -R3 ;  /* 0x00000000f0087223 */ /* 0x000fe20000010803 */
[----:B------:R-:W-:-:S04]  /*1e380*/  IMAD.MOV.U32 R85, RZ, RZ, R217 ;  /* 0x000000ffff557224 */ /* 0x000fc800078e00d9 */
[C---:B-1----:R-:W-:Y:S01]  /*1e390*/  HMMA.16816.F32 R112, R4.reuse, R28, R68 ;  /* 0x0000001c0470723c */ /* 0x042fe20000001844 */
[----:B------:R-:W-:Y:S01]  /*1e3a0*/  IMAD.MOV.U32 R89, RZ, RZ, R57 ;  /* 0x000000ffff597224 */ /* 0x000fe200078e0039 */
[----:B------:R-:W-:Y:S01]  /*1e3b0*/  MOV R88, R58 ;  /* 0x0000003a00587202 */ /* 0x000fe20000000f00 */
[----:B------:R-:W-:Y:S01]  /*1e3c0*/  IMAD.MOV.U32 R60, RZ, RZ, R59 ;  /* 0x000000ffff3c7224 */ /* 0x000fe200078e003b */
[----:B------:R-:W-:Y:S01]  /*1e3d0*/  MOV R82, R34 ;  /* 0x0000002200527202 */ /* 0x000fe20000000f00 */
[----:B------:R-:W-:Y:S01]  /*1e3e0*/  IMAD.MOV.U32 R81, RZ, RZ, R35 ;  /* 0x000000ffff517224 */ /* 0x000fe200078e0023 */
[C---:B------:R-:W-:Y:S01]  /*1e3f0*/  HMMA.16816.F32 R108, R4.reuse, R30, R104 ;  /* 0x0000001e046c723c */ /* 0x040fe20000001868 */
[----:B------:R-:W-:Y:S01]  /*1e400*/  LDSM.16.MT88.4 R28, [R213+0x16800] ;  /* 0x01680000d51c783b */ /* 0x000fe20000004200 */
[----:B------:R-:W-:Y:S01]  /*1e410*/  IMAD.MOV.U32 R83, RZ, RZ, R33 ;  /* 0x000000ffff537224 */ /* 0x000fe200078e0021 */
[----:B------:R-:W-:Y:S02]  /*1e420*/  MOV R80, R32 ;  /* 0x0000002000507202 */ /* 0x000fe40000000f00 */
[----:B------:R-:W-:Y:S01]  /*1e430*/  LDSM.16.MT88.4 R32, [R216+0x16800] ;  /* 0x01680000d820783b */ /* 0x000fe20000004200 */
[C---:B------:R-:W-:Y:S06]  /*1e440*/  HMMA.16816.F32 R104, R4.reuse, R12, R64 ;  /* 0x0000000c0468723c */ /* 0x040fec0000001840 */
[C---:B------:R-:W-:Y:S01]  /*1e450*/  HMMA.16816.F32 R52, R4.reuse, R10, R36 ;  /* 0x0000000a0434723c */ /* 0x040fe20000001824 */
[----:B------:R-:W-:Y:S01]  /*1e460*/  MOV R13, R220 ;  /* 0x000000dc000d7202 */ /* 0x000fe20000000f00 */
[----:B------:R-:W-:Y:S01]  /*1e470*/  LDSM.16.MT88.4 R20, [R214+0x16800] ;  /* 0x01680000d614783b */ /* 0x000fe20000004200 */
[----:B------:R1:W-:Y:S03]  /*1e480*/  MUFU.EX2 R220, R8 ;  /* 0x0000000800dc7308 */ /* 0x0003e60000000800 */
[----:B------:R-:W-:Y:S01]  /*1e490*/  HMMA.16816.F32 R156, R4, R18, R48 ;  /* 0x00000012049c723c */ /* 0x000fe20000001830 */
[----:B------:R-:W3:Y:S01]  /*1e4a0*/  LDSM.16.MT88.4 R16, [R216+0x14800] ;  /* 0x01480000d810783b */ /* 0x000ee20000004200 */
[----:B-1----:R-:W-:-:S04]  /*1e4b0*/  FFMA.FTZ R8, R250, R0, -R3 ;  /* 0x00000000fa087223 */ /* 0x002fc80000010803 */
[----:B------:R1:W-:Y:S02]  /*1e4c0*/  MUFU.EX2 R217, R8 ;  /* 0x0000000800d97308 */ /* 0x0003e40000000800 */
[----:B-1----:R-:W-:-:S06]  /*1e4d0*/  FFMA.FTZ R8, R208, R0, -R3 ;  /* 0x00000000d0087223 */ /* 0x002fcc0000010803 */
[----:B------:R1:W4:Y:S01]  /*1e4e0*/  MUFU.EX2 R12, R8 ;  /* 0x00000008000c7308 */ /* 0x0003220000000800 */
[----:B------:R-:W-:Y:S01]  /*1e4f0*/  HMMA.16816.F32 R56, R4, R14, R44 ;  /* 0x0000000e0438723c */ /* 0x000fe2000000182c */
[----:B------:R-:W-:Y:S01]  /*1e500*/  MOV R39, R13 ;  /* 0x0000000d00277202 */ /* 0x000fe20000000f00 */
[----:B------:R-:W-:-:S04]  /*1e510*/  IMAD.MOV.U32 R103, RZ, RZ, R80 ;  /* 0x000000ffff677224 */ /* 0x000fc800078e0050 */
[----:B--2---:R-:W-:Y:S01]  /*1e520*/  HMMA.16816.F32 R44, R4, R26, R128 ;  /* 0x0000001a042c723c */ /* 0x004fe20000001880 */
[----:B------:R-:W-:Y:S01]  /*1e530*/  MOV R80, R89 ;  /* 0x0000005900507202 */ /* 0x000fe20000000f00 */
[----:B-1----:R-:W-:-:S05]  /*1e540*/  FFMA.FTZ R8, R209, R0, -R3 ;  /* 0x00000000d1087223 */ /* 0x002fca0000010803 */
[----:B----4-:R-:W-:Y:S02]  /*1e550*/  IMAD.MOV.U32 R131, RZ, RZ, R12 ;  /* 0x000000ffff837224 */ /* 0x010fe400078e000c */
[----:B------:R-:W1:Y:S01]  /*1e560*/  LDSM.16.MT88.4 R12, [R215+0x16800] ;  /* 0x01680000d70c783b */ /* 0x000e620000004200 */
[----:B------:R2:W4:Y:S01]  /*1e570*/  MUFU.EX2 R129, R8 ;  /* 0x0000000800817308 */ /* 0x0005220000000800 */
[----:B------:R-:W-:Y:S02]  /*1e580*/  MOV R89, R219 ;  /* 0x000000db00597202 */ /* 0x000fe40000000f00 */
[----:B------:R-:W-:Y:S01]  /*1e590*/  MOV R102, R79 ;  /* 0x0000004f00667202 */ /* 0x000fe20000000f00 */
[----:B------:R-:W-:Y:S01]  /*1e5a0*/  IMAD.MOV.U32 R79, RZ, RZ, R84 ;  /* 0x000000ffff4f7224 */ /* 0x000fe200078e0054 */
[----:B------:R-:W-:Y:S01]  /*1e5b0*/  MOV R84, R62 ;  /* 0x0000003e00547202 */ /* 0x000fe20000000f00 */
[----:B------:R-:W-:Y:S02]  /*1e5c0*/  IMAD.MOV.U32 R9, RZ, RZ, R76 ;  /* 0x000000ffff097224 */ /* 0x000fe400078e004c */
[----:B--2---:R-:W-:-:S04]  /*1e5d0*/  FFMA.FTZ R8, R251, R0, -R2 ;  /* 0x00000000fb087223 */ /* 0x004fc80000010802 */
[----:B------:R2:W-:Y:S01]  /*1e5e0*/  MUFU.EX2 R219, R8 ;  /* 0x0000000800db7308 */ /* 0x0005e20000000800 */
[----:B------:R-:W-:Y:S01]  /*1e5f0*/  MOV R250, R84 ;  /* 0x0000005400fa7202 */ /* 0x000fe20000000f00 */
[----:B---3--:R-:W-:Y:S01]  /*1e600*/  HMMA.16816.F32 R68, R4, R16, R120 ;  /* 0x000000100444723c */ /* 0x008fe20000001878 */
[----:B------:R-:W-:Y:S01]  /*1e610*/  IMAD.MOV.U32 R84, RZ, RZ, R218 ;  /* 0x000000ffff547224 */ /* 0x000fe200078e00da */
[----:B------:R-:W-:Y:S01]  /*1e620*/  MOV R10, R89 ;  /* 0x00000059000a7202 */ /* 0x000fe20000000f00 */
[----:B------:R-:W-:Y:S01]  /*1e630*/  IMAD.MOV.U32 R11, RZ, RZ, R90 ;  /* 0x000000ffff0b7224 */ /* 0x000fe200078e005a */
[----:B------:R-:W-:Y:S01]  /*1e640*/  MOV R100, R77 ;  /* 0x0000004d00647202 */ /* 0x000fe20000000f00 */
[----:B--2---:R-:W-:-:S04]  /*1e650*/  FFMA.FTZ R8, R39, R0, -R2 ;  /* 0x0000000027087223 */ /* 0x004fc80000010802 */
[----:B------:R2:W3:Y:S01]  /*1e660*/  MUFU.EX2 R128, R8 ;  /* 0x0000000800807308 */ /* 0x0004e20000000800 */
[----:B------:R-:W-:Y:S01]  /*1e670*/  IMAD.MOV.U32 R122, RZ, RZ, R9 ;  /* 0x000000ffff7a7224 */ /* 0x000fe200078e0009 */
[----:B------:R-:W-:Y:S01]  /*1e680*/  MOV R9, R91 ;  /* 0x0000005b00097202 */ /* 0x000fe20000000f00 */
[----:B------:R-:W-:Y:S01]  /*1e690*/  IMAD.MOV.U32 R101, RZ, RZ, R78 ;  /* 0x000000ffff657224 */ /* 0x000fe200078e004e */
[----:B------:R-:W-:Y:S01]  /*1e6a0*/  MOV R76, R81 ;  /* 0x00000051004c7202 */ /* 0x000fe20000000f00 */
[C---:B------:R-:W-:Y:S01]  /*1e6b0*/  HMMA.16816.F32 R64, R4.reuse, R24, R124 ;  /* 0x000000180440723c */ /* 0x040fe2000000187c */
[----:B------:R-:W-:Y:S01]  /*1e6c0*/  IMAD.MOV.U32 R77, RZ, RZ, R82 ;  /* 0x000000ffff4d7224 */ /* 0x000fe200078e0052 */
[----:B------:R-:W-:Y:S01]  /*1e6d0*/  MOV R78, R83 ;  /* 0x00000053004e7202 */ /* 0x000fe20000000f00 */
[----:B------:R-:W-:Y:S01]  /*1e6e0*/  IMAD.MOV.U32 R81, RZ, RZ, R88 ;  /* 0x000000ffff517224 */ /* 0x000fe200078e0058 */
[----:B------:R-:W-:Y:S01]  /*1e6f0*/  MOV R82, R60 ;  /* 0x0000003c00527202 */ /* 0x000fe20000000f00 */
[----:B--2---:R-:W-:Y:S01]  /*1e700*/  FFMA.FTZ R8, R210, R0, -R2 ;  /* 0x00000000d2087223 */ /* 0x004fe20000010802 */
[----:B------:R-:W-:Y:S01]  /*1e710*/  HMMA.16816.F32 R48, R4, R18, R40 ;  /* 0x000000120430723c */ /* 0x000fe20000001828 */
[----:B------:R-:W-:Y:S01]  /*1e720*/  IMAD.MOV.U32 R83, RZ, RZ, R61 ;  /* 0x000000ffff537224 */ /* 0x000fe200078e003d */
[----:B------:R-:W2:Y:S01]  /*1e730*/  LDSM.16.MT88.4 R24, [R213+0x11000] ;  /* 0x01100000d518783b */ /* 0x000ea20000004200 */
[----:B------:R4:W-:Y:S01]  /*1e740*/  MUFU.EX2 R218, R8 ;  /* 0x0000000800da7308 */ /* 0x0009e20000000800 */
[----:B------:R-:W-:-:S02]  /*1e750*/  IMAD.MOV.U32 R88, RZ, RZ, R63 ;  /* 0x000000ffff587224 */ /* 0x000fc400078e003f */
[----:B------:R-:W-:Y:S01]  /*1e760*/  HMMA.16816.F32 R60, R4, R28, R136 ;  /* 0x0000001c043c723c */ /* 0x000fe20000001888 */
[----:B------:R-:W2:Y:S01]  /*1e770*/  LDSM.16.MT88.4 R16, [R214+0x11000] ;  /* 0x01100000d610783b */ /* 0x000ea20000004200 */
[----:B------:R-:W-:-:S04]  /*1e780*/  IMAD.MOV.U32 R209, RZ, RZ, R9 ;  /* 0x000000ffffd17224 */ /* 0x000fc800078e0009 */
[----:B------:R-:W-:Y:S01]  /*1e790*/  HMMA.16816.F32 R40, R4, R30, R140 ;  /* 0x0000001e0428723c */ /* 0x000fe2000000188c */
[----:B------:R-:W-:Y:S01]  /*1e7a0*/  IMAD.MOV.U32 R139, RZ, RZ, R10 ;  /* 0x000000ffff8b7224 */ /* 0x000fe200078e000a */
[----:B------:R-:W-:Y:S01]  /*1e7b0*/  MOV R138, R11 ;  /* 0x0000000b008a7202 */ /* 0x000fe20000000f00 */
[----:B------:R-:W2:Y:S01]  /*1e7c0*/  LDSM.16.MT88.4 R28, [R216+0x11000] ;  /* 0x01100000d81c783b */ /* 0x000ea20000004200 */
[----:B----4-:R-:W-:-:S04]  /*1e7d0*/  FFMA.FTZ R8, R211, R0, -R2 ;  /* 0x00000000d3087223 */ /* 0x010fc80000010802 */
[----:B------:R4:W3:Y:S01]  /*1e7e0*/  MUFU.EX2 R142, R8 ;  /* 0x00000008008e7308 */ /* 0x0008e20000000800 */
[----:B------:R-:W-:Y:S01]  /*1e7f0*/  IMAD.MOV.U32 R240, RZ, RZ, R88 ;  /* 0x000000fffff07224 */ /* 0x000fe200078e0058 */
[----:B------:R-:W-:Y:S01]  /*1e800*/  MOV R123, R100 ;  /* 0x00000064007b7202 */ /* 0x000fe20000000f00 */
[----:B------:R-:W-:Y:S01]  /*1e810*/  IMAD.MOV.U32 R208, RZ, RZ, R103 ;  /* 0x000000ffffd07224 */ /* 0x000fe200078e0067 */
[----:B----4-:R-:W4:Y:S01]  /*1e820*/  LDSM.16.MT88.4 R8, [R213+0x13000] ;  /* 0x01300000d508783b */ /* 0x010f220000004200 */
[----:B------:R-:W-:Y:S01]  /*1e830*/  MOV R124, R76 ;  /* 0x0000004c007c7202 */ /* 0x000fe20000000f00 */
[----:B------:R-:W-:Y:S01]  /*1e840*/  IMAD.MOV.U32 R125, RZ, RZ, R77 ;  /* 0x000000ffff7d7224 */ /* 0x000fe200078e004d */
[----:B------:R-:W-:Y:S01]  /*1e850*/  MOV R126, R78 ;  /* 0x0000004e007e7202 */ /* 0x000fe20000000f00 */
[----:B------:R-:W-:Y:S01]  /*1e860*/  IMAD.MOV.U32 R100, RZ, RZ, R79 ;  /* 0x000000ffff647224 */ /* 0x000fe200078e004f */
[----:B------:R-:W-:Y:S01]  /*1e870*/  HMMA.16816.F32 R88, R4, R32, R160 ;  /* 0x000000200458723c */ /* 0x000fe200000018a0 */
[----:B------:R-:W-:-:S02]  /*1e880*/  MOV R137, R240 ;  /* 0x000000f000897202 */ /* 0x000fc40000000f00 */
[----:B------:R-:W-:-:S03]  /*1e890*/  MOV R240, R84 ;  /* 0x0000005400f07202 */ /* 0x000fc60000000f00 */
[----:B------:R-:W-:Y:S01]  /*1e8a0*/  HMMA.16816.F32 R76, R4, R34, R172 ;  /* 0x00000022044c723c */ /* 0x000fe200000018ac */
[----:B------:R-:W-:Y:S01]  /*1e8b0*/  IMAD.MOV.U32 R160, RZ, RZ, R208 ;  /* 0x000000ffffa07224 */ /* 0x000fe200078e00d0 */
[----:B------:R-:W-:Y:S01]  /*1e8c0*/  MOV R130, R86 ;  /* 0x0000005600827202 */ /* 0x000fe20000000f00 */
[----:B------:R-:W-:-:S04]  /*1e8d0*/  IMAD.MOV.U32 R208, RZ, RZ, R87 ;  /* 0x000000ffffd07224 */ /* 0x000fc800078e0057 */
[----:B------:R-:W-:Y:S01]  /*1e8e0*/  MOV R175, R129 ;  /* 0x0000008100af7202 */ /* 0x000fe20000000f00 */
[----:B------:R-:W-:Y:S01]  /*1e8f0*/  IMAD.MOV.U32 R129, RZ, RZ, R85 ;  /* 0x000000ffff817224 */ /* 0x000fe200078e0055 */
[C---:B-1----:R-:W-:Y:S06]  /*1e900*/  HMMA.16816.F32 R32, R4.reuse, R14, R184 ;  /* 0x0000000e0420723c */ /* 0x042fec00000018b8 */
[C---:B------:R-:W-:Y:S01]  /*1e910*/  HMMA.16816.F32 R84, R4.reuse, R12, R188 ;  /* 0x0000000c0454723c */ /* 0x040fe200000018bc */
[----:B------:R-:W1:Y:S01]  /*1e920*/  LDSM.16.MT88.4 R12, [R215+0x11000] ;  /* 0x01100000d70c783b */ /* 0x000e620000004200 */
[----:B------:R-:W-:Y:S01]  /*1e930*/  IMAD.MOV.U32 R121, RZ, RZ, R101 ;  /* 0x000000ffff797224 */ /* 0x000fe200078e0065 */
[----:B------:R-:W-:Y:S01]  /*1e940*/  MOV R120, R102 ;  /* 0x0000006600787202 */ /* 0x000fe20000000f00 */
[----:B------:R-:W-:Y:S01]  /*1e950*/  IMAD.MOV.U32 R102, RZ, RZ, R81 ;  /* 0x000000ffff667224 */ /* 0x000fe200078e0051 */
[----:B------:R-:W-:Y:S01]  /*1e960*/  MOV R101, R80 ;  /* 0x0000005000657202 */ /* 0x000fe20000000f00 */
[----:B------:R-:W-:Y:S01]  /*1e970*/  IMAD.MOV.U32 R127, RZ, RZ, R83 ;  /* 0x000000ffff7f7224 */ /* 0x000fe200078e0053 */
[----:B------:R-:W-:Y:S01]  /*1e980*/  MOV R103, R82 ;  /* 0x0000005200677202 */ /* 0x000fe20000000f00 */
[----:B------:R-:W-:Y:S01]  /*1e990*/  HMMA.16816.F32 R36, R4, R20, R144 ;  /* 0x000000140424723c */ /* 0x000fe20000001890 */
[----:B------:R-:W-:Y:S01]  /*1e9a0*/  MOV R161, R124 ;  /* 0x0000007c00a17202 */ /* 0x000fe20000000f00 */
[----:B------:R-:W-:Y:S01]  /*1e9b0*/  IMAD.MOV.U32 R162, RZ, RZ, R125 ;  /* 0x000000ffffa27224 */ /* 0x000fe200078e007d */
[----:B------:R-:W-:-:S03]  /*1e9c0*/  MOV R163, R126 ;  /* 0x0000007e00a37202 */ /* 0x000fc60000000f00 */
[----:B------:R-:W-:Y:S01]  /*1e9d0*/  HMMA.16816.F32 R80, R4, R22, R152 ;  /* 0x000000160450723c */ /* 0x000fe20000001898 */
[----:B------:R-:W-:Y:S01]  /*1e9e0*/  IMAD.MOV.U32 R136, RZ, RZ, R127 ;  /* 0x000000ffff887224 */ /* 0x000fe200078e007f */
[----:B------:R-:W-:-:S05]  /*1e9f0*/  MOV R124, R92 ;  /* 0x0000005c007c7202 */ /* 0x000fca0000000f00 */
[----:B------:R-:W-:Y:S02]  /*1ea00*/  F2FP.F16.F32.PACK_AB R4, R217, R220 ;  /* 0x000000dcd904723e */ /* 0x000fe400000000ff */
[----:B---3--:R-:W-:Y:S02]  /*1ea10*/  F2FP.F16.F32.PACK_AB R5, R128, R219 ;  /* 0x000000db8005723e */ /* 0x008fe400000000ff */
[----:B------:R-:W-:Y:S02]  /*1ea20*/  F2FP.F16.F32.PACK_AB R6, R175, R131 ;  /* 0x00000083af06723e */ /* 0x000fe400000000ff */
[----:B------:R-:W-:Y:S01]  /*1ea30*/  F2FP.F16.F32.PACK_AB R7, R142, R218 ;  /* 0x000000da8e07723e */ /* 0x000fe200000000ff */
[----:B------:R-:W-:Y:S01]  /*1ea40*/  IMAD.MOV.U32 R127, RZ, RZ, R93 ;  /* 0x000000ffff7f7224 */ /* 0x000fe200078e005d */
[----:B------:R-:W-:Y:S01]  /*1ea50*/  MOV R126, R94 ;  /* 0x0000005e007e7202 */ /* 0x000fe20000000f00 */
[----:B------:R-:W-:Y:S01]  /*1ea60*/  IMAD.MOV.U32 R125, RZ, RZ, R95 ;  /* 0x000000ffff7d7224 */ /* 0x000fe200078e005f */
[----:B------:R-:W3:Y:S03]  /*1ea70*/  LDSM.16.MT88.4 R20, [R214+0x13000] ;  /* 0x01300000d614783b */ /* 0x000ee60000004200 */
[C---:B--2---:R-:W-:Y:S06]  /*1ea80*/  HMMA.16816.F32 R92, R4.reuse, R26, R96 ;  /* 0x0000001a045c723c */ /* 0x044fec0000001860 */
[C---:B------:R-:W-:Y:S06]  /*1ea90*/  HMMA.16816.F32 R96, R4.reuse, R18, R160 ;  /* 0x000000120460723c */ /* 0x040fec00000018a0 */
[C---:B------:R-:W-:Y:S06]  /*1eaa0*/  HMMA.16816.F32 R160, R4.reuse, R28, R196 ;  /* 0x0000001c04a0723c */ /* 0x040fec00000018c4 */
[C---:B------:R-:W-:Y:S06]  /*1eab0*/  HMMA.16816.F32 R100, R4.reuse, R30, R100 ;  /* 0x0000001e0464723c */ /* 0x040fec0000001864 */
[C---:B----4-:R-:W-:Y:S06]  /*1eac0*/  HMMA.16816.F32 R28, R4.reuse, R8, R176 ;  /* 0x00000008041c723c */ /* 0x050fec00000018b0 */
[----:B------:R-:W-:Y:S01]  /*1ead0*/  HMMA.16816.F32 R8, R4, R10, R168 ;  /* 0x0000000a0408723c */ /* 0x000fe200000018a8 */
[----:B------:R-:W-:Y:S01]  /*1eae0*/  MOV R173, R136 ;  /* 0x0000008800ad7202 */ /* 0x000fe20000000f00 */
[----:B------:R-:W-:Y:S01]  /*1eaf0*/  IMAD.MOV.U32 R211, RZ, RZ, R129 ;  /* 0x000000ffffd37224 */ /* 0x000fe200078e0081 */
[----:B------:R-:W-:Y:S01]  /*1eb00*/  MOV R174, R209 ;  /* 0x000000d100ae7202 */ /* 0x000fe20000000f00 */
[----:B------:R-:W-:-:S02]  /*1eb10*/  IMAD.MOV.U32 R136, RZ, RZ, R208 ;  /* 0x000000ffff887224 */ /* 0x000fc400078e00d0 */
[----:B------:R-:W-:Y:S01]  /*1eb20*/  HMMA.16816.F32 R152, R4, R16, R200 ;  /* 0x000000100498723c */ /* 0x000fe200000018c8 */
[----:B------:R-:W-:-:S05]  /*1eb30*/  IMAD.MOV.U32 R129, RZ, RZ, R132 ;  /* 0x000000ffff817224 */ /* 0x000fca00078e0084 */
[C---:B-1----:R-:W-:Y:S06]  /*1eb40*/  HMMA.16816.F32 R16, R4.reuse, R12, R192 ;  /* 0x0000000c0410723c */ /* 0x042fec00000018c0 */
[----:B------:R-:W-:Y:S01]  /*1eb50*/  HMMA.16816.F32 R144, R4, R24, R204 ;  /* 0x000000180490723c */ /* 0x000fe200000018cc */
[----:B------:R-:W1:Y:S06]  /*1eb60*/  LDSM.16.MT88.4 R24, [R216+0x13000] ;  /* 0x01300000d818783b */ /* 0x000e6c0000004200 */
[----:B------:R-:W-:Y:S01]  /*1eb70*/  MOV R207, R174 ;  /* 0x000000ae00cf7202 */ /* 0x000fe20000000f00 */
[----:B------:R-:W-:Y:S01]  /*1eb80*/  IMAD.MOV.U32 R174, RZ, RZ, R136 ;  /* 0x000000ffffae7224 */ /* 0x000fe200078e0088 */
[----:B------:R-:W-:Y:S01]  /*1eb90*/  MOV R136, R129 ;  /* 0x0000008100887202 */ /* 0x000fe20000000f00 */
[----:B------:R-:W-:Y:S01]  /*1eba0*/  IMAD.MOV.U32 R170, RZ, RZ, R9 ;  /* 0x000000ffffaa7224 */ /* 0x000fe200078e0009 */
[----:B------:R-:W-:Y:S01]  /*1ebb0*/  MOV R169, R10 ;  /* 0x0000000a00a97202 */ /* 0x000fe20000000f00 */
[----:B------:R-:W-:Y:S01]  /*1ebc0*/  IMAD.MOV.U32 R168, RZ, RZ, R8 ;  /* 0x000000ffffa87224 */ /* 0x000fe200078e0008 */
[----:B------:R-:W-:-:S02]  /*1ebd0*/  MOV R129, R11 ;  /* 0x0000000b00817202 */ /* 0x000fc40000000f00 */
[----:B------:R-:W2:Y:S01]  /*1ebe0*/  LDSM.16.MT88.4 R8, [R214+0x15000] ;  /* 0x01500000d608783b */ /* 0x000ea20000004200 */
[----:B------:R-:W-:Y:S02]  /*1ebf0*/  MOV R209, R125 ;  /* 0x0000007d00d17202 */ /* 0x000fe40000000f00 */
[----:B------:R-:W-:Y:S02]  /*1ec00*/  MOV R208, R127 ;  /* 0x0000007f00d07202 */ /* 0x000fe40000000f00 */
[----:B------:R-:W-:Y:S01]  /*1ec10*/  MOV R210, R130 ;  /* 0x0000008200d27202 */ /* 0x000fe20000000f00 */
[----:B------:R-:W-:Y:S01]  /*1ec20*/  IMAD.MOV.U32 R140, RZ, RZ, R17 ;  /* 0x000000ffff8c7224 */ /* 0x000fe200078e0011 */
[----:B------:R-:W-:Y:S01]  /*1ec30*/  MOV R141, R16 ;  /* 0x00000010008d7202 */ /* 0x000fe20000000f00 */
[----:B------:R-:W-:Y:S01]  /*1ec40*/  IMAD.MOV.U32 R251, RZ, RZ, R19 ;  /* 0x000000fffffb7224 */ /* 0x000fe200078e0013 */
[----:B------:R-:W-:Y:S01]  /*1ec50*/  MOV R132, R18 ;  /* 0x0000001200847202 */ /* 0x000fe20000000f00 */
[----:B------:R-:W-:Y:S01]  /*1ec60*/  IMAD.MOV.U32 R206, RZ, RZ, R173 ;  /* 0x000000ffffce7224 */ /* 0x000fe200078e00ad */
[----:B------:R-:W4:Y:S01]  /*1ec70*/  LDSM.16.MT88.4 R16, [R215+0x13000] ;  /* 0x01300000d710783b */ /* 0x000f220000004200 */
[----:B------:R-:W-:Y:S01]  /*1ec80*/  IMAD.MOV.U32 R172, RZ, RZ, R211 ;  /* 0x000000ffffac7224 */ /* 0x000fe200078e00d3 */
[----:B------:R-:W-:Y:S01]  /*1ec90*/  MOV R173, R210 ;  /* 0x000000d200ad7202 */ /* 0x000fe20000000f00 */
[----:B------:R-:W-:Y:S01]  /*1eca0*/  IMAD.MOV.U32 R199, RZ, RZ, R209 ;  /* 0x000000ffffc77224 */ /* 0x000fe200078e00d1 */
[----:B---3--:R-:W-:Y:S01]  /*1ecb0*/  HMMA.16816.F32 R188, R4, R22, R156 ;  /* 0x0000001604bc723c */ /* 0x008fe2000000189c */
[----:B------:R-:W-:-:S05]  /*1ecc0*/  IMAD.MOV.U32 R197, RZ, RZ, R208 ;  /* 0x000000ffffc57224 */ /* 0x000fca00078e00d0 */
[C---:B------:R-:W-:Y:S01]  /*1ecd0*/  HMMA.16816.F32 R208, R4.reuse, R20, R164 ;  /* 0x0000001404d0723c */ /* 0x040fe200000018a4 */
[----:B------:R-:W-:Y:S05]  /*1ece0*/  LDSM.16.MT88.4 R20, [R215+0x15000] ;  /* 0x01500000d714783b */ /* 0x000fea0000004200 */
[----:B------:R-:W-:Y:S01]  /*1ecf0*/  HMMA.16816.F32 R192, R4, R14, R180 ;  /* 0x0000000e04c0723c */ /* 0x000fe200000018b4 */
[----:B------:R-:W3:Y:S01]  /*1ed00*/  LDSM.16.MT88.4 R12, [R213+0x15000] ;  /* 0x01500000d50c783b */ /* 0x000ee20000004200 */
[----:B------:R-:W-:Y:S02]  /*1ed10*/  IMAD.MOV.U32 R130, RZ, RZ, R126 ;  /* 0x000000ffff827224 */ /* 0x000fe400078e007e */
[----:B------:R-:W-:Y:S01]  /*1ed20*/  IMAD.MOV.U32 R143, RZ, RZ, R137 ;  /* 0x000000ffff8f7224 */ /* 0x000fe200078e0089 */
[----:B------:R-:W-:Y:S01]  /*1ed30*/  MOV R137, R124 ;  /* 0x0000007c00897202 */ /* 0x000fe20000000f00 */
[----:B------:R-:W-:Y:S01]  /*1ed40*/  IMAD.MOV.U32 R127, RZ, RZ, R29 ;  /* 0x000000ffff7f7224 */ /* 0x000fe200078e001d */
[----:B------:R-:W-:Y:S01]  /*1ed50*/  MOV R126, R30 ;  /* 0x0000001e007e7202 */ /* 0x000fe20000000f00 */
[----:B------:R-:W-:Y:S01]  /*1ed60*/  IMAD.MOV.U32 R125, RZ, RZ, R31 ;  /* 0x000000ffff7d7224 */ /* 0x000fe200078e001f */
[----:B------:R-:W-:-:S02]  /*1ed70*/  MOV R124, R28 ;  /* 0x0000001c007c7202 */ /* 0x000fc40000000f00 */
[----:B------:R-:W3:Y:S01]  /*1ed80*/  LDSM.16.MT88.4 R28, [R216+0x15000] ;  /* 0x01500000d81c783b */ /* 0x000ee20000004200 */
[----:B------:R-:W-:Y:S01]  /*1ed90*/  MOV R198, R130 ;  /* 0x0000008200c67202 */ /* 0x000fe20000000f00 */
[----:B------:R-:W-:Y:S01]  /*1eda0*/  IMAD.MOV.U32 R130, RZ, RZ, R121 ;  /* 0x000000ffff827224 */ /* 0x000fe200078e0079 */
[----:B------:R-:W-:Y:S01]  /*1edb0*/  MOV R196, R120 ;  /* 0x0000007800c47202 */ /* 0x000fe20000000f00 */
[----:B------:R-:W-:Y:S01]  /*1edc0*/  IMAD.MOV.U32 R167, RZ, RZ, R123 ;  /* 0x000000ffffa77224 */ /* 0x000fe200078e007b */
[----:B------:R-:W-:Y:S01]  /*1edd0*/  MOV R166, R122 ;  /* 0x0000007a00a67202 */ /* 0x000fe20000000f00 */
        /* <DEDUP_REMOVED lines=8> */
[C---:B----4-:R-:W-:Y:S01]  /*1ee60*/  HMMA.16816.F32 R112, R4.reuse, R16, R112 ;  /* 0x000000100470723c */ /* 0x050fe20000001870 */
[----:B------:R-:W-:Y:S01]  /*1ee70*/  MOV R159, R166 ;  /* 0x000000a6009f7202 */ /* 0x000fe20000000f00 */
[----:B------:R-:W-:Y:S01]  /*1ee80*/  IMAD.MOV.U32 R119, RZ, RZ, R167 ;  /* 0x000000ffff777224 */ /* 0x000fe200078e00a7 */
[----:B------:R-:W-:Y:S01]  /*1ee90*/  MOV R165, R173 ;  /* 0x000000ad00a57202 */ /* 0x000fe20000000f00 */
[----:B------:R-:W-:Y:S02]  /*1eea0*/  IMAD.MOV.U32 R164, RZ, RZ, R172 ;  /* 0x000000ffffa47224 */ /* 0x000fe400078e00ac */
[----:B------:R-:W-:Y:S01]  /*1eeb0*/  HMMA.16816.F32 R180, R4, R18, R108 ;  /* 0x0000001204b4723c */ /* 0x000fe2000000186c */
[----:B------:R-:W4:Y:S01]  /*1eec0*/  LDSM.16.MT88.4 R16, [R213+0x17000] ;  /* 0x01700000d510783b */ /* 0x000f220000004200 */
[----:B------:R-:W-:Y:S02]  /*1eed0*/  IMAD.MOV.U32 R166, RZ, RZ, R174 ;  /* 0x000000ffffa67224 */ /* 0x000fe400078e00ae */
[----:B-1----:R-:W-:Y:S01]  /*1eee0*/  FFMA.FTZ R8, R143, R0, -R3 ;  /* 0x000000008f087223 */ /* 0x002fe20000010803 */
[----:B------:R-:W-:-:S03]  /*1eef0*/  IMAD.MOV.U32 R143, RZ, RZ, R250 ;  /* 0x000000ffff8f7224 */ /* 0x000fc600078e00fa */
[----:B------:R1:W-:Y:S01]  /*1ef00*/  MUFU.EX2 R250, R8 ;  /* 0x0000000800fa7308 */ /* 0x0003e20000000800 */
[----:B------:R-:W-:Y:S01]  /*1ef10*/  MOV R167, R175 ;  /* 0x000000af00a77202 */ /* 0x000fe20000000f00 */
[----:B---3--:R-:W-:Y:S01]  /*1ef20*/  HMMA.16816.F32 R176, R4, R14, R56 ;  /* 0x0000000e04b0723c */ /* 0x008fe20000001838 */
        /* <DEDUP_REMOVED lines=21> */
[----:B------:R-:W-:Y:S01]  /*1f080*/  HMMA.16816.F32 R196, R4, R28, R68 ;  /* 0x0000001c04c4723c */ /* 0x000fe20000001844 */
[----:B------:R-:W-:-:S05]  /*1f090*/  IMAD.MOV.U32 R117, RZ, RZ, R159 ;  /* 0x000000ffff757224 */ /* 0x000fca00078e009f */
[----:B------:R-:W-:Y:S01]  /*1f0a0*/  HMMA.16816.F32 R136, R4, R30, R48 ;  /* 0x0000001e0488723c */ /* 0x000fe20000001830 */
[----:B------:R-:W-:-:S05]  /*1f0b0*/  IMAD.MOV.U32 R159, RZ, RZ, R168 ;  /* 0x000000ffff9f7224 */ /* 0x000fca00078e00a8 */
[C---:B------:R-:W-:Y:S01]  /*1f0c0*/  HMMA.16816.F32 R28, R4.reuse, R22, R44 ;  /* 0x00000016041c723c */ /* 0x040fe2000000182c */
[----:B------:R3:W1:Y:S01]  /*1f0d0*/  MUFU.EX2 R44, R3 ;  /* 0x00000003002c7308 */ /* 0x0006620000000800 */
[----:B------:R-:W-:Y:S01]  /*1f0e0*/  MOV R168, R240 ;  /* 0x000000f000a87202 */ /* 0x000fe20000000f00 */
[----:B------:R-:W-:Y:S01]  /*1f0f0*/  IMAD.MOV.U32 R50, RZ, RZ, R56 ;  /* 0x000000ffff327224 */ /* 0x000fe200078e0038 */
[----:B------:R-:W-:Y:S02]  /*1f100*/  MOV R59, R148 ;  /* 0x00000094003b7202 */ /* 0x000fe40000000f00 */
[----:B------:R-:W-:Y:S01]  /*1f110*/  HMMA.16816.F32 R204, R4, R12, R104 ;  /* 0x0000000c04cc723c */ /* 0x000fe20000001868 */
[----:B--2---:R-:W-:Y:S02]  /*1f120*/  MOV R48, R52 ;  /* 0x0000003400307202 */ /* 0x004fe40000000f00 */
[----:B------:R-:W-:Y:S01]  /*1f130*/  MOV R49, R116 ;  /* 0x0000007400317202 */ /* 0x000fe20000000f00 */
[----:B------:R-:W-:-:S02]  /*1f140*/  IMAD.MOV.U32 R51, RZ, RZ, R124 ;  /* 0x000000ffff337224 */ /* 0x000fc400078e007c */
[----:B---3--:R-:W-:Y:S01]  /*1f150*/  FFMA.FTZ R3, R164, R0, -R2 ;  /* 0x00000000a4037223 */ /* 0x008fe20000010802 */
[----:B------:R-:W-:Y:S01]  /*1f160*/  IMAD.MOV.U32 R107, RZ, RZ, R157 ;  /* 0x000000ffff6b7224 */ /* 0x000fe200078e009d */
[----:B------:R-:W-:Y:S01]  /*1f170*/  MOV R69, R57 ;  /* 0x0000003900457202 */ /* 0x000fe20000000f00 */
[----:B------:R-:W-:Y:S01]  /*1f180*/  IMAD.MOV.U32 R68, RZ, RZ, R58 ;  /* 0x000000ffff447224 */ /* 0x000fe200078e003a */
        /* <DEDUP_REMOVED lines=11> */
[----:B----4-:R-:W-:Y:S01]  /*1f240*/  HMMA.16816.F32 R20, R4, R16, R60 ;  /* 0x000000100414723c */ /* 0x010fe2000000183c */
[----:B------:R-:W-:Y:S01]  /*1f250*/  MOV R118, R150 ;  /* 0x0000009600767202 */ /* 0x000fe20000000f00 */
[----:B------:R-:W-:Y:S01]  /*1f260*/  IMAD.MOV.U32 R71, RZ, RZ, R168 ;  /* 0x000000ffff477224 */ /* 0x000fe200078e00a8 */
[----:B------:R-:W3:Y:S01]  /*1f270*/  LDSM.16.MT88.4 R12, [R214+0x17000] ;  /* 0x01700000d60c783b */ /* 0x000ee20000004200 */
[----:B--2---:R-:W-:Y:S01]  /*1f280*/  FFMA.FTZ R3, R143, R0, -R2 ;  /* 0x000000008f037223 */ /* 0x004fe20000010802 */
[----:B------:R-:W-:-:S03]  /*1f290*/  MOV R49, R50 ;  /* 0x0000003200317202 */ /* 0x000fc60000000f00 */
[----:B------:R2:W4:Y:S01]  /*1f2a0*/  MUFU.EX2 R132, R3 ;  /* 0x0000000300847308 */ /* 0x0005220000000800 */
[----:B------:R-:W-:Y:S01]  /*1f2b0*/  IMAD.MOV.U32 R50, RZ, RZ, R51 ;  /* 0x000000ffff327224 */ /* 0x000fe200078e0033 */
[----:B------:R-:W-:Y:S02]  /*1f2c0*/  MOV R106, R156 ;  /* 0x0000009c006a7202 */ /* 0x000fe40000000f00 */
[----:B------:R-:W-:Y:S01]  /*1f2d0*/  MOV R51, R56 ;  /* 0x0000003800337202 */ /* 0x000fe20000000f00 */
[----:B------:R-:W-:Y:S01]  /*1f2e0*/  IMAD.MOV.U32 R56, RZ, RZ, R57 ;  /* 0x000000ffff387224 */ /* 0x000fe200078e0039 */
[----:B------:R-:W-:Y:S02]  /*1f2f0*/  MOV R57, R58 ;  /* 0x0000003a00397202 */ /* 0x000fe40000000f00 */
[----:B------:R-:W-:Y:S01]  /*1f300*/  MOV R158, R167 ;  /* 0x000000a7009e7202 */ /* 0x000fe20000000f00 */
[----:B--2---:R-:W-:Y:S01]  /*1f310*/  FFMA.FTZ R3, R59, R0, -R2 ;  /* 0x000000003b037223 */ /* 0x004fe20000010802 */
[----:B------:R-:W-:Y:S01]  /*1f320*/  MOV R59, R105 ;  /* 0x00000069003b7202 */ /* 0x000fe20000000f00 */
        /* <DEDUP_REMOVED lines=14> */
[----:B-1----:R-:W-:Y:S01]  /*1f410*/  HMMA.16816.F32 R124, R4, R8, R84 ;  /* 0x00000008047c723c */ /* 0x002fe20000001854 */
[----:B------:R-:W-:Y:S01]  /*1f420*/  IMAD.MOV.U32 R53, RZ, RZ, R166 ;  /* 0x000000ffff357224 */ /* 0x000fe200078e00a6 */
[----:B------:R-:W-:Y:S01]  /*1f430*/  MOV R63, R131 ;  /* 0x00000083003f7202 */ /* 0x000fe20000000f00 */
[----:B------:R-:W-:-:S02]  /*1f440*/  IMAD.MOV.U32 R129, RZ, RZ, R223 ;  /* 0x000000ffff817224 */ /* 0x000fc400078e00df */
[----:B------:R-:W-:Y:S01]  /*1f450*/  FFMA.FTZ R0, R104, R0, -R2 ;  /* 0x0000000068007223 */ /* 0x000fe20000010802 */
[----:B------:R-:W-:Y:S01]  /*1f460*/  IMAD.MOV.U32 R105, RZ, RZ, R156 ;  /* 0x000000ffff697224 */ /* 0x000fe200078e009c */
[C---:B------:R-:W-:Y:S01]  /*1f470*/  HMMA.16816.F32 R116, R4.reuse, R24, R88 ;  /* 0x000000180474723c */ /* 0x040fe20000001858 */
[----:B------:R-:W-:Y:S01]  /*1f480*/  IMAD.MOV.U32 R9, RZ, RZ, R44 ;  /* 0x000000ffff097224 */ /* 0x000fe200078e002c */
[----:B------:R1:W5:Y:S01]  /*1f490*/  LDL.LU R223, [R1+0x44] ;  /* 0x0000440001df7983 */ /* 0x0003620000300800 */
[----:B------:R-:W-:Y:S01]  /*1f4a0*/  IMAD.MOV.U32 R86, RZ, RZ, R60 ;  /* 0x000000ffff567224 */ /* 0x000fe200078e003c */
[----:B------:R-:W-:Y:S01]  /*1f4b0*/  MOV R104, R157 ;  /* 0x0000009d00687202 */ /* 0x000fe20000000f00 */
[----:B------:R-:W-:Y:S01]  /*1f4c0*/  IMAD.MOV.U32 R44, RZ, RZ, R221 ;  /* 0x000000ffff2c7224 */ /* 0x000fe200078e00dd */
[----:B------:R-:W-:Y:S01]  /*1f4d0*/  HMMA.16816.F32 R24, R4, R26, R76 ;  /* 0x0000001a0418723c */ /* 0x000fe2000000184c */
        /* <DEDUP_REMOVED lines=9> */
[----:B------:R-:W-:Y:S01]  /*1f570*/  IMAD.MOV.U32 R62, RZ, RZ, R52 ;  /* 0x000000ffff3e7224 */ /* 0x000fe200078e0034 */
[----:B------:R-:W-:Y:S01]  /*1f580*/  MOV R71, R219 ;  /* 0x000000db00477202 */ /* 0x000fe20000000f00 */
[----:B------:R-:W-:Y:S01]  /*1f590*/  IMAD.MOV.U32 R52, RZ, RZ, R218 ;  /* 0x000000ffff347224 */ /* 0x000fe200078e00da */
[----:B------:R-:W-:Y:S01]  /*1f5a0*/  MOV R2, R69 ;  /* 0x0000004500027202 */ /* 0x000fe20000000f00 */
[----:B------:R1:W5:Y:S01]  /*1f5b0*/  LDL.LU R219, [R1+0x34] ;  /* 0x0000340001db7983 */ /* 0x0003620000300800 */
        /* <DEDUP_REMOVED lines=8> */
[----:B------:R-:W-:-:S03]  /*1f640*/  IMAD.MOV.U32 R105, RZ, RZ, R212 ;  /* 0x000000ffff697224 */ /* 0x000fc600078e00d4 */
[----:B------:R1:W5:Y:S04]  /*1f650*/  LDL.LU R212, [R1+0x28] ;  /* 0x0000280001d47983 */ /* 0x0003680000300800 */
[----:B------:R1:W5:Y:S01]  /*1f660*/  LDL.LU R133, [R1+0x24] ;  /* 0x0000240001857983 */ /* 0x0003620000300800 */
[----:B------:R-:W-:Y:S01]  /*1f670*/  MOV R164, R169 ;  /* 0x000000a900a47202 */ /* 0x000fe20000000f00 */
[----:B------:R-:W-:Y:S01]  /*1f680*/  IMAD.MOV.U32 R165, RZ, RZ, R170 ;  /* 0x000000ffffa57224 */ /* 0x000fe200078e00aa */
[C---:B------:R-:W-:Y:S01]  /*1f690*/  HMMA.16816.F32 R16, R4.reuse, R18, R40 ;  /* 0x000000120410723c */ /* 0x040fe20000001828 */
[----:B------:R-:W-:Y:S01]  /*1f6a0*/  IMAD.MOV.U32 R169, RZ, RZ, R141 ;  /* 0x000000ffffa97224 */ /* 0x000fe200078e008d */
[----:B------:R-:W2:Y:S01]  /*1f6b0*/  LDSM.16.MT88.4 R40, [R213+0x13800] ;  /* 0x01380000d528783b */ /* 0x000ea20000004200 */
[----:B------:R-:W-:Y:S01]  /*1f6c0*/  MOV R170, R140 ;  /* 0x0000008c00aa7202 */ /* 0x000fe20000000f00 */
[----:B------:R-:W-:Y:S01]  /*1f6d0*/  IMAD.MOV.U32 R73, RZ, RZ, R164 ;  /* 0x000000ffff497224 */ /* 0x000fe200078e00a4 */
[----:B------:R-:W-:Y:S01]  /*1f6e0*/  MOV R72, R165 ;  /* 0x000000a500487202 */ /* 0x000fe20000000f00 */
[----:B------:R-:W-:Y:S01]  /*1f6f0*/  IMAD.MOV.U32 R47, RZ, RZ, R48 ;  /* 0x000000ffff2f7224 */ /* 0x000fe200078e0030 */
[----:B------:R-:W-:Y:S01]  /*1f700*/  MOV R168, R169 ;  /* 0x000000a900a87202 */ /* 0x000fe20000000f00 */
[----:B------:R-:W1:Y:S01]  /*1f710*/  LDSM.16.MT88.4 R164, [R215+0x11800] ;  /* 0x01180000d7a4783b */ /* 0x000e620000004200 */
[----:B------:R-:W-:Y:S01]  /*1f720*/  MOV R46, R49 ;  /* 0x00000031002e7202 */ /* 0x000fe20000000f00 */
[----:B------:R-:W-:Y:S01]  /*1f730*/  IMAD.MOV.U32 R75, RZ, RZ, R158 ;  /* 0x000000ffff4b7224 */ /* 0x000fe200078e009e */
[----:B------:R-:W-:Y:S01]  /*1f740*/  MOV R74, R159 ;  /* 0x0000009f004a7202 */ /* 0x000fe20000000f00 */
[----:B------:R-:W1:Y:S01]  /*1f750*/  LDSM.16.MT88.4 R140, [R213+0x11800] ;  /* 0x01180000d58c783b */ /* 0x000e620000004200 */
[----:B------:R-:W-:Y:S01]  /*1f760*/  IMAD.MOV.U32 R169, RZ, RZ, R170 ;  /* 0x000000ffffa97224 */ /* 0x000fe200078e00aa */
[----:B------:R-:W-:Y:S01]  /*1f770*/  MOV R45, R128 ;  /* 0x00000080002d7202 */ /* 0x000fe20000000f00 */
[----:B---3--:R-:W-:Y:S01]  /*1f780*/  HMMA.16816.F32 R108, R4, R12, R36 ;  /* 0x0000000c046c723c */ /* 0x008fe20000001824 */
[----:B------:R-:W-:Y:S01]  /*1f790*/  MOV R170, R171 ;  /* 0x000000ab00aa7202 */ /* 0x000fe20000000f00 */
[----:B------:R-:W3:Y:S01]  /*1f7a0*/  LDSM.16.MT88.4 R156, [R216+0x11800] ;  /* 0x01180000d89c783b */ /* 0x000ee20000004200 */
[----:B------:R-:W-:Y:S01]  /*1f7b0*/  IMAD.MOV.U32 R171, RZ, RZ, R251 ;  /* 0x000000ffffab7224 */ /* 0x000fe200078e00fb */
[----:B------:R-:W-:-:S02]  /*1f7c0*/  MOV R8, R64 ;  /* 0x0000004000087202 */ /* 0x000fc40000000f00 */
[C---:B------:R-:W-:Y:S01]  /*1f7d0*/  HMMA.16816.F32 R32, R4.reuse, R10, R32 ;  /* 0x0000000a0420723c */ /* 0x040fe20000001820 */
[----:B------:R4:W-:Y:S01]  /*1f7e0*/  MUFU.EX2 R251, R0 ;  /* 0x0000000000fb7308 */ /* 0x0009e20000000800 */
[----:B------:R-:W-:Y:S01]  /*1f7f0*/  IMAD.MOV.U32 R38, RZ, RZ, R56 ;  /* 0x000000ffff267224 */ /* 0x000fe200078e0038 */
[----:B------:R-:W-:Y:S01]  /*1f800*/  MOV R39, R57 ;  /* 0x0000003900277202 */ /* 0x000fe20000000f00 */
[----:B------:R-:W-:Y:S01]  /*1f810*/  IMAD.MOV.U32 R89, RZ, RZ, R46 ;  /* 0x000000ffff597224 */ /* 0x000fe200078e002e */
[----:B------:R-:W-:Y:S01]  /*1f820*/  LDSM.16.MT88.4 R148, [R214+0x11800] ;  /* 0x01180000d694783b */ /* 0x000fe20000004200 */
[----:B------:R-:W-:Y:S01]  /*1f830*/  HMMA.16816.F32 R12, R4, R14, R80 ;  /* 0x0000000e040c723c */ /* 0x000fe20000001850 */
[----:B------:R-:W-:Y:S02]  /*1f840*/  MOV R11, R67 ;  /* 0x00000043000b7202 */ /* 0x000fe40000000f00 */
[----:B------:R-:W3:Y:S01]  /*1f850*/  LDSM.16.MT88.4 R64, [R215+0x13800] ;  /* 0x01380000d740783b */ /* 0x000ee20000004200 */
[----:B------:R-:W-:Y:S01]  /*1f860*/  MOV R88, R45 ;  /* 0x0000002d00587202 */ /* 0x000fe20000000f00 */
[----:B------:R-:W-:Y:S01]  /*1f870*/  IMAD.MOV.U32 R46, RZ, RZ, R74 ;  /* 0x000000ffff2e7224 */ /* 0x000fe200078e004a */
[----:B------:R-:W-:Y:S01]  /*1f880*/  MOV R90, R47 ;  /* 0x0000002f005a7202 */ /* 0x000fe20000000f00 */
[----:B------:R-:W-:Y:S01]  /*1f890*/  IMAD.MOV.U32 R82, RZ, RZ, R58 ;  /* 0x000000ffff527224 */ /* 0x000fe200078e003a */
[----:B------:R-:W-:-:S02]  /*1f8a0*/  MOV R83, R59 ;  /* 0x0000003b00537202 */ /* 0x000fc40000000f00 */
[----:B------:R-:W3:Y:S01]  /*1f8b0*/  LDSM.16.MT88.4 R56, [R216+0x13800] ;  /* 0x01380000d838783b */ /* 0x000ee20000004200 */
[----:B------:R-:W-:Y:S01]  /*1f8c0*/  MOV R45, R73 ;  /* 0x00000049002d7202 */ /* 0x000fe20000000f00 */
[----:B----4-:R-:W-:Y:S01]  /*1f8d0*/  IMAD.MOV.U32 R0, RZ, RZ, R44 ;  /* 0x000000ffff007224 */ /* 0x010fe200078e002c */
[----:B------:R-:W-:Y:S01]  /*1f8e0*/  MOV R47, R75 ;  /* 0x0000004b002f7202 */ /* 0x000fe20000000f00 */
[----:B------:R-:W-:Y:S02]  /*1f8f0*/  IMAD.MOV.U32 R44, RZ, RZ, R72 ;  /* 0x000000ffff2c7224 */ /* 0x000fe400078e0048 */
[----:B------:R-:W4:Y:S01]  /*1f900*/  LDSM.16.MT88.4 R72, [R213+0x15800] ;  /* 0x01580000d548783b */ /* 0x000f220000004200 */
[----:B------:R-:W2:Y:S01]  /*1f910*/  MUFU.EX2 R3, R3 ;  /* 0x0000000300037308 */ /* 0x000ea20000000800 */
[----:B------:R-:W-:Y:S01]  /*1f920*/  IMAD.MOV.U32 R36, RZ, RZ, R50 ;  /* 0x000000ffff247224 */ /* 0x000fe200078e0032 */
[----:B------:R-:W-:Y:S02]  /*1f930*/  MOV R37, R51 ;  /* 0x0000003300257202 */ /* 0x000fe40000000f00 */
[----:B------:R-:W4:Y:S01]  /*1f940*/  LDSM.16.MT88.4 R48, [R214+0x13800] ;  /* 0x01380000d630783b */ /* 0x000f220000004200 */
[----:B------:R-:W-:Y:S01]  /*1f950*/  IMAD.MOV.U32 R107, RZ, RZ, R129 ;  /* 0x000000ffff6b7224 */ /* 0x000fe200078e0081 */
[----:B------:R-:W-:Y:S01]  /*1f960*/  MOV R106, R130 ;  /* 0x00000082006a7202 */ /* 0x000fe20000000f00 */
[----:B------:R-:W-:Y:S01]  /*1f970*/  IMAD.MOV.U32 R84, RZ, RZ, R82 ;  /* 0x000000ffff547224 */ /* 0x000fe200078e0052 */
[----:B------:R-:W-:-:S02]  /*1f980*/  F2FP.F16.F32.PACK_AB R128, R250, R11 ;  /* 0x0000000bfa80723e */ /* 0x000fc400000000ff */
[----:B------:R-:W-:Y:S02]  /*1f990*/  F2FP.F16.F32.PACK_AB R129, R132, R240 ;  /* 0x000000f08481723e */ /* 0x000fe400000000ff */
        /* <DEDUP_REMOVED lines=11> */
[----:B------:R-:W-:Y:S01]  /*1fa50*/  IMAD.MOV.U32 R60, RZ, RZ, R68 ;  /* 0x000000ffff3c7224 */ /* 0x000fe200078e0044 */
[----:B------:R-:W-:-:S04]  /*1fa60*/  MOV R63, R71 ;  /* 0x00000047003f7202 */ /* 0x000fc80000000f00 */
[----:B------:R-:W-:Y:S01]  /*1fa70*/  HMMA.16816.F32 R40, R128, R42, R84 ;  /* 0x0000002a8028723c */ /* 0x000fe20000001854 */
[----:B------:R-:W-:-:S06]  /*1fa80*/  IMAD.MOV.U32 R68, RZ, RZ, R52 ;  /* 0x000000ffff447224 */ /* 0x000fcc00078e0034 */
[----:B------:R-:W-:Y:S01]  /*1fa90*/  MOV R84, R61 ;  /* 0x0000003d00547202 */ /* 0x000fe20000000f00 */
[----:B------:R-:W-:Y:S01]  /*1faa0*/  IMAD.MOV.U32 R85, RZ, RZ, R62 ;  /* 0x000000ffff557224 */ /* 0x000fe200078e003e */
[----:B------:R-:W-:Y:S01]  /*1fab0*/  MOV R61, R69 ;  /* 0x00000045003d7202 */ /* 0x000fe20000000f00 */
[----:B------:R-:W-:Y:S01]  /*1fac0*/  IMAD.MOV.U32 R62, RZ, RZ, R70 ;  /* 0x000000ffff3e7224 */ /* 0x000fe200078e0046 */
[C---:B-1----:R-:W-:Y:S01]  /*1fad0*/  HMMA.16816.F32 R168, R128.reuse, R164, R168 ;  /* 0x000000a480a8723c */ /* 0x042fe200000018a8 */
[----:B------:R-:W-:Y:S01]  /*1fae0*/  MOV R87, R79 ;  /* 0x0000004f00577202 */ /* 0x000fe20000000f00 */
[----:B------:R-:W-:Y:S01]  /*1faf0*/  IMAD.MOV.U32 R79, RZ, RZ, R0 ;  /* 0x000000ffff4f7224 */ /* 0x000fe200078e0000 */
[----:B------:R-:W-:Y:S01]  /*1fb00*/  MOV R69, R53 ;  /* 0x0000003500457202 */ /* 0x000fe20000000f00 */
[----:B------:R-:W-:Y:S01]  /*1fb10*/  IMAD.MOV.U32 R0, RZ, RZ, R46 ;  /* 0x000000ffff007224 */ /* 0x000fe200078e002e */
[----:B------:R-:W-:Y:S01]  /*1fb20*/  MOV R70, R55 ;  /* 0x0000003700467202 */ /* 0x000fe20000000f00 */
[----:B------:R-:W-:Y:S01]  /*1fb30*/  HMMA.16816.F32 R144, R128, R140, R144 ;  /* 0x0000008c8090723c */ /* 0x000fe20000001890 */
[----:B------:R-:W-:Y:S01]  /*1fb40*/  IMAD.MOV.U32 R71, RZ, RZ, R54 ;  /* 0x000000ffff477224 */ /* 0x000fe200078e0036 */
[----:B------:R-:W-:-:S04]  /*1fb50*/  MOV R2, R47 ;  /* 0x0000002f00027202 */ /* 0x000fc80000000f00 */
[C---:B------:R-:W-:Y:S06]  /*1fb60*/  HMMA.16816.F32 R164, R128.reuse, R166, R192 ;  /* 0x000000a680a4723c */ /* 0x040fec00000018c0 */
[C---:B------:R-:W-:Y:S01]  /*1fb70*/  HMMA.16816.F32 R140, R128.reuse, R142, R92 ;  /* 0x0000008e808c723c */ /* 0x040fe2000000185c */
[----:B------:R-:W-:Y:S01]  /*1fb80*/  MOV R192, R4 ;  /* 0x0000000400c07202 */ /* 0x000fe20000000f00 */
[----:B------:R-:W-:Y:S01]  /*1fb90*/  IMAD.MOV.U32 R193, RZ, RZ, R5 ;  /* 0x000000ffffc17224 */ /* 0x000fe200078e0005 */
[----:B------:R-:W-:Y:S01]  /*1fba0*/  MOV R194, R6 ;  /* 0x0000000600c27202 */ /* 0x000fe20000000f00 */
[----:B------:R-:W-:Y:S01]  /*1fbb0*/  IMAD.MOV.U32 R195, RZ, RZ, R7 ;  /* 0x000000ffffc37224 */ /* 0x000fe200078e0007 */
[----:B------:R-:W-:Y:S01]  /*1fbc0*/  MOV R4, R60 ;  /* 0x0000003c00047202 */ /* 0x000fe20000000f00 */
[----:B---3--:R-:W-:Y:S01]  /*1fbd0*/  HMMA.16816.F32 R160, R128, R156, R160 ;  /* 0x0000009c80a0723c */ /* 0x008fe200000018a0 */
[----:B------:R-:W-:Y:S01]  /*1fbe0*/  IMAD.MOV.U32 R95, RZ, RZ, R78 ;  /* 0x000000ffff5f7224 */ /* 0x000fe200078e004e */
[----:B------:R-:W-:Y:S01]  /*1fbf0*/  MOV R6, R62 ;  /* 0x0000003e00067202 */ /* 0x000fe20000000f00 */
[----:B------:R-:W-:Y:S01]  /*1fc00*/  IMAD.MOV.U32 R5, RZ, RZ, R61 ;  /* 0x000000ffff057224 */ /* 0x000fe200078e003d */
[----:B------:R-:W-:-:S02]  /*1fc10*/  MOV R7, R63 ;  /* 0x0000003f00077202 */ /* 0x000fc40000000f00 */
[----:B------:R-:W-:Y:S01]  /*1fc20*/  HMMA.16816.F32 R156, R128, R158, R100 ;  /* 0x0000009e809c723c */ /* 0x000fe20000001864 */
[----:B------:R-:W-:-:S05]  /*1fc30*/  MOV R94, R0 ;  /* 0x00000000005e7202 */ /* 0x000fca0000000f00 */
[C---:B------:R-:W-:Y:S01]  /*1fc40*/  HMMA.16816.F32 R60, R128.reuse, R64, R112 ;  /* 0x00000040803c723c */ /* 0x040fe20000001870 */
        /* <DEDUP_REMOVED lines=11> */
[C---:B------:R-:W-:Y:S01]  /*1fd00*/  HMMA.16816.F32 R64, R128.reuse, R66, R180 ;  /* 0x000000428040723c */ /* 0x040fe200000018b4 */
[----:B------:R-:W-:Y:S05]  /*1fd10*/  LDSM.16.MT88.4 R112, [R214+0x17800] ;  /* 0x01780000d670783b */ /* 0x000fea0000004200 */
[C---:B------:R-:W-:Y:S01]  /*1fd20*/  HMMA.16816.F32 R56, R128.reuse, R58, R184 ;  /* 0x0000003a8038723c */ /* 0x040fe200000018b8 */
[----:B------:R-:W-:Y:S01]  /*1fd30*/  MOV R183, R70 ;  /* 0x0000004600b77202 */ /* 0x000fe20000000f00 */
[----:B------:R-:W-:Y:S01]  /*1fd40*/  IMAD.MOV.U32 R182, RZ, RZ, R71 ;  /* 0x000000ffffb67224 */ /* 0x000fe200078e0047 */
[----:B------:R-:W-:Y:S01]  /*1fd50*/  MOV R180, R107 ;  /* 0x0000006b00b47202 */ /* 0x000fe20000000f00 */
[----:B------:R-:W-:Y:S02]  /*1fd60*/  LDSM.16.MT88.4 R120, [R216+0x17800] ;  /* 0x01780000d878783b */ /* 0x000fe40000004200 */
[----:B----4-:R-:W-:Y:S01]  /*1fd70*/  HMMA.16816.F32 R68, R128, R72, R204 ;  /* 0x000000488044723c */ /* 0x010fe200000018cc */
[----:B------:R-:W-:Y:S01]  /*1fd80*/  IMAD.MOV.U32 R184, RZ, RZ, R95 ;  /* 0x000000ffffb87224 */ /* 0x000fe200078e005f */
[----:B------:R-:W-:Y:S01]  /*1fd90*/  MOV R92, R77 ;  /* 0x0000004d005c7202 */ /* 0x000fe20000000f00 */
[----:B------:R-:W-:Y:S01]  /*1fda0*/  IMAD.MOV.U32 R95, RZ, RZ, R2 ;  /* 0x000000ffff5f7224 */ /* 0x000fe200078e0002 */
[----:B------:R-:W1:Y:S01]  /*1fdb0*/  LDSM.16.MT88.4 R88, [R216+0x15800] ;  /* 0x01580000d858783b */ /* 0x000e620000004200 */
[----:B------:R-:W-:-:S02]  /*1fdc0*/  IMAD.MOV.U32 R2, RZ, RZ, R106 ;  /* 0x000000ffff027224 */ /* 0x000fc400078e006a */
        /* <DEDUP_REMOVED lines=8> */
[----:B------:R-:W-:Y:S02]  /*1fe50*/  IMAD.MOV.U32 R93, RZ, RZ, R78 ;  /* 0x000000ffff5d7224 */ /* 0x000fe400078e004e */
        /* <DEDUP_REMOVED lines=74> */
.L_x_6302:
        /* <DEDUP_REMOVED lines=81> */
.L_x_6295:
[----:B--2---:R-:W-:Y:S02]  /*20810*/  R2UR UR4, R134 ;  /* 0x00000000860472ca */ /* 0x004fe400000e0000 */
[----:B------:R-:W-:Y:S11]  /*20820*/  R2UR UR5, R135 ;  /* 0x00000000870572ca */ /* 0x000ff600000e0000 */
[----:B------:R-:W-:Y:S02]  /*20830*/  @!UPT UIADD3 URZ, URZ, URZ, URZ ;  /* 0x0000003f3f3ff290 */ /* 0x000fe4000fffe03f */
[----:B-1-3--:R-:W2:Y:S02]  /*20840*/  LD.E R0, desc[UR4][R172.64+0x40] ;  /* 0x00004004ac007980 */ /* 0x00aea4000c101900 */
[----:B--2---:R-:W-:Y:S05]  /*20850*/  IMAD.U32 R0, R0, -0x40, RZ ;  /* 0xffffffc000007824 */ /* 0x004fea00078e00ff */
[----:B------:R-:W-:Y:S02]  /*20860*/  SHF.R.S32.HI R3, RZ, 0x1f, R0 ;  /* 0x0000001fff037819 */ /* 0x000fe40000011400 */
.L_x_6296:
[----:B------:R-:W-:Y:S05]  /*20870*/  BSYNC B0 ;  /* 0x0000000000007941 */ /* 0x000fea0003800000 */
.L_x_6294:
[----:B------:R-:W2:Y:S01]  /*20880*/  LDL R5, [R1] ;  /* 0x0000000001057983 */ /* 0x000ea20000100800 */
[C---:B------:R-:W-:Y:S01]  /*20890*/  LOP3.LUT P6, RZ, R246.reuse, 0x1, RZ, 0xc0, !PT ;  /* 0x00000001f6ff7812 */ /* 0x040fe200078cc0ff */
[----:B------:R-:W-:Y:S01]  /*208a0*/  BSSY B1, `(.L_x_6297) ;  /* 0x0000284000017945 */ /* 0x000fe20003800000 */
[C---:B------:R-:W-:Y:S01]  /*208b0*/  LOP3.LUT P5, RZ, R246.reuse, 0x2, RZ, 0xc0, !PT ;  /* 0x00000002f6ff7812 */ /* 0x040fe200078ac0ff */
[----:B------:R-:W3:Y:S01]  /*208c0*/  LDL R4, [R1+0x8] ;  /* 0x0000080001047983 */ /* 0x000ee20000100800 */
[C---:B------:R-:W-:Y:S02]  /*208d0*/  LOP3.LUT P4, RZ, R246.reuse, 0x4, RZ, 0xc0, !PT ;  /* 0x00000004f6ff7812 */ /* 0x040fe4000788c0ff */
[----:B------:R-:W-:Y:S01]  /*208e0*/  LOP3.LUT P3, RZ, R246, 0x8, RZ, 0xc0, !PT ;  /* 0x00000008f6ff7812 */ /* 0x000fe2000786c0ff */
[----:B------:R-:W4:Y:S01]  /*208f0*/  LDL R241, [R1+0xc] ;  /* 0x00000c0001f17983 */ /* 0x000f220000100800 */
        /* <DEDUP_REMOVED lines=51> */
[----:B----4-:R-:W-:Y:S01]  /*20c30*/  ISETP.GT.AND P0, PT, R240, R241, PT ;  /* 0x000000f1f000720c */ /* 0x010fe20003f04270 */
        /* <DEDUP_REMOVED lines=444> */
.L_x_6300:
[----:B------:R-:W-:Y:S02]  /*22800*/  R2UR UR4, R134 ;  /* 0x00000000860472ca */ /* 0x000fe400000e0000 */
[----:B------:R-:W-:Y:S11]  /*22810*/  R2UR UR5, R135 ;  /* 0x00000000870572ca */ /* 0x000ff600000e0000 */
[----:B------:R-:W-:Y:S02]  /*22820*/  @!UPT UIADD3 URZ, URZ, URZ, URZ ;  /* 0x0000003f3f3ff290 */ /* 0x000fe4000fffe03f */
[----:B------:R-:W2:Y:S02]  /*22830*/  LD.E R0, desc[UR4][R172.64+0x38] ;  /* 0x00003804ac007980 */ /* 0x000ea4000c101900 */
[----:B--2---:R-:W-:Y:S05]  /*22840*/  IMAD.U32 R0, R0, -0x40, RZ ;  /* 0xffffffc000007824 */ /* 0x004fea00078e00ff */
[----:B------:R-:W-:Y:S02]  /*22850*/  SHF.R.S32.HI R6, RZ, 0x1f, R0 ;  /* 0x0000001fff067819 */ /* 0x000fe40000011400 */
.L_x_6301:
[----:B------:R-:W-:Y:S05]  /*22860*/  BSYNC B0 ;  /* 0x0000000000007941 */ /* 0x000fea0003800000 */
.L_x_6299:
        /* <DEDUP_REMOVED lines=135> */
.L_x_6298:
[----:B------:R-:W-:Y:S05]  /*230e0*/  BSYNC B1 ;  /* 0x0000000000017941 */ /* 0x000fea0003800000 */
.L_x_6297:
        /* <DEDUP_REMOVED lines=140> */
[----:B------:R-:W-:Y:S02]  /*239b0*/  FMNMX.FTZ R0, R138, R3, !PT ;  /* 0x000000038a007209 */ /* 0x000fe40007810000 */
[----:B------:R-:W-:Y:S01]  /*239c0*/  MOV R191, R241 ;  /* 0x000000f100bf7202 */ /* 0x000fe20000000f00 */
        /* <DEDUP_REMOVED lines=30> */
[--C-:B------:R-:W-:Y:S06]  /*23bb0*/  FFMA.FTZ R138, R138, R132, -R137.reuse ;  /* 0x000000848a8a7223 */ /* 0x100fec0000010889 */
        /* <DEDUP_REMOVED lines=221> */
[----:B------:R-:W-:Y:S02]  /*24990*/  F2FP.F16.F32.PACK_AB R143, R195, R196 ;  /* 0x000000c4c38f723e */ /* 0x000fe400000000ff */
[----:B------:R-:W-:Y:S05]  /*249a0*/  MOV R184, R191 ;  /* 0x000000bf00b87202 */ /* 0x000fea0000000f00 */
        /* <DEDUP_REMOVED lines=66> */
[----:B------:R-:W3:Y:S04]  /*24dd0*/  LDSM.16.MT88.4 R140, [R214+0x13000] ;  /* 0x01300000d68c783b */ /* 0x000ee80000004200 */
[----:B------:R-:W-:Y:S01]  /*24de0*/  FFMA.FTZ R136, R203, R132, -R136 ;  /* 0x00000084cb887223 */ /* 0x000fe20000010888 */
[C---:B------:R-:W-:Y:S03]  /*24df0*/  HMMA.16816.F32 R4, R144.reuse, R168, R4 ;  /* 0x000000a89004723c */ /* 0x040fe60000001804 */
[----:B------:R-:W-:Y:S01]  /*24e00*/  LDSM.16.MT88.4 R164, [R213+0x15000] ;  /* 0x01500000d5a4783b */ /* 0x000fe20000004200 */
[----:B------:R5:W-:Y:S01]  /*24e10*/  MUFU.EX2 R183, R136 ;  /* 0x0000008800b77308 */ /* 0x000be20000000800 */
[----:B------:R-:W-:Y:S01]  /*24e20*/  MOV R204, R184 ;  /* 0x000000b800cc7202 */ /* 0x000fe20000000f00 */
[C---:B------:R-:W-:Y:S03]  /*24e30*/  HMMA.16816.F32 R8, R144.reuse, R170, R8 ;  /* 0x000000aa9008723c */ /* 0x040fe60000001808 */
[----:B------:R-:W-:Y:S02]  /*24e40*/  ISETP.GT.AND P0, PT, R240, R204, PT ;  /* 0x000000ccf000720c */ /* 0x000fe40003f04270 */
[----:B------:R-:W-:Y:S01]  /*24e50*/  LDSM.16.MT88.4 R168, [R214+0x15000] ;  /* 0x01500000d6a8783b */ /* 0x000fe20000004200 */
[C---:B------:R-:W-:Y:S02]  /*24e60*/  HMMA.16816.F32 R12, R144.reuse, R172, R12 ;  /* 0x000000ac900c723c */ /* 0x040fe4000000180c */
[----:B------:R-:W4:Y:S04]  /*24e70*/  MUFU.EX2 R184, R139 ;  /* 0x0000008b00b87308 */ /* 0x000f280000000800 */
[C---:B------:R-:W-:Y:S01]  /*24e80*/  HMMA.16816.F32 R16, R144.reuse, R174, R16 ;  /* 0x000000ae9010723c */ /* 0x040fe20000001810 */
[----:B------:R-:W-:Y:S04]  /*24e90*/  LDSM.16.MT88.4 R172, [R215+0x11800] ;  /* 0x01180000d7ac783b */ /* 0x000fe80000004200 */
[--C-:B-----5:R-:W-:Y:S01]  /*24ea0*/  FFMA.FTZ R136, R176, R132, -R137.reuse ;  /* 0x00000084b0887223 */ /* 0x120fe20000010889 */
[C---:B-1----:R-:W-:Y:S03]  /*24eb0*/  HMMA.16816.F32 R20, R144.reuse, R148, R20 ;  /* 0x000000949014723c */ /* 0x042fe60000001814 */
[----:B------:R1:W-:Y:S03]  /*24ec0*/  MUFU.EX2 R182, R136 ;  /* 0x0000008800b67308 */ /* 0x0003e60000000800 */
[C---:B------:R-:W-:Y:S01]  /*24ed0*/  HMMA.16816.F32 R24, R144.reuse, R150, R24 ;  /* 0x000000969018723c */ /* 0x040fe20000001818 */
[----:B------:R-:W5:Y:S04]  /*24ee0*/  LDSM.16.MT88.4 R148, [R215+0x13000] ;  /* 0x01300000d794783b */ /* 0x000f680000004200 */
[----:B----4-:R-:W-:Y:S01]  /*24ef0*/  F2FP.F16.F32.PACK_AB R138, R183, R184 ;  /* 0x000000b8b78a723e */ /* 0x010fe200000000ff */
[C---:B------:R-:W-:Y:S06]  /*24f00*/  HMMA.16816.F32 R28, R144.reuse, R156, R28 ;  /* 0x0000009c901c723c */ /* 0x040fec000000181c */
[C---:B------:R-:W-:Y:S01]  /*24f10*/  HMMA.16816.F32 R32, R144.reuse, R158, R32 ;  /* 0x0000009e9020723c */ /* 0x040fe20000001820 */
[----:B------:R-:W4:Y:S04]  /*24f20*/  LDSM.16.MT88.4 R156, [R216+0x15000] ;  /* 0x01500000d89c783b */ /* 0x000f280000004200 */
[-CC-:B-1----:R-:W-:Y:S01]  /*24f30*/  FFMA.FTZ R136, R178, R132.reuse, -R137.reuse ;  /* 0x00000084b2887223 */ /* 0x182fe20000010889 */
[C---:B--2---:R-:W-:Y:S03]  /*24f40*/  HMMA.16816.F32 R36, R144.reuse, R152, R36 ;  /* 0x000000989024723c */ /* 0x044fe60000001824 */
[----:B------:R-:W-:Y:S01]  /*24f50*/  LDSM.16.MT88.4 R176, [R213+0x13800] ;  /* 0x01380000d5b0783b */ /* 0x000fe20000004200 */
[----:B------:R1:W2:Y:S01]  /*24f60*/  MUFU.EX2 R181, R136 ;  /* 0x0000008800b57308 */ /* 0x0002a20000000800 */
[----:B------:R-:W-:Y:S01]  /*24f70*/  FFMA.FTZ R137, R2, R132, -R137 ;  /* 0x0000008402897223 */ /* 0x000fe20000010889 */
[C---:B------:R-:W-:Y:S05]  /*24f80*/  HMMA.16816.F32 R40, R144.reuse, R154, R40 ;  /* 0x0000009a9028723c */ /* 0x040fea0000001828 */
[----:B------:R-:W4:Y:S01]  /*24f90*/  LDSM.16.MT88.4 R152, [R215+0x15000] ;  /* 0x01500000d798783b */ /* 0x000f220000004200 */
[C---:B---3--:R-:W-:Y:S02]  /*24fa0*/  HMMA.16816.F32 R44, R144.reuse, R140, R44 ;  /* 0x0000008c902c723c */ /* 0x048fe4000000182c */
[----:B------:R2:W3:Y:S03]  /*24fb0*/  MUFU.EX2 R132, R137 ;  /* 0x0000008900847308 */ /* 0x0004e60000000800 */
[----:B------:R-:W-:Y:S01]  /*24fc0*/  FADD.FTZ R2, R208, R0 ;  /* 0x00000000d0027221 */ /* 0x000fe20000010000 */
[C---:B------:R-:W-:Y:S01]  /*24fd0*/  HMMA.16816.F32 R48, R144.reuse, R142, R48 ;  /* 0x0000008e9030723c */ /* 0x040fe20000001830 */
[----:B------:R-:W4:Y:S04]  /*24fe0*/  LDSM.16.MT88.4 R140, [R213+0x17000] ;  /* 0x01700000d58c783b */ /* 0x000f280000004200 */
[----:B-1----:R-:W-:Y:S01]  /*24ff0*/  F2FP.F16.F32.PACK_AB R136, R185, R186 ;  /* 0x000000bab988723e */ /* 0x002fe200000000ff */
[C---:B------:R-:W-:Y:S05]  /*25000*/  HMMA.16816.F32 R52, R144.reuse, R160, R52 ;  /* 0x000000a09034723c */ /* 0x040fea0000001834 */
[----:B------:R-:W-:Y:S01]  /*25010*/  FADD.FTZ R0, R211, R3 ;  /* 0x00000003d3007221 */ /* 0x000fe20000010000 */
[C---:B------:R-:W-:Y:S05]  /*25020*/  HMMA.16816.F32 R56, R144.reuse, R162, R56 ;  /* 0x000000a29038723c */ /* 0x040fea0000001838 */
[----:B--2---:R-:W-:Y:S01]  /*25030*/  F2FP.F16.F32.PACK_AB R137, R181, R182 ;  /* 0x000000b6b589723e */ /* 0x004fe200000000ff */
[C---:B-----5:R-:W-:Y:S05]  /*25040*/  HMMA.16816.F32 R60, R144.reuse, R148, R60 ;  /* 0x00000094903c723c */ /* 0x060fea000000183c */
        /* <DEDUP_REMOVED lines=13> */
[C---:B----4-:R-:W-:Y:S05]  /*25120*/  HMMA.16816.F32 R84, R144.reuse, R156, R84 ;  /* 0x0000009c9054723c */ /* 0x050fea0000001854 */
        /* <DEDUP_REMOVED lines=86> */
.L_x_6293:
        /* <DEDUP_REMOVED lines=25> */
.L_x_6324:
        /* <DEDUP_REMOVED lines=242> */
[----:B------:R-:W3:Y:S01]  /*26740*/  LD.E.64 R10, desc[UR12][R174.64+0xb0] ;  /* 0x0000b00cae0a7980 */ /* 0x000ee2000c101b00 */
[----:B-1----:R-:W-:Y:S01]  /*26750*/  LEA.HI R0, R19, R18, RZ, 0x4 ;  /* 0x0000001213007211 */ /* 0x002fe200078f20ff */
[----:B------:R-:W4:Y:S08]  /*26760*/  @P4 MUFU.LG2 R3, R13 ;  /* 0x0000000d00034308 */ /* 0x000f300000000c00 */
[----:B------:R-:W1:Y:S01]  /*26770*/  @P3 MUFU.LG2 R5, R14 ;  /* 0x0000000e00053308 */ /* 0x000e620000000c00 */
[----:B--2---:R-:W2:Y:S01]  /*26780*/  LD.E R8, desc[UR10][R174.64+0x60] ;  /* 0x0000600aae087980 */ /* 0x004ea2000c101900 */
[----:B------:R-:W-:-:S02]  /*26790*/  LOP3.LUT R0, R0, 0xfffffff0, RZ, 0xc0, !PT ;  /* 0xfffffff000007812 */ /* 0x000fc400078ec0ff */
[----:B------:R-:W-:Y:S01]  /*267a0*/  SHF.R.S32.HI R7, RZ, 0x1f, R12 ;  /* 0x0000001fff077819 */ /* 0x000fe2000001140c */
[----:B------:R-:W1:Y:S01]  /*267b0*/  S2R R176, SR_CTAID.X ;  /* 0x0000000000b07919 */ /* 0x000e620000002500 */
[----:B------:R-:W-:Y:S02]  /*267c0*/  IADD3 R62, -R0, R18, RZ ;  /* 0x00000012003e7210 */ /* 0x000fe40007ffe1ff */
[----:B------:R-:W-:Y:S01]  /*267d0*/  SHF.L.U32 R0, R9, 0x6, RZ ;  /* 0x0000000609007819 */ /* 0x000fe200000006ff */
[----:B------:R2:W5:Y:S01]  /*267e0*/  LD.E R145, desc[UR12][R174.64+0xcc] ;  /* 0x0000cc0cae917980 */ /* 0x000562000c101900 */
[----:B----4-:R-:W-:Y:S01]  /*267f0*/  @P4 FMUL.FTZ R6, R3, 0.69314718246459960938 ;  /* 0x3f31721803064820 */ /* 0x010fe20000410000 */
[----:B------:R-:W-:Y:S02]  /*26800*/  MOV R144, 0xff800000 ;  /* 0xff80000000907802 */ /* 0x000fe40000000f00 */
[----:B---3--:R-:W-:Y:S01]  /*26810*/  LEA.HI R4, R62, R62, RZ, 0x1 ;  /* 0x0000003e3e047211 */ /* 0x008fe200078f08ff */
[----:B------:R3:W5:Y:S01]  /*26820*/  LD.E.64 R60, desc[UR10][R174.64+0x78] ;  /* 0x0000780aae3c7980 */ /* 0x000762000c101b00 */
[----:B------:R-:W-:-:S02]  /*26830*/  LOP3.LUT R0, R0, 0x1c0, RZ, 0xc0, !PT ;  /* 0x000001c000007812 */ /* 0x000fc400078ec0ff */
[----:B------:R-:W-:Y:S02]  /*26840*/  SHF.L.U32 R2, R4, 0x2, RZ ;  /* 0x0000000204027819 */ /* 0x000fe400000006ff */
[----:B------:R-:W-:Y:S02]  /*26850*/  MOV R63, 0xff800000 ;  /* 0xff800000003f7802 */ /* 0x000fe40000000f00 */
[----:B------:R-:W-:Y:S01]  /*26860*/  LOP3.LUT R3, R0, 0x38, R2, 0xf8, !PT ;  /* 0x0000003800037812 */ /* 0x000fe200078ef802 */
[----:B-1----:R-:W-:Y:S01]  /*26870*/  @P3 FMUL.FTZ R2, R5, 0.69314718246459960938 ;  /* 0x3f31721805023820 */ /* 0x002fe20000410000 */
[----:B------:R-:W-:-:S04]  /*26880*/  SHF.R.U32.HI R0, RZ, 0x3, R0 ;  /* 0x00000003ff007819 */ /* 0x000fc80000011600 */
[----:B------:R-:W-:Y:S02]  /*26890*/  LOP3.LUT R5, R3, R0, RZ, 0x3c, !PT ;  /* 0x0000000003057212 */ /* 0x000fe400078e3cff */
[----:B------:R-:W-:Y:S02]  /*268a0*/  LEA.HI R0, R7, R12, RZ, 0x2 ;  /* 0x0000000c07007211 */ /* 0x000fe400078f10ff */
[----:B------:R3:W5:Y:S02]  /*268b0*/  LDL R7, [R1+0x1c] ;  /* 0x00001c0001077983 */ /* 0x0007640000100800 */
[----:B-----5:R-:W-:Y:S01]  /*268c0*/  @P3 FFMA.FTZ R144, R16, R134, R2 ;  /* 0x0000008610903223 */ /* 0x020fe20000010002 */
        /* <DEDUP_REMOVED lines=50> */
[----:B--2-4-:R-:W-:Y:S05]  /*26bf0*/  @P0 BRA `(.L_x_6305) ;  /* 0x00000000003c0947 */ /* 0x014fea0003800000 */
[----:B---3--:R-:W-:Y:S02]  /*26c00*/  IMAD R0, R176, -0x40, R7 ;  /* 0xffffffc0b0007824 */ /* 0x008fe400078e0207 */
[----:B------:R-:W-:-:S03]  /*26c10*/  VIADD R3, R2, 0x8 ;  /* 0x0000000802037836 */ /* 0x000fc60000000000 */
        /* <DEDUP_REMOVED lines=13> */
.L_x_6305:
[----:B------:R-:W-:Y:S05]  /*26cf0*/  BSYNC B0 ;  /* 0x0000000000007941 */ /* 0x000fea0003800000 */
.L_x_6304:
[----:B-----5:R-:W-:Y:S01]  /*26d00*/  IMAD.SHL.U32 R4, R62, 0x4, RZ ;  /* 0x000000043e047824 */ /* 0x020fe200078e00ff */
[----:B------:R-:W-:Y:S02]  /*26d10*/  R2UR UR4, R172 ;  /* 0x00000000ac0472ca */ /* 0x000fe400000e0000 */
[----:B------:R-:W-:Y:S02]  /*26d20*/  R2UR UR5, R173 ;  /* 0x00000000ad0572ca */ /* 0x000fe400000e0000 */
[----:B------:R-:W-:Y:S01]  /*26d30*/  SHF.R.S32.HI R5, RZ, 0x1f, R4 ;  /* 0x0000001fff057819 */ /* 0x000fe20000011404 */
[----:B------:R-:W-:Y:S02]  /*26d40*/  IMAD R7, R176, -0x40, R7 ;  /* 0xffffffc0b0077824 */ /* 0x000fe400078e0207 */
[----:B---3--:R-:W-:Y:S02]  /*26d50*/  VIADD R0, R9, 0x8 ;  /* 0x0000000809007836 */ /* 0x008fe40000000000 */
[----:B------:R-:W-:-:S02]  /*26d60*/  IMAD R8, R8, R145, RZ ;  /* 0x0000009108087224 */ /* 0x000fc400078e02ff */
[----:B--2---:R-:W-:Y:S01]  /*26d70*/  IMAD.WIDE R2, R9, 0x100, R4 ;  /* 0x0000010009027825 */ /* 0x004fe200078e0204 */
[----:B------:R-:W-:-:S03]  /*26d80*/  ISETP.GE.AND P0, PT, R0, R7, PT ;  /* 0x000000070000720c */ /* 0x000fc60003f06270 */
[C---:B------:R-:W-:Y:S01]  /*26d90*/  VIADD R11, R9.reuse, 0x10 ;  /* 0x00000010090b7836 */ /* 0x040fe20000000000 */
[----:B------:R-:W-:Y:S01]  /*26da0*/  IADD3 R0, P3, R2, R8, RZ ;  /* 0x0000000802007210 */ /* 0x000fe20007f7e0ff */
[C---:B------:R-:W-:Y:S01]  /*26db0*/  VIADD R10, R9.reuse, 0x18 ;  /* 0x00000018090a7836 */ /* 0x040fe20000000000 */
[----:B------:R2:W5:Y:S01]  /*26dc0*/  LD.E R6, desc[UR4][R174.64+0xc0] ;  /* 0x0000c004ae067980 */ /* 0x000562000c101900 */
[----:B------:R-:W-:Y:S01]  /*26dd0*/  BSSY B0, `(.L_x_6306) ;  /* 0x0000025000007945 */ /* 0x000fe20003800000 */
[----:B------:R-:W-:Y:S01]  /*26de0*/  LEA.HI.X.SX32 R3, R8, R3, 0x1, P3 ;  /* 0x0000000308037211 */ /* 0x000fe200018f0eff */
[----:B------:R-:W-:Y:S01]  /*26df0*/  VIADD R8, R9, 0x30 ;  /* 0x0000003009087836 */ /* 0x000fe20000000000 */
[C---:B------:R-:W-:Y:S02]  /*26e00*/  LEA R2, P4, R0.reuse, R60, 0x2 ;  /* 0x0000003c00027211 */ /* 0x040fe400078810ff */
[----:B------:R-:W-:Y:S01]  /*26e10*/  ISETP.GE.AND P1, PT, R11, R7, PT ;  /* 0x000000070b00720c */ /* 0x000fe20003f26270 */
[C---:B------:R-:W-:Y:S01]  /*26e20*/  VIADD R11, R9.reuse, 0x20 ;  /* 0x00000020090b7836 */ /* 0x040fe20000000000 */
        /* <DEDUP_REMOVED lines=31> */
.L_x_6307:
[----:B------:R-:W-:Y:S05]  /*27020*/  BSYNC B0 ;  /* 0x0000000000007941 */ /* 0x000fea0003800000 */
.L_x_6306:
        /* <DEDUP_REMOVED lines=21> */
.L_x_6309:
[----:B------:R-:W-:Y:S05]  /*27180*/  BSYNC B0 ;  /* 0x0000000000007941 */ /* 0x000fea0003800000 */
.L_x_6308:
        /* <DEDUP_REMOVED lines=20> */
.L_x_6311:
[----:B------:R-:W-:Y:S05]  /*272d0*/  BSYNC B0 ;  /* 0x0000000000007941 */ /* 0x000fea0003800000 */
.L_x_6310:
        /* <DEDUP_REMOVED lines=20> */
.L_x_6313:
[----:B------:R-:W-:Y:S05]  /*27420*/  BSYNC B0 ;  /* 0x0000000000007941 */ /* 0x000fea0003800000 */
.L_x_6312:
        /* <DEDUP_REMOVED lines=20> */
.L_x_6315:
[----:B------:R-:W-:Y:S05]  /*27570*/  BSYNC B0 ;  /* 0x0000000000007941 */ /* 0x000fea0003800000 */
.L_x_6314:
        /* <DEDUP_REMOVED lines=20> */
.L_x_6317:
[----:B------:R-:W-:Y:S05]  /*276c0*/  BSYNC B0 ;  /* 0x0000000000007941 */ /* 0x000fea0003800000 */
.L_x_6316:
        /* <DEDUP_REMOVED lines=20> */
.L_x_6319:
[----:B------:R-:W-:Y:S05]  /*27810*/  BSYNC B0 ;  /* 0x0000000000007941 */ /* 0x000fea0003800000 */
.L_x_6318:
[----:B------:R-:W-:Y:S02]  /*27820*/  MOV R7, 0x1f0 ;  /* 0x000001f000077802 */ /* 0x000fe40000000f00 */
[----:B------:R-:W-:-:S03]  /*27830*/  MOV R9, 0x0 ;  /* 0x0000000000097802 */ /* 0x000fc60000000f00 */
[----:B------:R-:W-:-:S04]  /*27840*/  IMAD.MOV.U32 R8, RZ, RZ, R7 ;  /* 0x000000ffff087224 */ /* 0x000fc800078e0007 */
[----:B-12345:R-:W-:Y:S05]  /*27850*/  @P4 RET.REL.NODEC R8 `(_ZN5flash24flash_fwd_splitkv_kernelI23Flash_fwd_kernel_traitsILi256ELi64ELi64ELi4ELb0ELb0EN7cutlass6half_tE19Flash_kernel_traitsILi256ELi64ELi64ELi4ES3_EELb0ELb0ELb1ELb0ELb0ELb1ELb1ELb1EEEvNS_16Flash_fwd_paramsE) ;  /* 0xfffffd8408e84950 */ /* 0x03efea0003c3ffff */
        /* <DEDUP_REMOVED lines=17> */
[----:B-1----:R-:W-:Y:S05]  /*27970*/  @P0 RET.REL.NODEC R4 `(_ZN5flash24flash_fwd_splitkv_kernelI23Flash_fwd_kernel_traitsILi256ELi64ELi64ELi4ELb0ELb0EN7cutlass6half_tE19Flash_kernel_traitsILi256ELi64ELi64ELi4ES3_EELb0ELb0ELb1ELb0ELb0ELb1ELb1ELb1EEEvNS_16Flash_fwd_paramsE) ;  /* 0xfffffd8404a00950 */ /* 0x002fea0003c3ffff */
[----:B------:R-:W-:Y:S02]  /*27980*/  R2UR UR4, R172 ;  /* 0x00000000ac0472ca */ /* 0x000fe400000e0000 */
[----:B------:R-:W-:-:S13]  /*27990*/  R2UR UR5, R173 ;  /* 0x00000000ad0572ca */ /* 0x000fda00000e0000 */
[----:B------:R1:W-:Y:S02]  /*279a0*/  ST.E.128 desc[UR4][R2.64+0xe300], R128 ;  /* 0x00e3008002007985 */ /* 0x0003e4000c101d04 */
[----:B-1----:R-:W-:Y:S02]  /*279b0*/  IMAD.MOV.U32 R2, RZ, RZ, R7 ;  /* 0x000000ffff027224 */ /* 0x002fe400078e0007 */
[----:B------:R-:W-:-:S04]  /*279c0*/  IMAD.MOV.U32 R3, RZ, RZ, 0x0 ;  /* 0x00000000ff037424 */ /* 0x000fc800078e00ff */
[----:B------:R-:W-:Y:S05]  /*279d0*/  RET.REL.NODEC R2 `(_ZN5flash24flash_fwd_splitkv_kernelI23Flash_fwd_kernel_traitsILi256ELi64ELi64ELi4ELb0ELb0EN7cutlass6half_tE19Flash_kernel_traitsILi256ELi64ELi64ELi4ES3_EELb0ELb0ELb1ELb0ELb0ELb1ELb1ELb1EEEvNS_16Flash_fwd_paramsE) ;  /* 0xfffffd8402887950 */ /* 0x000fea0003c3ffff */
.L_x_6303:
[----:B------:R-:W-:Y:S01]  /*279e0*/  IMAD.MOV.U32 R0, RZ, RZ, 0x2 ;  /* 0x00000002ff007424 */ /* 0x000fe200078e00ff */
[----:B------:R-:W-:Y:S01]  /*279f0*/  MOV R2, R250 ;  /* 0x000000fa00027202 */ /* 0x000fe20000000f00 */
[----:B------:R-:W-:Y:S01]  /*27a00*/  IMAD.MOV.U32 R4, RZ, RZ, -0x1 ;  /* 0xffffffffff047424 */ /* 0x000fe200078e00ff */
[----:B------:R-:W-:-:S07]  /*27a10*/  MOV R3, 0x1f ;  /* 0x0000001f00037802 */ /* 0x000fce0000000f00 */
[----:B-1---5:R-:W-:Y:S05]  /*27a20*/  WARPSYNC.COLLECTIVE R4, `(.L_x_6320) ;  /* 0x0000000004087348 */ /* 0x022fea0003c00000 */
[----:B------:R2:W3:Y:S02]  /*27a30*/  SHFL.BFLY P0, R0, R2, R0, R3 ;  /* 0x0c00000002007389 */ /* 0x0004e40000000003 */
[----:B-123-5:R-:W-:Y:S01]  /*27a40*/  ENDCOLLECTIVE ;  /* 0x000000000000791b */ /* 0x02efe20003800000 */
.L_x_6320:
[----:B------:R-:W-:Y:S02]  /*27a50*/  MOV R5, R0 ;  /* 0x0000000000057202 */ /* 0x000fe40000000f00 */
[----:B------:R-:W-:-:S03]  /*27a60*/  MOV R0, 0x1 ;  /* 0x0000000100007802 */ /* 0x000fc60000000f00 */
[----:B------:R-:W-:-:S04]  /*27a70*/  FADD.FTZ R5, R5, R250 ;  /* 0x000000fa05057221 */ /* 0x000fc80000010000 */
[----:B------:R-:W-:-:S07]  /*27a80*/  IMAD.MOV.U32 R2, RZ, RZ, R5 ;  /* 0x000000ffff027224 */ /* 0x000fce00078e0005 */
[----:B------:R-:W-:Y:S05]  /*27a90*/  WARPSYNC.COLLECTIVE R4, `(.L_x_6321) ;  /* 0x0000000004087348 */ /* 0x000fea0003c00000 */
[----:B------:R1:W2:Y:S02]  /*27aa0*/  SHFL.BFLY P0, R0, R2, R0, R3 ;  /* 0x0c00000002007389 */ /* 0x0002a40000000003 */
[----:B-12---:R-:W-:Y:S01]  /*27ab0*/  ENDCOLLECTIVE ;  /* 0x000000000000791b */ /* 0x006fe20003800000 */
.L_x_6321:
[----:B------:R-:W-:Y:S01]  /*27ac0*/  IMAD.MOV.U32 R13, RZ, RZ, R0 ;  /* 0x000000ffff0d7224 */ /* 0x000fe200078e0000 */
[----:B------:R-:W-:Y:S02]  /*27ad0*/  MOV R0, 0x2 ;  /* 0x0000000200007802 */ /* 0x000fe40000000f00 */
[----:B------:R-:W-:Y:S01]  /*27ae0*/  MOV R2, R251 ;  /* 0x000000fb00027202 */ /* 0x000fe20000000f00 */
[----:B------:R-:W-:-:S07]  /*27af0*/  FADD.FTZ R13, R5, R13 ;  /* 0x0000000d050d7221 */ /* 0x000fce0000010000 */
[----:B------:R-:W-:Y:S05]  /*27b00*/  WARPSYNC.COLLECTIVE R4, `(.L_x_6322) ;  /* 0x0000000004087348 */ /* 0x000fea0003c00000 */
[----:B------:R1:W2:Y:S02]  /*27b10*/  SHFL.BFLY P0, R0, R2, R0, R3 ;  /* 0x0c00000002007389 */ /* 0x0002a40000000003 */
[----:B-12---:R-:W-:Y:S01]  /*27b20*/  ENDCOLLECTIVE ;  /* 0x000000000000791b */ /* 0x006fe20003800000 */
.L_x_6322:
[----:B------:R-:W-:Y:S01]  /*27b30*/  IMAD.MOV.U32 R2, RZ, RZ, R0 ;  /* 0x000000ffff027224 */ /* 0x000fe200078e0000 */
[----:B------:R-:W-:-:S03]  /*27b40*/  MOV R0, 0x1 ;  /* 0x0000000100007802 */ /* 0x000fc60000000f00 */
[----:B------:R-:W-:-:S07]  /*27b50*/  FADD.FTZ R2, R2, R251 ;  /* 0x000000fb02027221 */ /* 0x000fce0000010000 */
[----:B------:R-:W-:Y:S05]  /*27b60*/  WARPSYNC.COLLECTIVE R4, `(.L_x_6323) ;  /* 0x0000000004087348 */ /* 0x000fea0003c00000 */
[----:B------:R1:W2:Y:S02]  /*27b70*/  SHFL.BFLY P0, R0, R2, R0, R3 ;  /* 0x0c00000002007389 */ /* 0x0002a40000000003 */
[----:B-12---:R-:W-:Y:S01]  /*27b80*/  ENDCOLLECTIVE ;  /* 0x000000000000791b */ /* 0x006fe20003800000 */
.L_x_6323:
[----:B------:R-:W-:Y:S01]  /*27b90*/  MOV R14, R0 ;  /* 0x00000000000e7202 */ /* 0x000fe20000000f00 */
[----:B------:R-:W-:Y:S06]  /*27ba0*/  BRA `(.L_x_6324) ;  /* 0xffffffdc001c7947 */ /* 0x000fec000383ffff */
.L_x_6325:
        /* <DEDUP_REMOVED lines=13> */
.L_x_8863:


//--------------------- .text._ZN5flash24flash_fwd_splitkv_kernelI23Flash_fwd_kernel_traitsILi256ELi64ELi64ELi4ELb0ELb0EN7cutlass6half_tE19Flash_kernel_traitsILi256ELi64ELi64ELi4ES3_EELb0ELb1ELb0ELb0ELb1ELb0ELb0ELb0EEEvNS_16Flash_fwd_paramsE --------------------------
	.section	.text._ZN5flash24flash_fwd_splitkv_kernelI23Flash_fwd_kernel_traitsILi256ELi64ELi64ELi4ELb0ELb0EN7cutlass6half_tE19Flash_kernel_traitsILi256ELi64ELi64ELi4ES3_EELb0ELb1ELb0ELb0ELb1ELb0ELb0ELb0EEEvNS_16Flash_fwd_paramsE,"ax",@progbits
	.align	128
        .global         _ZN5flash24flash_fwd_splitkv_kernelI23Flash_fwd_kernel_traitsILi256ELi64ELi64ELi4ELb0ELb0EN7cutlass6half_tE19Flash_kernel_traitsILi256ELi64ELi64ELi4ES3_EELb0ELb1ELb0ELb0ELb1ELb0ELb0ELb0EEEvNS_16Flash_fwd_paramsE
        .type           _ZN5flash24flash_fwd_splitkv_kernelI23Flash_fwd_kernel_traitsILi256ELi64ELi64ELi4ELb0ELb0EN7cutlass6half_tE19Flash_kernel_traitsILi256ELi64ELi64ELi4ES3_EELb0ELb1ELb0ELb0ELb1ELb0ELb0ELb0EEEvNS_16Flash_fwd_paramsE,@function
        .size           _ZN5flash24flash_fwd_splitkv_kernelI23Flash_fwd_kernel_traitsILi256ELi64ELi64ELi4ELb0ELb0EN7cutlass6half_tE19Flash_kernel_traitsILi256ELi64ELi64ELi4ES3_EELb0ELb1ELb0ELb0ELb1ELb0ELb0ELb0EEEvNS_16Flash_fwd_paramsE,(.L_x_8916 - _ZN5flash24flash_fwd_splitkv_kernelI23Flash_fwd_kernel_traitsILi256ELi64ELi64ELi4ELb0ELb0EN7cutlass6half_tE19Flash_kernel_traitsILi256ELi64ELi64ELi4ES3_EELb0ELb1ELb0ELb0ELb1ELb0ELb0ELb0EEEvNS_16Flash_fwd_paramsE)
        .other          _ZN5flash24flash_fwd_splitkv_kernelI23Flash_fwd_kernel_traitsILi256ELi64ELi64ELi4ELb0ELb0EN7cutlass6half_tE19Flash_kernel_traitsILi256ELi64ELi64ELi4ES3_EELb0ELb1ELb0ELb0ELb1ELb0ELb0ELb0EEEvNS_16Flash_fwd_paramsE,@"STO_CUDA_ENTRY STV_DEFAULT"
_ZN5flash24flash_fwd_splitkv_kernelI23Flash_fwd_kernel_traitsILi256ELi64ELi64ELi4ELb0ELb0EN7cutlass6half_tE19Flash_kernel_traitsILi256ELi64ELi64ELi4ES3_EELb0ELb1ELb0ELb0ELb1ELb0ELb0ELb0EEEvNS_16Flash_fwd_paramsE:
.text._ZN5flash24flash_fwd_splitkv_kernelI23Flash_fwd_kernel_traitsILi256ELi64ELi64ELi4ELb0ELb0EN7cutlass6half_tE19Flash_kernel_traitsILi256ELi64ELi64ELi4ES3_EELb0ELb1ELb0ELb0ELb1ELb0ELb0ELb0EEEvNS_16Flash_fwd_paramsE:
        /* <DEDUP_REMOVED lines=8> */
[----:B------:R-:W-:Y:S02]  /*0080*/  ULDC.U8 UR5, c[0x0][0x3c2] ;  /* 0x0000f08000057ab9 */ /* 0x000fe40000000000 */
[----:B------:R-:W-:Y:S01]  /*0090*/  ULDC.64 UR8, c[0x0][0x2f0] ;  /* 0x0000bc0000087ab9 */ /* 0x000fe20000000a00 */
[----:B------:R-:W-:Y:S01]  /*00a0*/  PLOP3.LUT P0, PT, PT, PT, UP1, 0x80, 0x0 ;  /* 0x000000000000781c */ /* 0x000fe20003f0f018 */
[----:B------:R-:W-:Y:S01]  /*00b0*/  ULDC.64 UR6, c[0x0][0x2f8] ;  /* 0x0000be0000067ab9 */ /* 0x000fe20000000a00 */
[----:B------:R-:W-:Y:S01]  /*00c0*/  PLOP3.LUT P2, PT, PT, PT, UP2, 0x80, 0x0 ;  /* 0x000000000000781c */ /* 0x000fe20003f4f028 */
[----:B------:R-:W-:-:S02]  /*00d0*/  UISETP.NE.AND UP3, UPT, UR5, URZ, UPT ;  /* 0x0000003f0500728c */ /* 0x000fc4000bf65270 */
[----:B------:R-:W-:Y:S01]  /*00e0*/  @UP1 ULDC.64 UR10, c[0x0][0x300] ;  /* 0x0000c000000a1ab9 */ /* 0x000fe20000000a00 */
[----:B------:R-:W-:Y:S01]  /*00f0*/  UISETP.EQ.U32.AND UP0, UPT, UR6, URZ, UPT ;  /* 0x0000003f0600728c */ /* 0x000fe2000bf02070 */
[----:B------:R-:W-:-:S03]  /*0100*/  ULDC.64 UR16, c[0x0][0x208] ;  /* 0x0000820000107ab9 */ /* 0x000fc60000000a00 */
[----:B------:R-:W-:Y:S02]  /*0110*/  UISETP.EQ.OR.EX UP0, UPT, UR7, URZ, !UP3, UP0 ;  /* 0x0000003f0700728c */ /* 0x000fe4000df02700 */
[----:B-1----:R-:W-:Y:S02]  /*0120*/  UIMAD.WIDE UR8, UR4, 0x4, UR8 ;  /* 0x00000004040878a5 */ /* 0x002fe4000f8e0208 */
[----:B------:R-:W-:-:S04]  /*0130*/  @UP1 UIMAD.WIDE UR10, UR4, 0x4, UR10 ;  /* 0x00000004040a18a5 */ /* 0x000fc8000f8e020a */
[----:B------:R-:W-:Y:S02]  /*0140*/  IMAD.U32 R12, RZ, RZ, UR8 ;  /* 0x00000008ff0c7e24 */ /* 0x000fe4000f8e00ff */
        /* <DEDUP_REMOVED lines=34> */
.L_x_6326:
[----:B------:R-:W-:-:S03]  /*0370*/  ULDC UR5, c[0x0][0x2c8] ;  /* 0x0000b20000057ab9 */ /* 0x000fc60000000800 */
.L_x_6327:
        /* <DEDUP_REMOVED lines=20> */
[----:B------:R-:W-:Y:S02]  /*04c0*/  UIADD3 UR7, -UR20, 0x7f, UR18 ;  /* 0x0000007f14077890 */ /* 0x000fe4000fffe112 */
        /* <DEDUP_REMOVED lines=29> */
[----:B------:R-:W-:Y:S05]  /*06a0*/  @!P0 BRA `(.L_x_6328) ;  /* 0x00000008001c8947 */ /* 0x000fea0003800000 */
[----:B------:R-:W-:Y:S01]  /*06b0*/  SHF.R.S32.HI R7, RZ, 0x1f, R6 ;  /* 0x0000001fff077819 */ /* 0x000fe20000011406 */
[----:B------:R-:W-:Y:S01]  /*06c0*/  UISETP.NE.AND UP0, UPT, UR12, -0x1, UPT ;  /* 0xffffffff0c00788c */ /* 0x000fe2000bf05270 */
[C---:B------:R-:W-:Y:S01]  /*06d0*/  LOP3.LUT P6, RZ, R6.reuse, 0x7, RZ, 0xc0, !PT ;  /* 0x0000000706ff7812 */ /* 0x040fe200078cc0ff */
[----:B------:R-:W-:Y:S01]  /*06e0*/  USHF.R.S32.HI UR11, URZ, 0x1f, UR18 ;  /* 0x0000001f3f0b7899 */ /* 0x000fe20008011412 */
[----:B------:R-:W-:Y:S01]  /*06f0*/  LEA.HI R7, R7, R6, RZ, 0x3 ;  /* 0x0000000607077211 */ /* 0x000fe200078f18ff */
[----:B------:R-:W-:Y:S01]  /*0700*/  ULDC.64 UR8, c[0x0][0x298] ;  /* 0x0000a60000087ab9 */ /* 0x000fe20000000a00 */
[----:B------:R-:W-:Y:S01]  /*0710*/  UIADD3 UR20, -UR18, UR20, URZ ;  /* 0x0000001412147290 */ /* 0x000fe2000fffe13f */
[----:B------:R-:W-:Y:S01]  /*0720*/  IMAD.U32 R0, RZ, RZ, UR8 ;  /* 0x00000008ff007e24 */ /* 0x000fe2000f8e00ff */
[----:B------:R-:W-:Y:S01]  /*0730*/  LOP3.LUT R3, R7, 0x1ffffff8, RZ, 0xc0, !PT ;  /* 0x1ffffff807037812 */ /* 0x000fe200078ec0ff */
[----:B------:R-:W-:Y:S01]  /*0740*/  UIMAD UR11, UR11, UR8, URZ ;  /* 0x000000080b0b72a4 */ /* 0x000fe2000f8e023f */
[----:B------:R-:W-:Y:S01]  /*0750*/  SHF.R.S32.HI R7, RZ, 0x3, R7 ;  /* 0x00000003ff077819 */ /* 0x000fe20000011407 */
[----:B------:R-:W-:Y:S01]  /*0760*/  USHF.R.S32.HI UR10, URZ, 0x1f, UR21 ;  /* 0x0000001f3f0a7899 */ /* 0x000fe20008011415 */
[----:B------:R-:W-:Y:S01]  /*0770*/  BSSY B0, `(.L_x_6329) ;  /* 0x0000032000007945 */ /* 0x000fe20003800000 */
[----:B------:R-:W-:Y:S01]  /*0780*/  IMAD.IADD R4, R6, 0x1, -R3 ;  /* 0x0000000106047824 */ /* 0x000fe200078e0a03 */
[----:B------:R-:W-:Y:S01]  /*0790*/  @!UP0 USHF.R.S32.HI UR5, URZ, 0x1f, UR4 ;  /* 0x0000001f3f058899 */ /* 0x000fe20008011404 */
[C---:B------:R-:W-:Y:S01]  /*07a0*/  VIADD R2, R7.reuse, 0x10 ;  /* 0x0000001007027836 */ /* 0x040fe20000000000 */
[----:B------:R-:W-:Y:S01]  /*07b0*/  @!UP0 ULDC.64 UR6, c[0x0][0x290] ;  /* 0x0000a40000068ab9 */ /* 0x000fe20000000a00 */
[----:B------:R-:W-:Y:S01]  /*07c0*/  IMAD.SHL.U32 R4, R4, 0x8, RZ ;  /* 0x0000000804047824 */ /* 0x000fe200078e00ff */
[----:B------:R-:W-:Y:S01]  /*07d0*/  @!UP0 UIMAD UR5, UR5, UR6, URZ ;  /* 0x00000006050582a4 */ /* 0x000fe2000f8e023f */
[C---:B------:R-:W-:Y:S01]  /*07e0*/  ISETP.GE.OR P5, PT, R7.reuse, UR20, P6 ;  /* 0x0000001407007c0c */ /* 0x040fe2000b7a6670 */
[----:B------:R-:W-:Y:S01]  /*07f0*/  @!UP0 UIMAD.WIDE.U32 UR14, UR4, UR6, URZ ;  /* 0x00000006040e82a5 */ /* 0x000fe2000f8e003f */
[C---:B------:R-:W-:Y:S01]  /*0800*/  ISETP.GE.AND P2, PT, R2.reuse, UR20, PT ;  /* 0x0000001402007c0c */ /* 0x040fe2000bf46270 */
[----:B------:R-:W-:Y:S01]  /*0810*/  @UP0 UIMAD.WIDE.U32 UR22, UR12, UR8, URZ ;  /* 0x000000080c1602a5 */ /* 0x000fe2000f8e003f */
[--C-:B------:R-:W-:Y:S01]  /*0820*/  SHF.R.S32.HI R5, RZ, 0x1f, R4.reuse ;  /* 0x0000001fff057819 */ /* 0x100fe20000011404 */
[----:B------:R-:W-:Y:S01]  /*0830*/  UIMAD UR11, UR18, UR9, UR11 ;  /* 0x00000009120b72a4 */ /* 0x000fe2000f8e020b */
[----:B------:R-:W-:Y:S01]  /*0840*/  ISETP.GE.OR P4, PT, R2, UR20, P6 ;  /* 0x0000001402007c0c */ /* 0x000fe2000b786670 */
[----:B------:R-:W-:Y:S01]  /*0850*/  @!UP0 UIMAD UR5, UR4, UR7, UR5 ;  /* 0x00000007040582a4 */ /* 0x000fe2000f8e0205 */
[----:B------:R-:W-:Y:S01]  /*0860*/  VIADD R2, R7, 0x20 ;  /* 0x0000002007027836 */ /* 0x000fe20000000000 */
[----:B------:R-:W-:Y:S01]  /*0870*/  @UP0 UIMAD UR12, UR12, UR9, UR23 ;  /* 0x000000090c0c02a4 */ /* 0x000fe2000f8e0217 */
[----:B------:R-:W-:Y:S01]  /*0880*/  IMAD.WIDE.U32 R4, R0, UR18, R4 ;  /* 0x0000001200047c25 */ /* 0x000fe2000f8e0004 */
[----:B------:R-:W-:Y:S01]  /*0890*/  @!UP0 UMOV UR22, UR14 ;  /* 0x0000000e00168c82 */ /* 0x000fe20008000000 */
[----:B------:R-:W-:Y:S01]  /*08a0*/  @!UP0 UIADD3 UR12, UR15, UR5, URZ ;  /* 0x000000050f0c8290 */ /* 0x000fe2000fffe03f */
[----:B------:R-:W-:Y:S01]  /*08b0*/  ISETP.GE.AND P1, PT, R2, UR20, PT ;  /* 0x0000001402007c0c */ /* 0x000fe2000bf26270 */
[----:B------:R-:W-:Y:S01]  /*08c0*/  IMAD.U32 R0, RZ, RZ, UR11 ;  /* 0x0000000bff007e24 */ /* 0x000fe2000f8e00ff */
[----:B------:R-:W-:Y:S01]  /*08d0*/  IADD3 R8, P0, R4, UR22, RZ ;  /* 0x0000001604087c10 */ /* 0x000fe2000ff1e0ff */
[----:B------:R-:W-:Y:S01]  /*08e0*/  ULDC.64 UR6, c[0x0][0x2a0] ;  /* 0x0000a80000067ab9 */ /* 0x000fe20000000a00 */
[----:B------:R-:W-:Y:S01]  /*08f0*/  ULDC UR5, c[0x0][0x270] ;  /* 0x00009c0000057ab9 */ /* 0x000fe20000000800 */
[----:B------:R-:W-:Y:S01]  /*0900*/  UIMAD UR10, UR10, UR6, URZ ;  /* 0x000000060a0a72a4 */ /* 0x000fe2000f8e023f */
[----:B------:R-:W-:Y:S01]  /*0910*/  IADD3.X R9, R5, UR12, R0, P0, !PT ;  /* 0x0000000c05097c10 */ /* 0x000fe200087fe400 */
[----:B------:R-:W-:Y:S01]  /*0920*/  IMAD.U32 R3, RZ, RZ, UR6 ;  /* 0x00000006ff037e24 */ /* 0x000fe2000f8e00ff */
[----:B------:R-:W-:Y:S01]  /*0930*/  ISETP.GE.AND P0, PT, R7, UR20, PT ;  /* 0x0000001407007c0c */ /* 0x000fe2000bf06270 */
[----:B------:R-:W-:Y:S01]  /*0940*/  UIMAD UR7, UR21, UR7, UR10 ;  /* 0x00000007150772a4 */ /* 0x000fe2000f8e020a */
[----:B------:R-:W-:Y:S01]  /*0950*/  ISETP.GE.OR P3, PT, R2, UR20, P6 ;  /* 0x0000001402007c0c */ /* 0x000fe2000b766670 */
[----:B------:R-:W-:Y:S01]  /*0960*/  UIMAD UR5, UR4, UR5, UR21 ;  /* 0x00000005040572a4 */ /* 0x000fe2000f8e0215 */
[----:B------:R-:W-:Y:S01]  /*0970*/  IMAD.WIDE.U32 R8, R3, UR21, R8 ;  /* 0x0000001503087c25 */ /* 0x000fe2000f8e0008 */
[----:B------:R-:W-:Y:S01]  /*0980*/  SHF.R.S32.HI R5, RZ, 0x1f, R7 ;  /* 0x0000001fff057819 */ /* 0x000fe20000011407 */
[----:B------:R-:W-:-:S02]  /*0990*/  ULDC UR4, c[0x0][0x2c4] ;  /* 0x0000b10000047ab9 */ /* 0x000fc40000000800 */
[----:B------:R-:W-:Y:S01]  /*09a0*/  UIMAD UR18, UR5, UR4, UR18 ;  /* 0x00000004051272a4 */ /* 0x000fe2000f8e0212 */
[----:B------:R-:W-:-:S04]  /*09b0*/  VIADD R13, R9, UR7 ;  /* 0x00000007090d7c36 */ /* 0x000fc80008000000 */
[----:B------:R-:W-:Y:S07]  /*09c0*/  @P0 BRA `(.L_x_6330) ;  /* 0x0000000000300947 */ /* 0x000fee0003800000 */
[----:B------:R-:W-:Y:S01]  /*09d0*/  MOV R12, R8 ;  /* 0x00000008000c7202 */ /* 0x000fe20000000f00 */
[----:B------:R-:W-:Y:S01]  /*09e0*/  IMAD R0, R5, UR8, RZ ;  /* 0x0000000805007c24 */ /* 0x000fe2000f8e02ff */
[----:B------:R-:W-:-:S03]  /*09f0*/  ULDC.64 UR4, c[0x0][0x280] ;  /* 0x0000a00000047ab9 */ /* 0x000fc60000000a00 */
[----:B------:R-:W-:-:S04]  /*0a00*/  IMAD.WIDE.U32 R2, R7, UR8, R12 ;  /* 0x0000000807027c25 */ /* 0x000fc8000f8e000c */
[----:B------:R-:W-:Y:S01]  /*0a10*/  IMAD R0, R7, UR9, R0 ;  /* 0x0000000907007c24 */ /* 0x000fe2000f8e0200 */
[----:B------:R-:W-:-:S04]  /*0a20*/  LEA R10, P0, R2, UR4, 0x1 ;  /* 0x00000004020a7c11 */ /* 0x000fc8000f8008ff */
[----:B------:R-:W-:-:S04]  /*0a30*/  IADD3 R0, R3, R0, RZ ;  /* 0x0000000003007210 */ /* 0x000fc80007ffe0ff */
[----:B------:R-:W-:-:S05]  /*0a40*/  LEA.HI.X R11, R2, UR5, R0, 0x1, P0 ;  /* 0x00000005020b7c11 */ /* 0x000fca00080f0c00 */
[----:B------:R1:W-:Y:S04]  /*0a50*/  STG.E.128 desc[UR16][R10.64], RZ ;  /* 0x000000ff0a007986 */ /* 0x0003e8000c101d10 */
[----:B------:R1:W-:Y:S04]  /*0a60*/  STG.E.128 desc[UR16][R10.64+0x80], RZ ;  /* 0x000080ff0a007986 */ /* 0x0003e8000c101d10 */
[----:B------:R1:W-:Y:S04]  /*0a70*/  STG.E.128 desc[UR16][R10.64+0x100], RZ ;  /* 0x000100ff0a007986 */ /* 0x0003e8000c101d10 */
[----:B------:R1:W-:Y:S02]  /*0a80*/  STG.E.128 desc[UR16][R10.64+0x180], RZ ;  /* 0x000180ff0a007986 */ /* 0x0003e4000c101d10 */
.L_x_6330:
[----:B------:R-:W-:Y:S05]  /*0a90*/  BSYNC B0 ;  /* 0x0000000000007941 */ /* 0x000fea0003800000 */
.L_x_6329:
[----:B------:R-:W-:Y:S01]  /*0aa0*/  BSSY B0, `(.L_x_6331) ;  /* 0x0000013000007945 */ /* 0x000fe20003800000 */
[C---:B------:R-:W-:Y:S02]  /*0ab0*/  IADD3 R4, P0, R7.reuse, UR18, RZ ;  /* 0x0000001207047c10 */ /* 0x040fe4000ff1e0ff */
[----:B------:R-:W-:Y:S01]  /*0ac0*/  IADD3 R6, R7, 0x30, RZ ;  /* 0x0000003007067810 */ /* 0x000fe20007ffe0ff */
[----:B------:R-:W-:Y:S05]  /*0ad0*/  @P2 BRA `(.L_x_6332) ;  /* 0x00000000003c2947 */ /* 0x000fea0003800000 */
[----:B------:R-:W-:Y:S01]  /*0ae0*/  IADD3 R3, P2, R7, 0x10, RZ ;  /* 0x0000001007037810 */ /* 0x000fe20007f5e0ff */
[----:B-1----:R-:W-:Y:S01]  /*0af0*/  IMAD.MOV.U32 R10, RZ, RZ, R8 ;  /* 0x000000ffff0a7224 */ /* 0x002fe200078e0008 */
[----:B------:R-:W-:Y:S01]  /*0b00*/  MOV R11, R13 ;  /* 0x0000000d000b7202 */ /* 0x000fe20000000f00 */
[----:B------:R-:W-:Y:S02]  /*0b10*/  ULDC.64 UR4, c[0x0][0x280] ;  /* 0x0000a00000047ab9 */ /* 0x000fe40000000a00 */
[----:B------:R-:W-:Y:S02]  /*0b20*/  IMAD.X R0, RZ, RZ, R5, P2 ;  /* 0x000000ffff007224 */ /* 0x000fe400010e0605 */
[----:B------:R-:W-:-:S04]  /*0b30*/  IMAD.WIDE.U32 R10, R3, UR8, R10 ;  /* 0x00000008030a7c25 */ /* 0x000fc8000f8e000a */
[----:B------:R-:W-:Y:S01]  /*0b40*/  IMAD R0, R0, UR8, RZ ;  /* 0x0000000800007c24 */ /* 0x000fe2000f8e02ff */
[----:B------:R-:W-:-:S03]  /*0b50*/  LEA R2, P2, R10, UR4, 0x1 ;  /* 0x000000040a027c11 */ /* 0x000fc6000f8408ff */
[----:B------:R-:W-:-:S05]  /*0b60*/  IMAD R0, R3, UR9, R0 ;  /* 0x0000000903007c24 */ /* 0x000fca000f8e0200 */
[----:B------:R-:W-:-:S04]  /*0b70*/  IADD3 R3, R11, R0, RZ ;  /* 0x000000000b037210 */ /* 0x000fc80007ffe0ff */
[----:B------:R-:W-:-:S05]  /*0b80*/  LEA.HI.X R3, R10, UR5, R3, 0x1, P2 ;  /* 0x000000050a037c11 */ /* 0x000fca00090f0c03 */
[----:B------:R2:W-:Y:S04]  /*0b90*/  STG.E.128 desc[UR16][R2.64], RZ ;  /* 0x000000ff02007986 */ /* 0x0005e8000c101d10 */
[----:B------:R2:W-:Y:S04]  /*0ba0*/  STG.E.128 desc[UR16][R2.64+0x80], RZ ;  /* 0x000080ff02007986 */ /* 0x0005e8000c101d10 */
[----:B------:R2:W-:Y:S04]  /*0bb0*/  STG.E.128 desc[UR16][R2.64+0x100], RZ ;  /* 0x000100ff02007986 */ /* 0x0005e8000c101d10 */
[----:B------:R2:W-:Y:S02]  /*0bc0*/  STG.E.128 desc[UR16][R2.64+0x180], RZ ;  /* 0x000180ff02007986 */ /* 0x0005e4000c101d10 */
.L_x_6332:
[----:B------:R-:W-:Y:S05]  /*0bd0*/  BSYNC B0 ;  /* 0x0000000000007941 */ /* 0x000fea0003800000 */
.L_x_6331:
[----:B------:R-:W-:Y:S01]  /*0be0*/  BSSY B0, `(.L_x_6333) ;  /* 0x0000013000007945 */ /* 0x000fe20003800000 */
[----:B------:R-:W-:Y:S02]  /*0bf0*/  ISETP.GE.AND P2, PT, R6, UR20, PT ;  /* 0x0000001406007c0c */ /* 0x000fe4000bf46270 */
[----:B------:R-:W-:Y:S01]  /*0c00*/  MOV R0, UR18 ;  /* 0x0000001200007c02 */ /* 0x000fe20008000f00 */
[----:B------:R-:W-:Y:S05]  /*0c10*/  @P1 BRA `(.L_x_6334) ;  /* 0x00000000003c1947 */ /* 0x000fea0003800000 */
[----:B--2---:R-:W-:Y:S01]  /*0c20*/  IADD3 R3, P1, R7, 0x20, RZ ;  /* 0x0000002007037810 */ /* 0x004fe20007f3e0ff */
        /* <DEDUP_REMOVED lines=14> */
.L_x_6334:
[----:B------:R-:W-:Y:S05]  /*0d10*/  BSYNC B0 ;  /* 0x0000000000007941 */ /* 0x000fea0003800000 */
.L_x_6333:
[----:B------:R-:W-:Y:S04]  /*0d20*/  BSSY B0, `(.L_x_6335) ;  /* 0x0000010000007945 */ /* 0x000fe80003800000 */
[----:B------:R-:W-:Y:S05]  /*0d30*/  @P2 BRA `(.L_x_6336) ;  /* 0x0000000000382947 */ /* 0x000fea0003800000 */
[----:B------:R-:W-:Y:S01]  /*0d40*/  IADD3 R7, P1, R7, 0x30, RZ ;  /* 0x0000003007077810 */ /* 0x000fe20007f3e0ff */
[----:B------:R-:W-:Y:S01]  /*0d50*/  ULDC.64 UR4, c[0x0][0x280] ;  /* 0x0000a00000047ab9 */ /* 0x000fe20000000a00 */
[----:B------:R-:W-:Y:S02]  /*0d60*/  MOV R9, R13 ;  /* 0x0000000d00097202 */ /* 0x000fe40000000f00 */
[----:B--2---:R-:W-:Y:S01]  /*0d70*/  IADD3.X R2, RZ, R5, RZ, P1, !PT ;  /* 0x00000005ff027210 */ /* 0x004fe20000ffe4ff */
[----:B------:R-:W-:-:S04]  /*0d80*/  IMAD.WIDE.U32 R8, R7, UR8, R8 ;  /* 0x0000000807087c25 */ /* 0x000fc8000f8e0008 */
[----:B------:R-:W-:-:S04]  /*0d90*/  IMAD R2, R2, UR8, RZ ;  /* 0x0000000802027c24 */ /* 0x000fc8000f8e02ff */
        /* <DEDUP_REMOVED lines=8> */
.L_x_6336:
[----:B------:R-:W-:Y:S05]  /*0e20*/  BSYNC B0 ;  /* 0x0000000000007941 */ /* 0x000fea0003800000 */
.L_x_6335:
[----:B------:R-:W-:Y:S01]  /*0e30*/  ISETP.GE.OR P6, PT, R6, UR20, P6 ;  /* 0x0000001406007c0c */ /* 0x000fe2000b7c6670 */
[----:B------:R-:W-:Y:S01]  /*0e40*/  ULDC.64 UR4, c[0x0][0x2b0] ;  /* 0x0000ac0000047ab9 */ /* 0x000fe20000000a00 */
[----:B------:R-:W-:Y:S01]  /*0e50*/  LEA.HI.X.SX32 R5, R0, R5, 0x1, P0 ;  /* 0x0000000500057211 */ /* 0x000fe200000f0eff */
[----:B--2-4-:R-:W-:Y:S01]  /*0e60*/  @!P5 IMAD.MOV.U32 R3, RZ, RZ, 0x7f800000 ;  /* 0x7f800000ff03d424 */ /* 0x014fe200078e00ff */
[C---:B------:R-:W-:Y:S01]  /*0e70*/  LEA R8, P0, R4.reuse, UR4, 0x2 ;  /* 0x0000000404087c11 */ /* 0x040fe2000f8010ff */
[----:B------:R-:W-:Y:S02]  /*0e80*/  @!P4 IMAD.MOV.U32 R2, RZ, RZ, 0x7f800000 ;  /* 0x7f800000ff02c424 */ /* 0x000fe400078e00ff */
[----:B------:R-:W-:Y:S01]  /*0e90*/  @!P3 IMAD.MOV.U32 R0, RZ, RZ, 0x7f800000 ;  /* 0x7f800000ff00b424 */ /* 0x000fe200078e00ff */
[----:B------:R-:W-:-:S05]  /*0ea0*/  LEA.HI.X R9, R4, UR5, R5, 0x2, P0 ;  /* 0x0000000504097c11 */ /* 0x000fca00080f1405 */
[----:B------:R2:W-:Y:S04]  /*0eb0*/  @!P5 STG.E desc[UR16][R8.64], R3 ;  /* 0x000000030800d986 */ /* 0x0005e8000c101910 */
[----:B------:R2:W-:Y:S04]  /*0ec0*/  @!P4 STG.E desc[UR16][R8.64+0x40], R2 ;  /* 0x000040020800c986 */ /* 0x0005e8000c101910 */
[----:B------:R2:W-:Y:S01]  /*0ed0*/  @!P3 STG.E desc[UR16][R8.64+0x80], R0 ;  /* 0x000080000800b986 */ /* 0x0005e2000c101910 */
[----:B------:R-:W-:Y:S05]  /*0ee0*/  @P6 EXIT ;  /* 0x000000000000694d */ /* 0x000fea0003800000 */
[----:B--2---:R-:W-:-:S05]  /*0ef0*/  MOV R3, 0x7f800000 ;  /* 0x7f80000000037802 */ /* 0x004fca0000000f00 */
[----:B------:R-:W-:Y:S01]  /*0f00*/  STG.E desc[UR16][R8.64+0xc0], R3 ;  /* 0x0000c00308007986 */ /* 0x000fe2000c101910 */
[----:B------:R-:W-:Y:S05]  /*0f10*/  EXIT ;  /* 0x000000000000794d */ /* 0x000fea0003800000 */
.L_x_6328:
        /* <DEDUP_REMOVED lines=12> */
[----:B------:R-:W-:Y:S02]  /*0fe0*/  PLOP3.LUT P3, PT, PT, PT, PT, 0x8, 0x0 ;  /* 0x000000000000781c */ /* 0x000fe40003f6e170 */
[----:B------:R-:W-:Y:S02]  /*0ff0*/  CS2R R236, SRZ ;  /* 0x0000000000ec7805 */ /* 0x000fe4000001ff00 */
[----:B------:R-:W-:Y:S02]  /*1000*/  ISETP.NE.AND.EX P1, PT, RZ, UR7, PT, P1 ;  /* 0x00000007ff007c0c */ /* 0x000fe4000bf25310 */
[----:B--2---:R-:W-:-:S11]  /*1010*/  @P0 R2UR UR8, R2 ;  /* 0x00000000020802ca */ /* 0x004fd600000e0000 */
        /* <DEDUP_REMOVED lines=12> */
.L_x_6337:
        /* <DEDUP_REMOVED lines=33> */
[----:B-1----:R-:W-:Y:S01]  /*12f0*/  IABS R5, R0 ;  /* 0x0000000000057213 */ /* 0x002fe20000000000 */
[----:B------:R-:W1:Y:S03]  /*1300*/  S2R R2, SR_CTAID.Z ;  /* 0x0000000000027919 */ /* 0x000e660000002700 */
[----:B------:R-:W3:Y:S08]  /*1310*/  I2F.RP R12, R5 ;  /* 0x00000005000c7306 */ /* 0x000ef00000209400 */
[----:B---3--:R-:W3:Y:S01]  /*1320*/  MUFU.RCP R10, R12 ;  /* 0x0000000c000a7308 */ /* 0x008ee20000001000 */
[----:B-1----:R-:W-:-:S02]  /*1330*/  IABS R2, R2 ;  /* 0x0000000200027213 */ /* 0x002fc40000000000 */
[----:B---3--:R-:W-:-:S03]  /*1340*/  IADD3 R10, R10, 0xffffffe, RZ ;  /* 0x0ffffffe0a0a7810 */ /* 0x008fc60007ffe0ff */
[----:B------:R-:W-:Y:S02]  /*1350*/  IMAD.MOV.U32 R8, RZ, RZ, R2 ;  /* 0x000000ffff087224 */ /* 0x000fe400078e0002 */
[----:B------:R-:W1:Y:S02]  /*1360*/  F2I.FTZ.U32.TRUNC.NTZ R11, R10 ;  /* 0x0000000a000b7305 */ /* 0x000e64000021f000 */
[----:B-1----:R-:W-:Y:S01]  /*1370*/  IMAD.MOV R4, RZ, RZ, -R11 ;  /* 0x000000ffff047224 */ /* 0x002fe200078e0a0b */
[----:B------:R-:W-:-:S03]  /*1380*/  MOV R10, RZ ;  /* 0x000000ff000a7202 */ /* 0x000fc60000000f00 */
[----:B------:R-:W-:-:S04]  /*1390*/  IMAD R4, R4, R5, RZ ;  /* 0x0000000504047224 */ /* 0x000fc800078e02ff */
[----:B------:R-:W-:-:S06]  /*13a0*/  IMAD.HI.U32 R11, R11, R4, R10 ;  /* 0x000000040b0b7227 */ /* 0x000fcc00078e000a */
[----:B------:R-:W-:-:S05]  /*13b0*/  IMAD.HI.U32 R2, R11, R8, RZ ;  /* 0x000000080b027227 */ /* 0x000fca00078e00ff */
[----:B------:R-:W-:-:S05]  /*13c0*/  IADD3 R4, -R2, RZ, RZ ;  /* 0x000000ff02047210 */ /* 0x000fca0007ffe1ff */
[----:B------:R-:W-:-:S05]  /*13d0*/  IMAD R4, R5, R4, R8 ;  /* 0x0000000405047224 */ /* 0x000fca00078e0208 */
[----:B------:R-:W-:-:S13]  /*13e0*/  ISETP.GT.U32.AND P1, PT, R5, R4, PT ;  /* 0x000000040500720c */ /* 0x000fda0003f24070 */
[----:B------:R-:W-:Y:S02]  /*13f0*/  @!P1 IMAD.IADD R4, R4, 0x1, -R5 ;  /* 0x0000000104049824 */ /* 0x000fe400078e0a05 */
[----:B------:R-:W-:Y:S01]  /*1400*/  @!P1 VIADD R2, R2, 0x1 ;  /* 0x0000000102029836 */ /* 0x000fe20000000000 */
[----:B------:R-:W-:Y:S02]  /*1410*/  ISETP.NE.AND P1, PT, R0, RZ, PT ;  /* 0x000000ff0000720c */ /* 0x000fe40003f25270 */
[----:B------:R-:W-:Y:S02]  /*1420*/  ISETP.GE.U32.AND P2, PT, R4, R5, PT ;  /* 0x000000050400720c */ /* 0x000fe40003f46070 */
[----:B------:R-:W-:-:S05]  /*1430*/  IADD3 R4, -R9, RZ, RZ ;  /* 0x000000ff09047210 */ /* 0x000fca0007ffe1ff */
[----:B------:R-:W-:-:S05]  /*1440*/  IMAD R5, R7, R4, UR9 ;  /* 0x0000000907057e24 */ /* 0x000fca000f8e0204 */
[----:B------:R-:W-:Y:S02]  /*1450*/  SHF.R.S32.HI R21, RZ, 0x1f, R5 ;  /* 0x0000001fff157819 */ /* 0x000fe40000011405 */
[----:B------:R-:W-:-:S03]  /*1460*/  @P2 IADD3 R2, R2, 0x1, RZ ;  /* 0x0000000102022810 */ /* 0x000fc60007ffe0ff */
[----:B------:R-:W-:Y:S01]  /*1470*/  IMAD R4, R21, UR10, RZ ;  /* 0x0000000a15047c24 */ /* 0x000fe2000f8e02ff */
[----:B--2---:R-:W-:Y:S02]  /*1480*/  R2UR UR23, R3 ;  /* 0x00000000031772ca */ /* 0x004fe400000e0000 */
        /* <DEDUP_REMOVED lines=10> */
[----:B------:R-:W-:Y:S01]  /*1530*/  IMAD R0, R5, UR11, R4 ;  /* 0x0000000b05007c24 */ /* 0x000fe2000f8e0204 */
[----:B------:R-:W-:Y:S01]  /*1540*/  UIADD3 UR6, UR25, UR6, URZ ;  /* 0x0000000619067290 */ /* 0x000fe2000fffe03f */
[--C-:B------:R-:W-:Y:S01]  /*1550*/  SHF.R.S32.HI R19, RZ, 0x1f, R2.reuse ;  /* 0x0000001fff137819 */ /* 0x100fe20000011402 */
[----:B------:R-:W-:Y:S01]  /*1560*/  ULDC.64 UR8, c[0x0][0x260] ;  /* 0x0000980000087ab9 */ /* 0x000fe20000000a00 */
[----:B------:R-:W-:-:S03]  /*1570*/  IMAD.MOV.U32 R20, RZ, RZ, R2 ;  /* 0x000000ffff147224 */ /* 0x000fc600078e0002 */
[----:B------:R-:W-:Y:S01]  /*1580*/  MOV R9, UR6 ;  /* 0x0000000600097c02 */ /* 0x000fe20008000f00 */
[----:B------:R-:W-:Y:S01]  /*1590*/  IMAD R3, R19, UR8, RZ ;  /* 0x0000000813037c24 */ /* 0x000fe2000f8e02ff */
[----:B------:R-:W-:Y:S02]  /*15a0*/  ULDC.64 UR6, c[0x0][0x238] ;  /* 0x00008e0000067ab9 */ /* 0x000fe40000000a00 */
[----:B------:R-:W-:Y:S01]  /*15b0*/  UIMAD UR22, UR22, UR6, URZ ;  /* 0x00000006161672a4 */ /* 0x000fe2000f8e023f */
[----:B------:R-:W-:Y:S01]  /*15c0*/  IMAD.WIDE.U32 R8, R5, UR10, R8 ;  /* 0x0000000a05087c25 */ /* 0x000fe2000f8e0008 */
[----:B------:R-:W-:Y:S02]  /*15d0*/  UIMAD.WIDE.U32 UR24, UR23, UR6, URZ ;  /* 0x00000006171872a5 */ /* 0x000fe4000f8e003f */
[----:B------:R-:W-:Y:S01]  /*15e0*/  UIMAD UR7, UR23, UR7, UR22 ;  /* 0x00000007170772a4 */ /* 0x000fe2000f8e0216 */
[----:B------:R-:W-:Y:S02]  /*15f0*/  IMAD.IADD R9, R9, 0x1, R0 ;  /* 0x0000000109097824 */ /* 0x000fe400078e0200 */
[C---:B------:R-:W-:Y:S01]  /*1600*/  IMAD R3, R2.reuse, UR9, R3 ;  /* 0x0000000902037c24 */ /* 0x040fe2000f8e0203 */
[----:B------:R-:W-:Y:S01]  /*1610*/  UIADD3 UR23, UR25, UR7, URZ ;  /* 0x0000000719177290 */ /* 0x000fe2000fffe03f */
[----:B------:R-:W-:-:S05]  /*1620*/  IMAD.WIDE.U32 R42, R2, UR8, R8 ;  /* 0x00000008022a7c25 */ /* 0x000fca000f8e0008 */
[----:B------:R-:W-:Y:S01]  /*1630*/  IADD3 R12, R43, R3, RZ ;  /* 0x000000032b0c7210 */ /* 0x000fe20007ffe0ff */
[----:B------:R-:W-:Y:S06]  /*1640*/  BRA `(.L_x_6339) ;  /* 0x0000000400487947 */ /* 0x000fec0003800000 */
.L_x_6338:
        /* <DEDUP_REMOVED lines=46> */
.L_x_6340:
        /* <DEDUP_REMOVED lines=17> */
[----:B------:R-:W-:Y:S01]  /*1a40*/  IMAD.WIDE.U32 R42, R20, R2, R4 ;  /* 0x00000002142a7225 */ /* 0x000fe200078e0004 */
[----:B------:R-:W-:Y:S02]  /*1a50*/  MOV R5, UR24 ;  /* 0x0000001800057c02 */ /* 0x000fe40008000f00 */
        /* <DEDUP_REMOVED lines=17> */
.L_x_6339:
[----:B------:R-:W-:Y:S01]  /*1b70*/  SHF.R.S32.HI R7, RZ, 0x1f, R6 ;  /* 0x0000001fff077819 */ /* 0x000fe20000011406 */
[----:B------:R-:W-:Y:S01]  /*1b80*/  UIADD3 UR22, -UR18, UR20, URZ ;  /* 0x0000001412167290 */ /* 0x000fe2000fffe13f */
[----:B------:R-:W1:Y:S01]  /*1b90*/  S2R R41, SR_CTAID.X ;  /* 0x0000000000297919 */ /* 0x000e620000002500 */
[----:B------:R-:W-:Y:S01]  /*1ba0*/  UISETP.NE.AND UP0, UPT, UR12, -0x1, UPT ;  /* 0xffffffff0c00788c */ /* 0x000fe2000bf05270 */
[CC--:B------:R-:W-:Y:S01]  /*1bb0*/  LEA.HI R3, R7.reuse, R6.reuse, RZ, 0x3 ;  /* 0x0000000607037211 */ /* 0x0c0fe200078f18ff */
[----:B------:R-:W-:Y:S01]  /*1bc0*/  IMAD.SHL.U32 R241, R6, 0x2, RZ ;  /* 0x0000000206f17824 */ /* 0x000fe200078e00ff */
[----:B------:R-:W-:Y:S01]  /*1bd0*/  LEA.HI R84, R7, R6, RZ, 0x5 ;  /* 0x0000000607547211 */ /* 0x000fe200078f28ff */
[----:B------:R-:W-:Y:S01]  /*1be0*/  UIADD3 UR15, UR19, -UR15, -UR20 ;  /* 0x8000000f130f7290 */ /* 0x000fe2000fffe814 */
[----:B------:R-:W-:Y:S01]  /*1bf0*/  SHF.R.S32.HI R22, RZ, 0x3, R3 ;  /* 0x00000003ff167819 */ /* 0x000fe20000011403 */
[----:B------:R-:W-:Y:S01]  /*1c00*/  IMAD.U32 R234, RZ, RZ, UR19 ;  /* 0x00000013ffea7e24 */ /* 0x000fe2000f8e00ff */
[----:B------:R-:W-:-:S02]  /*1c10*/  LOP3.LUT R3, R3, 0xfffffff8, RZ, 0xc0, !PT ;  /* 0xfffffff803037812 */ /* 0x000fc400078ec0ff */
[C---:B------:R-:W-:Y:S01]  /*1c20*/  ISETP.GE.AND P0, PT, R22.reuse, UR22, PT ;  /* 0x0000001616007c0c */ /* 0x040fe2000bf06270 */
[C---:B------:R-:W-:Y:S01]  /*1c30*/  VIADD R18, R22.reuse, 0x10 ;  /* 0x0000001016127836 */ /* 0x040fe20000000000 */
[----:B------:R-:W-:Y:S01]  /*1c40*/  @UP0 ULDC.64 UR6, c[0x0][0x240] ;  /* 0x0000900000060ab9 */ /* 0x000fe20000000a00 */
[C---:B------:R-:W-:Y:S01]  /*1c50*/  VIADD R16, R22.reuse, 0x30 ;  /* 0x0000003016107836 */ /* 0x040fe20000000000 */
[----:B------:R-:W-:Y:S01]  /*1c60*/  @UP0 UIMAD.WIDE.U32 UR26, UR12, UR6, URZ ;  /* 0x000000060c1a02a5 */ /* 0x000fe2000f8e003f */
[----:B------:R-:W-:Y:S01]  /*1c70*/  VIADD R17, R22, 0x20 ;  /* 0x0000002016117836 */ /* 0x000fe20000000000 */
[----:B------:R-:W-:Y:S01]  /*1c80*/  ISETP.GE.AND P1, PT, R18, UR22, PT ;  /* 0x0000001612007c0c */ /* 0x000fe2000bf26270 */
[----:B------:R-:W-:Y:S01]  /*1c90*/  @!UP0 USHF.R.S32.HI UR9, URZ, 0x1f, UR4 ;  /* 0x0000001f3f098899 */ /* 0x000fe20008011404 */
[----:B------:R-:W-:Y:S01]  /*1ca0*/  ISETP.GE.AND P4, PT, R16, UR22, PT ;  /* 0x0000001610007c0c */ /* 0x000fe2000bf86270 */
[----:B------:R-:W-:Y:S01]  /*1cb0*/  @UP0 UIMAD UR8, UR12, UR7, UR27 ;  /* 0x000000070c0802a4 */ /* 0x000fe2000f8e021b */
[----:B------:R-:W-:Y:S01]  /*1cc0*/  ISETP.GE.AND P6, PT, R17, UR22, PT ;  /* 0x0000001611007c0c */ /* 0x000fe2000bfc6270 */
[----:B------:R-:W-:Y:S01]  /*1cd0*/  IMAD.IADD R0, R6, 0x1, -R3 ;  /* 0x0000000106007824 */ /* 0x000fe200078e0a03 */
[----:B------:R-:W-:Y:S01]  /*1ce0*/  @!UP0 ULDC.64 UR6, c[0x0][0x228] ;  /* 0x00008a0000068ab9 */ /* 0x000fe20000000a00 */
[----:B------:R-:W2:Y:S01]  /*1cf0*/  @!P0 LDC.64 R10, c[0x0][0x240] ;  /* 0x00009000ff0a8b82 */ /* 0x000ea20000000a00 */
[----:B------:R-:W-:Y:S01]  /*1d00*/  @!UP0 UIMAD UR9, UR9, UR6, URZ ;  /* 0x00000006090982a4 */ /* 0x000fe2000f8e023f */
[----:B------:R-:W-:Y:S01]  /*1d10*/  IMAD.SHL.U32 R27, R0, 0x8, RZ ;  /* 0x00000008001b7824 */ /* 0x000fe200078e00ff */
[----:B------:R-:W-:Y:S01]  /*1d20*/  @!UP0 UIMAD.WIDE.U32 UR28, UR4, UR6, URZ ;  /* 0x00000006041c82a5 */ /* 0x000fe2000f8e003f */
[----:B------:R-:W-:Y:S01]  /*1d30*/  IMAD.SHL.U32 R4, R22, 0x40, RZ ;  /* 0x0000004016047824 */ /* 0x000fe200078e00ff */
[----:B------:R-:W-:Y:S01]  /*1d40*/  @!UP0 UIMAD UR7, UR4, UR7, UR9 ;  /* 0x00000007040782a4 */ /* 0x000fe2000f8e0209 */
[----:B------:R-:W3:Y:S01]  /*1d50*/  @!P1 S2R R28, SR_CgaCtaId ;  /* 0x00000000001c9919 */ /* 0x000ee20000008800 */
[----:B------:R-:W-:Y:S01]  /*1d60*/  @!P1 MOV R9, 0x400 ;  /* 0x0000040000099802 */ /* 0x000fe20000000f00 */
[----:B------:R-:W-:Y:S01]  /*1d70*/  USHF.R.S32.HI UR4, URZ, 0x1f, UR21 ;  /* 0x0000001f3f047899 */ /* 0x000fe20008011415 */
[--C-:B------:R-:W-:Y:S01]  /*1d80*/  SHF.R.S32.HI R25, RZ, 0x1f, R27.reuse ;  /* 0x0000001fff197819 */ /* 0x100fe2000001141b */
[----:B------:R-:W4:Y:S01]  /*1d90*/  @!P4 S2R R24, SR_CgaCtaId ;  /* 0x000000000018c919 */ /* 0x000f220000008800 */
[----:B------:R-:W-:Y:S01]  /*1da0*/  @!UP0 UIADD3 UR8, UR29, UR7, URZ ;  /* 0x000000071d088290 */ /* 0x000fe2000fffe03f */
[----:B------:R-:W-:Y:S01]  /*1db0*/  LOP3.LUT R4, R4, 0x1c0, RZ, 0xc0, !PT ;  /* 0x000001c004047812 */ /* 0x000fe200078ec0ff */
[----:B------:R-:W-:Y:S01]  /*1dc0*/  @!UP0 UMOV UR26, UR28 ;  /* 0x0000001c001a8c82 */ /* 0x000fe20008000000 */
[----:B------:R-:W5:Y:S01]  /*1dd0*/  @!P6 S2R R26, SR_CgaCtaId ;  /* 0x00000000001ae919 */ /* 0x000f620000008800 */
[----:B------:R-:W-:Y:S01]  /*1de0*/  IADD3 R8, P2, R27, UR26, RZ ;  /* 0x0000001a1b087c10 */ /* 0x000fe2000ff5e0ff */
[----:B------:R-:W-:Y:S01]  /*1df0*/  ULDC.64 UR6, c[0x0][0x258] ;  /* 0x0000960000067ab9 */ /* 0x000fe20000000a00 */
[----:B------:R-:W-:Y:S01]  /*1e00*/  SHF.R.S32.HI R23, RZ, 0x1f, R22 ;  /* 0x0000001fff177819 */ /* 0x000fe20000011416 */
[----:B------:R-:W-:Y:S01]  /*1e10*/  IMAD.U32 R32, RZ, RZ, UR6 ;  /* 0x00000006ff207e24 */ /* 0x000fe2000f8e00ff */
[----:B------:R-:W-:Y:S01]  /*1e20*/  LOP3.LUT R2, R4, 0x38, R27, 0xf8, !PT ;  /* 0x0000003804027812 */ /* 0x000fe200078ef81b */
[----:B------:R-:W-:Y:S01]  /*1e30*/  UIMAD UR4, UR4, UR6, URZ ;  /* 0x00000006040472a4 */ /* 0x000fe2000f8e023f */
[----:B------:R-:W-:Y:S01]  /*1e40*/  SHF.R.U32.HI R3, RZ, 0x3, R4 ;  /* 0x00000003ff037819 */ /* 0x000fe20000011604 */
[----:B-1----:R-:W-:Y:S01]  /*1e50*/  IMAD.WIDE R40, R41, 0x40, R22 ;  /* 0x0000004029287825 */ /* 0x002fe200078e0216 */
[----:B------:R-:W-:Y:S01]  /*1e60*/  @!P6 MOV R13, 0x400 ;  /* 0x00000400000de802 */ /* 0x000fe20000000f00 */
[----:B------:R-:W-:Y:S01]  /*1e70*/  UIMAD UR7, UR21, UR7, UR4 ;  /* 0x00000007150772a4 */ /* 0x000fe2000f8e0204 */
[----:B------:R-:W-:Y:S01]  /*1e80*/  LOP3.LUT R3, R2, R3, RZ, 0x3c, !PT ;  /* 0x0000000302037212 */ /* 0x000fe200078e3cff */
[----:B--2---:R-:W-:Y:S01]  /*1e90*/  @!P0 IMAD R35, R41, R10, RZ ;  /* 0x0000000a29238224 */ /* 0x004fe200078e02ff */
[----:B------:R-:W-:Y:S01]  /*1ea0*/  LEA.HI R2, R7, R6, RZ, 0x6 ;  /* 0x0000000607027211 */ /* 0x000fe200078f30ff */
[----:B------:R-:W1:Y:S01]  /*1eb0*/  @!P1 LDC.64 R14, c[0x0][0x210] ;  /* 0x00008400ff0e9b82 */ /* 0x000e620000000a00 */
[----:B------:R-:W-:Y:S01]  /*1ec0*/  IADD3 R42, P5, R27, R42, RZ ;  /* 0x0000002a1b2a7210 */ /* 0x000fe20007fbe0ff */
[----:B------:R-:W-:Y:S01]  /*1ed0*/  @!P0 IMAD R35, R40, R11, R35 ;  /* 0x0000000b28238224 */ /* 0x000fe200078e0223 */
[----:B------:R-:W-:Y:S01]  /*1ee0*/  UMOV UR6, 0x400 ;  /* 0x0000040000067882 */ /* 0x000fe20000000000 */
[----:B------:R-:W-:Y:S01]  /*1ef0*/  IMAD.SHL.U32 R2, R2, 0x8, RZ ;  /* 0x0000000802027824 */ /* 0x000fe200078e00ff */
[----:B------:R-:W-:Y:S01]  /*1f00*/  UIMAD.WIDE.U32 UR28, UR10, 0x20, URZ ;  /* 0x000000200a1c78a5 */ /* 0x000fe2000f8e003f */
[----:B------:R-:W-:Y:S01]  /*1f10*/  IMAD R11, R23, UR10, RZ ;  /* 0x0000000a170b7c24 */ /* 0x000fe2000f8e02ff */
[----:B------:R-:W-:Y:S01]  /*1f20*/  SHF.R.S32.HI R85, RZ, 0x5, R84 ;  /* 0x00000005ff557819 */ /* 0x000fe20000011454 */
[----:B------:R-:W2:Y:S01]  /*1f30*/  S2UR UR4, SR_CgaCtaId ;  /* 0x00000000000479c3 */ /* 0x000ea20000008800 */
[----:B------:R-:W-:Y:S01]  /*1f40*/  LOP3.LUT R3, R3, 0xfffffe00, R2, 0xf8, !PT ;  /* 0xfffffe0003037812 */ /* 0x000fe200078ef802 */
[----:B------:R-:W-:Y:S01]  /*1f50*/  IMAD R2, R22, UR11, R11 ;  /* 0x0000000b16027c24 */ /* 0x000fe2000f8e020b */
[----:B---3--:R-:W-:Y:S01]  /*1f60*/  @!P1 LEA R28, R28, R9, 0x18 ;  /* 0x000000091c1c9211 */ /* 0x008fe200078ec0ff */
[----:B------:R-:W-:Y:S01]  /*1f70*/  IMAD.X R43, R25, 0x1, R12, P5 ;  /* 0x00000001192b7824 */ /* 0x000fe200028e060c */
[----:B------:R-:W-:-:S02]  /*1f80*/  @!P4 MOV R9, 0x400 ;  /* 0x000004000009c802 */ /* 0x000fc40000000f00 */
[----:B------:R-:W-:Y:S01]  /*1f90*/  @!P6 IADD3 R30, P5, R40, 0x20, RZ ;  /* 0x00000020281ee810 */ /* 0x000fe20007fbe0ff */
[----:B------:R-:W-:Y:S01]  /*1fa0*/  IMAD.WIDE.U32 R42, R22, UR10, R42 ;  /* 0x0000000a162a7c25 */ /* 0x000fe2000f8e002a */
[----:B----4-:R-:W-:Y:S02]  /*1fb0*/  @!P4 LEA R24, R24, R9, 0x18 ;  /* 0x000000091818c211 */ /* 0x010fe400078ec0ff */
[----:B------:R-:W-:Y:S01]  /*1fc0*/  IADD3.X R9, R25, UR8, RZ, P2, !PT ;  /* 0x0000000819097c10 */ /* 0x000fe200097fe4ff */
[----:B------:R-:W-:Y:S01]  /*1fd0*/  @!P6 IMAD.X R31, RZ, RZ, R41, P5 ;  /* 0x000000ffff1fe224 */ /* 0x000fe200028e0629 */
[----:B------:R-:W-:Y:S01]  /*1fe0*/  IADD3 R168, P2, R22, R5, RZ ;  /* 0x0000000516a87210 */ /* 0x000fe20007f5e0ff */
[----:B------:R-:W-:Y:S01]  /*1ff0*/  IMAD.MOV.U32 R165, RZ, RZ, R42 ;  /* 0x000000ffffa57224 */ /* 0x000fe200078e002a */
[----:B------:R-:W3:Y:S01]  /*2000*/  @!P1 LDC.64 R4, c[0x0][0x240] ;  /* 0x00009000ff049b82 */ /* 0x000ee20000000a00 */
[----:B------:R-:W-:Y:S01]  /*2010*/  IMAD.WIDE.U32 R32, R32, UR21, R8 ;  /* 0x0000001520207c25 */ /* 0x000fe2000f8e0008 */
[----:B-----5:R-:W-:Y:S01]  /*2020*/  @!P6 LEA R26, R26, R13, 0x18 ;  /* 0x0000000d1a1ae211 */ /* 0x020fe200078ec0ff */
[----:B------:R-:W-:Y:S01]  /*2030*/  UIADD3 UR21, UR13, -0x1, URZ ;  /* 0xffffffff0d157890 */ /* 0x000fe2000fffe03f */
[----:B------:R-:W-:Y:S01]  /*2040*/  LEA R239, R85, UR18, 0x4 ;  /* 0x0000001255ef7c11 */ /* 0x000fe2000f8e20ff */
[----:B------:R-:W-:Y:S01]  /*2050*/  IMAD.X R21, R23, 0x1, R21, P2 ;  /* 0x0000000117157824 */ /* 0x000fe200010e0615 */
[C---:B------:R-:W-:Y:S01]  /*2060*/  @!P1 IADD3 R34, P2, R40.reuse, 0x10, RZ ;  /* 0x0000001028229810 */ /* 0x040fe20007f5e0ff */
[----:B------:R-:W-:Y:S01]  /*2070*/  VIADD R37, R33, UR7 ;  /* 0x0000000721257c36 */ /* 0x000fe20008000000 */
[----:B------:R-:W4:Y:S01]  /*2080*/  @!P0 LDC.64 R8, c[0x0][0x210] ;  /* 0x00008400ff088b82 */ /* 0x000f220000000a00 */
[----:B------:R-:W-:Y:S01]  /*2090*/  @!P0 IMAD.MOV.U32 R36, RZ, RZ, R32 ;  /* 0x000000ffff248224 */ /* 0x000fe200078e0020 */
[----:B------:R-:W-:Y:S01]  /*20a0*/  USHF.L.U32 UR25, UR21, 0x6, URZ ;  /* 0x0000000615197899 */ /* 0x000fe2000800063f */
[--C-:B------:R-:W-:Y:S01]  /*20b0*/  @!P1 IMAD.X R11, RZ, RZ, R41.reuse, P2 ;  /* 0x000000ffff0b9224 */ /* 0x100fe200010e0629 */
[C---:B------:R-:W-:Y:S01]  /*20c0*/  @!P4 IADD3 R29, P2, R40.reuse, 0x30, RZ ;  /* 0x00000030281dc810 */ /* 0x040fe20007f5e0ff */
[----:B--2---:R-:W-:Y:S01]  /*20d0*/  ULEA UR4, UR4, UR6, 0x18 ;  /* 0x0000000604047291 */ /* 0x004fe2000f8ec03f */
[----:B------:R-:W-:Y:S01]  /*20e0*/  IMAD.IADD R2, R43, 0x1, R2 ;  /* 0x000000012b027824 */ /* 0x000fe200078e0202 */
[----:B------:R-:W-:Y:S01]  /*20f0*/  UIADD3 UR26, -UR25, UR19, URZ ;  /* 0x00000013191a7290 */ /* 0x000fe2000fffe13f */
[----:B------:R-:W2:Y:S01]  /*2100*/  @!P6 LDC.64 R12, c[0x0][0x240] ;  /* 0x00009000ff0ceb82 */ /* 0x000ea20000000a00 */
[----:B------:R-:W-:Y:S01]  /*2110*/  @!P4 IMAD.X R23, RZ, RZ, R41, P2 ;  /* 0x000000ffff17c224 */ /* 0x000fe200010e0629 */
[----:B------:R-:W-:Y:S01]  /*2120*/  ULDC.64 UR6, c[0x0][0x268] ;  /* 0x00009a0000067ab9 */ /* 0x000fe20000000a00 */
[----:B------:R-:W-:Y:S01]  /*2130*/  @!P0 IMAD.WIDE.U32 R40, R40, R10, R36 ;  /* 0x0000000a28288225 */ /* 0x000fe200078e0024 */
[----:B------:R-:W-:Y:S01]  /*2140*/  LEA R235, R3, UR4, 0x1 ;  /* 0x0000000403eb7c11 */ /* 0x000fe2000f8e08ff */
[----:B------:R-:W-:Y:S01]  /*2150*/  USHF.L.U32 UR8, UR11, 0x5, URZ ;  /* 0x000000050b087899 */ /* 0x000fe2000800063f */
[----:B------:R-:W-:Y:S01]  /*2160*/  LOP3.LUT R241, R241, 0x6, RZ, 0xc0, !PT ;  /* 0x00000006f1f17812 */ /* 0x000fe200078ec0ff */
[----:B------:R-:W-:Y:S01]  /*2170*/  @!P0 IMAD.IADD R10, R41, 0x1, R35 ;  /* 0x00000001290a8824 */ /* 0x000fe200078e0223 */
[----:B------:R-:W-:Y:S01]  /*2180*/  UIADD3 UR18, UR19, 0x1, -UR20 ;  /* 0x0000000113127890 */ /* 0x000fe2000fffe814 */
[----:B---3--:R-:W-:-:S02]  /*2190*/  @!P1 IMAD R33, R11, R4, RZ ;  /* 0x000000040b219224 */ /* 0x008fc400078e02ff */
[----:B------:R-:W-:Y:S01]  /*21a0*/  @!P1 IMAD.MOV.U32 R41, RZ, RZ, R37 ;  /* 0x000000ffff299224 */ /* 0x000fe200078e0025 */
[----:B------:R-:W-:Y:S01]  /*21b0*/  UIADD3 UR18, UR18, UR14, URZ ;  /* 0x0000000e12127290 */ /* 0x000fe2000fffe03f */
[----:B------:R-:W-:Y:S02]  /*21c0*/  @!P1 IMAD R33, R34, R5, R33 ;  /* 0x0000000522219224 */ /* 0x000fe400078e0221 */
[----:B------:R-:W-:Y:S01]  /*21d0*/  @!P6 IMAD.MOV.U32 R36, RZ, RZ, R32 ;  /* 0x000000ffff24e224 */ /* 0x000fe200078e0020 */
[----:B----4-:R-:W-:Y:S01]  /*21e0*/  @!P0 LEA R38, P2, R40, R8, 0x1 ;  /* 0x0000000828268211 */ /* 0x010fe200078408ff */
[----:B------:R-:W-:-:S03]  /*21f0*/  @!P1 IMAD R35, R3, 0x2, R28 ;  /* 0x0000000203239824 */ /* 0x000fc600078e021c */
[----:B------:R-:W-:Y:S01]  /*2200*/  @!P0 LEA.HI.X R39, R40, R9, R10, 0x1, P2 ;  /* 0x0000000928278211 */ /* 0x000fe200010f0c0a */
[----:B------:R-:W-:Y:S01]  /*2210*/  @!P1 IMAD.MOV.U32 R40, RZ, RZ, R32 ;  /* 0x000000ffff289224 */ /* 0x000fe200078e0020 */
[----:B------:R-:W-:Y:S01]  /*2220*/  ISETP.GE.AND P2, PT, R22, UR26, PT ;  /* 0x0000001a16007c0c */ /* 0x000fe2000bf46270 */
[----:B------:R-:W3:Y:S01]  /*2230*/  @!P6 LDC.64 R10, c[0x0][0x210] ;  /* 0x00008400ff0aeb82 */ /* 0x000ee20000000a00 */
[----:B--2---:R-:W-:Y:S01]  /*2240*/  @!P6 IMAD R31, R31, R12, RZ ;  /* 0x0000000c1f1fe224 */ /* 0x004fe200078e02ff */
[----:B------:R-:W-:Y:S01]  /*2250*/  @!PT LDS RZ, [RZ] ;  /* 0x00000000fffff984 */ /* 0x000fe20000000800 */
[----:B------:R-:W-:Y:S01]  /*2260*/  @!PT LDS RZ, [RZ] ;  /* 0x00000000fffff984 */ /* 0x000fe20000000800 */
[----:B------:R-:W-:Y:S01]  /*2270*/  @!PT LDS RZ, [RZ] ;  /* 0x00000000fffff984 */ /* 0x000fe20000000800 */
[----:B------:R-:W-:Y:S01]  /*2280*/  @!P0 LDGSTS.E.BYPASS.LTC128B.128 [R235], desc[UR16][R38.64] ;  /* 0x0000000026eb8fae */ /* 0x000fe2000b901d50 */
[----:B------:R-:W-:-:S03]  /*2290*/  @!P1 IMAD.WIDE.U32 R40, R34, R4, R40 ;  /* 0x0000000422289225 */ /* 0x000fc600078e0028 */
[----:B------:R-:W-:Y:S01]  /*22a0*/  @!P0 LDGSTS.E.BYPASS.LTC128B.128 [R235+0x2000], desc[UR16][R38.64+0x80] ;  /* 0x0200008026eb8fae */ /* 0x000fe2000b901d50 */
[----:B------:R-:W-:Y:S01]  /*22b0*/  @!P1 IMAD.IADD R34, R41, 0x1, R33 ;  /* 0x0000000129229824 */ /* 0x000fe200078e0221 */
[----:B------:R-:W2:Y:S01]  /*22c0*/  @!P4 LDC.64 R8, c[0x0][0x240] ;  /* 0x00009000ff08cb82 */ /* 0x000ea20000000a00 */
[----:B------:R-:W-:Y:S01]  /*22d0*/  @!P4 IMAD.MOV.U32 R33, RZ, RZ, R37 ;  /* 0x000000ffff21c224 */ /* 0x000fe200078e0025 */
[----:B------:R-:W-:Y:S01]  /*22e0*/  @!P0 LDGSTS.E.BYPASS.LTC128B.128 [R235+0x4000], desc[UR16][R38.64+0x100] ;  /* 0x0400010026eb8fae */ /* 0x000fe2000b901d50 */
[C---:B------:R-:W-:Y:S02]  /*22f0*/  @!P6 IMAD R31, R30.reuse, R13, R31 ;  /* 0x0000000d1e1fe224 */ /* 0x040fe400078e021f */
[----:B------:R-:W-:Y:S01]  /*2300*/  @!P6 IMAD.WIDE.U32 R36, R30, R12, R36 ;  /* 0x0000000c1e24e225 */ /* 0x000fe200078e0024 */
[----:B------:R-:W-:Y:S01]  /*2310*/  @!P0 LDGSTS.E.BYPASS.LTC128B.128 [R235+0x6000], desc[UR16][R38.64+0x180] ;  /* 0x0600018026eb8fae */ /* 0x000fe2000b901d50 */
[C---:B-1----:R-:W-:Y:S01]  /*2320*/  @!P1 LEA R14, P0, R40.reuse, R14, 0x1 ;  /* 0x0000000e280e9211 */ /* 0x042fe200078008ff */
[----:B------:R-:W1:Y:S01]  /*2330*/  @!P4 LDC.64 R4, c[0x0][0x210] ;  /* 0x00008400ff04cb82 */ /* 0x000e620000000a00 */
[----:B------:R-:W4:Y:S02]  /*2340*/  @!P2 S2R R30, SR_CgaCtaId ;  /* 0x00000000001ea919 */ /* 0x000f240000008800 */
[----:B------:R-:W-:Y:S01]  /*2350*/  @!P1 LEA.HI.X R15, R40, R15, R34, 0x1, P0 ;  /* 0x0000000f280f9211 */ /* 0x000fe200000f0c22 */
[----:B------:R-:W-:-:S04]  /*2360*/  @!P6 IMAD.IADD R34, R37, 0x1, R31 ;  /* 0x000000012522e824 */ /* 0x000fc800078e021f */
[----:B------:R-:W5:Y:S01]  /*2370*/  @!P2 LDC.64 R12, c[0x0][0x218] ;  /* 0x00008600ff0cab82 */ /* 0x000f620000000a00 */
[C---:B---3--:R-:W-:Y:S01]  /*2380*/  @!P6 LEA R10, P0, R36.reuse, R10, 0x1 ;  /* 0x0000000a240ae211 */ /* 0x048fe200078008ff */
[----:B------:R-:W-:Y:S03]  /*2390*/  @!P1 LDGSTS.E.BYPASS.LTC128B.128 [R35+0x800], desc[UR16][R14.64] ;  /* 0x008000000e239fae */ /* 0x000fe6000b901d50 */
[----:B------:R-:W-:Y:S01]  /*23a0*/  @!P6 LEA.HI.X R11, R36, R11, R34, 0x1, P0 ;  /* 0x0000000b240be211 */ /* 0x000fe200000f0c22 */
[----:B------:R-:W-:Y:S01]  /*23b0*/  @!P1 LDGSTS.E.BYPASS.LTC128B.128 [R35+0x2800], desc[UR16][R14.64+0x80] ;  /* 0x028000800e239fae */ /* 0x000fe2000b901d50 */
[----:B------:R-:W-:Y:S01]  /*23c0*/  ISETP.GE.AND P0, PT, R18, UR26, PT ;  /* 0x0000001a12007c0c */ /* 0x000fe2000bf06270 */
[----:B--2---:R-:W-:Y:S02]  /*23d0*/  @!P4 IMAD R28, R23, R8, RZ ;  /* 0x00000008171cc224 */ /* 0x004fe400078e02ff */
[----:B------:R-:W-:Y:S01]  /*23e0*/  @!P6 IMAD R23, R3, 0x2, R26 ;  /* 0x000000020317e824 */ /* 0x000fe200078e021a */
[----:B------:R-:W-:Y:S01]  /*23f0*/  @!P1 LDGSTS.E.BYPASS.LTC128B.128 [R35+0x4800], desc[UR16][R14.64+0x100] ;  /* 0x048001000e239fae */ /* 0x000fe2000b901d50 */
[----:B------:R-:W-:-:S02]  /*2400*/  @!P4 IMAD R9, R29, R9, R28 ;  /* 0x000000091d09c224 */ /* 0x000fc400078e021c */
[----:B------:R-:W-:Y:S01]  /*2410*/  @!P4 IMAD.WIDE.U32 R32, R29, R8, R32 ;  /* 0x000000081d20c225 */ /* 0x000fe200078e0020 */
[----:B------:R2:W-:Y:S01]  /*2420*/  @!P1 LDGSTS.E.BYPASS.LTC128B.128 [R35+0x6800], desc[UR16][R14.64+0x180] ;  /* 0x068001800e239fae */ /* 0x0005e2000b901d50 */
[----:B------:R-:W-:Y:S02]  /*2430*/  IADD3 R8, P1, R27, UR24, RZ ;  /* 0x000000181b087c10 */ /* 0x000fe4000ff3e0ff */
[----:B------:R-:W-:Y:S01]  /*2440*/  @!P4 IMAD.IADD R9, R33, 0x1, R9 ;  /* 0x000000012109c824 */ /* 0x000fe200078e0209 */
[----:B------:R-:W-:Y:S01]  /*2450*/  @!P6 LDGSTS.E.BYPASS.LTC128B.128 [R23+0x1000], desc[UR16][R10.64] ;  /* 0x010000000a17efae */ /* 0x000fe2000b901d50 */
[----:B-1----:R-:W-:-:S03]  /*2460*/  @!P4 LEA R26, P5, R32, R4, 0x1 ;  /* 0x00000004201ac211 */ /* 0x002fc600078a08ff */
[----:B------:R-:W-:Y:S01]  /*2470*/  @!P6 LDGSTS.E.BYPASS.LTC128B.128 [R23+0x3000], desc[UR16][R10.64+0x80] ;  /* 0x030000800a17efae */ /* 0x000fe2000b901d50 */
[----:B------:R-:W-:Y:S02]  /*2480*/  @!P4 LEA.HI.X R27, R32, R5, R9, 0x1, P5 ;  /* 0x00000005201bc211 */ /* 0x000fe400028f0c09 */
[----:B------:R-:W-:Y:S01]  /*2490*/  IADD3.X R9, R25, UR23, RZ, P1, !PT ;  /* 0x0000001719097c10 */ /* 0x000fe20008ffe4ff */
[----:B------:R-:W-:Y:S01]  /*24a0*/  @!P6 LDGSTS.E.BYPASS.LTC128B.128 [R23+0x5000], desc[UR16][R10.64+0x100] ;  /* 0x050001000a17efae */ /* 0x000fe2000b901d50 */
[----:B------:R-:W1:Y:S01]  /*24b0*/  @!P0 LDC.64 R4, c[0x0][0x218] ;  /* 0x00008600ff048b82 */ /* 0x000e620000000a00 */
[----:B------:R-:W-:Y:S01]  /*24c0*/  ISETP.GE.AND P5, PT, R16, UR26, PT ;  /* 0x0000001a10007c0c */ /* 0x000fe2000bfa6270 */
[----:B------:R-:W-:Y:S01]  /*24d0*/  @!P4 IMAD R25, R3, 0x2, R24 ;  /* 0x000000020319c824 */ /* 0x000fe200078e0218 */
[----:B------:R3:W-:Y:S01]  /*24e0*/  @!P6 LDGSTS.E.BYPASS.LTC128B.128 [R23+0x7000], desc[UR16][R10.64+0x180] ;  /* 0x070001800a17efae */ /* 0x0007e2000b901d50 */
[----:B------:R-:W-:Y:S01]  /*24f0*/  ISETP.GE.AND P6, PT, R17, UR26, PT ;  /* 0x0000001a11007c0c */ /* 0x000fe2000bfc6270 */
[----:B------:R-:W-:-:S02]  /*2500*/  IMAD.U32 R24, RZ, RZ, UR10 ;  /* 0x0000000aff187e24 */ /* 0x000fc4000f8e00ff */
[----:B------:R-:W-:Y:S04]  /*2510*/  @!P4 LDGSTS.E.BYPASS.LTC128B.128 [R25+0x1800], desc[UR16][R26.64] ;  /* 0x018000001a19cfae */ /* 0x000fe8000b901d50 */
[----:B------:R-:W-:Y:S01]  /*2520*/  @!P4 LDGSTS.E.BYPASS.LTC128B.128 [R25+0x3800], desc[UR16][R26.64+0x80] ;  /* 0x038000801a19cfae */ /* 0x000fe2000b901d50 */
[----:B--2---:R-:W-:-:S03]  /*2530*/  @!P2 MOV R15, 0x400 ;  /* 0x00000400000fa802 */ /* 0x004fc60000000f00 */
[----:B------:R-:W-:Y:S01]  /*2540*/  @!P4 LDGSTS.E.BYPASS.LTC128B.128 [R25+0x5800], desc[UR16][R26.64+0x100] ;  /* 0x058001001a19cfae */ /* 0x000fe2000b901d50 */
[C---:B-----5:R-:W-:Y:S01]  /*2550*/  @!P2 LEA R14, P1, R165.reuse, R12, 0x1 ;  /* 0x0000000ca50ea211 */ /* 0x060fe200078208ff */
[----:B------:R-:W-:Y:S01]  /*2560*/  VOTEU.ALL UP0, P5 ;  /* 0x00000000003f7886 */ /* 0x000fe20002800000 */
[----:B----4-:R-:W-:Y:S01]  /*2570*/  @!P2 LEA R30, R30, R15, 0x18 ;  /* 0x0000000f1e1ea211 */ /* 0x010fe200078ec0ff */
[----:B------:R-:W2:Y:S01]  /*2580*/  @!P6 S2R R12, SR_CgaCtaId ;  /* 0x00000000000ce919 */ /* 0x000ea20000008800 */
[----:B------:R-:W-:Y:S02]  /*2590*/  @!P2 LEA.HI.X R15, R165, R13, R2, 0x1, P1 ;  /* 0x0000000da50fa211 */ /* 0x000fe400008f0c02 */
[----:B------:R-:W-:Y:S01]  /*25a0*/  @!P0 LEA R24, P1, R24, R165, 0x4 ;  /* 0x000000a518188211 */ /* 0x000fe200078220ff */
[----:B------:R-:W4:Y:S01]  /*25b0*/  @!P0 S2R R13, SR_CgaCtaId ;  /* 0x00000000000d8919 */ /* 0x000f220000008800 */
[----:B------:R-:W-:Y:S01]  /*25c0*/  @!P2 IMAD R29, R3, 0x2, R30 ;  /* 0x00000002031da824 */ /* 0x000fe200078e021e */
[----:B------:R5:W-:Y:S01]  /*25d0*/  @!P4 LDGSTS.E.BYPASS.LTC128B.128 [R25+0x7800], desc[UR16][R26.64+0x180] ;  /* 0x078001801a19cfae */ /* 0x000be2000b901d50 */
[----:B------:R-:W-:Y:S01]  /*25e0*/  ISETP.GE.AND P4, PT, R18, UR26, PT ;  /* 0x0000001a12007c0c */ /* 0x000fe2000bf86270 */
[----:B------:R-:W-:Y:S01]  /*25f0*/  IMAD.U32 R18, RZ, RZ, UR10 ;  /* 0x0000000aff127e24 */ /* 0x000fe2000f8e00ff */
[----:B---3--:R-:W-:Y:S01]  /*2600*/  LEA.HI R10, R7, R6, RZ, 0x4 ;  /* 0x00000006070a7211 */ /* 0x008fe200078f20ff */
[----:B------:R-:W-:Y:S01]  /*2610*/  IMAD.U32 R23, RZ, RZ, UR11 ;  /* 0x0000000bff177e24 */ /* 0x000fe2000f8e00ff */
[----:B------:R-:W3:Y:S01]  /*2620*/  @!P5 S2R R11, SR_CgaCtaId ;  /* 0x00000000000bd919 */ /* 0x000ee20000008800 */
[----:B------:R-:W-:Y:S01]  /*2630*/  IMAD.MOV.U32 R7, RZ, RZ, 0x10 ;  /* 0x00000010ff077424 */ /* 0x000fe200078e00ff */
[----:B------:R-:W-:Y:S02]  /*2640*/  @!P2 LDGSTS.E.BYPASS.LTC128B.128 [R29+0x8000], desc[UR16][R14.64] ;  /* 0x080000000e1dafae */ /* 0x000fe4000b901d50 */
[----:B------:R-:W-:-:S02]  /*2650*/  @!P0 LEA.HI.X R23, R18, R2, R23, 0x4, P1 ;  /* 0x0000000212178211 */ /* 0x000fc400008f2417 */
[----:B-1----:R-:W-:Y:S01]  /*2660*/  @!P0 LEA R18, P1, R24, R4, 0x1 ;  /* 0x0000000418128211 */ /* 0x002fe200078208ff */
[----:B------:R-:W-:Y:S04]  /*2670*/  @!P2 LDGSTS.E.BYPASS.LTC128B.128 [R29+0xa000], desc[UR16][R14.64+0x80] ;  /* 0x0a0000800e1dafae */ /* 0x000fe8000b901d50 */
[----:B------:R-:W-:Y:S04]  /*2680*/  @!P2 LDGSTS.E.BYPASS.LTC128B.128 [R29+0xc000], desc[UR16][R14.64+0x100] ;  /* 0x0c0001000e1dafae */ /* 0x000fe8000b901d50 */
[----:B------:R1:W-:Y:S01]  /*2690*/  @!P2 LDGSTS.E.BYPASS.LTC128B.128 [R29+0xe000], desc[UR16][R14.64+0x180] ;  /* 0x0e0001800e1dafae */ /* 0x0003e2000b901d50 */
[----:B------:R-:W-:-:S02]  /*26a0*/  ISETP.GE.AND P2, PT, R17, UR26, PT ;  /* 0x0000001a11007c0c */ /* 0x000fc4000bf46270 */
[----:B------:R-:W-:Y:S01]  /*26b0*/  SHF.R.S32.HI R17, RZ, 0x4, R10 ;  /* 0x00000004ff117819 */ /* 0x000fe2000001140a */
[----:B-----5:R-:W-:Y:S01]  /*26c0*/  IMAD R25, R19, UR6, RZ ;  /* 0x0000000613197c24 */ /* 0x020fe2000f8e02ff */
[----:B------:R-:W-:Y:S01]  /*26d0*/  @!P0 LEA.HI.X R19, R24, R5, R23, 0x1, P1 ;  /* 0x0000000518138211 */ /* 0x000fe200008f0c17 */
[----:B------:R-:W-:Y:S01]  /*26e0*/  IMAD.U32 R26, RZ, RZ, UR10 ;  /* 0x0000000aff1a7e24 */ /* 0x000fe2000f8e00ff */
[----:B------:R-:W-:Y:S01]  /*26f0*/  ISETP.GE.AND P1, PT, R16, UR26, PT ;  /* 0x0000001a10007c0c */ /* 0x000fe2000bf26270 */
[----:B------:R-:W-:Y:S01]  /*2700*/  IMAD R4, R20, UR7, R25 ;  /* 0x0000000714047c24 */ /* 0x000fe2000f8e0219 */
[----:B------:R-:W-:Y:S01]  /*2710*/  LEA.HI R5, R10, R17, RZ, 0x1 ;  /* 0x000000110a057211 */ /* 0x000fe200078f08ff */
[----:B------:R-:W-:Y:S01]  /*2720*/  IMAD.WIDE.U32 R24, R20, UR6, R8 ;  /* 0x0000000614187c25 */ /* 0x000fe2000f8e0008 */
[----:B------:R-:W-:Y:S01]  /*2730*/  @!P0 MOV R16, 0x400 ;  /* 0x0000040000108802 */ /* 0x000fe20000000f00 */
[----:B------:R-:W5:Y:S01]  /*2740*/  @!P6 LDC.64 R8, c[0x0][0x218] ;  /* 0x00008600ff08eb82 */ /* 0x000f620000000a00 */
[----:B------:R-:W-:Y:S01]  /*2750*/  @!P5 MOV R20, 0x400 ;  /* 0x000004000014d802 */ /* 0x000fe20000000f00 */
[----:B------:R-:W-:Y:S01]  /*2760*/  IMAD.IADD R25, R25, 0x1, R4 ;  /* 0x0000000119197824 */ /* 0x000fe200078e0204 */
[----:B----4-:R-:W-:Y:S01]  /*2770*/  @!P0 LEA R4, R13, R16, 0x18 ;  /* 0x000000100d048211 */ /* 0x010fe200078ec0ff */
[----:B------:R-:W-:Y:S01]  /*2780*/  IMAD.U32 R13, RZ, RZ, UR8 ;  /* 0x00000008ff0d7e24 */ /* 0x000fe2000f8e00ff */
[----:B------:R-:W-:Y:S01]  /*2790*/  @!UP0 UIMAD UR8, UR11, 0x30, URZ ;  /* 0x000000300b0888a4 */ /* 0x000fe2000f8e023f */
[----:B------:R-:W-:-:S02]  /*27a0*/  ULDC.64 UR6, c[0x0][0x250] ;  /* 0x0000940000067ab9 */ /* 0x000fc40000000a00 */
[----:B------:R-:W-:Y:S01]  /*27b0*/  VOTEU.ALL UP0, P1 ;  /* 0x00000000003f7886 */ /* 0x000fe20000800000 */
[----:B------:R-:W-:Y:S01]  /*27c0*/  IMAD R21, R21, UR6, RZ ;  /* 0x0000000615157c24 */ /* 0x000fe2000f8e02ff */
[----:B------:R-:W-:Y:S01]  /*27d0*/  USHF.L.U32 UR24, UR7, 0x5, URZ ;  /* 0x0000000507187899 */ /* 0x000fe2000800063f */
[----:B-1----:R-:W-:Y:S01]  /*27e0*/  LOP3.LUT R14, R5, 0xfffffffe, RZ, 0xc0, !PT ;  /* 0xfffffffe050e7812 */ /* 0x002fe200078ec0ff */
[----:B------:R-:W-:Y:S01]  /*27f0*/  @!P0 IMAD R15, R3, 0x2, R4 ;  /* 0x00000002030f8824 */ /* 0x000fe200078e0204 */
[----:B------:R-:W-:Y:S01]  /*2800*/  @!P6 MOV R5, 0x400 ;  /* 0x000004000005e802 */ /* 0x000fe20000000f00 */
[----:B------:R-:W-:Y:S02]  /*2810*/  @!UP0 UIMAD UR23, UR7, 0x60, URZ ;  /* 0x00000060071788a4 */ /* 0x000fe4000f8e023f */
[----:B------:R-:W-:Y:S01]  /*2820*/  IMAD.IADD R14, R17, 0x1, -R14 ;  /* 0x00000001110e7824 */ /* 0x000fe200078e0a0e */
[----:B--2---:R-:W-:Y:S01]  /*2830*/  @!P6 LEA R16, R12, R5, 0x18 ;  /* 0x000000050c10e211 */ /* 0x004fe200078ec0ff */
[----:B------:R-:W-:Y:S01]  /*2840*/  @!P0 LDGSTS.E.BYPASS.LTC128B.128 [R15+0x8800], desc[UR16][R18.64] ;  /* 0x08800000120f8fae */ /* 0x000fe2000b901d50 */
[----:B------:R-:W1:Y:S01]  /*2850*/  @!P5 LDC.64 R4, c[0x0][0x218] ;  /* 0x00008600ff04db82 */ /* 0x000e620000000a00 */
[----:B---3--:R-:W-:Y:S01]  /*2860*/  @!P5 LEA R12, R11, R20, 0x18 ;  /* 0x000000140b0cd211 */ /* 0x008fe200078ec0ff */
[----:B------:R-:W-:Y:S01]  /*2870*/  UISETP.GT.AND UP0, UPT, UR21, UR5, UPT ;  /* 0x000000051500728c */ /* 0x000fe2000bf04270 */
[----:B------:R-:W-:Y:S04]  /*2880*/  @!P0 LDGSTS.E.BYPASS.LTC128B.128 [R15+0xa800], desc[UR16][R18.64+0x80] ;  /* 0x0a800080120f8fae */ /* 0x000fe8000b901d50 */
[----:B------:R-:W-:Y:S04]  /*2890*/  @!P0 LDGSTS.E.BYPASS.LTC128B.128 [R15+0xc800], desc[UR16][R18.64+0x100] ;  /* 0x0c800100120f8fae */ /* 0x000fe8000b901d50 */
[----:B------:R2:W-:Y:S01]  /*28a0*/  @!P0 LDGSTS.E.BYPASS.LTC128B.128 [R15+0xe800], desc[UR16][R18.64+0x180] ;  /* 0x0e800180120f8fae */ /* 0x0005e2000b901d50 */
[----:B------:R-:W-:-:S04]  /*28b0*/  @!P6 IADD3 R11, P0, R165, UR28, RZ ;  /* 0x0000001ca50bec10 */ /* 0x000fc8000ff1e0ff */
[----:B------:R-:W-:Y:S01]  /*28c0*/  @!P6 IADD3.X R20, R2, UR29, R13, P0, !PT ;  /* 0x0000001d0214ec10 */ /* 0x000fe200087fe40d */
[C---:B------:R-:W-:Y:S01]  /*28d0*/  IMAD R13, R168.reuse, UR7, R21 ;  /* 0x00000007a80d7c24 */ /* 0x040fe2000f8e0215 */
[----:B-----5:R-:W-:Y:S01]  /*28e0*/  @!P6 LEA R8, P0, R11, R8, 0x1 ;  /* 0x000000080b08e211 */ /* 0x020fe200078008ff */
[----:B------:R-:W-:-:S03]  /*28f0*/  IMAD.WIDE.U32 R168, R168, UR6, R24 ;  /* 0x00000006a8a87c25 */ /* 0x000fc6000f8e0018 */
[----:B------:R-:W-:Y:S01]  /*2900*/  @!P6 LEA.HI.X R9, R11, R9, R20, 0x1, P0 ;  /* 0x000000090b09e211 */ /* 0x000fe200000f0c14 */
[C---:B------:R-:W-:Y:S02]  /*2910*/  @!P6 IMAD R11, R3.reuse, 0x2, R16 ;  /* 0x00000002030be824 */ /* 0x040fe400078e0210 */
[----:B------:R-:W-:Y:S02]  /*2920*/  @!P5 IMAD R3, R3, 0x2, R12 ;  /* 0x000000020303d824 */ /* 0x000fe400078e020c */
[----:B------:R-:W-:Y:S01]  /*2930*/  IMAD.IADD R166, R169, 0x1, R13 ;  /* 0x00000001a9a67824 */ /* 0x000fe200078e020d */
[----:B------:R-:W-:Y:S01]  /*2940*/  @!P6 LDGSTS.E.BYPASS.LTC128B.128 [R11+0x9000], desc[UR16][R8.64] ;  /* 0x09000000080befae */ /* 0x000fe2000b901d50 */
[----:B------:R-:W-:-:S03]  /*2950*/  IMAD.U32 R13, RZ, RZ, UR6 ;  /* 0x00000006ff0d7e24 */ /* 0x000fc6000f8e00ff */
[----:B------:R-:W-:Y:S04]  /*2960*/  @!P6 LDGSTS.E.BYPASS.LTC128B.128 [R11+0xb000], desc[UR16][R8.64+0x80] ;  /* 0x0b000080080befae */ /* 0x000fe8000b901d50 */
[----:B------:R-:W-:Y:S01]  /*2970*/  @!P6 LDGSTS.E.BYPASS.LTC128B.128 [R11+0xd000], desc[UR16][R8.64+0x100] ;  /* 0x0d000100080befae */ /* 0x000fe2000b901d50 */
[----:B--2---:R-:W-:Y:S01]  /*2980*/  @!P5 IMAD.MOV.U32 R18, RZ, RZ, R165 ;  /* 0x000000ffff12d224 */ /* 0x004fe200078e00a5 */
[----:B------:R-:W-:Y:S01]  /*2990*/  LOP3.LUT R15, R10, 0xfffffff0, RZ, 0xc0, !PT ;  /* 0xfffffff00a0f7812 */ /* 0x000fe200078ec0ff */
[----:B------:R-:W-:Y:S01]  /*29a0*/  @!P5 IMAD.MOV.U32 R19, RZ, RZ, R2 ;  /* 0x000000ffff13d224 */ /* 0x000fe200078e0002 */
[----:B------:R2:W-:Y:S01]  /*29b0*/  @!P6 LDGSTS.E.BYPASS.LTC128B.128 [R11+0xf000], desc[UR16][R8.64+0x180] ;  /* 0x0f000180080befae */ /* 0x0005e2000b901d50 */
[C---:B------:R-:W-:Y:S01]  /*29c0*/  ISETP.GE.AND P6, PT, R22.reuse, UR26, PT ;  /* 0x0000001a16007c0c */ /* 0x040fe2000bfc6270 */
[----:B------:R-:W-:Y:S01]  /*29d0*/  IMAD.SHL.U32 R22, R22, 0x8, RZ ;  /* 0x0000000816167824 */ /* 0x000fe200078e00ff */
[----:B------:R-:W-:Y:S01]  /*29e0*/  UIMAD.WIDE.U32 UR26, UR6, 0x20, URZ ;  /* 0x00000020061a78a5 */ /* 0x000fe2000f8e003f */
[----:B------:R-:W-:-:S04]  /*29f0*/  @!P5 IMAD.WIDE.U32 R26, R26, 0x30, R18 ;  /* 0x000000301a1ad825 */ /* 0x000fc800078e0012 */
[----:B------:R-:W-:Y:S01]  /*2a00*/  @!P5 VIADD R10, R27, UR8 ;  /* 0x000000081b0adc36 */ /* 0x000fe20008000000 */
[----:B-1----:R-:W-:Y:S01]  /*2a10*/  @!P5 LEA R16, P0, R26, R4, 0x1 ;  /* 0x000000041a10d211 */ /* 0x002fe200078008ff */
[----:B------:R-:W-:Y:S01]  /*2a20*/  IMAD.IADD R15, R6, 0x1, -R15 ;  /* 0x00000001060f7824 */ /* 0x000fe200078e0a0f */
[----:B------:R-:W-:Y:S02]  /*2a30*/  ULDC.64 UR8, c[0x0][0x220] ;  /* 0x0000880000087ab9 */ /* 0x000fe40000000a00 */
[----:B------:R-:W-:Y:S01]  /*2a40*/  @!P5 LEA.HI.X R17, R26, R5, R10, 0x1, P0 ;  /* 0x000000051a11d211 */ /* 0x000fe200000f0c0a */
[----:B------:R-:W-:Y:S01]  /*2a50*/  IMAD.SHL.U32 R5, R0, 0x40, RZ ;  /* 0x0000004000057824 */ /* 0x000fe200078e00ff */
[----:B------:R-:W-:Y:S02]  /*2a60*/  SHF.R.S32.HI R4, RZ, 0x1f, R15 ;  /* 0x0000001fff047819 */ /* 0x000fe4000001140f */
[----:B------:R-:W-:Y:S01]  /*2a70*/  LEA R232, P0, R168, UR8, 0x1 ;  /* 0x00000008a8e87c11 */ /* 0x000fe2000f8008ff */
[----:B------:R-:W-:Y:S01]  /*2a80*/  @!P5 LDGSTS.E.BYPASS.LTC128B.128 [R3+0x9800], desc[UR16][R16.64] ;  /* 0x098000001003dfae */ /* 0x000fe2000b901d50 */
[----:B------:R-:W-:-:S02]  /*2a90*/  LEA.HI R4, R4, R15, RZ, 0x3 ;  /* 0x0000000f04047211 */ /* 0x000fc400078f18ff */
[----:B------:R-:W-:Y:S01]  /*2aa0*/  LOP3.LUT R5, R5, 0x1c0, RZ, 0xc0, !PT ;  /* 0x000001c005057812 */ /* 0x000fe200078ec0ff */
[----:B------:R-:W-:Y:S01]  /*2ab0*/  @!P5 LDGSTS.E.BYPASS.LTC128B.128 [R3+0xb800], desc[UR16][R16.64+0x80] ;  /* 0x0b8000801003dfae */ /* 0x000fe2000b901d50 */
[C---:B------:R-:W-:Y:S01]  /*2ac0*/  LOP3.LUT R10, R4.reuse, 0xfffffff8, RZ, 0xc0, !PT ;  /* 0xfffffff8040a7812 */ /* 0x040fe200078ec0ff */
[----:B------:R-:W-:Y:S01]  /*2ad0*/  IMAD.SHL.U32 R4, R4, 0x40, RZ ;  /* 0x0000004004047824 */ /* 0x000fe200078e00ff */
[----:B------:R-:W-:Y:S01]  /*2ae0*/  LEA.HI.X R231, R168, UR9, R166, 0x1, P0 ;  /* 0x00000009a8e77c11 */ /* 0x000fe200080f0ca6 */
[----:B------:R-:W-:Y:S01]  /*2af0*/  @!P5 LDGSTS.E.BYPASS.LTC128B.128 [R3+0xd800], desc[UR16][R16.64+0x100] ;  /* 0x0d8001001003dfae */ /* 0x000fe2000b901d50 */
[----:B--2---:R-:W-:Y:S01]  /*2b00*/  LOP3.LUT R9, R5, 0x8, R22, 0xf8, !PT ;  /* 0x0000000805097812 */ /* 0x004fe200078ef816 */
[----:B------:R-:W-:Y:S01]  /*2b10*/  IMAD.U32 R11, RZ, RZ, UR6 ;  /* 0x00000006ff0b7e24 */ /* 0x000fe2000f8e00ff */
[----:B------:R-:W-:Y:S01]  /*2b20*/  SHF.R.U32.HI R8, RZ, 0x3, R5 ;  /* 0x00000003ff087819 */ /* 0x000fe20000011605 */
[----:B------:R1:W-:Y:S01]  /*2b30*/  @!P5 LDGSTS.E.BYPASS.LTC128B.128 [R3+0xf800], desc[UR16][R16.64+0x180] ;  /* 0x0f8001801003dfae */ /* 0x0003e2000b901d50 */
[----:B------:R-:W-:Y:S01]  /*2b40*/  IMAD.IADD R5, R15, 0x1, -R10 ;  /* 0x000000010f057824 */ /* 0x000fe200078e0a0a */
[----:B------:R-:W-:Y:S01]  /*2b50*/  LOP3.LUT R4, R4, 0xfffffe00, RZ, 0xc0, !PT ;  /* 0xfffffe0004047812 */ /* 0x000fe200078ec0ff */
[----:B------:R-:W-:Y:S01]  /*2b60*/  IMAD.SHL.U32 R15, R14, 0x8, RZ ;  /* 0x000000080e0f7824 */ /* 0x000fe200078e00ff */
[----:B------:R-:W0:Y:S01]  /*2b70*/  LDGDEPBAR ;  /* 0x00000000000079af */ /* 0x000e220000000000 */
[----:B------:R-:W-:Y:S01]  /*2b80*/  IMAD.SHL.U32 R10, R5, 0x40, RZ ;  /* 0x00000040050a7824 */ /* 0x000fe200078e00ff */
[----:B------:R-:W-:Y:S01]  /*2b90*/  LOP3.LUT R9, R9, R8, RZ, 0x3c, !PT ;  /* 0x0000000809097212 */ /* 0x000fe200078e3cff */
[----:B------:R-:W-:-:S02]  /*2ba0*/  IMAD.U32 R8, RZ, RZ, UR7 ;  /* 0x00000007ff087e24 */ /* 0x000fc4000f8e00ff */
[----:B------:R-:W-:Y:S01]  /*2bb0*/  @!P6 IMAD.MOV.U32 R233, RZ, RZ, R231 ;  /* 0x000000ffffe9e224 */ /* 0x000fe200078e00e7 */
[----:B------:R-:W-:Y:S01]  /*2bc0*/  LOP3.LUT R10, R10, 0x1c0, RZ, 0xc0, !PT ;  /* 0x000001c00a0a7812 */ /* 0x000fe200078ec0ff */
[----:B------:R-:W-:Y:S02]  /*2bd0*/  IMAD R229, R14, 0x200, R9 ;  /* 0x000002000ee57824 */ /* 0x000fe400078e0209 */
[----:B------:R-:W-:Y:S01]  /*2be0*/  IMAD.U32 R9, RZ, RZ, UR6 ;  /* 0x00000006ff097e24 */ /* 0x000fe2000f8e00ff */
[----:B------:R-:W-:Y:S01]  /*2bf0*/  LOP3.LUT R14, R10, 0x8, R15, 0xf8, !PT ;  /* 0x000000080a0e7812 */ /* 0x000fe200078ef80f */
[----:B------:R-:W-:Y:S01]  /*2c00*/  @!P1 IMAD.MOV.U32 R230, RZ, RZ, R232 ;  /* 0x000000ffffe69224 */ /* 0x000fe200078e00e8 */
[----:B------:R-:W-:-:S03]  /*2c10*/  LEA R229, R229, UR4, 0x1 ;  /* 0x00000004e5e57c11 */ /* 0x000fc6000f8e08ff */
[----:B------:R-:W-:-:S04]  /*2c20*/  @!P1 IMAD.WIDE.U32 R12, R13, 0x60, R230 ;  /* 0x000000600d0c9825 */ /* 0x000fc800078e00e6 */
[----:B------:R-:W-:Y:S02]  /*2c30*/  IMAD R230, R85, 0x400, R4 ;  /* 0x0000040055e67824 */ /* 0x000fe400078e0204 */
[----:B------:R-:W-:Y:S01]  /*2c40*/  @!P1 VIADD R13, R13, UR23 ;  /* 0x000000170d0d9c36 */ /* 0x000fe20008000000 */
[----:B-1----:R-:W-:Y:S01]  /*2c50*/  SHF.R.U32.HI R3, RZ, 0x3, R10 ;  /* 0x00000003ff037819 */ /* 0x002fe2000001160a */
[----:B------:R-:W-:-:S04]  /*2c60*/  DEPBAR.LE SB0, 0x0 ;  /* 0x000080000000791a */ /* 0x000fc80000000000 */
[----:B------:R-:W-:Y:S01]  /*2c70*/  BAR.SYNC.DEFER_BLOCKING 0x0 ;  /* 0x0000000000007b1d */ /* 0x000fe20000010000 */
[----:B------:R-:W-:Y:S01]  /*2c80*/  @!P2 LEA R10, P0, R11, R232, 0x6 ;  /* 0x000000e80b0aa211 */ /* 0x000fe200078030ff */
[----:B------:R-:W-:Y:S01]  /*2c90*/  VIADD R227, R229, 0x8020 ;  /* 0x00008020e5e37836 */ /* 0x000fe20000000000 */
[----:B------:R-:W-:Y:S02]  /*2ca0*/  LOP3.LUT R3, R14, R3, RZ, 0x3c, !PT ;  /* 0x000000030e037212 */ /* 0x000fe400078e3cff */
[----:B------:R-:W-:Y:S01]  /*2cb0*/  @!P2 LEA.HI.X R11, R9, R231, R8, 0x6, P0 ;  /* 0x000000e7090ba211 */ /* 0x000fe200000f3408 */
[----:B------:R-:W-:Y:S01]  /*2cc0*/  IMAD.U32 R8, RZ, RZ, UR24 ;  /* 0x00000018ff087e24 */ /* 0x000fe2000f8e00ff */
[----:B------:R-:W-:Y:S01]  /*2cd0*/  @!P4 IADD3 R14, P0, R232, UR26, RZ ;  /* 0x0000001ae80ecc10 */ /* 0x000fe2000ff1e0ff */
[----:B------:R-:W-:-:S03]  /*2ce0*/  IMAD.IADD R230, R3, 0x1, R230 ;  /* 0x0000000103e67824 */ /* 0x000fc600078e02e6 */
[----:B------:R-:W-:Y:S02]  /*2cf0*/  @!P4 IADD3.X R15, R231, UR27, R8, P0, !PT ;  /* 0x0000001be70fcc10 */ /* 0x000fe400087fe408 */
        /* <DEDUP_REMOVED lines=47> */
[----:B------:R-:W-:Y:S02]  /*2ff0*/  LDSM.16.M88.4 R40, [R230] ;  /* 0x00000000e628783b */ /* 0x000fe40000000200 */
[----:B------:R-:W-:Y:S02]  /*3000*/  SEL R7, R7, 0xfffffff0, !P1 ;  /* 0xfffffff007077807 */ /* 0x000fe40004800000 */
[----:B------:R-:W3:Y:S01]  /*3010*/  LDSM.16.M88.4 R16, [R229+0x8000] ;  /* 0x00800000e510783b */ /* 0x000ee20000000200 */
[----:B------:R-:W-:Y:S02]  /*3020*/  SEL R5, R5, 0xffffffe0, !P2 ;  /* 0xffffffe005057807 */ /* 0x000fe40005000000 */
[----:B------:R-:W-:Y:S01]  /*3030*/  R2P PR, R0, 0x6 ;  /* 0x0000000600007804 */ /* 0x000fe20000000000 */
[----:B-1----:R-:W2:Y:S01]  /*3040*/  LDSM.16.M88.4 R8, [R229+0x8800] ;  /* 0x00880000e508783b */ /* 0x002ea20000000200 */
[----:B------:R-:W-:Y:S02]  /*3050*/  VIADD R0, R229, 0x8000 ;  /* 0x00008000e5007836 */ /* 0x000fe40000000000 */
[--C-:B------:R-:W-:Y:S01]  /*3060*/  IMAD R228, R7, 0x2, R230.reuse ;  /* 0x0000000207e47824 */ /* 0x100fe200078e02e6 */
[----:B------:R-:W1:Y:S01]  /*3070*/  LDSM.16.M88.4 R72, [R229+0x9000] ;  /* 0x00900000e548783b */ /* 0x000e620000000200 */
[----:B------:R-:W-:-:S02]  /*3080*/  IMAD R226, R5, 0x2, R230 ;  /* 0x0000000205e27824 */ /* 0x000fc400078e02e6 */
[----:B------:R-:W-:Y:S01]  /*3090*/  IMAD R225, R5, 0x2, R228 ;  /* 0x0000000205e17824 */ /* 0x000fe200078e02e4 */
[----:B------:R-:W4:Y:S04]  /*30a0*/  LDSM.16.M88.4 R68, [R229+0x9800] ;  /* 0x00980000e544783b */ /* 0x000f280000000200 */
        /* <DEDUP_REMOVED lines=11> */
[----:B------:R-:W5:Y:S01]  /*3160*/  LDSM.16.M88.4 R56, [R227+0x1000] ;  /* 0x00100000e338783b */ /* 0x000f620000000200 */
[----:B------:R-:W-:Y:S02]  /*3170*/  IMAD.IADD R216, R0, 0x1, R227 ;  /* 0x0000000100d87824 */ /* 0x000fe400078e02e3 */
[C---:B------:R-:W-:Y:S01]  /*3180*/  VIADD R214, R227.reuse, 0x2800 ;  /* 0x00002800e3d67836 */ /* 0x040fe20000000000 */
[----:B------:R-:W5:Y:S01]  /*3190*/  LDSM.16.M88.4 R48, [R227+0x1800] ;  /* 0x00180000e330783b */ /* 0x000f620000000200 */
[C---:B------:R-:W-:Y:S02]  /*31a0*/  VIADD R213, R227.reuse, 0x3000 ;  /* 0x00003000e3d57836 */ /* 0x040fe40000000000 */
[C---:B------:R-:W-:Y:S01]  /*31b0*/  VIADD R212, R227.reuse, 0x3800 ;  /* 0x00003800e3d47836 */ /* 0x040fe20000000000 */
[----:B------:R-:W-:Y:S01]  /*31c0*/  LDSM.16.M88.4 R36, [R226] ;  /* 0x00000000e224783b */ /* 0x000fe20000000200 */
[C---:B------:R-:W-:Y:S01]  /*31d0*/  VIADD R211, R227.reuse, 0x4000 ;  /* 0x00004000e3d37836 */ /* 0x040fe20000000000 */
[----:B---3--:R-:W-:Y:S02]  /*31e0*/  HMMA.16816.F32 R20, R40, R16, RZ ;  /* 0x000000102814723c */ /* 0x008fe400000018ff */
[----:B------:R-:W3:Y:S01]  /*31f0*/  LDSM.16.M88.4 R32, [R223+0x8000] ;  /* 0x00800000df20783b */ /* 0x000ee20000000200 */
[----:B------:R-:W-:-:S02]  /*3200*/  VIADD R210, R227, 0x4800 ;  /* 0x00004800e3d27836 */ /* 0x000fc40000000000 */
[C---:B------:R-:W-:Y:S01]  /*3210*/  VIADD R209, R227.reuse, 0x5000 ;  /* 0x00005000e3d17836 */ /* 0x040fe20000000000 */
[----:B------:R-:W3:Y:S01]  /*3220*/  LDSM.16.M88.4 R28, [R223+0x8800] ;  /* 0x00880000df1c783b */ /* 0x000ee20000000200 */
[C---:B--2---:R-:W-:Y:S01]  /*3230*/  HMMA.16816.F32 R12, R40.reuse, R8, RZ ;  /* 0x00000008280c723c */ /* 0x044fe200000018ff */
[C---:B------:R-:W-:Y:S02]  /*3240*/  VIADD R208, R227.reuse, 0x5800 ;  /* 0x00005800e3d07836 */ /* 0x040fe40000000000 */
[----:B------:R-:W2:Y:S01]  /*3250*/  LDSM.16.M88.4 R24, [R223+0x9000] ;  /* 0x00900000df18783b */ /* 0x000ea20000000200 */
[C---:B------:R-:W-:Y:S02]  /*3260*/  VIADD R207, R227.reuse, 0x6000 ;  /* 0x00006000e3cf7836 */ /* 0x040fe40000000000 */
[----:B------:R-:W-:Y:S01]  /*3270*/  HMMA.16816.F32 R8, R40, R10, RZ ;  /* 0x0000000a2808723c */ /* 0x000fe200000018ff */
[----:B------:R-:W2:Y:S01]  /*3280*/  LDSM.16.M88.4 R80, [R223+0x9800] ;  /* 0x00980000df50783b */ /* 0x000ea20000000200 */
[----:B------:R-:W-:-:S02]  /*3290*/  VIADD R206, R227, 0x6800 ;  /* 0x00006800e3ce7836 */ /* 0x000fc40000000000 */
[C---:B------:R-:W-:Y:S01]  /*32a0*/  VIADD R205, R227.reuse, 0x7000 ;  /* 0x00007000e3cd7836 */ /* 0x040fe20000000000 */
[----:B------:R-:W0:Y:S01]  /*32b0*/  LDGDEPBAR ;  /* 0x00000000000079af */ /* 0x000e220000000000 */
[----:B------:R-:W-:Y:S01]  /*32c0*/  HMMA.16816.F32 R16, R40, R18, RZ ;  /* 0x000000122810723c */ /* 0x000fe200000018ff */
[----:B------:R-:W-:-:S05]  /*32d0*/  VIADD R204, R227, 0x7800 ;  /* 0x00007800e3cc7836 */ /* 0x000fca0000000000 */
[C---:B-1----:R-:W-:Y:S06]  /*32e0*/  HMMA.16816.F32 R76, R40.reuse, R72, RZ ;  /* 0x00000048284c723c */ /* 0x042fec00000018ff */
[C---:B------:R-:W-:Y:S06]  /*32f0*/  HMMA.16816.F32 R72, R40.reuse, R74, RZ ;  /* 0x0000004a2848723c */ /* 0x040fec00000018ff */
[----:B----4-:R-:W-:Y:S06]  /*3300*/  HMMA.16816.F32 R44, R40, R68, RZ ;  /* 0x00000044282c723c */ /* 0x010fec00000018ff */
[----:B-----5:R-:W-:Y:S06]  /*3310*/  HMMA.16816.F32 R20, R52, R64, R20 ;  /* 0x000000403414723c */ /* 0x020fec0000001814 */
[----:B------:R-:W-:Y:S01]  /*3320*/  HMMA.16816.F32 R40, R40, R70, RZ ;  /* 0x000000462828723c */ /* 0x000fe200000018ff */
[----:B------:R-:W-:Y:S05]  /*3330*/  LDSM.16.M88.4 R68, [R225] ;  /* 0x00000000e144783b */ /* 0x000fea0000000200 */
[C---:B------:R-:W-:Y:S06]  /*3340*/  HMMA.16816.F32 R12, R52.reuse, R60, R12 ;  /* 0x0000003c340c723c */ /* 0x040fec000000180c */
[C---:B------:R-:W-:Y:S01]  /*3350*/  HMMA.16816.F32 R8, R52.reuse, R62, R8 ;  /* 0x0000003e3408723c */ /* 0x040fe20000001808 */
[----:B------:R-:W-:Y:S05]  /*3360*/  LDSM.16.M88.4 R60, [R216+0x800] ;  /* 0x00080000d83c783b */ /* 0x000fea0000000200 */
[C---:B------:R-:W-:Y:S01]  /*3370*/  HMMA.16816.F32 R16, R52.reuse, R66, R16 ;  /* 0x000000423410723c */ /* 0x040fe20000001810 */
[----:B------:R-:W1:Y:S05]  /*3380*/  LDSM.16.M88.4 R64, [R216] ;  /* 0x00000000d840783b */ /* 0x000e6a0000000200 */
[C---:B------:R-:W-:Y:S06]  /*3390*/  HMMA.16816.F32 R76, R52.reuse, R56, R76 ;  /* 0x00000038344c723c */ /* 0x040fec000000184c */
[C---:B------:R-:W-:Y:S01]  /*33a0*/  HMMA.16816.F32 R72, R52.reuse, R58, R72 ;  /* 0x0000003a3448723c */ /* 0x040fe20000001848 */
[----:B------:R-:W4:Y:S05]  /*33b0*/  LDSM.16.M88.4 R56, [R216+0x1000] ;  /* 0x00100000d838783b */ /* 0x000f2a0000000200 */
[----:B------:R-:W-:Y:S06]  /*33c0*/  HMMA.16816.F32 R44, R52, R48, R44 ;  /* 0x00000030342c723c */ /* 0x000fec000000182c */
[----:B---3--:R-:W-:Y:S06]  /*33d0*/  HMMA.16816.F32 R20, R36, R32, R20 ;  /* 0x000000202414723c */ /* 0x008fec0000001814 */
[----:B------:R-:W-:Y:S01]  /*33e0*/  HMMA.16816.F32 R40, R52, R50, R40 ;  /* 0x000000323428723c */ /* 0x000fe20000001828 */
[----:B------:R-:W-:Y:S04]  /*33f0*/  LDSM.16.M88.4 R52, [R230+0x2000] ;  /* 0x00200000e634783b */ /* 0x000fe80000000200 */
[----:B------:R-:W-:Y:S01]  /*3400*/  LDSM.16.M88.4 R48, [R229+0xa000] ;  /* 0x00a00000e530783b */ /* 0x000fe20000000200 */
[C---:B------:R-:W-:Y:S06]  /*3410*/  HMMA.16816.F32 R12, R36.reuse, R28, R12 ;  /* 0x0000001c240c723c */ /* 0x040fec000000180c */
[C---:B------:R-:W-:Y:S01]  /*3420*/  HMMA.16816.F32 R8, R36.reuse, R30, R8 ;  /* 0x0000001e2408723c */ /* 0x040fe20000001808 */
[----:B------:R-:W3:Y:S05]  /*3430*/  LDSM.16.M88.4 R28, [R216+0x1800] ;  /* 0x00180000d81c783b */ /* 0x000eea0000000200 */
[C---:B------:R-:W-:Y:S01]  /*3440*/  HMMA.16816.F32 R16, R36.reuse, R34, R16 ;  /* 0x000000222410723c */ /* 0x040fe20000001810 */
[----:B------:R-:W5:Y:S05]  /*3450*/  LDSM.16.M88.4 R32, [R229+0xa800] ;  /* 0x00a80000e520783b */ /* 0x000f6a0000000200 */
[C---:B--2---:R-:W-:Y:S06]  /*3460*/  HMMA.16816.F32 R76, R36.reuse, R24, R76 ;  /* 0x00000018244c723c */ /* 0x044fec000000184c */
[C---:B------:R-:W-:Y:S01]  /*3470*/  HMMA.16816.F32 R72, R36.reuse, R26, R72 ;  /* 0x0000001a2448723c */ /* 0x040fe20000001848 */
[----:B------:R-:W2:Y:S05]  /*3480*/  LDSM.16.M88.4 R24, [R229+0xb000] ;  /* 0x00b00000e518783b */ /* 0x000eaa0000000200 */
[----:B------:R-:W-:Y:S06]  /*3490*/  HMMA.16816.F32 R44, R36, R80, R44 ;  /* 0x00000050242c723c */ /* 0x000fec000000182c */
[----:B-1----:R-:W-:Y:S06]  /*34a0*/  HMMA.16816.F32 R20, R68, R64, R20 ;  /* 0x000000404414723c */ /* 0x002fec0000001814 */
[----:B------:R-:W-:Y:S01]  /*34b0*/  HMMA.16816.F32 R40, R36, R82, R40 ;  /* 0x000000522428723c */ /* 0x000fe20000001828 */
[----:B------:R-:W1:Y:S05]  /*34c0*/  LDSM.16.M88.4 R36, [R229+0xb800] ;  /* 0x00b80000e524783b */ /* 0x000e6a0000000200 */
[C---:B------:R-:W-:Y:S01]  /*34d0*/  HMMA.16816.F32 R16, R68.reuse, R66, R16 ;  /* 0x000000424410723c */ /* 0x040fe20000001810 */
[----:B------:R-:W-:Y:S05]  /*34e0*/  LDSM.16.M88.4 R64, [R227+0x2000] ;  /* 0x00200000e340783b */ /* 0x000fea0000000200 */
[C---:B------:R-:W-:Y:S06]  /*34f0*/  HMMA.16816.F32 R12, R68.reuse, R60, R12 ;  /* 0x0000003c440c723c */ /* 0x040fec000000180c */
[C---:B------:R-:W-:Y:S01]  /*3500*/  HMMA.16816.F32 R8, R68.reuse, R62, R8 ;  /* 0x0000003e4408723c */ /* 0x040fe20000001808 */
[----:B------:R-:W-:Y:S05]  /*3510*/  LDSM.16.M88.4 R60, [R227+0x2800] ;  /* 0x00280000e33c783b */ /* 0x000fea0000000200 */
[C---:B----4-:R-:W-:Y:S01]  /*3520*/  HMMA.16816.F32 R80, R68.reuse, R56, R76 ;  /* 0x000000384450723c */ /* 0x050fe2000000184c */
[----:B------:R-:W4:Y:S05]  /*3530*/  LDSM.16.M88.4 R76, [R228+0x2000] ;  /* 0x00200000e44c783b */ /* 0x000f2a0000000200 */
[C---:B------:R-:W-:Y:S01]  /*3540*/  HMMA.16816.F32 R72, R68.reuse, R58, R72 ;  /* 0x0000003a4448723c */ /* 0x040fe20000001848 */
[----:B------:R-:W4:Y:S05]  /*3550*/  LDSM.16.M88.4 R56, [R227+0x3000] ;  /* 0x00300000e338783b */ /* 0x000f2a0000000200 */
[----:B---3--:R-:W-:Y:S06]  /*3560*/  HMMA.16816.F32 R44, R68, R28, R44 ;  /* 0x0000001c442c723c */ /* 0x008fec000000182c */
[----:B------:R-:W-:Y:S06]  /*3570*/  HMMA.16816.F32 R20, R52, R48, R20 ;  /* 0x000000303414723c */ /* 0x000fec0000001814 */
[----:B------:R-:W-:Y:S01]  /*3580*/  HMMA.16816.F32 R40, R68, R30, R40 ;  /* 0x0000001e4428723c */ /* 0x000fe20000001828 */
[----:B------:R-:W3:Y:S04]  /*3590*/  LDSM.16.M88.4 R28, [R227+0x3800] ;  /* 0x00380000e31c783b */ /* 0x000ee80000000200 */
[----:B------:R-:W-:Y:S01]  /*35a0*/  LDSM.16.M88.4 R68, [R226+0x2000] ;  /* 0x00200000e244783b */ /* 0x000fe20000000200 */
[C---:B------:R-:W-:Y:S03]  /*35b0*/  HMMA.16816.F32 R16, R52.reuse, R50, R16 ;  /* 0x000000323410723c */ /* 0x040fe60000001810 */
[----:B------:R-:W3:Y:S03]  /*35c0*/  LDSM.16.M88.4 R48, [R223+0xa000] ;  /* 0x00a00000df30783b */ /* 0x000ee60000000200 */
[C---:B-----5:R-:W-:Y:S06]  /*35d0*/  HMMA.16816.F32 R12, R52.reuse, R32, R12 ;  /* 0x00000020340c723c */ /* 0x060fec000000180c */
[C---:B------:R-:W-:Y:S01]  /*35e0*/  HMMA.16816.F32 R8, R52.reuse, R34, R8 ;  /* 0x000000223408723c */ /* 0x040fe20000001808 */
[----:B------:R-:W5:Y:S05]  /*35f0*/  LDSM.16.M88.4 R32, [R223+0xa800] ;  /* 0x00a80000df20783b */ /* 0x000f6a0000000200 */
[C---:B--2---:R-:W-:Y:S06]  /*3600*/  HMMA.16816.F32 R80, R52.reuse, R24, R80 ;  /* 0x000000183450723c */ /* 0x044fec0000001850 */
[C---:B------:R-:W-:Y:S01]  /*3610*/  HMMA.16816.F32 R72, R52.reuse, R26, R72 ;  /* 0x0000001a3448723c */ /* 0x040fe20000001848 */
[----:B------:R-:W2:Y:S05]  /*3620*/  LDSM.16.M88.4 R24, [R223+0xb000] ;  /* 0x00b00000df18783b */ /* 0x000eaa0000000200 */
[----:B-1----:R-:W-:Y:S06]  /*3630*/  HMMA.16816.F32 R44, R52, R36, R44 ;  /* 0x00000024342c723c */ /* 0x002fec000000182c */
[----:B----4-:R-:W-:Y:S06]  /*3640*/  HMMA.16816.F32 R20, R76, R64, R20 ;  /* 0x000000404c14723c */ /* 0x010fec0000001814 */
[----:B------:R-:W-:Y:S01]  /*3650*/  HMMA.16816.F32 R40, R52, R38, R40 ;  /* 0x000000263428723c */ /* 0x000fe20000001828 */
[----:B------:R-:W1:Y:S04]  /*3660*/  LDSM.16.M88.4 R36, [R223+0xb800] ;  /* 0x00b80000df24783b */ /* 0x000e680000000200 */
[----:B------:R-:W-:Y:S01]  /*3670*/  LDSM.16.M88.4 R52, [R216+0x2800] ;  /* 0x00280000d834783b */ /* 0x000fe20000000200 */
[C---:B------:R-:W-:Y:S03]  /*3680*/  HMMA.16816.F32 R16, R76.reuse, R66, R16 ;  /* 0x000000424c10723c */ /* 0x040fe60000001810 */
[----:B------:R-:W-:Y:S03]  /*3690*/  LDSM.16.M88.4 R64, [R225+0x2000] ;  /* 0x00200000e140783b */ /* 0x000fe60000000200 */
[C---:B------:R-:W-:Y:S06]  /*36a0*/  HMMA.16816.F32 R12, R76.reuse, R60, R12 ;  /* 0x0000003c4c0c723c */ /* 0x040fec000000180c */
[C---:B------:R-:W-:Y:S01]  /*36b0*/  HMMA.16816.F32 R8, R76.reuse, R62, R8 ;  /* 0x0000003e4c08723c */ /* 0x040fe20000001808 */
[----:B------:R-:W4:Y:S05]  /*36c0*/  LDSM.16.M88.4 R60, [R216+0x2000] ;  /* 0x00200000d83c783b */ /* 0x000f2a0000000200 */
[C---:B------:R-:W-:Y:S06]  /*36d0*/  HMMA.16816.F32 R80, R76.reuse, R56, R80 ;  /* 0x000000384c50723c */ /* 0x040fec0000001850 */
        /* <DEDUP_REMOVED lines=21> */
[----:B------:R-:W4:Y:S03]  /*3830*/  LDSM.16.M88.4 R60, [R227+0x4000] ;  /* 0x00400000e33c783b */ /* 0x000f260000000200 */
        /* <DEDUP_REMOVED lines=12> */
[----:B------:R-:W-:Y:S03]  /*3900*/  LDSM.16.M88.4 R48, [R226+0x4000] ;  /* 0x00400000e230783b */ /* 0x000fe60000000200 */
        /* <DEDUP_REMOVED lines=9> */
[----:B------:R-:W-:Y:S05]  /*39a0*/  LDSM.16.M88.4 R36, [R223+0xd800] ;  /* 0x00d80000df24783b */ /* 0x000fea0000000200 */
        /* <DEDUP_REMOVED lines=8> */
[----:B---3--:R-:W-:Y:S01]  /*3a30*/  HMMA.16816.F32 R76, R68, R28, R44 ;  /* 0x0000001c444c723c */ /* 0x008fe2000000182c */
[----:B------:R-:W3:Y:S05]  /*3a40*/  LDSM.16.M88.4 R44, [R216+0x5000] ;  /* 0x00500000d82c783b */ /* 0x000eea0000000200 */
[----:B-----5:R-:W-:Y:S06]  /*3a50*/  HMMA.16816.F32 R20, R48, R32, R20 ;  /* 0x000000203014723c */ /* 0x020fec0000001814 */
[----:B------:R-:W-:Y:S01]  /*3a60*/  HMMA.16816.F32 R40, R68, R30, R40 ;  /* 0x0000001e4428723c */ /* 0x000fe20000001828 */
[----:B------:R-:W-:Y:S04]  /*3a70*/  LDSM.16.M88.4 R28, [R216+0x5800] ;  /* 0x00580000d81c783b */ /* 0x000fe80000000200 */
[----:B------:R-:W-:Y:S01]  /*3a80*/  LDSM.16.M88.4 R68, [R229+0xf000] ;  /* 0x00f00000e544783b */ /* 0x000fe20000000200 */
[C---:B------:R-:W-:Y:S03]  /*3a90*/  HMMA.16816.F32 R16, R48.reuse, R34, R16 ;  /* 0x000000223010723c */ /* 0x040fe60000001810 */
[----:B------:R-:W-:Y:S03]  /*3aa0*/  LDSM.16.M88.4 R32, [R229+0xe000] ;  /* 0x00e00000e520783b */ /* 0x000fe60000000200 */
[C---:B------:R-:W-:Y:S06]  /*3ab0*/  HMMA.16816.F32 R12, R48.reuse, R64, R12 ;  /* 0x00000040300c723c */ /* 0x040fec000000180c */
[C---:B------:R-:W-:Y:S01]  /*3ac0*/  HMMA.16816.F32 R8, R48.reuse, R66, R8 ;  /* 0x000000423008723c */ /* 0x040fe20000001808 */
[----:B------:R-:W5:Y:S05]  /*3ad0*/  LDSM.16.M88.4 R64, [R230+0x6000] ;  /* 0x00600000e640783b */ /* 0x000f6a0000000200 */
[C---:B--2---:R-:W-:Y:S06]  /*3ae0*/  HMMA.16816.F32 R80, R48.reuse, R24, R80 ;  /* 0x000000183050723c */ /* 0x044fec0000001850 */
[----:B------:R-:W-:Y:S01]  /*3af0*/  HMMA.16816.F32 R72, R48, R26, R72 ;  /* 0x0000001a3048723c */ /* 0x000fe20000001848 */
[----:B------:R-:W2:Y:S05]  /*3b00*/  LDSM.16.M88.4 R24, [R229+0xe800] ;  /* 0x00e80000e518783b */ /* 0x000eaa0000000200 */
[----:B-1----:R-:W-:Y:S06]  /*3b10*/  HMMA.16816.F32 R20, R60, R52, R20 ;  /* 0x000000343c14723c */ /* 0x002fec0000001814 */
[C---:B------:R-:W-:Y:S06]  /*3b20*/  HMMA.16816.F32 R76, R48.reuse, R36, R76 ;  /* 0x00000024304c723c */ /* 0x040fec000000184c */
[----:B------:R-:W-:Y:S01]  /*3b30*/  HMMA.16816.F32 R40, R48, R38, R40 ;  /* 0x000000263028723c */ /* 0x000fe20000001828 */
[----:B------:R-:W-:Y:S04]  /*3b40*/  LDSM.16.M88.4 R48, [R227+0x6000] ;  /* 0x00600000e330783b */ /* 0x000fe80000000200 */
[----:B------:R-:W-:Y:S01]  /*3b50*/  LDSM.16.M88.4 R36, [R229+0xf800] ;  /* 0x00f80000e524783b */ /* 0x000fe20000000200 */
[C---:B------:R-:W-:Y:S03]  /*3b60*/  HMMA.16816.F32 R16, R60.reuse, R54, R16 ;  /* 0x000000363c10723c */ /* 0x040fe60000001810 */
[----:B------:R-:W1:Y:S03]  /*3b70*/  LDSM.16.M88.4 R52, [R228+0x6000] ;  /* 0x00600000e434783b */ /* 0x000e660000000200 */
[C---:B----4-:R-:W-:Y:S06]  /*3b80*/  HMMA.16816.F32 R8, R60.reuse, R58, R8 ;  /* 0x0000003a3c08723c */ /* 0x050fec0000001808 */
[C---:B------:R-:W-:Y:S01]  /*3b90*/  HMMA.16816.F32 R12, R60.reuse, R56, R12 ;  /* 0x000000383c0c723c */ /* 0x040fe2000000180c */
[----:B------:R-:W-:Y:S05]  /*3ba0*/  LDSM.16.M88.4 R56, [R227+0x7000] ;  /* 0x00700000e338783b */ /* 0x000fea0000000200 */
[C---:B---3--:R-:W-:Y:S06]  /*3bb0*/  HMMA.16816.F32 R80, R60.reuse, R44, R80 ;  /* 0x0000002c3c50723c */ /* 0x048fec0000001850 */
[----:B------:R-:W-:Y:S01]  /*3bc0*/  HMMA.16816.F32 R72, R60, R46, R72 ;  /* 0x0000002e3c48723c */ /* 0x000fe20000001848 */
[----:B------:R-:W3:Y:S05]  /*3bd0*/  LDSM.16.M88.4 R44, [R227+0x6800] ;  /* 0x00680000e32c783b */ /* 0x000eea0000000200 */
[----:B-----5:R-:W-:Y:S06]  /*3be0*/  HMMA.16816.F32 R20, R64, R32, R20 ;  /* 0x000000204014723c */ /* 0x020fec0000001814 */
[C---:B------:R-:W-:Y:S06]  /*3bf0*/  HMMA.16816.F32 R76, R60.reuse, R28, R76 ;  /* 0x0000001c3c4c723c */ /* 0x040fec000000184c */
[----:B------:R-:W-:Y:S01]  /*3c00*/  HMMA.16816.F32 R40, R60, R30, R40 ;  /* 0x0000001e3c28723c */ /* 0x000fe20000001828 */
[----:B------:R-:W-:Y:S04]  /*3c10*/  LDSM.16.M88.4 R28, [R226+0x6000] ;  /* 0x00600000e21c783b */ /* 0x000fe80000000200 */
[----:B------:R-:W-:Y:S01]  /*3c20*/  LDSM.16.M88.4 R60, [R223+0xe800] ;  /* 0x00e80000df3c783b */ /* 0x000fe20000000200 */
[C---:B------:R-:W-:Y:S03]  /*3c30*/  HMMA.16816.F32 R16, R64.reuse, R34, R16 ;  /* 0x000000224010723c */ /* 0x040fe60000001810 */
[----:B------:R-:W4:Y:S03]  /*3c40*/  LDSM.16.M88.4 R32, [R223+0xe000] ;  /* 0x00e00000df20783b */ /* 0x000f260000000200 */
[C---:B--2---:R-:W-:Y:S06]  /*3c50*/  HMMA.16816.F32 R8, R64.reuse, R26, R8 ;  /* 0x0000001a4008723c */ /* 0x044fec0000001808 */
[----:B------:R-:W-:Y:S01]  /*3c60*/  HMMA.16816.F32 R12, R64, R24, R12 ;  /* 0x00000018400c723c */ /* 0x000fe2000000180c */
[----:B------:R-:W2:Y:S05]  /*3c70*/  LDSM.16.M88.4 R24, [R227+0x7800] ;  /* 0x00780000e318783b */ /* 0x000eaa0000000200 */
[----:B-1----:R-:W-:Y:S06]  /*3c80*/  HMMA.16816.F32 R20, R52, R48, R20 ;  /* 0x000000303414723c */ /* 0x002fec0000001814 */
[C---:B------:R-:W-:Y:S06]  /*3c90*/  HMMA.16816.F32 R76, R64.reuse, R36, R76 ;  /* 0x00000024404c723c */ /* 0x040fec000000184c */
[----:B------:R-:W-:Y:S01]  /*3ca0*/  HMMA.16816.F32 R40, R64, R38, R40 ;  /* 0x000000264028723c */ /* 0x000fe20000001828 */
[----:B------:R-:W-:Y:S05]  /*3cb0*/  LDSM.16.M88.4 R36, [R223+0xf000] ;  /* 0x00f00000df24783b */ /* 0x000fea0000000200 */
[----:B------:R-:W-:Y:S06]  /*3cc0*/  HMMA.16816.F32 R16, R52, R50, R16 ;  /* 0x000000323410723c */ /* 0x000fec0000001810 */
[C---:B------:R-:W-:Y:S06]  /*3cd0*/  HMMA.16816.F32 R80, R64.reuse, R68, R80 ;  /* 0x000000444050723c */ /* 0x040fec0000001850 */
[----:B------:R-:W-:Y:S01]  /*3ce0*/  HMMA.16816.F32 R72, R64, R70, R72 ;  /* 0x000000464048723c */ /* 0x000fe20000001848 */
[----:B------:R-:W-:Y:S05]  /*3cf0*/  LDSM.16.M88.4 R64, [R216+0x6000] ;  /* 0x00600000d840783b */ /* 0x000fea0000000200 */
[C---:B---3--:R-:W-:Y:S01]  /*3d00*/  HMMA.16816.F32 R48, R52.reuse, R46, R8 ;  /* 0x0000002e3430723c */ /* 0x048fe20000001808 */
[----:B------:R-:W1:Y:S05]  /*3d10*/  LDSM.16.M88.4 R8, [R225+0x6000] ;  /* 0x00600000e108783b */ /* 0x000e6a0000000200 */
[----:B------:R-:W-:Y:S01]  /*3d20*/  HMMA.16816.F32 R12, R52, R44, R12 ;  /* 0x0000002c340c723c */ /* 0x000fe2000000180c */
[----:B------:R-:W3:Y:S05]  /*3d30*/  LDSM.16.M88.4 R44, [R223+0xf800] ;  /* 0x00f80000df2c783b */ /* 0x000eea0000000200 */
[----:B----4-:R-:W-:Y:S06]  /*3d40*/  HMMA.16816.F32 R20, R28, R32, R20 ;  /* 0x000000201c14723c */ /* 0x010fec0000001814 */
[----:B--2---:R-:W-:Y:S01]  /*3d50*/  HMMA.16816.F32 R76, R52, R24, R76 ;  /* 0x00000018344c723c */ /* 0x004fe2000000184c */
[----:B------:R-:W-:-:S05]  /*3d60*/  LOP3.LUT R33, R84, 0xffffffe0, RZ, 0xc0, !PT ;  /* 0xffffffe054217812 */ /* 0x000fca00078ec0ff */
[----:B------:R-:W-:Y:S01]  /*3d70*/  HMMA.16816.F32 R40, R52, R26, R40 ;  /* 0x0000001a3428723c */ /* 0x000fe20000001828 */
[----:B------:R-:W2:Y:S01]  /*3d80*/  LDSM.16.M88.4 R24, [R216+0x6800] ;  /* 0x00680000d818783b */ /* 0x000ea20000000200 */
[----:B------:R-:W-:-:S04]  /*3d90*/  IMAD.IADD R33, R6, 0x1, -R33 ;  /* 0x0000000106217824 */ /* 0x000fc800078e0a21 */
[----:B------:R-:W-:Y:S01]  /*3da0*/  HMMA.16816.F32 R16, R28, R34, R16 ;  /* 0x000000221c10723c */ /* 0x000fe20000001810 */
[----:B------:R-:W-:-:S04]  /*3db0*/  SHF.R.S32.HI R0, RZ, 0x1f, R33 ;  /* 0x0000001fff007819 */ /* 0x000fc80000011421 */
[----:B------:R-:W-:Y:S01]  /*3dc0*/  LEA.HI R33, R0, R33, RZ, 0x2 ;  /* 0x0000002100217211 */ /* 0x000fe200078f10ff */
[C---:B------:R-:W-:Y:S03]  /*3dd0*/  HMMA.16816.F32 R80, R52.reuse, R56, R80 ;  /* 0x000000383450723c */ /* 0x040fe60000001850 */
[----:B------:R-:W-:Y:S02]  /*3de0*/  SHF.R.S32.HI R0, RZ, 0x2, R33 ;  /* 0x00000002ff007819 */ /* 0x000fe40000011421 */
[----:B------:R-:W4:Y:S01]  /*3df0*/  LDSM.16.M88.4 R32, [R216+0x7000] ;  /* 0x00700000d820783b */ /* 0x000f220000000200 */
[----:B------:R-:W-:Y:S02]  /*3e00*/  HMMA.16816.F32 R72, R52, R58, R72 ;  /* 0x0000003a3448723c */ /* 0x000fe40000001848 */
[----:B------:R-:W-:Y:S02]  /*3e10*/  IMAD.IADD R239, R0, 0x1, R239 ;  /* 0x0000000100ef7824 */ /* 0x000fe400078e02ef */
[----:B------:R-:W-:-:S02]  /*3e20*/  IMAD.IADD R0, R4, 0x1, R3 ;  /* 0x0000000104007824 */ /* 0x000fc400078e0203 */
[----:B------:R-:W-:Y:S01]  /*3e30*/  HMMA.16816.F32 R12, R28, R60, R12 ;  /* 0x0000003c1c0c723c */ /* 0x000fe2000000180c */
[C---:B------:R-:W-:Y:S01]  /*3e40*/  VIADD R238, R239.reuse, 0x8 ;  /* 0x00000008efee7836 */ /* 0x040fe20000000000 */
[C---:B------:R-:W-:Y:S02]  /*3e50*/  VIADDMNMX R240, R239.reuse, UR15, RZ, !PT ;  /* 0x0000000feff07c46 */ /* 0x040fe4000f8001ff */
[--C-:B------:R-:W-:Y:S02]  /*3e60*/  VIADDMNMX R239, R239, UR18, R234.reuse, PT ;  /* 0x00000012efef7c46 */ /* 0x100fe4000b8001ea */
[----:B-1----:R-:W-:Y:S01]  /*3e70*/  HMMA.16816.F32 R20, R8, R64, R20 ;  /* 0x000000400814723c */ /* 0x002fe20000001814 */
[C---:B------:R-:W-:Y:S02]  /*3e80*/  VIADDMNMX R234, R238.reuse, UR18, R234, PT ;  /* 0x00000012eeea7c46 */ /* 0x040fe4000b8001ea */
[----:B------:R-:W-:Y:S01]  /*3e90*/  VIADDMNMX R238, R238, UR15, RZ, !PT ;  /* 0x0000000feeee7c46 */ /* 0x000fe2000f8001ff */
[----:B------:R-:W-:-:S02]  /*3ea0*/  @!UP0 ULDC.64 UR14, c[0x0][0x218] ;  /* 0x00008600000e8ab9 */ /* 0x000fc40000000a00 */
[C---:B------:R-:W-:Y:S06]  /*3eb0*/  HMMA.16816.F32 R48, R28.reuse, R62, R48 ;  /* 0x0000003e1c30723c */ /* 0x040fec0000001830 */
[----:B---3--:R-:W-:Y:S06]  /*3ec0*/  HMMA.16816.F32 R76, R28, R44, R76 ;  /* 0x0000002c1c4c723c */ /* 0x008fec000000184c */
[----:B------:R-:W-:Y:S01]  /*3ed0*/  HMMA.16816.F32 R16, R8, R66, R16 ;  /* 0x000000420810723c */ /* 0x000fe20000001810 */
[----:B------:R-:W-:-:S04]  /*3ee0*/  VIADD R45, R241, UR25 ;  /* 0x00000019f12d7c36 */ /* 0x000fc80008000000 */
[C---:B------:R-:W-:Y:S01]  /*3ef0*/  VIADD R53, R45.reuse, 0x10 ;  /* 0x000000102d357836 */ /* 0x040fe20000000000 */
[C---:B------:R-:W-:Y:S01]  /*3f00*/  HMMA.16816.F32 R80, R28.reuse, R36, R80 ;  /* 0x000000241c50723c */ /* 0x040fe20000001850 */
[C---:B------:R-:W-:Y:S02]  /*3f10*/  ISETP.GE.AND P1, PT, R45.reuse, R239, PT ;  /* 0x000000ef2d00720c */ /* 0x040fe40003f26270 */
[C---:B------:R-:W-:Y:S02]  /*3f20*/  ISETP.GE.AND P0, PT, R45.reuse, R234, PT ;  /* 0x000000ea2d00720c */ /* 0x040fe40003f06270 */
[C---:B------:R-:W-:Y:S01]  /*3f30*/  ISETP.LT.OR P1, PT, R45.reuse, R240, P1 ;  /* 0x000000f02d00720c */ /* 0x040fe20000f21670 */
[----:B------:R-:W-:Y:S01]  /*3f40*/  HMMA.16816.F32 R72, R28, R38, R72 ;  /* 0x000000261c48723c */ /* 0x000fe20000001848 */
[C---:B------:R-:W-:Y:S01]  /*3f50*/  VIADD R37, R45.reuse, 0x1 ;  /* 0x000000012d257836 */ /* 0x040fe20000000000 */
[----:B------:R-:W-:-:S04]  /*3f60*/  ISETP.LT.OR P0, PT, R45, R238, P0 ;  /* 0x000000ee2d00720c */ /* 0x000fc80000701670 */
[-C--:B------:R-:W-:Y:S01]  /*3f70*/  ISETP.GE.AND P5, PT, R37, R239.reuse, PT ;  /* 0x000000ef2500720c */ /* 0x080fe20003fa6270 */
[----:B------:R-:W-:Y:S01]  /*3f80*/  VIADD R39, R45, 0x8 ;  /* 0x000000082d277836 */ /* 0x000fe20000000000 */
[C---:B------:R-:W-:Y:S01]  /*3f90*/  ISETP.GE.AND P2, PT, R37.reuse, R234, PT ;  /* 0x000000ea2500720c */ /* 0x040fe20003f46270 */
[C---:B--2---:R-:W-:Y:S01]  /*3fa0*/  HMMA.16816.F32 R12, R8.reuse, R24, R12 ;  /* 0x00000018080c723c */ /* 0x044fe2000000180c */
[----:B------:R-:W-:Y:S02]  /*3fb0*/  ISETP.LT.OR P5, PT, R37, R240, P5 ;  /* 0x000000f02500720c */ /* 0x000fe40002fa1670 */
[----:B------:R-:W-:Y:S02]  /*3fc0*/  ISETP.GE.AND P4, PT, R39, R239, PT ;  /* 0x000000ef2700720c */ /* 0x000fe40003f86270 */
[----:B------:R-:W-:Y:S01]  /*3fd0*/  ISETP.LT.OR P2, PT, R37, R238, P2 ;  /* 0x000000ee2500720c */ /* 0x000fe20001741670 */
[----:B------:R-:W-:Y:S01]  /*3fe0*/  VIADD R37, R45, 0x9 ;  /* 0x000000092d257836 */ /* 0x000fe20000000000 */
[----:B------:R-:W-:Y:S01]  /*3ff0*/  FSEL R25, R20, -INF , !P1 ;  /* 0xff80000014197808 */ /* 0x000fe20004800000 */
[----:B------:R-:W-:Y:S01]  /*4000*/  HMMA.16816.F32 R48, R8, R26, R48 ;  /* 0x0000001a0830723c */ /* 0x000fe20000001830 */
[----:B------:R-:W-:-:S02]  /*4010*/  ISETP.GE.AND P1, PT, R39, R234, PT ;  /* 0x000000ea2700720c */ /* 0x000fc40003f26270 */
[C---:B------:R-:W-:Y:S02]  /*4020*/  ISETP.LT.OR P4, PT, R39.reuse, R240, P4 ;  /* 0x000000f02700720c */ /* 0x040fe40002781670 */
[----:B------:R-:W-:Y:S01]  /*4030*/  ISETP.LT.OR P1, PT, R39, R238, P1 ;  /* 0x000000ee2700720c */ /* 0x000fe20000f21670 */
[----:B------:R-:W-:Y:S01]  /*4040*/  VIADD R39, R45, 0x11 ;  /* 0x000000112d277836 */ /* 0x000fe20000000000 */
[----:B------:R-:W-:Y:S01]  /*4050*/  FSEL R24, R22, -INF , !P0 ;  /* 0xff80000016187808 */ /* 0x000fe20004000000 */
[----:B----4-:R-:W-:Y:S01]  /*4060*/  HMMA.16816.F32 R80, R8, R32, R80 ;  /* 0x000000200850723c */ /* 0x010fe20000001850 */
[CC--:B------:R-:W-:Y:S02]  /*4070*/  ISETP.GE.AND P6, PT, R37.reuse, R239.reuse, PT ;  /* 0x000000ef2500720c */ /* 0x0c0fe40003fc6270 */
[-C--:B------:R-:W-:Y:S02]  /*4080*/  ISETP.GE.AND P0, PT, R37, R234.reuse, PT ;  /* 0x000000ea2500720c */ /* 0x080fe40003f06270 */
[----:B------:R-:W-:Y:S01]  /*4090*/  FSEL R27, R21, -INF , !P5 ;  /* 0xff800000151b7808 */ /* 0x000fe20006800000 */
[C---:B------:R-:W-:Y:S01]  /*40a0*/  VIADD R21, R45.reuse, 0x19 ;  /* 0x000000192d157836 */ /* 0x040fe20000000000 */
[----:B------:R-:W-:Y:S01]  /*40b0*/  FSEL R26, R18, -INF , !P1 ;  /* 0xff800000121a7808 */ /* 0x000fe20004800000 */
[----:B------:R-:W-:Y:S01]  /*40c0*/  VIADD R33, R45, 0x18 ;  /* 0x000000182d217836 */ /* 0x000fe20000000000 */
[C---:B------:R-:W-:Y:S01]  /*40d0*/  ISETP.GE.AND P5, PT, R39.reuse, R239, PT ;  /* 0x000000ef2700720c */ /* 0x040fe20003fa6270 */
[----:B------:R-:W-:Y:S01]  /*40e0*/  HMMA.16816.F32 R40, R28, R46, R40 ;  /* 0x0000002e1c28723c */ /* 0x000fe20000001828 */
[----:B------:R-:W-:-:S02]  /*40f0*/  ISETP.GE.AND P1, PT, R39, R234, PT ;  /* 0x000000ea2700720c */ /* 0x000fc40003f26270 */
[C---:B------:R-:W-:Y:S02]  /*4100*/  ISETP.LT.OR P6, PT, R37.reuse, R240, P6 ;  /* 0x000000f02500720c */ /* 0x040fe400037c1670 */
[----:B------:R-:W-:Y:S01]  /*4110*/  ISETP.LT.OR P0, PT, R37, R238, P0 ;  /* 0x000000ee2500720c */ /* 0x000fe20000701670 */
[----:B------:R-:W-:Y:S01]  /*4120*/  HMMA.16816.F32 R72, R8, R34, R72 ;  /* 0x000000220848723c */ /* 0x000fe20000001848 */
[----:B------:R-:W-:Y:S01]  /*4130*/  ISETP.LT.OR P5, PT, R39, R240, P5 ;  /* 0x000000f02700720c */ /* 0x000fe20002fa1670 */
[----:B------:R-:W-:Y:S01]  /*4140*/  VIADD R29, R45, 0x29 ;  /* 0x000000292d1d7836 */ /* 0x000fe20000000000 */
[----:B------:R-:W-:Y:S01]  /*4150*/  ISETP.LT.OR P1, PT, R39, R238, P1 ;  /* 0x000000ee2700720c */ /* 0x000fe20000f21670 */
[----:B------:R-:W-:Y:S01]  /*4160*/  VIADD R31, R45, 0x28 ;  /* 0x000000282d1f7836 */ /* 0x000fe20000000000 */
[----:B------:R-:W-:Y:S02]  /*4170*/  FSEL R37, R16, -INF , !P4 ;  /* 0xff80000010257808 */ /* 0x000fe40006000000 */
[----:B------:R-:W-:Y:S01]  /*4180*/  FSEL R39, R17, -INF , !P6 ;  /* 0xff80000011277808 */ /* 0x000fe20007000000 */
[----:B------:R-:W-:Y:S01]  /*4190*/  VIADD R35, R45, 0x20 ;  /* 0x000000202d237836 */ /* 0x000fe20000000000 */
[----:B------:R-:W-:-:S02]  /*41a0*/  FSEL R6, R19, -INF , !P0 ;  /* 0xff80000013067808 */ /* 0x000fc40004000000 */
[----:B------:R-:W1:Y:S01]  /*41b0*/  LDSM.16.M88.4 R16, [R216+0x7800] ;  /* 0x00780000d810783b */ /* 0x000e620000000200 */
[----:B------:R-:W-:Y:S01]  /*41c0*/  ISETP.GE.AND P4, PT, R53, R234, PT ;  /* 0x000000ea3500720c */ /* 0x000fe20003f86270 */
[----:B------:R-:W-:-:S04]  /*41d0*/  DEPBAR.LE SB0, 0x0 ;  /* 0x000080000000791a */ /* 0x000fc80000000000 */
[----:B------:R-:W-:Y:S01]  /*41e0*/  BAR.SYNC.DEFER_BLOCKING 0x0 ;  /* 0x0000000000007b1d */ /* 0x000fe20000010000 */
[----:B------:R-:W-:Y:S02]  /*41f0*/  ISETP.LT.OR P4, PT, R53, R238, P4 ;  /* 0x000000ee3500720c */ /* 0x000fe40002781670 */
[-C--:B------:R-:W-:Y:S02]  /*4200*/  ISETP.GE.AND P0, PT, R33, R239.reuse, PT ;  /* 0x000000ef2100720c */ /* 0x080fe40003f06270 */
[----:B------:R-:W-:Y:S02]  /*4210*/  FSEL R36, R23, -INF , !P2 ;  /* 0xff80000017247808 */ /* 0x000fe40005000000 */
[----:B------:R-:W-:Y:S02]  /*4220*/  FSEL R20, R14, -INF , !P4 ;  /* 0xff8000000e147808 */ /* 0x000fe40006000000 */
[-C--:B------:R-:W-:Y:S02]  /*4230*/  ISETP.GE.AND P2, PT, R53, R239.reuse, PT ;  /* 0x000000ef3500720c */ /* 0x080fe40003f46270 */
[----:B------:R-:W-:-:S02]  /*4240*/  ISETP.GE.AND P6, PT, R21, R239, PT ;  /* 0x000000ef1500720c */ /* 0x000fc40003fc6270 */
[----:B------:R-:W-:Y:S02]  /*4250*/  ISETP.GE.AND P4, PT, R21, R234, PT ;  /* 0x000000ea1500720c */ /* 0x000fe40003f86270 */
[-C--:B------:R-:W-:Y:S02]  /*4260*/  ISETP.LT.OR P0, PT, R33, R240.reuse, P0 ;  /* 0x000000f02100720c */ /* 0x080fe40000701670 */
[-C--:B------:R-:W-:Y:S02]  /*4270*/  ISETP.LT.OR P2, PT, R53, R240.reuse, P2 ;  /* 0x000000f03500720c */ /* 0x080fe40001741670 */
[C---:B------:R-:W-:Y:S02]  /*4280*/  ISETP.LT.OR P6, PT, R21.reuse, R240, P6 ;  /* 0x000000f01500720c */ /* 0x040fe400037c1670 */
[----:B------:R-:W-:Y:S02]  /*4290*/  ISETP.LT.OR P4, PT, R21, R238, P4 ;  /* 0x000000ee1500720c */ /* 0x000fe40002781670 */
[----:B------:R-:W-:-:S02]  /*42a0*/  FSEL R21, R13, -INF , !P5 ;  /* 0xff8000000d157808 */ /* 0x000fc40006800000 */
[----:B------:R-:W-:Y:S02]  /*42b0*/  FSEL R13, R48, -INF , !P0 ;  /* 0xff800000300d7808 */ /* 0x000fe40004000000 */
[-C--:B------:R-:W-:Y:S02]  /*42c0*/  ISETP.GE.AND P0, PT, R35, R234.reuse, PT ;  /* 0x000000ea2300720c */ /* 0x080fe40003f06270 */
[----:B------:R-:W-:Y:S02]  /*42d0*/  FSEL R23, R12, -INF , !P2 ;  /* 0xff8000000c177808 */ /* 0x000fe40005000000 */
[----:B------:R-:W-:Y:S02]  /*42e0*/  ISETP.GE.AND P2, PT, R33, R234, PT ;  /* 0x000000ea2100720c */ /* 0x000fe40003f46270 */
[----:B------:R-:W-:Y:S01]  /*42f0*/  FSEL R22, R15, -INF , !P1 ;  /* 0xff8000000f167808 */ /* 0x000fe20004800000 */
[----:B-1----:R-:W-:Y:S01]  /*4300*/  HMMA.16816.F32 R76, R8, R16, R76 ;  /* 0x00000010084c723c */ /* 0x002fe2000000184c */
[----:B------:R-:W-:-:S02]  /*4310*/  ISETP.GE.AND P1, PT, R35, R239, PT ;  /* 0x000000ef2300720c */ /* 0x000fc40003f26270 */
[-C--:B------:R-:W-:Y:S02]  /*4320*/  ISETP.LT.OR P0, PT, R35, R238.reuse, P0 ;  /* 0x000000ee2300720c */ /* 0x080fe40000701670 */
[----:B------:R-:W-:Y:S01]  /*4330*/  ISETP.LT.OR P2, PT, R33, R238, P2 ;  /* 0x000000ee2100720c */ /* 0x000fe20001741670 */
[----:B------:R-:W-:Y:S01]  /*4340*/  VIADD R33, R45, 0x21 ;  /* 0x000000212d217836 */ /* 0x000fe20000000000 */
[----:B------:R-:W-:Y:S01]  /*4350*/  ISETP.LT.OR P1, PT, R35, R240, P1 ;  /* 0x000000f02300720c */ /* 0x000fe20000f21670 */
[----:B------:R-:W-:Y:S01]  /*4360*/  HMMA.16816.F32 R40, R8, R18, R40 ;  /* 0x000000120828723c */ /* 0x000fe20000001828 */
[----:B------:R-:W-:Y:S01]  /*4370*/  FSEL R188, R82, -INF , !P0 ;  /* 0xff80000052bc7808 */ /* 0x000fe20004000000 */
[----:B------:R-:W-:Y:S01]  /*4380*/  VIADD R17, R45, 0x31 ;  /* 0x000000312d117836 */ /* 0x000fe20000000000 */
[----:B------:R-:W-:Y:S02]  /*4390*/  ISETP.GE.AND P0, PT, R29, R234, PT ;  /* 0x000000ea1d00720c */ /* 0x000fe40003f06270 */
[----:B------:R-:W-:-:S02]  /*43a0*/  FSEL R15, R49, -INF , !P6 ;  /* 0xff800000310f7808 */ /* 0x000fc40007000000 */
[----:B------:R-:W-:Y:S01]  /*43b0*/  FSEL R12, R50, -INF , !P2 ;  /* 0xff800000320c7808 */ /* 0x000fe20005000000 */
[----:B------:R-:W-:Y:S01]  /*43c0*/  VIADD R9, R45, 0x38 ;  /* 0x000000382d097836 */ /* 0x000fe20000000000 */
[----:B------:R-:W-:Y:S02]  /*43d0*/  FSEL R14, R51, -INF , !P4 ;  /* 0xff800000330e7808 */ /* 0x000fe40006000000 */
[-C--:B------:R-:W-:Y:S02]  /*43e0*/  ISETP.GE.AND P6, PT, R29, R239.reuse, PT ;  /* 0x000000ef1d00720c */ /* 0x080fe40003fc6270 */
[CC--:B------:R-:W-:Y:S02]  /*43f0*/  ISETP.GE.AND P5, PT, R33.reuse, R239.reuse, PT ;  /* 0x000000ef2100720c */ /* 0x0c0fe40003fa6270 */
[----:B------:R-:W-:Y:S02]  /*4400*/  ISETP.GE.AND P2, PT, R33, R234, PT ;  /* 0x000000ea2100720c */ /* 0x000fe40003f46270 */
[----:B------:R-:W-:-:S02]  /*4410*/  ISETP.GE.AND P4, PT, R31, R239, PT ;  /* 0x000000ef1f00720c */ /* 0x000fc40003f86270 */
[----:B------:R-:W-:Y:S02]  /*4420*/  FSEL R191, R80, -INF , !P1 ;  /* 0xff80000050bf7808 */ /* 0x000fe40004800000 */
[----:B------:R-:W-:Y:S02]  /*4430*/  ISETP.GE.AND P1, PT, R31, R234, PT ;  /* 0x000000ea1f00720c */ /* 0x000fe40003f26270 */
[C---:B------:R-:W-:Y:S02]  /*4440*/  ISETP.LT.OR P0, PT, R29.reuse, R238, P0 ;  /* 0x000000ee1d00720c */ /* 0x040fe40000701670 */
[-C--:B------:R-:W-:Y:S01]  /*4450*/  ISETP.LT.OR P6, PT, R29, R240.reuse, P6 ;  /* 0x000000f01d00720c */ /* 0x080fe200037c1670 */
[----:B------:R-:W-:Y:S01]  /*4460*/  VIADD R29, R45, 0x30 ;  /* 0x000000302d1d7836 */ /* 0x000fe20000000000 */
[----:B------:R-:W-:Y:S01]  /*4470*/  ISETP.LT.OR P5, PT, R33, R240, P5 ;  /* 0x000000f02100720c */ /* 0x000fe20002fa1670 */
[----:B------:R-:W-:Y:S01]  /*4480*/  VIADD R45, R45, 0x39 ;  /* 0x000000392d2d7836 */ /* 0x000fe20000000000 */
[----:B------:R-:W-:-:S02]  /*4490*/  ISETP.LT.OR P2, PT, R33, R238, P2 ;  /* 0x000000ee2100720c */ /* 0x000fc40001741670 */
[C---:B------:R-:W-:Y:S02]  /*44a0*/  ISETP.LT.OR P4, PT, R31.reuse, R240, P4 ;  /* 0x000000f01f00720c */ /* 0x040fe40002781670 */
[----:B------:R-:W-:Y:S02]  /*44b0*/  ISETP.LT.OR P1, PT, R31, R238, P1 ;  /* 0x000000ee1f00720c */ /* 0x000fe40000f21670 */
[----:B------:R-:W-:Y:S02]  /*44c0*/  FSEL R198, R75, -INF , !P0 ;  /* 0xff8000004bc67808 */ /* 0x000fe40004000000 */
[----:B------:R-:W-:Y:S02]  /*44d0*/  PLOP3.LUT P0, PT, PT, PT, UP0, 0x80, 0x0 ;  /* 0x000000000000781c */ /* 0x000fe40003f0f008 */
[----:B------:R-:W-:Y:S02]  /*44e0*/  FSEL R185, R81, -INF , !P5 ;  /* 0xff80000051b97808 */ /* 0x000fe40006800000 */
[----:B------:R-:W-:-:S02]  /*44f0*/  FSEL R200, R83, -INF , !P2 ;  /* 0xff80000053c87808 */ /* 0x000fc40005000000 */
[----:B------:R-:W-:Y:S02]  /*4500*/  FSEL R189, R72, -INF , !P4 ;  /* 0xff80000048bd7808 */ /* 0x000fe40006000000 */
[-C--:B------:R-:W-:Y:S02]  /*4510*/  ISETP.GE.AND P5, PT, R29, R239.reuse, PT ;  /* 0x000000ef1d00720c */ /* 0x080fe40003fa6270 */
[----:B------:R-:W-:Y:S02]  /*4520*/  ISETP.GE.AND P2, PT, R17, R239, PT ;  /* 0x000000ef1100720c */ /* 0x000fe40003f46270 */
[-C--:B------:R-:W-:Y:S02]  /*4530*/  ISETP.GE.AND P4, PT, R29, R234.reuse, PT ;  /* 0x000000ea1d00720c */ /* 0x080fe40003f86270 */
[----:B------:R-:W-:Y:S02]  /*4540*/  FSEL R190, R74, -INF , !P1 ;  /* 0xff8000004abe7808 */ /* 0x000fe40004800000 */
[----:B------:R-:W-:-:S02]  /*4550*/  ISETP.GE.AND P1, PT, R17, R234, PT ;  /* 0x000000ea1100720c */ /* 0x000fc40003f26270 */
[C---:B------:R-:W-:Y:S02]  /*4560*/  ISETP.LT.OR P5, PT, R29.reuse, R240, P5 ;  /* 0x000000f01d00720c */ /* 0x040fe40002fa1670 */
[----:B------:R-:W-:Y:S02]  /*4570*/  ISETP.LT.OR P4, PT, R29, R238, P4 ;  /* 0x000000ee1d00720c */ /* 0x000fe40002781670 */
[C---:B------:R-:W-:Y:S02]  /*4580*/  ISETP.LT.OR P2, PT, R17.reuse, R240, P2 ;  /* 0x000000f01100720c */ /* 0x040fe40001741670 */
[----:B------:R-:W-:Y:S02]  /*4590*/  ISETP.LT.OR P1, PT, R17, R238, P1 ;  /* 0x000000ee1100720c */ /* 0x000fe40000f21670 */
[----:B------:R-:W-:Y:S02]  /*45a0*/  FSEL R187, R73, -INF , !P6 ;  /* 0xff80000049bb7808 */ /* 0x000fe40007000000 */
[----:B------:R-:W-:-:S02]  /*45b0*/  FSEL R197, R76, -INF , !P5 ;  /* 0xff8000004cc57808 */ /* 0x000fc40006800000 */
[----:B------:R-:W-:Y:S02]  /*45c0*/  FSEL R194, R78, -INF , !P4 ;  /* 0xff8000004ec27808 */ /* 0x000fe40006000000 */
[----:B------:R-:W-:Y:S02]  /*45d0*/  FSEL R195, R77, -INF , !P2 ;  /* 0xff8000004dc37808 */ /* 0x000fe40005000000 */
[-C--:B------:R-:W-:Y:S02]  /*45e0*/  ISETP.GE.AND P6, PT, R9, R239.reuse, PT ;  /* 0x000000ef0900720c */ /* 0x080fe40003fc6270 */
[----:B------:R-:W-:Y:S02]  /*45f0*/  ISETP.GE.AND P5, PT, R45, R239, PT ;  /* 0x000000ef2d00720c */ /* 0x000fe40003fa6270 */
[-C--:B------:R-:W-:Y:S02]  /*4600*/  ISETP.GE.AND P4, PT, R9, R234.reuse, PT ;  /* 0x000000ea0900720c */ /* 0x080fe40003f86270 */
[----:B------:R-:W-:-:S02]  /*4610*/  ISETP.GE.AND P2, PT, R45, R234, PT ;  /* 0x000000ea2d00720c */ /* 0x000fc40003f46270 */
[----:B------:R-:W-:Y:S02]  /*4620*/  FSEL R192, R79, -INF , !P1 ;  /* 0xff8000004fc07808 */ /* 0x000fe40004800000 */
[----:B------:R-:W-:Y:S02]  /*4630*/  @!P0 LEA R242, P1, R165, UR14, 0x1 ;  /* 0x0000000ea5f28c11 */ /* 0x000fe4000f8208ff */
[C---:B------:R-:W-:Y:S02]  /*4640*/  ISETP.LT.OR P6, PT, R9.reuse, R240, P6 ;  /* 0x000000f00900720c */ /* 0x040fe400037c1670 */
[----:B------:R-:W-:Y:S02]  /*4650*/  ISETP.LT.OR P4, PT, R9, R238, P4 ;  /* 0x000000ee0900720c */ /* 0x000fe40002781670 */
[C---:B------:R-:W-:Y:S02]  /*4660*/  ISETP.LT.OR P5, PT, R45.reuse, R240, P5 ;  /* 0x000000f02d00720c */ /* 0x040fe40002fa1670 */
[----:B------:R-:W-:-:S02]  /*4670*/  ISETP.LT.OR P2, PT, R45, R238, P2 ;  /* 0x000000ee2d00720c */ /* 0x000fc40001741670 */
[----:B------:R-:W-:Y:S02]  /*4680*/  @!P0 LEA.HI.X R243, R165, UR15, R2, 0x1, P1 ;  /* 0x0000000fa5f38c11 */ /* 0x000fe400088f0c02 */
[----:B------:R-:W-:Y:S02]  /*4690*/  FSEL R193, R40, -INF , !P6 ;  /* 0xff80000028c17808 */ /* 0x000fe40007000000 */
[----:B------:R-:W-:Y:S02]  /*46a0*/  FSEL R34, R42, -INF , !P4 ;  /* 0xff8000002a227808 */ /* 0x000fe40006000000 */
[----:B------:R-:W-:Y:S02]  /*46b0*/  FSEL R35, R41, -INF , !P5 ;  /* 0xff80000029237808 */ /* 0x000fe40006800000 */
[----:B------:R-:W-:Y:S01]  /*46c0*/  FSEL R32, R43, -INF , !P2 ;  /* 0xff8000002b207808 */ /* 0x000fe20005000000 */
[----:B------:R-:W-:Y:S06]  /*46d0*/  @!P0 BRA `(.L_x_6341) ;  /* 0x00000004008c8947 */ /* 0x000fec0003800000 */
        /* <DEDUP_REMOVED lines=30> */
[----:B------:R-:W-:-:S02]  /*48c0*/  LOP3.LUT R8, R4, UR25, RZ, 0x3c, !PT ;  /* 0x0000001904087c12 */ /* 0x000fc4000f8e3cff */
[----:B------:R-:W-:Y:S01]  /*48d0*/  LOP3.LUT R3, R4, UR14, RZ, 0x3c, !PT ;  /* 0x0000000e04037c12 */ /* 0x000fe2000f8e3cff */
[----:B------:R-:W-:Y:S01]  /*48e0*/  ULDC.64 UR14, c[0x0][0x230] ;  /* 0x00008c00000e7ab9 */ /* 0x000fe20000000a00 */
[----:B------:R-:W-:Y:S02]  /*48f0*/  ISETP.GE.AND P2, PT, R8, RZ, PT ;  /* 0x000000ff0800720c */ /* 0x000fe40003f46270 */
[----:B------:R-:W-:Y:S02]  /*4900*/  ISETP.GE.AND P0, PT, R3, RZ, PT ;  /* 0x000000ff0300720c */ /* 0x000fe40003f06270 */
[----:B------:R-:W-:Y:S02]  /*4910*/  ISETP.NE.AND P1, PT, R4, RZ, PT ;  /* 0x000000ff0400720c */ /* 0x000fe40003f25270 */
[----:B------:R-:W-:Y:S01]  /*4920*/  @P5 IADD3 R16, R16, 0x1, RZ ;  /* 0x0000000110105810 */ /* 0x000fe20007ffe0ff */
[----:B------:R-:W-:Y:S01]  /*4930*/  @P6 VIADD R17, R17, 0x1 ;  /* 0x0000000111116836 */ /* 0x000fe20000000000 */
[----:B------:R-:W-:-:S05]  /*4940*/  LOP3.LUT R8, RZ, R4, RZ, 0x33, !PT ;  /* 0x00000004ff087212 */ /* 0x000fca00078e33ff */
        /* <DEDUP_REMOVED lines=19> */
[----:B------:R-:W-:-:S05]  /*4a80*/  IMAD R4, R9, UR15, R4 ;  /* 0x0000000f09047c24 */ /* 0x000fca000f8e0204 */
[----:B------:R-:W-:Y:S01]  /*4a90*/  IADD3 R3, R11, R4, RZ ;  /* 0x000000040b037210 */ /* 0x000fe20007ffe0ff */
[----:B------:R-:W-:Y:S01]  /*4aa0*/  IMAD.MOV.U32 R4, RZ, RZ, R10 ;  /* 0x000000ffff047224 */ /* 0x000fe200078e000a */
[----:B------:R-:W-:Y:S06]  /*4ab0*/  BRA `(.L_x_6343) ;  /* 0x0000000000107947 */ /* 0x000fec0003800000 */
.L_x_6342:
[----:B------:R-:W-:-:S04]  /*4ac0*/  ULEA UR14, -UR10, URZ, 0x6 ;  /* 0x0000003f0a0e7291 */ /* 0x000fc8000f8e313f */
[----:B------:R-:W-:Y:S02]  /*4ad0*/  USHF.R.S32.HI UR15, URZ, 0x1f, UR14 ;  /* 0x0000001f3f0f7899 */ /* 0x000fe4000801140e */
[----:B------:R-:W-:-:S04]  /*4ae0*/  MOV R4, UR14 ;  /* 0x0000000e00047c02 */ /* 0x000fc80008000f00 */
[----:B------:R-:W-:-:S07]  /*4af0*/  MOV R3, UR15 ;  /* 0x0000000f00037c02 */ /* 0x000fce0008000f00 */
.L_x_6343:
[----:B------:R-:W-:Y:S01]  /*4b00*/  IADD3 R165, P0, R4, R165, RZ ;  /* 0x000000a504a57210 */ /* 0x000fe20007f1e0ff */
[----:B------:R-:W-:Y:S01]  /*4b10*/  ULDC.64 UR14, c[0x0][0x218] ;  /* 0x00008600000e7ab9 */ /* 0x000fe20000000a00 */
[----:B------:R-:W-:Y:S02]  /*4b20*/  USHF.L.U32 UR19, UR10, 0x5, URZ ;  /* 0x000000050a137899 */ /* 0x000fe4000800063f */
[----:B------:R-:W-:Y:S01]  /*4b30*/  USHF.L.U64.HI UR18, UR10, 0x5, UR11 ;  /* 0x000000050a127899 */ /* 0x000fe2000801020b */
[----:B------:R-:W-:Y:S01]  /*4b40*/  IMAD.X R2, R3, 0x1, R2, P0 ;  /* 0x0000000103027824 */ /* 0x000fe200000e0602 */
[----:B------:R-:W-:-:S04]  /*4b50*/  LEA R242, P0, R165, UR14, 0x1 ;  /* 0x0000000ea5f27c11 */ /* 0x000fc8000f8008ff */
[----:B------:R-:W-:Y:S02]  /*4b60*/  LEA.HI.X R243, R165, UR15, R2, 0x1, P0 ;  /* 0x0000000fa5f37c11 */ /* 0x000fe400080f0c02 */
[----:B------:R-:W-:-:S03]  /*4b70*/  IADD3 R16, P0, R242, UR19, RZ ;  /* 0x00000013f2107c10 */ /* 0x000fc6000ff1e0ff */
        /* <DEDUP_REMOVED lines=9> */
[----:B------:R-:W-:-:S03]  /*4c10*/  IADD3 R8, P0, R10, UR19, RZ ;  /* 0x000000130a087c10 */ /* 0x000fc6000ff1e0ff */
        /* <DEDUP_REMOVED lines=15> */
.L_x_6341:
[----:B-1----:R-:W-:Y:S01]  /*4d10*/  FMNMX.FTZ R8, R25, R27, !PT ;  /* 0x0000001b19087209 */ /* 0x002fe20007810000 */
[----:B------:R-:W-:Y:S01]  /*4d20*/  ULDC UR20, c[0x0][0x2ec] ;  /* 0x0000bb0000147ab9 */ /* 0x000fe20000000800 */
[----:B------:R-:W-:Y:S01]  /*4d30*/  FMNMX.FTZ R11, R24, R36, !PT ;  /* 0x00000024180b7209 */ /* 0x000fe20007810000 */
[----:B------:R-:W-:Y:S01]  /*4d40*/  UISETP.GT.AND UP0, UPT, UR21, UR5, UPT ;  /* 0x000000051500728c */ /* 0x000fe2000bf04270 */
        /* <DEDUP_REMOVED lines=29> */
[----:B------:R-:W1:Y:S01]  /*4f20*/  SHFL.BFLY PT, R9, R8, 0x2, 0x1f ;  /* 0x0c401f0008097f89 */ /* 0x000e6200000e0000 */
[----:B------:R-:W-:Y:S02]  /*4f30*/  PLOP3.LUT P4, PT, PT, PT, UP0, 0x80, 0x0 ;  /* 0x000000000000781c */ /* 0x000fe40003f8f008 */
        /* <DEDUP_REMOVED lines=15> */
[----:B------:R-:W4:Y:S04]  /*5030*/  LDSM.16.MT88.4 R56, [R221+0x12000] ;  /* 0x01200000dd38783b */ /* 0x000f280000004200 */
[----:B------:R-:W-:Y:S01]  /*5040*/  LDSM.16.MT88.4 R80, [R222+0x14000] ;  /* 0x01400000de50783b */ /* 0x000fe20000004200 */
        /* <DEDUP_REMOVED lines=8> */
[----:B------:R-:W5:Y:S01]  /*50d0*/  LDSM.16.MT88.4 R96, [R220+0x14000] ;  /* 0x01400000dc60783b */ /* 0x000f620000004200 */
[----:B------:R-:W-:-:S03]  /*50e0*/  FSETP.NEU.FTZ.AND P0, PT, R3, -INF , PT ;  /* 0xff8000000300780b */ /* 0x000fc60003f1d000 */
[--C-:B------:R-:W-:Y:S01]  /*50f0*/  FFMA.FTZ R182, R25, UR20, -R196.reuse ;  /* 0x0000001419b67c23 */ /* 0x100fe200080108c4 */
[----:B------:R-:W-:Y:S01]  /*5100*/  FSEL R33, R33, RZ, P0 ;  /* 0x000000ff21217208 */ /* 0x000fe20000000000 */
[--C-:B------:R-:W-:Y:S01]  /*5110*/  FFMA.FTZ R181, R27, UR20, -R196.reuse ;  /* 0x000000141bb57c23 */ /* 0x100fe200080108c4 */
[--C-:B------:R-:W-:Y:S01]  /*5120*/  FFMA.FTZ R179, R37, UR20, -R196.reuse ;  /* 0x0000001425b37c23 */ /* 0x100fe200080108c4 */
[--C-:B------:R-:W-:Y:S01]  /*5130*/  FFMA.FTZ R176, R39, UR20, -R196.reuse ;  /* 0x0000001427b07c23 */ /* 0x100fe200080108c4 */
[----:B------:R-:W5:Y:S01]  /*5140*/  LDSM.16.MT88.4 R104, [R224+0x16000] ;  /* 0x01600000e068783b */ /* 0x000f620000004200 */
[--C-:B------:R-:W-:Y:S01]  /*5150*/  FFMA.FTZ R180, R24, UR20, -R33.reuse ;  /* 0x0000001418b47c23 */ /* 0x100fe20008010821 */
        /* <DEDUP_REMOVED lines=12> */
[----:B------:R-:W3:Y:S01]  /*5220*/  MUFU.EX2 R181, R181 ;  /* 0x000000b500b57308 */ /* 0x000ee20000000800 */
[--C-:B------:R-:W-:Y:S01]  /*5230*/  FFMA.FTZ R173, R21, UR20, -R196.reuse ;  /* 0x0000001415ad7c23 */ /* 0x100fe200080108c4 */
[--C-:B------:R-:W-:Y:S01]  /*5240*/  FFMA.FTZ R175, R20, UR20, -R33.reuse ;  /* 0x0000001414af7c23 */ /* 0x100fe20008010821 */
[----:B------:R-:W5:Y:S01]  /*5250*/  LDSM.16.MT88.4 R12, [R224+0x12800] ;  /* 0x01280000e00c783b */ /* 0x000f620000004200 */
        /* <DEDUP_REMOVED lines=12> */
[----:B------:R-:W4:Y:S01]  /*5320*/  MUFU.EX2 R176, R176 ;  /* 0x000000b000b07308 */ /* 0x000f220000000800 */
[----:B---3--:R-:W-:Y:S01]  /*5330*/  F2FP.F16.F32.PACK_AB R128, R181, R182 ;  /* 0x000000b6b580723e */ /* 0x008fe200000000ff */
        /* <DEDUP_REMOVED lines=8> */
[----:B------:R-:W-:Y:S01]  /*53c0*/  FFMA.FTZ R196, R35, UR20, -R196 ;  /* 0x0000001423c47c23 */ /* 0x000fe200080108c4 */
[--C-:B------:R-:W-:Y:S01]  /*53d0*/  FFMA.FTZ R194, R194, UR20, -R33.reuse ;  /* 0x00000014c2c27c23 */ /* 0x100fe20008010821 */
[--C-:B------:R-:W-:Y:S01]  /*53e0*/  FFMA.FTZ R192, R34, UR20, -R33.reuse ;  /* 0x0000001422c07c23 */ /* 0x100fe20008010821 */
[----:B------:R-:W-:Y:S01]  /*53f0*/  FFMA.FTZ R247, R32, UR20, -R33 ;  /* 0x0000001420f77c23 */ /* 0x000fe20008010821 */
[----:B------:R-:W-:Y:S01]  /*5400*/  FADD.FTZ R182, R182, R181 ;  /* 0x000000b5b6b67221 */ /* 0x000fe20000010000 */
[----:B------:R-:W-:Y:S01]  /*5410*/  LDSM.16.MT88.4 R32, [R224+0x15800] ;  /* 0x01580000e020783b */ /* 0x000fe20000004200 */
[----:B------:R-:W3:Y:S01]  /*5420*/  MUFU.EX2 R183, R183 ;  /* 0x000000b700b77308 */ /* 0x000ee20000000800 */
[----:B----4-:R-:W-:Y:S01]  /*5430*/  F2FP.F16.F32.PACK_AB R130, R176, R179 ;  /* 0x000000b3b082723e */ /* 0x010fe200000000ff */
[----:B------:R-:W-:-:S04]  /*5440*/  FADD.FTZ R179, R179, R182 ;  /* 0x000000b6b3b37221 */ /* 0x000fc80000010000 */
        /* <DEDUP_REMOVED lines=23> */
[C---:B------:R-:W-:Y:S06]  /*55c0*/  HMMA.16816.F32 R136, R128.reuse, R132, RZ ;  /* 0x000000848088723c */ /* 0x040fec00000018ff */
[C---:B------:R-:W-:Y:S01]  /*55d0*/  HMMA.16816.F32 R52, R128.reuse, R56, RZ ;  /* 0x000000388034723c */ /* 0x040fe200000018ff */
[----:B------:R-:W-:Y:S05]  /*55e0*/  MUFU.EX2 R184, R184 ;  /* 0x000000b800b87308 */ /* 0x000fea0000000800 */
[C---:B-1----:R-:W-:Y:S03]  /*55f0*/  HMMA.16816.F32 R60, R128.reuse, R64, RZ ;  /* 0x00000040803c723c */ /* 0x042fe600000018ff */
[----:B------:R-:W1:Y:S03]  /*5600*/  MUFU.EX2 R185, R185 ;  /* 0x000000b900b97308 */ /* 0x000e660000000800 */
[C---:B------:R-:W-:Y:S05]  /*5610*/  HMMA.16816.F32 R68, R128.reuse, R72, RZ ;  /* 0x000000488044723c */ /* 0x040fea00000018ff */
[----:B------:R-:W-:Y:S01]  /*5620*/  MUFU.EX2 R186, R186 ;  /* 0x000000ba00ba7308 */ /* 0x000fe20000000800 */
[C---:B------:R-:W-:Y:S06]  /*5630*/  HMMA.16816.F32 R76, R128.reuse, R80, RZ ;  /* 0x00000050804c723c */ /* 0x040fec00000018ff */
[C---:B--2---:R-:W-:Y:S01]  /*5640*/  HMMA.16816.F32 R84, R128.reuse, R88, RZ ;  /* 0x000000588054723c */ /* 0x044fe200000018ff */
[----:B------:R-:W-:Y:S05]  /*5650*/  MUFU.EX2 R187, R187 ;  /* 0x000000bb00bb7308 */ /* 0x000fea0000000800 */
[C---:B-----5:R-:W-:Y:S03]  /*5660*/  HMMA.16816.F32 R92, R128.reuse, R96, RZ ;  /* 0x00000060805c723c */ /* 0x060fe600000018ff */
[----:B------:R-:W-:Y:S03]  /*5670*/  MUFU.EX2 R188, R188 ;  /* 0x000000bc00bc7308 */ /* 0x000fe60000000800 */
[C---:B------:R-:W-:Y:S05]  /*5680*/  HMMA.16816.F32 R100, R128.reuse, R104, RZ ;  /* 0x000000688064723c */ /* 0x040fea00000018ff */
[----:B------:R-:W2:Y:S01]  /*5690*/  MUFU.EX2 R189, R189 ;  /* 0x000000bd00bd7308 */ /* 0x000ea20000000800 */
        /* <DEDUP_REMOVED lines=27> */
[----:B---3--:R-:W-:Y:S01]  /*5850*/  F2FP.F16.F32.PACK_AB R4, R173, R174 ;  /* 0x000000aead04723e */ /* 0x008fe200000000ff */
[----:B------:R-:W-:Y:S01]  /*5860*/  FADD.FTZ R174, R174, R179 ;  /* 0x000000b3aeae7221 */ /* 0x000fe20000010000 */
[----:B----4-:R-:W-:Y:S01]  /*5870*/  F2FP.F16.F32.PACK_AB R5, R170, R175 ;  /* 0x000000afaa05723e */ /* 0x010fe200000000ff */
[----:B------:R-:W-:-:S02]  /*5880*/  FADD.FTZ R175, R175, R178 ;  /* 0x000000b2afaf7221 */ /* 0x000fc40000010000 */
[----:B------:R-:W-:Y:S01]  /*5890*/  FADD.FTZ R173, R173, R174 ;  /* 0x000000aeadad7221 */ /* 0x000fe20000010000 */
[----:B------:R-:W-:Y:S01]  /*58a0*/  F2FP.F16.F32.PACK_AB R6, R167, R172 ;  /* 0x000000aca706723e */ /* 0x000fe200000000ff */
[----:B------:R-:W-:Y:S01]  /*58b0*/  FADD.FTZ R170, R170, R175 ;  /* 0x000000afaaaa7221 */ /* 0x000fe20000010000 */
[----:B------:R-:W-:Y:S01]  /*58c0*/  F2FP.F16.F32.PACK_AB R7, R0, R171 ;  /* 0x000000ab0007723e */ /* 0x000fe200000000ff */
        /* <DEDUP_REMOVED lines=12> */
[----:B------:R-:W1:Y:S05]  /*5990*/  LDSM.16.MT88.4 R20, [R221+0x12800] ;  /* 0x01280000dd14783b */ /* 0x000e6a0000004200 */
        /* <DEDUP_REMOVED lines=32> */
[----:B------:R-:W5:Y:S05]  /*5ba0*/  LDSM.16.MT88.4 R24, [R222+0x11000] ;  /* 0x01100000de18783b */ /* 0x000f6a0000004200 */
[C---:B-1----:R-:W-:Y:S06]  /*5bb0*/  HMMA.16816.F32 R100, R4.reuse, R20, R100 ;  /* 0x000000140464723c */ /* 0x042fec0000001864 */
[C---:B------:R-:W-:Y:S01]  /*5bc0*/  HMMA.16816.F32 R104, R4.reuse, R22, R104 ;  /* 0x000000160468723c */ /* 0x040fe20000001868 */
[----:B------:R-:W1:Y:S05]  /*5bd0*/  LDSM.16.MT88.4 R20, [R220+0x11000] ;  /* 0x01100000dc14783b */ /* 0x000e6a0000004200 */
        /* <DEDUP_REMOVED lines=15> */
[----:B------:R-:W-:-:S04]  /*5cd0*/  FADD.FTZ R191, R191, R190 ;  /* 0x000000bebfbf7221 */ /* 0x000fc80000010000 */
        /* <DEDUP_REMOVED lines=94> */
[C---:B--2---:R-:W-:Y:S06]  /*62c0*/  HMMA.16816.F32 R108, R4.reuse, R16, R108 ;  /* 0x00000010046c723c */ /* 0x044fec000000186c */
[C---:B------:R-:W-:Y:S06]  /*62d0*/  HMMA.16816.F32 R112, R4.reuse, R18, R112 ;  /* 0x000000120470723c */ /* 0x040fec0000001870 */
[C---:B---3--:R-:W-:Y:S06]  /*62e0*/  HMMA.16816.F32 R116, R4.reuse, R12, R116 ;  /* 0x0000000c0474723c */ /* 0x048fec0000001874 */
[C---:B------:R-:W-:Y:S06]  /*62f0*/  HMMA.16816.F32 R120, R4.reuse, R14, R120 ;  /* 0x0000000e0478723c */ /* 0x040fec0000001878 */
[C---:B----4-:R-:W-:Y:S06]  /*6300*/  HMMA.16816.F32 R124, R4.reuse, R8, R124 ;  /* 0x00000008047c723c */ /* 0x050fec000000187c */
[----:B------:R-:W-:Y:S01]  /*6310*/  HMMA.16816.F32 R128, R4, R10, R128 ;  /* 0x0000000a0480723c */ /* 0x000fe20000001880 */
[----:B------:R-:W-:-:S08]  /*6320*/  NOP ;  /* 0x0000000000007918 */ /* 0x000fd00000000000 */
[----:B------:R-:W-:-:S15]  /*6330*/  @!P4 BRA `(.L_x_6344) ;  /* 0x00000040003cc947 */ /* 0x000fde0003800000 */
[----:B------:R-:W-:-:S04]  /*6340*/  DEPBAR.LE SB0, 0x0 ;  /* 0x000080000000791a */ /* 0x000fc80000000000 */
[----:B------:R-:W-:Y:S01]  /*6350*/  UIADD3 UR21, UR13, -0x2, URZ ;  /* 0xfffffffe0d157890 */ /* 0x000fe2000fffe03f */
[----:B------:R-:W-:Y:S06]  /*6360*/  BAR.SYNC.DEFER_BLOCKING 0x0 ;  /* 0x0000000000007b1d */ /* 0x000fec0000010000 */
[----:B------:R-:W-:Y:S05]  /*6370*/  @!P3 BRA `(.L_x_6345) ;  /* 0x000000040024b947 */ /* 0x000fea0003800000 */
[----:B------:R-:W-:Y:S01]  /*6380*/  ULDC UR18, c[0x0][0x380] ;  /* 0x0000e00000127ab9 */ /* 0x000fe20000000800 */
[----:B------:R-:W-:Y:S01]  /*6390*/  USHF.L.U32 UR19, UR21, 0x6, URZ ;  /* 0x0000000615137899 */ /* 0x000fe2000800063f */
[----:B------:R-:W-:Y:S01]  /*63a0*/  IMAD.U32 R5, RZ, RZ, UR18 ;  /* 0x00000012ff057e24 */ /* 0x000fe2000f8e00ff */
[----:B------:R-:W-:Y:S02]  /*63b0*/  UMOV UR30, URZ ;  /* 0x0000003f001e7c82 */ /* 0x000fe40008000000 */
[----:B------:R-:W-:Y:S02]  /*63c0*/  UIADD3 UR28, UR19, 0x40, URZ ;  /* 0x00000040131c7890 */ /* 0x000fe4000fffe03f */
[----:B------:R-:W-:-:S04]  /*63d0*/  IABS R5, R5 ;  /* 0x0000000500057213 */ /* 0x000fc80000000000 */
[----:B------:R-:W1:Y:S01]  /*63e0*/  I2F.RP R7, R5 ;  /* 0x0000000500077306 */ /* 0x000e620000209400 */
[----:B------:R-:W-:Y:S01]  /*63f0*/  IMAD.U32 R4, RZ, RZ, UR28 ;  /* 0x0000001cff047e24 */ /* 0x000fe2000f8e00ff */
[----:B------:R-:W-:Y:S01]  /*6400*/  R2UR UR13, R5 ;  /* 0x00000000050d72ca */ /* 0x000fe200000e0000 */
[----:B------:R-:W-:-:S03]  /*6410*/  ULOP3.LUT UR28, UR28, UR18, URZ, 0x3c, !UPT ;  /* 0x000000121c1c7292 */ /* 0x000fc6000f8e3c3f */
[----:B------:R-:W-:-:S04]  /*6420*/  IABS R4, R4 ;  /* 0x0000000400047213 */ /* 0x000fc80000000000 */
[----:B------:R-:W-:Y:S01]  /*6430*/  R2UR UR26, R4 ;  /* 0x00000000041a72ca */ /* 0x000fe200000e0000 */
        /* <DEDUP_REMOVED lines=11> */
[----:B------:R-:W-:-:S03]  /*64f0*/  UIMAD.WIDE.U32 UR30, UR31, UR4, UR30 ;  /* 0x000000041f1e72a5 */ /* 0x000fc6000f8e001e */
[----:B------:R-:W-:Y:S01]  /*6500*/  R2UR UR4, R5 ;  /* 0x00000000050472ca */ /* 0x000fe200000e0000 */
        /* <DEDUP_REMOVED lines=24> */
[----:B------:R-:W-:-:S04]  /*6690*/  USEL UR4, UR4, UR27, !UP2 ;  /* 0x0000001b04047287 */ /* 0x000fc8000d000000 */
[----:B------:R-:W-:Y:S02]  /*66a0*/  IMAD.U32 R5, RZ, RZ, UR29 ;  /* 0x0000001dff057e24 */ /* 0x000fe4000f8e00ff */
[----:B------:R-:W-:Y:S02]  /*66b0*/  IMAD.U32 R7, RZ, RZ, UR4 ;  /* 0x00000004ff077e24 */ /* 0x000fe4000f8e00ff */
[----:B------:R-:W-:-:S04]  /*66c0*/  IMAD.WIDE R4, R5, 0x4, R236 ;  /* 0x0000000405047825 */ /* 0x000fc800078e02ec */
[----:B------:R-:W-:Y:S02]  /*66d0*/  IMAD.WIDE R6, R7, 0x4, R236 ;  /* 0x0000000407067825 */ /* 0x000fe400078e02ec */
        /* <DEDUP_REMOVED lines=19> */
.L_x_6345:
[----:B------:R-:W-:-:S04]  /*6810*/  ULEA UR24, -UR6, URZ, 0x6 ;  /* 0x0000003f06187291 */ /* 0x000fc8000f8e313f */
[----:B------:R-:W-:-:S12]  /*6820*/  USHF.R.S32.HI UR4, URZ, 0x1f, UR24 ;  /* 0x0000001f3f047899 */ /* 0x000fd80008011418 */
.L_x_6346:
[----:B------:R-:W-:Y:S01]  /*6830*/  ULEA UR13, UP0, UR6, UR24, 0x4 ;  /* 0x00000018060d7291 */ /* 0x000fe2000f80203f */
[----:B------:R-:W-:Y:S01]  /*6840*/  IMAD.U32 R0, RZ, RZ, UR24 ;  /* 0x00000018ff007e24 */ /* 0x000fe2000f8e00ff */
[C---:B------:R-:W-:Y:S01]  /*6850*/  IADD3 R4, P1, R168.reuse, UR24, RZ ;  /* 0x00000018a8047c10 */ /* 0x040fe2000ff3e0ff */
[----:B------:R-:W-:Y:S01]  /*6860*/  IMAD.U32 R5, RZ, RZ, UR4 ;  /* 0x00000004ff057e24 */ /* 0x000fe2000f8e00ff */
[----:B------:R-:W-:Y:S02]  /*6870*/  ULEA.HI.X UR18, UR6, UR4, UR7, 0x4, UP0 ;  /* 0x0000000406127291 */ /* 0x000fe400080f2407 */
[----:B------:R-:W-:Y:S01]  /*6880*/  IADD3 R168, P0, R168, UR13, RZ ;  /* 0x0000000da8a87c10 */ /* 0x000fe2000ff1e0ff */
[----:B------:R-:W-:Y:S01]  /*6890*/  USHF.L.U32 UR13, UR6, 0x5, URZ ;  /* 0x00000005060d7899 */ /* 0x000fe2000800063f */
[----:B------:R-:W-:Y:S01]  /*68a0*/  LEA R232, P2, R0, R232, 0x1 ;  /* 0x000000e800e87211 */ /* 0x000fe200078408ff */
[----:B------:R-:W-:Y:S01]  /*68b0*/  UISETP.GT.AND UP0, UPT, UR21, UR5, UPT ;  /* 0x000000051500728c */ /* 0x000fe2000bf04270 */
[C---:B------:R-:W-:Y:S01]  /*68c0*/  IADD3.X R7, R166.reuse, UR4, RZ, P1, !PT ;  /* 0x00000004a6077c10 */ /* 0x040fe20008ffe4ff */
[----:B------:R-:W-:Y:S01]  /*68d0*/  USHF.L.U64.HI UR4, UR6, 0x5, UR7 ;  /* 0x0000000506047899 */ /* 0x000fe20008010207 */
[----:B------:R-:W-:-:S02]  /*68e0*/  IADD3.X R9, R166, UR18, RZ, P0, !PT ;  /* 0x00000012a6097c10 */ /* 0x000fc400087fe4ff */
[----:B------:R-:W-:Y:S02]  /*68f0*/  LEA R6, P1, R4, UR8, 0x1 ;  /* 0x0000000804067c11 */ /* 0x000fe4000f8208ff */
[----:B------:R-:W-:Y:S02]  /*6900*/  LEA R8, P0, R168, UR8, 0x1 ;  /* 0x00000008a8087c11 */ /* 0x000fe4000f8008ff */
[----:B------:R-:W-:Y:S01]  /*6910*/  LEA.HI.X R231, R0, R231, R5, 0x1, P2 ;  /* 0x000000e700e77211 */ /* 0x000fe200010f0c05 */
[----:B------:R-:W-:Y:S01]  /*6920*/  IMAD.U32 R0, RZ, RZ, UR21 ;  /* 0x00000015ff007e24 */ /* 0x000fe2000f8e00ff */
[----:B------:R-:W-:Y:S02]  /*6930*/  LEA.HI.X R7, R4, UR9, R7, 0x1, P1 ;  /* 0x0000000904077c11 */ /* 0x000fe400088f0c07 */
[----:B------:R-:W-:Y:S01]  /*6940*/  LEA.HI.X R9, R168, UR9, R9, 0x1, P0 ;  /* 0x00000009a8097c11 */ /* 0x000fe200080f0c09 */
[----:B------:R-:W-:Y:S01]  /*6950*/  IMAD.MOV.U32 R233, RZ, RZ, R231 ;  /* 0x000000ffffe97224 */ /* 0x000fe200078e00e7 */
[----:B------:R-:W-:-:S04]  /*6960*/  IADD3 R4, P0, R232, UR13, RZ ;  /* 0x0000000de8047c10 */ /* 0x000fc8000ff1e0ff */
[----:B------:R-:W-:Y:S01]  /*6970*/  IADD3.X R5, R231, UR4, RZ, P0, !PT ;  /* 0x00000004e7057c10 */ /* 0x000fe200087fe4ff */
[----:B------:R-:W-:Y:S01]  /*6980*/  @!PT LDS RZ, [RZ] ;  /* 0x00000000fffff984 */ /* 0x000fe20000000800 */
[----:B------:R-:W-:Y:S01]  /*6990*/  @!PT LDS RZ, [RZ] ;  /* 0x00000000fffff984 */ /* 0x000fe20000000800 */
[----:B------:R-:W-:Y:S01]  /*69a0*/  @!PT LDS RZ, [RZ] ;  /* 0x00000000fffff984 */ /* 0x000fe20000000800 */
[----:B------:R-:W-:Y:S01]  /*69b0*/  LDGSTS.E.BYPASS.LTC128B.128 [R235+0x10000], desc[UR16][R232.64] ;  /* 0x10000000e8eb7fae */ /* 0x000fe2000b901d50 */
[----:B------:R-:W-:Y:S02]  /*69c0*/  IADD3 R10, P1, R4, UR13, RZ ;  /* 0x0000000d040a7c10 */ /* 0x000fe4000ff3e0ff */
[----:B------:R-:W-:Y:S01]  /*69d0*/  IADD3 R16, P0, R8, UR13, RZ ;  /* 0x0000000d08107c10 */ /* 0x000fe2000ff1e0ff */
[----:B------:R-:W-:Y:S01]  /*69e0*/  LDGSTS.E.BYPASS.LTC128B.128 [R235+0x12000], desc[UR16][R6.64+0x80] ;  /* 0x1200008006eb7fae */ /* 0x000fe2000b901d50 */
[----:B------:R-:W-:Y:S02]  /*69f0*/  IADD3.X R11, R5, UR4, RZ, P1, !PT ;  /* 0x00000004050b7c10 */ /* 0x000fe40008ffe4ff */
[----:B------:R-:W-:Y:S01]  /*6a00*/  IADD3.X R17, R9, UR4, RZ, P0, !PT ;  /* 0x0000000409117c10 */ /* 0x000fe200087fe4ff */
[----:B------:R-:W-:Y:S01]  /*6a10*/  LDGSTS.E.BYPASS.LTC128B.128 [R235+0x14000], desc[UR16][R6.64+0x100] ;  /* 0x1400010006eb7fae */ /* 0x000fe2000b901d50 */
[----:B------:R-:W-:-:S02]  /*6a20*/  IADD3 R18, P1, R10, UR13, RZ ;  /* 0x0000000d0a127c10 */ /* 0x000fc4000ff3e0ff */
[----:B------:R-:W-:Y:S01]  /*6a30*/  IADD3 R24, P0, R16, UR13, RZ ;  /* 0x0000000d10187c10 */ /* 0x000fe2000ff1e0ff */
[----:B------:R-:W-:Y:S01]  /*6a40*/  LDGSTS.E.BYPASS.LTC128B.128 [R235+0x16000], desc[UR16][R6.64+0x180] ;  /* 0x1600018006eb7fae */ /* 0x000fe2000b901d50 */
[----:B------:R-:W-:Y:S02]  /*6a50*/  IADD3.X R19, R11, UR4, RZ, P1, !PT ;  /* 0x000000040b137c10 */ /* 0x000fe40008ffe4ff */
[----:B------:R-:W-:Y:S01]  /*6a60*/  IADD3.X R25, R17, UR4, RZ, P0, !PT ;  /* 0x0000000411197c10 */ /* 0x000fe200087fe4ff */
        /* <DEDUP_REMOVED lines=13> */
[----:B------:R-:W3:Y:S04]  /*6b40*/  LDSM.16.M88.4 R12, [R229+0x8000] ;  /* 0x00800000e50c783b */ /* 0x000ee80000000200 */
[----:B-1----:R-:W1:Y:S04]  /*6b50*/  LDSM.16.M88.4 R4, [R229+0x8800] ;  /* 0x00880000e504783b */ /* 0x002e680000000200 */
[----:B------:R-:W4:Y:S04]  /*6b60*/  LDSM.16.M88.4 R180, [R229+0x9000] ;  /* 0x00900000e5b4783b */ /* 0x000f280000000200 */
[----:B------:R-:W5:Y:S04]  /*6b70*/  LDSM.16.M88.4 R20, [R229+0x9800] ;  /* 0x00980000e514783b */ /* 0x000f680000000200 */
[----:B------:R-:W-:Y:S04]  /*6b80*/  LDSM.16.M88.4 R28, [R228] ;  /* 0x00000000e41c783b */ /* 0x000fe80000000200 */
[----:B------:R-:W5:Y:S04]  /*6b90*/  LDSM.16.M88.4 R168, [R227] ;  /* 0x00000000e3a8783b */ /* 0x000f680000000200 */
[----:B------:R-:W5:Y:S04]  /*6ba0*/  LDSM.16.M88.4 R32, [R219] ;  /* 0x00000000db20783b */ /* 0x000f680000000200 */
[----:B--2---:R-:W2:Y:S04]  /*6bb0*/  LDSM.16.M88.4 R24, [R218] ;  /* 0x00000000da18783b */ /* 0x004ea80000000200 */
[----:B------:R-:W2:Y:S04]  /*6bc0*/  LDSM.16.M88.4 R192, [R217] ;  /* 0x00000000d9c0783b */ /* 0x000ea80000000200 */
[----:B------:R-:W-:Y:S01]  /*6bd0*/  LDSM.16.M88.4 R188, [R223+0x8000] ;  /* 0x00800000dfbc783b */ /* 0x000fe20000000200 */
[C---:B---3--:R-:W-:Y:S03]  /*6be0*/  HMMA.16816.F32 R16, R172.reuse, R12, RZ ;  /* 0x0000000cac10723c */ /* 0x048fe600000018ff */
[----:B------:R-:W-:Y:S04]  /*6bf0*/  LDSM.16.M88.4 R196, [R216] ;  /* 0x00000000d8c4783b */ /* 0x000fe80000000200 */
[----:B------:R-:W0:Y:S01]  /*6c00*/  LDGDEPBAR ;  /* 0x00000000000079af */ /* 0x000e220000000000 */
[C---:B-1----:R-:W-:Y:S06]  /*6c10*/  HMMA.16816.F32 R8, R172.reuse, R4, RZ ;  /* 0x00000004ac08723c */ /* 0x042fec00000018ff */
[C---:B----4-:R-:W-:Y:S06]  /*6c20*/  HMMA.16816.F32 R184, R172.reuse, R180, RZ ;  /* 0x000000b4acb8723c */ /* 0x050fec00000018ff */
[C---:B------:R-:W-:Y:S06]  /*6c30*/  HMMA.16816.F32 R12, R172.reuse, R14, RZ ;  /* 0x0000000eac0c723c */ /* 0x040fec00000018ff */
[C---:B------:R-:W-:Y:S06]  /*6c40*/  HMMA.16816.F32 R4, R172.reuse, R6, RZ ;  /* 0x00000006ac04723c */ /* 0x040fec00000018ff */
[C---:B------:R-:W-:Y:S06]  /*6c50*/  HMMA.16816.F32 R180, R172.reuse, R182, RZ ;  /* 0x000000b6acb4723c */ /* 0x040fec00000018ff */
[C---:B-----5:R-:W-:Y:S06]  /*6c60*/  HMMA.16816.F32 R176, R172.reuse, R20, RZ ;  /* 0x00000014acb0723c */ /* 0x060fec00000018ff */
[----:B------:R-:W-:Y:S01]  /*6c70*/  HMMA.16816.F32 R172, R172, R22, RZ ;  /* 0x00000016acac723c */ /* 0x000fe200000018ff */
[----:B------:R-:W1:Y:S05]  /*6c80*/  LDSM.16.M88.4 R20, [R226] ;  /* 0x00000000e214783b */ /* 0x000e6a0000000200 */
[C---:B------:R-:W-:Y:S06]  /*6c90*/  HMMA.16816.F32 R16, R28.reuse, R168, R16 ;  /* 0x000000a81c10723c */ /* 0x040fec0000001810 */
[C---:B------:R-:W-:Y:S01]  /*6ca0*/  HMMA.16816.F32 R12, R28.reuse, R170, R12 ;  /* 0x000000aa1c0c723c */ /* 0x040fe2000000180c */
[----:B------:R-:W3:Y:S05]  /*6cb0*/  LDSM.16.M88.4 R168, [R223+0x8800] ;  /* 0x00880000dfa8783b */ /* 0x000eea0000000200 */
        /* <DEDUP_REMOVED lines=8> */
[----:B------:R-:W5:Y:S04]  /*6d40*/  LDSM.16.M88.4 R28, [R225] ;  /* 0x00000000e11c783b */ /* 0x000f680000000200 */
[----:B------:R-:W5:Y:S01]  /*6d50*/  LDSM.16.M88.4 R192, [R216+0x800] ;  /* 0x00080000d8c0783b */ /* 0x000f620000000200 */
        /* <DEDUP_REMOVED lines=8> */
[----:B------:R-:W-:Y:S05]  /*6de0*/  LDSM.16.M88.4 R32, [R229+0xa000] ;  /* 0x00a00000e520783b */ /* 0x000fea0000000200 */
[C---:B--2---:R-:W-:Y:S06]  /*6df0*/  HMMA.16816.F32 R176, R20.reuse, R24, R176 ;  /* 0x0000001814b0723c */ /* 0x044fec00000018b0 */
[----:B------:R-:W-:Y:S01]  /*6e00*/  HMMA.16816.F32 R172, R20, R26, R172 ;  /* 0x0000001a14ac723c */ /* 0x000fe200000018ac */
[----:B------:R-:W2:Y:S04]  /*6e10*/  LDSM.16.M88.4 R20, [R230+0x2000] ;  /* 0x00200000e614783b */ /* 0x000ea80000000200 */
[----:B------:R-:W3:Y:S01]  /*6e20*/  LDSM.16.M88.4 R24, [R229+0xa800] ;  /* 0x00a80000e518783b */ /* 0x000ee20000000200 */
[C---:B-----5:R-:W-:Y:S06]  /*6e30*/  HMMA.16816.F32 R16, R28.reuse, R196, R16 ;  /* 0x000000c41c10723c */ /* 0x060fec0000001810 */
[C---:B------:R-:W-:Y:S01]  /*6e40*/  HMMA.16816.F32 R12, R28.reuse, R198, R12 ;  /* 0x000000c61c0c723c */ /* 0x040fe2000000180c */
[----:B------:R-:W4:Y:S05]  /*6e50*/  LDSM.16.M88.4 R196, [R229+0xb000] ;  /* 0x00b00000e5c4783b */ /* 0x000f2a0000000200 */
        /* <DEDUP_REMOVED lines=8> */
[----:B------:R-:W-:Y:S04]  /*6ee0*/  LDSM.16.M88.4 R28, [R228+0x2000] ;  /* 0x00200000e41c783b */ /* 0x000fe80000000200 */
[----:B------:R-:W-:Y:S01]  /*6ef0*/  LDSM.16.M88.4 R188, [R212] ;  /* 0x00000000d4bc783b */ /* 0x000fe20000000200 */
[C---:B--2---:R-:W-:Y:S06]  /*6f00*/  HMMA.16816.F32 R16, R20.reuse, R32, R16 ;  /* 0x000000201410723c */ /* 0x044fec0000001810 */
        /* <DEDUP_REMOVED lines=36> */
[----:B------:R-:W3:Y:S04]  /*7150*/  LDSM.16.M88.4 R24, [R229+0xc000] ;  /* 0x00c00000e518783b */ /* 0x000ee80000000200 */
        /* <DEDUP_REMOVED lines=9> */
[----:B------:R-:W-:Y:S05]  /*71f0*/  LDSM.16.M88.4 R168, [R228+0x4000] ;  /* 0x00400000e4a8783b */ /* 0x000fea0000000200 */
[C---:B--2---:R-:W-:Y:S06]  /*7200*/  HMMA.16816.F32 R176, R28.reuse, R32, R176 ;  /* 0x000000201cb0723c */ /* 0x044fec00000018b0 */
[----:B------:R-:W-:Y:S01]  /*7210*/  HMMA.16816.F32 R172, R28, R34, R172 ;  /* 0x000000221cac723c */ /* 0x000fe200000018ac */
[----:B------:R-:W1:Y:S04]  /*7220*/  LDSM.16.M88.4 R28, [R210] ;  /* 0x00000000d21c783b */ /* 0x000e680000000200 */
[----:B------:R-:W2:Y:S01]  /*7230*/  LDSM.16.M88.4 R32, [R211] ;  /* 0x00000000d320783b */ /* 0x000ea20000000200 */
[C---:B---3--:R-:W-:Y:S06]  /*7240*/  HMMA.16816.F32 R16, R196.reuse, R24, R16 ;  /* 0x00000018c410723c */ /* 0x048fec0000001810 */
[C---:B------:R-:W-:Y:S01]  /*7250*/  HMMA.16816.F32 R12, R196.reuse, R26, R12 ;  /* 0x0000001ac40c723c */ /* 0x040fe2000000180c */
[----:B------:R-:W3:Y:S05]  /*7260*/  LDSM.16.M88.4 R24, [R209] ;  /* 0x00000000d118783b */ /* 0x000eea0000000200 */
[C---:B------:R-:W-:Y:S06]  /*7270*/  HMMA.16816.F32 R8, R196.reuse, R20, R8 ;  /* 0x00000014c408723c */ /* 0x040fec0000001808 */
[C---:B------:R-:W-:Y:S01]  /*7280*/  HMMA.16816.F32 R4, R196.reuse, R22, R4 ;  /* 0x00000016c404723c */ /* 0x040fe20000001804 */
[----:B------:R-:W3:Y:S05]  /*7290*/  LDSM.16.M88.4 R20, [R208] ;  /* 0x00000000d014783b */ /* 0x000eea0000000200 */
[C---:B----4-:R-:W-:Y:S06]  /*72a0*/  HMMA.16816.F32 R184, R196.reuse, R192, R184 ;  /* 0x000000c0c4b8723c */ /* 0x050fec00000018b8 */
[C---:B------:R-:W-:Y:S01]  /*72b0*/  HMMA.16816.F32 R180, R196.reuse, R194, R180 ;  /* 0x000000c2c4b4723c */ /* 0x040fe200000018b4 */
[----:B------:R-:W-:Y:S05]  /*72c0*/  LDSM.16.M88.4 R192, [R216+0x4800] ;  /* 0x00480000d8c0783b */ /* 0x000fea0000000200 */
[C---:B-----5:R-:W-:Y:S06]  /*72d0*/  HMMA.16816.F32 R176, R196.reuse, R188, R176 ;  /* 0x000000bcc4b0723c */ /* 0x060fec00000018b0 */
        /* <DEDUP_REMOVED lines=15> */
[----:B------:R-:W5:Y:S01]  /*73d0*/  LDSM.16.M88.4 R20, [R216+0x4000] ;  /* 0x00400000d814783b */ /* 0x000f620000000200 */
        /* <DEDUP_REMOVED lines=53> */
[----:B------:R-:W-:Y:S01]  /*7730*/  HMMA.16816.F32 R12, R168, R30, R12 ;  /* 0x0000001ea80c723c */ /* 0x000fe2000000180c */
[----:B------:R-:W-:-:S05]  /*7740*/  IMAD R29, R0, 0x40, R241 ;  /* 0x00000040001d7824 */ /* 0x000fca00078e02f1 */
[C---:B--2---:R-:W-:Y:S01]  /*7750*/  HMMA.16816.F32 R184, R168.reuse, R24, R184 ;  /* 0x00000018a8b8723c */ /* 0x044fe200000018b8 */
[C---:B------:R-:W-:Y:S02]  /*7760*/  ISETP.GE.AND P5, PT, R29.reuse, R239, PT ;  /* 0x000000ef1d00720c */ /* 0x040fe40003fa6270 */
[C---:B------:R-:W-:Y:S02]  /*7770*/  ISETP.GE.AND P0, PT, R29.reuse, R234, PT ;  /* 0x000000ea1d00720c */ /* 0x040fe40003f06270 */
[C---:B------:R-:W-:Y:S01]  /*7780*/  ISETP.LT.OR P5, PT, R29.reuse, R240, P5 ;  /* 0x000000f01d00720c */ /* 0x040fe20002fa1670 */
[----:B------:R-:W-:Y:S01]  /*7790*/  HMMA.16816.F32 R180, R168, R26, R180 ;  /* 0x0000001aa8b4723c */ /* 0x000fe200000018b4 */
[C---:B------:R-:W-:Y:S01]  /*77a0*/  VIADD R25, R29.reuse, 0x1 ;  /* 0x000000011d197836 */ /* 0x040fe20000000000 */
[----:B------:R-:W-:-:S04]  /*77b0*/  ISETP.LT.OR P0, PT, R29, R238, P0 ;  /* 0x000000ee1d00720c */ /* 0x000fc80000701670 */
[C---:B---3--:R-:W-:Y:S01]  /*77c0*/  HMMA.16816.F32 R8, R168.reuse, R20, R8 ;  /* 0x00000014a808723c */ /* 0x048fe20000001808 */
[-C--:B------:R-:W-:Y:S01]  /*77d0*/  ISETP.GE.AND P4, PT, R25, R239.reuse, PT ;  /* 0x000000ef1900720c */ /* 0x080fe20003f86270 */
[----:B------:R-:W-:Y:S01]  /*77e0*/  VIADD R27, R29, 0x8 ;  /* 0x000000081d1b7836 */ /* 0x000fe20000000000 */
[C---:B------:R-:W-:Y:S02]  /*77f0*/  ISETP.GE.AND P2, PT, R25.reuse, R234, PT ;  /* 0x000000ea1900720c */ /* 0x040fe40003f46270 */
[C---:B------:R-:W-:Y:S01]  /*7800*/  ISETP.LT.OR P4, PT, R25.reuse, R240, P4 ;  /* 0x000000f01900720c */ /* 0x040fe20002781670 */
[----:B------:R-:W-:Y:S01]  /*7810*/  HMMA.16816.F32 R4, R168, R22, R4 ;  /* 0x00000016a804723c */ /* 0x000fe20000001804 */
[----:B------:R-:W1:Y:S01]  /*7820*/  LDSM.16.M88.4 R20, [R216+0x7000] ;  /* 0x00700000d814783b */ /* 0x000e620000000200 */
[----:B------:R-:W-:Y:S01]  /*7830*/  ISETP.LT.OR P2, PT, R25, R238, P2 ;  /* 0x000000ee1900720c */ /* 0x000fe20001741670 */
[----:B------:R-:W-:Y:S01]  /*7840*/  VIADD R25, R29, 0x9 ;  /* 0x000000091d197836 */ /* 0x000fe20000000000 */
[----:B------:R-:W-:-:S02]  /*7850*/  ISETP.GE.AND P6, PT, R27, R239, PT ;  /* 0x000000ef1b00720c */ /* 0x000fc40003fc6270 */
[C---:B----4-:R-:W-:Y:S01]  /*7860*/  HMMA.16816.F32 R16, R172.reuse, R32, R16 ;  /* 0x00000020ac10723c */ /* 0x050fe20000001810 */
[C---:B------:R-:W-:Y:S02]  /*7870*/  ISETP.GE.AND P1, PT, R27.reuse, R234, PT ;  /* 0x000000ea1b00720c */ /* 0x040fe40003f26270 */
[C---:B------:R-:W-:Y:S02]  /*7880*/  ISETP.LT.OR P6, PT, R27.reuse, R240, P6 ;  /* 0x000000f01b00720c */ /* 0x040fe400037c1670 */
[----:B------:R-:W-:Y:S01]  /*7890*/  ISETP.LT.OR P1, PT, R27, R238, P1 ;  /* 0x000000ee1b00720c */ /* 0x000fe20000f21670 */
[----:B------:R-:W-:Y:S01]  /*78a0*/  HMMA.16816.F32 R12, R172, R34, R12 ;  /* 0x00000022ac0c723c */ /* 0x000fe2000000180c */
[----:B------:R-:W-:-:S05]  /*78b0*/  VIADD R27, R29, 0x11 ;  /* 0x000000111d1b7836 */ /* 0x000fca0000000000 */
[----:B------:R-:W-:Y:S06]  /*78c0*/  HMMA.16816.F32 R176, R168, R188, R176 ;  /* 0x000000bca8b0723c */ /* 0x000fec00000018b0 */
[C---:B-----5:R-:W-:Y:S06]  /*78d0*/  HMMA.16816.F32 R8, R172.reuse, R192, R8 ;  /* 0x000000c0ac08723c */ /* 0x060fec0000001808 */
[----:B------:R-:W-:Y:S01]  /*78e0*/  FSEL R31, R16, -INF , !P5 ;  /* 0xff800000101f7808 */ /* 0x000fe20006800000 */
[----:B------:R-:W-:Y:S01]  /*78f0*/  HMMA.16816.F32 R4, R172, R194, R4 ;  /* 0x000000c2ac04723c */ /* 0x000fe20000001804 */
[----:B------:R-:W-:-:S02]  /*7900*/  FSEL R18, R18, -INF , !P0 ;  /* 0xff80000012127808 */ /* 0x000fc40004000000 */
[C---:B------:R-:W-:Y:S02]  /*7910*/  ISETP.GE.AND P5, PT, R25.reuse, R239, PT ;  /* 0x000000ef1900720c */ /* 0x040fe40003fa6270 */
[C---:B------:R-:W-:Y:S01]  /*7920*/  ISETP.GE.AND P0, PT, R25.reuse, R234, PT ;  /* 0x000000ea1900720c */ /* 0x040fe20003f06270 */
[----:B------:R-:W-:Y:S01]  /*7930*/  HMMA.16816.F32 R196, R168, R190, R196 ;  /* 0x000000bea8c4723c */ /* 0x000fe200000018c4 */
[C---:B------:R-:W-:Y:S02]  /*7940*/  ISETP.LT.OR P5, PT, R25.reuse, R240, P5 ;  /* 0x000000f01900720c */ /* 0x040fe40002fa1670 */
[----:B------:R-:W-:Y:S01]  /*7950*/  ISETP.LT.OR P0, PT, R25, R238, P0 ;  /* 0x000000ee1900720c */ /* 0x000fe20000701670 */
[----:B------:R-:W-:Y:S01]  /*7960*/  VIADD R25, R29, 0x10 ;  /* 0x000000101d197836 */ /* 0x000fe20000000000 */
[----:B------:R-:W-:Y:S01]  /*7970*/  FSEL R0, R19, -INF , !P2 ;  /* 0xff80000013007808 */ /* 0x000fe20005000000 */
[----:B-1----:R-:W-:Y:S01]  /*7980*/  HMMA.16816.F32 R184, R172, R20, R184 ;  /* 0x00000014acb8723c */ /* 0x002fe200000018b8 */
[----:B------:R-:W-:-:S02]  /*7990*/  FSEL R19, R12, -INF , !P6 ;  /* 0xff8000000c137808 */ /* 0x000fc40007000000 */
[----:B------:R-:W-:Y:S02]  /*79a0*/  FSEL R16, R14, -INF , !P1 ;  /* 0xff8000000e107808 */ /* 0x000fe40004800000 */
[----:B------:R-:W-:Y:S01]  /*79b0*/  FSEL R189, R13, -INF , !P5 ;  /* 0xff8000000dbd7808 */ /* 0x000fe20006800000 */
[----:B------:R-:W-:Y:S01]  /*79c0*/  HMMA.16816.F32 R180, R172, R22, R180 ;  /* 0x00000016acb4723c */ /* 0x000fe200000018b4 */
[----:B------:R-:W-:Y:S01]  /*79d0*/  FSEL R28, R15, -INF , !P0 ;  /* 0xff8000000f1c7808 */ /* 0x000fe20004000000 */
[----:B------:R-:W-:Y:S01]  /*79e0*/  VIADD R21, R29, 0x18 ;  /* 0x000000181d157836 */ /* 0x000fe20000000000 */
[----:B------:R-:W1:Y:S01]  /*79f0*/  LDSM.16.M88.4 R12, [R216+0x7800] ;  /* 0x00780000d80c783b */ /* 0x000e620000000200 */
[----:B------:R-:W-:Y:S01]  /*7a00*/  FSEL R17, R17, -INF , !P4 ;  /* 0xff80000011117808 */ /* 0x000fe20006000000 */
[----:B------:R-:W-:-:S04]  /*7a10*/  DEPBAR.LE SB0, 0x0 ;  /* 0x000080000000791a */ /* 0x000fc80000000000 */
[CC--:B------:R-:W-:Y:S02]  /*7a20*/  ISETP.GE.AND P4, PT, R25.reuse, R239.reuse, PT ;  /* 0x000000ef1900720c */ /* 0x0c0fe40003f86270 */
[-C--:B------:R-:W-:Y:S02]  /*7a30*/  ISETP.GE.AND P2, PT, R25, R234.reuse, PT ;  /* 0x000000ea1900720c */ /* 0x080fe40003f46270 */
[C---:B------:R-:W-:Y:S02]  /*7a40*/  ISETP.GE.AND P6, PT, R27.reuse, R239, PT ;  /* 0x000000ef1b00720c */ /* 0x040fe40003fc6270 */
[----:B------:R-:W-:Y:S02]  /*7a50*/  ISETP.GE.AND P1, PT, R27, R234, PT ;  /* 0x000000ea1b00720c */ /* 0x000fe40003f26270 */
[C---:B------:R-:W-:Y:S01]  /*7a60*/  ISETP.LT.OR P4, PT, R25.reuse, R240, P4 ;  /* 0x000000f01900720c */ /* 0x040fe20002781670 */
[----:B------:R-:W-:Y:S01]  /*7a70*/  BAR.SYNC.DEFER_BLOCKING 0x0 ;  /* 0x0000000000007b1d */ /* 0x000fe20000010000 */
[----:B------:R-:W-:Y:S01]  /*7a80*/  ISETP.LT.OR P2, PT, R25, R238, P2 ;  /* 0x000000ee1900720c */ /* 0x000fe20001741670 */
[----:B------:R-:W-:Y:S01]  /*7a90*/  VIADD R25, R29, 0x19 ;  /* 0x000000191d197836 */ /* 0x000fe20000000000 */
[----:B------:R-:W-:-:S02]  /*7aa0*/  ISETP.LT.OR P6, PT, R27, R240, P6 ;  /* 0x000000f01b00720c */ /* 0x000fc400037c1670 */
[----:B------:R-:W-:Y:S02]  /*7ab0*/  ISETP.LT.OR P1, PT, R27, R238, P1 ;  /* 0x000000ee1b00720c */ /* 0x000fe40000f21670 */
[----:B------:R-:W-:Y:S02]  /*7ac0*/  FSEL R27, R8, -INF , !P4 ;  /* 0xff800000081b7808 */ /* 0x000fe40006000000 */
[----:B------:R-:W-:Y:S02]  /*7ad0*/  FSEL R26, R10, -INF , !P2 ;  /* 0xff8000000a1a7808 */ /* 0x000fe40005000000 */
[CC--:B------:R-:W-:Y:S02]  /*7ae0*/  ISETP.GE.AND P4, PT, R25.reuse, R239.reuse, PT ;  /* 0x000000ef1900720c */ /* 0x0c0fe40003f86270 */
[----:B------:R-:W-:Y:S02]  /*7af0*/  ISETP.GE.AND P2, PT, R25, R234, PT ;  /* 0x000000ea1900720c */ /* 0x000fe40003f46270 */
[----:B------:R-:W-:-:S02]  /*7b00*/  ISETP.GE.AND P5, PT, R21, R239, PT ;  /* 0x000000ef1500720c */ /* 0x000fc40003fa6270 */
[----:B------:R-:W-:Y:S02]  /*7b10*/  ISETP.GE.AND P0, PT, R21, R234, PT ;  /* 0x000000ea1500720c */ /* 0x000fe40003f06270 */
[C---:B------:R-:W-:Y:S02]  /*7b20*/  ISETP.LT.OR P4, PT, R25.reuse, R240, P4 ;  /* 0x000000f01900720c */ /* 0x040fe40002781670 */
[----:B------:R-:W-:Y:S02]  /*7b30*/  ISETP.LT.OR P2, PT, R25, R238, P2 ;  /* 0x000000ee1900720c */ /* 0x000fe40001741670 */
[----:B------:R-:W-:Y:S01]  /*7b40*/  FSEL R25, R9, -INF , !P6 ;  /* 0xff80000009197808 */ /* 0x000fe20007000000 */
[----:B------:R-:W-:Y:S01]  /*7b50*/  VIADD R9, R29, 0x21 ;  /* 0x000000211d097836 */ /* 0x000fe20000000000 */
[C---:B------:R-:W-:Y:S01]  /*7b60*/  ISETP.LT.OR P5, PT, R21.reuse, R240, P5 ;  /* 0x000000f01500720c */ /* 0x040fe20002fa1670 */
[----:B-1----:R-:W-:Y:S01]  /*7b70*/  HMMA.16816.F32 R176, R172, R12, R176 ;  /* 0x0000000cacb0723c */ /* 0x002fe200000018b0 */
[----:B------:R-:W-:Y:S01]  /*7b80*/  ISETP.LT.OR P0, PT, R21, R238, P0 ;  /* 0x000000ee1500720c */ /* 0x000fe20000701670 */
[----:B------:R-:W-:Y:S01]  /*7b90*/  VIADD R21, R29, 0x20 ;  /* 0x000000201d157836 */ /* 0x000fe20000000000 */
[----:B------:R-:W-:-:S02]  /*7ba0*/  FSEL R23, R4, -INF , !P5 ;  /* 0xff80000004177808 */ /* 0x000fc40006800000 */
[----:B------:R-:W-:Y:S01]  /*7bb0*/  FSEL R22, R6, -INF , !P0 ;  /* 0xff80000006167808 */ /* 0x000fe20004000000 */
[----:B------:R-:W-:Y:S01]  /*7bc0*/  HMMA.16816.F32 R196, R172, R14, R196 ;  /* 0x0000000eacc4723c */ /* 0x000fe200000018c4 */
[CC--:B------:R-:W-:Y:S02]  /*7bd0*/  ISETP.GE.AND P5, PT, R9.reuse, R239.reuse, PT ;  /* 0x000000ef0900720c */ /* 0x0c0fe40003fa6270 */
[-C--:B------:R-:W-:Y:S02]  /*7be0*/  ISETP.GE.AND P0, PT, R9, R234.reuse, PT ;  /* 0x000000ea0900720c */ /* 0x080fe40003f06270 */
[----:B------:R-:W-:Y:S02]  /*7bf0*/  FSEL R24, R11, -INF , !P1 ;  /* 0xff8000000b187808 */ /* 0x000fe40004800000 */
[C---:B------:R-:W-:Y:S02]  /*7c00*/  ISETP.GE.AND P6, PT, R21.reuse, R239, PT ;  /* 0x000000ef1500720c */ /* 0x040fe40003fc6270 */
[----:B------:R-:W-:-:S02]  /*7c10*/  ISETP.GE.AND P1, PT, R21, R234, PT ;  /* 0x000000ea1500720c */ /* 0x000fc40003f26270 */
[C---:B------:R-:W-:Y:S02]  /*7c20*/  ISETP.LT.OR P5, PT, R9.reuse, R240, P5 ;  /* 0x000000f00900720c */ /* 0x040fe40002fa1670 */
[----:B------:R-:W-:Y:S01]  /*7c30*/  ISETP.LT.OR P0, PT, R9, R238, P0 ;  /* 0x000000ee0900720c */ /* 0x000fe20000701670 */
[----:B------:R-:W-:Y:S01]  /*7c40*/  VIADD R9, R29, 0x28 ;  /* 0x000000281d097836 */ /* 0x000fe20000000000 */
[C---:B------:R-:W-:Y:S02]  /*7c50*/  ISETP.LT.OR P6, PT, R21.reuse, R240, P6 ;  /* 0x000000f01500720c */ /* 0x040fe400037c1670 */
[----:B------:R-:W-:Y:S02]  /*7c60*/  ISETP.LT.OR P1, PT, R21, R238, P1 ;  /* 0x000000ee1500720c */ /* 0x000fe40000f21670 */
[----:B------:R-:W-:Y:S01]  /*7c70*/  FSEL R21, R5, -INF , !P4 ;  /* 0xff80000005157808 */ /* 0x000fe20006000000 */
[----:B------:R-:W-:Y:S01]  /*7c80*/  VIADD R5, R29, 0x29 ;  /* 0x000000291d057836 */ /* 0x000fe20000000000 */
[----:B------:R-:W-:-:S02]  /*7c90*/  ISETP.GE.AND P4, PT, R9, R239, PT ;  /* 0x000000ef0900720c */ /* 0x000fc40003f86270 */
[----:B------:R-:W-:Y:S01]  /*7ca0*/  FSEL R20, R7, -INF , !P2 ;  /* 0xff80000007147808 */ /* 0x000fe20005000000 */
[----:B------:R-:W-:Y:S01]  /*7cb0*/  VIADD R7, R29, 0x31 ;  /* 0x000000311d077836 */ /* 0x000fe20000000000 */
[----:B------:R-:W-:Y:S02]  /*7cc0*/  FSEL R193, R184, -INF , !P6 ;  /* 0xff800000b8c17808 */ /* 0x000fe40007000000 */
[----:B------:R-:W-:Y:S02]  /*7cd0*/  FSEL R32, R186, -INF , !P1 ;  /* 0xff800000ba207808 */ /* 0x000fe40004800000 */
[C---:B------:R-:W-:Y:S02]  /*7ce0*/  ISETP.GE.AND P6, PT, R5.reuse, R239, PT ;  /* 0x000000ef0500720c */ /* 0x040fe40003fc6270 */
[----:B------:R-:W-:Y:S02]  /*7cf0*/  ISETP.GE.AND P1, PT, R5, R234, PT ;  /* 0x000000ea0500720c */ /* 0x000fe40003f26270 */
[----:B------:R-:W-:-:S02]  /*7d00*/  ISETP.LT.OR P4, PT, R9, R240, P4 ;  /* 0x000000f00900720c */ /* 0x000fc40002781670 */
[C---:B------:R-:W-:Y:S02]  /*7d10*/  ISETP.LT.OR P6, PT, R5.reuse, R240, P6 ;  /* 0x000000f00500720c */ /* 0x040fe400037c1670 */
[----:B------:R-:W-:Y:S01]  /*7d20*/  ISETP.LT.OR P1, PT, R5, R238, P1 ;  /* 0x000000ee0500720c */ /* 0x000fe20000f21670 */
[----:B------:R-:W-:Y:S01]  /*7d30*/  VIADD R5, R29, 0x30 ;  /* 0x000000301d057836 */ /* 0x000fe20000000000 */
[----:B------:R-:W-:Y:S02]  /*7d40*/  FSEL R33, R180, -INF , !P4 ;  /* 0xff800000b4217808 */ /* 0x000fe40006000000 */
[----:B------:R-:W-:Y:S02]  /*7d50*/  ISETP.GE.AND P4, PT, R7, R239, PT ;  /* 0x000000ef0700720c */ /* 0x000fe40003f86270 */
[----:B------:R-:W-:Y:S02]  /*7d60*/  FSEL R35, R185, -INF , !P5 ;  /* 0xff800000b9237808 */ /* 0x000fe40006800000 */
[----:B------:R-:W-:-:S02]  /*7d70*/  FSEL R34, R187, -INF , !P0 ;  /* 0xff800000bb227808 */ /* 0x000fc40004000000 */
[----:B------:R-:W-:Y:S02]  /*7d80*/  ISETP.LT.OR P4, PT, R7, R240, P4 ;  /* 0x000000f00700720c */ /* 0x000fe40002781670 */
[C---:B------:R-:W-:Y:S02]  /*7d90*/  ISETP.GE.AND P5, PT, R5.reuse, R239, PT ;  /* 0x000000ef0500720c */ /* 0x040fe40003fa6270 */
[-C--:B------:R-:W-:Y:S02]  /*7da0*/  ISETP.GE.AND P0, PT, R5, R234.reuse, PT ;  /* 0x000000ea0500720c */ /* 0x080fe40003f06270 */
[----:B------:R-:W-:Y:S02]  /*7db0*/  ISETP.GE.AND P2, PT, R9, R234, PT ;  /* 0x000000ea0900720c */ /* 0x000fe40003f46270 */
[----:B------:R-:W-:Y:S02]  /*7dc0*/  FSEL R195, R181, -INF , !P6 ;  /* 0xff800000b5c37808 */ /* 0x000fe40007000000 */
[----:B------:R-:W-:-:S02]  /*7dd0*/  FSEL R181, R177, -INF , !P4 ;  /* 0xff800000b1b57808 */ /* 0x000fc40006000000 */
[C---:B------:R-:W-:Y:S02]  /*7de0*/  ISETP.LT.OR P5, PT, R5.reuse, R240, P5 ;  /* 0x000000f00500720c */ /* 0x040fe40002fa1670 */
[-C--:B------:R-:W-:Y:S01]  /*7df0*/  ISETP.LT.OR P0, PT, R5, R238.reuse, P0 ;  /* 0x000000ee0500720c */ /* 0x080fe20000701670 */
[C---:B------:R-:W-:Y:S01]  /*7e00*/  VIADD R5, R29.reuse, 0x38 ;  /* 0x000000381d057836 */ /* 0x040fe20000000000 */
[----:B------:R-:W-:Y:S01]  /*7e10*/  PLOP3.LUT P4, PT, PT, PT, UP0, 0x80, 0x0 ;  /* 0x000000000000781c */ /* 0x000fe20003f8f008 */
[----:B------:R-:W-:Y:S01]  /*7e20*/  VIADD R29, R29, 0x39 ;  /* 0x000000391d1d7836 */ /* 0x000fe20000000000 */
[----:B------:R-:W-:Y:S02]  /*7e30*/  ISETP.LT.OR P2, PT, R9, R238, P2 ;  /* 0x000000ee0900720c */ /* 0x000fe40001741670 */
[----:B------:R-:W-:Y:S02]  /*7e40*/  FSEL R192, R183, -INF , !P1 ;  /* 0xff800000b7c07808 */ /* 0x000fe40004800000 */
[----:B------:R-:W-:-:S02]  /*7e50*/  FSEL R190, R182, -INF , !P2 ;  /* 0xff800000b6be7808 */ /* 0x000fc40005000000 */
[-C--:B------:R-:W-:Y:S02]  /*7e60*/  ISETP.GE.AND P2, PT, R7, R234.reuse, PT ;  /* 0x000000ea0700720c */ /* 0x080fe40003f46270 */
[----:B------:R-:W-:Y:S02]  /*7e70*/  FSEL R183, R176, -INF , !P5 ;  /* 0xff800000b0b77808 */ /* 0x000fe40006800000 */
[----:B------:R-:W-:Y:S02]  /*7e80*/  FSEL R178, R178, -INF , !P0 ;  /* 0xff800000b2b27808 */ /* 0x000fe40004000000 */
[CC--:B------:R-:W-:Y:S02]  /*7e90*/  ISETP.GE.AND P6, PT, R5.reuse, R239.reuse, PT ;  /* 0x000000ef0500720c */ /* 0x0c0fe40003fc6270 */
[----:B------:R-:W-:Y:S02]  /*7ea0*/  ISETP.GE.AND P1, PT, R5, R234, PT ;  /* 0x000000ea0500720c */ /* 0x000fe40003f26270 */
[----:B------:R-:W-:-:S02]  /*7eb0*/  ISETP.GE.AND P5, PT, R29, R239, PT ;  /* 0x000000ef1d00720c */ /* 0x000fc40003fa6270 */
[----:B------:R-:W-:Y:S02]  /*7ec0*/  ISETP.GE.AND P0, PT, R29, R234, PT ;  /* 0x000000ea1d00720c */ /* 0x000fe40003f06270 */
[----:B------:R-:W-:Y:S02]  /*7ed0*/  ISETP.LT.OR P2, PT, R7, R238, P2 ;  /* 0x000000ee0700720c */ /* 0x000fe40001741670 */
[C---:B------:R-:W-:Y:S02]  /*7ee0*/  ISETP.LT.OR P6, PT, R5.reuse, R240, P6 ;  /* 0x000000f00500720c */ /* 0x040fe400037c1670 */
[----:B------:R-:W-:Y:S02]  /*7ef0*/  ISETP.LT.OR P1, PT, R5, R238, P1 ;  /* 0x000000ee0500720c */ /* 0x000fe40000f21670 */
[C---:B------:R-:W-:Y:S02]  /*7f00*/  ISETP.LT.OR P5, PT, R29.reuse, R240, P5 ;  /* 0x000000f01d00720c */ /* 0x040fe40002fa1670 */
[----:B------:R-:W-:-:S02]  /*7f10*/  ISETP.LT.OR P0, PT, R29, R238, P0 ;  /* 0x000000ee1d00720c */ /* 0x000fc40000701670 */
        /* <DEDUP_REMOVED lines=8> */
[----:B------:R-:W-:-:S04]  /*7fa0*/  USHF.L.U32 UR4, UR21, 0x6, URZ ;  /* 0x0000000615047899 */ /* 0x000fc8000800063f */
[----:B------:R-:W-:Y:S02]  /*7fb0*/  UIADD3 UR8, UR4, -0x40, URZ ;  /* 0xffffffc004087890 */ /* 0x000fe4000fffe03f */
[----:B------:R-:W-:-:S04]  /*7fc0*/  IMAD.U32 R8, RZ, RZ, UR4 ;  /* 0x00000004ff087e24 */ /* 0x000fc8000f8e00ff */
        /* <DEDUP_REMOVED lines=28> */
[C---:B------:R-:W-:Y:S01]  /*8190*/  LOP3.LUT R4, R5.reuse, UR8, RZ, 0x3c, !PT ;  /* 0x0000000805047c12 */ /* 0x040fe2000f8e3cff */
[----:B------:R-:W-:Y:S01]  /*81a0*/  ULDC.64 UR8, c[0x0][0x230] ;  /* 0x00008c0000087ab9 */ /* 0x000fe20000000a00 */
        /* <DEDUP_REMOVED lines=22> */
[----:B------:R-:W-:-:S04]  /*8310*/  IMAD R5, R5, UR8, RZ ;  /* 0x0000000805057c24 */ /* 0x000fc8000f8e02ff */
[C---:B------:R-:W-:Y:S02]  /*8320*/  IMAD R5, R6.reuse, UR9, R5 ;  /* 0x0000000906057c24 */ /* 0x040fe4000f8e0205 */
[----:B------:R-:W-:-:S04]  /*8330*/  IMAD.WIDE.U32 R6, R6, UR8, R8 ;  /* 0x0000000806067c25 */ /* 0x000fc8000f8e0008 */
[----:B------:R-:W-:Y:S01]  /*8340*/  IMAD.IADD R5, R7, 0x1, R5 ;  /* 0x0000000107057824 */ /* 0x000fe200078e0205 */
[----:B------:R-:W-:Y:S06]  /*8350*/  BRA `(.L_x_6349) ;  /* 0x0000000000107947 */ /* 0x000fec0003800000 */
.L_x_6348:
[----:B------:R-:W-:-:S04]  /*8360*/  ULEA UR8, -UR10, URZ, 0x6 ;  /* 0x0000003f0a087291 */ /* 0x000fc8000f8e313f */
[----:B------:R-:W-:Y:S02]  /*8370*/  USHF.R.S32.HI UR4, URZ, 0x1f, UR8 ;  /* 0x0000001f3f047899 */ /* 0x000fe40008011408 */
[----:B------:R-:W-:-:S04]  /*8380*/  MOV R6, UR8 ;  /* 0x0000000800067c02 */ /* 0x000fc80008000f00 */
[----:B------:R-:W-:-:S07]  /*8390*/  MOV R5, UR4 ;  /* 0x0000000400057c02 */ /* 0x000fce0008000f00 */
.L_x_6349:
[----:B------:R-:W-:Y:S01]  /*83a0*/  IADD3 R6, P0, R165, R6, RZ ;  /* 0x00000006a5067210 */ /* 0x000fe20007f1e0ff */
[----:B------:R-:W-:Y:S02]  /*83b0*/  USHF.L.U32 UR4, UR10, 0x5, URZ ;  /* 0x000000050a047899 */ /* 0x000fe4000800063f */
[----:B------:R-:W-:Y:S02]  /*83c0*/  USHF.L.U64.HI UR8, UR10, 0x5, UR11 ;  /* 0x000000050a087899 */ /* 0x000fe4000801020b */
        /* <DEDUP_REMOVED lines=29> */
.L_x_6347:
        /* <DEDUP_REMOVED lines=49> */
[----:B------:R-:W-:Y:S01]  /*88b0*/  FFMA.FTZ R2, R0, UR20, -R175 ;  /* 0x0000001400027c23 */ /* 0x000fe200080108af */
[----:B------:R-:W-:Y:S01]  /*88c0*/  FSEL R180, R180, RZ, P1 ;  /* 0x000000ffb4b47208 */ /* 0x000fe20000800000 */
[----:B------:R-:W-:Y:S01]  /*88d0*/  FADD.FTZ R4, R164, -R5 ;  /* 0x80000005a4047221 */ /* 0x000fe20000010000 */
[--C-:B------:R-:W-:Y:S01]  /*88e0*/  FFMA.FTZ R166, R18, UR20, -R175.reuse ;  /* 0x0000001412a67c23 */ /* 0x100fe200080108af */
[----:B------:R-:W-:Y:S01]  /*88f0*/  FADD.FTZ R6, R3, -R6 ;  /* 0x8000000603067221 */ /* 0x000fe20000010000 */
[--C-:B------:R-:W-:Y:S01]  /*8900*/  FFMA.FTZ R0, R16, UR20, -R175.reuse ;  /* 0x0000001410007c23 */ /* 0x100fe200080108af */
[--C-:B------:R-:W-:Y:S01]  /*8910*/  FFMA.FTZ R167, R17, UR20, -R180.reuse ;  /* 0x0000001411a77c23 */ /* 0x100fe200080108b4 */
[--C-:B------:R-:W-:Y:S01]  /*8920*/  FFMA.FTZ R168, R19, UR20, -R180.reuse ;  /* 0x0000001413a87c23 */ /* 0x100fe200080108b4 */
[--C-:B------:R-:W-:Y:S01]  /*8930*/  FFMA.FTZ R170, R31, UR20, -R180.reuse ;  /* 0x000000141faa7c23 */ /* 0x100fe200080108b4 */
[----:B------:R-:W1:Y:S01]  /*8940*/  LDSM.16.MT88.4 R16, [R221+0x10000] ;  /* 0x01000000dd10783b */ /* 0x000e620000004200 */
        /* <DEDUP_REMOVED lines=30> */
[--C-:B------:R-:W-:Y:S01]  /*8b30*/  FFMA.FTZ R192, R181, UR20, -R180.reuse ;  /* 0x00000014b5c07c23 */ /* 0x100fe200080108b4 */
[--C-:B------:R-:W-:Y:S01]  /*8b40*/  FFMA.FTZ R179, R179, UR20, -R180.reuse ;  /* 0x00000014b3b37c23 */ /* 0x100fe200080108b4 */
[----:B------:R-:W-:Y:S01]  /*8b50*/  FFMA.FTZ R180, R177, UR20, -R180 ;  /* 0x00000014b1b47c23 */ /* 0x000fe200080108b4 */
[--C-:B------:R-:W-:Y:S01]  /*8b60*/  FFMA.FTZ R177, R178, UR20, -R175.reuse ;  /* 0x00000014b2b17c23 */ /* 0x100fe200080108af */
[--C-:B------:R-:W-:Y:S01]  /*8b70*/  FFMA.FTZ R176, R176, UR20, -R175.reuse ;  /* 0x00000014b0b07c23 */ /* 0x100fe200080108af */
[--C-:B------:R-:W-:Y:S01]  /*8b80*/  FFMA.FTZ R174, R174, UR20, -R175.reuse ;  /* 0x00000014aeae7c23 */ /* 0x100fe200080108af */
[----:B------:R-:W-:Y:S01]  /*8b90*/  MUFU.EX2 R166, R166 ;  /* 0x000000a600a67308 */ /* 0x000fe20000000800 */
[----:B------:R-:W-:-:S07]  /*8ba0*/  FFMA.FTZ R175, R172, UR20, -R175 ;  /* 0x00000014acaf7c23 */ /* 0x000fce00080108af */
        /* <DEDUP_REMOVED lines=166> */
[----:B--2---:R-:W-:Y:S01]  /*9610*/  HMMA.16816.F32 R76, R4, R12, R76 ;  /* 0x0000000c044c723c */ /* 0x004fe2000000184c */
[----:B------:R-:W-:Y:S01]  /*9620*/  FFMA.FTZ R164, R249, R164, R170 ;  /* 0x000000a4f9a47223 */ /* 0x000fe200000100aa */
[----:B------:R-:W-:-:S03]  /*9630*/  FFMA.FTZ R3, R247, R3, R166 ;  /* 0x00000003f7037223 */ /* 0x000fc600000100a6 */
[----:B------:R-:W-:Y:S01]  /*9640*/  FADD.FTZ R167, R167, R164 ;  /* 0x000000a4a7a77221 */ /* 0x000fe20000010000 */
[C---:B------:R-:W-:Y:S01]  /*9650*/  HMMA.16816.F32 R80, R4.reuse, R14, R80 ;  /* 0x0000000e0450723c */ /* 0x040fe20000001850 */
[----:B------:R-:W2:Y:S01]  /*9660*/  LDSM.16.MT88.4 R12, [R224+0x16000] ;  /* 0x01600000e00c783b */ /* 0x000ea20000004200 */
[----:B------:R-:W-:Y:S01]  /*9670*/  MUFU.EX2 R187, R187 ;  /* 0x000000bb00bb7308 */ /* 0x000fe20000000800 */
[----:B------:R-:W-:Y:S01]  /*9680*/  FADD.FTZ R3, R2, R3 ;  /* 0x0000000302037221 */ /* 0x000fe20000010000 */
[----:B------:R-:W-:Y:S01]  /*9690*/  FADD.FTZ R168, R168, R167 ;  /* 0x000000a7a8a87221 */ /* 0x000fe20000010000 */
[----:B------:R-:W-:Y:S01]  /*96a0*/  MOV R164, R171 ;  /* 0x000000ab00a47202 */ /* 0x000fe20000000f00 */
[C---:B-1----:R-:W-:Y:S01]  /*96b0*/  HMMA.16816.F32 R92, R4.reuse, R16, R92 ;  /* 0x00000010045c723c */ /* 0x042fe2000000185c */
[----:B------:R-:W-:Y:S01]  /*96c0*/  FADD.FTZ R0, R0, R3 ;  /* 0x0000000300007221 */ /* 0x000fe20000010000 */
[----:B------:R-:W-:Y:S02]  /*96d0*/  FADD.FTZ R165, R165, R168 ;  /* 0x000000a8a5a57221 */ /* 0x000fe40000010000 */
[----:B------:R-:W-:Y:S01]  /*96e0*/  MUFU.EX2 R186, R186 ;  /* 0x000000ba00ba7308 */ /* 0x000fe20000000800 */
[----:B------:R-:W-:Y:S01]  /*96f0*/  FADD.FTZ R173, R173, R0 ;  /* 0x00000000adad7221 */ /* 0x000fe20000010000 */
[C---:B------:R-:W-:Y:S01]  /*9700*/  HMMA.16816.F32 R96, R4.reuse, R18, R96 ;  /* 0x000000120460723c */ /* 0x040fe20000001860 */
[----:B------:R-:W1:Y:S05]  /*9710*/  LDSM.16.MT88.4 R16, [R221+0x16000] ;  /* 0x01600000dd10783b */ /* 0x000e6a0000004200 */
[C---:B---3--:R-:W-:Y:S01]  /*9720*/  HMMA.16816.F32 R84, R4.reuse, R8, R84 ;  /* 0x000000080454723c */ /* 0x048fe20000001854 */
[----:B------:R-:W3:Y:S05]  /*9730*/  MUFU.EX2 R189, R189 ;  /* 0x000000bd00bd7308 */ /* 0x000eea0000000800 */
[C---:B------:R-:W-:Y:S01]  /*9740*/  HMMA.16816.F32 R88, R4.reuse, R10, R88 ;  /* 0x0000000a0458723c */ /* 0x040fe20000001858 */
[----:B------:R-:W5:Y:S02]  /*9750*/  LDSM.16.MT88.4 R8, [R222+0x16000] ;  /* 0x01600000de08783b */ /* 0x000f640000004200 */
[----:B------:R-:W-:Y:S08]  /*9760*/  MUFU.EX2 R188, R188 ;  /* 0x000000bc00bc7308 */ /* 0x000ff00000000800 */
[----:B------:R-:W3:Y:S01]  /*9770*/  MUFU.EX2 R191, R191 ;  /* 0x000000bf00bf7308 */ /* 0x000ee20000000800 */
[C---:B--2---:R-:W-:Y:S07]  /*9780*/  HMMA.16816.F32 R100, R4.reuse, R12, R100 ;  /* 0x0000000c0464723c */ /* 0x044fee0000001864 */
[----:B------:R-:W2:Y:S01]  /*9790*/  MUFU.EX2 R193, R193 ;  /* 0x000000c100c17308 */ /* 0x000ea20000000800 */
[C---:B------:R-:W-:Y:S01]  /*97a0*/  HMMA.16816.F32 R104, R4.reuse, R14, R104 ;  /* 0x0000000e0468723c */ /* 0x040fe20000001868 */
[----:B------:R-:W4:Y:S06]  /*97b0*/  LDSM.16.MT88.4 R12, [R220+0x16000] ;  /* 0x01600000dc0c783b */ /* 0x000f2c0000004200 */
[----:B------:R-:W2:Y:S01]  /*97c0*/  MUFU.EX2 R194, R194 ;  /* 0x000000c200c27308 */ /* 0x000ea20000000800 */
[C---:B-1----:R-:W-:Y:S06]  /*97d0*/  HMMA.16816.F32 R116, R4.reuse, R16, R116 ;  /* 0x000000100474723c */ /* 0x042fec0000001874 */
[C---:B------:R-:W-:Y:S01]  /*97e0*/  HMMA.16816.F32 R120, R4.reuse, R18, R120 ;  /* 0x000000120478723c */ /* 0x040fe20000001878 */
[----:B------:R-:W1:Y:S01]  /*97f0*/  LDSM.16.MT88.4 R16, [R224+0x12800] ;  /* 0x01280000e010783b */ /* 0x000e620000004200 */
[----:B------:R-:W2:Y:S04]  /*9800*/  MUFU.EX2 R196, R196 ;  /* 0x000000c400c47308 */ /* 0x000ea80000000800 */
[C---:B-----5:R-:W-:Y:S04]  /*9810*/  HMMA.16816.F32 R108, R4.reuse, R8, R108 ;  /* 0x00000008046c723c */ /* 0x060fe8000000186c */
[----:B------:R-:W5:Y:S02]  /*9820*/  MUFU.EX2 R195, R195 ;  /* 0x000000c300c37308 */ /* 0x000f640000000800 */
[C---:B------:R-:W-:Y:S01]  /*9830*/  HMMA.16816.F32 R112, R4.reuse, R10, R112 ;  /* 0x0000000a0470723c */ /* 0x040fe20000001870 */
[----:B------:R-:W5:Y:S05]  /*9840*/  LDSM.16.MT88.4 R8, [R224+0x10800] ;  /* 0x01080000e008783b */ /* 0x000f6a0000004200 */
[----:B------:R-:W-:Y:S08]  /*9850*/  MUFU.EX2 R197, R197 ;  /* 0x000000c500c57308 */ /* 0x000ff00000000800 */
[----:B------:R-:W5:Y:S01]  /*9860*/  MUFU.EX2 R198, R198 ;  /* 0x000000c600c67308 */ /* 0x000f620000000800 */
[C---:B----4-:R-:W-:Y:S07]  /*9870*/  HMMA.16816.F32 R124, R4.reuse, R12, R124 ;  /* 0x0000000c047c723c */ /* 0x050fee000000187c */
[----:B------:R-:W-:Y:S01]  /*9880*/  MUFU.EX2 R190, R190 ;  /* 0x000000be00be7308 */ /* 0x000fe20000000800 */
[----:B------:R-:W-:Y:S01]  /*9890*/  HMMA.16816.F32 R128, R4, R14, R128 ;  /* 0x0000000e0480723c */ /* 0x000fe20000001880 */
[----:B------:R-:W4:Y:S06]  /*98a0*/  LDSM.16.MT88.4 R12, [R222+0x12800] ;  /* 0x01280000de0c783b */ /* 0x000f2c0000004200 */
[----:B------:R-:W-:Y:S01]  /*98b0*/  F2FP.F16.F32.PACK_AB R4, R185, R182 ;  /* 0x000000b6b904723e */ /* 0x000fe200000000ff */
[----:B------:R-:W4:Y:S01]  /*98c0*/  MUFU.EX2 R199, R199 ;  /* 0x000000c700c77308 */ /* 0x000f220000000800 */
[----:B---3--:R-:W-:Y:S01]  /*98d0*/  F2FP.F16.F32.PACK_AB R5, R189, R186 ;  /* 0x000000babd05723e */ /* 0x008fe200000000ff */
[----:B------:R-:W-:Y:S01]  /*98e0*/  FADD.FTZ R182, R182, R165 ;  /* 0x000000a5b6b67221 */ /* 0x000fe20000010000 */
[----:B------:R-:W-:Y:S01]  /*98f0*/  F2FP.F16.F32.PACK_AB R6, R187, R184 ;  /* 0x000000b8bb06723e */ /* 0x000fe200000000ff */
[----:B------:R-:W-:Y:S01]  /*9900*/  FADD.FTZ R186, R186, R173 ;  /* 0x000000adbaba7221 */ /* 0x000fe20000010000 */
[----:B------:R-:W-:Y:S01]  /*9910*/  F2FP.F16.F32.PACK_AB R7, R191, R188 ;  /* 0x000000bcbf07723e */ /* 0x000fe200000000ff */
[----:B------:R-:W-:-:S02]  /*9920*/  FADD.FTZ R185, R185, R182 ;  /* 0x000000b6b9b97221 */ /* 0x000fc40000010000 */
[----:B------:R-:W-:Y:S01]  /*9930*/  MUFU.EX2 R183, R183 ;  /* 0x000000b700b77308 */ /* 0x000fe20000000800 */
[----:B------:R-:W-:Y:S01]  /*9940*/  FADD.FTZ R189, R189, R186 ;  /* 0x000000babdbd7221 */ /* 0x000fe20000010000 */
[----:B------:R-:W-:Y:S02]  /*9950*/  FADD.FTZ R0, R184, R185 ;  /* 0x000000b9b8007221 */ /* 0x000fe40000010000 */
[C---:B-1----:R-:W-:Y:S01]  /*9960*/  HMMA.16816.F32 R36, R4.reuse, R16, R36 ;  /* 0x000000100424723c */ /* 0x042fe20000001824 */
[----:B------:R-:W-:Y:S01]  /*9970*/  FADD.FTZ R2, R188, R189 ;  /* 0x000000bdbc027221 */ /* 0x000fe20000010000 */
[----:B------:R-:W-:Y:S02]  /*9980*/  FADD.FTZ R0, R187, R0 ;  /* 0x00000000bb007221 */ /* 0x000fe40000010000 */
[----:B------:R-:W1:Y:S01]  /*9990*/  MUFU.EX2 R192, R192 ;  /* 0x000000c000c07308 */ /* 0x000e620000000800 */
[----:B------:R-:W-:Y:S01]  /*99a0*/  FADD.FTZ R2, R191, R2 ;  /* 0x00000002bf027221 */ /* 0x000fe20000010000 */
[----:B------:R-:W-:Y:S01]  /*99b0*/  HMMA.16816.F32 R40, R4, R18, R40 ;  /* 0x000000120428723c */ /* 0x000fe20000001828 */
[----:B------:R-:W3:Y:S01]  /*99c0*/  LDSM.16.MT88.4 R16, [R221+0x14800] ;  /* 0x01480000dd10783b */ /* 0x000ee20000004200 */
[----:B--2---:R-:W-:-:S04]  /*99d0*/  FADD.FTZ R3, R193, R0 ;  /* 0x00000000c1037221 */ /* 0x004fc80000010000 */
[----:B-----5:R-:W-:Y:S01]  /*99e0*/  HMMA.16816.F32 R160, R4, R8, R160 ;  /* 0x0000000804a0723c */ /* 0x020fe200000018a0 */
[----:B------:R-:W-:Y:S01]  /*99f0*/  MUFU.EX2 R179, R179 ;  /* 0x000000b300b37308 */ /* 0x000fe20000000800 */
[----:B------:R-:W-:-:S04]  /*9a00*/  FADD.FTZ R3, R194, R3 ;  /* 0x00000003c2037221 */ /* 0x000fc80000010000 */
[C---:B------:R-:W-:Y:S01]  /*9a10*/  HMMA.16816.F32 R156, R4.reuse, R10, R156 ;  /* 0x0000000a049c723c */ /* 0x040fe2000000189c */
[----:B------:R-:W2:Y:S01]  /*9a20*/  LDSM.16.MT88.4 R8, [R221+0x12800] ;  /* 0x01280000dd08783b */ /* 0x000ea20000004200 */
[----:B------:R-:W-:Y:S01]  /*9a30*/  FADD.FTZ R0, R196, R3 ;  /* 0x00000003c4007221 */ /* 0x000fe20000010000 */
[----:B------:R-:W-:Y:S01]  /*9a40*/  MUFU.EX2 R180, R180 ;  /* 0x000000b400b47308 */ /* 0x000fe20000000800 */
[----:B------:R-:W-:Y:S02]  /*9a50*/  MOV R3, R169 ;  /* 0x000000a900037202 */ /* 0x000fe40000000f00 */
[----:B------:R-:W-:Y:S01]  /*9a60*/  HMMA.16816.F32 R136, R4, R20, R136 ;  /* 0x000000140488723c */ /* 0x000fe20000001888 */
[----:B------:R-:W-:-:S04]  /*9a70*/  FADD.FTZ R0, R195, R0 ;  /* 0x00000000c3007221 */ /* 0x000fc80000010000 */
[----:B------:R-:W-:Y:S01]  /*9a80*/  MUFU.EX2 R177, R177 ;  /* 0x000000b100b17308 */ /* 0x000fe20000000800 */
[C---:B------:R-:W-:Y:S01]  /*9a90*/  HMMA.16816.F32 R132, R4.reuse, R22, R132 ;  /* 0x000000160484723c */ /* 0x040fe20000001884 */
[----:B------:R-:W5:Y:S05]  /*9aa0*/  LDSM.16.MT88.4 R20, [R222+0x14800] ;  /* 0x01480000de14783b */ /* 0x000f6a0000004200 */
[C---:B------:R-:W-:Y:S01]  /*9ab0*/  HMMA.16816.F32 R152, R4.reuse, R28, R152 ;  /* 0x0000001c0498723c */ /* 0x040fe20000001898 */
[----:B------:R-:W1:Y:S05]  /*9ac0*/  MUFU.EX2 R176, R176 ;  /* 0x000000b000b07308 */ /* 0x000e6a0000000800 */
[C---:B------:R-:W-:Y:S01]  /*9ad0*/  HMMA.16816.F32 R148, R4.reuse, R30, R148 ;  /* 0x0000001e0494723c */ /* 0x040fe20000001894 */
[----:B------:R-:W1:Y:S02]  /*9ae0*/  LDSM.16.MT88.4 R28, [R220+0x12800] ;  /* 0x01280000dc1c783b */ /* 0x000e640000004200 */
[----:B------:R-:W-:Y:S03]  /*9af0*/  MUFU.EX2 R174, R174 ;  /* 0x000000ae00ae7308 */ /* 0x000fe60000000800 */
[C---:B------:R-:W-:Y:S05]  /*9b00*/  HMMA.16816.F32 R144, R4.reuse, R24, R144 ;  /* 0x000000180490723c */ /* 0x040fea0000001890 */
        /* <DEDUP_REMOVED lines=21> */
[C---:B----4-:R-:W-:Y:S06]  /*9c60*/  HMMA.16816.F32 R92, R4.reuse, R12, R92 ;  /* 0x0000000c045c723c */ /* 0x050fec000000185c */
        /* <DEDUP_REMOVED lines=10> */
[----:B------:R-:W4:Y:S05]  /*9d10*/  LDSM.16.MT88.4 R20, [R220+0x13000] ;  /* 0x01300000dc14783b */ /* 0x000f2a0000004200 */
[C---:B-1----:R-:W-:Y:S06]  /*9d20*/  HMMA.16816.F32 R108, R4.reuse, R28, R108 ;  /* 0x0000001c046c723c */ /* 0x042fec000000186c */
[----:B------:R-:W-:Y:S01]  /*9d30*/  HMMA.16816.F32 R112, R4, R30, R112 ;  /* 0x0000001e0470723c */ /* 0x000fe20000001870 */
[----:B------:R-:W1:Y:S06]  /*9d40*/  LDSM.16.MT88.4 R28, [R221+0x11000] ;  /* 0x01100000dd1c783b */ /* 0x000e6c0000004200 */
[----:B------:R-:W-:-:S02]  /*9d50*/  F2FP.F16.F32.PACK_AB R4, R194, R193 ;  /* 0x000000c1c204723e */ /* 0x000fc400000000ff */
[----:B------:R-:W-:Y:S02]  /*9d60*/  F2FP.F16.F32.PACK_AB R5, R198, R197 ;  /* 0x000000c5c605723e */ /* 0x000fe400000000ff */
[----:B------:R-:W-:Y:S02]  /*9d70*/  F2FP.F16.F32.PACK_AB R6, R195, R196 ;  /* 0x000000c4c306723e */ /* 0x000fe400000000ff */
[----:B------:R-:W-:-:S07]  /*9d80*/  F2FP.F16.F32.PACK_AB R7, R199, R190 ;  /* 0x000000bec707723e */ /* 0x000fce00000000ff */
        /* <DEDUP_REMOVED lines=38> */
[----:B------:R-:W-:Y:S05]  /*9ff0*/  LDSM.16.MT88.4 R28, [R220+0x11800] ;  /* 0x01180000dc1c783b */ /* 0x000fea0000004200 */
[C---:B-----5:R-:W-:Y:S06]  /*a000*/  HMMA.16816.F32 R100, R4.reuse, R24, R100 ;  /* 0x000000180464723c */ /* 0x060fec0000001864 */
[C---:B------:R-:W-:Y:S01]  /*a010*/  HMMA.16816.F32 R104, R4.reuse, R26, R104 ;  /* 0x0000001a0468723c */ /* 0x040fe20000001868 */
[----:B------:R-:W1:Y:S05]  /*a020*/  LDSM.16.MT88.4 R24, [R221+0x11800] ;  /* 0x01180000dd18783b */ /* 0x000e6a0000004200 */
        /* <DEDUP_REMOVED lines=11> */
[----:B------:R-:W-:-:S03]  /*a0e0*/  F2FP.F16.F32.PACK_AB R7, R175, R174 ;  /* 0x000000aeaf07723e */ /* 0x000fc600000000ff */
[----:B------:R-:W-:-:S04]  /*a0f0*/  FADD.FTZ R179, R179, R192 ;  /* 0x000000c0b3b37221 */ /* 0x000fc80000010000 */
[----:B--2---:R-:W-:Y:S01]  /*a100*/  HMMA.16816.F32 R152, R4, R8, R152 ;  /* 0x000000080498723c */ /* 0x004fe20000001898 */
[----:B------:R-:W-:-:S05]  /*a110*/  FADD.FTZ R249, R180, R179 ;  /* 0x000000b3b4f97221 */ /* 0x000fca0000010000 */
        /* <DEDUP_REMOVED lines=26> */
[C---:B-1----:R-:W-:Y:S06]  /*a2c0*/  HMMA.16816.F32 R116, R4.reuse, R8, R116 ;  /* 0x000000080474723c */ /* 0x042fec0000001874 */
[----:B------:R-:W-:Y:S01]  /*a2d0*/  HMMA.16816.F32 R68, R4, R24, R68 ;  /* 0x000000180444723c */ /* 0x000fe20000001844 */
[----:B------:R-:W-:-:S04]  /*a2e0*/  FADD.FTZ R9, R197, R2 ;  /* 0x00000002c5097221 */ /* 0x000fc80000010000 */
[----:B------:R-:W-:Y:S01]  /*a2f0*/  FADD.FTZ R9, R198, R9 ;  /* 0x00000009c6097221 */ /* 0x000fe20000010000 */
[----:B------:R-:W-:Y:S03]  /*a300*/  HMMA.16816.F32 R72, R4, R26, R72 ;  /* 0x0000001a0448723c */ /* 0x000fe60000001848 */
[----:B------:R-:W-:-:S03]  /*a310*/  FADD.FTZ R2, R190, R9 ;  /* 0x00000009be027221 */ /* 0x000fc60000010000 */
[----:B------:R-:W-:Y:S01]  /*a320*/  HMMA.16816.F32 R76, R4, R32, R76 ;  /* 0x00000020044c723c */ /* 0x000fe2000000184c */
[----:B------:R-:W-:-:S04]  /*a330*/  FADD.FTZ R2, R199, R2 ;  /* 0x00000002c7027221 */ /* 0x000fc80000010000 */
[----:B------:R-:W-:Y:S01]  /*a340*/  FADD.FTZ R177, R177, R2 ;  /* 0x00000002b1b17221 */ /* 0x000fe20000010000 */
[----:B------:R-:W-:Y:S03]  /*a350*/  HMMA.16816.F32 R80, R4, R34, R80 ;  /* 0x000000220450723c */ /* 0x000fe60000001850 */
[----:B------:R-:W-:-:S03]  /*a360*/  FADD.FTZ R177, R176, R177 ;  /* 0x000000b1b0b17221 */ /* 0x000fc60000010000 */
[----:B--2---:R-:W-:Y:S01]  /*a370*/  HMMA.16816.F32 R84, R4, R28, R84 ;  /* 0x0000001c0454723c */ /* 0x004fe20000001854 */
[----:B------:R-:W-:-:S04]  /*a380*/  FADD.FTZ R174, R174, R177 ;  /* 0x000000b1aeae7221 */ /* 0x000fc80000010000 */
[----:B------:R-:W-:Y:S01]  /*a390*/  FADD.FTZ R247, R175, R174 ;  /* 0x000000aeaff77221 */ /* 0x000fe20000010000 */
[C---:B------:R-:W-:Y:S06]  /*a3a0*/  HMMA.16816.F32 R88, R4.reuse, R30, R88 ;  /* 0x0000001e0458723c */ /* 0x040fec0000001858 */
[C---:B----4-:R-:W-:Y:S06]  /*a3b0*/  HMMA.16816.F32 R100, R4.reuse, R16, R100 ;  /* 0x000000100464723c */ /* 0x050fec0000001864 */
[C---:B------:R-:W-:Y:S06]  /*a3c0*/  HMMA.16816.F32 R104, R4.reuse, R18, R104 ;  /* 0x000000120468723c */ /* 0x040fec0000001868 */
[C---:B-----5:R-:W-:Y:S06]  /*a3d0*/  HMMA.16816.F32 R108, R4.reuse, R12, R108 ;  /* 0x0000000c046c723c */ /* 0x060fec000000186c */
[C---:B------:R-:W-:Y:S06]  /*a3e0*/  HMMA.16816.F32 R112, R4.reuse, R14, R112 ;  /* 0x0000000e0470723c */ /* 0x040fec0000001870 */
[C---:B------:R-:W-:Y:S06]  /*a3f0*/  HMMA.16816.F32 R120, R4.reuse, R10, R120 ;  /* 0x0000000a0478723c */ /* 0x040fec0000001878 */
[C---:B---3--:R-:W-:Y:S06]  /*a400*/  HMMA.16816.F32 R124, R4.reuse, R20, R124 ;  /* 0x00000014047c723c */ /* 0x048fec000000187c */
[----:B------:R-:W-:-:S15]  /*a410*/  HMMA.16816.F32 R128, R4, R22, R128 ;  /* 0x000000160480723c */ /* 0x000fde0000001880 */
[----:B------:R-:W-:-:S09]  /*a420*/  NOP ;  /* 0x0000000000007918 */ /* 0x000fd20000000000 */
.L_x_6344:
[----:B------:R-:W-:Y:S05]  /*a430*/  @!P4 BRA `(.L_x_6350) ;  /* 0x00000040005cc947 */ /* 0x000fea0003800000 */
[----:B------:R-:W-:Y:S01]  /*a440*/  ULEA UR4, -UR6, URZ, 0x6 ;  /* 0x0000003f06047291 */ /* 0x000fe2000f8e313f */
[----:B------:R-:W-:Y:S01]  /*a450*/  IMAD.MOV.U32 R2, RZ, RZ, R3 ;  /* 0x000000ffff027224 */ /* 0x000fe200078e0003 */
[----:B------:R-:W-:Y:S01]  /*a460*/  ULEA UR8, -UR10, URZ, 0x6 ;  /* 0x0000003f0a087291 */ /* 0x000fe2000f8e313f */
[----:B------:R-:W-:Y:S01]  /*a470*/  IMAD.MOV.U32 R0, RZ, RZ, R164 ;  /* 0x000000ffff007224 */ /* 0x000fe200078e00a4 */
[----:B------:R-:W-:Y:S02]  /*a480*/  USHF.R.S32.HI UR13, URZ, 0x1f, UR4 ;  /* 0x0000001f3f0d7899 */ /* 0x000fe40008011404 */
[----:B------:R-:W-:Y:S01]  /*a490*/  USHF.L.U64.HI UR7, UR6, 0x5, UR7 ;  /* 0x0000000506077899 */ /* 0x000fe20008010207 */
[----:B------:R-:W-:Y:S01]  /*a4a0*/  MOV R245, UR4 ;  /* 0x0000000400f57c02 */ /* 0x000fe20008000f00 */
[----:B------:R-:W-:Y:S02]  /*a4b0*/  USHF.L.U64.HI UR11, UR10, 0x5, UR11 ;  /* 0x000000050a0b7899 */ /* 0x000fe4000801020b */
[----:B------:R-:W-:Y:S01]  /*a4c0*/  MOV R244, UR13 ;  /* 0x0000000d00f47c02 */ /* 0x000fe20008000f00 */
[----:B------:R-:W-:-:S02]  /*a4d0*/  USHF.L.U32 UR6, UR6, 0x5, URZ ;  /* 0x0000000506067899 */ /* 0x000fc4000800063f */
[----:B------:R-:W-:Y:S02]  /*a4e0*/  USHF.L.U32 UR10, UR10, 0x5, URZ ;  /* 0x000000050a0a7899 */ /* 0x000fe4000800063f */
[----:B------:R-:W-:Y:S01]  /*a4f0*/  USHF.R.S32.HI UR9, URZ, 0x1f, UR8 ;  /* 0x0000001f3f097899 */ /* 0x000fe20008011408 */
[----:B------:R-:W-:-:S11]  /*a500*/  ULDC UR4, c[0x0][0x2ec] ;  /* 0x0000bb0000047ab9 */ /* 0x000fd60000000800 */
.L_x_6354:
[----:B------:R-:W-:Y:S04]  /*a510*/  DEPBAR.LE SB0, 0x0 ;  /* 0x000080000000791a */ /* 0x000fe80000000000 */
[----:B------:R-:W-:Y:S01]  /*a520*/  BAR.SYNC.DEFER_BLOCKING 0x0 ;  /* 0x0000000000007b1d */ /* 0x000fe20000010000 */
[----:B------:R-:W-:Y:S01]  /*a530*/  MOV R10, R245 ;  /* 0x000000f5000a7202 */ /* 0x000fe20000000f00 */
[----:B------:R-:W-:Y:S01]  /*a540*/  UIADD3 UR21, UR21, -0x1, URZ ;  /* 0xffffffff15157890 */ /* 0x000fe2000fffe03f */
[----:B------:R-:W-:Y:S03]  /*a550*/  MOV R3, R244 ;  /* 0x000000f400037202 */ /* 0x000fe60000000f00 */
[----:B------:R-:W-:Y:S08]  /*a560*/  @!P3 BRA `(.L_x_6351) ;  /* 0x0000000000fcb947 */ /* 0x000ff00003800000 */
        /* <DEDUP_REMOVED lines=20> */
[C---:B------:R-:W-:Y:S01]  /*a6b0*/  IMAD R6, R4.reuse, R5, R6 ;  /* 0x0000000504067224 */ /* 0x040fe200078e0206 */
[----:B------:R-:W-:Y:S01]  /*a6c0*/  LOP3.LUT R5, R3, UR14, RZ, 0x3c, !PT ;  /* 0x0000000e03057c12 */ /* 0x000fe2000f8e3cff */
[C---:B------:R-:W-:Y:S03]  /*a6d0*/  IMAD R8, R4.reuse, R7, R8 ;  /* 0x0000000704087224 */ /* 0x040fe600078e0208 */
[C---:B------:R-:W-:Y:S02]  /*a6e0*/  ISETP.GT.U32.AND P1, PT, R4.reuse, R6, PT ;  /* 0x000000060400720c */ /* 0x040fe40003f24070 */
[----:B------:R-:W-:Y:S02]  /*a6f0*/  ISETP.GT.U32.AND P4, PT, R4, R8, PT ;  /* 0x000000080400720c */ /* 0x000fe40003f84070 */
[----:B------:R-:W-:Y:S02]  /*a700*/  ISETP.GE.AND P2, PT, R5, RZ, PT ;  /* 0x000000ff0500720c */ /* 0x000fe40003f46270 */
[----:B------:R-:W-:Y:S07]  /*a710*/  LOP3.LUT R5, RZ, R3, RZ, 0x33, !PT ;  /* 0x00000003ff057212 */ /* 0x000fee00078e33ff */
[----:B------:R-:W-:Y:S02]  /*a720*/  @!P1 IMAD.IADD R6, R6, 0x1, -R4 ;  /* 0x0000000106069824 */ /* 0x000fe400078e0a04 */
[-C--:B------:R-:W-:Y:S01]  /*a730*/  @!P4 IADD3 R8, R8, -R4.reuse, RZ ;  /* 0x800000040808c210 */ /* 0x080fe20007ffe0ff */
[----:B------:R-:W-:Y:S01]  /*a740*/  @!P1 VIADD R9, R9, 0x1 ;  /* 0x0000000109099836 */ /* 0x000fe20000000000 */
[C---:B------:R-:W-:Y:S01]  /*a750*/  ISETP.NE.AND P1, PT, R3.reuse, RZ, PT ;  /* 0x000000ff0300720c */ /* 0x040fe20003f25270 */
[----:B------:R-:W-:Y:S01]  /*a760*/  @!P4 VIADD R10, R10, 0x1 ;  /* 0x000000010a0ac836 */ /* 0x000fe20000000000 */
[-C--:B------:R-:W-:Y:S02]  /*a770*/  ISETP.GE.U32.AND P5, PT, R6, R4.reuse, PT ;  /* 0x000000040600720c */ /* 0x080fe40003fa6070 */
[----:B------:R-:W-:Y:S01]  /*a780*/  ISETP.GE.U32.AND P6, PT, R8, R4, PT ;  /* 0x000000040800720c */ /* 0x000fe20003fc6070 */
[----:B------:R-:W1:Y:S01]  /*a790*/  LDC.64 R6, c[0x0][0x250] ;  /* 0x00009400ff067b82 */ /* 0x000e620000000a00 */
[----:B------:R-:W-:Y:S04]  /*a7a0*/  LOP3.LUT R4, R3, UR13, RZ, 0x3c, !PT ;  /* 0x0000000d03047c12 */ /* 0x000fe8000f8e3cff */
[----:B------:R-:W-:Y:S05]  /*a7b0*/  ISETP.GE.AND P0, PT, R4, RZ, PT ;  /* 0x000000ff0400720c */ /* 0x000fea0003f06270 */
[----:B------:R-:W-:Y:S02]  /*a7c0*/  @P5 IADD3 R9, R9, 0x1, RZ ;  /* 0x0000000109095810 */ /* 0x000fe40007ffe0ff */
[----:B------:R-:W-:Y:S05]  /*a7d0*/  @P6 VIADD R10, R10, 0x1 ;  /* 0x000000010a0a6836 */ /* 0x000fea0000000000 */
[----:B------:R-:W-:Y:S01]  /*a7e0*/  @!P2 IADD3 R10, -R10, RZ, RZ ;  /* 0x000000ff0a0aa210 */ /* 0x000fe20007ffe1ff */
[----:B------:R-:W-:Y:S05]  /*a7f0*/  @!P0 IMAD.MOV R9, RZ, RZ, -R9 ;  /* 0x000000ffff098224 */ /* 0x000fea00078e0a09 */
[C---:B------:R-:W-:Y:S02]  /*a800*/  SEL R11, R5.reuse, R9, !P1 ;  /* 0x00000009050b7207 */ /* 0x040fe40004800000 */
[----:B------:R-:W-:Y:S02]  /*a810*/  SEL R5, R5, R10, !P1 ;  /* 0x0000000a05057207 */ /* 0x000fe40004800000 */
[-C--:B------:R-:W-:Y:S02]  /*a820*/  LEA R14, P1, R11, R236.reuse, 0x2 ;  /* 0x000000ec0b0e7211 */ /* 0x080fe400078210ff */
[C---:B------:R-:W-:Y:S01]  /*a830*/  LEA R12, P0, R5.reuse, R236, 0x2 ;  /* 0x000000ec050c7211 */ /* 0x040fe200078010ff */
[----:B------:R-:W-:Y:S01]  /*a840*/  IMAD.IADD R8, R5, 0x1, -R11 ;  /* 0x0000000105087824 */ /* 0x000fe200078e0a0b */
[-C--:B------:R-:W-:Y:S02]  /*a850*/  LEA.HI.X.SX32 R15, R11, R237.reuse, 0x2, P1 ;  /* 0x000000ed0b0f7211 */ /* 0x080fe400008f16ff */
[----:B------:R-:W-:Y:S01]  /*a860*/  LEA.HI.X.SX32 R13, R5, R237, 0x2, P0 ;  /* 0x000000ed050d7211 */ /* 0x000fe200000f16ff */
[----:B------:R-:W-:Y:S01]  /*a870*/  IMAD R3, R8, R3, -0x40 ;  /* 0xffffffc008037424 */ /* 0x000fe200078e0203 */
[----:B------:R-:W2:Y:S01]  /*a880*/  LDC.64 R4, c[0x0][0x238] ;  /* 0x00008e00ff047b82 */ /* 0x000ea20000000a00 */
[----:B------:R-:W3:Y:S03]  /*a890*/  LDG.E R9, desc[UR16][R14.64] ;  /* 0x000000100e097981 */ /* 0x000ee6000c1e1900 */
[----:B------:R-:W-:Y:S01]  /*a8a0*/  SHF.R.S32.HI R11, RZ, 0x1f, R3 ;  /* 0x0000001fff0b7819 */ /* 0x000fe20000011403 */
[----:B------:R-:W3:Y:S04]  /*a8b0*/  LDG.E R10, desc[UR16][R12.64] ;  /* 0x000000100c0a7981 */ /* 0x000ee8000c1e1900 */
[-C--:B-1----:R-:W-:Y:S04]  /*a8c0*/  IMAD R8, R11, R6.reuse, RZ ;  /* 0x000000060b087224 */ /* 0x082fe800078e02ff */
[C---:B------:R-:W-:Y:S01]  /*a8d0*/  IMAD R8, R3.reuse, R7, R8 ;  /* 0x0000000703087224 */ /* 0x040fe200078e0208 */
[----:B---3--:R-:W-:Y:S01]  /*a8e0*/  IADD3 R9, -R10, R9, RZ ;  /* 0x000000090a097210 */ /* 0x008fe20007ffe1ff */
[----:B------:R-:W-:Y:S03]  /*a8f0*/  IMAD.WIDE.U32 R10, R3, R6, RZ ;  /* 0x00000006030a7225 */ /* 0x000fe600078e00ff */
[----:B------:R-:W-:Y:S01]  /*a900*/  SHF.R.S32.HI R3, RZ, 0x1f, R9 ;  /* 0x0000001fff037819 */ /* 0x000fe20000011409 */
[----:B------:R-:W-:Y:S04]  /*a910*/  IMAD.IADD R11, R11, 0x1, R8 ;  /* 0x000000010b0b7824 */ /* 0x000fe800078e0208 */
[-C--:B--2---:R-:W-:Y:S02]  /*a920*/  IMAD R6, R3, R4.reuse, RZ ;  /* 0x0000000403067224 */ /* 0x084fe400078e02ff */
[C---:B------:R-:W-:Y:S04]  /*a930*/  IMAD.WIDE.U32 R10, R9.reuse, R4, R10 ;  /* 0x00000004090a7225 */ /* 0x040fe800078e000a */
[----:B------:R-:W-:Y:S05]  /*a940*/  IMAD R6, R9, R5, R6 ;  /* 0x0000000509067224 */ /* 0x000fea00078e0206 */
[----:B------:R-:W-:Y:S07]  /*a950*/  IADD3 R3, R11, R6, RZ ;  /* 0x000000060b037210 */ /* 0x000fee0007ffe0ff */
.L_x_6351:
[C---:B------:R-:W-:Y:S01]  /*a960*/  LEA R232, P0, R10.reuse, R232, 0x1 ;  /* 0x000000e80ae87211 */ /* 0x040fe200078008ff */
[----:B------:R-:W-:Y:S03]  /*a970*/  UISETP.GT.AND UP0, UPT, UR21, UR5, UPT ;  /* 0x000000051500728c */ /* 0x000fe6000bf04270 */
        /* <DEDUP_REMOVED lines=8> */
[----:B------:R-:W-:Y:S02]  /*aa00*/  LDGSTS.E.BYPASS.LTC128B.128 [R235+0x10000], desc[UR16][R232.64] ;  /* 0x10000000e8eb7fae */ /* 0x000fe4000b901d50 */
[----:B------:R-:W-:Y:S02]  /*aa10*/  IADD3.X R23, R27, UR7, RZ, P0, !PT ;  /* 0x000000071b177c10 */ /* 0x000fe400087fe4ff */
[----:B------:R-:W-:Y:S01]  /*aa20*/  LDGSTS.E.BYPASS.LTC128B.128 [R235+0x12000], desc[UR16][R232.64+0x80] ;  /* 0x12000080e8eb7fae */ /* 0x000fe2000b901d50 */
[----:B------:R-:W-:Y:S03]  /*aa30*/  IADD3 R250, P0, R22, UR6, RZ ;  /* 0x0000000616fa7c10 */ /* 0x000fe6000ff1e0ff */
[----:B------:R-:W-:Y:S01]  /*aa40*/  LDGSTS.E.BYPASS.LTC128B.128 [R235+0x14000], desc[UR16][R232.64+0x100] ;  /* 0x14000100e8eb7fae */ /* 0x000fe2000b901d50 */
[----:B------:R-:W-:Y:S02]  /*aa50*/  IADD3.X R251, R23, UR7, RZ, P0, !PT ;  /* 0x0000000717fb7c10 */ /* 0x000fe400087fe4ff */
[----:B------:R-:W-:Y:S01]  /*aa60*/  PLOP3.LUT P0, PT, PT, PT, UP0, 0x80, 0x0 ;  /* 0x000000000000781c */ /* 0x000fe20003f0f008 */
        /* <DEDUP_REMOVED lines=227> */
[----:B------:R-:W-:Y:S02]  /*b8a0*/  MOV R170, UR8 ;  /* 0x0000000800aa7c02 */ /* 0x000fe40008000f00 */
        /* <DEDUP_REMOVED lines=65> */
.L_x_6353:
        /* <DEDUP_REMOVED lines=28> */
.L_x_6352:
[----:B-1----:R-:W-:Y:S01]  /*be80*/  MOV R164, UR21 ;  /* 0x0000001500a47c02 */ /* 0x002fe20008000f00 */
[----:B------:R-:W-:Y:S03]  /*be90*/  UISETP.GT.AND UP0, UPT, UR21, UR5, UPT ;  /* 0x000000051500728c */ /* 0x000fe6000bf04270 */
[----:B------:R-:W-:Y:S04]  /*bea0*/  LEA R3, R164, R241, 0x6 ;  /* 0x000000f1a4037211 */ /* 0x000fe800078e30ff */
[C---:B------:R-:W-:Y:S02]  /*beb0*/  IADD3 R165, R3.reuse, 0x1, RZ ;  /* 0x0000000103a57810 */ /* 0x040fe40007ffe0ff */
[----:B------:R-:W-:Y:S02]  /*bec0*/  ISETP.GE.AND P1, PT, R3, R240, PT ;  /* 0x000000f00300720c */ /* 0x000fe40003f26270 */
[-C--:B------:R-:W-:Y:S02]  /*bed0*/  ISETP.GE.AND P0, PT, R165, R238.reuse, PT ;  /* 0x000000eea500720c */ /* 0x080fe40003f06270 */
[----:B------:R-:W-:Y:S02]  /*bee0*/  ISETP.GE.AND P2, PT, R3, R238, PT ;  /* 0x000000ee0300720c */ /* 0x000fe40003f46270 */
[C---:B------:R-:W-:Y:S02]  /*bef0*/  ISETP.GE.AND P5, PT, R165.reuse, R240, PT ;  /* 0x000000f0a500720c */ /* 0x040fe40003fa6270 */
[CC--:B------:R-:W-:Y:S02]  /*bf00*/  ISETP.GE.OR P0, PT, R165.reuse, R234.reuse, !P0 ;  /* 0x000000eaa500720c */ /* 0x0c0fe40004706670 */
[-C--:B------:R-:W-:Y:S02]  /*bf10*/  ISETP.GE.OR P5, PT, R165, R239.reuse, !P5 ;  /* 0x000000efa500720c */ /* 0x080fe40006fa6670 */
[CC--:B------:R-:W-:Y:S02]  /*bf20*/  ISETP.GE.OR P1, PT, R3.reuse, R239.reuse, !P1 ;  /* 0x000000ef0300720c */ /* 0x0c0fe40004f26670 */
[C---:B------:R-:W-:Y:S02]  /*bf30*/  ISETP.GE.OR P2, PT, R3.reuse, R234, !P2 ;  /* 0x000000ea0300720c */ /* 0x040fe40005746670 */
[C---:B------:R-:W-:Y:S02]  /*bf40*/  IADD3 R169, R3.reuse, 0x8, RZ ;  /* 0x0000000803a97810 */ /* 0x040fe40007ffe0ff */
[----:B------:R-:W-:Y:S02]  /*bf50*/  IADD3 R165, R3, 0x9, RZ ;  /* 0x0000000903a57810 */ /* 0x000fe40007ffe0ff */
[----:B------:R-:W-:Y:S02]  /*bf60*/  FSEL R167, R4, -INF , !P1 ;  /* 0xff80000004a77808 */ /* 0x000fe40004800000 */
[----:B------:R-:W-:Y:S02]  /*bf70*/  FSEL R166, R6, -INF , !P2 ;  /* 0xff80000006a67808 */ /* 0x000fe40005000000 */
[C---:B------:R-:W-:Y:S02]  /*bf80*/  ISETP.GE.AND P4, PT, R169.reuse, R240, PT ;  /* 0x000000f0a900720c */ /* 0x040fe40003f86270 */
[----:B------:R-:W-:Y:S02]  /*bf90*/  ISETP.GE.AND P6, PT, R169, R238, PT ;  /* 0x000000eea900720c */ /* 0x000fe40003fc6270 */
[C---:B------:R-:W-:Y:S02]  /*bfa0*/  ISETP.GE.AND P1, PT, R165.reuse, R240, PT ;  /* 0x000000f0a500720c */ /* 0x040fe40003f26270 */
[----:B------:R-:W-:Y:S02]  /*bfb0*/  ISETP.GE.AND P2, PT, R165, R238, PT ;  /* 0x000000eea500720c */ /* 0x000fe40003f46270 */
[CC--:B------:R-:W-:Y:S02]  /*bfc0*/  ISETP.GE.OR P4, PT, R169.reuse, R239.reuse, !P4 ;  /* 0x000000efa900720c */ /* 0x0c0fe40006786670 */
[-C--:B------:R-:W-:Y:S02]  /*bfd0*/  ISETP.GE.OR P6, PT, R169, R234.reuse, !P6 ;  /* 0x000000eaa900720c */ /* 0x080fe400077c6670 */
[CC--:B------:R-:W-:Y:S02]  /*bfe0*/  ISETP.GE.OR P1, PT, R165.reuse, R239.reuse, !P1 ;  /* 0x000000efa500720c */ /* 0x0c0fe40004f26670 */
[----:B------:R-:W-:Y:S02]  /*bff0*/  ISETP.GE.OR P2, PT, R165, R234, !P2 ;  /* 0x000000eaa500720c */ /* 0x000fe40005746670 */
[C---:B------:R-:W-:Y:S02]  /*c000*/  IADD3 R169, R3.reuse, 0x11, RZ ;  /* 0x0000001103a97810 */ /* 0x040fe40007ffe0ff */
[----:B------:R-:W-:Y:S02]  /*c010*/  IADD3 R165, R3, 0x10, RZ ;  /* 0x0000001003a57810 */ /* 0x000fe40007ffe0ff */
[----:B------:R-:W-:Y:S02]  /*c020*/  FSEL R168, R7, -INF , !P0 ;  /* 0xff80000007a87808 */ /* 0x000fe40004000000 */
[----:B------:R-:W-:Y:S02]  /*c030*/  FSEL R7, R8, -INF , !P4 ;  /* 0xff80000008077808 */ /* 0x000fe40006000000 */
[-C--:B------:R-:W-:Y:S02]  /*c040*/  ISETP.GE.AND P4, PT, R169, R240.reuse, PT ;  /* 0x000000f0a900720c */ /* 0x080fe40003f86270 */
[----:B------:R-:W-:Y:S02]  /*c050*/  ISETP.GE.AND P0, PT, R165, R240, PT ;  /* 0x000000f0a500720c */ /* 0x000fe40003f06270 */
[----:B------:R-:W-:Y:S02]  /*c060*/  FSEL R5, R5, -INF , !P5 ;  /* 0xff80000005057808 */ /* 0x000fe40006800000 */
[----:B------:R-:W-:Y:S02]  /*c070*/  FMNMX.FTZ R4, R167, R0, !PT ;  /* 0x00000000a7047209 */ /* 0x000fe40007810000 */
[----:B------:R-:W-:Y:S02]  /*c080*/  FSEL R170, R10, -INF , !P6 ;  /* 0xff8000000aaa7808 */ /* 0x000fe40007000000 */
[----:B------:R-:W-:Y:S02]  /*c090*/  FSEL R9, R9, -INF , !P1 ;  /* 0xff80000009097808 */ /* 0x000fe40004800000 */
[-C--:B------:R-:W-:Y:S02]  /*c0a0*/  ISETP.GE.OR P4, PT, R169, R239.reuse, !P4 ;  /* 0x000000efa900720c */ /* 0x080fe40006786670 */
[----:B------:R-:W-:Y:S02]  /*c0b0*/  FSEL R10, R11, -INF , !P2 ;  /* 0xff8000000b0a7808 */ /* 0x000fe40005000000 */
[CC--:B------:R-:W-:Y:S02]  /*c0c0*/  ISETP.GE.AND P5, PT, R165.reuse, R238.reuse, PT ;  /* 0x000000eea500720c */ /* 0x0c0fe40003fa6270 */
[-C--:B------:R-:W-:Y:S02]  /*c0d0*/  ISETP.GE.OR P0, PT, R165, R239.reuse, !P0 ;  /* 0x000000efa500720c */ /* 0x080fe40004706670 */
[----:B------:R-:W-:Y:S02]  /*c0e0*/  ISETP.GE.AND P1, PT, R169, R238, PT ;  /* 0x000000eea900720c */ /* 0x000fe40003f26270 */
[----:B------:R-:W-:Y:S02]  /*c0f0*/  IADD3 R11, R3, 0x19, RZ ;  /* 0x00000019030b7810 */ /* 0x000fe40007ffe0ff */
[----:B------:R-:W-:Y:S02]  /*c100*/  FMNMX.FTZ R4, R5, R4, !PT ;  /* 0x0000000405047209 */ /* 0x000fe40007810000 */
[----:B------:R-:W-:Y:S02]  /*c110*/  FSEL R199, R12, -INF , !P0 ;  /* 0xff8000000cc77808 */ /* 0x000fe40004000000 */
[-C--:B------:R-:W-:Y:S02]  /*c120*/  ISETP.GE.OR P5, PT, R165, R234.reuse, !P5 ;  /* 0x000000eaa500720c */ /* 0x080fe40006fa6670 */
[----:B------:R-:W-:Y:S02]  /*c130*/  FSEL R197, R13, -INF , !P4 ;  /* 0xff8000000dc57808 */ /* 0x000fe40006000000 */
[----:B------:R-:W-:Y:S02]  /*c140*/  ISETP.GE.OR P1, PT, R169, R234, !P1 ;  /* 0x000000eaa900720c */ /* 0x000fe40004f26670 */
[----:B------:R-:W-:Y:S02]  /*c150*/  IADD3 R165, R3, 0x18, RZ ;  /* 0x0000001803a57810 */ /* 0x000fe40007ffe0ff */
[----:B------:R-:W-:Y:S02]  /*c160*/  FMNMX.FTZ R4, R7, R4, !PT ;  /* 0x0000000407047209 */ /* 0x000fe40007810000 */
[C---:B------:R-:W-:Y:S02]  /*c170*/  ISETP.GE.AND P0, PT, R11.reuse, R240, PT ;  /* 0x000000f00b00720c */ /* 0x040fe40003f06270 */
[----:B------:R-:W-:Y:S02]  /*c180*/  ISETP.GE.AND P4, PT, R11, R238, PT ;  /* 0x000000ee0b00720c */ /* 0x000fe40003f86270 */
[----:B------:R-:W-:Y:S02]  /*c190*/  ISETP.GE.AND P2, PT, R165, R240, PT ;  /* 0x000000f0a500720c */ /* 0x000fe40003f46270 */
[CC--:B------:R-:W-:Y:S02]  /*c1a0*/  ISETP.GE.OR P0, PT, R11.reuse, R239.reuse, !P0 ;  /* 0x000000ef0b00720c */ /* 0x0c0fe40004706670 */
[----:B------:R-:W-:Y:S02]  /*c1b0*/  ISETP.GE.OR P4, PT, R11, R234, !P4 ;  /* 0x000000ea0b00720c */ /* 0x000fe40006786670 */
[----:B------:R-:W-:Y:S02]  /*c1c0*/  FSEL R198, R15, -INF , !P1 ;  /* 0xff8000000fc67808 */ /* 0x000fe40004800000 */
[----:B------:R-:W-:Y:S02]  /*c1d0*/  FMNMX.FTZ R4, R9, R4, !PT ;  /* 0x0000000409047209 */ /* 0x000fe40007810000 */
[----:B------:R-:W-:Y:S02]  /*c1e0*/  FMNMX.FTZ R15, R166, R2, !PT ;  /* 0x00000002a60f7209 */ /* 0x000fe40007810000 */
[----:B------:R-:W-:Y:S02]  /*c1f0*/  IADD3 R11, R3, 0x20, RZ ;  /* 0x00000020030b7810 */ /* 0x000fe40007ffe0ff */
[----:B------:R-:W-:Y:S02]  /*c200*/  ISETP.GE.OR P2, PT, R165, R239, !P2 ;  /* 0x000000efa500720c */ /* 0x000fe40005746670 */
[----:B------:R-:W-:Y:S02]  /*c210*/  FSEL R196, R14, -INF , !P5 ;  /* 0xff8000000ec47808 */ /* 0x000fe40006800000 */
[----:B------:R-:W-:Y:S02]  /*c220*/  FMNMX.FTZ R4, R199, R4, !PT ;  /* 0x00000004c7047209 */ /* 0x000fe40007810000 */
[----:B------:R-:W-:Y:S02]  /*c230*/  ISETP.GE.AND P6, PT, R165, R238, PT ;  /* 0x000000eea500720c */ /* 0x000fe40003fc6270 */
[----:B------:R-:W-:Y:S02]  /*c240*/  FMNMX.FTZ R15, R168, R15, !PT ;  /* 0x0000000fa80f7209 */ /* 0x000fe40007810000 */
[C---:B------:R-:W-:Y:S02]  /*c250*/  ISETP.GE.AND P5, PT, R11.reuse, R240, PT ;  /* 0x000000f00b00720c */ /* 0x040fe40003fa6270 */
[----:B------:R-:W-:Y:S02]  /*c260*/  ISETP.GE.AND P1, PT, R11, R238, PT ;  /* 0x000000ee0b00720c */ /* 0x000fe40003f26270 */
[----:B------:R-:W-:Y:S02]  /*c270*/  IADD3 R13, R3, 0x21, RZ ;  /* 0x00000021030d7810 */ /* 0x000fe40007ffe0ff */
[----:B------:R-:W-:Y:S02]  /*c280*/  FSEL R175, R16, -INF , !P2 ;  /* 0xff80000010af7808 */ /* 0x000fe40005000000 */
[----:B------:R-:W-:Y:S02]  /*c290*/  FMNMX.FTZ R4, R197, R4, !PT ;  /* 0x00000004c5047209 */ /* 0x000fe40007810000 */
[----:B------:R-:W-:Y:S02]  /*c2a0*/  FSEL R173, R17, -INF , !P0 ;  /* 0xff80000011ad7808 */ /* 0x000fe40004000000 */
[-C--:B------:R-:W-:Y:S02]  /*c2b0*/  ISETP.GE.OR P6, PT, R165, R234.reuse, !P6 ;  /* 0x000000eaa500720c */ /* 0x080fe400077c6670 */
[----:B------:R-:W-:Y:S02]  /*c2c0*/  FMNMX.FTZ R15, R170, R15, !PT ;  /* 0x0000000faa0f7209 */ /* 0x000fe40007810000 */
[C---:B------:R-:W-:Y:S02]  /*c2d0*/  ISETP.GE.OR P5, PT, R11.reuse, R239, !P5 ;  /* 0x000000ef0b00720c */ /* 0x040fe40006fa6670 */
[----:B------:R-:W-:Y:S02]  /*c2e0*/  ISETP.GE.OR P1, PT, R11, R234, !P1 ;  /* 0x000000ea0b00720c */ /* 0x000fe40004f26670 */
[----:B------:R-:W-:Y:S02]  /*c2f0*/  IADD3 R11, R3, 0x28, RZ ;  /* 0x00000028030b7810 */ /* 0x000fe40007ffe0ff */
[C---:B------:R-:W-:Y:S02]  /*c300*/  ISETP.GE.AND P2, PT, R13.reuse, R240, PT ;  /* 0x000000f00d00720c */ /* 0x040fe40003f46270 */
[----:B------:R-:W-:Y:S02]  /*c310*/  ISETP.GE.AND P0, PT, R13, R238, PT ;  /* 0x000000ee0d00720c */ /* 0x000fe40003f06270 */
[----:B------:R-:W-:Y:S02]  /*c320*/  FMNMX.FTZ R4, R175, R4, !PT ;  /* 0x00000004af047209 */ /* 0x000fe40007810000 */
[----:B------:R-:W-:Y:S02]  /*c330*/  FSEL R174, R18, -INF , !P6 ;  /* 0xff80000012ae7808 */ /* 0x000fe40007000000 */
[----:B------:R-:W-:Y:S02]  /*c340*/  FSEL R172, R19, -INF , !P4 ;  /* 0xff80000013ac7808 */ /* 0x000fe40006000000 */
[----:B------:R-:W-:Y:S02]  /*c350*/  FMNMX.FTZ R15, R10, R15, !PT ;  /* 0x0000000f0a0f7209 */ /* 0x000fe40007810000 */
[C---:B------:R-:W-:Y:S02]  /*c360*/  ISETP.GE.OR P2, PT, R13.reuse, R239, !P2 ;  /* 0x000000ef0d00720c */ /* 0x040fe40005746670 */
[----:B------:R-:W-:Y:S02]  /*c370*/  ISETP.GE.OR P0, PT, R13, R234, !P0 ;  /* 0x000000ea0d00720c */ /* 0x000fe40004706670 */
[C---:B------:R-:W-:Y:S02]  /*c380*/  ISETP.GE.AND P6, PT, R11.reuse, R240, PT ;  /* 0x000000f00b00720c */ /* 0x040fe40003fc6270 */
[----:B------:R-:W-:Y:S02]  /*c390*/  ISETP.GE.AND P4, PT, R11, R238, PT ;  /* 0x000000ee0b00720c */ /* 0x000fe40003f86270 */
[----:B------:R-:W-:Y:S02]  /*c3a0*/  IADD3 R13, R3, 0x29, RZ ;  /* 0x00000029030d7810 */ /* 0x000fe40007ffe0ff */
[----:B------:R-:W-:Y:S02]  /*c3b0*/  FMNMX.FTZ R17, R173, R4, !PT ;  /* 0x00000004ad117209 */ /* 0x000fe40007810000 */
[----:B------:R-:W-:Y:S02]  /*c3c0*/  FSEL R246, R20, -INF , !P5 ;  /* 0xff80000014f67808 */ /* 0x000fe40006800000 */
[----:B------:R-:W-:Y:S02]  /*c3d0*/  FMNMX.FTZ R15, R196, R15, !PT ;  /* 0x0000000fc40f7209 */ /* 0x000fe40007810000 */
[C---:B------:R-:W-:Y:S02]  /*c3e0*/  ISETP.GE.OR P6, PT, R11.reuse, R239, !P6 ;  /* 0x000000ef0b00720c */ /* 0x040fe400077c6670 */
[----:B------:R-:W-:Y:S02]  /*c3f0*/  ISETP.GE.OR P4, PT, R11, R234, !P4 ;  /* 0x000000ea0b00720c */ /* 0x000fe40006786670 */
[----:B------:R-:W-:Y:S02]  /*c400*/  FSEL R251, R21, -INF , !P2 ;  /* 0xff80000015fb7808 */ /* 0x000fe40005000000 */
[C---:B------:R-:W-:Y:S02]  /*c410*/  ISETP.GE.AND P5, PT, R13.reuse, R240, PT ;  /* 0x000000f00d00720c */ /* 0x040fe40003fa6270 */
[----:B------:R-:W-:Y:S02]  /*c420*/  ISETP.GE.AND P2, PT, R13, R238, PT ;  /* 0x000000ee0d00720c */ /* 0x000fe40003f46270 */
[----:B------:R-:W-:Y:S02]  /*c430*/  IADD3 R11, R3, 0x30, RZ ;  /* 0x00000030030b7810 */ /* 0x000fe40007ffe0ff */
[----:B------:R-:W-:Y:S02]  /*c440*/  FMNMX.FTZ R4, R246, R17, !PT ;  /* 0x00000011f6047209 */ /* 0x000fe40007810000 */
[----:B------:R-:W-:Y:S01]  /*c450*/  FMNMX.FTZ R15, R198, R15, !PT ;  /* 0x0000000fc60f7209 */ /* 0x000fe20007810000 */
[----:B------:R-:W-:Y:S01]  /*c460*/  LDSM.16.MT88.4 R16, [R224+0x10000] ;  /* 0x01000000e010783b */ /* 0x000fe20000004200 */
[----:B------:R-:W-:Y:S02]  /*c470*/  FSEL R202, R22, -INF , !P1 ;  /* 0xff80000016ca7808 */ /* 0x000fe40004800000 */
[----:B------:R-:W-:Y:S02]  /*c480*/  FSEL R200, R23, -INF , !P0 ;  /* 0xff80000017c87808 */ /* 0x000fe40004000000 */
[C---:B------:R-:W-:Y:S02]  /*c490*/  ISETP.GE.OR P5, PT, R13.reuse, R239, !P5 ;  /* 0x000000ef0d00720c */ /* 0x040fe40006fa6670 */
[----:B------:R-:W-:Y:S02]  /*c4a0*/  ISETP.GE.OR P2, PT, R13, R234, !P2 ;  /* 0x000000ea0d00720c */ /* 0x000fe40005746670 */
[C---:B------:R-:W-:Y:S02]  /*c4b0*/  ISETP.GE.AND P1, PT, R11.reuse, R240, PT ;  /* 0x000000f00b00720c */ /* 0x040fe40003f26270 */
[----:B------:R-:W-:Y:S02]  /*c4c0*/  ISETP.GE.AND P0, PT, R11, R238, PT ;  /* 0x000000ee0b00720c */ /* 0x000fe40003f06270 */
[----:B------:R-:W-:Y:S02]  /*c4d0*/  FSEL R233, R24, -INF , !P6 ;  /* 0xff80000018e97808 */ /* 0x000fe40007000000 */
[----:B------:R-:W-:Y:S02]  /*c4e0*/  IADD3 R13, R3, 0x31, RZ ;  /* 0x00000031030d7810 */ /* 0x000fe40007ffe0ff */
[----:B------:R-:W-:Y:S02]  /*c4f0*/  FMNMX.FTZ R4, R251, R4, !PT ;  /* 0x00000004fb047209 */ /* 0x000fe40007810000 */
[----:B------:R-:W-:Y:S02]  /*c500*/  FMNMX.FTZ R15, R174, R15, !PT ;  /* 0x0000000fae0f7209 */ /* 0x000fe40007810000 */
[C---:B------:R-:W-:Y:S02]  /*c510*/  ISETP.GE.OR P1, PT, R11.reuse, R239, !P1 ;  /* 0x000000ef0b00720c */ /* 0x040fe40004f26670 */
[----:B------:R-:W-:Y:S02]  /*c520*/  ISETP.GE.OR P0, PT, R11, R234, !P0 ;  /* 0x000000ea0b00720c */ /* 0x000fe40004706670 */
        /* <DEDUP_REMOVED lines=11> */
[----:B------:R-:W-:Y:S02]  /*c5e0*/  ISETP.GE.OR P5, PT, R11, R239, !P5 ;  /* 0x000000ef0b00720c */ /* 0x000fe40006fa6670 */
[----:B------:R-:W-:Y:S02]  /*c5f0*/  FSEL R183, R29, -INF , !P6 ;  /* 0xff8000001db77808 */ /* 0x000fe40007000000 */
[----:B------:R-:W-:Y:S02]  /*c600*/  FMNMX.FTZ R4, R185, R4, !PT ;  /* 0x00000004b9047209 */ /* 0x000fe40007810000 */
[----:B------:R-:W-:Y:S02]  /*c610*/  ISETP.GE.AND P1, PT, R3, R240, PT ;  /* 0x000000f00300720c */ /* 0x000fe40003f26270 */
[----:B------:R-:W-:Y:S02]  /*c620*/  FSEL R186, R26, -INF , !P4 ;  /* 0xff8000001aba7808 */ /* 0x000fe40006000000 */
[----:B------:R-:W-:Y:S02]  /*c630*/  FMNMX.FTZ R15, R200, R15, !PT ;  /* 0x0000000fc80f7209 */ /* 0x000fe40007810000 */
[----:B------:R-:W-:Y:S02]  /*c640*/  FSEL R184, R27, -INF , !P2 ;  /* 0xff8000001bb87808 */ /* 0x000fe40005000000 */
[----:B------:R-:W-:Y:S01]  /*c650*/  FSEL R181, R32, -INF , !P5 ;  /* 0xff80000020b57808 */ /* 0x000fe20006800000 */
[----:B------:R-:W-:Y:S01]  /*c660*/  LDSM.16.MT88.4 R24, [R222+0x10000] ;  /* 0x01000000de18783b */ /* 0x000fe20000004200 */
[----:B------:R-:W-:Y:S02]  /*c670*/  ISETP.GE.OR P1, PT, R3, R239, !P1 ;  /* 0x000000ef0300720c */ /* 0x000fe40004f26670 */
        /* <DEDUP_REMOVED lines=8> */
[----:B------:R-:W-:Y:S02]  /*c700*/  ISETP.GE.AND P1, PT, R11, R238, PT ;  /* 0x000000ee0b00720c */ /* 0x000fe40003f26270 */
        /* <DEDUP_REMOVED lines=285> */
[----:B------:R-:W-:Y:S03]  /*d8e0*/  FADD.FTZ R195, R167, R195 ;  /* 0x000000c3a7c37221 */ /* 0x000fe60000010000 */
        /* <DEDUP_REMOVED lines=75> */
[C---:B------:R-:W-:Y:S09]  /*dda0*/  HMMA.16816.F32 R44, R136.reuse, R168, R44 ;  /* 0x000000a8882c723c */ /* 0x040ff2000000182c */
[----:B------:R-:W-:Y:S01]  /*ddb0*/  MUFU.EX2 R161, R178 ;  /* 0x000000b200a17308 */ /* 0x000fe20000000800 */
        /* <DEDUP_REMOVED lines=41> */
[----:B------:R-:W-:Y:S02]  /*e050*/  MOV R136, R161 ;  /* 0x000000a100887202 */ /* 0x000fe40000000f00 */
[----:B------:R-:W-:Y:S02]  /*e060*/  F2FP.F16.F32.PACK_AB R168, R137, R139 ;  /* 0x0000008b89a8723e */ /* 0x000fe400000000ff */
[----:B------:R-:W-:Y:S02]  /*e070*/  F2FP.F16.F32.PACK_AB R170, R140, R143 ;  /* 0x0000008f8caa723e */ /* 0x000fe400000000ff */
[----:B------:R-:W-:Y:S02]  /*e080*/  F2FP.F16.F32.PACK_AB R169, R136, R138 ;  /* 0x0000008a88a9723e */ /* 0x000fe400000000ff */
[----:B------:R-:W-:Y:S07]  /*e090*/  F2FP.F16.F32.PACK_AB R171, R165, R141 ;  /* 0x0000008da5ab723e */ /* 0x000fee00000000ff */
        /* <DEDUP_REMOVED lines=9> */
[----:B------:R-:W-:Y:S04]  /*e130*/  MOV R23, R143 ;  /* 0x0000008f00177202 */ /* 0x000fe80000000f00 */
[----:B------:R-:W-:Y:S02]  /*e140*/  MOV R132, R140 ;  /* 0x0000008c00847202 */ /* 0x000fe40000000f00 */
[----:B------:R-:W-:Y:S02]  /*e150*/  MOV R133, R141 ;  /* 0x0000008d00857202 */ /* 0x000fe40000000f00 */
[C---:B------:R-:W-:Y:S07]  /*e160*/  HMMA.16816.F32 R140, R168.reuse, R134, R24 ;  /* 0x00000086a88c723c */ /* 0x040fee0000001818 */
[----:B------:R-:W-:Y:S04]  /*e170*/  MOV R24, R136 ;  /* 0x0000008800187202 */ /* 0x000fe80000000f00 */
[----:B------:R-:W-:Y:S02]  /*e180*/  MOV R25, R137 ;  /* 0x0000008900197202 */ /* 0x000fe40000000f00 */
[----:B------:R-:W-:Y:S02]  /*e190*/  MOV R26, R138 ;  /* 0x0000008a001a7202 */ /* 0x000fe40000000f00 */
[----:B------:R-:W-:Y:S02]  /*e1a0*/  MOV R27, R139 ;  /* 0x0000008b001b7202 */ /* 0x000fe40000000f00 */
[C---:B------:R-:W-:Y:S03]  /*e1b0*/  HMMA.16816.F32 R136, R168.reuse, R172, R28 ;  /* 0x000000aca888723c */ /* 0x040fe6000000181c */
[----:B------:R-:W-:Y:S02]  /*e1c0*/  MOV R135, R23 ;  /* 0x0000001700877202 */ /* 0x000fe40000000f00 */
[----:B------:R-:W1:Y:S02]  /*e1d0*/  LDSM.16.MT88.4 R20, [R220+0x15800] ;  /* 0x01580000dc14783b */ /* 0x000e640000004200 */
[----:B------:R-:W-:Y:S04]  /*e1e0*/  MOV R31, R135 ;  /* 0x00000087001f7202 */ /* 0x000fe80000000f00 */
[----:B------:R-:W-:Y:S02]  /*e1f0*/  MOV R173, R132 ;  /* 0x0000008400ad7202 */ /* 0x000fe40000000f00 */
        /* <DEDUP_REMOVED lines=11> */
[----:B------:R-:W2:Y:S04]  /*e2b0*/  LDSM.16.MT88.4 R24, [R224+0x17800] ;  /* 0x01780000e018783b */ /* 0x000ea80000004200 */
[----:B------:R-:W-:Y:S01]  /*e2c0*/  MOV R35, R31 ;  /* 0x0000001f00237202 */ /* 0x000fe20000000f00 */
[C---:B------:R-:W-:Y:S03]  /*e2d0*/  HMMA.16816.F32 R56, R168.reuse, R186, R56 ;  /* 0x000000baa838723c */ /* 0x040fe60000001838 */
[----:B------:R-:W2:Y:S03]  /*e2e0*/  LDSM.16.MT88.4 R28, [R222+0x17800] ;  /* 0x01780000de1c783b */ /* 0x000ea60000004200 */
        /* <DEDUP_REMOVED lines=42> */
[----:B------:R-:W-:Y:S01]  /*e590*/  MOV R2, R3 ;  /* 0x0000000300027202 */ /* 0x000fe20000000f00 */
[----:B------:R-:W-:Y:S06]  /*e5a0*/  @P0 BRA `(.L_x_6354) ;  /* 0xffffffbc00d80947 */ /* 0x000fec000383ffff */
.L_x_6350:
[----:B------:R-:W1:Y:S01]  /*e5b0*/  SHFL.BFLY PT, R2, R249, 0x2, 0x1f ;  /* 0x0c401f00f9027f89 */ /* 0x000e6200000e0000 */
[----:B------:R-:W-:Y:S01]  /*e5c0*/  MOV R4, 0x3f800000 ;  /* 0x3f80000000047802 */ /* 0x000fe20000000f00 */
[----:B------:R-:W2:Y:S01]  /*e5d0*/  S2UR UR4, SR_CgaCtaId ;  /* 0x00000000000479c3 */ /* 0x000ea20000008800 */
[----:B------:R-:W-:Y:S01]  /*e5e0*/  MOV R5, 0x3f800000 ;  /* 0x3f80000000057802 */ /* 0x000fe20000000f00 */
[----:B------:R-:W3:Y:S01]  /*e5f0*/  SHFL.BFLY PT, R0, R247, 0x2, 0x1f ;  /* 0x0c401f00f7007f89 */ /* 0x000ee200000e0000 */
[----:B------:R-:W-:Y:S01]  /*e600*/  UMOV UR5, 0x400 ;  /* 0x0000040000057882 */ /* 0x000fe20000000000 */
[----:B------:R-:W-:Y:S01]  /*e610*/  UISETP.NE.AND UP0, UPT, UR12, -0x1, UPT ;  /* 0xffffffff0c00788c */ /* 0x000fe2000bf05270 */
[----:B------:R-:W-:Y:S01]  /*e620*/  ULDC.U8 UR6, c[0x0][0x3d8] ;  /* 0x0000f60000067ab9 */ /* 0x000fe20000000000 */
        /* <DEDUP_REMOVED lines=163> */
[----:B------:R-:W-:Y:S01]  /*f060*/  @UP0 ULDC.64 UR4, c[0x0][0x298] ;  /* 0x0000a60000040ab9 */ /* 0x000fe20000000a00 */
[----:B------:R-:W-:Y:S01]  /*f070*/  MOV R8, 0x20 ;  /* 0x0000002000087802 */ /* 0x000fe20000000f00 */
[----:B------:R-:W-:Y:S01]  /*f080*/  @UP0 UIMAD.WIDE.U32 UR8, UR12, UR4, URZ ;  /* 0x000000040c0802a5 */ /* 0x000fe2000f8e003f */
[----:B------:R-:W-:-:S02]  /*f090*/  MOV R10, 0x40 ;  /* 0x00000040000a7802 */ /* 0x000fc40000000f00 */
[C---:B------:R-:W-:Y:S01]  /*f0a0*/  IADD3 R9, R5.reuse, -0x10, RZ ;  /* 0xfffffff005097810 */ /* 0x040fe20007ffe0ff */
[----:B------:R-:W-:Y:S01]  /*f0b0*/  @UP0 UIMAD UR7, UR12, UR5, UR9 ;  /* 0x000000050c0702a4 */ /* 0x000fe2000f8e0209 */
[----:B------:R-:W-:Y:S02]  /*f0c0*/  SEL R8, R8, 0xffffffe0, !P1 ;  /* 0xffffffe008087807 */ /* 0x000fe40004800000 */
[----:B------:R-:W-:Y:S02]  /*f0d0*/  @P0 IADD3 R9, R5, 0x10, RZ ;  /* 0x0000001005090810 */ /* 0x000fe40007ffe0ff */
[----:B------:R-:W-:Y:S02]  /*f0e0*/  F2FP.F16.F32.PACK_AB R160, R161, R160 ;  /* 0x000000a0a1a0723e */ /* 0x000fe400000000ff */
[----:B------:R-:W-:Y:S02]  /*f0f0*/  F2FP.F16.F32.PACK_AB R162, R163, R162 ;  /* 0x000000a2a3a2723e */ /* 0x000fe400000000ff */
[----:B------:R-:W-:Y:S01]  /*f100*/  SEL R10, R10, 0xffffffc0, !P2 ;  /* 0xffffffc00a0a7807 */ /* 0x000fe20005000000 */
[----:B------:R-:W-:Y:S01]  /*f110*/  STS [R5], R160 ;  /* 0x000000a005007388 */ /* 0x000fe20000000800 */
[----:B------:R-:W-:-:S02]  /*f120*/  F2FP.F16.F32.PACK_AB R156, R157, R156 ;  /* 0x0000009c9d9c723e */ /* 0x000fc400000000ff */
[----:B------:R-:W-:Y:S01]  /*f130*/  F2FP.F16.F32.PACK_AB R158, R159, R158 ;  /* 0x0000009e9f9e723e */ /* 0x000fe200000000ff */
[----:B------:R-:W-:Y:S01]  /*f140*/  STS [R5+0x400], R162 ;  /* 0x000400a205007388 */ /* 0x000fe20000000800 */
[----:B------:R-:W-:Y:S02]  /*f150*/  F2FP.F16.F32.PACK_AB R152, R153, R152 ;  /* 0x000000989998723e */ /* 0x000fe400000000ff */
[----:B------:R-:W-:Y:S01]  /*f160*/  F2FP.F16.F32.PACK_AB R154, R155, R154 ;  /* 0x0000009a9b9a723e */ /* 0x000fe200000000ff */
[----:B------:R-:W-:Y:S01]  /*f170*/  STS [R9], R156 ;  /* 0x0000009c09007388 */ /* 0x000fe20000000800 */
[----:B------:R-:W-:Y:S02]  /*f180*/  IADD3 R11, R5, R8, RZ ;  /* 0x00000008050b7210 */ /* 0x000fe40007ffe0ff */
[----:B------:R-:W-:Y:S01]  /*f190*/  F2FP.F16.F32.PACK_AB R148, R149, R148 ;  /* 0x000000949594723e */ /* 0x000fe200000000ff */
[----:B------:R-:W-:Y:S01]  /*f1a0*/  STS [R9+0x400], R158 ;  /* 0x0004009e09007388 */ /* 0x000fe20000000800 */
[----:B------:R-:W-:-:S02]  /*f1b0*/  F2FP.F16.F32.PACK_AB R150, R151, R150 ;  /* 0x000000969796723e */ /* 0x000fc400000000ff */
[----:B------:R-:W-:Y:S01]  /*f1c0*/  IADD3 R13, R8, R9, RZ ;  /* 0x00000009080d7210 */ /* 0x000fe20007ffe0ff */
[----:B------:R-:W-:Y:S01]  /*f1d0*/  STS [R11], R152 ;  /* 0x000000980b007388 */ /* 0x000fe20000000800 */
[----:B------:R-:W-:Y:S01]  /*f1e0*/  F2FP.F16.F32.PACK_AB R144, R145, R144 ;  /* 0x000000909190723e */ /* 0x000fe200000000ff */
[----:B------:R-:W1:Y:S01]  /*f1f0*/  @P3 LDC R8, c[0x0][0x2e8] ;  /* 0x0000ba00ff083b82 */ /* 0x000e620000000800 */
[----:B------:R-:W-:Y:S01]  /*f200*/  F2FP.F16.F32.PACK_AB R146, R147, R146 ;  /* 0x000000929392723e */ /* 0x000fe200000000ff */
[----:B------:R-:W-:Y:S01]  /*f210*/  STS [R11+0x400], R154 ;  /* 0x0004009a0b007388 */ /* 0x000fe20000000800 */
[----:B------:R-:W-:Y:S02]  /*f220*/  IADD3 R15, R5, R10, RZ ;  /* 0x0000000a050f7210 */ /* 0x000fe40007ffe0ff */
[----:B------:R-:W-:Y:S01]  /*f230*/  F2FP.F16.F32.PACK_AB R140, R141, R140 ;  /* 0x0000008c8d8c723e */ /* 0x000fe200000000ff */
[----:B------:R-:W-:Y:S01]  /*f240*/  STS [R13], R148 ;  /* 0x000000940d007388 */ /* 0x000fe20000000800 */
[----:B------:R-:W-:-:S02]  /*f250*/  F2FP.F16.F32.PACK_AB R142, R143, R142 ;  /* 0x0000008e8f8e723e */ /* 0x000fc400000000ff */
[----:B------:R-:W-:Y:S01]  /*f260*/  IADD3 R17, R10, R9, RZ ;  /* 0x000000090a117210 */ /* 0x000fe20007ffe0ff */
        /* <DEDUP_REMOVED lines=106> */
[----:B--2---:R-:W2:Y:S03]  /*f910*/  @P4 LDC R5, c[0x0][0x2e8] ;  /* 0x0000ba00ff054b82 */ /* 0x004ea60000000800 */
[----:B------:R1:W-:Y:S04]  /*f920*/  STS [R15+0x6000], R116 ;  /* 0x006000740f007388 */ /* 0x0003e80000000800 */
[----:B------:R1:W-:Y:S01]  /*f930*/  STS [R15+0x6400], R118 ;  /* 0x006400760f007388 */ /* 0x0003e20000000800 */
[----:B---3--:R-:W-:-:S03]  /*f940*/  MOV R9, 0x7f800000 ;  /* 0x7f80000000097802 */ /* 0x008fc60000000f00 */
        /* <DEDUP_REMOVED lines=15> */
.L_x_6355:
[----:B--2---:R-:W-:Y:S01]  /*fa40*/  @P4 FFMA.FTZ R9, R164, R5, R11 ;  /* 0x00000005a4094223 */ /* 0x004fe2000001000b */
        /* <DEDUP_REMOVED lines=9> */
.L_x_6356:
[----:B------:R-:W-:Y:S01]  /*fae0*/  S2UR UR6, SR_CTAID.Z ;  /* 0x00000000000679c3 */ /* 0x000fe20000002700 */
[----:B------:R-:W-:Y:S01]  /*faf0*/  ULDC UR4, c[0x0][0x270] ;  /* 0x00009c0000047ab9 */ /* 0x000fe20000000800 */
[----:B------:R-:W-:-:S06]  /*fb00*/  ULDC UR12, c[0x0][0x2c4] ;  /* 0x0000b100000c7ab9 */ /* 0x000fcc0000000800 */
[----:B------:R-:W1:Y:S02]  /*fb10*/  S2UR UR5, SR_CTAID.Y ;  /* 0x00000000000579c3 */ /* 0x000e640000002600 */
[----:B-1----:R-:W-:-:S04]  /*fb20*/  UIMAD UR4, UR5, UR4, UR6 ;  /* 0x00000004050472a4 */ /* 0x002fc8000f8e0206 */
[----:B------:R-:W-:Y:S02]  /*fb30*/  UIMAD UR12, UR4, UR12, URZ ;  /* 0x0000000c040c72a4 */ /* 0x000fe4000f8e023f */
.L_x_6357:
        /* <DEDUP_REMOVED lines=32> */
.L_x_6359:
[----:B------:R-:W-:Y:S05]  /*fd40*/  BSYNC B0 ;  /* 0x0000000000007941 */ /* 0x000fea0003800000 */
.L_x_6358:
[----:B------:R-:W2:Y:S01]  /*fd50*/  S2UR UR5, SR_CTAID.X ;  /* 0x00000000000579c3 */ /* 0x000ea20000002500 */
[----:B------:R-:W-:Y:S01]  /*fd60*/  LEA.HI R4, R5, R0, RZ, 0x3 ;  /* 0x0000000005047211 */ /* 0x000fe200078f18ff */
[----:B---3--:R3:W4:Y:S01]  /*fd70*/  LDS.128 R16, [R235+0x1800] ;  /* 0x00180000eb107984 */ /* 0x0087220000000c00 */
[----:B------:R-:W-:Y:S02]  /*fd80*/  BSSY B0, `(.L_x_6360) ;  /* 0x000002d000007945 */ /* 0x000fe40003800000 */
[----:B------:R-:W-:Y:S01]  /*fd90*/  LOP3.LUT R5, R4, 0xfffffff8, RZ, 0xc0, !PT ;  /* 0xfffffff804057812 */ /* 0x000fe200078ec0ff */
[----:B------:R3:W3:Y:S02]  /*fda0*/  LDS.128 R20, [R235] ;  /* 0x00000000eb147984 */ /* 0x0006e40000000c00 */
[----:B------:R-:W5:Y:S02]  /*fdb0*/  LDC.64 R2, c[0x0][0x298] ;  /* 0x0000a600ff027b82 */ /* 0x000f640000000a00 */
[----:B------:R-:W-:Y:S01]  /*fdc0*/  IMAD.IADD R0, R0, 0x1, -R5 ;  /* 0x0000000100007824 */ /* 0x000fe200078e0a05 */
[----:B------:R3:W3:Y:S03]  /*fdd0*/  LDS.128 R12, [R235+0x2000] ;  /* 0x00200000eb0c7984 */ /* 0x0006e60000000c00 */
[----:B------:R-:W-:Y:S01]  /*fde0*/  IMAD.SHL.U32 R8, R0, 0x8, RZ ;  /* 0x0000000800087824 */ /* 0x000fe200078e00ff */
[----:B------:R-:W-:Y:S01]  /*fdf0*/  SHF.R.S32.HI R0, RZ, 0x3, R4 ;  /* 0x00000003ff007819 */ /* 0x000fe20000011404 */
[----:B------:R-:W4:Y:S03]  /*fe00*/  LDC.64 R28, c[0x0][0x2a0] ;  /* 0x0000a800ff1c7b82 */ /* 0x000f260000000a00 */
[----:B-1----:R-:W-:Y:S01]  /*fe10*/  SHF.R.S32.HI R9, RZ, 0x1f, R8 ;  /* 0x0000001fff097819 */ /* 0x002fe20000011408 */
[C---:B------:R-:W-:Y:S01]  /*fe20*/  VIADD R4, R0.reuse, 0x10 ;  /* 0x0000001000047836 */ /* 0x040fe20000000000 */
[----:B------:R-:W-:-:S02]  /*fe30*/  IADD3 R5, R0, 0x20, RZ ;  /* 0x0000002000057810 */ /* 0x000fc40007ffe0ff */
[----:B------:R-:W-:Y:S01]  /*fe40*/  SHF.R.S32.HI R25, RZ, 0x1f, R0 ;  /* 0x0000001fff197819 */ /* 0x000fe20000011400 */
[----:B--2---:R-:W-:Y:S01]  /*fe50*/  USHF.L.U32 UR5, UR5, 0x6, URZ ;  /* 0x0000000605057899 */ /* 0x004fe2000800063f */
[----:B------:R-:W-:Y:S01]  /*fe60*/  ISETP.GE.AND P3, PT, R4, UR22, PT ;  /* 0x0000001604007c0c */ /* 0x000fe2000bf66270 */
[----:B------:R-:W-:Y:S01]  /*fe70*/  VIADD R4, R0, 0x30 ;  /* 0x0000003000047836 */ /* 0x000fe20000000000 */
[----:B------:R-:W-:Y:S01]  /*fe80*/  ISETP.GE.AND P2, PT, R5, UR22, PT ;  /* 0x0000001605007c0c */ /* 0x000fe2000bf46270 */
[----:B------:R-:W-:-:S03]  /*fe90*/  USHF.R.S32.HI UR4, URZ, 0x1f, UR5 ;  /* 0x0000001f3f047899 */ /* 0x000fc60008011405 */
[----:B------:R-:W-:Y:S01]  /*fea0*/  ISETP.GE.AND P1, PT, R4, UR22, PT ;  /* 0x0000001604007c0c */ /* 0x000fe2000bf26270 */
[----:B-----5:R-:W-:-:S04]  /*feb0*/  IMAD.WIDE.U32 R8, R2, UR5, R8 ;  /* 0x0000000502087c25 */ /* 0x020fc8000f8e0008 */
[----:B------:R-:W-:Y:S01]  /*fec0*/  IMAD R6, R2, UR4, RZ ;  /* 0x0000000402067c24 */ /* 0x000fe2000f8e02ff */
[----:B------:R-:W-:Y:S01]  /*fed0*/  USHF.R.S32.HI UR4, URZ, 0x1f, UR6 ;  /* 0x0000001f3f047899 */ /* 0x000fe20008011406 */
[----:B------:R-:W-:Y:S02]  /*fee0*/  IADD3 R26, P0, R8, UR8, RZ ;  /* 0x00000008081a7c10 */ /* 0x000fe4000ff1e0ff */
[----:B------:R-:W-:-:S03]  /*fef0*/  IMAD R7, R3, UR5, R6 ;  /* 0x0000000503077c24 */ /* 0x000fc6000f8e0206 */
[----:B----4-:R-:W-:Y:S02]  /*ff00*/  IMAD R6, R28, UR4, RZ ;  /* 0x000000041c067c24 */ /* 0x010fe4000f8e02ff */
[----:B------:R-:W-:Y:S02]  /*ff10*/  IADD3.X R27, R7, UR7, R9, P0, !PT ;  /* 0x00000007071b7c10 */ /* 0x000fe400087fe409 */
[----:B------:R-:W-:Y:S01]  /*ff20*/  IMAD R29, R29, UR6, R6 ;  /* 0x000000061d1d7c24 */ /* 0x000fe2000f8e0206 */
[----:B------:R1:W2:Y:S01]  /*ff30*/  LDS.128 R8, [R235+0x4000] ;  /* 0x00400000eb087984 */ /* 0x0002a20000000c00 */
[----:B------:R-:W-:Y:S01]  /*ff40*/  ISETP.GE.AND P0, PT, R0, UR22, PT ;  /* 0x0000001600007c0c */ /* 0x000fe2000bf06270 */
[----:B------:R-:W-:Y:S02]  /*ff50*/  IMAD.WIDE.U32 R26, R28, UR6, R26 ;  /* 0x000000061c1a7c25 */ /* 0x000fe4000f8e001a */
[----:B------:R1:W4:Y:S03]  /*ff60*/  LDS.128 R4, [R235+0x6000] ;  /* 0x00600000eb047984 */ /* 0x0003260000000c00 */
[----:B------:R-:W-:-:S07]  /*ff70*/  IADD3 R29, R29, R27, RZ ;  /* 0x0000001b1d1d7210 */ /* 0x000fce0007ffe0ff */
[----:B---3--:R-:W-:Y:S05]  /*ff80*/  @P0 BRA `(.L_x_6361) ;  /* 0x0000000000300947 */ /* 0x008fea0003800000 */
        /* <DEDUP_REMOVED lines=8> */
[----:B------:R3:W-:Y:S04]  /*10010*/  STG.E.128 desc[UR16][R32.64], R20 ;  /* 0x0000001420007986 */ /* 0x0007e8000c101d10 */
[----:B------:R3:W-:Y:S04]  /*10020*/  STG.E.128 desc[UR16][R32.64+0x80], R12 ;  /* 0x0000800c20007986 */ /* 0x0007e8000c101d10 */
[----:B--2---:R3:W-:Y:S04]  /*10030*/  STG.E.128 desc[UR16][R32.64+0x100], R8 ;  /* 0x0001000820007986 */ /* 0x0047e8000c101d10 */
[----:B----4-:R3:W-:Y:S02]  /*10040*/  STG.E.128 desc[UR16][R32.64+0x180], R4 ;  /* 0x0001800420007986 */ /* 0x0107e4000c101d10 */
.L_x_6361:
[----:B------:R-:W-:Y:S05]  /*10050*/  BSYNC B0 ;  /* 0x0000000000007941 */ /* 0x000fea0003800000 */
.L_x_6360:
[----:B---3--:R3:W1:Y:S01]  /*10060*/  LDS.128 R20, [R235+0x800] ;  /* 0x00080000eb147984 */ /* 0x0086620000000c00 */
[----:B------:R-:W-:Y:S03]  /*10070*/  BSSY B0, `(.L_x_6362) ;  /* 0x0000014000007945 */ /* 0x000fe60003800000 */
[----:B------:R3:W1:Y:S04]  /*10080*/  LDS.128 R12, [R235+0x2800] ;  /* 0x00280000eb0c7984 */ /* 0x0006680000000c00 */
[----:B--2---:R3:W2:Y:S04]  /*10090*/  LDS.128 R8, [R235+0x4800] ;  /* 0x00480000eb087984 */ /* 0x0046a80000000c00 */
[----:B----4-:R3:W4:Y:S01]  /*100a0*/  LDS.128 R4, [R235+0x6800] ;  /* 0x00680000eb047984 */ /* 0x0107220000000c00 */
        /* <DEDUP_REMOVED lines=12> */
[----:B-1----:R1:W-:Y:S04]  /*10170*/  STG.E.128 desc[UR16][R30.64], R20 ;  /* 0x000000141e007986 */ /* 0x0023e8000c101d10 */
[----:B------:R1:W-:Y:S04]  /*10180*/  STG.E.128 desc[UR16][R30.64+0x80], R12 ;  /* 0x0000800c1e007986 */ /* 0x0003e8000c101d10 */
[----:B--2---:R1:W-:Y:S04]  /*10190*/  STG.E.128 desc[UR16][R30.64+0x100], R8 ;  /* 0x000100081e007986 */ /* 0x0043e8000c101d10 */
[----:B----4-:R1:W-:Y:S02]  /*101a0*/  STG.E.128 desc[UR16][R30.64+0x180], R4 ;  /* 0x000180041e007986 */ /* 0x0103e4000c101d10 */
.L_x_6363:
[----:B------:R-:W-:Y:S05]  /*101b0*/  BSYNC B0 ;  /* 0x0000000000007941 */ /* 0x000fea0003800000 */
.L_x_6362:
[----:B-1----:R1:W1:Y:S01]  /*101c0*/  LDS.128 R20, [R235+0x1000] ;  /* 0x00100000eb147984 */ /* 0x0022620000000c00 */
[----:B------:R-:W-:Y:S03]  /*101d0*/  BSSY B0, `(.L_x_6364) ;  /* 0x0000014000007945 */ /* 0x000fe60003800000 */
[----:B------:R1:W1:Y:S04]  /*101e0*/  LDS.128 R12, [R235+0x3000] ;  /* 0x00300000eb0c7984 */ /* 0x0002680000000c00 */
[----:B--2---:R2:W1:Y:S04]  /*101f0*/  LDS.128 R8, [R235+0x5000] ;  /* 0x00500000eb087984 */ /* 0x0044680000000c00 */
        /* <DEDUP_REMOVED lines=15> */
[----:B------:R1:W-:Y:S04]  /*102f0*/  STG.E.128 desc[UR16][R30.64+0x100], R8 ;  /* 0x000100081e007986 */ /* 0x0003e8000c101d10 */
[----:B----4-:R1:W-:Y:S02]  /*10300*/  STG.E.128 desc[UR16][R30.64+0x180], R4 ;  /* 0x000180041e007986 */ /* 0x0103e4000c101d10 */
.L_x_6365:
[----:B------:R-:W-:Y:S05]  /*10310*/  BSYNC B0 ;  /* 0x0000000000007941 */ /* 0x000fea0003800000 */
.L_x_6364:
[----:B-1----:R1:W1:Y:S04]  /*10320*/  LDS.128 R8, [R235+0x3800] ;  /* 0x00380000eb087984 */ /* 0x0022680000000c00 */
[----:B----4-:R4:W1:Y:S04]  /*10330*/  LDS.128 R4, [R235+0x5800] ;  /* 0x00580000eb047984 */ /* 0x0108680000000c00 */
[----:B------:R4:W1:Y:S01]  /*10340*/  LDS.128 R12, [R235+0x7800] ;  /* 0x00780000eb0c7984 */ /* 0x0008620000000c00 */
[----:B------:R-:W-:Y:S05]  /*10350*/  @P1 EXIT ;  /* 0x000000000000194d */ /* 0x000fea0003800000 */
        /* <DEDUP_REMOVED lines=12> */
[----:B-1----:R-:W-:Y:S04]  /*10420*/  STG.E.128 desc[UR16][R2.64+0x80], R8 ;  /* 0x0000800802007986 */ /* 0x002fe8000c101d10 */
[----:B------:R-:W-:Y:S04]  /*10430*/  STG.E.128 desc[UR16][R2.64+0x100], R4 ;  /* 0x0001000402007986 */ /* 0x000fe8000c101d10 */
[----:B------:R-:W-:Y:S01]  /*10440*/  STG.E.128 desc[UR16][R2.64+0x180], R12 ;  /* 0x0001800c02007986 */ /* 0x000fe2000c101d10 */
[----:B------:R-:W-:Y:S05]  /*10450*/  EXIT ;  /* 0x000000000000794d */ /* 0x000fea0003800000 */
.L_x_6366:
        /* <DEDUP_REMOVED lines=10> */
.L_x_8916:


//--------------------- .text._ZN5flash24flash_fwd_splitkv_kernelI23Flash_fwd_kernel_traitsILi256ELi64ELi64ELi4ELb0ELb0EN7cutlass6half_tE19Flash_kernel_traitsILi256ELi64ELi64ELi4ES3_EELb0ELb1ELb0ELb0ELb1ELb1ELb0ELb0EEEvNS_16Flash_fwd_paramsE --------------------------
	.section	.text._ZN5flash24flash_fwd_splitkv_kernelI23Flash_fwd_kernel_traitsILi256ELi64ELi64ELi4ELb0ELb0EN7cutlass6half_tE19Flash_kernel_traitsILi256ELi64ELi64ELi4ES3_EELb0ELb1ELb0ELb0ELb1ELb1ELb0ELb0EEEvNS_16Flash_fwd_paramsE,"ax",@progbits
	.align	128
        .global         _ZN5flash24flash_fwd_splitkv_kernelI23Flash_fwd_kernel_traitsILi256ELi64ELi64ELi4ELb0ELb0EN7cutlass6half_tE19Flash_kernel_traitsILi256ELi64ELi64ELi4ES3_EELb0ELb1ELb0ELb0ELb1ELb1ELb0ELb0EEEvNS_16Flash_fwd_paramsE
        .type           _ZN5flash24flash_fwd_splitkv_kernelI23Flash_fwd_kernel_traitsILi256ELi64ELi64ELi4ELb0ELb0EN7cutlass6half_tE19Flash_kernel_traitsILi256ELi64ELi64ELi4ES3_EELb0ELb1ELb0ELb0ELb1ELb1ELb0ELb0EEEvNS_16Flash_fwd_paramsE,@function
        .size           _ZN5flash24flash_fwd_splitkv_kernelI23Flash_fwd_kernel_traitsILi256ELi64ELi64ELi4ELb0ELb0EN7cutlass6half_tE19Flash_kernel_traitsILi256ELi64ELi64ELi4ES3_EELb0ELb1ELb0ELb0ELb1ELb1ELb0ELb0EEEvNS_16Flash_fwd_paramsE,(.L_x_8917 - _ZN5flash24flash_fwd_splitkv_kernelI23Flash_fwd_kernel_traitsILi256ELi64ELi64ELi4ELb0ELb0EN7cutlass6half_tE19Flash_kernel_traitsILi256ELi64ELi64ELi4ES3_EELb0ELb1ELb0ELb0ELb1ELb1ELb0ELb0EEEvNS_16Flash_fwd_paramsE)
        .other          _ZN5flash24flash_fwd_splitkv_kernelI23Flash_fwd_kernel_traitsILi256ELi64ELi64ELi4ELb0ELb0EN7cutlass6half_tE19Flash_kernel_traitsILi256ELi64ELi64ELi4ES3_EELb0ELb1ELb0ELb0ELb1ELb1ELb0ELb0EEEvNS_16Flash_fwd_paramsE,@"STO_CUDA_ENTRY STV_DEFAULT"
_ZN5flash24flash_fwd_splitkv_kernelI23Flash_fwd_kernel_traitsILi256ELi64ELi64ELi4ELb0ELb0EN7cutlass6half_tE19Flash_kernel_traitsILi256ELi64ELi64ELi4ES3_EELb0ELb1ELb0ELb0ELb1ELb1ELb0ELb0EEEvNS_16Flash_fwd_paramsE:
.text._ZN5flash24flash_fwd_splitkv_kernelI23Flash_fwd_kernel_traitsILi256ELi64ELi64ELi4ELb0ELb0EN7cutlass6half_tE19Flash_kernel_traitsILi256ELi64ELi64ELi4ES3_EELb0ELb1ELb0ELb0ELb1ELb1ELb0ELb0EEEvNS_16Flash_fwd_paramsE:
        /* <DEDUP_REMOVED lines=55> */
.L_x_6367:
[----:B------:R-:W-:-:S03]  /*0370*/  ULDC UR5, c[0x0][0x2c8] ;  /* 0x0000b20000057ab9 */ /* 0x000fc60000000800 */
.L_x_6368:
        /* <DEDUP_REMOVED lines=113> */
.L_x_6371:
[----:B------:R-:W-:Y:S05]  /*0a90*/  BSYNC B0 ;  /* 0x0000000000007941 */ /* 0x000fea0003800000 */
.L_x_6370:
        /* <DEDUP_REMOVED lines=19> */
.L_x_6373:
[----:B------:R-:W-:Y:S05]  /*0bd0*/  BSYNC B0 ;  /* 0x0000000000007941 */ /* 0x000fea0003800000 */
.L_x_6372:
        /* <DEDUP_REMOVED lines=19> */
.L_x_6375:
[----:B------:R-:W-:Y:S05]  /*0d10*/  BSYNC B0 ;  /* 0x0000000000007941 */ /* 0x000fea0003800000 */
.L_x_6374:
        /* <DEDUP_REMOVED lines=16> */
.L_x_6377:
[----:B------:R-:W-:Y:S05]  /*0e20*/  BSYNC B0 ;  /* 0x0000000000007941 */ /* 0x000fea0003800000 */
.L_x_6376:
        /* <DEDUP_REMOVED lines=15> */
.L_x_6369:
        /* <DEDUP_REMOVED lines=28> */
.L_x_6378:
[----:B------:R-:W-:Y:S05]  /*10e0*/  @!P3 BRA `(.L_x_6379) ;  /* 0x00000004005cb947 */ /* 0x000fea0003800000 */
[----:B------:R-:W1:Y:S01]  /*10f0*/  LDC R15, c[0x0][0x380] ;  /* 0x0000e000ff0f7b82 */ /* 0x000e620000000800 */
[----:B------:R-:W-:Y:S01]  /*1100*/  ULEA UR9, UR13, 0xffffffc0, 0x6 ;  /* 0xffffffc00d097891 */ /* 0x000fe2000f8e303f */
[----:B------:R-:W-:Y:S01]  /*1110*/  MOV R8, RZ ;  /* 0x000000ff00087202 */ /* 0x000fe20000000f00 */
        /* <DEDUP_REMOVED lines=29> */
[----:B------:R2:W3:Y:S01]  /*12f0*/  LDG.E R3, desc[UR16][R12.64] ;  /* 0x000000100c037981 */ /* 0x0004e2000c1e1900 */
[----:B-1----:R-:W-:Y:S01]  /*1300*/  IABS R5, R0 ;  /* 0x0000000000057213 */ /* 0x002fe20000000000 */
[----:B------:R-:W1:Y:S03]  /*1310*/  S2R R2, SR_CTAID.Z ;  /* 0x0000000000027919 */ /* 0x000e660000002700 */
[----:B------:R-:W4:Y:S08]  /*1320*/  I2F.RP R11, R5 ;  /* 0x00000005000b7306 */ /* 0x000f300000209400 */
[----:B----4-:R-:W4:Y:S01]  /*1330*/  MUFU.RCP R10, R11 ;  /* 0x0000000b000a7308 */ /* 0x010f220000001000 */
[----:B-1----:R-:W-:-:S02]  /*1340*/  IABS R2, R2 ;  /* 0x0000000200027213 */ /* 0x002fc40000000000 */
[----:B----4-:R-:W-:-:S05]  /*1350*/  IADD3 R10, R10, 0xffffffe, RZ ;  /* 0x0ffffffe0a0a7810 */ /* 0x010fca0007ffe0ff */
        /* <DEDUP_REMOVED lines=15> */
[----:B--2---:R-:W-:Y:S02]  /*1450*/  SHF.R.S32.HI R13, RZ, 0x1f, R15 ;  /* 0x0000001fff0d7819 */ /* 0x004fe4000001140f */
[----:B------:R-:W-:-:S03]  /*1460*/  @P2 IADD3 R2, R2, 0x1, RZ ;  /* 0x0000000102022810 */ /* 0x000fc60007ffe0ff */
[----:B------:R-:W-:Y:S01]  /*1470*/  IMAD R4, R13, UR10, RZ ;  /* 0x0000000a0d047c24 */ /* 0x000fe2000f8e02ff */
        /* <DEDUP_REMOVED lines=13> */
[----:B------:R-:W-:Y:S01]  /*1550*/  SHF.R.S32.HI R19, RZ, 0x1f, R2 ;  /* 0x0000001fff137819 */ /* 0x000fe20000011402 */
[----:B------:R-:W-:Y:S01]  /*1560*/  ULDC.64 UR8, c[0x0][0x260] ;  /* 0x0000980000087ab9 */ /* 0x000fe20000000a00 */
[----:B------:R-:W-:-:S03]  /*1570*/  MOV R20, R2 ;  /* 0x0000000200147202 */ /* 0x000fc60000000f00 */
        /* <DEDUP_REMOVED lines=10> */
[----:B------:R-:W-:-:S04]  /*1620*/  IMAD.WIDE.U32 R4, R2, UR8, R4 ;  /* 0x0000000802047c25 */ /* 0x000fc8000f8e0004 */
[----:B------:R-:W-:Y:S01]  /*1630*/  IMAD.MOV.U32 R14, RZ, RZ, R4 ;  /* 0x000000ffff0e7224 */ /* 0x000fe200078e0004 */
[----:B------:R-:W-:Y:S01]  /*1640*/  IADD3 R12, R5, R3, RZ ;  /* 0x00000003050c7210 */ /* 0x000fe20007ffe0ff */
[----:B------:R-:W-:Y:S06]  /*1650*/  BRA `(.L_x_6380) ;  /* 0x0000000400487947 */ /* 0x000fec0003800000 */
.L_x_6379:
        /* <DEDUP_REMOVED lines=46> */
.L_x_6381:
        /* <DEDUP_REMOVED lines=19> */
[----:B------:R-:W-:Y:S01]  /*1a70*/  IMAD.IADD R12, R15, 0x1, R0 ;  /* 0x000000010f0c7824 */ /* 0x000fe200078e0200 */
[----:B------:R-:W-:Y:S01]  /*1a80*/  MOV R15, UR24 ;  /* 0x00000018000f7c02 */ /* 0x000fe20008000f00 */
        /* <DEDUP_REMOVED lines=15> */
.L_x_6380:
        /* <DEDUP_REMOVED lines=9> */
[----:B------:R-:W-:Y:S01]  /*1c10*/  UIADD3 UR20, UR19, 0x1, -UR20 ;  /* 0x0000000113147890 */ /* 0x000fe2000fffe814 */
[----:B------:R-:W-:-:S02]  /*1c20*/  LOP3.LUT R3, R3, 0xfffffff8, RZ, 0xc0, !PT ;  /* 0xfffffff803037812 */ /* 0x000fc400078ec0ff */
[C---:B------:R-:W-:Y:S01]  /*1c30*/  ISETP.GE.AND P2, PT, R24.reuse, UR22, PT ;  /* 0x0000001618007c0c */ /* 0x040fe2000bf46270 */
[C---:B------:R-:W-:Y:S01]  /*1c40*/  VIADD R18, R24.reuse, 0x10 ;  /* 0x0000001018127836 */ /* 0x040fe20000000000 */
[----:B------:R-:W-:Y:S01]  /*1c50*/  @UP0 ULDC.64 UR6, c[0x0][0x240] ;  /* 0x0000900000060ab9 */ /* 0x000fe20000000a00 */
[C---:B------:R-:W-:Y:S01]  /*1c60*/  VIADD R17, R24.reuse, 0x20 ;  /* 0x0000002018117836 */ /* 0x040fe20000000000 */
[----:B------:R-:W-:Y:S01]  /*1c70*/  @UP0 UIMAD.WIDE.U32 UR26, UR12, UR6, URZ ;  /* 0x000000060c1a02a5 */ /* 0x000fe2000f8e003f */
[----:B------:R-:W-:Y:S01]  /*1c80*/  IMAD.SHL.U32 R22, R24, 0x40, RZ ;  /* 0x0000004018167824 */ /* 0x000fe200078e00ff */
[----:B------:R-:W-:Y:S01]  /*1c90*/  ISETP.GE.AND P0, PT, R18, UR22, PT ;  /* 0x0000001612007c0c */ /* 0x000fe2000bf06270 */
[----:B------:R-:W-:Y:S01]  /*1ca0*/  IMAD.IADD R0, R6, 0x1, -R3 ;  /* 0x0000000106007824 */ /* 0x000fe200078e0a03 */
[----:B------:R-:W-:Y:S01]  /*1cb0*/  ISETP.GE.AND P1, PT, R17, UR22, PT ;  /* 0x0000001611007c0c */ /* 0x000fe2000bf26270 */
[----:B------:R-:W-:Y:S01]  /*1cc0*/  @!UP0 USHF.R.S32.HI UR9, URZ, 0x1f, UR4 ;  /* 0x0000001f3f098899 */ /* 0x000fe20008011404 */
[----:B------:R-:W-:Y:S01]  /*1cd0*/  LOP3.LUT R22, R22, 0x1c0, RZ, 0xc0, !PT ;  /* 0x000001c016167812 */ /* 0x000fe200078ec0ff */
[----:B------:R-:W-:Y:S01]  /*1ce0*/  IMAD.SHL.U32 R23, R0, 0x8, RZ ;  /* 0x0000000800177824 */ /* 0x000fe200078e00ff */
[----:B------:R-:W-:Y:S01]  /*1cf0*/  @UP0 UIMAD UR8, UR12, UR7, UR27 ;  /* 0x000000070c0802a4 */ /* 0x000fe2000f8e021b */
[----:B------:R-:W2:Y:S01]  /*1d00*/  @!P2 LDC.64 R8, c[0x0][0x240] ;  /* 0x00009000ff08ab82 */ /* 0x000ea20000000a00 */
[----:B------:R-:W-:Y:S01]  /*1d10*/  VIADD R16, R24, 0x30 ;  /* 0x0000003018107836 */ /* 0x000fe20000000000 */
[----:B------:R-:W-:Y:S01]  /*1d20*/  @!UP0 ULDC.64 UR6, c[0x0][0x228] ;  /* 0x00008a0000068ab9 */ /* 0x000fe20000000a00 */
[--C-:B------:R-:W-:Y:S01]  /*1d30*/  LOP3.LUT R3, R22, 0x38, R23.reuse, 0xf8, !PT ;  /* 0x0000003816037812 */ /* 0x100fe200078ef817 */
[----:B------:R-:W-:Y:S01]  /*1d40*/  @!UP0 UIMAD UR9, UR9, UR6, URZ ;  /* 0x00000006090982a4 */ /* 0x000fe2000f8e023f */
[----:B------:R-:W-:Y:S01]  /*1d50*/  SHF.R.U32.HI R22, RZ, 0x3, R22 ;  /* 0x00000003ff167819 */ /* 0x000fe20000011616 */
[----:B------:R-:W3:Y:S01]  /*1d60*/  @!P0 S2R R29, SR_CgaCtaId ;  /* 0x00000000001d8919 */ /* 0x000ee20000008800 */
[----:B------:R-:W-:Y:S01]  /*1d70*/  @!UP0 UIMAD.WIDE.U32 UR28, UR4, UR6, URZ ;  /* 0x00000006041c82a5 */ /* 0x000fe2000f8e003f */
[----:B------:R-:W-:Y:S01]  /*1d80*/  @!P0 MOV R4, 0x400 ;  /* 0x0000040000048802 */ /* 0x000fe20000000f00 */
[----:B------:R-:W-:Y:S01]  /*1d90*/  @!UP0 UIMAD UR9, UR4, UR7, UR9 ;  /* 0x00000007040982a4 */ /* 0x000fe2000f8e0209 */
[----:B------:R-:W4:Y:S01]  /*1da0*/  @!P1 S2R R27, SR_CgaCtaId ;  /* 0x00000000001b9919 */ /* 0x000f220000008800 */
[----:B------:R-:W-:Y:S01]  /*1db0*/  LOP3.LUT R22, R3, R22, RZ, 0x3c, !PT ;  /* 0x0000001603167212 */ /* 0x000fe200078e3cff */
[----:B------:R-:W-:Y:S01]  /*1dc0*/  ULDC.64 UR6, c[0x0][0x258] ;  /* 0x0000960000067ab9 */ /* 0x000fe20000000a00 */
[----:B------:R-:W-:Y:S01]  /*1dd0*/  LEA.HI R3, R7, R6, RZ, 0x6 ;  /* 0x0000000607037211 */ /* 0x000fe200078f30ff */
[----:B------:R-:W-:Y:S01]  /*1de0*/  @!UP0 UIADD3 UR8, UR29, UR9, URZ ;  /* 0x000000091d088290 */ /* 0x000fe2000fffe03f */
[----:B------:R-:W-:Y:S01]  /*1df0*/  @!P1 MOV R2, 0x400 ;  /* 0x0000040000029802 */ /* 0x000fe20000000f00 */
[----:B------:R-:W-:Y:S01]  /*1e00*/  @!UP0 UMOV UR26, UR28 ;  /* 0x0000001c001a8c82 */ /* 0x000fe20008000000 */
[----:B------:R-:W-:Y:S01]  /*1e10*/  SHF.R.S32.HI R21, RZ, 0x1f, R23 ;  /* 0x0000001fff157819 */ /* 0x000fe20000011417 */
[----:B------:R-:W-:Y:S01]  /*1e20*/  IMAD.SHL.U32 R3, R3, 0x8, RZ ;  /* 0x0000000803037824 */ /* 0x000fe200078e00ff */
[--C-:B------:R-:W-:Y:S01]  /*1e30*/  SHF.R.S32.HI R25, RZ, 0x1f, R24.reuse ;  /* 0x0000001fff197819 */ /* 0x100fe20000011418 */
[----:B------:R-:W-:Y:S01]  /*1e40*/  IMAD.U32 R32, RZ, RZ, UR6 ;  /* 0x00000006ff207e24 */ /* 0x000fe2000f8e00ff */
[----:B------:R-:W-:Y:S01]  /*1e50*/  ISETP.GE.AND P6, PT, R16, UR22, PT ;  /* 0x0000001610007c0c */ /* 0x000fe2000bfc6270 */
[----:B------:R-:W-:Y:S01]  /*1e60*/  USHF.R.S32.HI UR4, URZ, 0x1f, UR21 ;  /* 0x0000001f3f047899 */ /* 0x000fe20008011415 */
[----:B------:R-:W-:Y:S01]  /*1e70*/  LOP3.LUT R22, R22, 0xfffffe00, R3, 0xf8, !PT ;  /* 0xfffffe0016167812 */ /* 0x000fe200078ef803 */
[----:B-1----:R-:W-:Y:S01]  /*1e80*/  IMAD.WIDE R38, R39, 0x40, R24 ;  /* 0x0000004027267825 */ /* 0x002fe200078e0218 */
[----:B------:R-:W-:Y:S01]  /*1e90*/  SHF.R.S32.HI R105, RZ, 0x5, R104 ;  /* 0x00000005ff697819 */ /* 0x000fe20000011468 */
[----:B------:R-:W-:Y:S01]  /*1ea0*/  UIMAD UR6, UR4, UR6, URZ ;  /* 0x00000006040672a4 */ /* 0x000fe2000f8e023f */
[----:B------:R-:W-:Y:S01]  /*1eb0*/  LOP3.LUT R245, R245, 0x6, RZ, 0xc0, !PT ;  /* 0x00000006f5f57812 */ /* 0x000fe200078ec0ff */
[----:B--2---:R-:W-:Y:S01]  /*1ec0*/  @!P2 IMAD R36, R39, R8, RZ ;  /* 0x000000082724a224 */ /* 0x004fe200078e02ff */
[----:B------:R-:W-:Y:S01]  /*1ed0*/  @!P1 IADD3 R28, P5, R38, 0x20, RZ ;  /* 0x00000020261c9810 */ /* 0x000fe20007fbe0ff */
[----:B------:R-:W-:Y:S01]  /*1ee0*/  UIMAD UR6, UR21, UR7, UR6 ;  /* 0x00000007150672a4 */ /* 0x000fe2000f8e0206 */
[----:B------:R-:W-:Y:S01]  /*1ef0*/  IMAD.SHL.U32 R233, R0, 0x40, RZ ;  /* 0x0000004000e97824 */ /* 0x000fe200078e00ff */
[----:B------:R-:W-:Y:S01]  /*1f00*/  LEA R244, R105, UR18, 0x4 ;  /* 0x0000001269f47c11 */ /* 0x000fe2000f8e20ff */
[----:B------:R-:W1:Y:S01]  /*1f10*/  S2UR UR4, SR_CgaCtaId ;  /* 0x00000000000479c3 */ /* 0x000e620000008800 */
[----:B------:R-:W-:Y:S01]  /*1f20*/  @!P2 IMAD R36, R38, R9, R36 ;  /* 0x000000092624a224 */ /* 0x000fe200078e0224 */
[----:B------:R-:W-:Y:S01]  /*1f30*/  UIADD3 UR20, UR20, UR14, URZ ;  /* 0x0000000e14147290 */ /* 0x000fe2000fffe03f */
[----:B------:R-:W-:Y:S01]  /*1f40*/  @!P1 IMAD.X R31, RZ, RZ, R39, P5 ;  /* 0x000000ffff1f9224 */ /* 0x000fe200028e0627 */
[----:B------:R-:W-:-:S02]  /*1f50*/  IADD3 R168, P5, R24, R15, RZ ;  /* 0x0000000f18a87210 */ /* 0x000fc40007fbe0ff */
[----:B---3--:R-:W-:Y:S02]  /*1f60*/  @!P0 LEA R29, R29, R4, 0x18 ;  /* 0x000000041d1d8211 */ /* 0x008fe400078ec0ff */
[----:B------:R-:W-:Y:S01]  /*1f70*/  IADD3 R4, P4, R23, UR26, RZ ;  /* 0x0000001a17047c10 */ /* 0x000fe2000ff9e0ff */
[----:B------:R-:W-:Y:S01]  /*1f80*/  IMAD.X R26, R25, 0x1, R13, P5 ;  /* 0x00000001191a7824 */ /* 0x000fe200028e060d */
[----:B----4-:R-:W-:Y:S01]  /*1f90*/  @!P1 LEA R27, R27, R2, 0x18 ;  /* 0x000000021b1b9211 */ /* 0x010fe200078ec0ff */
[----:B------:R-:W-:Y:S01]  /*1fa0*/  IMAD R25, R25, UR10, RZ ;  /* 0x0000000a19197c24 */ /* 0x000fe2000f8e02ff */
[----:B------:R-:W-:Y:S01]  /*1fb0*/  IADD3.X R5, R21, UR8, RZ, P4, !PT ;  /* 0x0000000815057c10 */ /* 0x000fe2000a7fe4ff */
[----:B------:R-:W2:Y:S01]  /*1fc0*/  @!P2 LDC.64 R2, c[0x0][0x210] ;  /* 0x00008400ff02ab82 */ /* 0x000ea20000000a00 */
[----:B------:R-:W-:Y:S01]  /*1fd0*/  @!P0 IADD3 R10, P4, R38, 0x10, RZ ;  /* 0x00000010260a8810 */ /* 0x000fe20007f9e0ff */
[----:B------:R-:W-:Y:S01]  /*1fe0*/  IMAD R25, R24, UR11, R25 ;  /* 0x0000000b18197c24 */ /* 0x000fe2000f8e0219 */
[----:B------:R-:W-:Y:S01]  /*1ff0*/  UIMAD.WIDE.U32 UR8, UR10, 0x20, URZ ;  /* 0x000000200a0878a5 */ /* 0x000fe2000f8e003f */
[----:B------:R-:W-:Y:S01]  /*2000*/  IMAD.WIDE.U32 R32, R32, UR21, R4 ;  /* 0x0000001520207c25 */ /* 0x000fe2000f8e0004 */
[----:B------:R-:W-:Y:S01]  /*2010*/  UIADD3 UR21, UR13, -0x1, URZ ;  /* 0xffffffff0d157890 */ /* 0x000fe2000fffe03f */
[----:B------:R-:W-:-:S02]  /*2020*/  LOP3.LUT R233, R233, 0x1c0, RZ, 0xc0, !PT ;  /* 0x000001c0e9e97812 */ /* 0x000fc400078ec0ff */
[----:B------:R-:W3:Y:S01]  /*2030*/  @!P0 LDC.64 R4, c[0x0][0x240] ;  /* 0x00009000ff048b82 */ /* 0x000ee20000000a00 */
[--C-:B------:R-:W-:Y:S01]  /*2040*/  @!P0 IMAD.X R11, RZ, RZ, R39.reuse, P4 ;  /* 0x000000ffff0b8224 */ /* 0x100fe200020e0627 */
[C---:B------:R-:W-:Y:S01]  /*2050*/  @!P6 IADD3 R30, P4, R38.reuse, 0x30, RZ ;  /* 0x00000030261ee810 */ /* 0x040fe20007f9e0ff */
[----:B------:R-:W-:Y:S01]  /*2060*/  VIADD R35, R33, UR6 ;  /* 0x0000000621237c36 */ /* 0x000fe20008000000 */
[----:B------:R-:W-:Y:S01]  /*2070*/  UMOV UR6, 0x400 ;  /* 0x0000040000067882 */ /* 0x000fe20000000000 */
[----:B------:R-:W-:Y:S01]  /*2080*/  @!P2 IMAD.MOV.U32 R34, RZ, RZ, R32 ;  /* 0x000000ffff22a224 */ /* 0x000fe200078e0020 */
[----:B-1----:R-:W-:Y:S01]  /*2090*/  ULEA UR4, UR4, UR6, 0x18 ;  /* 0x0000000604047291 */ /* 0x002fe2000f8ec03f */
[----:B------:R-:W-:Y:S01]  /*20a0*/  @!P6 IMAD.X R33, RZ, RZ, R39, P4 ;  /* 0x000000ffff21e224 */ /* 0x000fe200020e0627 */
[----:B------:R-:W-:Y:S01]  /*20b0*/  IADD3 R40, P4, R23, R14, RZ ;  /* 0x0000000e17287210 */ /* 0x000fe20007f9e0ff */
[----:B------:R-:W-:Y:S01]  /*20c0*/  @!P2 IMAD.WIDE.U32 R38, R38, R8, R34 ;  /* 0x000000082626a225 */ /* 0x000fe200078e0022 */
[----:B------:R-:W1:Y:S01]  /*20d0*/  @!P0 LDC.64 R14, c[0x0][0x210] ;  /* 0x00008400ff0e8b82 */ /* 0x000e620000000a00 */
[----:B------:R-:W-:Y:S01]  /*20e0*/  USHF.L.U32 UR25, UR21, 0x6, URZ ;  /* 0x0000000615197899 */ /* 0x000fe2000800063f */
[----:B------:R-:W-:Y:S01]  /*20f0*/  LEA R239, R22, UR4, 0x1 ;  /* 0x0000000416ef7c11 */ /* 0x000fe2000f8e08ff */
[----:B------:R-:W-:Y:S01]  /*2100*/  IMAD.X R41, R21, 0x1, R12, P4 ;  /* 0x0000000115297824 */ /* 0x000fe200020e060c */
[----:B------:R-:W-:Y:S01]  /*2110*/  ULDC.64 UR6, c[0x0][0x268] ;  /* 0x00009a0000067ab9 */ /* 0x000fe20000000a00 */
[----:B------:R-:W-:Y:S01]  /*2120*/  @!P2 IMAD.IADD R34, R39, 0x1, R36 ;  /* 0x000000012722a824 */ /* 0x000fe200078e0224 */
[----:B--2---:R-:W-:Y:S01]  /*2130*/  @!P2 LEA R36, P4, R38, R2, 0x1 ;  /* 0x000000022624a211 */ /* 0x004fe200078808ff */
[----:B------:R-:W-:Y:S01]  /*2140*/  @!P0 IMAD.MOV.U32 R39, RZ, RZ, R35 ;  /* 0x000000ffff278224 */ /* 0x000fe200078e0023 */
[----:B------:R-:W2:Y:S01]  /*2150*/  @!P1 LDC.64 R12, c[0x0][0x240] ;  /* 0x00009000ff0c9b82 */ /* 0x000ea20000000a00 */
[----:B------:R-:W-:Y:S01]  /*2160*/  IMAD.WIDE.U32 R40, R24, UR10, R40 ;  /* 0x0000000a18287c25 */ /* 0x000fe2000f8e0028 */
[----:B------:R-:W-:Y:S01]  /*2170*/  @!P2 LEA.HI.X R37, R38, R3, R34, 0x1, P4 ;  /* 0x000000032625a211 */ /* 0x000fe200020f0c22 */
[----:B------:R-:W-:-:S02]  /*2180*/  UIADD3 UR26, -UR25, UR19, URZ ;  /* 0x00000013191a7290 */ /* 0x000fc4000fffe13f */
[----:B------:R-:W-:Y:S02]  /*2190*/  @!P0 IMAD.MOV.U32 R38, RZ, RZ, R32 ;  /* 0x000000ffff268224 */ /* 0x000fe400078e0020 */
[-C--:B---3--:R-:W-:Y:S01]  /*21a0*/  @!P0 IMAD R11, R11, R4.reuse, RZ ;  /* 0x000000040b0b8224 */ /* 0x088fe200078e02ff */
[----:B------:R-:W3:Y:S01]  /*21b0*/  @!P6 LDC.64 R8, c[0x0][0x240] ;  /* 0x00009000ff08eb82 */ /* 0x000ee20000000a00 */
[----:B------:R-:W-:Y:S01]  /*21c0*/  @!P0 IMAD.WIDE.U32 R38, R10, R4, R38 ;  /* 0x000000040a268225 */ /* 0x000fe200078e0026 */
[----:B------:R-:W-:Y:S01]  /*21d0*/  @!PT LDS RZ, [RZ] ;  /* 0x00000000fffff984 */ /* 0x000fe20000000800 */
[----:B------:R-:W-:Y:S01]  /*21e0*/  @!PT LDS RZ, [RZ] ;  /* 0x00000000fffff984 */ /* 0x000fe20000000800 */
[----:B------:R-:W-:Y:S01]  /*21f0*/  @!PT LDS RZ, [RZ] ;  /* 0x00000000fffff984 */ /* 0x000fe20000000800 */
[----:B------:R-:W-:Y:S01]  /*2200*/  @!P2 LDGSTS.E.BYPASS.LTC128B.128 [R239], desc[UR16][R36.64] ;  /* 0x0000000024efafae */ /* 0x000fe2000b901d50 */
[----:B------:R-:W-:Y:S02]  /*2210*/  ISETP.GE.AND P5, PT, R24, UR26, PT ;  /* 0x0000001a18007c0c */ /* 0x000fe4000bfa6270 */
[----:B------:R-:W-:Y:S01]  /*2220*/  @!P0 IMAD R3, R10, R5, R11 ;  /* 0x000000050a038224 */ /* 0x000fe200078e020b */
[----:B------:R-:W-:Y:S01]  /*2230*/  @!P2 LDGSTS.E.BYPASS.LTC128B.128 [R239+0x2000], desc[UR16][R36.64+0x80] ;  /* 0x0200008024efafae */ /* 0x000fe2000b901d50 */
[----:B------:R-:W-:Y:S01]  /*2240*/  IMAD.IADD R2, R41, 0x1, R25 ;  /* 0x0000000129027824 */ /* 0x000fe200078e0219 */
[----:B------:R-:W4:Y:S01]  /*2250*/  @!P1 LDC.64 R10, c[0x0][0x210] ;  /* 0x00008400ff0a9b82 */ /* 0x000f220000000a00 */
[----:B------:R-:W-:Y:S01]  /*2260*/  @!P0 IMAD.IADD R34, R39, 0x1, R3 ;  /* 0x0000000127228824 */ /* 0x000fe200078e0203 */
[----:B------:R-:W-:Y:S01]  /*2270*/  @!P2 LDGSTS.E.BYPASS.LTC128B.128 [R239+0x4000], desc[UR16][R36.64+0x100] ;  /* 0x0400010024efafae */ /* 0x000fe2000b901d50 */
[----:B------:R-:W-:-:S02]  /*2280*/  IMAD.MOV.U32 R165, RZ, RZ, R40 ;  /* 0x000000ffffa57224 */ /* 0x000fc400078e0028 */
[----:B------:R-:W-:Y:S01]  /*2290*/  @!P1 IMAD.MOV.U32 R40, RZ, RZ, R32 ;  /* 0x000000ffff289224 */ /* 0x000fe200078e0020 */
[----:B------:R-:W5:Y:S01]  /*22a0*/  @!P6 S2R R3, SR_CgaCtaId ;  /* 0x000000000003e919 */ /* 0x000f620000008800 */
[----:B------:R-:W-:Y:S01]  /*22b0*/  @!P1 IMAD.MOV.U32 R41, RZ, RZ, R35 ;  /* 0x000000ffff299224 */ /* 0x000fe200078e0023 */
[----:B------:R-:W5:Y:S01]  /*22c0*/  @!P6 LDC.64 R4, c[0x0][0x210] ;  /* 0x00008400ff04eb82 */ /* 0x000f620000000a00 */
[----:B--2---:R-:W-:Y:S01]  /*22d0*/  @!P1 IMAD R31, R31, R12, RZ ;  /* 0x0000000c1f1f9224 */ /* 0x004fe200078e02ff */
[----:B------:R2:W-:Y:S01]  /*22e0*/  @!P2 LDGSTS.E.BYPASS.LTC128B.128 [R239+0x6000], desc[UR16][R36.64+0x180] ;  /* 0x0600018024efafae */ /* 0x0005e2000b901d50 */
[----:B-1----:R-:W-:Y:S01]  /*22f0*/  @!P0 LEA R14, P2, R38, R14, 0x1 ;  /* 0x0000000e260e8211 */ /* 0x002fe200078408ff */
[----:B------:R-:W-:Y:S02]  /*2300*/  @!P1 IMAD.WIDE.U32 R40, R28, R12, R40 ;  /* 0x0000000c1c289225 */ /* 0x000fe400078e0028 */
[----:B------:R-:W1:Y:S01]  /*2310*/  @!P5 S2R R12, SR_CgaCtaId ;  /* 0x00000000000cd919 */ /* 0x000e620000008800 */
[----:B------:R-:W-:Y:S01]  /*2320*/  @!P0 LEA.HI.X R15, R38, R15, R34, 0x1, P2 ;  /* 0x0000000f260f8211 */ /* 0x000fe200010f0c22 */
[----:B------:R-:W-:-:S02]  /*2330*/  @!P1 IMAD R13, R28, R13, R31 ;  /* 0x0000000d1c0d9224 */ /* 0x000fc400078e021f */
[----:B------:R-:W-:Y:S02]  /*2340*/  @!P0 IMAD R29, R22, 0x2, R29 ;  /* 0x00000002161d8824 */ /* 0x000fe400078e021d */
[----:B------:R-:W-:Y:S02]  /*2350*/  @!P1 IMAD.IADD R13, R41, 0x1, R13 ;  /* 0x00000001290d9824 */ /* 0x000fe400078e020d */
[----:B---3--:R-:W-:Y:S01]  /*2360*/  @!P6 IMAD R33, R33, R8, RZ ;  /* 0x000000082121e224 */ /* 0x008fe200078e02ff */
[----:B------:R-:W-:Y:S01]  /*2370*/  @!P0 LDGSTS.E.BYPASS.LTC128B.128 [R29+0x800], desc[UR16][R14.64] ;  /* 0x008000000e1d8fae */ /* 0x000fe2000b901d50 */
[----:B----4-:R-:W-:Y:S01]  /*2380*/  @!P1 LEA R34, P2, R40, R10, 0x1 ;  /* 0x0000000a28229211 */ /* 0x010fe200078408ff */
[----:B------:R-:W-:Y:S02]  /*2390*/  @!P1 IMAD R27, R22, 0x2, R27 ;  /* 0x00000002161b9824 */ /* 0x000fe400078e021b */
[----:B------:R-:W-:Y:S01]  /*23a0*/  @!P0 LDGSTS.E.BYPASS.LTC128B.128 [R29+0x2800], desc[UR16][R14.64+0x80] ;  /* 0x028000800e1d8fae */ /* 0x000fe2000b901d50 */
[----:B------:R-:W-:-:S02]  /*23b0*/  @!P6 IMAD R33, R30, R9, R33 ;  /* 0x000000091e21e224 */ /* 0x000fc400078e0221 */
[----:B------:R-:W-:Y:S01]  /*23c0*/  IMAD R19, R19, UR6, RZ ;  /* 0x0000000613137c24 */ /* 0x000fe2000f8e02ff */
[----:B------:R-:W-:Y:S03]  /*23d0*/  @!P0 LDGSTS.E.BYPASS.LTC128B.128 [R29+0x4800], desc[UR16][R14.64+0x100] ;  /* 0x048001000e1d8fae */ /* 0x000fe6000b901d50 */
[----:B------:R-:W-:Y:S01]  /*23e0*/  IMAD R19, R20, UR7, R19 ;  /* 0x0000000714137c24 */ /* 0x000fe2000f8e0213 */
[----:B------:R3:W-:Y:S01]  /*23f0*/  @!P0 LDGSTS.E.BYPASS.LTC128B.128 [R29+0x6800], desc[UR16][R14.64+0x180] ;  /* 0x068001800e1d8fae */ /* 0x0007e2000b901d50 */
[----:B------:R-:W-:Y:S01]  /*2400*/  ISETP.GE.AND P0, PT, R18, UR26, PT ;  /* 0x0000001a12007c0c */ /* 0x000fe2000bf06270 */
[----:B--2---:R-:W-:Y:S02]  /*2410*/  @!P6 IMAD.MOV.U32 R36, RZ, RZ, R32 ;  /* 0x000000ffff24e224 */ /* 0x004fe400078e0020 */
[----:B------:R-:W-:Y:S01]  /*2420*/  @!P6 IMAD.MOV.U32 R37, RZ, RZ, R35 ;  /* 0x000000ffff25e224 */ /* 0x000fe200078e0023 */
[----:B------:R-:W-:Y:S01]  /*2430*/  @!P1 LEA.HI.X R35, R40, R11, R13, 0x1, P2 ;  /* 0x0000000b28239211 */ /* 0x000fe200010f0c0d */
[----:B------:R-:W-:-:S02]  /*2440*/  @!P6 IMAD.WIDE.U32 R36, R30, R8, R36 ;  /* 0x000000081e24e225 */ /* 0x000fc400078e0024 */
[----:B------:R-:W2:Y:S02]  /*2450*/  @!P5 LDC.64 R8, c[0x0][0x218] ;  /* 0x00008600ff08db82 */ /* 0x000ea40000000a00 */
[----:B------:R-:W-:Y:S01]  /*2460*/  @!P1 LDGSTS.E.BYPASS.LTC128B.128 [R27+0x1000], desc[UR16][R34.64] ;  /* 0x01000000221b9fae */ /* 0x000fe2000b901d50 */
[----:B------:R-:W-:Y:S01]  /*2470*/  @!P6 IMAD.IADD R33, R37, 0x1, R33 ;  /* 0x000000012521e824 */ /* 0x000fe200078e0221 */
[C---:B-----5:R-:W-:Y:S02]  /*2480*/  @!P6 LEA R30, P2, R36.reuse, R4, 0x1 ;  /* 0x00000004241ee211 */ /* 0x060fe400078408ff */
[----:B------:R-:W-:Y:S01]  /*2490*/  @!P1 LDGSTS.E.BYPASS.LTC128B.128 [R27+0x3000], desc[UR16][R34.64+0x80] ;  /* 0x03000080221b9fae */ /* 0x000fe2000b901d50 */
[----:B------:R-:W-:Y:S02]  /*24a0*/  @!P6 MOV R4, 0x400 ;  /* 0x000004000004e802 */ /* 0x000fe40000000f00 */
[----:B------:R-:W-:Y:S01]  /*24b0*/  @!P6 LEA.HI.X R31, R36, R5, R33, 0x1, P2 ;  /* 0x00000005241fe211 */ /* 0x000fe200010f0c21 */
[----:B------:R-:W-:Y:S01]  /*24c0*/  @!P1 LDGSTS.E.BYPASS.LTC128B.128 [R27+0x5000], desc[UR16][R34.64+0x100] ;  /* 0x05000100221b9fae */ /* 0x000fe2000b901d50 */
[----:B------:R-:W-:-:S02]  /*24d0*/  @!P6 LEA R11, R3, R4, 0x18 ;  /* 0x00000004030be211 */ /* 0x000fc400078ec0ff */
[----:B------:R-:W4:Y:S01]  /*24e0*/  @!P0 LDC.64 R4, c[0x0][0x218] ;  /* 0x00008600ff048b82 */ /* 0x000f220000000a00 */
[----:B------:R4:W-:Y:S01]  /*24f0*/  @!P1 LDGSTS.E.BYPASS.LTC128B.128 [R27+0x7000], desc[UR16][R34.64+0x180] ;  /* 0x07000180221b9fae */ /* 0x0009e2000b901d50 */
[----:B------:R-:W-:Y:S01]  /*2500*/  ISETP.GE.AND P1, PT, R16, UR26, PT ;  /* 0x0000001a10007c0c */ /* 0x000fe2000bf26270 */
[----:B------:R-:W-:Y:S01]  /*2510*/  @!P6 IMAD R11, R22, 0x2, R11 ;  /* 0x00000002160be824 */ /* 0x000fe200078e020b */
[----:B------:R-:W-:Y:S01]  /*2520*/  ISETP.GE.AND P2, PT, R17, UR26, PT ;  /* 0x0000001a11007c0c */ /* 0x000fe2000bf46270 */
[----:B------:R-:W5:Y:S01]  /*2530*/  @!P0 S2R R13, SR_CgaCtaId ;  /* 0x00000000000d8919 */ /* 0x000f620000008800 */
[----:B---3--:R-:W-:Y:S01]  /*2540*/  IMAD.U32 R14, RZ, RZ, UR10 ;  /* 0x0000000aff0e7e24 */ /* 0x008fe2000f8e00ff */
[----:B------:R-:W-:Y:S01]  /*2550*/  @!P5 MOV R15, 0x400 ;  /* 0x00000400000fd802 */ /* 0x000fe20000000f00 */
[----:B------:R-:W-:Y:S03]  /*2560*/  @!P6 LDGSTS.E.BYPASS.LTC128B.128 [R11+0x1800], desc[UR16][R30.64] ;  /* 0x018000001e0befae */ /* 0x000fe6000b901d50 */
[----:B-1----:R-:W-:-:S02]  /*2570*/  @!P5 LEA R15, R12, R15, 0x18 ;  /* 0x0000000f0c0fd211 */ /* 0x002fc400078ec0ff */
[C---:B--2---:R-:W-:Y:S01]  /*2580*/  @!P5 LEA R28, P4, R165.reuse, R8, 0x1 ;  /* 0x00000008a51cd211 */ /* 0x044fe200078808ff */
[----:B------:R-:W-:Y:S01]  /*2590*/  IMAD.U32 R8, RZ, RZ, UR10 ;  /* 0x0000000aff087e24 */ /* 0x000fe2000f8e00ff */
[----:B------:R-:W1:Y:S01]  /*25a0*/  @!P1 S2R R3, SR_CgaCtaId ;  /* 0x0000000000039919 */ /* 0x000e620000008800 */
[----:B------:R-:W-:Y:S01]  /*25b0*/  @!P5 IMAD R15, R22, 0x2, R15 ;  /* 0x00000002160fd824 */ /* 0x000fe200078e020f */
[----:B------:R-:W-:Y:S01]  /*25c0*/  @!P5 LEA.HI.X R29, R165, R9, R2, 0x1, P4 ;  /* 0x00000009a51dd211 */ /* 0x000fe200020f0c02 */
[----:B------:R-:W-:Y:S01]  /*25d0*/  IMAD.U32 R9, RZ, RZ, UR11 ;  /* 0x0000000bff097e24 */ /* 0x000fe2000f8e00ff */
[----:B------:R-:W-:Y:S01]  /*25e0*/  @!P0 LEA R14, P4, R14, R165, 0x4 ;  /* 0x000000a50e0e8211 */ /* 0x000fe200078820ff */
[----:B------:R-:W2:Y:S01]  /*25f0*/  @!P2 S2R R10, SR_CgaCtaId ;  /* 0x00000000000aa919 */ /* 0x000ea20000008800 */
[----:B------:R-:W-:Y:S02]  /*2600*/  VOTEU.ALL UP0, P1 ;  /* 0x00000000003f7886 */ /* 0x000fe40000800000 */
[----:B------:R-:W-:Y:S01]  /*2610*/  @!P0 LEA.HI.X R8, R8, R2, R9, 0x4, P4 ;  /* 0x0000000208088211 */ /* 0x000fe200020f2409 */
[----:B------:R-:W-:Y:S01]  /*2620*/  @!P6 LDGSTS.E.BYPASS.LTC128B.128 [R11+0x3800], desc[UR16][R30.64+0x80] ;  /* 0x038000801e0befae */ /* 0x000fe2000b901d50 */
[----:B------:R-:W-:-:S03]  /*2630*/  IADD3 R32, P4, R23, UR24, RZ ;  /* 0x0000001817207c10 */ /* 0x000fc6000ff9e0ff */
[----:B------:R-:W-:Y:S01]  /*2640*/  @!P6 LDGSTS.E.BYPASS.LTC128B.128 [R11+0x5800], desc[UR16][R30.64+0x100] ;  /* 0x058001001e0befae */ /* 0x000fe2000b901d50 */
[----:B------:R-:W-:Y:S02]  /*2650*/  IADD3.X R33, R21, UR23, RZ, P4, !PT ;  /* 0x0000001715217c10 */ /* 0x000fe4000a7fe4ff */
[----:B----4-:R-:W-:Y:S01]  /*2660*/  @!P0 LEA R34, P4, R14, R4, 0x1 ;  /* 0x000000040e228211 */ /* 0x010fe200078808ff */
[----:B------:R3:W-:Y:S01]  /*2670*/  @!P6 LDGSTS.E.BYPASS.LTC128B.128 [R11+0x7800], desc[UR16][R30.64+0x180] ;  /* 0x078001801e0befae */ /* 0x0007e2000b901d50 */
[----:B------:R-:W-:Y:S01]  /*2680*/  @!P0 MOV R4, 0x400 ;  /* 0x0000040000048802 */ /* 0x000fe20000000f00 */
[----:B------:R-:W-:Y:S01]  /*2690*/  IMAD.WIDE.U32 R32, R20, UR6, R32 ;  /* 0x0000000614207c25 */ /* 0x000fe2000f8e0020 */
[----:B------:R-:W-:Y:S01]  /*26a0*/  @!P0 LEA.HI.X R35, R14, R5, R8, 0x1, P4 ;  /* 0x000000050e238211 */ /* 0x000fe200020f0c08 */
[----:B------:R-:W-:Y:S01]  /*26b0*/  @!P5 LDGSTS.E.BYPASS.LTC128B.128 [R15+0x8000], desc[UR16][R28.64] ;  /* 0x080000001c0fdfae */ /* 0x000fe2000b901d50 */
[----:B-----5:R-:W-:Y:S01]  /*26c0*/  @!P0 LEA R13, R13, R4, 0x18 ;  /* 0x000000040d0d8211 */ /* 0x020fe200078ec0ff */
[----:B------:R-:W4:Y:S01]  /*26d0*/  @!P2 LDC.64 R8, c[0x0][0x218] ;  /* 0x00008600ff08ab82 */ /* 0x000f220000000a00 */
[----:B------:R-:W-:Y:S01]  /*26e0*/  @!P1 MOV R4, 0x400 ;  /* 0x0000040000049802 */ /* 0x000fe20000000f00 */
[----:B------:R-:W-:Y:S01]  /*26f0*/  @!P5 LDGSTS.E.BYPASS.LTC128B.128 [R15+0xa000], desc[UR16][R28.64+0x80] ;  /* 0x0a0000801c0fdfae */ /* 0x000fe2000b901d50 */
[----:B------:R-:W-:Y:S01]  /*2700*/  USHF.L.U32 UR6, UR11, 0x5, URZ ;  /* 0x000000050b067899 */ /* 0x000fe2000800063f */
[----:B------:R-:W-:Y:S01]  /*2710*/  @!P0 IMAD R13, R22, 0x2, R13 ;  /* 0x00000002160d8824 */ /* 0x000fe200078e020d */
[----:B------:R-:W-:Y:S01]  /*2720*/  ISETP.GE.AND P4, PT, R16, UR26, PT ;  /* 0x0000001a10007c0c */ /* 0x000fe2000bf86270 */
[----:B------:R-:W-:Y:S01]  /*2730*/  @!P5 LDGSTS.E.BYPASS.LTC128B.128 [R15+0xc000], desc[UR16][R28.64+0x100] ;  /* 0x0c0001001c0fdfae */ /* 0x000fe2000b901d50 */
[----:B------:R-:W-:Y:S01]  /*2740*/  @!P1 IMAD.MOV.U32 R16, RZ, RZ, R165 ;  /* 0x000000ffff109224 */ /* 0x000fe200078e00a5 */
[----:B------:R-:W-:Y:S01]  /*2750*/  ISETP.GE.AND P6, PT, R18, UR26, PT ;  /* 0x0000001a12007c0c */ /* 0x000fe2000bfc6270 */
[----:B------:R-:W-:Y:S01]  /*2760*/  IMAD.IADD R33, R33, 0x1, R19 ;  /* 0x0000000121217824 */ /* 0x000fe200078e0213 */
[----:B-1----:R-:W-:Y:S01]  /*2770*/  @!P1 LEA R3, R3, R4, 0x18 ;  /* 0x0000000403039211 */ /* 0x002fe200078ec0ff */
[----:B------:R1:W-:Y:S01]  /*2780*/  @!P5 LDGSTS.E.BYPASS.LTC128B.128 [R15+0xe000], desc[UR16][R28.64+0x180] ;  /* 0x0e0001801c0fdfae */ /* 0x0003e2000b901d50 */
[----:B------:R-:W5:Y:S01]  /*2790*/  @!P1 LDC.64 R4, c[0x0][0x218] ;  /* 0x00008600ff049b82 */ /* 0x000f620000000a00 */
[----:B------:R-:W-:Y:S01]  /*27a0*/  ISETP.GE.AND P5, PT, R17, UR26, PT ;  /* 0x0000001a11007c0c */ /* 0x000fe2000bfa6270 */
[----:B------:R-:W-:Y:S01]  /*27b0*/  @!P1 IMAD.MOV.U32 R17, RZ, RZ, R2 ;  /* 0x000000ffff119224 */ /* 0x000fe200078e0002 */
[----:B------:R-:W-:Y:S01]  /*27c0*/  @!P0 LDGSTS.E.BYPASS.LTC128B.128 [R13+0x8800], desc[UR16][R34.64] ;  /* 0x08800000220d8fae */ /* 0x000fe2000b901d50 */
[----:B------:R-:W-:-:S03]  /*27d0*/  @!P1 IMAD R3, R22, 0x2, R3 ;  /* 0x0000000216039824 */ /* 0x000fc600078e0203 */
[----:B------:R-:W-:Y:S01]  /*27e0*/  @!P0 LDGSTS.E.BYPASS.LTC128B.128 [R13+0xa800], desc[UR16][R34.64+0x80] ;  /* 0x0a800080220d8fae */ /* 0x000fe2000b901d50 */
[----:B---3--:R-:W-:-:S03]  /*27f0*/  @!P2 MOV R11, 0x400 ;  /* 0x00000400000ba802 */ /* 0x008fc60000000f00 */
[----:B------:R-:W-:Y:S01]  /*2800*/  @!P0 LDGSTS.E.BYPASS.LTC128B.128 [R13+0xc800], desc[UR16][R34.64+0x100] ;  /* 0x0c800100220d8fae */ /* 0x000fe2000b901d50 */
[----:B--2---:R-:W-:Y:S01]  /*2810*/  @!P2 LEA R11, R10, R11, 0x18 ;  /* 0x0000000b0a0ba211 */ /* 0x004fe200078ec0ff */
[----:B------:R-:W-:Y:S02]  /*2820*/  IMAD.U32 R10, RZ, RZ, UR10 ;  /* 0x0000000aff0a7e24 */ /* 0x000fe4000f8e00ff */
[----:B------:R2:W-:Y:S01]  /*2830*/  @!P0 LDGSTS.E.BYPASS.LTC128B.128 [R13+0xe800], desc[UR16][R34.64+0x180] ;  /* 0x0e800180220d8fae */ /* 0x0005e2000b901d50 */
[----:B------:R-:W-:Y:S01]  /*2840*/  @!P2 IADD3 R12, P0, R165, UR8, RZ ;  /* 0x00000008a50cac10 */ /* 0x000fe2000ff1e0ff */
[----:B------:R-:W-:Y:S01]  /*2850*/  @!UP0 UIMAD UR8, UR11, 0x30, URZ ;  /* 0x000000300b0888a4 */ /* 0x000fe2000f8e023f */
[----:B------:R-:W-:Y:S01]  /*2860*/  @!P1 IMAD.WIDE.U32 R16, R10, 0x30, R16 ;  /* 0x000000300a109825 */ /* 0x000fe200078e0010 */
[----:B------:R-:W-:-:S03]  /*2870*/  VOTEU.ALL UP0, P4 ;  /* 0x00000000003f7886 */ /* 0x000fc60002000000 */
[----:B------:R-:W-:Y:S02]  /*2880*/  @!P2 IMAD R11, R22, 0x2, R11 ;  /* 0x00000002160ba824 */ /* 0x000fe400078e020b */
[----:B------:R-:W-:Y:S01]  /*2890*/  @!P1 VIADD R10, R17, UR8 ;  /* 0x00000008110a9c36 */ /* 0x000fe20008000000 */
[----:B------:R-:W-:Y:S01]  /*28a0*/  LEA.HI R17, R7, R6, RZ, 0x4 ;  /* 0x0000000607117211 */ /* 0x000fe200078f20ff */
[----:B-1----:R-:W-:Y:S01]  /*28b0*/  IMAD.U32 R15, RZ, RZ, UR6 ;  /* 0x00000006ff0f7e24 */ /* 0x002fe2000f8e00ff */
[----:B------:R-:W-:Y:S02]  /*28c0*/  ULDC.64 UR6, c[0x0][0x250] ;  /* 0x0000940000067ab9 */ /* 0x000fe40000000a00 */
[----:B------:R-:W-:Y:S01]  /*28d0*/  USHF.L.U32 UR23, UR7, 0x5, URZ ;  /* 0x0000000507177899 */ /* 0x000fe2000800063f */
[----:B------:R-:W-:Y:S01]  /*28e0*/  IMAD.U32 R7, RZ, RZ, UR6 ;  /* 0x00000006ff077e24 */ /* 0x000fe2000f8e00ff */
[----:B------:R-:W-:Y:S01]  /*28f0*/  @!P2 IADD3.X R15, R2, UR9, R15, P0, !PT ;  /* 0x00000009020fac10 */ /* 0x000fe200087fe40f */
[----:B------:R-:W-:Y:S01]  /*2900*/  ULDC.64 UR8, c[0x0][0x220] ;  /* 0x0000880000087ab9 */ /* 0x000fe20000000a00 */
[----:B----4-:R-:W-:-:S04]  /*2910*/  @!P2 LEA R8, P0, R12, R8, 0x1 ;  /* 0x000000080c08a211 */ /* 0x010fc800078008ff */
[----:B------:R-:W-:Y:S01]  /*2920*/  @!P2 LEA.HI.X R9, R12, R9, R15, 0x1, P0 ;  /* 0x000000090c09a211 */ /* 0x000fe200000f0c0f */
[----:B------:R-:W-:Y:S01]  /*2930*/  IMAD.U32 R12, RZ, RZ, UR6 ;  /* 0x00000006ff0c7e24 */ /* 0x000fe2000f8e00ff */
[----:B-----5:R-:W-:-:S03]  /*2940*/  @!P1 LEA R14, P0, R16, R4, 0x1 ;  /* 0x00000004100e9211 */ /* 0x020fc600078008ff */
[----:B------:R-:W-:Y:S01]  /*2950*/  @!P2 LDGSTS.E.BYPASS.LTC128B.128 [R11+0x9000], desc[UR16][R8.64] ;  /* 0x09000000080bafae */ /* 0x000fe2000b901d50 */
[----:B------:R-:W-:Y:S01]  /*2960*/  @!P1 LEA.HI.X R15, R16, R5, R10, 0x1, P0 ;  /* 0x00000005100f9211 */ /* 0x000fe200000f0c0a */
[----:B--2---:R-:W-:Y:S01]  /*2970*/  IMAD R13, R26, UR6, RZ ;  /* 0x000000061a0d7c24 */ /* 0x004fe2000f8e02ff */
[----:B------:R-:W-:Y:S01]  /*2980*/  LOP3.LUT R5, R17, 0xfffffff0, RZ, 0xc0, !PT ;  /* 0xfffffff011057812 */ /* 0x000fe200078ec0ff */
[----:B------:R-:W-:Y:S01]  /*2990*/  @!P2 LDGSTS.E.BYPASS.LTC128B.128 [R11+0xb000], desc[UR16][R8.64+0x80] ;  /* 0x0b000080080bafae */ /* 0x000fe2000b901d50 */
[----:B------:R-:W-:Y:S01]  /*29a0*/  SHF.R.S32.HI R10, RZ, 0x4, R17 ;  /* 0x00000004ff0a7819 */ /* 0x000fe20000011411 */
[C---:B------:R-:W-:Y:S02]  /*29b0*/  IMAD R13, R168.reuse, UR7, R13 ;  /* 0x00000007a80d7c24 */ /* 0x040fe4000f8e020d */
[----:B------:R-:W-:Y:S01]  /*29c0*/  @!P2 LDGSTS.E.BYPASS.LTC128B.128 [R11+0xd000], desc[UR16][R8.64+0x100] ;  /* 0x0d000100080bafae */ /* 0x000fe2000b901d50 */
[----:B------:R-:W-:-:S03]  /*29d0*/  IMAD.WIDE.U32 R168, R168, UR6, R32 ;  /* 0x00000006a8a87c25 */ /* 0x000fc6000f8e0020 */
[----:B------:R1:W-:Y:S01]  /*29e0*/  @!P2 LDGSTS.E.BYPASS.LTC128B.128 [R11+0xf000], desc[UR16][R8.64+0x180] ;  /* 0x0f000180080bafae */ /* 0x0003e2000b901d50 */
[----:B------:R-:W-:Y:S01]  /*29f0*/  IMAD.IADD R5, R6, 0x1, -R5 ;  /* 0x0000000106057824 */ /* 0x000fe200078e0a05 */
[C---:B------:R-:W-:Y:S01]  /*2a00*/  LEA R236, P0, R168.reuse, UR8, 0x1 ;  /* 0x00000008a8ec7c11 */ /* 0x040fe2000f8008ff */
[----:B------:R-:W-:Y:S01]  /*2a10*/  IMAD.IADD R166, R169, 0x1, R13 ;  /* 0x00000001a9a67824 */ /* 0x000fe200078e020d */
[----:B------:R-:W-:Y:S02]  /*2a20*/  @!P1 LDGSTS.E.BYPASS.LTC128B.128 [R3+0x9800], desc[UR16][R14.64] ;  /* 0x098000000e039fae */ /* 0x000fe4000b901d50 */
[----:B------:R-:W-:Y:S01]  /*2a30*/  SHF.R.S32.HI R4, RZ, 0x1f, R5 ;  /* 0x0000001fff047819 */ /* 0x000fe20000011405 */
[----:B------:R-:W-:Y:S01]  /*2a40*/  @!P4 IMAD.MOV.U32 R234, RZ, RZ, R236 ;  /* 0x000000ffffeac224 */ /* 0x000fe200078e00ec */
[----:B------:R-:W-:Y:S01]  /*2a50*/  @!P1 LDGSTS.E.BYPASS.LTC128B.128 [R3+0xb800], desc[UR16][R14.64+0x80] ;  /* 0x0b8000800e039fae */ /* 0x000fe2000b901d50 */
[----:B------:R-:W-:Y:S02]  /*2a60*/  LEA.HI.X R235, R168, UR9, R166, 0x1, P0 ;  /* 0x00000009a8eb7c11 */ /* 0x000fe400080f0ca6 */
[----:B------:R-:W-:Y:S01]  /*2a70*/  LEA.HI R4, R4, R5, RZ, 0x3 ;  /* 0x0000000504047211 */ /* 0x000fe200078f18ff */
[----:B------:R-:W-:Y:S01]  /*2a80*/  @!P1 LDGSTS.E.BYPASS.LTC128B.128 [R3+0xd800], desc[UR16][R14.64+0x100] ;  /* 0x0d8001000e039fae */ /* 0x000fe2000b901d50 */
[----:B------:R-:W-:-:S03]  /*2a90*/  @!P4 IMAD.WIDE.U32 R12, R12, 0x60, R234 ;  /* 0x000000600c0cc825 */ /* 0x000fc600078e00ea */
[----:B------:R2:W-:Y:S01]  /*2aa0*/  @!P1 LDGSTS.E.BYPASS.LTC128B.128 [R3+0xf800], desc[UR16][R14.64+0x180] ;  /* 0x0f8001800e039fae */ /* 0x0005e2000b901d50 */
[C---:B------:R-:W-:Y:S01]  /*2ab0*/  ISETP.GE.AND P1, PT, R24.reuse, UR26, PT ;  /* 0x0000001a18007c0c */ /* 0x040fe2000bf26270 */
[----:B------:R-:W-:Y:S02]  /*2ac0*/  UIMAD.WIDE.U32 UR26, UR6, 0x20, URZ ;  /* 0x00000020061a78a5 */ /* 0x000fe4000f8e003f */
[----:B------:R-:W0:Y:S01]  /*2ad0*/  LDGDEPBAR ;  /* 0x00000000000079af */ /* 0x000e220000000000 */
[----:B-1----:R-:W-:Y:S01]  /*2ae0*/  LEA.HI R9, R17, R10, RZ, 0x1 ;  /* 0x0000000a11097211 */ /* 0x002fe200078f08ff */
[----:B------:R-:W-:-:S08]  /*2af0*/  IMAD.SHL.U32 R8, R24, 0x8, RZ ;  /* 0x0000000818087824 */ /* 0x000fd000078e00ff */
[----:B------:R-:W-:Y:S01]  /*2b00*/  @!P1 IMAD.MOV.U32 R234, RZ, RZ, R236 ;  /* 0x000000ffffea9224 */ /* 0x000fe200078e00ec */
[----:B------:R-:W-:Y:S02]  /*2b10*/  LOP3.LUT R8, R233, 0x8, R8, 0xf8, !PT ;  /* 0x00000008e9087812 */ /* 0x000fe400078ef808 */
[----:B------:R-:W-:-:S04]  /*2b20*/  SHF.R.U32.HI R233, RZ, 0x3, R233 ;  /* 0x00000003ffe97819 */ /* 0x000fc800000116e9 */
[----:B------:R-:W-:Y:S01]  /*2b30*/  LOP3.LUT R233, R8, R233, RZ, 0x3c, !PT ;  /* 0x000000e908e97212 */ /* 0x000fe200078e3cff */
[----:B------:R-:W-:Y:S01]  /*2b40*/  IMAD.U32 R8, RZ, RZ, UR7 ;  /* 0x00000007ff087e24 */ /* 0x000fe2000f8e00ff */
[----:B--2---:R-:W-:Y:S01]  /*2b50*/  LOP3.LUT R3, R9, 0xfffffffe, RZ, 0xc0, !PT ;  /* 0xfffffffe09037812 */ /* 0x004fe200078ec0ff */
[----:B------:R-:W-:-:S04]  /*2b60*/  DEPBAR.LE SB0, 0x0 ;  /* 0x000080000000791a */ /* 0x000fc80000000000 */
[----:B------:R-:W-:Y:S01]  /*2b70*/  BAR.SYNC.DEFER_BLOCKING 0x0 ;  /* 0x0000000000007b1d */ /* 0x000fe20000010000 */
[----:B------:R-:W-:Y:S01]  /*2b80*/  LOP3.LUT R14, R4, 0xfffffff8, RZ, 0xc0, !PT ;  /* 0xfffffff8040e7812 */ /* 0x000fe200078ec0ff */
[----:B------:R-:W-:Y:S02]  /*2b90*/  IMAD.IADD R10, R10, 0x1, -R3 ;  /* 0x000000010a0a7824 */ /* 0x000fe400078e0a03 */
[----:B------:R-:W-:Y:S02]  /*2ba0*/  IMAD.SHL.U32 R4, R4, 0x40, RZ ;  /* 0x0000004004047824 */ /* 0x000fe400078e00ff */
[----:B------:R-:W-:Y:S02]  /*2bb0*/  IMAD.IADD R3, R5, 0x1, -R14 ;  /* 0x0000000105037824 */ /* 0x000fe400078e0a0e */
[----:B------:R-:W-:Y:S01]  /*2bc0*/  IMAD R233, R10, 0x200, R233 ;  /* 0x000002000ae97824 */ /* 0x000fe200078e02e9 */
[----:B------:R-:W-:Y:S01]  /*2bd0*/  LOP3.LUT R4, R4, 0xfffffe00, RZ, 0xc0, !PT ;  /* 0xfffffe0004047812 */ /* 0x000fe200078ec0ff */
[----:B------:R-:W-:-:S02]  /*2be0*/  IMAD.SHL.U32 R10, R10, 0x8, RZ ;  /* 0x000000080a0a7824 */ /* 0x000fc400078e00ff */
[----:B------:R-:W-:Y:S01]  /*2bf0*/  IMAD.U32 R14, RZ, RZ, UR23 ;  /* 0x00000017ff0e7e24 */ /* 0x000fe2000f8e00ff */
[----:B------:R-:W-:Y:S01]  /*2c00*/  @!UP0 UIMAD UR23, UR7, 0x60, URZ ;  /* 0x00000060071788a4 */ /* 0x000fe2000f8e023f */
[----:B------:R-:W-:Y:S01]  /*2c10*/  IMAD.U32 R5, RZ, RZ, UR6 ;  /* 0x00000006ff057e24 */ /* 0x000fe2000f8e00ff */
[----:B------:R-:W-:Y:S01]  /*2c20*/  LEA R233, R233, UR4, 0x1 ;  /* 0x00000004e9e97c11 */ /* 0x000fe2000f8e08ff */
[----:B------:R-:W-:-:S03]  /*2c30*/  UISETP.GT.AND UP0, UPT, UR21, UR5, UPT ;  /* 0x000000051500728c */ /* 0x000fc6000bf04270 */
[----:B------:R-:W-:Y:S01]  /*2c40*/  @!P4 VIADD R13, R13, UR23 ;  /* 0x000000170d0dcc36 */ /* 0x000fe20008000000 */
[----:B------:R-:W-:Y:S01]  /*2c50*/  ULDC UR23, c[0x0][0x39c] ;  /* 0x0000e70000177ab9 */ /* 0x000fe20000000800 */
        /* <DEDUP_REMOVED lines=12> */
[C---:B------:R-:W-:Y:S01]  /*2d20*/  R2P PR, R3.reuse, 0x6 ;  /* 0x0000000603007804 */ /* 0x040fe20000000000 */
[----:B------:R-:W-:Y:S01]  /*2d30*/  IMAD.SHL.U32 R3, R3, 0x40, RZ ;  /* 0x0000004003037824 */ /* 0x000fe200078e00ff */
[----:B------:R-:W-:Y:S01]  /*2d40*/  @!P6 IADD3 R16, P0, R236, UR26, RZ ;  /* 0x0000001aec10ec10 */ /* 0x000fe2000ff1e0ff */
[----:B------:R-:W-:Y:S03]  /*2d50*/  @P6 STS.128 [R239+0x10800], RZ ;  /* 0x010800ffef006388 */ /* 0x000fe60000000c00 */
[----:B------:R-:W-:Y:S01]  /*2d60*/  LOP3.LUT R3, R3, 0x1c0, RZ, 0xc0, !PT ;  /* 0x000001c003037812 */ /* 0x000fe200078ec0ff */
[----:B------:R-:W-:Y:S01]  /*2d70*/  @P6 STS.128 [R239+0x12800], RZ ;  /* 0x012800ffef006388 */ /* 0x000fe20000000c00 */
[----:B------:R-:W-:-:S02]  /*2d80*/  @!P6 IADD3.X R17, R235, UR27, R14, P0, !PT ;  /* 0x0000001beb11ec10 */ /* 0x000fc400087fe40e */
[----:B------:R-:W-:Y:S01]  /*2d90*/  LOP3.LUT R10, R3, 0x8, R10, 0xf8, !PT ;  /* 0x00000008030a7812 */ /* 0x000fe200078ef80a */
[----:B------:R-:W-:Y:S01]  /*2da0*/  @P6 STS.128 [R239+0x14800], RZ ;  /* 0x014800ffef006388 */ /* 0x000fe20000000c00 */
[----:B------:R-:W-:Y:S02]  /*2db0*/  SHF.R.U32.HI R3, RZ, 0x3, R3 ;  /* 0x00000003ff037819 */ /* 0x000fe40000011603 */
[----:B------:R-:W-:Y:S01]  /*2dc0*/  @!P5 LEA R14, P0, R7, R236, 0x6 ;  /* 0x000000ec070ed211 */ /* 0x000fe200078030ff */
[----:B------:R-:W-:Y:S01]  /*2dd0*/  @P6 STS.128 [R239+0x16800], RZ ;  /* 0x016800ffef006388 */ /* 0x000fe20000000c00 */
[----:B------:R-:W-:Y:S01]  /*2de0*/  LOP3.LUT R3, R10, R3, RZ, 0x3c, !PT ;  /* 0x000000030a037212 */ /* 0x000fe200078e3cff */
[----:B------:R-:W-:Y:S01]  /*2df0*/  IMAD.MOV.U32 R7, RZ, RZ, 0x10 ;  /* 0x00000010ff077424 */ /* 0x000fe200078e00ff */
[----:B------:R-:W-:Y:S01]  /*2e00*/  @!P5 LEA.HI.X R15, R5, R235, R8, 0x6, P0 ;  /* 0x000000eb050fd211 */ /* 0x000fe200000f3408 */
[----:B------:R-:W-:Y:S01]  /*2e10*/  @!PT LDS RZ, [RZ] ;  /* 0x00000000fffff984 */ /* 0x000fe20000000800 */
[----:B------:R-:W-:Y:S01]  /*2e20*/  @!PT LDS RZ, [RZ] ;  /* 0x00000000fffff984 */ /* 0x000fe20000000800 */
[----:B------:R-:W-:Y:S01]  /*2e30*/  @!PT LDS RZ, [RZ] ;  /* 0x00000000fffff984 */ /* 0x000fe20000000800 */
[----:B------:R-:W-:Y:S01]  /*2e40*/  @!P6 LDGSTS.E.BYPASS.LTC128B.128 [R239+0x10800], desc[UR16][R16.64] ;  /* 0x1080000010efefae */ /* 0x000fe2000b901d50 */
[----:B------:R-:W-:-:S02]  /*2e50*/  IMAD.MOV.U32 R5, RZ, RZ, 0x20 ;  /* 0x00000020ff057424 */ /* 0x000fc400078e00ff */
[----:B------:R-:W-:Y:S01]  /*2e60*/  SEL R7, R7, 0xfffffff0, !P1 ;  /* 0xfffffff007077807 */ /* 0x000fe20004800000 */
[----:B------:R-:W-:Y:S01]  /*2e70*/  @!P6 LDGSTS.E.BYPASS.LTC128B.128 [R239+0x12800], desc[UR16][R16.64+0x80] ;  /* 0x1280008010efefae */ /* 0x000fe2000b901d50 */
[----:B------:R-:W-:Y:S01]  /*2e80*/  IMAD.IADD R228, R4, 0x1, R3 ;  /* 0x0000000104e47824 */ /* 0x000fe200078e0203 */
[----:B------:R-:W-:Y:S01]  /*2e90*/  SEL R5, R5, 0xffffffe0, !P2 ;  /* 0xffffffe005057807 */ /* 0x000fe20005000000 */
[----:B-1----:R-:W-:Y:S01]  /*2ea0*/  IMAD R234, R105, 0x400, R4 ;  /* 0x0000040069ea7824 */ /* 0x002fe200078e0204 */
[----:B------:R-:W-:Y:S01]  /*2eb0*/  @!P6 LDGSTS.E.BYPASS.LTC128B.128 [R239+0x14800], desc[UR16][R16.64+0x100] ;  /* 0x1480010010efefae */ /* 0x000fe2000b901d50 */
[----:B------:R-:W-:Y:S01]  /*2ec0*/  R2P PR, R0, 0x6 ;  /* 0x0000000600007804 */ /* 0x000fe20000000000 */
[----:B------:R-:W-:Y:S02]  /*2ed0*/  VIADD R0, R233, 0x8000 ;  /* 0x00008000e9007836 */ /* 0x000fe40000000000 */
[----:B------:R-:W-:Y:S01]  /*2ee0*/  @!P6 LDGSTS.E.BYPASS.LTC128B.128 [R239+0x16800], desc[UR16][R16.64+0x180] ;  /* 0x1680018010efefae */ /* 0x000fe2000b901d50 */
[----:B------:R-:W-:-:S03]  /*2ef0*/  IMAD.IADD R234, R3, 0x1, R234 ;  /* 0x0000000103ea7824 */ /* 0x000fc600078e02ea */
[----:B------:R-:W-:Y:S02]  /*2f00*/  @P5 STS.128 [R239+0x11000], RZ ;  /* 0x011000ffef005388 */ /* 0x000fe40000000c00 */
[----:B------:R-:W-:Y:S02]  /*2f10*/  LEA R234, R234, UR4, 0x1 ;  /* 0x00000004eaea7c11 */ /* 0x000fe4000f8e08ff */
[----:B------:R-:W-:Y:S02]  /*2f20*/  @P5 STS.128 [R239+0x13000], RZ ;  /* 0x013000ffef005388 */ /* 0x000fe40000000c00 */
[----:B------:R-:W-:Y:S02]  /*2f30*/  @P1 VIADD R231, R0, 0xffffffe0 ;  /* 0xffffffe000e71836 */ /* 0x000fe40000000000 */
[----:B------:R-:W-:Y:S01]  /*2f40*/  @P5 STS.128 [R239+0x15000], RZ ;  /* 0x015000ffef005388 */ /* 0x000fe20000000c00 */
[--C-:B------:R-:W-:Y:S02]  /*2f50*/  IMAD R232, R7, 0x2, R234.reuse ;  /* 0x0000000207e87824 */ /* 0x100fe400078e02ea */
[----:B------:R-:W-:Y:S01]  /*2f60*/  IMAD.MOV.U32 R0, RZ, RZ, 0x40 ;  /* 0x00000040ff007424 */ /* 0x000fe200078e00ff */
[----:B------:R-:W-:Y:S01]  /*2f70*/  @P5 STS.128 [R239+0x17000], RZ ;  /* 0x017000ffef005388 */ /* 0x000fe20000000c00 */
[----:B------:R-:W-:-:S02]  /*2f80*/  IMAD R230, R5, 0x2, R234 ;  /* 0x0000000205e67824 */ /* 0x000fc400078e02ea */
[----:B------:R-:W-:Y:S01]  /*2f90*/  IMAD R229, R5, 0x2, R232 ;  /* 0x0000000205e57824 */ /* 0x000fe200078e02e8 */
[----:B------:R-:W-:Y:S01]  /*2fa0*/  @!PT LDS RZ, [RZ] ;  /* 0x00000000fffff984 */ /* 0x000fe20000000800 */
[----:B------:R-:W-:Y:S01]  /*2fb0*/  @!PT LDS RZ, [RZ] ;  /* 0x00000000fffff984 */ /* 0x000fe20000000800 */
[----:B------:R-:W-:Y:S01]  /*2fc0*/  @!PT LDS RZ, [RZ] ;  /* 0x00000000fffff984 */ /* 0x000fe20000000800 */
[----:B------:R-:W-:Y:S01]  /*2fd0*/  @!P5 LDGSTS.E.BYPASS.LTC128B.128 [R239+0x11000], desc[UR16][R14.64] ;  /* 0x110000000eefdfae */ /* 0x000fe2000b901d50 */
[----:B------:R-:W-:Y:S01]  /*2fe0*/  SEL R0, R0, 0xffffffc0, !P2 ;  /* 0xffffffc000007807 */ /* 0x000fe20005000000 */
[C---:B------:R-:W-:Y:S02]  /*2ff0*/  VIADD R223, R231.reuse, 0x800 ;  /* 0x00000800e7df7836 */ /* 0x040fe40000000000 */
[----:B------:R-:W-:Y:S01]  /*3000*/  @!P5 LDGSTS.E.BYPASS.LTC128B.128 [R239+0x13000], desc[UR16][R14.64+0x80] ;  /* 0x130000800eefdfae */ /* 0x000fe2000b901d50 */
[----:B------:R-:W-:Y:S02]  /*3010*/  VIADD R222, R231, 0x1000 ;  /* 0x00001000e7de7836 */ /* 0x000fe40000000000 */
[----:B------:R-:W-:Y:S01]  /*3020*/  IMAD.IADD R227, R233, 0x1, R0 ;  /* 0x00000001e9e37824 */ /* 0x000fe200078e0200 */
[----:B------:R-:W-:Y:S01]  /*3030*/  @!P5 LDGSTS.E.BYPASS.LTC128B.128 [R239+0x15000], desc[UR16][R14.64+0x100] ;  /* 0x150001000eefdfae */ /* 0x000fe2000b901d50 */
[----:B------:R-:W-:-:S02]  /*3040*/  IMAD.IADD R220, R0, 0x1, R231 ;  /* 0x0000000100dc7824 */ /* 0x000fc400078e02e7 */
[C---:B------:R-:W-:Y:S01]  /*3050*/  VIADD R221, R231.reuse, 0x1800 ;  /* 0x00001800e7dd7836 */ /* 0x040fe20000000000 */
[----:B------:R-:W-:Y:S01]  /*3060*/  @!P5 LDGSTS.E.BYPASS.LTC128B.128 [R239+0x17000], desc[UR16][R14.64+0x180] ;  /* 0x170001800eefdfae */ /* 0x000fe2000b901d50 */
        /* <DEDUP_REMOVED lines=19> */
[----:B------:R-:W-:Y:S01]  /*31a0*/  VIADD R208, R231, 0x7800 ;  /* 0x00007800e7d07836 */ /* 0x000fe20000000000 */
        /* <DEDUP_REMOVED lines=9> */
[----:B------:R-:W5:Y:S04]  /*3240*/  LDSM.16.M88.4 R20, [R233+0x9800] ;  /* 0x00980000e914783b */ /* 0x000f680000000200 */
[----:B------:R-:W-:Y:S04]  /*3250*/  LDSM.16.M88.4 R68, [R230] ;  /* 0x00000000e644783b */ /* 0x000fe80000000200 */
[----:B-1----:R-:W1:Y:S04]  /*3260*/  LDSM.16.M88.4 R12, [R227+0x8000] ;  /* 0x00800000e30c783b */ /* 0x002e680000000200 */
[----:B------:R-:W1:Y:S04]  /*3270*/  LDSM.16.M88.4 R64, [R231+0x800] ;  /* 0x00080000e740783b */ /* 0x000e680000000200 */
[----:B------:R-:W1:Y:S01]  /*3280*/  LDSM.16.M88.4 R56, [R231+0x1000] ;  /* 0x00100000e738783b */ /* 0x000e620000000200 */
[C---:B--2---:R-:W-:Y:S03]  /*3290*/  HMMA.16816.F32 R16, R28.reuse, R24, RZ ;  /* 0x000000181c10723c */ /* 0x044fe600000018ff */
[----:B------:R-:W2:Y:S04]  /*32a0*/  LDSM.16.M88.4 R44, [R231+0x1800] ;  /* 0x00180000e72c783b */ /* 0x000ea80000000200 */
[----:B------:R-:W-:Y:S01]  /*32b0*/  LDSM.16.M88.4 R80, [R227+0x8800] ;  /* 0x00880000e350783b */ /* 0x000fe20000000200 */
[C---:B------:R-:W-:Y:S03]  /*32c0*/  HMMA.16816.F32 R24, R28.reuse, R26, RZ ;  /* 0x0000001a1c18723c */ /* 0x040fe600000018ff */
[----:B------:R-:W-:Y:S03]  /*32d0*/  LDSM.16.M88.4 R60, [R227+0x9000] ;  /* 0x00900000e33c783b */ /* 0x000fe60000000200 */
[C---:B---3--:R-:W-:Y:S01]  /*32e0*/  HMMA.16816.F32 R32, R28.reuse, R52, RZ ;  /* 0x000000341c20723c */ /* 0x048fe200000018ff */
[----:B------:R-:W-:Y:S04]  /*32f0*/  LDSM.16.M88.4 R40, [R227+0x9800] ;  /* 0x00980000e328783b */ /* 0x000fe80000000200 */
[----:B------:R-:W-:Y:S01]  /*3300*/  LDSM.16.M88.4 R84, [R229+0x4000] ;  /* 0x00400000e554783b */ /* 0x000fe20000000200 */
[C---:B------:R-:W-:Y:S03]  /*3310*/  HMMA.16816.F32 R52, R28.reuse, R54, RZ ;  /* 0x000000361c34723c */ /* 0x040fe600000018ff */
[----:B------:R-:W-:Y:S03]  /*3320*/  LDSM.16.M88.4 R100, [R220+0x4800] ;  /* 0x00480000dc64783b */ /* 0x000fe60000000200 */
[----:B----4-:R-:W-:Y:S01]  /*3330*/  HMMA.16816.F32 R48, R28, R76, RZ ;  /* 0x0000004c1c30723c */ /* 0x010fe200000018ff */
[----:B------:R-:W-:Y:S04]  /*3340*/  LDSM.16.M88.4 R92, [R233+0xe800] ;  /* 0x00e80000e95c783b */ /* 0x000fe80000000200 */
[----:B------:R-:W-:Y:S01]  /*3350*/  LDSM.16.M88.4 R96, [R220+0x5000] ;  /* 0x00500000dc60783b */ /* 0x000fe20000000200 */
[----:B------:R-:W-:Y:S03]  /*3360*/  HMMA.16816.F32 R24, R36, R10, R24 ;  /* 0x0000000a2418723c */ /* 0x000fe60000001818 */
[----:B------:R-:W-:Y:S03]  /*3370*/  LDSM.16.M88.4 R88, [R227+0xe000] ;  /* 0x00e00000e358783b */ /* 0x000fe60000000200 */
[C---:B------:R-:W-:Y:S01]  /*3380*/  HMMA.16816.F32 R76, R28.reuse, R78, RZ ;  /* 0x0000004e1c4c723c */ /* 0x040fe200000018ff */
[----:B------:R-:W0:Y:S05]  /*3390*/  LDGDEPBAR ;  /* 0x00000000000079af */ /* 0x000e2a0000000000 */
[C---:B-----5:R-:W-:Y:S06]  /*33a0*/  HMMA.16816.F32 R72, R28.reuse, R20, RZ ;  /* 0x000000141c48723c */ /* 0x060fec00000018ff */
[----:B------:R-:W-:Y:S01]  /*33b0*/  HMMA.16816.F32 R28, R28, R22, RZ ;  /* 0x000000161c1c723c */ /* 0x000fe200000018ff */
[----:B------:R-:W-:Y:S05]  /*33c0*/  LDSM.16.M88.4 R20, [R229] ;  /* 0x00000000e514783b */ /* 0x000fea0000000200 */
[----:B------:R-:W-:Y:S01]  /*33d0*/  HMMA.16816.F32 R16, R36, R8, R16 ;  /* 0x000000082410723c */ /* 0x000fe20000001810 */
[----:B------:R-:W3:Y:S05]  /*33e0*/  LDSM.16.M88.4 R8, [R220] ;  /* 0x00000000dc08783b */ /* 0x000eea0000000200 */
[----:B-1----:R-:W-:Y:S06]  /*33f0*/  HMMA.16816.F32 R24, R68, R14, R24 ;  /* 0x0000000e4418723c */ /* 0x002fec0000001818 */
        /* <DEDUP_REMOVED lines=8> */
[----:B------:R-:W-:Y:S04]  /*3480*/  LDSM.16.M88.4 R36, [R234+0x2000] ;  /* 0x00200000ea24783b */ /* 0x000fe80000000200 */
[----:B------:R-:W-:Y:S01]  /*3490*/  LDSM.16.M88.4 R44, [R220+0x1800] ;  /* 0x00180000dc2c783b */ /* 0x000fe20000000200 */
[----:B------:R-:W-:Y:S03]  /*34a0*/  HMMA.16816.F32 R16, R68, R12, R16 ;  /* 0x0000000c4410723c */ /* 0x000fe60000001810 */
[----:B------:R-:W1:Y:S03]  /*34b0*/  LDSM.16.M88.4 R12, [R233+0xa000] ;  /* 0x00a00000e90c783b */ /* 0x000e660000000200 */
[----:B---3--:R-:W-:Y:S06]  /*34c0*/  HMMA.16816.F32 R24, R20, R10, R24 ;  /* 0x0000000a1418723c */ /* 0x008fec0000001818 */
        /* <DEDUP_REMOVED lines=9> */
[----:B------:R-:W-:Y:S01]  /*3560*/  LDSM.16.M88.4 R40, [R233+0xb800] ;  /* 0x00b80000e928783b */ /* 0x000fe20000000200 */
[----:B------:R-:W-:Y:S03]  /*3570*/  HMMA.16816.F32 R16, R20, R8, R16 ;  /* 0x000000081410723c */ /* 0x000fe60000001810 */
[----:B------:R-:W2:Y:S03]  /*3580*/  LDSM.16.M88.4 R8, [R231+0x2000] ;  /* 0x00200000e708783b */ /* 0x000ea60000000200 */
[----:B-1----:R-:W-:Y:S06]  /*3590*/  HMMA.16816.F32 R24, R36, R14, R24 ;  /* 0x0000000e2418723c */ /* 0x002fec0000001818 */
        /* <DEDUP_REMOVED lines=11> */
[----:B------:R-:W1:Y:S03]  /*3650*/  LDSM.16.M88.4 R12, [R230+0x2000] ;  /* 0x00200000e60c783b */ /* 0x000e660000000200 */
[----:B--2---:R-:W-:Y:S06]  /*3660*/  HMMA.16816.F32 R24, R28, R10, R24 ;  /* 0x0000000a1c18723c */ /* 0x004fec0000001818 */
        /* <DEDUP_REMOVED lines=9> */
[----:B------:R-:W-:Y:S01]  /*3700*/  LDSM.16.M88.4 R40, [R227+0xb800] ;  /* 0x00b80000e328783b */ /* 0x000fe20000000200 */
[----:B------:R-:W-:Y:S03]  /*3710*/  HMMA.16816.F32 R16, R28, R8, R16 ;  /* 0x000000081c10723c */ /* 0x000fe60000001810 */
[----:B------:R-:W3:Y:S03]  /*3720*/  LDSM.16.M88.4 R8, [R227+0xb000] ;  /* 0x00b00000e308783b */ /* 0x000ee60000000200 */
        /* <DEDUP_REMOVED lines=32> */
[----:B------:R-:W1:Y:S05]  /*3930*/  LDSM.16.M88.4 R28, [R230+0x4000] ;  /* 0x00400000e61c783b */ /* 0x000e6a0000000200 */
[C---:B------:R-:W-:Y:S06]  /*3940*/  HMMA.16816.F32 R72, R36.reuse, R56, R72 ;  /* 0x000000382448723c */ /* 0x040fec0000001848 */
[----:B------:R-:W-:Y:S01]  /*3950*/  HMMA.16816.F32 R68, R36, R58, R68 ;  /* 0x0000003a2444723c */ /* 0x000fe20000001844 */
[----:B------:R-:W4:Y:S04]  /*3960*/  LDSM.16.M88.4 R56, [R233+0xd800] ;  /* 0x00d80000e938783b */ /* 0x000f280000000200 */
[----:B------:R-:W5:Y:S01]  /*3970*/  LDSM.16.M88.4 R36, [R231+0x4800] ;  /* 0x00480000e724783b */ /* 0x000f620000000200 */
[----:B------:R-:W-:Y:S03]  /*3980*/  HMMA.16816.F32 R16, R20, R64, R16 ;  /* 0x000000401410723c */ /* 0x000fe60000001810 */
[----:B------:R-:W-:Y:S03]  /*3990*/  LDSM.16.M88.4 R64, [R234+0x6000] ;  /* 0x00600000ea40783b */ /* 0x000fe60000000200 */
[----:B--2---:R-:W-:Y:S06]  /*39a0*/  HMMA.16816.F32 R24, R12, R42, R24 ;  /* 0x0000002a0c18723c */ /* 0x004fec0000001818 */
[C---:B------:R-:W-:Y:S06]  /*39b0*/  HMMA.16816.F32 R32, R20.reuse, R8, R32 ;  /* 0x000000081420723c */ /* 0x040fec0000001820 */
[----:B------:R-:W-:Y:S01]  /*39c0*/  HMMA.16816.F32 R52, R20, R10, R52 ;  /* 0x0000000a1434723c */ /* 0x000fe20000001834 */
[----:B------:R-:W2:Y:S05]  /*39d0*/  LDSM.16.M88.4 R8, [R231+0x5000] ;  /* 0x00500000e708783b */ /* 0x000eaa0000000200 */
[----:B------:R-:W-:Y:S01]  /*39e0*/  HMMA.16816.F32 R16, R12, R40, R16 ;  /* 0x000000280c10723c */ /* 0x000fe20000001810 */
[----:B------:R-:W2:Y:S05]  /*39f0*/  LDSM.16.M88.4 R40, [R227+0xc800] ;  /* 0x00c80000e328783b */ /* 0x000eaa0000000200 */
[C---:B---3--:R-:W-:Y:S06]  /*3a00*/  HMMA.16816.F32 R48, R20.reuse, R60, R48 ;  /* 0x0000003c1430723c */ /* 0x048fec0000001830 */
[----:B------:R-:W-:Y:S01]  /*3a10*/  HMMA.16816.F32 R76, R20, R62, R76 ;  /* 0x0000003e144c723c */ /* 0x000fe2000000184c */
[----:B------:R-:W-:Y:S05]  /*3a20*/  LDSM.16.M88.4 R60, [R231+0x5800] ;  /* 0x00580000e73c783b */ /* 0x000fea0000000200 */
[----:B-1----:R-:W-:Y:S06]  /*3a30*/  HMMA.16816.F32 R24, R28, R46, R24 ;  /* 0x0000002e1c18723c */ /* 0x002fec0000001818 */
[C---:B----4-:R-:W-:Y:S06]  /*3a40*/  HMMA.16816.F32 R72, R20.reuse, R56, R72 ;  /* 0x000000381448723c */ /* 0x050fec0000001848 */
[----:B------:R-:W-:Y:S01]  /*3a50*/  HMMA.16816.F32 R68, R20, R58, R68 ;  /* 0x0000003a1444723c */ /* 0x000fe20000001844 */
[----:B------:R-:W1:Y:S04]  /*3a60*/  LDSM.16.M88.4 R20, [R233+0xe000] ;  /* 0x00e00000e914783b */ /* 0x000e680000000200 */
[----:B------:R-:W-:Y:S01]  /*3a70*/  LDSM.16.M88.4 R56, [R227+0xd800] ;  /* 0x00d80000e338783b */ /* 0x000fe20000000200 */
[----:B-----5:R-:W-:Y:S06]  /*3a80*/  HMMA.16816.F32 R32, R12, R36, R32 ;  /* 0x000000240c20723c */ /* 0x020fec0000001820 */
[----:B------:R-:W-:Y:S01]  /*3a90*/  HMMA.16816.F32 R16, R28, R44, R16 ;  /* 0x0000002c1c10723c */ /* 0x000fe20000001810 */
[----:B------:R-:W-:Y:S05]  /*3aa0*/  LDSM.16.M88.4 R44, [R232+0x6000] ;  /* 0x00600000e82c783b */ /* 0x000fea0000000200 */
[C---:B--2---:R-:W-:Y:S06]  /*3ab0*/  HMMA.16816.F32 R48, R12.reuse, R8, R48 ;  /* 0x000000080c30723c */ /* 0x044fec0000001830 */
[C---:B------:R-:W-:Y:S01]  /*3ac0*/  HMMA.16816.F32 R76, R12.reuse, R10, R76 ;  /* 0x0000000a0c4c723c */ /* 0x040fe2000000184c */
[----:B------:R-:W2:Y:S05]  /*3ad0*/  LDSM.16.M88.4 R8, [R227+0xd000] ;  /* 0x00d00000e308783b */ /* 0x000eaa0000000200 */
[----:B------:R-:W-:Y:S01]  /*3ae0*/  HMMA.16816.F32 R52, R12, R38, R52 ;  /* 0x000000260c34723c */ /* 0x000fe20000001834 */
[----:B------:R-:W3:Y:S05]  /*3af0*/  LDSM.16.M88.4 R36, [R231+0x6000] ;  /* 0x00600000e724783b */ /* 0x000eea0000000200 */
[----:B------:R-:W-:Y:S06]  /*3b00*/  HMMA.16816.F32 R24, R84, R82, R24 ;  /* 0x000000525418723c */ /* 0x000fec0000001818 */
[----:B------:R-:W-:Y:S06]  /*3b10*/  HMMA.16816.F32 R32, R28, R40, R32 ;  /* 0x000000281c20723c */ /* 0x000fec0000001820 */
[----:B------:R-:W-:Y:S01]  /*3b20*/  HMMA.16816.F32 R16, R84, R80, R16 ;  /* 0x000000505410723c */ /* 0x000fe20000001810 */
[----:B------:R-:W-:Y:S05]  /*3b30*/  LDSM.16.M88.4 R80, [R220+0x5800] ;  /* 0x00580000dc50783b */ /* 0x000fea0000000200 */
[----:B------:R-:W-:Y:S01]  /*3b40*/  HMMA.16816.F32 R52, R28, R42, R52 ;  /* 0x0000002a1c34723c */ /* 0x000fe20000001834 */
[----:B------:R-:W-:Y:S05]  /*3b50*/  LDSM.16.M88.4 R40, [R231+0x6800] ;  /* 0x00680000e728783b */ /* 0x000fea0000000200 */
[----:B-1----:R-:W-:Y:S06]  /*3b60*/  HMMA.16816.F32 R24, R64, R22, R24 ;  /* 0x000000164018723c */ /* 0x002fec0000001818 */
[C---:B------:R-:W-:Y:S06]  /*3b70*/  HMMA.16816.F32 R72, R12.reuse, R60, R72 ;  /* 0x0000003c0c48723c */ /* 0x040fec0000001848 */
[----:B------:R-:W-:Y:S01]  /*3b80*/  HMMA.16816.F32 R68, R12, R62, R68 ;  /* 0x0000003e0c44723c */ /* 0x000fe20000001844 */
[----:B------:R-:W1:Y:S04]  /*3b90*/  LDSM.16.M88.4 R12, [R230+0x6000] ;  /* 0x00600000e60c783b */ /* 0x000e680000000200 */
[----:B------:R-:W4:Y:S01]  /*3ba0*/  LDSM.16.M88.4 R60, [R233+0xf000] ;  /* 0x00f00000e93c783b */ /* 0x000f220000000200 */
[----:B------:R-:W-:Y:S06]  /*3bb0*/  HMMA.16816.F32 R32, R84, R100, R32 ;  /* 0x000000645420723c */ /* 0x000fec0000001820 */
[C---:B--2---:R-:W-:Y:S06]  /*3bc0*/  HMMA.16816.F32 R48, R28.reuse, R8, R48 ;  /* 0x000000081c30723c */ /* 0x044fec0000001830 */
[----:B------:R-:W-:Y:S01]  /*3bd0*/  HMMA.16816.F32 R76, R28, R10, R76 ;  /* 0x0000000a1c4c723c */ /* 0x000fe2000000184c */
[----:B------:R-:W-:Y:S05]  /*3be0*/  LDSM.16.M88.4 R8, [R229+0x6000] ;  /* 0x00600000e508783b */ /* 0x000fea0000000200 */
[----:B------:R-:W-:Y:S01]  /*3bf0*/  HMMA.16816.F32 R16, R64, R20, R16 ;  /* 0x000000144010723c */ /* 0x000fe20000001810 */
[----:B------:R-:W2:Y:S05]  /*3c00*/  LDSM.16.M88.4 R20, [R220+0x6000] ;  /* 0x00600000dc14783b */ /* 0x000eaa0000000200 */
[----:B------:R-:W-:Y:S06]  /*3c10*/  HMMA.16816.F32 R52, R84, R102, R52 ;  /* 0x000000665434723c */ /* 0x000fec0000001834 */
[----:B---3--:R-:W-:Y:S06]  /*3c20*/  HMMA.16816.F32 R24, R44, R38, R24 ;  /* 0x000000262c18723c */ /* 0x008fec0000001818 */
[----:B------:R-:W-:Y:S06]  /*3c30*/  HMMA.16816.F32 R32, R64, R92, R32 ;  /* 0x0000005c4020723c */ /* 0x000fec0000001820 */
[C---:B------:R-:W-:Y:S06]  /*3c40*/  HMMA.16816.F32 R72, R28.reuse, R56, R72 ;  /* 0x000000381c48723c */ /* 0x040fec0000001848 */
[----:B------:R-:W-:Y:S01]  /*3c50*/  HMMA.16816.F32 R68, R28, R58, R68 ;  /* 0x0000003a1c44723c */ /* 0x000fe20000001844 */
[----:B------:R-:W3:Y:S04]  /*3c60*/  LDSM.16.M88.4 R28, [R227+0xe800] ;  /* 0x00e80000e31c783b */ /* 0x000ee80000000200 */
[----:B------:R-:W-:Y:S01]  /*3c70*/  LDSM.16.M88.4 R56, [R233+0xf800] ;  /* 0x00f80000e938783b */ /* 0x000fe20000000200 */
[C---:B------:R-:W-:Y:S06]  /*3c80*/  HMMA.16816.F32 R48, R84.reuse, R96, R48 ;  /* 0x000000605430723c */ /* 0x040fec0000001830 */
[----:B------:R-:W-:Y:S06]  /*3c90*/  HMMA.16816.F32 R76, R84, R98, R76 ;  /* 0x00000062544c723c */ /* 0x000fec000000184c */
[----:B------:R-:W-:Y:S01]  /*3ca0*/  HMMA.16816.F32 R16, R44, R36, R16 ;  /* 0x000000242c10723c */ /* 0x000fe20000001810 */
[----:B------:R-:W5:Y:S05]  /*3cb0*/  LDSM.16.M88.4 R36, [R231+0x7000] ;  /* 0x00700000e724783b */ /* 0x000f6a0000000200 */
[----:B------:R-:W-:Y:S06]  /*3cc0*/  HMMA.16816.F32 R52, R64, R94, R52 ;  /* 0x0000005e4034723c */ /* 0x000fec0000001834 */
[----:B-1----:R-:W-:Y:S06]  /*3cd0*/  HMMA.16816.F32 R24, R12, R90, R24 ;  /* 0x0000005a0c18723c */ /* 0x002fec0000001818 */
[----:B------:R-:W-:Y:S06]  /*3ce0*/  HMMA.16816.F32 R32, R44, R40, R32 ;  /* 0x000000282c20723c */ /* 0x000fec0000001820 */
[C---:B----4-:R-:W-:Y:S06]  /*3cf0*/  HMMA.16816.F32 R48, R64.reuse, R60, R48 ;  /* 0x0000003c4030723c */ /* 0x050fec0000001830 */
[----:B------:R-:W-:Y:S01]  /*3d00*/  HMMA.16816.F32 R76, R64, R62, R76 ;  /* 0x0000003e404c723c */ /* 0x000fe2000000184c */
[----:B------:R-:W1:Y:S05]  /*3d10*/  LDSM.16.M88.4 R60, [R220+0x6800] ;  /* 0x00680000dc3c783b */ /* 0x000e6a0000000200 */
[----:B------:R-:W-:Y:S06]  /*3d20*/  HMMA.16816.F32 R16, R12, R88, R16 ;  /* 0x000000580c10723c */ /* 0x000fec0000001810 */
[----:B------:R-:W-:Y:S01]  /*3d30*/  HMMA.16816.F32 R52, R44, R42, R52 ;  /* 0x0000002a2c34723c */ /* 0x000fe20000001834 */
[----:B------:R-:W4:Y:S05]  /*3d40*/  LDSM.16.M88.4 R40, [R227+0xf000] ;  /* 0x00f00000e328783b */ /* 0x000f2a0000000200 */
[----:B--2---:R-:W-:Y:S06]  /*3d50*/  HMMA.16816.F32 R24, R8, R22, R24 ;  /* 0x000000160818723c */ /* 0x004fec0000001818 */
[----:B---3--:R-:W-:Y:S06]  /*3d60*/  HMMA.16816.F32 R32, R12, R28, R32 ;  /* 0x0000001c0c20723c */ /* 0x008fec0000001820 */
[----:B-----5:R-:W-:Y:S06]  /*3d70*/  HMMA.16816.F32 R48, R44, R36, R48 ;  /* 0x000000242c30723c */ /* 0x020fec0000001830 */
[----:B------:R-:W-:Y:S06]  /*3d80*/  HMMA.16816.F32 R16, R8, R20, R16 ;  /* 0x000000140810723c */ /* 0x000fec0000001810 */
[----:B------:R-:W-:Y:S01]  /*3d90*/  HMMA.16816.F32 R72, R84, R80, R72 ;  /* 0x000000505448723c */ /* 0x000fe20000001848 */
[----:B------:R-:W-:Y:S01]  /*3da0*/  LOP3.LUT R21, R104, 0xffffffe0, RZ, 0xc0, !PT ;  /* 0xffffffe068157812 */ /* 0x000fe200078ec0ff */
[----:B------:R-:W-:Y:S01]  /*3db0*/  FMUL.FTZ R27, R27, UR23 ;  /* 0x000000171b1b7c20 */ /* 0x000fe20008410000 */
[----:B------:R-:W-:-:S03]  /*3dc0*/  FMUL.FTZ R26, R26, UR23 ;  /* 0x000000171a1a7c20 */ /* 0x000fc60008410000 */
[----:B------:R-:W-:Y:S01]  /*3dd0*/  HMMA.16816.F32 R52, R12, R30, R52 ;  /* 0x0000001e0c34723c */ /* 0x000fe20000001834 */
[----:B------:R-:W-:Y:S05]  /*3de0*/  MUFU.TANH R37, R26 ;  /* 0x0000001a00257308 */ /* 0x000fea0000002400 */
[----:B------:R-:W-:Y:S01]  /*3df0*/  HMMA.16816.F32 R68, R84, R82, R68 ;  /* 0x000000525444723c */ /* 0x000fe20000001844 */
[----:B------:R-:W-:Y:S01]  /*3e00*/  FMUL.FTZ R30, R24, UR23 ;  /* 0x00000017181e7c20 */ /* 0x000fe20008410000 */
[----:B------:R-:W-:Y:S01]  /*3e10*/  IMAD.IADD R24, R6, 0x1, -R21 ;  /* 0x0000000106187824 */ /* 0x000fe200078e0a15 */
[----:B------:R-:W-:Y:S01]  /*3e20*/  LDSM.16.M88.4 R80, [R231+0x7800] ;  /* 0x00780000e750783b */ /* 0x000fe20000000200 */
[----:B------:R-:W-:-:S02]  /*3e30*/  FMUL.FTZ R31, R25, UR23 ;  /* 0x00000017191f7c20 */ /* 0x000fc40008410000 */
[----:B------:R-:W-:Y:S01]  /*3e40*/  HMMA.16816.F32 R76, R44, R38, R76 ;  /* 0x000000262c4c723c */ /* 0x000fe2000000184c */
[----:B------:R-:W2:Y:S01]  /*3e50*/  LDSM.16.M88.4 R20, [R220+0x7000] ;  /* 0x00700000dc14783b */ /* 0x000ea20000000200 */
[----:B------:R-:W-:Y:S01]  /*3e60*/  SHF.R.S32.HI R25, RZ, 0x1f, R24 ;  /* 0x0000001fff197819 */ /* 0x000fe20000011418 */
[----:B------:R-:W-:Y:S01]  /*3e70*/  FMUL.FTZ R28, R16, UR23 ;  /* 0x00000017101c7c20 */ /* 0x000fe20008410000 */
[----:B------:R-:W-:Y:S01]  /*3e80*/  FMUL.FTZ R0, R17, UR23 ;  /* 0x0000001711007c20 */ /* 0x000fe20008410000 */
[----:B------:R-:W-:Y:S01]  /*3e90*/  FMUL.FTZ R36, R18, UR23 ;  /* 0x0000001712247c20 */ /* 0x000fe20008410000 */
[----:B-1----:R-:W-:Y:S01]  /*3ea0*/  HMMA.16816.F32 R32, R8, R60, R32 ;  /* 0x0000003c0820723c */ /* 0x002fe20000001820 */
[----:B------:R-:W-:Y:S01]  /*3eb0*/  LEA.HI R24, R25, R24, RZ, 0x2 ;  /* 0x0000001819187211 */ /* 0x000fe200078f10ff */
[----:B------:R-:W-:Y:S01]  /*3ec0*/  FMUL.FTZ R29, R19, UR23 ;  /* 0x00000017131d7c20 */ /* 0x000fe20008410000 */
[----:B------:R1:W-:Y:S01]  /*3ed0*/  MUFU.TANH R38, R27 ;  /* 0x0000001b00267308 */ /* 0x0003e20000002400 */
[----:B------:R-:W3:Y:S01]  /*3ee0*/  LDSM.16.M88.4 R16, [R227+0xf800] ;  /* 0x00f80000e310783b */ /* 0x000ee20000000200 */
[----:B------:R-:W-:Y:S01]  /*3ef0*/  SHF.R.S32.HI R25, RZ, 0x2, R24 ;  /* 0x00000002ff197819 */ /* 0x000fe20000011418 */
[----:B----4-:R-:W-:Y:S04]  /*3f00*/  HMMA.16816.F32 R48, R12, R40, R48 ;  /* 0x000000280c30723c */ /* 0x010fe80000001830 */
[----:B------:R-:W-:Y:S01]  /*3f10*/  IMAD.IADD R244, R25, 0x1, R244 ;  /* 0x0000000119f47824 */ /* 0x000fe200078e02f4 */
[----:B------:R-:W4:Y:S01]  /*3f20*/  MUFU.TANH R28, R28 ;  /* 0x0000001c001c7308 */ /* 0x000f220000002400 */
[----:B------:R-:W-:Y:S02]  /*3f30*/  HMMA.16816.F32 R72, R64, R56, R72 ;  /* 0x000000384048723c */ /* 0x000fe40000001848 */
[----:B------:R-:W-:-:S04]  /*3f40*/  VIADD R242, R244, 0x8 ;  /* 0x00000008f4f27836 */ /* 0x000fc80000000000 */
[----:B------:R-:W-:Y:S01]  /*3f50*/  HMMA.16816.F32 R76, R12, R42, R76 ;  /* 0x0000002a0c4c723c */ /* 0x000fe2000000184c */
[----:B------:R-:W-:Y:S01]  /*3f60*/  MUFU.TANH R36, R36 ;  /* 0x0000002400247308 */ /* 0x000fe20000002400 */
[----:B-1----:R-:W-:-:S04]  /*3f70*/  IMAD.U32 R27, RZ, RZ, UR19 ;  /* 0x00000013ff1b7e24 */ /* 0x002fc8000f8e00ff */
[----:B------:R-:W-:Y:S01]  /*3f80*/  HMMA.16816.F32 R68, R64, R58, R68 ;  /* 0x0000003a4044723c */ /* 0x000fe20000001844 */
[----:B------:R-:W-:Y:S01]  /*3f90*/  FMUL.FTZ R24, R33, UR23 ;  /* 0x0000001721187c20 */ /* 0x000fe20008410000 */
[----:B------:R-:W-:Y:S01]  /*3fa0*/  VIADD R33, R245, UR25 ;  /* 0x00000019f5217c36 */ /* 0x000fe20008000000 */
[--C-:B------:R-:W-:Y:S01]  /*3fb0*/  VIADDMNMX R243, R244, UR20, R27.reuse, PT ;  /* 0x00000014f4f37c46 */ /* 0x100fe2000b80011b */
[----:B------:R-:W1:Y:S01]  /*3fc0*/  MUFU.TANH R29, R29 ;  /* 0x0000001d001d7308 */ /* 0x000e620000002400 */
[----:B------:R-:W-:Y:S01]  /*3fd0*/  VIADDMNMX R238, R242, UR20, R27, PT ;  /* 0x00000014f2ee7c46 */ /* 0x000fe2000b80011b */
[C---:B------:R-:W-:Y:S01]  /*3fe0*/  VIADD R25, R33.reuse, 0x1 ;  /* 0x0000000121197836 */ /* 0x040fe20000000000 */
[----:B------:R-:W-:Y:S01]  /*3ff0*/  VIADDMNMX R244, R244, UR15, RZ, !PT ;  /* 0x0000000ff4f47c46 */ /* 0x000fe2000f8001ff */
[C---:B------:R-:W-:Y:S01]  /*4000*/  HMMA.16816.F32 R52, R8.reuse, R62, R52 ;  /* 0x0000003e0834723c */ /* 0x040fe20000001834 */
[-C--:B------:R-:W-:Y:S01]  /*4010*/  ISETP.GE.AND P5, PT, R33, R243.reuse, PT ;  /* 0x000000f32100720c */ /* 0x080fe20003fa6270 */
[----:B------:R-:W-:Y:S01]  /*4020*/  FMUL.FTZ R32, R32, UR23 ;  /* 0x0000001720207c20 */ /* 0x000fe20008410000 */
[----:B------:R-:W-:Y:S01]  /*4030*/  VIADDMNMX R242, R242, UR15, RZ, !PT ;  /* 0x0000000ff2f27c46 */ /* 0x000fe2000f8001ff */
[----:B------:R-:W5:Y:S01]  /*4040*/  MUFU.TANH R30, R30 ;  /* 0x0000001e001e7308 */ /* 0x000f620000002400 */
[CC--:B------:R-:W-:Y:S01]  /*4050*/  ISETP.GE.AND P4, PT, R25.reuse, R243.reuse, PT ;  /* 0x000000f31900720c */ /* 0x0c0fe20003f86270 */
[----:B--2---:R-:W-:Y:S01]  /*4060*/  HMMA.16816.F32 R48, R8, R20, R48 ;  /* 0x000000140830723c */ /* 0x004fe20000001830 */
[----:B------:R-:W-:Y:S01]  /*4070*/  ISETP.GE.AND P1, PT, R25, R238, PT ;  /* 0x000000ee1900720c */ /* 0x000fe20003f26270 */
[C---:B------:R-:W-:Y:S01]  /*4080*/  VIADD R27, R33.reuse, 0x9 ;  /* 0x00000009211b7836 */ /* 0x040fe20000000000 */
[CC--:B------:R-:W-:Y:S01]  /*4090*/  ISETP.LT.OR P5, PT, R33.reuse, R244.reuse, P5 ;  /* 0x000000f42100720c */ /* 0x0c0fe20002fa1670 */
[----:B------:R-:W-:Y:S01]  /*40a0*/  VIADD R43, R33, 0x10 ;  /* 0x00000010212b7836 */ /* 0x000fe20000000000 */
[----:B------:R-:W-:Y:S01]  /*40b0*/  ISETP.LT.OR P4, PT, R25, R244, P4 ;  /* 0x000000f41900720c */ /* 0x000fe20002781670 */
[----:B------:R-:W-:Y:S01]  /*40c0*/  HMMA.16816.F32 R72, R44, R80, R72 ;  /* 0x000000502c48723c */ /* 0x000fe20000001848 */
[----:B------:R-:W-:Y:S01]  /*40d0*/  VIADD R21, R33, 0x8 ;  /* 0x0000000821157836 */ /* 0x000fe20000000000 */
[----:B------:R-:W-:Y:S01]  /*40e0*/  ISETP.LT.OR P1, PT, R25, R242, P1 ;  /* 0x000000f21900720c */ /* 0x000fe20000f21670 */
[----:B------:R-:W-:Y:S01]  /*40f0*/  MUFU.TANH R0, R0 ;  /* 0x0000000000007308 */ /* 0x000fe20000002400 */
[----:B----4-:R-:W-:Y:S01]  /*4100*/  FSEL R25, R28, -INF , !P5 ;  /* 0xff8000001c197808 */ /* 0x010fe20006800000 */
[----:B------:R-:W-:Y:S01]  /*4110*/  VIADD R41, R33, 0x11 ;  /* 0x0000001121297836 */ /* 0x000fe20000000000 */
[CC--:B------:R-:W-:Y:S01]  /*4120*/  ISETP.GE.AND P0, PT, R21.reuse, R243.reuse, PT ;  /* 0x000000f31500720c */ /* 0x0c0fe20003f06270 */
[----:B------:R-:W-:Y:S01]  /*4130*/  HMMA.16816.F32 R76, R8, R22, R76 ;  /* 0x00000016084c723c */ /* 0x000fe2000000184c */
[C---:B------:R-:W-:Y:S01]  /*4140*/  ISETP.GE.AND P5, PT, R21.reuse, R238, PT ;  /* 0x000000ee1500720c */ /* 0x040fe20003fa6270 */
[----:B------:R-:W-:Y:S01]  /*4150*/  @!UP0 ULDC.64 UR14, c[0x0][0x218] ;  /* 0x00008600000e8ab9 */ /* 0x000fe20000000a00 */
[C---:B------:R-:W-:Y:S01]  /*4160*/  ISETP.LT.OR P0, PT, R21.reuse, R244, P0 ;  /* 0x000000f41500720c */ /* 0x040fe20000701670 */
[----:B------:R-:W2:Y:S01]  /*4170*/  MUFU.TANH R31, R31 ;  /* 0x0000001f001f7308 */ /* 0x000ea20000002400 */
[----:B------:R-:W-:Y:S01]  /*4180*/  ISETP.LT.OR P5, PT, R21, R242, P5 ;  /* 0x000000f21500720c */ /* 0x000fe20002fa1670 */
[----:B------:R-:W-:Y:S01]  /*4190*/  HMMA.16816.F32 R68, R44, R82, R68 ;  /* 0x000000522c44723c */ /* 0x000fe20000001844 */
[----:B------:R-:W4:Y:S01]  /*41a0*/  LDSM.16.M88.4 R20, [R220+0x7800] ;  /* 0x00780000dc14783b */ /* 0x000f220000000200 */
[----:B------:R-:W-:Y:S01]  /*41b0*/  ISETP.GE.AND P2, PT, R33, R238, PT ;  /* 0x000000ee2100720c */ /* 0x000fe20003f46270 */
[----:B------:R-:W-:Y:S01]  /*41c0*/  FMUL.FTZ R39, R52, UR23 ;  /* 0x0000001734277c20 */ /* 0x000fe20008410000 */
[-C--:B------:R-:W-:Y:S01]  /*41d0*/  ISETP.GE.AND P6, PT, R27, R243.reuse, PT ;  /* 0x000000f31b00720c */ /* 0x080fe20003fc6270 */
[----:B------:R-:W-:Y:S01]  /*41e0*/  FMUL.FTZ R54, R54, UR23 ;  /* 0x0000001736367c20 */ /* 0x000fe20008410000 */
[----:B------:R-:W-:Y:S01]  /*41f0*/  ISETP.LT.OR P2, PT, R33, R242, P2 ;  /* 0x000000f22100720c */ /* 0x000fe20001741670 */
[----:B------:R-:W-:Y:S01]  /*4200*/  MUFU.TANH R32, R32 ;  /* 0x0000002000207308 */ /* 0x000fe20000002400 */
[----:B-1----:R-:W-:Y:S01]  /*4210*/  FSEL R26, R29, -INF , !P1 ;  /* 0xff8000001d1a7808 */ /* 0x002fe20004800000 */
[----:B------:R-:W-:Y:S01]  /*4220*/  FMUL.FTZ R48, R48, UR23 ;  /* 0x0000001730307c20 */ /* 0x000fe20008410000 */
[----:B------:R-:W-:Y:S01]  /*4230*/  ISETP.LT.OR P6, PT, R27, R244, P6 ;  /* 0x000000f41b00720c */ /* 0x000fe200037c1670 */
[C---:B---3--:R-:W-:Y:S01]  /*4240*/  HMMA.16816.F32 R72, R12.reuse, R16, R72 ;  /* 0x000000100c48723c */ /* 0x048fe20000001848 */
[----:B-----5:R-:W-:Y:S01]  /*4250*/  FSEL R29, R30, -INF , !P0 ;  /* 0xff8000001e1d7808 */ /* 0x020fe20004000000 */
[----:B------:R-:W-:Y:S01]  /*4260*/  FMUL.FTZ R50, R50, UR23 ;  /* 0x0000001732327c20 */ /* 0x000fe20008410000 */
[----:B------:R-:W-:Y:S01]  /*4270*/  ISETP.GE.AND P0, PT, R43, R238, PT ;  /* 0x000000ee2b00720c */ /* 0x000fe20003f06270 */
[----:B------:R1:W-:Y:S01]  /*4280*/  MUFU.TANH R17, R24 ;  /* 0x0000001800117308 */ /* 0x0003e20000002400 */
[----:B--2---:R-:W-:Y:S01]  /*4290*/  FSEL R31, R31, -INF , !P6 ;  /* 0xff8000001f1f7808 */ /* 0x004fe20007000000 */
[----:B------:R-:W-:Y:S01]  /*42a0*/  FMUL.FTZ R49, R49, UR23 ;  /* 0x0000001731317c20 */ /* 0x000fe20008410000 */
[----:B------:R-:W-:Y:S01]  /*42b0*/  FMUL.FTZ R16, R34, UR23 ;  /* 0x0000001722107c20 */ /* 0x000fe20008410000 */
[----:B------:R-:W-:Y:S01]  /*42c0*/  FMUL.FTZ R34, R35, UR23 ;  /* 0x0000001723227c20 */ /* 0x000fe20008410000 */
[----:B------:R-:W-:Y:S01]  /*42d0*/  FMUL.FTZ R35, R53, UR23 ;  /* 0x0000001735237c20 */ /* 0x000fe20008410000 */
[----:B------:R-:W-:Y:S01]  /*42e0*/  ISETP.LT.OR P0, PT, R43, R242, P0 ;  /* 0x000000f22b00720c */ /* 0x000fe20000701670 */
[----:B------:R-:W-:Y:S01]  /*42f0*/  FMUL.FTZ R77, R77, UR23 ;  /* 0x000000174d4d7c20 */ /* 0x000fe20008410000 */
[----:B------:R-:W-:Y:S01]  /*4300*/  MUFU.TANH R39, R39 ;  /* 0x0000002700277308 */ /* 0x000fe20000002400 */
[----:B------:R-:W-:Y:S01]  /*4310*/  HMMA.16816.F32 R68, R12, R18, R68 ;  /* 0x000000120c44723c */ /* 0x000fe20000001844 */
[-C--:B------:R-:W-:Y:S01]  /*4320*/  ISETP.GE.AND P1, PT, R41, R243.reuse, PT ;  /* 0x000000f32900720c */ /* 0x080fe20003f26270 */
[----:B------:R-:W-:Y:S01]  /*4330*/  FMUL.FTZ R76, R76, UR23 ;  /* 0x000000174c4c7c20 */ /* 0x000fe20008410000 */
[----:B------:R-:W-:Y:S01]  /*4340*/  FSEL R6, R37, -INF , !P5 ;  /* 0xff80000025067808 */ /* 0x000fe20006800000 */
[----:B------:R-:W-:Y:S01]  /*4350*/  FMUL.FTZ R78, R78, UR23 ;  /* 0x000000174e4e7c20 */ /* 0x000fe20008410000 */
[----:B------:R-:W-:Y:S01]  /*4360*/  ISETP.LT.OR P1, PT, R41, R244, P1 ;  /* 0x000000f42900720c */ /* 0x000fe20000f21670 */
[----:B------:R-:W-:Y:S01]  /*4370*/  FMUL.FTZ R51, R51, UR23 ;  /* 0x0000001733337c20 */ /* 0x000fe20008410000 */
[----:B------:R-:W2:Y:S01]  /*4380*/  MUFU.TANH R16, R16 ;  /* 0x0000001000107308 */ /* 0x000ea20000002400 */
[----:B-1----:R-:W-:Y:S01]  /*4390*/  FSEL R24, R36, -INF , !P2 ;  /* 0xff80000024187808 */ /* 0x002fe20005000000 */
[----:B------:R-:W-:Y:S01]  /*43a0*/  FMUL.FTZ R36, R55, UR23 ;  /* 0x0000001737247c20 */ /* 0x000fe20008410000 */
[-C--:B------:R-:W-:Y:S01]  /*43b0*/  ISETP.GE.AND P2, PT, R27, R238.reuse, PT ;  /* 0x000000ee1b00720c */ /* 0x080fe20003f46270 */
[----:B------:R-:W-:Y:S01]  /*43c0*/  VIADD R13, R33, 0x18 ;  /* 0x00000018210d7836 */ /* 0x000fe20000000000 */
[----:B------:R-:W-:Y:S01]  /*43d0*/  ISETP.GE.AND P5, PT, R41, R238, PT ;  /* 0x000000ee2900720c */ /* 0x000fe20003fa6270 */
[----:B------:R-:W-:Y:S01]  /*43e0*/  VIADD R15, R33, 0x19 ;  /* 0x00000019210f7836 */ /* 0x000fe20000000000 */
[----:B------:R-:W-:Y:S01]  /*43f0*/  ISETP.LT.OR P2, PT, R27, R242, P2 ;  /* 0x000000f21b00720c */ /* 0x000fe20001741670 */
[----:B------:R-:W1:Y:S01]  /*4400*/  MUFU.TANH R34, R34 ;  /* 0x0000002200227308 */ /* 0x000e620000002400 */
[----:B------:R-:W-:Y:S01]  /*4410*/  FSEL R27, R0, -INF , !P4 ;  /* 0xff800000001b7808 */ /* 0x000fe20006000000 */
[C---:B----4-:R-:W-:Y:S01]  /*4420*/  HMMA.16816.F32 R72, R8.reuse, R20, R72 ;  /* 0x000000140848723c */ /* 0x050fe20000001848 */
[-C--:B------:R-:W-:Y:S01]  /*4430*/  ISETP.GE.AND P4, PT, R43, R243.reuse, PT ;  /* 0x000000f32b00720c */ /* 0x080fe20003f86270 */
[----:B------:R-:W-:Y:S01]  /*4440*/  VIADD R37, R33, 0x28 ;  /* 0x0000002821257836 */ /* 0x000fe20000000000 */
[----:B------:R-:W-:Y:S01]  /*4450*/  ISETP.GE.AND P6, PT, R13, R243, PT ;  /* 0x000000f30d00720c */ /* 0x000fe20003fc6270 */
[----:B------:R-:W-:Y:S01]  /*4460*/  FMUL.FTZ R79, R79, UR23 ;  /* 0x000000174f4f7c20 */ /* 0x000fe20008410000 */
[----:B------:R-:W-:Y:S01]  /*4470*/  ISETP.LT.OR P4, PT, R43, R244, P4 ;  /* 0x000000f42b00720c */ /* 0x000fe20002781670 */
[----:B------:R-:W3:Y:S01]  /*4480*/  MUFU.TANH R28, R54 ;  /* 0x00000036001c7308 */ /* 0x000ee20000002400 */
[----:B------:R-:W-:Y:S01]  /*4490*/  HMMA.16816.F32 R68, R8, R22, R68 ;  /* 0x000000160844723c */ /* 0x000fe20000001844 */
[----:B------:R-:W-:Y:S01]  /*44a0*/  FSEL R18, R38, -INF , !P2 ;  /* 0xff80000026127808 */ /* 0x000fe20005000000 */
[----:B------:R-:W-:Y:S01]  /*44b0*/  VIADD R21, R33, 0x20 ;  /* 0x0000002021157836 */ /* 0x000fe20000000000 */
[----:B--2---:R-:W-:Y:S01]  /*44c0*/  FSEL R16, R16, -INF , !P0 ;  /* 0xff80000010107808 */ /* 0x004fe20004000000 */
[----:B------:R-:W-:-:S04]  /*44d0*/  DEPBAR.LE SB0, 0x0 ;  /* 0x000080000000791a */ /* 0x000fc80000000000 */
[----:B------:R-:W2:Y:S01]  /*44e0*/  MUFU.TANH R36, R36 ;  /* 0x0000002400247308 */ /* 0x000ea20000002400 */
[-C--:B------:R-:W-:Y:S01]  /*44f0*/  ISETP.GE.AND P2, PT, R15, R243.reuse, PT ;  /* 0x000000f30f00720c */ /* 0x080fe20003f46270 */
[----:B------:R-:W-:Y:S01]  /*4500*/  VIADD R9, R33, 0x31 ;  /* 0x0000003121097836 */ /* 0x000fe20000000000 */
[----:B------:R-:W-:Y:S02]  /*4510*/  FSEL R19, R32, -INF , !P4 ;  /* 0xff80000020137808 */ /* 0x000fe40006000000 */
[----:B------:R-:W-:Y:S02]  /*4520*/  ISETP.GE.AND P0, PT, R15, R238, PT ;  /* 0x000000ee0f00720c */ /* 0x000fe40003f06270 */
[C---:B------:R-:W-:Y:S01]  /*4530*/  ISETP.LT.OR P6, PT, R13.reuse, R244, P6 ;  /* 0x000000f40d00720c */ /* 0x040fe200037c1670 */
[----:B------:R-:W4:Y:S01]  /*4540*/  MUFU.TANH R35, R35 ;  /* 0x0000002300237308 */ /* 0x000f220000002400 */
[----:B------:R-:W-:Y:S01]  /*4550*/  ISETP.GE.AND P4, PT, R13, R238, PT ;  /* 0x000000ee0d00720c */ /* 0x000fe20003f86270 */
[----:B------:R-:W-:Y:S01]  /*4560*/  FMUL.FTZ R72, R72, UR23 ;  /* 0x0000001748487c20 */ /* 0x000fe20008410000 */
[----:B------:R-:W-:Y:S01]  /*4570*/  ISETP.LT.OR P2, PT, R15, R244, P2 ;  /* 0x000000f40f00720c */ /* 0x000fe20001741670 */
[----:B------:R-:W-:Y:S01]  /*4580*/  FMUL.FTZ R73, R73, UR23 ;  /* 0x0000001749497c20 */ /* 0x000fe20008410000 */
[-C--:B------:R-:W-:Y:S01]  /*4590*/  ISETP.LT.OR P0, PT, R15, R242.reuse, P0 ;  /* 0x000000f20f00720c */ /* 0x080fe20000701670 */
[----:B------:R-:W-:Y:S01]  /*45a0*/  FMUL.FTZ R74, R74, UR23 ;  /* 0x000000174a4a7c20 */ /* 0x000fe20008410000 */
[-C--:B------:R-:W-:Y:S01]  /*45b0*/  ISETP.LT.OR P4, PT, R13, R242.reuse, P4 ;  /* 0x000000f20d00720c */ /* 0x080fe20002781670 */
[----:B------:R-:W5:Y:S01]  /*45c0*/  MUFU.TANH R191, R48 ;  /* 0x0000003000bf7308 */ /* 0x000f620000002400 */
[----:B------:R-:W-:Y:S01]  /*45d0*/  FSEL R17, R17, -INF , !P1 ;  /* 0xff80000011117808 */ /* 0x000fe20004800000 */
[----:B------:R-:W-:Y:S01]  /*45e0*/  VIADD R13, R33, 0x21 ;  /* 0x00000021210d7836 */ /* 0x000fe20000000000 */
[----:B------:R-:W-:Y:S01]  /*45f0*/  FSEL R15, R39, -INF , !P6 ;  /* 0xff800000270f7808 */ /* 0x000fe20007000000 */
[----:B------:R-:W-:Y:S01]  /*4600*/  FMUL.FTZ R75, R75, UR23 ;  /* 0x000000174b4b7c20 */ /* 0x000fe20008410000 */
[----:B------:R-:W-:Y:S01]  /*4610*/  ISETP.LT.OR P5, PT, R41, R242, P5 ;  /* 0x000000f22900720c */ /* 0x000fe20002fa1670 */
[----:B------:R-:W-:Y:S01]  /*4620*/  FMUL.FTZ R32, R71, UR23 ;  /* 0x0000001747207c20 */ /* 0x000fe20008410000 */
[C---:B------:R-:W-:Y:S01]  /*4630*/  ISETP.GE.AND P1, PT, R21.reuse, R243, PT ;  /* 0x000000f31500720c */ /* 0x040fe20003f26270 */
[----:B------:R-:W5:Y:S01]  /*4640*/  MUFU.TANH R188, R50 ;  /* 0x0000003200bc7308 */ /* 0x000f620000002400 */
[C---:B------:R-:W-:Y:S01]  /*4650*/  ISETP.GE.AND P6, PT, R21.reuse, R238, PT ;  /* 0x000000ee1500720c */ /* 0x040fe20003fc6270 */
[----:B------:R-:W-:Y:S01]  /*4660*/  FMUL.FTZ R68, R68, UR23 ;  /* 0x0000001744447c20 */ /* 0x000fe20008410000 */
[----:B-1----:R-:W-:Y:S01]  /*4670*/  FSEL R14, R34, -INF , !P5 ;  /* 0xff800000220e7808 */ /* 0x002fe20006800000 */
[----:B------:R-:W-:Y:S01]  /*4680*/  FMUL.FTZ R34, R70, UR23 ;  /* 0x0000001746227c20 */ /* 0x000fe20008410000 */
[----:B------:R-:W-:-:S02]  /*4690*/  ISETP.LT.OR P1, PT, R21, R244, P1 ;  /* 0x000000f41500720c */ /* 0x000fc40000f21670 */
[----:B---3--:R-:W-:Y:S01]  /*46a0*/  FSEL R12, R28, -INF , !P4 ;  /* 0xff8000001c0c7808 */ /* 0x008fe20006000000 */
[----:B------:R-:W1:Y:S01]  /*46b0*/  MUFU.TANH R187, R77 ;  /* 0x0000004d00bb7308 */ /* 0x000e620000002400 */
[----:B------:R-:W-:Y:S01]  /*46c0*/  ISETP.LT.OR P6, PT, R21, R242, P6 ;  /* 0x000000f21500720c */ /* 0x000fe200037c1670 */
[----:B------:R-:W-:Y:S01]  /*46d0*/  VIADD R21, R33, 0x29 ;  /* 0x0000002921157836 */ /* 0x000fe20000000000 */
[C---:B------:R-:W-:Y:S02]  /*46e0*/  ISETP.GE.AND P5, PT, R13.reuse, R243, PT ;  /* 0x000000f30d00720c */ /* 0x040fe40003fa6270 */
[C---:B------:R-:W-:Y:S02]  /*46f0*/  ISETP.GE.AND P4, PT, R13.reuse, R238, PT ;  /* 0x000000ee0d00720c */ /* 0x040fe40003f86270 */
[C---:B------:R-:W-:Y:S01]  /*4700*/  ISETP.LT.OR P5, PT, R13.reuse, R244, P5 ;  /* 0x000000f40d00720c */ /* 0x040fe20002fa1670 */
[----:B------:R-:W3:Y:S01]  /*4710*/  MUFU.TANH R189, R76 ;  /* 0x0000004c00bd7308 */ /* 0x000ee20000002400 */
[----:B------:R-:W-:-:S02]  /*4720*/  ISETP.LT.OR P4, PT, R13, R242, P4 ;  /* 0x000000f20d00720c */ /* 0x000fc40002781670 */
[----:B--2---:R-:W-:Y:S02]  /*4730*/  FSEL R0, R36, -INF , !P0 ;  /* 0xff80000024007808 */ /* 0x004fe40004000000 */
[----:B----4-:R-:W-:Y:S01]  /*4740*/  FSEL R13, R35, -INF , !P2 ;  /* 0xff800000230d7808 */ /* 0x010fe20005000000 */
[----:B------:R-:W-:Y:S01]  /*4750*/  FMUL.FTZ R35, R69, UR23 ;  /* 0x0000001745237c20 */ /* 0x000fe20008410000 */
[-C--:B------:R-:W-:Y:S01]  /*4760*/  ISETP.GE.AND P0, PT, R21, R243.reuse, PT ;  /* 0x000000f31500720c */ /* 0x080fe20003f06270 */
[----:B------:R-:W2:Y:S01]  /*4770*/  MUFU.TANH R190, R78 ;  /* 0x0000004e00be7308 */ /* 0x000ea20000002400 */
[----:B-----5:R-:W-:Y:S02]  /*4780*/  FSEL R191, R191, -INF , !P1 ;  /* 0xff800000bfbf7808 */ /* 0x020fe40004800000 */
[C---:B------:R-:W-:Y:S02]  /*4790*/  ISETP.GE.AND P2, PT, R37.reuse, R243, PT ;  /* 0x000000f32500720c */ /* 0x040fe40003f46270 */
[----:B------:R-:W-:-:S02]  /*47a0*/  ISETP.GE.AND P1, PT, R37, R238, PT ;  /* 0x000000ee2500720c */ /* 0x000fc40003f26270 */
[----:B------:R-:W-:Y:S01]  /*47b0*/  FSEL R188, R188, -INF , !P6 ;  /* 0xff800000bcbc7808 */ /* 0x000fe20007000000 */
[----:B------:R-:W4:Y:S01]  /*47c0*/  MUFU.TANH R185, R49 ;  /* 0x0000003100b97308 */ /* 0x000f220000002400 */
[C---:B------:R-:W-:Y:S02]  /*47d0*/  ISETP.GE.AND P6, PT, R21.reuse, R238, PT ;  /* 0x000000ee1500720c */ /* 0x040fe40003fc6270 */
[-C--:B------:R-:W-:Y:S02]  /*47e0*/  ISETP.LT.OR P0, PT, R21, R244.reuse, P0 ;  /* 0x000000f41500720c */ /* 0x080fe40000701670 */
[C---:B------:R-:W-:Y:S02]  /*47f0*/  ISETP.LT.OR P2, PT, R37.reuse, R244, P2 ;  /* 0x000000f42500720c */ /* 0x040fe40001741670 */
[-C--:B------:R-:W-:Y:S01]  /*4800*/  ISETP.LT.OR P1, PT, R37, R242.reuse, P1 ;  /* 0x000000f22500720c */ /* 0x080fe20000f21670 */
[----:B------:R-:W5:Y:S01]  /*4810*/  MUFU.TANH R200, R51 ;  /* 0x0000003300c87308 */ /* 0x000f620000002400 */
[----:B------:R-:W-:Y:S01]  /*4820*/  ISETP.LT.OR P6, PT, R21, R242, P6 ;  /* 0x000000f21500720c */ /* 0x000fe200037c1670 */
[----:B------:R-:W-:Y:S01]  /*4830*/  VIADD R21, R33, 0x30 ;  /* 0x0000003021157836 */ /* 0x000fe20000000000 */
[----:B-1----:R-:W-:-:S02]  /*4840*/  FSEL R187, R187, -INF , !P0 ;  /* 0xff800000bbbb7808 */ /* 0x002fc40004000000 */
[----:B---3--:R-:W-:Y:S02]  /*4850*/  FSEL R189, R189, -INF , !P2 ;  /* 0xff800000bdbd7808 */ /* 0x008fe40005000000 */
[----:B--2---:R-:W-:Y:S01]  /*4860*/  FSEL R190, R190, -INF , !P1 ;  /* 0xff800000bebe7808 */ /* 0x004fe20004800000 */
[----:B------:R-:W1:Y:S01]  /*4870*/  MUFU.TANH R198, R79 ;  /* 0x0000004f00c67308 */ /* 0x000e620000002400 */
[----:B------:R-:W-:Y:S02]  /*4880*/  PLOP3.LUT P0, PT, PT, PT, UP0, 0x80, 0x0 ;  /* 0x000000000000781c */ /* 0x000fe40003f0f008 */
[C---:B------:R-:W-:Y:S02]  /*4890*/  ISETP.GE.AND P2, PT, R9.reuse, R243, PT ;  /* 0x000000f30900720c */ /* 0x040fe40003f46270 */
[----:B------:R-:W-:Y:S02]  /*48a0*/  ISETP.GE.AND P1, PT, R9, R238, PT ;  /* 0x000000ee0900720c */ /* 0x000fe40003f26270 */
[----:B----4-:R-:W-:Y:S01]  /*48b0*/  FSEL R185, R185, -INF , !P5 ;  /* 0xff800000b9b97808 */ /* 0x010fe20006800000 */
[----:B------:R-:W2:Y:S01]  /*48c0*/  MUFU.TANH R72, R72 ;  /* 0x0000004800487308 */ /* 0x000ea20000002400 */
[----:B-----5:R-:W-:-:S02]  /*48d0*/  FSEL R200, R200, -INF , !P4 ;  /* 0xff800000c8c87808 */ /* 0x020fc40006000000 */
[C---:B------:R-:W-:Y:S02]  /*48e0*/  ISETP.GE.AND P5, PT, R21.reuse, R243, PT ;  /* 0x000000f31500720c */ /* 0x040fe40003fa6270 */
[----:B------:R-:W-:Y:S02]  /*48f0*/  ISETP.GE.AND P4, PT, R21, R238, PT ;  /* 0x000000ee1500720c */ /* 0x000fe40003f86270 */
[C---:B------:R-:W-:Y:S01]  /*4900*/  ISETP.LT.OR P2, PT, R9.reuse, R244, P2 ;  /* 0x000000f40900720c */ /* 0x040fe20001741670 */
[----:B------:R-:W3:Y:S01]  /*4910*/  MUFU.TANH R195, R73 ;  /* 0x0000004900c37308 */ /* 0x000ee20000002400 */
[----:B------:R-:W-:Y:S01]  /*4920*/  ISETP.LT.OR P1, PT, R9, R242, P1 ;  /* 0x000000f20900720c */ /* 0x000fe20000f21670 */
[----:B------:R-:W-:Y:S01]  /*4930*/  VIADD R9, R33, 0x38 ;  /* 0x0000003821097836 */ /* 0x000fe20000000000 */
[----:B------:R-:W-:Y:S01]  /*4940*/  ISETP.LT.OR P5, PT, R21, R244, P5 ;  /* 0x000000f41500720c */ /* 0x000fe20002fa1670 */
[----:B------:R-:W-:Y:S01]  /*4950*/  VIADD R33, R33, 0x39 ;  /* 0x0000003921217836 */ /* 0x000fe20000000000 */
[----:B------:R-:W-:-:S02]  /*4960*/  ISETP.LT.OR P4, PT, R21, R242, P4 ;  /* 0x000000f21500720c */ /* 0x000fc40002781670 */
[----:B-1----:R-:W-:Y:S01]  /*4970*/  FSEL R198, R198, -INF , !P6 ;  /* 0xff800000c6c67808 */ /* 0x002fe20007000000 */
[----:B------:R-:W1:Y:S01]  /*4980*/  MUFU.TANH R194, R74 ;  /* 0x0000004a00c27308 */ /* 0x000e620000002400 */
[----:B--2---:R-:W-:Y:S02]  /*4990*/  FSEL R197, R72, -INF , !P5 ;  /* 0xff80000048c57808 */ /* 0x004fe40006800000 */
[-C--:B------:R-:W-:Y:S02]  /*49a0*/  ISETP.GE.AND P6, PT, R9, R243.reuse, PT ;  /* 0x000000f30900720c */ /* 0x080fe40003fc6270 */
[----:B------:R-:W-:Y:S02]  /*49b0*/  ISETP.GE.AND P5, PT, R33, R243, PT ;  /* 0x000000f32100720c */ /* 0x000fe40003fa6270 */
[----:B------:R-:W-:Y:S01]  /*49c0*/  ISETP.LT.OR P6, PT, R9, R244, P6 ;  /* 0x000000f40900720c */ /* 0x000fe200037c1670 */
[----:B------:R-:W2:Y:S01]  /*49d0*/  MUFU.TANH R192, R75 ;  /* 0x0000004b00c07308 */ /* 0x000ea20000002400 */
[----:B---3--:R-:W-:-:S02]  /*49e0*/  FSEL R195, R195, -INF , !P2 ;  /* 0xff800000c3c37808 */ /* 0x008fc40005000000 */
[C---:B------:R-:W-:Y:S02]  /*49f0*/  ISETP.GE.AND P2, PT, R33.reuse, R238, PT ;  /* 0x000000ee2100720c */ /* 0x040fe40003f46270 */
[C---:B------:R-:W-:Y:S01]  /*4a00*/  ISETP.LT.OR P5, PT, R33.reuse, R244, P5 ;  /* 0x000000f42100720c */ /* 0x040fe20002fa1670 */
[----:B------:R-:W-:Y:S01]  /*4a10*/  BAR.SYNC.DEFER_BLOCKING 0x0 ;  /* 0x0000000000007b1d */ /* 0x000fe20000010000 */
[----:B------:R-:W-:Y:S02]  /*4a20*/  ISETP.LT.OR P2, PT, R33, R242, P2 ;  /* 0x000000f22100720c */ /* 0x000fe40001741670 */
[----:B-1----:R-:W-:Y:S02]  /*4a30*/  FSEL R194, R194, -INF , !P4 ;  /* 0xff800000c2c27808 */ /* 0x002fe40006000000 */
[C---:B------:R-:W-:Y:S01]  /*4a40*/  ISETP.GE.AND P4, PT, R9.reuse, R238, PT ;  /* 0x000000ee0900720c */ /* 0x040fe20003f86270 */
[----:B------:R-:W1:Y:S03]  /*4a50*/  MUFU.TANH R193, R68 ;  /* 0x0000004400c17308 */ /* 0x000e660000002400 */
[----:B------:R-:W-:-:S02]  /*4a60*/  ISETP.LT.OR P4, PT, R9, R242, P4 ;  /* 0x000000f20900720c */ /* 0x000fc40002781670 */
[----:B--2---:R-:W-:Y:S02]  /*4a70*/  FSEL R192, R192, -INF , !P1 ;  /* 0xff800000c0c07808 */ /* 0x004fe40004800000 */
[C---:B------:R-:W-:Y:S01]  /*4a80*/  @!P0 LEA R246, P1, R165.reuse, UR14, 0x1 ;  /* 0x0000000ea5f68c11 */ /* 0x040fe2000f8208ff */
[----:B------:R-:W2:Y:S03]  /*4a90*/  MUFU.TANH R35, R35 ;  /* 0x0000002300237308 */ /* 0x000ea60000002400 */
[----:B------:R-:W-:-:S05]  /*4aa0*/  @!P0 LEA.HI.X R247, R165, UR15, R2, 0x1, P1 ;  /* 0x0000000fa5f78c11 */ /* 0x000fca00088f0c02 */
[----:B------:R-:W3:Y:S01]  /*4ab0*/  MUFU.TANH R34, R34 ;  /* 0x0000002200227308 */ /* 0x000ee20000002400 */
[----:B-1----:R-:W-:-:S07]  /*4ac0*/  FSEL R193, R193, -INF , !P6 ;  /* 0xff800000c1c17808 */ /* 0x002fce0007000000 */
[----:B------:R-:W1:Y:S01]  /*4ad0*/  MUFU.TANH R32, R32 ;  /* 0x0000002000207308 */ /* 0x000e620000002400 */
[----:B--2---:R-:W-:Y:S02]  /*4ae0*/  FSEL R35, R35, -INF , !P5 ;  /* 0xff80000023237808 */ /* 0x004fe40006800000 */
[----:B---3--:R-:W-:Y:S02]  /*4af0*/  FSEL R34, R34, -INF , !P4 ;  /* 0xff80000022227808 */ /* 0x008fe40006000000 */
[----:B-1----:R-:W-:Y:S01]  /*4b00*/  FSEL R32, R32, -INF , !P2 ;  /* 0xff80000020207808 */ /* 0x002fe20005000000 */
        /* <DEDUP_REMOVED lines=63> */
.L_x_6383:
[----:B------:R-:W-:-:S04]  /*4f00*/  ULEA UR14, -UR10, URZ, 0x6 ;  /* 0x0000003f0a0e7291 */ /* 0x000fc8000f8e313f */
[----:B------:R-:W-:Y:S02]  /*4f10*/  USHF.R.S32.HI UR15, URZ, 0x1f, UR14 ;  /* 0x0000001f3f0f7899 */ /* 0x000fe4000801140e */
[----:B------:R-:W-:-:S04]  /*4f20*/  MOV R4, UR14 ;  /* 0x0000000e00047c02 */ /* 0x000fc80008000f00 */
[----:B------:R-:W-:-:S07]  /*4f30*/  MOV R3, UR15 ;  /* 0x0000000f00037c02 */ /* 0x000fce0008000f00 */
.L_x_6384:
        /* <DEDUP_REMOVED lines=33> */
.L_x_6382:
        /* <DEDUP_REMOVED lines=431> */
.L_x_6386:
[----:B------:R-:W-:-:S04]  /*6c40*/  ULEA UR24, -UR6, URZ, 0x6 ;  /* 0x0000003f06187291 */ /* 0x000fc8000f8e313f */
[----:B------:R-:W-:-:S12]  /*6c50*/  USHF.R.S32.HI UR4, URZ, 0x1f, UR24 ;  /* 0x0000001f3f047899 */ /* 0x000fd80008011418 */
.L_x_6387:
        /* <DEDUP_REMOVED lines=9> */
[----:B------:R-:W-:-:S02]  /*6cf0*/  IADD3.X R9, R166, UR18, RZ, P0, !PT ;  /* 0x00000012a6097c10 */ /* 0x000fc400087fe4ff */
[----:B------:R-:W-:Y:S02]  /*6d00*/  LEA R8, P0, R168, UR8, 0x1 ;  /* 0x00000008a8087c11 */ /* 0x000fe4000f8008ff */
[----:B------:R-:W-:Y:S02]  /*6d10*/  LEA.HI.X R235, R0, R235, R5, 0x1, P2 ;  /* 0x000000eb00eb7211 */ /* 0x000fe400010f0c05 */
[----:B------:R-:W-:Y:S01]  /*6d20*/  IADD3.X R7, R166, UR4, RZ, P1, !PT ;  /* 0x00000004a6077c10 */ /* 0x000fe20008ffe4ff */
[----:B------:R-:W-:Y:S01]  /*6d30*/  USHF.L.U64.HI UR4, UR6, 0x5, UR7 ;  /* 0x0000000506047899 */ /* 0x000fe20008010207 */
[----:B------:R-:W-:Y:S01]  /*6d40*/  LEA R6, P1, R4, UR8, 0x1 ;  /* 0x0000000804067c11 */ /* 0x000fe2000f8208ff */
[----:B------:R-:W-:Y:S01]  /*6d50*/  IMAD.MOV.U32 R237, RZ, RZ, R235 ;  /* 0x000000ffffed7224 */ /* 0x000fe200078e00eb */
[----:B------:R-:W-:Y:S02]  /*6d60*/  LEA.HI.X R9, R168, UR9, R9, 0x1, P0 ;  /* 0x00000009a8097c11 */ /* 0x000fe400080f0c09 */
[----:B------:R-:W-:-:S02]  /*6d70*/  IADD3 R10, P0, R236, UR13, RZ ;  /* 0x0000000dec0a7c10 */ /* 0x000fc4000ff1e0ff */
[----:B------:R-:W-:Y:S01]  /*6d80*/  LEA.HI.X R7, R4, UR9, R7, 0x1, P1 ;  /* 0x0000000904077c11 */ /* 0x000fe200088f0c07 */
[----:B------:R-:W-:Y:S01]  /*6d90*/  @!PT LDS RZ, [RZ] ;  /* 0x00000000fffff984 */ /* 0x000fe20000000800 */
[----:B------:R-:W-:Y:S01]  /*6da0*/  @!PT LDS RZ, [RZ] ;  /* 0x00000000fffff984 */ /* 0x000fe20000000800 */
[----:B------:R-:W-:Y:S01]  /*6db0*/  @!PT LDS RZ, [RZ] ;  /* 0x00000000fffff984 */ /* 0x000fe20000000800 */
[----:B------:R-:W-:Y:S01]  /*6dc0*/  LDGSTS.E.BYPASS.LTC128B.128 [R239+0x10000], desc[UR16][R236.64] ;  /* 0x10000000ecef7fae */ /* 0x000fe2000b901d50 */
[----:B------:R-:W-:Y:S02]  /*6dd0*/  IADD3.X R11, R235, UR4, RZ, P0, !PT ;  /* 0x00000004eb0b7c10 */ /* 0x000fe400087fe4ff */
[----:B------:R-:W-:Y:S01]  /*6de0*/  IADD3 R4, P1, R10, UR13, RZ ;  /* 0x0000000d0a047c10 */ /* 0x000fe2000ff3e0ff */
[----:B------:R-:W-:Y:S01]  /*6df0*/  LDGSTS.E.BYPASS.LTC128B.128 [R239+0x12000], desc[UR16][R6.64+0x80] ;  /* 0x1200008006ef7fae */ /* 0x000fe2000b901d50 */
[----:B------:R-:W-:Y:S02]  /*6e00*/  IADD3 R12, P0, R8, UR13, RZ ;  /* 0x0000000d080c7c10 */ /* 0x000fe4000ff1e0ff */
[----:B------:R-:W-:Y:S01]  /*6e10*/  IADD3.X R5, R11, UR4, RZ, P1, !PT ;  /* 0x000000040b057c10 */ /* 0x000fe20008ffe4ff */
[----:B------:R-:W-:Y:S01]  /*6e20*/  LDGSTS.E.BYPASS.LTC128B.128 [R239+0x14000], desc[UR16][R6.64+0x100] ;  /* 0x1400010006ef7fae */ /* 0x000fe2000b901d50 */
[----:B------:R-:W-:-:S02]  /*6e30*/  IADD3.X R13, R9, UR4, RZ, P0, !PT ;  /* 0x00000004090d7c10 */ /* 0x000fc400087fe4ff */
[----:B------:R-:W-:Y:S01]  /*6e40*/  IADD3 R14, P1, R4, UR13, RZ ;  /* 0x0000000d040e7c10 */ /* 0x000fe2000ff3e0ff */
[----:B------:R-:W-:Y:S01]  /*6e50*/  LDGSTS.E.BYPASS.LTC128B.128 [R239+0x16000], desc[UR16][R6.64+0x180] ;  /* 0x1600018006ef7fae */ /* 0x000fe2000b901d50 */
[----:B------:R-:W-:Y:S02]  /*6e60*/  IADD3 R24, P0, R12, UR13, RZ ;  /* 0x0000000d0c187c10 */ /* 0x000fe4000ff1e0ff */
[----:B------:R-:W-:Y:S01]  /*6e70*/  IADD3.X R15, R5, UR4, RZ, P1, !PT ;  /* 0x00000004050f7c10 */ /* 0x000fe20008ffe4ff */
[----:B------:R-:W-:Y:S01]  /*6e80*/  LDGSTS.E.BYPASS.LTC128B.128 [R239+0x10800], desc[UR16][R10.64] ;  /* 0x108000000aef7fae */ /* 0x000fe2000b901d50 */
[----:B------:R-:W-:-:S03]  /*6e90*/  IADD3.X R25, R13, UR4, RZ, P0, !PT ;  /* 0x000000040d197c10 */ /* 0x000fc600087fe4ff */
[----:B------:R-:W-:Y:S04]  /*6ea0*/  LDGSTS.E.BYPASS.LTC128B.128 [R239+0x12800], desc[UR16][R8.64+0x80] ;  /* 0x1280008008ef7fae */ /* 0x000fe8000b901d50 */
[----:B------:R-:W-:Y:S04]  /*6eb0*/  LDGSTS.E.BYPASS.LTC128B.128 [R239+0x14800], desc[UR16][R8.64+0x100] ;  /* 0x1480010008ef7fae */ /* 0x000fe8000b901d50 */
[----:B------:R1:W-:Y:S04]  /*6ec0*/  LDGSTS.E.BYPASS.LTC128B.128 [R239+0x16800], desc[UR16][R8.64+0x180] ;  /* 0x1680018008ef7fae */ /* 0x0003e8000b901d50 */
[----:B------:R-:W-:Y:S04]  /*6ed0*/  LDGSTS.E.BYPASS.LTC128B.128 [R239+0x11000], desc[UR16][R4.64] ;  /* 0x1100000004ef7fae */ /* 0x000fe8000b901d50 */
[----:B------:R-:W-:Y:S04]  /*6ee0*/  LDGSTS.E.BYPASS.LTC128B.128 [R239+0x13000], desc[UR16][R12.64+0x80] ;  /* 0x130000800cef7fae */ /* 0x000fe8000b901d50 */
[----:B------:R-:W-:Y:S04]  /*6ef0*/  LDGSTS.E.BYPASS.LTC128B.128 [R239+0x15000], desc[UR16][R12.64+0x100] ;  /* 0x150001000cef7fae */ /* 0x000fe8000b901d50 */
[----:B------:R-:W-:Y:S04]  /*6f00*/  LDGSTS.E.BYPASS.LTC128B.128 [R239+0x17000], desc[UR16][R12.64+0x180] ;  /* 0x170001800cef7fae */ /* 0x000fe8000b901d50 */
[----:B------:R2:W-:Y:S04]  /*6f10*/  LDGSTS.E.BYPASS.LTC128B.128 [R239+0x11800], desc[UR16][R14.64] ;  /* 0x118000000eef7fae */ /* 0x0005e8000b901d50 */
[----:B------:R-:W-:Y:S04]  /*6f20*/  LDGSTS.E.BYPASS.LTC128B.128 [R239+0x13800], desc[UR16][R24.64+0x80] ;  /* 0x1380008018ef7fae */ /* 0x000fe8000b901d50 */
[----:B------:R-:W-:Y:S04]  /*6f30*/  LDGSTS.E.BYPASS.LTC128B.128 [R239+0x15800], desc[UR16][R24.64+0x100] ;  /* 0x1580010018ef7fae */ /* 0x000fe8000b901d50 */
[----:B------:R3:W-:Y:S04]  /*6f40*/  LDGSTS.E.BYPASS.LTC128B.128 [R239+0x17800], desc[UR16][R24.64+0x180] ;  /* 0x1780018018ef7fae */ /* 0x0007e8000b901d50 */
[----:B------:R-:W-:Y:S04]  /*6f50*/  LDSM.16.M88.4 R32, [R234] ;  /* 0x00000000ea20783b */ /* 0x000fe80000000200 */
[----:B------:R-:W4:Y:S04]  /*6f60*/  LDSM.16.M88.4 R16, [R233+0x8000] ;  /* 0x00800000e910783b */ /* 0x000f280000000200 */
[----:B------:R-:W5:Y:S04]  /*6f70*/  LDSM.16.M88.4 R180, [R233+0x8800] ;  /* 0x00880000e9b4783b */ /* 0x000f680000000200 */
[----:B------:R-:W5:Y:S04]  /*6f80*/  LDSM.16.M88.4 R172, [R233+0x9000] ;  /* 0x00900000e9ac783b */ /* 0x000f680000000200 */
[----:B------:R-:W5:Y:S04]  /*6f90*/  LDSM.16.M88.4 R20, [R233+0x9800] ;  /* 0x00980000e914783b */ /* 0x000f680000000200 */
[----:B-1----:R-:W-:Y:S04]  /*6fa0*/  LDSM.16.M88.4 R8, [R232] ;  /* 0x00000000e808783b */ /* 0x002fe80000000200 */
[----:B------:R-:W1:Y:S04]  /*6fb0*/  LDSM.16.M88.4 R196, [R231] ;  /* 0x00000000e7c4783b */ /* 0x000e680000000200 */
[----:B------:R-:W1:Y:S04]  /*6fc0*/  LDSM.16.M88.4 R192, [R223] ;  /* 0x00000000dfc0783b */ /* 0x000e680000000200 */
[----:B------:R-:W1:Y:S04]  /*6fd0*/  LDSM.16.M88.4 R188, [R222] ;  /* 0x00000000debc783b */ /* 0x000e680000000200 */
[----:B------:R-:W1:Y:S04]  /*6fe0*/  LDSM.16.M88.4 R28, [R221] ;  /* 0x00000000dd1c783b */ /* 0x000e680000000200 */
[----:B--2---:R-:W-:Y:S01]  /*6ff0*/  LDSM.16.M88.4 R12, [R230] ;  /* 0x00000000e60c783b */ /* 0x004fe20000000200 */
[C---:B----4-:R-:W-:Y:S03]  /*7000*/  HMMA.16816.F32 R4, R32.reuse, R16, RZ ;  /* 0x000000102004723c */ /* 0x050fe600000018ff */
[----:B---3--:R-:W2:Y:S04]  /*7010*/  LDSM.16.M88.4 R24, [R227+0x8000] ;  /* 0x00800000e318783b */ /* 0x008ea80000000200 */
[----:B------:R-:W-:Y:S01]  /*7020*/  LDSM.16.M88.4 R200, [R227+0xe000] ;  /* 0x00e00000e3c8783b */ /* 0x000fe20000000200 */
[C---:B-----5:R-:W-:Y:S03]  /*7030*/  HMMA.16816.F32 R184, R32.reuse, R180, RZ ;  /* 0x000000b420b8723c */ /* 0x060fe600000018ff */
[----:B------:R-:W0:Y:S03]  /*7040*/  LDGDEPBAR ;  /* 0x00000000000079af */ /* 0x000e260000000000 */
[C---:B------:R-:W-:Y:S06]  /*7050*/  HMMA.16816.F32 R16, R32.reuse, R18, RZ ;  /* 0x000000122010723c */ /* 0x040fec00000018ff */
[C---:B------:R-:W-:Y:S06]  /*7060*/  HMMA.16816.F32 R180, R32.reuse, R182, RZ ;  /* 0x000000b620b4723c */ /* 0x040fec00000018ff */
        /* <DEDUP_REMOVED lines=31> */
[C---:B-----5:R-:W-:Y:S06]  /*7260*/  HMMA.16816.F32 R4, R8.reuse, R188, R4 ;  /* 0x000000bc0804723c */ /* 0x060fec0000001804 */
[C---:B------:R-:W-:Y:S01]  /*7270*/  HMMA.16816.F32 R16, R8.reuse, R190, R16 ;  /* 0x000000be0810723c */ /* 0x040fe20000001810 */
[----:B------:R-:W5:Y:S05]  /*7280*/  LDSM.16.M88.4 R188, [R233+0xb000] ;  /* 0x00b00000e9bc783b */ /* 0x000f6a0000000200 */
[C---:B------:R-:W-:Y:S06]  /*7290*/  HMMA.16816.F32 R184, R8.reuse, R28, R184 ;  /* 0x0000001c08b8723c */ /* 0x040fec00000018b8 */
[C---:B------:R-:W-:Y:S01]  /*72a0*/  HMMA.16816.F32 R180, R8.reuse, R30, R180 ;  /* 0x0000001e08b4723c */ /* 0x040fe200000018b4 */
[----:B------:R-:W5:Y:S05]  /*72b0*/  LDSM.16.M88.4 R28, [R233+0xb800] ;  /* 0x00b80000e91c783b */ /* 0x000f6a0000000200 */
[C---:B--2---:R-:W-:Y:S06]  /*72c0*/  HMMA.16816.F32 R176, R8.reuse, R24, R176 ;  /* 0x0000001808b0723c */ /* 0x044fec00000018b0 */
[C---:B------:R-:W-:Y:S01]  /*72d0*/  HMMA.16816.F32 R172, R8.reuse, R26, R172 ;  /* 0x0000001a08ac723c */ /* 0x040fe200000018ac */
[----:B------:R-:W-:Y:S05]  /*72e0*/  LDSM.16.M88.4 R24, [R219] ;  /* 0x00000000db18783b */ /* 0x000fea0000000200 */
[C---:B---3--:R-:W-:Y:S06]  /*72f0*/  HMMA.16816.F32 R168, R8.reuse, R20, R168 ;  /* 0x0000001408a8723c */ /* 0x048fec00000018a8 */
[----:B------:R-:W-:Y:S01]  /*7300*/  HMMA.16816.F32 R32, R8, R22, R32 ;  /* 0x000000160820723c */ /* 0x000fe20000001820 */
[----:B------:R-:W2:Y:S04]  /*7310*/  LDSM.16.M88.4 R8, [R232+0x2000] ;  /* 0x00200000e808783b */ /* 0x000ea80000000200 */
[----:B------:R-:W3:Y:S01]  /*7320*/  LDSM.16.M88.4 R20, [R218] ;  /* 0x00000000da14783b */ /* 0x000ee20000000200 */
[C---:B-1----:R-:W-:Y:S06]  /*7330*/  HMMA.16816.F32 R4, R12.reuse, R196, R4 ;  /* 0x000000c40c04723c */ /* 0x042fec0000001804 */
[C---:B------:R-:W-:Y:S01]  /*7340*/  HMMA.16816.F32 R16, R12.reuse, R198, R16 ;  /* 0x000000c60c10723c */ /* 0x040fe20000001810 */
[----:B------:R-:W1:Y:S05]  /*7350*/  LDSM.16.M88.4 R196, [R217] ;  /* 0x00000000d9c4783b */ /* 0x000e6a0000000200 */
[C---:B----4-:R-:W-:Y:S06]  /*7360*/  HMMA.16816.F32 R184, R12.reuse, R192, R184 ;  /* 0x000000c00cb8723c */ /* 0x050fec00000018b8 */
[C---:B------:R-:W-:Y:S01]  /*7370*/  HMMA.16816.F32 R180, R12.reuse, R194, R180 ;  /* 0x000000c20cb4723c */ /* 0x040fe200000018b4 */
[----:B------:R-:W4:Y:S05]  /*7380*/  LDSM.16.M88.4 R192, [R216] ;  /* 0x00000000d8c0783b */ /* 0x000f2a0000000200 */
[C---:B-----5:R-:W-:Y:S06]  /*7390*/  HMMA.16816.F32 R176, R12.reuse, R188, R176 ;  /* 0x000000bc0cb0723c */ /* 0x060fec00000018b0 */
[C---:B------:R-:W-:Y:S01]  /*73a0*/  HMMA.16816.F32 R172, R12.reuse, R190, R172 ;  /* 0x000000be0cac723c */ /* 0x040fe200000018ac */
        /* <DEDUP_REMOVED lines=30> */
[----:B------:R-:W5:Y:S01]  /*7590*/  LDSM.16.M88.4 R12, [R233+0xc800] ;  /* 0x00c80000e90c783b */ /* 0x000f620000000200 */
        /* <DEDUP_REMOVED lines=8> */
[----:B------:R-:W-:Y:S05]  /*7620*/  LDSM.16.M88.4 R24, [R215] ;  /* 0x00000000d718783b */ /* 0x000fea0000000200 */
[C---:B---3--:R-:W-:Y:S06]  /*7630*/  HMMA.16816.F32 R168, R8.reuse, R20, R168 ;  /* 0x0000001408a8723c */ /* 0x048fec00000018a8 */
[----:B------:R-:W-:Y:S01]  /*7640*/  HMMA.16816.F32 R32, R8, R22, R32 ;  /* 0x000000160820723c */ /* 0x000fe20000001820 */
[----:B------:R-:W2:Y:S04]  /*7650*/  LDSM.16.M88.4 R8, [R232+0x4000] ;  /* 0x00400000e808783b */ /* 0x000ea80000000200 */
[----:B------:R-:W3:Y:S01]  /*7660*/  LDSM.16.M88.4 R20, [R214] ;  /* 0x00000000d614783b */ /* 0x000ee20000000200 */
        /* <DEDUP_REMOVED lines=9> */
[C---:B----4-:R-:W-:Y:S06]  /*7700*/  HMMA.16816.F32 R168, R188.reuse, R192, R168 ;  /* 0x000000c0bca8723c */ /* 0x050fec00000018a8 */
[----:B------:R-:W-:Y:S01]  /*7710*/  HMMA.16816.F32 R32, R188, R194, R32 ;  /* 0x000000c2bc20723c */ /* 0x000fe20000001820 */
[----:B------:R-:W-:Y:S04]  /*7720*/  LDSM.16.M88.4 R192, [R227+0xc000] ;  /* 0x00c00000e3c0783b */ /* 0x000fe80000000200 */
[----:B------:R-:W-:Y:S01]  /*7730*/  LDSM.16.M88.4 R188, [R227+0xc800] ;  /* 0x00c80000e3bc783b */ /* 0x000fe20000000200 */
[C---:B--2---:R-:W-:Y:S06]  /*7740*/  HMMA.16816.F32 R4, R8.reuse, R24, R4 ;  /* 0x000000180804723c */ /* 0x044fec0000001804 */
[C---:B------:R-:W-:Y:S01]  /*7750*/  HMMA.16816.F32 R16, R8.reuse, R26, R16 ;  /* 0x0000001a0810723c */ /* 0x040fe20000001810 */
[----:B------:R-:W1:Y:S05]  /*7760*/  LDSM.16.M88.4 R24, [R230+0x4000] ;  /* 0x00400000e618783b */ /* 0x000e6a0000000200 */
[C---:B---3--:R-:W-:Y:S06]  /*7770*/  HMMA.16816.F32 R184, R8.reuse, R20, R184 ;  /* 0x0000001408b8723c */ /* 0x048fec00000018b8 */
[C---:B------:R-:W-:Y:S01]  /*7780*/  HMMA.16816.F32 R180, R8.reuse, R22, R180 ;  /* 0x0000001608b4723c */ /* 0x040fe200000018b4 */
[----:B------:R-:W2:Y:S05]  /*7790*/  LDSM.16.M88.4 R20, [R227+0xd000] ;  /* 0x00d00000e314783b */ /* 0x000eaa0000000200 */
[C---:B-----5:R-:W-:Y:S06]  /*77a0*/  HMMA.16816.F32 R176, R8.reuse, R28, R176 ;  /* 0x0000001c08b0723c */ /* 0x060fec00000018b0 */
        /* <DEDUP_REMOVED lines=15> */
[----:B---3--:R-:W-:Y:S06]  /*78a0*/  HMMA.16816.F32 R168, R24, R28, R168 ;  /* 0x0000001c18a8723c */ /* 0x008fec00000018a8 */
[C---:B----4-:R-:W-:Y:S06]  /*78b0*/  HMMA.16816.F32 R4, R8.reuse, R12, R4 ;  /* 0x0000000c0804723c */ /* 0x050fec0000001804 */
[----:B------:R-:W-:Y:S01]  /*78c0*/  HMMA.16816.F32 R16, R8, R14, R16 ;  /* 0x0000000e0810723c */ /* 0x000fe20000001810 */
[----:B------:R-:W-:Y:S05]  /*78d0*/  LDSM.16.M88.4 R12, [R211] ;  /* 0x00000000d30c783b */ /* 0x000fea0000000200 */
[----:B------:R-:W-:Y:S01]  /*78e0*/  HMMA.16816.F32 R32, R24, R30, R32 ;  /* 0x0000001e1820723c */ /* 0x000fe20000001820 */
[----:B------:R-:W3:Y:S04]  /*78f0*/  LDSM.16.M88.4 R28, [R232+0x6000] ;  /* 0x00600000e81c783b */ /* 0x000ee80000000200 */
[----:B------:R-:W4:Y:S01]  /*7900*/  LDSM.16.M88.4 R24, [R220+0x5800] ;  /* 0x00580000dc18783b */ /* 0x000f220000000200 */
[----:B-1----:R-:W-:Y:S06]  /*7910*/  HMMA.16816.F32 R176, R8, R192, R176 ;  /* 0x000000c008b0723c */ /* 0x002fec00000018b0 */
[C---:B-----5:R-:W-:Y:S06]  /*7920*/  HMMA.16816.F32 R4, R196.reuse, R188, R4 ;  /* 0x000000bcc404723c */ /* 0x060fec0000001804 */
[----:B------:R-:W-:Y:S01]  /*7930*/  HMMA.16816.F32 R16, R196, R190, R16 ;  /* 0x000000bec410723c */ /* 0x000fe20000001810 */
[----:B------:R-:W1:Y:S05]  /*7940*/  LDSM.16.M88.4 R188, [R233+0xf000] ;  /* 0x00f00000e9bc783b */ /* 0x000e6a0000000200 */
[C---:B--2---:R-:W-:Y:S06]  /*7950*/  HMMA.16816.F32 R184, R8.reuse, R20, R184 ;  /* 0x0000001408b8723c */ /* 0x044fec00000018b8 */
[C---:B------:R-:W-:Y:S01]  /*7960*/  HMMA.16816.F32 R180, R8.reuse, R22, R180 ;  /* 0x0000001608b4723c */ /* 0x040fe200000018b4 */
[----:B------:R-:W2:Y:S05]  /*7970*/  LDSM.16.M88.4 R20, [R230+0x6000] ;  /* 0x00600000e614783b */ /* 0x000eaa0000000200 */
[----:B------:R-:W-:Y:S01]  /*7980*/  HMMA.16816.F32 R172, R8, R194, R172 ;  /* 0x000000c208ac723c */ /* 0x000fe200000018ac */
[----:B------:R-:W5:Y:S05]  /*7990*/  LDSM.16.M88.4 R192, [R233+0xe800] ;  /* 0x00e80000e9c0783b */ /* 0x000f6a0000000200 */
[C---:B---3--:R-:W-:Y:S06]  /*79a0*/  HMMA.16816.F32 R4, R28.reuse, R12, R4 ;  /* 0x0000000c1c04723c */ /* 0x048fec0000001804 */
[----:B------:R-:W-:Y:S01]  /*79b0*/  HMMA.16816.F32 R16, R28, R14, R16 ;  /* 0x0000000e1c10723c */ /* 0x000fe20000001810 */
[----:B------:R-:W-:Y:S05]  /*79c0*/  LDSM.16.M88.4 R12, [R229+0x6000] ;  /* 0x00600000e50c783b */ /* 0x000fea0000000200 */
[C---:B----4-:R-:W-:Y:S06]  /*79d0*/  HMMA.16816.F32 R168, R8.reuse, R24, R168 ;  /* 0x0000001808a8723c */ /* 0x050fec00000018a8 */
[----:B------:R-:W-:Y:S01]  /*79e0*/  HMMA.16816.F32 R32, R8, R26, R32 ;  /* 0x0000001a0820723c */ /* 0x000fe20000001820 */
[----:B------:R-:W3:Y:S04]  /*79f0*/  LDSM.16.M88.4 R8, [R220+0x6000] ;  /* 0x00600000dc08783b */ /* 0x000ee80000000200 */
[----:B------:R-:W4:Y:S01]  /*7a00*/  LDSM.16.M88.4 R24, [R210] ;  /* 0x00000000d218783b */ /* 0x000f220000000200 */
[----:B-1----:R-:W-:Y:S06]  /*7a10*/  HMMA.16816.F32 R176, R196, R188, R176 ;  /* 0x000000bcc4b0723c */ /* 0x002fec00000018b0 */
[C---:B--2---:R-:W-:Y:S06]  /*7a20*/  HMMA.16816.F32 R4, R20.reuse, R200, R4 ;  /* 0x000000c81404723c */ /* 0x044fec0000001804 */
[----:B------:R-:W-:Y:S06]  /*7a30*/  HMMA.16816.F32 R16, R20, R202, R16 ;  /* 0x000000ca1410723c */ /* 0x000fec0000001810 */
[C---:B-----5:R-:W-:Y:S06]  /*7a40*/  HMMA.16816.F32 R184, R196.reuse, R192, R184 ;  /* 0x000000c0c4b8723c */ /* 0x060fec00000018b8 */
[C---:B------:R-:W-:Y:S01]  /*7a50*/  HMMA.16816.F32 R180, R196.reuse, R194, R180 ;  /* 0x000000c2c4b4723c */ /* 0x040fe200000018b4 */
[----:B------:R-:W1:Y:S05]  /*7a60*/  LDSM.16.M88.4 R192, [R233+0xf800] ;  /* 0x00f80000e9c0783b */ /* 0x000e6a0000000200 */
[----:B------:R-:W-:Y:S01]  /*7a70*/  HMMA.16816.F32 R188, R196, R190, R172 ;  /* 0x000000bec4bc723c */ /* 0x000fe200000018ac */
[----:B------:R-:W2:Y:S05]  /*7a80*/  LDSM.16.M88.4 R172, [R227+0xe800] ;  /* 0x00e80000e3ac783b */ /* 0x000eaa0000000200 */
[C---:B---3--:R-:W-:Y:S06]  /*7a90*/  HMMA.16816.F32 R4, R12.reuse, R8, R4 ;  /* 0x000000080c04723c */ /* 0x048fec0000001804 */
[----:B------:R-:W-:Y:S01]  /*7aa0*/  HMMA.16816.F32 R16, R12, R10, R16 ;  /* 0x0000000a0c10723c */ /* 0x000fe20000001810 */
[----:B------:R-:W3:Y:S05]  /*7ab0*/  LDSM.16.M88.4 R8, [R209] ;  /* 0x00000000d108783b */ /* 0x000eea0000000200 */
[C---:B----4-:R-:W-:Y:S06]  /*7ac0*/  HMMA.16816.F32 R184, R28.reuse, R24, R184 ;  /* 0x000000181cb8723c */ /* 0x050fec00000018b8 */
[----:B------:R-:W-:Y:S01]  /*7ad0*/  HMMA.16816.F32 R180, R28, R26, R180 ;  /* 0x0000001a1cb4723c */ /* 0x000fe200000018b4 */
[----:B------:R-:W4:Y:S05]  /*7ae0*/  LDSM.16.M88.4 R24, [R220+0x6800] ;  /* 0x00680000dc18783b */ /* 0x000f2a0000000200 */
[----:B------:R-:W-:Y:S01]  /*7af0*/  FMUL.FTZ R4, R4, UR23 ;  /* 0x0000001704047c20 */ /* 0x000fe20008410000 */
[----:B------:R-:W-:Y:S01]  /*7b00*/  FMUL.FTZ R0, R5, UR23 ;  /* 0x0000001705007c20 */ /* 0x000fe20008410000 */
[----:B------:R-:W-:-:S02]  /*7b10*/  FMUL.FTZ R167, R6, UR23 ;  /* 0x0000001706a77c20 */ /* 0x000fc40008410000 */
[----:B------:R5:W4:Y:S01]  /*7b20*/  MUFU.TANH R166, R4 ;  /* 0x0000000400a67308 */ /* 0x000b220000002400 */
[----:B-1----:R-:W-:Y:S01]  /*7b30*/  HMMA.16816.F32 R168, R196, R192, R168 ;  /* 0x000000c0c4a8723c */ /* 0x002fe200000018a8 */
[----:B------:R-:W-:Y:S01]  /*7b40*/  FMUL.FTZ R16, R16, UR23 ;  /* 0x0000001710107c20 */ /* 0x000fe20008410000 */
[----:B------:R-:W-:-:S04]  /*7b50*/  FMUL.FTZ R17, R17, UR23 ;  /* 0x0000001711117c20 */ /* 0x000fc80008410000 */
[----:B------:R-:W-:Y:S01]  /*7b60*/  HMMA.16816.F32 R32, R196, R194, R32 ;  /* 0x000000c2c420723c */ /* 0x000fe20000001820 */
[----:B------:R-:W-:Y:S01]  /*7b70*/  FMUL.FTZ R192, R7, UR23 ;  /* 0x0000001707c07c20 */ /* 0x000fe20008410000 */
[----:B------:R-:W-:Y:S01]  /*7b80*/  FMUL.FTZ R193, R18, UR23 ;  /* 0x0000001712c17c20 */ /* 0x000fe20008410000 */
[----:B------:R-:W1:Y:S03]  /*7b90*/  MUFU.TANH R167, R167 ;  /* 0x000000a700a77308 */ /* 0x000e660000002400 */
[----:B--2---:R-:W-:Y:S01]  /*7ba0*/  HMMA.16816.F32 R184, R20, R172, R184 ;  /* 0x000000ac14b8723c */ /* 0x004fe200000018b8 */
[----:B------:R-:W-:Y:S01]  /*7bb0*/  FMUL.FTZ R194, R19, UR23 ;  /* 0x0000001713c27c20 */ /* 0x000fe20008410000 */
[----:B-----5:R-:W2:Y:S03]  /*7bc0*/  LDSM.16.M88.4 R4, [R227+0xf000] ;  /* 0x00f00000e304783b */ /* 0x020ea60000000200 */
[----:B------:R-:W5:Y:S01]  /*7bd0*/  MUFU.TANH R0, R0 ;  /* 0x0000000000007308 */ /* 0x000f620000002400 */
[C---:B---3--:R-:W-:Y:S06]  /*7be0*/  HMMA.16816.F32 R176, R28.reuse, R8, R176 ;  /* 0x000000081cb0723c */ /* 0x048fec00000018b0 */
[----:B------:R-:W-:Y:S01]  /*7bf0*/  HMMA.16816.F32 R188, R28, R10, R188 ;  /* 0x0000000a1cbc723c */ /* 0x000fe200000018bc */
[----:B------:R-:W-:Y:S01]  /*7c00*/  LDSM.16.M88.4 R8, [R220+0x7000] ;  /* 0x00700000dc08783b */ /* 0x000fe20000000200 */
[----:B------:R-:W3:Y:S04]  /*7c10*/  MUFU.TANH R192, R192 ;  /* 0x000000c000c07308 */ /* 0x000ee80000002400 */
[----:B------:R-:W-:Y:S01]  /*7c20*/  HMMA.16816.F32 R180, R20, R174, R180 ;  /* 0x000000ae14b4723c */ /* 0x000fe200000018b4 */
[----:B------:R-:W1:Y:S03]  /*7c30*/  LDSM.16.M88.4 R172, [R208] ;  /* 0x00000000d0ac783b */ /* 0x000e660000000200 */
[----:B------:R-:W-:Y:S02]  /*7c40*/  MUFU.TANH R193, R193 ;  /* 0x000000c100c17308 */ /* 0x000fe40000002400 */
[C---:B----4-:R-:W-:Y:S06]  /*7c50*/  HMMA.16816.F32 R184, R12.reuse, R24, R184 ;  /* 0x000000180cb8723c */ /* 0x050fec00000018b8 */
[----:B------:R-:W-:Y:S08]  /*7c60*/  MUFU.TANH R24, R16 ;  /* 0x0000001000187308 */ /* 0x000ff00000002400 */
[----:B------:R4:W-:Y:S04]  /*7c70*/  MUFU.TANH R25, R17 ;  /* 0x0000001100197308 */ /* 0x0009e80000002400 */
[----:B------:R-:W-:Y:S04]  /*7c80*/  HMMA.16816.F32 R180, R12, R26, R180 ;  /* 0x0000001a0cb4723c */ /* 0x000fe800000018b4 */
[----:B------:R-:W-:Y:S02]  /*7c90*/  MUFU.TANH R194, R194 ;  /* 0x000000c200c27308 */ /* 0x000fe40000002400 */
[----:B--2---:R-:W-:Y:S01]  /*7ca0*/  HMMA.16816.F32 R176, R20, R4, R176 ;  /* 0x0000000414b0723c */ /* 0x004fe200000018b0 */
[----:B------:R-:W-:Y:S01]  /*7cb0*/  FMUL.FTZ R26, R186, UR23 ;  /* 0x00000017ba1a7c20 */ /* 0x000fe20008410000 */
[----:B------:R-:W-:Y:S01]  /*7cc0*/  FMUL.FTZ R195, R184, UR23 ;  /* 0x00000017b8c37c20 */ /* 0x000fe20008410000 */
[----:B------:R-:W-:-:S03]  /*7cd0*/  FMUL.FTZ R184, R185, UR23 ;  /* 0x00000017b9b87c20 */ /* 0x000fc60008410000 */
[----:B------:R-:W-:Y:S01]  /*7ce0*/  HMMA.16816.F32 R188, R20, R6, R188 ;  /* 0x0000000614bc723c */ /* 0x000fe200000018bc */
[----:B----4-:R-:W2:Y:S01]  /*7cf0*/  LDSM.16.M88.4 R16, [R227+0xf800] ;  /* 0x00f80000e310783b */ /* 0x010ea20000000200 */
[----:B------:R-:W-:Y:S01]  /*7d00*/  IMAD.U32 R4, RZ, RZ, UR21 ;  /* 0x00000015ff047e24 */ /* 0x000fe2000f8e00ff */
[----:B------:R-:W4:Y:S03]  /*7d10*/  MUFU.TANH R27, R195 ;  /* 0x000000c3001b7308 */ /* 0x000f260000002400 */
[C---:B-1----:R-:W-:Y:S05]  /*7d20*/  HMMA.16816.F32 R168, R28.reuse, R172, R168 ;  /* 0x000000ac1ca8723c */ /* 0x042fea00000018a8 */
[----:B------:R-:W1:Y:S01]  /*7d30*/  MUFU.TANH R26, R26 ;  /* 0x0000001a001a7308 */ /* 0x000e620000002400 */
[----:B------:R-:W-:Y:S01]  /*7d40*/  HMMA.16816.F32 R32, R28, R174, R32 ;  /* 0x000000ae1c20723c */ /* 0x000fe20000001820 */
[----:B------:R-:W-:Y:S01]  /*7d50*/  FMUL.FTZ R172, R187, UR23 ;  /* 0x00000017bbac7c20 */ /* 0x000fe20008410000 */
[----:B------:R-:W-:-:S04]  /*7d60*/  FMUL.FTZ R180, R180, UR23 ;  /* 0x00000017b4b47c20 */ /* 0x000fc80008410000 */
[----:B------:R-:W-:Y:S01]  /*7d70*/  HMMA.16816.F32 R176, R12, R8, R176 ;  /* 0x000000080cb0723c */ /* 0x000fe200000018b0 */
[----:B------:R-:W1:Y:S01]  /*7d80*/  MUFU.TANH R184, R184 ;  /* 0x000000b800b87308 */ /* 0x000e620000002400 */
[----:B------:R-:W-:Y:S01]  /*7d90*/  FMUL.FTZ R29, R181, UR23 ;  /* 0x00000017b51d7c20 */ /* 0x000fe20008410000 */
[----:B------:R-:W-:-:S03]  /*7da0*/  FMUL.FTZ R30, R183, UR23 ;  /* 0x00000017b71e7c20 */ /* 0x000fc60008410000 */
[----:B------:R-:W-:Y:S01]  /*7db0*/  HMMA.16816.F32 R188, R12, R10, R188 ;  /* 0x0000000a0cbc723c */ /* 0x000fe200000018bc */
[----:B------:R-:W-:Y:S02]  /*7dc0*/  IMAD R9, R4, 0x40, R245 ;  /* 0x0000004004097824 */ /* 0x000fe400078e02f5 */
[----:B------:R-:W1:Y:S02]  /*7dd0*/  MUFU.TANH R172, R172 ;  /* 0x000000ac00ac7308 */ /* 0x000e640000002400 */
[C---:B------:R-:W-:Y:S01]  /*7de0*/  VIADD R5, R9.reuse, 0x1 ;  /* 0x0000000109057836 */ /* 0x040fe20000000000 */
[CC--:B------:R-:W-:Y:S01]  /*7df0*/  ISETP.GE.AND P5, PT, R9.reuse, R243.reuse, PT ;  /* 0x000000f30900720c */ /* 0x0c0fe20003fa6270 */
[C---:B------:R-:W-:Y:S01]  /*7e00*/  VIADD R31, R9.reuse, 0x8 ;  /* 0x00000008091f7836 */ /* 0x040fe20000000000 */
[-C--:B------:R-:W-:Y:S02]  /*7e10*/  ISETP.GE.AND P0, PT, R9, R238.reuse, PT ;  /* 0x000000ee0900720c */ /* 0x080fe40003f06270 */
[C---:B------:R-:W-:Y:S01]  /*7e20*/  ISETP.GE.AND P4, PT, R5.reuse, R243, PT ;  /* 0x000000f30500720c */ /* 0x040fe20003f86270 */
[----:B------:R-:W-:Y:S01]  /*7e30*/  MUFU.TANH R29, R29 ;  /* 0x0000001d001d7308 */ /* 0x000fe20000002400 */
[----:B------:R-:W-:-:S02]  /*7e40*/  ISETP.GE.AND P2, PT, R5, R238, PT ;  /* 0x000000ee0500720c */ /* 0x000fc40003f46270 */
[C---:B------:R-:W-:Y:S02]  /*7e50*/  ISETP.LT.OR P4, PT, R5.reuse, R244, P4 ;  /* 0x000000f40500720c */ /* 0x040fe40002781670 */
[----:B------:R-:W-:Y:S01]  /*7e60*/  ISETP.LT.OR P2, PT, R5, R242, P2 ;  /* 0x000000f20500720c */ /* 0x000fe20001741670 */
[C---:B--2---:R-:W-:Y:S01]  /*7e70*/  HMMA.16816.F32 R168, R20.reuse, R16, R168 ;  /* 0x0000001014a8723c */ /* 0x044fe200000018a8 */
[----:B------:R-:W2:Y:S01]  /*7e80*/  LDSM.16.M88.4 R4, [R220+0x7800] ;  /* 0x00780000dc04783b */ /* 0x000ea20000000200 */
[C---:B------:R-:W-:Y:S01]  /*7e90*/  ISETP.LT.OR P5, PT, R9.reuse, R244, P5 ;  /* 0x000000f40900720c */ /* 0x040fe20002fa1670 */
[----:B------:R-:W-:Y:S01]  /*7ea0*/  FMUL.FTZ R176, R176, UR23 ;  /* 0x00000017b0b07c20 */ /* 0x000fe20008410000 */
[C---:B------:R-:W-:Y:S01]  /*7eb0*/  ISETP.LT.OR P0, PT, R9.reuse, R242, P0 ;  /* 0x000000f20900720c */ /* 0x040fe20000701670 */
[----:B------:R-:W-:Y:S01]  /*7ec0*/  FMUL.FTZ R178, R178, UR23 ;  /* 0x00000017b2b27c20 */ /* 0x000fe20008410000 */
[----:B------:R-:W-:Y:S01]  /*7ed0*/  FSEL R11, R166, -INF , !P5 ;  /* 0xff800000a60b7808 */ /* 0x000fe20006800000 */
[----:B------:R-:W-:Y:S01]  /*7ee0*/  VIADD R17, R9, 0x9 ;  /* 0x0000000909117836 */ /* 0x000fe20000000000 */
[----:B------:R-:W-:Y:S01]  /*7ef0*/  FSEL R8, R167, -INF , !P0 ;  /* 0xff800000a7087808 */ /* 0x000fe20004000000 */
[----:B------:R-:W-:Y:S01]  /*7f00*/  HMMA.16816.F32 R32, R20, R18, R32 ;  /* 0x000000121420723c */ /* 0x000fe20000001820 */
[-C--:B------:R-:W-:Y:S01]  /*7f10*/  ISETP.GE.AND P6, PT, R31, R243.reuse, PT ;  /* 0x000000f31f00720c */ /* 0x080fe20003fc6270 */
[----:B------:R-:W1:Y:S01]  /*7f20*/  MUFU.TANH R197, R176 ;  /* 0x000000b000c57308 */ /* 0x000e620000002400 */
[CC--:B------:R-:W-:Y:S01]  /*7f30*/  ISETP.GE.AND P5, PT, R17.reuse, R243.reuse, PT ;  /* 0x000000f31100720c */ /* 0x0c0fe20003fa6270 */
[----:B------:R-:W-:Y:S01]  /*7f40*/  FMUL.FTZ R16, R182, UR23 ;  /* 0x00000017b6107c20 */ /* 0x000fe20008410000 */
[----:B------:R-:W-:Y:S01]  /*7f50*/  ISETP.GE.AND P0, PT, R17, R238, PT ;  /* 0x000000ee1100720c */ /* 0x000fe20003f06270 */
[----:B------:R-:W-:Y:S01]  /*7f60*/  FMUL.FTZ R188, R188, UR23 ;  /* 0x00000017bcbc7c20 */ /* 0x000fe20008410000 */
[----:B------:R-:W-:Y:S01]  /*7f70*/  VIADD R21, R9, 0x10 ;  /* 0x0000001009157836 */ /* 0x000fe20000000000 */
[----:B------:R-:W-:Y:S01]  /*7f80*/  ISETP.LT.OR P5, PT, R17, R244, P5 ;  /* 0x000000f41100720c */ /* 0x000fe20002fa1670 */
[----:B------:R-:W-:Y:S01]  /*7f90*/  VIADD R23, R9, 0x11 ;  /* 0x0000001109177836 */ /* 0x000fe20000000000 */
[----:B------:R-:W-:Y:S01]  /*7fa0*/  ISETP.LT.OR P0, PT, R17, R242, P0 ;  /* 0x000000f21100720c */ /* 0x000fe20000701670 */
[----:B------:R-:W1:Y:S01]  /*7fb0*/  MUFU.TANH R18, R178 ;  /* 0x000000b200127308 */ /* 0x000e620000002400 */
[----:B-----5:R-:W-:Y:S01]  /*7fc0*/  FSEL R17, R0, -INF , !P4 ;  /* 0xff80000000117808 */ /* 0x020fe20006000000 */
[----:B------:R-:W-:Y:S01]  /*7fd0*/  FMUL.FTZ R177, R177, UR23 ;  /* 0x00000017b1b17c20 */ /* 0x000fe20008410000 */
[----:B---3--:R-:W-:Y:S01]  /*7fe0*/  FSEL R0, R192, -INF , !P2 ;  /* 0xff800000c0007808 */ /* 0x008fe20005000000 */
[----:B------:R-:W-:Y:S01]  /*7ff0*/  FMUL.FTZ R192, R190, UR23 ;  /* 0x00000017bec07c20 */ /* 0x000fe20008410000 */
[----:B------:R-:W-:Y:S01]  /*8000*/  ISETP.GE.AND P4, PT, R21, R243, PT ;  /* 0x000000f31500720c */ /* 0x000fe20003f86270 */
[----:B------:R-:W-:Y:S01]  /*8010*/  FMUL.FTZ R166, R189, UR23 ;  /* 0x00000017bda67c20 */ /* 0x000fe20008410000 */
[-C--:B------:R-:W-:Y:S01]  /*8020*/  ISETP.GE.AND P2, PT, R21, R238.reuse, PT ;  /* 0x000000ee1500720c */ /* 0x080fe20003f46270 */
[----:B------:R-:W3:Y:S01]  /*8030*/  MUFU.TANH R30, R30 ;  /* 0x0000001e001e7308 */ /* 0x000ee20000002400 */
[----:B------:R-:W-:Y:S01]  /*8040*/  ISETP.GE.AND P1, PT, R31, R238, PT ;  /* 0x000000ee1f00720c */ /* 0x000fe20003f26270 */
[----:B------:R-:W-:Y:S01]  /*8050*/  FMUL.FTZ R190, R191, UR23 ;  /* 0x00000017bfbe7c20 */ /* 0x000fe20008410000 */
[----:B------:R-:W-:Y:S01]  /*8060*/  ISETP.LT.OR P4, PT, R21, R244, P4 ;  /* 0x000000f41500720c */ /* 0x000fe20002781670 */
[----:B------:R-:W-:Y:S01]  /*8070*/  VIADD R167, R9, 0x21 ;  /* 0x0000002109a77836 */ /* 0x000fe20000000000 */
[----:B------:R-:W-:Y:S01]  /*8080*/  ISETP.LT.OR P2, PT, R21, R242, P2 ;  /* 0x000000f21500720c */ /* 0x000fe20001741670 */
[----:B------:R-:W-:Y:S01]  /*8090*/  VIADD R21, R9, 0x19 ;  /* 0x0000001909157836 */ /* 0x000fe20000000000 */
[C---:B------:R-:W-:Y:S01]  /*80a0*/  ISETP.LT.OR P6, PT, R31.reuse, R244, P6 ;  /* 0x000000f41f00720c */ /* 0x040fe200037c1670 */
[----:B------:R-:W5:Y:S01]  /*80b0*/  MUFU.TANH R28, R180 ;  /* 0x000000b4001c7308 */ /* 0x000f620000002400 */
[----:B------:R-:W-:Y:S01]  /*80c0*/  ISETP.LT.OR P1, PT, R31, R242, P1 ;  /* 0x000000f21f00720c */ /* 0x000fe20000f21670 */
[----:B------:R-:W-:Y:S01]  /*80d0*/  FMUL.FTZ R31, R179, UR23 ;  /* 0x00000017b31f7c20 */ /* 0x000fe20008410000 */
[----:B----4-:R-:W-:Y:S01]  /*80e0*/  FSEL R27, R27, -INF , !P4 ;  /* 0xff8000001b1b7808 */ /* 0x010fe20006000000 */
[----:B------:R-:W-:-:S04]  /*80f0*/  DEPBAR.LE SB0, 0x0 ;  /* 0x000080000000791a */ /* 0x000fc80000000000 */
[C---:B--2---:R-:W-:Y:S01]  /*8100*/  HMMA.16816.F32 R168, R12.reuse, R4, R168 ;  /* 0x000000040ca8723c */ /* 0x044fe200000018a8 */
[----:B-1----:R-:W-:Y:S01]  /*8110*/  FSEL R26, R26, -INF , !P2 ;  /* 0xff8000001a1a7808 */ /* 0x002fe20005000000 */
[----:B------:R-:W1:Y:S01]  /*8120*/  MUFU.TANH R16, R16 ;  /* 0x0000001000107308 */ /* 0x000e620000002400 */
[----:B------:R-:W-:Y:S02]  /*8130*/  FSEL R19, R24, -INF , !P6 ;  /* 0xff80000018137808 */ /* 0x000fe40007000000 */
[----:B------:R-:W-:Y:S01]  /*8140*/  FSEL R10, R193, -INF , !P1 ;  /* 0xff800000c10a7808 */ /* 0x000fe20004800000 */
[----:B------:R-:W-:Y:S01]  /*8150*/  HMMA.16816.F32 R32, R12, R6, R32 ;  /* 0x000000060c20723c */ /* 0x000fe20000001820 */
[CC--:B------:R-:W-:Y:S02]  /*8160*/  ISETP.GE.AND P4, PT, R21.reuse, R243.reuse, PT ;  /* 0x000000f31500720c */ /* 0x0c0fe40003f86270 */
[----:B------:R-:W-:Y:S01]  /*8170*/  ISETP.GE.AND P2, PT, R21, R238, PT ;  /* 0x000000ee1500720c */ /* 0x000fe20003f46270 */
[----:B------:R-:W2:Y:S01]  /*8180*/  MUFU.TANH R193, R188 ;  /* 0x000000bc00c17308 */ /* 0x000ea20000002400 */
[----:B------:R-:W-:-:S02]  /*8190*/  ISETP.GE.AND P6, PT, R23, R243, PT ;  /* 0x000000f31700720c */ /* 0x000fc40003fc6270 */
[----:B------:R-:W-:Y:S01]  /*81a0*/  ISETP.GE.AND P1, PT, R23, R238, PT ;  /* 0x000000ee1700720c */ /* 0x000fe20003f26270 */
[----:B------:R-:W-:Y:S01]  /*81b0*/  VIADD R7, R9, 0x29 ;  /* 0x0000002909077836 */ /* 0x000fe20000000000 */
[----:B------:R-:W-:Y:S01]  /*81c0*/  ISETP.LT.OR P4, PT, R21, R244, P4 ;  /* 0x000000f41500720c */ /* 0x000fe20002781670 */
[----:B------:R-:W-:Y:S01]  /*81d0*/  VIADD R13, R9, 0x28 ;  /* 0x00000028090d7836 */ /* 0x000fe20000000000 */
[----:B------:R-:W-:Y:S01]  /*81e0*/  ISETP.LT.OR P2, PT, R21, R242, P2 ;  /* 0x000000f21500720c */ /* 0x000fe20001741670 */
[----:B------:R-:W-:Y:S01]  /*81f0*/  VIADD R21, R9, 0x20 ;  /* 0x0000002009157836 */ /* 0x000fe20000000000 */
[C---:B------:R-:W-:Y:S01]  /*8200*/  ISETP.LT.OR P6, PT, R23.reuse, R244, P6 ;  /* 0x000000f41700720c */ /* 0x040fe200037c1670 */
[----:B------:R-:W4:Y:S01]  /*8210*/  MUFU.TANH R192, R192 ;  /* 0x000000c000c07308 */ /* 0x000f220000002400 */
[----:B------:R-:W-:Y:S01]  /*8220*/  ISETP.LT.OR P1, PT, R23, R242, P1 ;  /* 0x000000f21700720c */ /* 0x000fe20000f21670 */
[----:B------:R-:W-:Y:S01]  /*8230*/  VIADD R23, R9, 0x18 ;  /* 0x0000001809177836 */ /* 0x000fe20000000000 */
[----:B------:R-:W-:Y:S01]  /*8240*/  FSEL R5, R25, -INF , !P5 ;  /* 0xff80000019057808 */ /* 0x000fe20006800000 */
[----:B------:R-:W-:Y:S01]  /*8250*/  FMUL.FTZ R169, R169, UR23 ;  /* 0x00000017a9a97c20 */ /* 0x000fe20008410000 */
[----:B------:R-:W-:Y:S01]  /*8260*/  FSEL R25, R184, -INF , !P6 ;  /* 0xff800000b8197808 */ /* 0x000fe20007000000 */
[----:B------:R-:W-:Y:S01]  /*8270*/  FMUL.FTZ R168, R168, UR23 ;  /* 0x00000017a8a87c20 */ /* 0x000fe20008410000 */
[----:B------:R-:W-:Y:S01]  /*8280*/  FSEL R24, R172, -INF , !P1 ;  /* 0xff800000ac187808 */ /* 0x000fe20004800000 */
[----:B------:R3:W4:Y:S01]  /*8290*/  MUFU.TANH R195, R177 ;  /* 0x000000b100c37308 */ /* 0x0007220000002400 */
[CC--:B------:R-:W-:Y:S01]  /*82a0*/  ISETP.GE.AND P6, PT, R21.reuse, R243.reuse, PT ;  /* 0x000000f31500720c */ /* 0x0c0fe20003fc6270 */
[----:B------:R-:W-:Y:S01]  /*82b0*/  FMUL.FTZ R170, R170, UR23 ;  /* 0x00000017aaaa7c20 */ /* 0x000fe20008410000 */
[C---:B------:R-:W-:Y:S01]  /*82c0*/  ISETP.GE.AND P1, PT, R21.reuse, R238, PT ;  /* 0x000000ee1500720c */ /* 0x040fe20003f26270 */
[----:B------:R-:W-:Y:S01]  /*82d0*/  FMUL.FTZ R179, R32, UR23 ;  /* 0x0000001720b37c20 */ /* 0x000fe20008410000 */
[----:B------:R-:W-:Y:S01]  /*82e0*/  ISETP.LT.OR P6, PT, R21, R244, P6 ;  /* 0x000000f41500720c */ /* 0x000fe200037c1670 */
[----:B------:R-:W-:Y:S01]  /*82f0*/  FMUL.FTZ R171, R171, UR23 ;  /* 0x00000017abab7c20 */ /* 0x000fe20008410000 */
[----:B------:R-:W-:Y:S01]  /*8300*/  ISETP.LT.OR P1, PT, R21, R242, P1 ;  /* 0x000000f21500720c */ /* 0x000fe20000f21670 */
[----:B------:R-:W4:Y:S01]  /*8310*/  MUFU.TANH R31, R31 ;  /* 0x0000001f001f7308 */ /* 0x000f220000002400 */
[----:B------:R-:W-:Y:S01]  /*8320*/  FSEL R4, R194, -INF , !P0 ;  /* 0xff800000c2047808 */ /* 0x000fe20004000000 */
[----:B------:R-:W-:Y:S01]  /*8330*/  FMUL.FTZ R34, R34, UR23 ;  /* 0x0000001722227c20 */ /* 0x000fe20008410000 */
[----:B------:R-:W-:Y:S01]  /*8340*/  ISETP.GE.AND P5, PT, R23, R243, PT ;  /* 0x000000f31700720c */ /* 0x000fe20003fa6270 */
[----:B------:R-:W-:Y:S01]  /*8350*/  FMUL.FTZ R35, R35, UR23 ;  /* 0x0000001723237c20 */ /* 0x000fe20008410000 */
[----:B------:R-:W-:-:S02]  /*8360*/  ISETP.GE.AND P0, PT, R23, R238, PT ;  /* 0x000000ee1700720c */ /* 0x000fc40003f06270 */
[----:B------:R-:W-:Y:S01]  /*8370*/  FSEL R197, R197, -INF , !P6 ;  /* 0xff800000c5c57808 */ /* 0x000fe20007000000 */
[----:B------:R-:W4:Y:S01]  /*8380*/  MUFU.TANH R181, R169 ;  /* 0x000000a900b57308 */ /* 0x000f220000002400 */
[----:B------:R-:W-:Y:S01]  /*8390*/  FSEL R194, R18, -INF , !P1 ;  /* 0xff80000012c27808 */ /* 0x000fe20004800000 */
[----:B---3--:R-:W-:Y:S01]  /*83a0*/  FMUL.FTZ R177, R33, UR23 ;  /* 0x0000001721b17c20 */ /* 0x008fe20008410000 */
[----:B------:R-:W-:Y:S02]  /*83b0*/  FSEL R21, R29, -INF , !P4 ;  /* 0xff8000001d157808 */ /* 0x000fe40006000000 */
[CC--:B------:R-:W-:Y:S02]  /*83c0*/  ISETP.GE.AND P6, PT, R7.reuse, R243.reuse, PT ;  /* 0x000000f30700720c */ /* 0x0c0fe40003fc6270 */
[----:B------:R-:W-:Y:S01]  /*83d0*/  ISETP.GE.AND P1, PT, R7, R238, PT ;  /* 0x000000ee0700720c */ /* 0x000fe20003f26270 */
[----:B------:R-:W3:Y:S01]  /*83e0*/  MUFU.TANH R166, R166 ;  /* 0x000000a600a67308 */ /* 0x000ee20000002400 */
[----:B------:R-:W-:-:S02]  /*83f0*/  ISETP.GE.AND P4, PT, R13, R243, PT ;  /* 0x000000f30d00720c */ /* 0x000fc40003f86270 */
[C---:B------:R-:W-:Y:S02]  /*8400*/  ISETP.LT.OR P5, PT, R23.reuse, R244, P5 ;  /* 0x000000f41700720c */ /* 0x040fe40002fa1670 */
[----:B------:R-:W-:Y:S02]  /*8410*/  ISETP.LT.OR P0, PT, R23, R242, P0 ;  /* 0x000000f21700720c */ /* 0x000fe40000701670 */
[C---:B------:R-:W-:Y:S01]  /*8420*/  ISETP.LT.OR P6, PT, R7.reuse, R244, P6 ;  /* 0x000000f40700720c */ /* 0x040fe200037c1670 */
[----:B------:R-:W3:Y:S01]  /*8430*/  MUFU.TANH R190, R190 ;  /* 0x000000be00be7308 */ /* 0x000ee20000002400 */
[----:B------:R-:W-:Y:S01]  /*8440*/  ISETP.LT.OR P1, PT, R7, R242, P1 ;  /* 0x000000f20700720c */ /* 0x000fe20000f21670 */
[----:B------:R-:W-:Y:S01]  /*8450*/  VIADD R7, R9, 0x31 ;  /* 0x0000003109077836 */ /* 0x000fe20000000000 */
[----:B------:R-:W-:Y:S02]  /*8460*/  FSEL R20, R30, -INF , !P2 ;  /* 0xff8000001e147808 */ /* 0x000fe40005000000 */
[----:B------:R-:W-:-:S02]  /*8470*/  ISETP.LT.OR P4, PT, R13, R244, P4 ;  /* 0x000000f40d00720c */ /* 0x000fc40002781670 */
[-C--:B------:R-:W-:Y:S01]  /*8480*/  ISETP.GE.AND P2, PT, R13, R238.reuse, PT ;  /* 0x000000ee0d00720c */ /* 0x080fe20003f46270 */
[----:B------:R-:W3:Y:S01]  /*8490*/  MUFU.TANH R183, R168 ;  /* 0x000000a800b77308 */ /* 0x000ee20000002400 */
[----:B-----5:R-:W-:Y:S02]  /*84a0*/  FSEL R23, R28, -INF , !P5 ;  /* 0xff8000001c177808 */ /* 0x020fe40006800000 */
[----:B-1----:R-:W-:Y:S02]  /*84b0*/  FSEL R22, R16, -INF , !P0 ;  /* 0xff80000010167808 */ /* 0x002fe40004000000 */
[C---:B------:R-:W-:Y:S02]  /*84c0*/  ISETP.GE.AND P5, PT, R167.reuse, R243, PT ;  /* 0x000000f3a700720c */ /* 0x040fe40003fa6270 */
[----:B------:R-:W-:Y:S01]  /*84d0*/  ISETP.GE.AND P0, PT, R167, R238, PT ;  /* 0x000000eea700720c */ /* 0x000fe20003f06270 */
[----:B------:R-:W1:Y:S01]  /*84e0*/  MUFU.TANH R178, R170 ;  /* 0x000000aa00b27308 */ /* 0x000e620000002400 */
[----:B--2---:R-:W-:-:S02]  /*84f0*/  FSEL R193, R193, -INF , !P4 ;  /* 0xff800000c1c17808 */ /* 0x004fc40006000000 */
[----:B------:R-:W-:Y:S01]  /*8500*/  ISETP.LT.OR P2, PT, R13, R242, P2 ;  /* 0x000000f20d00720c */ /* 0x000fe20001741670 */
[----:B------:R-:W-:Y:S01]  /*8510*/  VIADD R13, R9, 0x30 ;  /* 0x00000030090d7836 */ /* 0x000fe20000000000 */
[----:B------:R-:W-:Y:S02]  /*8520*/  ISETP.GE.AND P4, PT, R7, R243, PT ;  /* 0x000000f30700720c */ /* 0x000fe40003f86270 */
[C---:B------:R-:W-:Y:S01]  /*8530*/  ISETP.LT.OR P5, PT, R167.reuse, R244, P5 ;  /* 0x000000f4a700720c */ /* 0x040fe20002fa1670 */
[----:B------:R-:W2:Y:S01]  /*8540*/  MUFU.TANH R176, R171 ;  /* 0x000000ab00b07308 */ /* 0x000ea20000002400 */
[----:B------:R-:W-:Y:S02]  /*8550*/  ISETP.LT.OR P0, PT, R167, R242, P0 ;  /* 0x000000f2a700720c */ /* 0x000fe40000701670 */
[----:B----4-:R-:W-:Y:S02]  /*8560*/  FSEL R192, R192, -INF , !P2 ;  /* 0xff800000c0c07808 */ /* 0x010fe40005000000 */
[----:B------:R-:W-:-:S02]  /*8570*/  ISETP.LT.OR P4, PT, R7, R244, P4 ;  /* 0x000000f40700720c */ /* 0x000fc40002781670 */
[-C--:B------:R-:W-:Y:S01]  /*8580*/  ISETP.GE.AND P2, PT, R7, R238.reuse, PT ;  /* 0x000000ee0700720c */ /* 0x080fe20003f46270 */
[----:B------:R-:W4:Y:S01]  /*8590*/  MUFU.TANH R179, R179 ;  /* 0x000000b300b37308 */ /* 0x000f220000002400 */
[----:B------:R-:W-:Y:S02]  /*85a0*/  FSEL R195, R195, -INF , !P5 ;  /* 0xff800000c3c37808 */ /* 0x000fe40006800000 */
[----:B------:R-:W-:Y:S02]  /*85b0*/  FSEL R32, R31, -INF , !P0 ;  /* 0xff8000001f207808 */ /* 0x000fe40004000000 */
[C---:B------:R-:W-:Y:S02]  /*85c0*/  ISETP.GE.AND P5, PT, R13.reuse, R243, PT ;  /* 0x000000f30d00720c */ /* 0x040fe40003fa6270 */
[----:B------:R-:W-:Y:S01]  /*85d0*/  ISETP.GE.AND P0, PT, R13, R238, PT ;  /* 0x000000ee0d00720c */ /* 0x000fe20003f06270 */
[----:B------:R-:W-:Y:S01]  /*85e0*/  MUFU.TANH R177, R177 ;  /* 0x000000b100b17308 */ /* 0x000fe20000002400 */
[----:B------:R-:W-:-:S02]  /*85f0*/  FSEL R181, R181, -INF , !P4 ;  /* 0xff800000b5b57808 */ /* 0x000fc40006000000 */
[----:B------:R-:W-:Y:S01]  /*8600*/  ISETP.LT.OR P2, PT, R7, R242, P2 ;  /* 0x000000f20700720c */ /* 0x000fe20001741670 */
[C---:B------:R-:W-:Y:S01]  /*8610*/  VIADD R7, R9.reuse, 0x38 ;  /* 0x0000003809077836 */ /* 0x040fe20000000000 */
[----:B------:R-:W-:Y:S01]  /*8620*/  PLOP3.LUT P4, PT, PT, PT, UP0, 0x80, 0x0 ;  /* 0x000000000000781c */ /* 0x000fe20003f8f008 */
[----:B------:R-:W-:Y:S01]  /*8630*/  VIADD R9, R9, 0x39 ;  /* 0x0000003909097836 */ /* 0x000fe20000000000 */
[----:B------:R-:W-:Y:S01]  /*8640*/  BAR.SYNC.DEFER_BLOCKING 0x0 ;  /* 0x0000000000007b1d */ /* 0x000fe20000010000 */
[C---:B------:R-:W-:Y:S02]  /*8650*/  ISETP.LT.OR P5, PT, R13.reuse, R244, P5 ;  /* 0x000000f40d00720c */ /* 0x040fe40002fa1670 */
[----:B------:R-:W-:Y:S02]  /*8660*/  ISETP.LT.OR P0, PT, R13, R242, P0 ;  /* 0x000000f20d00720c */ /* 0x000fe40000701670 */
[----:B---3--:R-:W-:Y:S01]  /*8670*/  FSEL R33, R166, -INF , !P6 ;  /* 0xff800000a6217808 */ /* 0x008fe20007000000 */
[----:B------:R-:W3:Y:S01]  /*8680*/  MUFU.TANH R174, R34 ;  /* 0x0000002200ae7308 */ /* 0x000ee20000002400 */
[----:B------:R-:W-:-:S02]  /*8690*/  FSEL R190, R190, -INF , !P1 ;  /* 0xff800000bebe7808 */ /* 0x000fc40004800000 */
[----:B------:R-:W-:Y:S02]  /*86a0*/  FSEL R183, R183, -INF , !P5 ;  /* 0xff800000b7b77808 */ /* 0x000fe40006800000 */
[----:B-1----:R-:W-:Y:S02]  /*86b0*/  FSEL R178, R178, -INF , !P0 ;  /* 0xff800000b2b27808 */ /* 0x002fe40004000000 */
[CC--:B------:R-:W-:Y:S01]  /*86c0*/  ISETP.GE.AND P6, PT, R7.reuse, R243.reuse, PT ;  /* 0x000000f30700720c */ /* 0x0c0fe20003fc6270 */
[----:B------:R-:W1:Y:S01]  /*86d0*/  MUFU.TANH R172, R35 ;  /* 0x0000002300ac7308 */ /* 0x000e620000002400 */
[-C--:B------:R-:W-:Y:S02]  /*86e0*/  ISETP.GE.AND P1, PT, R7, R238.reuse, PT ;  /* 0x000000ee0700720c */ /* 0x080fe40003f26270 */
[C---:B------:R-:W-:Y:S02]  /*86f0*/  ISETP.GE.AND P5, PT, R9.reuse, R243, PT ;  /* 0x000000f30900720c */ /* 0x040fe40003fa6270 */
[----:B------:R-:W-:-:S02]  /*8700*/  ISETP.GE.AND P0, PT, R9, R238, PT ;  /* 0x000000ee0900720c */ /* 0x000fc40003f06270 */
[C---:B------:R-:W-:Y:S02]  /*8710*/  ISETP.LT.OR P6, PT, R7.reuse, R244, P6 ;  /* 0x000000f40700720c */ /* 0x040fe400037c1670 */
[----:B------:R-:W-:Y:S02]  /*8720*/  ISETP.LT.OR P1, PT, R7, R242, P1 ;  /* 0x000000f20700720c */ /* 0x000fe40000f21670 */
[C---:B------:R-:W-:Y:S02]  /*8730*/  ISETP.LT.OR P5, PT, R9.reuse, R244, P5 ;  /* 0x000000f40900720c */ /* 0x040fe40002fa1670 */
[----:B------:R-:W-:Y:S02]  /*8740*/  ISETP.LT.OR P0, PT, R9, R242, P0 ;  /* 0x000000f20900720c */ /* 0x000fe40000701670 */
[----:B--2---:R-:W-:Y:S02]  /*8750*/  FSEL R176, R176, -INF , !P2 ;  /* 0xff800000b0b07808 */ /* 0x004fe40005000000 */
[----:B----4-:R-:W-:-:S02]  /*8760*/  FSEL R179, R179, -INF , !P6 ;  /* 0xff800000b3b37808 */ /* 0x010fc40007000000 */
[----:B---3--:R-:W-:Y:S02]  /*8770*/  FSEL R174, R174, -INF , !P1 ;  /* 0xff800000aeae7808 */ /* 0x008fe40004800000 */
[----:B------:R-:W-:Y:S02]  /*8780*/  FSEL R177, R177, -INF , !P5 ;  /* 0xff800000b1b17808 */ /* 0x000fe40006800000 */
[----:B-1----:R-:W-:Y:S01]  /*8790*/  FSEL R172, R172, -INF , !P0 ;  /* 0xff800000acac7808 */ /* 0x002fe20004000000 */
        /* <DEDUP_REMOVED lines=33> */
[----:B------:R-:W-:Y:S01]  /*89b0*/  LOP3.LUT R6, R7, UR8, RZ, 0x3c, !PT ;  /* 0x0000000807067c12 */ /* 0x000fe2000f8e3cff */
[----:B------:R-:W-:Y:S01]  /*89c0*/  ULDC.64 UR8, c[0x0][0x230] ;  /* 0x00008c0000087ab9 */ /* 0x000fe20000000a00 */
[----:B------:R-:W-:-:S02]  /*89d0*/  ISETP.GE.AND P2, PT, R9, RZ, PT ;  /* 0x000000ff0900720c */ /* 0x000fc40003f46270 */
[----:B------:R-:W-:Y:S02]  /*89e0*/  ISETP.GE.AND P0, PT, R6, RZ, PT ;  /* 0x000000ff0600720c */ /* 0x000fe40003f06270 */
[----:B------:R-:W-:Y:S02]  /*89f0*/  ISETP.NE.AND P1, PT, R7, RZ, PT ;  /* 0x000000ff0700720c */ /* 0x000fe40003f25270 */
[----:B------:R-:W-:Y:S01]  /*8a00*/  @P6 IADD3 R16, R16, 0x1, RZ ;  /* 0x0000000110106810 */ /* 0x000fe20007ffe0ff */
[----:B------:R-:W-:Y:S01]  /*8a10*/  @P5 VIADD R15, R15, 0x1 ;  /* 0x000000010f0f5836 */ /* 0x000fe20000000000 */
[----:B------:R-:W-:-:S05]  /*8a20*/  LOP3.LUT R6, RZ, R7, RZ, 0x33, !PT ;  /* 0x00000007ff067212 */ /* 0x000fca00078e33ff */
[----:B------:R-:W-:Y:S02]  /*8a30*/  @!P2 IADD3 R16, -R16, RZ, RZ ;  /* 0x000000ff1010a210 */ /* 0x000fe40007ffe1ff */
[----:B------:R-:W-:Y:S02]  /*8a40*/  @!P0 IMAD.MOV R15, RZ, RZ, -R15 ;  /* 0x000000ffff0f8224 */ /* 0x000fe400078e0a0f */
[----:B------:R-:W-:-:S03]  /*8a50*/  SEL R9, R6, R16, !P1 ;  /* 0x0000001006097207 */ /* 0x000fc60004800000 */
[----:B------:R-:W-:Y:S02]  /*8a60*/  SEL R6, R6, R15, !P1 ;  /* 0x0000000f06067207 */ /* 0x000fe40004800000 */
[----:B------:R-:W-:-:S04]  /*8a70*/  IMAD.WIDE R30, R9, 0x4, R240 ;  /* 0x00000004091e7825 */ /* 0x000fc800078e02f0 */
[----:B------:R-:W-:Y:S01]  /*8a80*/  IMAD.WIDE R28, R6, 0x4, R240 ;  /* 0x00000004061c7825 */ /* 0x000fe200078e02f0 */
[----:B------:R-:W2:Y:S04]  /*8a90*/  LDG.E R13, desc[UR16][R30.64] ;  /* 0x000000101e0d7981 */ /* 0x000ea8000c1e1900 */
[----:B------:R-:W2:Y:S01]  /*8aa0*/  LDG.E R12, desc[UR16][R28.64] ;  /* 0x000000101c0c7981 */ /* 0x000ea2000c1e1900 */
[----:B------:R-:W-:-:S05]  /*8ab0*/  IADD3 R6, R9, -R6, RZ ;  /* 0x8000000609067210 */ /* 0x000fca0007ffe0ff */
[----:B------:R-:W-:-:S04]  /*8ac0*/  IMAD R9, R6, R7, -0x40 ;  /* 0xffffffc006097424 */ /* 0x000fc800078e0207 */
[----:B------:R-:W-:Y:S01]  /*8ad0*/  IMAD.WIDE.U32 R14, R9, UR10, RZ ;  /* 0x0000000a090e7c25 */ /* 0x000fe2000f8e00ff */
[----:B------:R-:W-:-:S05]  /*8ae0*/  SHF.R.S32.HI R6, RZ, 0x1f, R9 ;  /* 0x0000001fff067819 */ /* 0x000fca0000011409 */
[----:B------:R-:W-:-:S04]  /*8af0*/  IMAD R6, R6, UR10, RZ ;  /* 0x0000000a06067c24 */ /* 0x000fc8000f8e02ff */
[----:B------:R-:W-:-:S05]  /*8b00*/  IMAD R6, R9, UR11, R6 ;  /* 0x0000000b09067c24 */ /* 0x000fca000f8e0206 */
[----:B------:R-:W-:Y:S01]  /*8b10*/  IADD3 R15, R15, R6, RZ ;  /* 0x000000060f0f7210 */ /* 0x000fe20007ffe0ff */
[----:B--2---:R-:W-:-:S05]  /*8b20*/  IMAD.IADD R12, R12, 0x1, -R13 ;  /* 0x000000010c0c7824 */ /* 0x004fca00078e0a0d */
[----:B------:R-:W-:-:S05]  /*8b30*/  SHF.R.S32.HI R7, RZ, 0x1f, R12 ;  /* 0x0000001fff077819 */ /* 0x000fca000001140c */
[----:B------:R-:W-:-:S04]  /*8b40*/  IMAD R7, R7, UR8, RZ ;  /* 0x0000000807077c24 */ /* 0x000fc8000f8e02ff */
[C---:B------:R-:W-:Y:S02]  /*8b50*/  IMAD R7, R12.reuse, UR9, R7 ;  /* 0x000000090c077c24 */ /* 0x040fe4000f8e0207 */
[----:B------:R-:W-:-:S04]  /*8b60*/  IMAD.WIDE.U32 R12, R12, UR8, R14 ;  /* 0x000000080c0c7c25 */ /* 0x000fc8000f8e000e */
[----:B------:R-:W-:Y:S01]  /*8b70*/  IMAD.IADD R7, R13, 0x1, R7 ;  /* 0x000000010d077824 */ /* 0x000fe200078e0207 */
[----:B------:R-:W-:Y:S06]  /*8b80*/  BRA `(.L_x_6390) ;  /* 0x0000000000107947 */ /* 0x000fec0003800000 */
.L_x_6389:
[----:B------:R-:W-:-:S04]  /*8b90*/  ULEA UR8, -UR10, URZ, 0x6 ;  /* 0x0000003f0a087291 */ /* 0x000fc8000f8e313f */
[----:B------:R-:W-:Y:S02]  /*8ba0*/  USHF.R.S32.HI UR4, URZ, 0x1f, UR8 ;  /* 0x0000001f3f047899 */ /* 0x000fe40008011408 */
[----:B------:R-:W-:-:S04]  /*8bb0*/  MOV R12, UR8 ;  /* 0x00000008000c7c02 */ /* 0x000fc80008000f00 */
[----:B------:R-:W-:-:S07]  /*8bc0*/  MOV R7, UR4 ;  /* 0x0000000400077c02 */ /* 0x000fce0008000f00 */
.L_x_6390:
        /* <DEDUP_REMOVED lines=32> */
.L_x_6388:
[----:B------:R-:W-:Y:S01]  /*8dd0*/  FMNMX.FTZ R2, R164, R11, !PT ;  /* 0x0000000ba4027209 */ /* 0x000fe20007810000 */
[----:B-1----:R-:W-:Y:S01]  /*8de0*/  LDSM.16.MT88.4 R12, [R228+0x10000] ;  /* 0x01000000e40c783b */ /* 0x002fe20000004200 */
        /* <DEDUP_REMOVED lines=44> */
[----:B------:R-:W-:-:S04]  /*90b0*/  FSEL R180, R180, RZ, P1 ;  /* 0x000000ffb4b47208 */ /* 0x000fc80000800000 */
[----:B------:R-:W-:Y:S01]  /*90c0*/  FSEL R175, R175, RZ, P0 ;  /* 0x000000ffafaf7208 */ /* 0x000fe20000000000 */
[--C-:B------:R-:W-:Y:S01]  /*90d0*/  FFMA.FTZ R165, R5, UR20, -R180.reuse ;  /* 0x0000001405a57c23 */ /* 0x100fe200080108b4 */
[----:B------:R-:W-:Y:S01]  /*90e0*/  FSEL R5, R171, RZ, P1 ;  /* 0x000000ffab057208 */ /* 0x000fe20000800000 */
[--C-:B------:R-:W-:Y:S01]  /*90f0*/  FFMA.FTZ R167, R17, UR20, -R180.reuse ;  /* 0x0000001411a77c23 */ /* 0x100fe200080108b4 */
[--C-:B------:R-:W-:Y:S01]  /*9100*/  FFMA.FTZ R168, R19, UR20, -R180.reuse ;  /* 0x0000001413a87c23 */ /* 0x100fe200080108b4 */
[----:B------:R-:W-:Y:S01]  /*9110*/  FFMA.FTZ R173, R4, UR20, -R175 ;  /* 0x0000001404ad7c23 */ /* 0x000fe200080108af */
[----:B------:R-:W-:Y:S01]  /*9120*/  FSEL R4, R170, RZ, P0 ;  /* 0x000000ffaa047208 */ /* 0x000fe20000000000 */
[----:B------:R-:W-:Y:S01]  /*9130*/  FADD.FTZ R5, R164, -R5 ;  /* 0x80000005a4057221 */ /* 0x000fe20000010000 */
[----:B------:R-:W1:Y:S01]  /*9140*/  LDSM.16.MT88.4 R16, [R225+0x10000] ;  /* 0x01000000e110783b */ /* 0x000e620000004200 */
[--C-:B------:R-:W-:Y:S01]  /*9150*/  FFMA.FTZ R2, R0, UR20, -R175.reuse ;  /* 0x0000001400027c23 */ /* 0x100fe200080108af */
[----:B------:R-:W-:Y:S01]  /*9160*/  FFMA.FTZ R169, R11, UR20, -R180 ;  /* 0x000000140ba97c23 */ /* 0x000fe200080108b4 */
[----:B------:R-:W-:Y:S01]  /*9170*/  FADD.FTZ R4, R3, -R4 ;  /* 0x8000000403047221 */ /* 0x000fe20000010000 */
[--C-:B------:R-:W-:Y:S01]  /*9180*/  FFMA.FTZ R166, R8, UR20, -R175.reuse ;  /* 0x0000001408a67c23 */ /* 0x100fe200080108af */
[--C-:B------:R-:W-:Y:S01]  /*9190*/  FFMA.FTZ R0, R10, UR20, -R175.reuse ;  /* 0x000000140a007c23 */ /* 0x100fe200080108af */
[----:B------:R-:W-:Y:S01]  /*91a0*/  FMUL.FTZ R164, R5, UR20 ;  /* 0x0000001405a47c20 */ /* 0x000fe20008410000 */
[----:B------:R-:W-:Y:S01]  /*91b0*/  FMUL.FTZ R3, R4, UR20 ;  /* 0x0000001404037c20 */ /* 0x000fe20008410000 */
[----:B------:R-:W-:Y:S01]  /*91c0*/  MUFU.EX2 R169, R169 ;  /* 0x000000a900a97308 */ /* 0x000fe20000000800 */
[----:B------:R-:W2:Y:S01]  /*91d0*/  LDSM.16.MT88.4 R8, [R226+0x10000] ;  /* 0x01000000e208783b */ /* 0x000ea20000004200 */
[--C-:B------:R-:W-:Y:S01]  /*91e0*/  FFMA.FTZ R184, R23, UR20, -R180.reuse ;  /* 0x0000001417b87c23 */ /* 0x100fe200080108b4 */
[--C-:B------:R-:W-:Y:S01]  /*91f0*/  FFMA.FTZ R187, R21, UR20, -R180.reuse ;  /* 0x0000001415bb7c23 */ /* 0x100fe200080108b4 */
[--C-:B------:R-:W-:Y:S01]  /*9200*/  FFMA.FTZ R188, R22, UR20, -R175.reuse ;  /* 0x0000001416bc7c23 */ /* 0x100fe200080108af */
[--C-:B------:R-:W-:Y:S01]  /*9210*/  FFMA.FTZ R191, R20, UR20, -R175.reuse ;  /* 0x0000001414bf7c23 */ /* 0x100fe200080108af */
[--C-:B------:R-:W-:Y:S01]  /*9220*/  FFMA.FTZ R182, R27, UR20, -R180.reuse ;  /* 0x000000141bb67c23 */ /* 0x100fe200080108b4 */
[----:B------:R-:W-:Y:S01]  /*9230*/  LDSM.16.MT88.4 R20, [R224+0x10800] ;  /* 0x01080000e014783b */ /* 0x000fe20000004200 */
[----:B------:R-:W3:Y:S01]  /*9240*/  MUFU.EX2 R167, R167 ;  /* 0x000000a700a77308 */ /* 0x000ee20000000800 */
        /* <DEDUP_REMOVED lines=13> */
[----:B------:R-:W-:Y:S01]  /*9320*/  LDSM.16.MT88.4 R32, [R228+0x11000] ;  /* 0x01100000e420783b */ /* 0x000fe20000004200 */
[--C-:B------:R-:W-:Y:S01]  /*9330*/  FFMA.FTZ R183, R183, UR20, -R180.reuse ;  /* 0x00000014b7b77c23 */ /* 0x100fe200080108b4 */
[----:B------:R-:W4:Y:S01]  /*9340*/  MUFU.EX2 R165, R165 ;  /* 0x000000a500a57308 */ /* 0x000f220000000800 */
[----:B---3--:R-:W-:Y:S01]  /*9350*/  F2FP.F16.F32.PACK_AB R4, R167, R169 ;  /* 0x000000a9a704723e */ /* 0x008fe200000000ff */
        /* <DEDUP_REMOVED lines=8> */
[----:B------:R-:W3:Y:S01]  /*93e0*/  MUFU.EX2 R2, R2 ;  /* 0x0000000200027308 */ /* 0x000ee20000000800 */
[----:B----4-:R-:W-:-:S07]  /*93f0*/  F2FP.F16.F32.PACK_AB R6, R165, R168 ;  /* 0x000000a8a506723e */ /* 0x010fce00000000ff */
[----:B------:R-:W-:Y:S08]  /*9400*/  MUFU.EX2 R0, R0 ;  /* 0x0000000000007308 */ /* 0x000ff00000000800 */
[----:B------:R-:W4:Y:S01]  /*9410*/  MUFU.EX2 R173, R173 ;  /* 0x000000ad00ad7308 */ /* 0x000f220000000800 */
[----:B---3--:R-:W-:-:S07]  /*9420*/  F2FP.F16.F32.PACK_AB R5, R2, R166 ;  /* 0x000000a60205723e */ /* 0x008fce00000000ff */
[----:B------:R-:W3:Y:S08]  /*9430*/  MUFU.EX2 R164, R164 ;  /* 0x000000a400a47308 */ /* 0x000ef00000000800 */
[----:B------:R-:W5:Y:S01]  /*9440*/  MUFU.EX2 R3, R3 ;  /* 0x0000000300037308 */ /* 0x000f620000000800 */
[----:B----4-:R-:W-:-:S07]  /*9450*/  F2FP.F16.F32.PACK_AB R7, R173, R0 ;  /* 0x00000000ad07723e */ /* 0x010fce00000000ff */
[----:B------:R-:W-:Y:S01]  /*9460*/  MUFU.EX2 R182, R182 ;  /* 0x000000b600b67308 */ /* 0x000fe20000000800 */
[-C--:B---3--:R-:W-:Y:S01]  /*9470*/  FMUL.FTZ R160, R160, R164.reuse ;  /* 0x000000a4a0a07220 */ /* 0x088fe20000410000 */
[-C--:B------:R-:W-:Y:S01]  /*9480*/  FMUL.FTZ R161, R161, R164.reuse ;  /* 0x000000a4a1a17220 */ /* 0x080fe20000410000 */
[-C--:B------:R-:W-:Y:S01]  /*9490*/  FMUL.FTZ R156, R156, R164.reuse ;  /* 0x000000a49c9c7220 */ /* 0x080fe20000410000 */
[-C--:B------:R-:W-:Y:S01]  /*94a0*/  FMUL.FTZ R157, R157, R164.reuse ;  /* 0x000000a49d9d7220 */ /* 0x080fe20000410000 */
[-C--:B------:R-:W-:Y:S01]  /*94b0*/  FMUL.FTZ R144, R144, R164.reuse ;  /* 0x000000a490907220 */ /* 0x080fe20000410000 */
[-C--:B------:R-:W-:Y:S01]  /*94c0*/  FMUL.FTZ R145, R145, R164.reuse ;  /* 0x000000a491917220 */ /* 0x080fe20000410000 */
[-C--:B------:R-:W-:Y:S01]  /*94d0*/  FMUL.FTZ R140, R140, R164.reuse ;  /* 0x000000a48c8c7220 */ /* 0x080fe20000410000 */
[-C--:B------:R-:W-:Y:S01]  /*94e0*/  FMUL.FTZ R141, R141, R164.reuse ;  /* 0x000000a48d8d7220 */ /* 0x080fe20000410000 */
[-C--:B-----5:R-:W-:Y:S01]  /*94f0*/  FMUL.FTZ R162, R162, R3.reuse ;  /* 0x00000003a2a27220 */ /* 0x0a0fe20000410000 */
        /* <DEDUP_REMOVED lines=148> */
[----:B---3--:R-:W-:Y:S01]  /*9e40*/  HMMA.16816.F32 R76, R4, R12, R76 ;  /* 0x0000000c044c723c */ /* 0x008fe2000000184c */
[----:B------:R-:W-:Y:S01]  /*9e50*/  FFMA.FTZ R164, R250, R164, R169 ;  /* 0x000000a4faa47223 */ /* 0x000fe200000100a9 */
[----:B------:R-:W-:-:S03]  /*9e60*/  FFMA.FTZ R3, R251, R3, R166 ;  /* 0x00000003fb037223 */ /* 0x000fc600000100a6 */
[----:B------:R-:W-:Y:S01]  /*9e70*/  FADD.FTZ R167, R167, R164 ;  /* 0x000000a4a7a77221 */ /* 0x000fe20000010000 */
[C---:B------:R-:W-:Y:S01]  /*9e80*/  HMMA.16816.F32 R80, R4.reuse, R14, R80 ;  /* 0x0000000e0450723c */ /* 0x040fe20000001850 */
[----:B------:R-:W3:Y:S01]  /*9e90*/  LDSM.16.MT88.4 R12, [R228+0x16000] ;  /* 0x01600000e40c783b */ /* 0x000ee20000004200 */
[----:B------:R-:W-:Y:S01]  /*9ea0*/  MUFU.EX2 R187, R187 ;  /* 0x000000bb00bb7308 */ /* 0x000fe20000000800 */
[----:B------:R-:W-:Y:S01]  /*9eb0*/  FADD.FTZ R3, R2, R3 ;  /* 0x0000000302037221 */ /* 0x000fe20000010000 */
[----:B------:R-:W-:Y:S01]  /*9ec0*/  FADD.FTZ R168, R168, R167 ;  /* 0x000000a7a8a87221 */ /* 0x000fe20000010000 */
[----:B------:R-:W-:Y:S01]  /*9ed0*/  MOV R164, R171 ;  /* 0x000000ab00a47202 */ /* 0x000fe20000000f00 */
[C---:B-1----:R-:W-:Y:S01]  /*9ee0*/  HMMA.16816.F32 R92, R4.reuse, R16, R92 ;  /* 0x00000010045c723c */ /* 0x042fe2000000185c */
[----:B------:R-:W-:Y:S01]  /*9ef0*/  FADD.FTZ R0, R0, R3 ;  /* 0x0000000300007221 */ /* 0x000fe20000010000 */
[----:B------:R-:W-:Y:S01]  /*9f00*/  FADD.FTZ R165, R165, R168 ;  /* 0x000000a8a5a57221 */ /* 0x000fe20000010000 */
[----:B------:R-:W-:Y:S01]  /*9f10*/  MOV R3, R170 ;  /* 0x000000aa00037202 */ /* 0x000fe20000000f00 */
[----:B------:R-:W-:Y:S01]  /*9f20*/  MUFU.EX2 R186, R186 ;  /* 0x000000ba00ba7308 */ /* 0x000fe20000000800 */
[----:B------:R-:W-:Y:S01]  /*9f30*/  FADD.FTZ R173, R173, R0 ;  /* 0x00000000adad7221 */ /* 0x000fe20000010000 */
[C---:B------:R-:W-:Y:S01]  /*9f40*/  HMMA.16816.F32 R96, R4.reuse, R18, R96 ;  /* 0x000000120460723c */ /* 0x040fe20000001860 */
[----:B------:R-:W1:Y:S05]  /*9f50*/  LDSM.16.MT88.4 R16, [R225+0x16000] ;  /* 0x01600000e110783b */ /* 0x000e6a0000004200 */
[C---:B--2---:R-:W-:Y:S01]  /*9f60*/  HMMA.16816.F32 R84, R4.reuse, R8, R84 ;  /* 0x000000080454723c */ /* 0x044fe20000001854 */
[----:B------:R-:W2:Y:S05]  /*9f70*/  MUFU.EX2 R189, R189 ;  /* 0x000000bd00bd7308 */ /* 0x000eaa0000000800 */
[C---:B------:R-:W-:Y:S01]  /*9f80*/  HMMA.16816.F32 R88, R4.reuse, R10, R88 ;  /* 0x0000000a0458723c */ /* 0x040fe20000001858 */
[----:B------:R-:W5:Y:S02]  /*9f90*/  LDSM.16.MT88.4 R8, [R226+0x16000] ;  /* 0x01600000e208783b */ /* 0x000f640000004200 */
[----:B------:R-:W-:Y:S08]  /*9fa0*/  MUFU.EX2 R188, R188 ;  /* 0x000000bc00bc7308 */ /* 0x000ff00000000800 */
[----:B------:R-:W2:Y:S01]  /*9fb0*/  MUFU.EX2 R191, R191 ;  /* 0x000000bf00bf7308 */ /* 0x000ea20000000800 */
[C---:B---3--:R-:W-:Y:S07]  /*9fc0*/  HMMA.16816.F32 R100, R4.reuse, R12, R100 ;  /* 0x0000000c0464723c */ /* 0x048fee0000001864 */
[----:B------:R-:W3:Y:S01]  /*9fd0*/  MUFU.EX2 R196, R196 ;  /* 0x000000c400c47308 */ /* 0x000ee20000000800 */
[C---:B------:R-:W-:Y:S01]  /*9fe0*/  HMMA.16816.F32 R104, R4.reuse, R14, R104 ;  /* 0x0000000e0468723c */ /* 0x040fe20000001868 */
[----:B------:R-:W4:Y:S06]  /*9ff0*/  LDSM.16.MT88.4 R12, [R224+0x16000] ;  /* 0x01600000e00c783b */ /* 0x000f2c0000004200 */
[----:B------:R-:W3:Y:S01]  /*a000*/  MUFU.EX2 R195, R195 ;  /* 0x000000c300c37308 */ /* 0x000ee20000000800 */
[C---:B-1----:R-:W-:Y:S06]  /*a010*/  HMMA.16816.F32 R116, R4.reuse, R16, R116 ;  /* 0x000000100474723c */ /* 0x042fec0000001874 */
[C---:B------:R-:W-:Y:S01]  /*a020*/  HMMA.16816.F32 R120, R4.reuse, R18, R120 ;  /* 0x000000120478723c */ /* 0x040fe20000001878 */
[----:B------:R-:W1:Y:S01]  /*a030*/  LDSM.16.MT88.4 R16, [R228+0x12800] ;  /* 0x01280000e410783b */ /* 0x000e620000004200 */
[----:B------:R-:W-:Y:S04]  /*a040*/  MUFU.EX2 R193, R193 ;  /* 0x000000c100c17308 */ /* 0x000fe80000000800 */
[C---:B-----5:R-:W-:Y:S04]  /*a050*/  HMMA.16816.F32 R108, R4.reuse, R8, R108 ;  /* 0x00000008046c723c */ /* 0x060fe8000000186c */
[----:B------:R-:W-:Y:S02]  /*a060*/  MUFU.EX2 R198, R198 ;  /* 0x000000c600c67308 */ /* 0x000fe40000000800 */
        /* <DEDUP_REMOVED lines=10> */
[----:B--2---:R-:W-:Y:S01]  /*a110*/  F2FP.F16.F32.PACK_AB R5, R189, R186 ;  /* 0x000000babd05723e */ /* 0x004fe200000000ff */
        /* <DEDUP_REMOVED lines=14> */
[----:B------:R-:W2:Y:S01]  /*a200*/  LDSM.16.MT88.4 R16, [R225+0x14800] ;  /* 0x01480000e110783b */ /* 0x000ea20000004200 */
[----:B---3--:R-:W-:-:S04]  /*a210*/  FADD.FTZ R0, R196, R187 ;  /* 0x000000bbc4007221 */ /* 0x008fc80000010000 */
[----:B-----5:R-:W-:Y:S01]  /*a220*/  HMMA.16816.F32 R160, R4, R8, R160 ;  /* 0x0000000804a0723c */ /* 0x020fe200000018a0 */
[----:B------:R-:W-:Y:S01]  /*a230*/  MUFU.EX2 R179, R179 ;  /* 0x000000b300b37308 */ /* 0x000fe20000000800 */
[----:B------:R-:W-:-:S04]  /*a240*/  FADD.FTZ R0, R195, R0 ;  /* 0x00000000c3007221 */ /* 0x000fc80000010000 */
[C---:B------:R-:W-:Y:S01]  /*a250*/  HMMA.16816.F32 R156, R4.reuse, R10, R156 ;  /* 0x0000000a049c723c */ /* 0x040fe2000000189c */
[----:B------:R-:W3:Y:S02]  /*a260*/  LDSM.16.MT88.4 R8, [R225+0x12800] ;  /* 0x01280000e108783b */ /* 0x000ee40000004200 */
[----:B------:R-:W-:Y:S03]  /*a270*/  MUFU.EX2 R180, R180 ;  /* 0x000000b400b47308 */ /* 0x000fe60000000800 */
[C---:B------:R-:W-:Y:S05]  /*a280*/  HMMA.16816.F32 R136, R4.reuse, R20, R136 ;  /* 0x000000140488723c */ /* 0x040fea0000001888 */
        /* <DEDUP_REMOVED lines=41> */
[----:B------:R-:W4:Y:S05]  /*a520*/  LDSM.16.MT88.4 R20, [R224+0x13000] ;  /* 0x01300000e014783b */ /* 0x000f2a0000004200 */
[C---:B-1----:R-:W-:Y:S06]  /*a530*/  HMMA.16816.F32 R108, R4.reuse, R28, R108 ;  /* 0x0000001c046c723c */ /* 0x042fec000000186c */
[----:B------:R-:W-:Y:S01]  /*a540*/  HMMA.16816.F32 R112, R4, R30, R112 ;  /* 0x0000001e0470723c */ /* 0x000fe20000001870 */
[----:B------:R-:W1:Y:S06]  /*a550*/  LDSM.16.MT88.4 R28, [R225+0x11000] ;  /* 0x01100000e11c783b */ /* 0x000e6c0000004200 */
[----:B------:R-:W-:-:S02]  /*a560*/  F2FP.F16.F32.PACK_AB R4, R195, R196 ;  /* 0x000000c4c304723e */ /* 0x000fc400000000ff */
[----:B------:R-:W-:Y:S01]  /*a570*/  F2FP.F16.F32.PACK_AB R5, R197, R194 ;  /* 0x000000c2c505723e */ /* 0x000fe200000000ff */
[----:B------:R-:W-:Y:S01]  /*a580*/  FADD.FTZ R194, R194, R191 ;  /* 0x000000bfc2c27221 */ /* 0x000fe20000010000 */
[C---:B------:R-:W-:Y:S01]  /*a590*/  F2FP.F16.F32.PACK_AB R6, R198.reuse, R193 ;  /* 0x000000c1c606723e */ /* 0x040fe200000000ff */
[----:B------:R-:W-:Y:S01]  /*a5a0*/  FADD.FTZ R193, R193, R0 ;  /* 0x00000000c1c17221 */ /* 0x000fe20000010000 */
[----:B------:R-:W-:Y:S01]  /*a5b0*/  F2FP.F16.F32.PACK_AB R7, R199, R192 ;  /* 0x000000c0c707723e */ /* 0x000fe200000000ff */
[----:B------:R-:W-:Y:S02]  /*a5c0*/  FADD.FTZ R197, R197, R194 ;  /* 0x000000c2c5c57221 */ /* 0x000fe40000010000 */
[----:B------:R-:W-:Y:S02]  /*a5d0*/  FADD.FTZ R198, R198, R193 ;  /* 0x000000c1c6c67221 */ /* 0x000fe40000010000 */
[----:B------:R-:W-:Y:S02]  /*a5e0*/  FADD.FTZ R0, R192, R197 ;  /* 0x000000c5c0007221 */ /* 0x000fe40000010000 */
[----:B------:R-:W-:Y:S02]  /*a5f0*/  HMMA.16816.F32 R152, R4, R24, R152 ;  /* 0x000000180498723c */ /* 0x000fe40000001898 */
[----:B------:R-:W-:-:S04]  /*a600*/  FADD.FTZ R0, R199, R0 ;  /* 0x00000000c7007221 */ /* 0x000fc80000010000 */
[C---:B------:R-:W-:Y:S01]  /*a610*/  HMMA.16816.F32 R148, R4.reuse, R26, R148 ;  /* 0x0000001a0494723c */ /* 0x040fe20000001894 */
[----:B------:R-:W5:Y:S05]  /*a620*/  LDSM.16.MT88.4 R24, [R225+0x13000] ;  /* 0x01300000e118783b */ /* 0x000f6a0000004200 */
        /* <DEDUP_REMOVED lines=39> */
[C---:B--2---:R-:W-:Y:S06]  /*a8a0*/  HMMA.16816.F32 R116, R4.reuse, R16, R116 ;  /* 0x000000100474723c */ /* 0x044fec0000001874 */
[C---:B------:R-:W-:Y:S01]  /*a8b0*/  HMMA.16816.F32 R120, R4.reuse, R18, R120 ;  /* 0x000000120478723c */ /* 0x040fe20000001878 */
[----:B------:R-:W2:Y:S05]  /*a8c0*/  LDSM.16.MT88.4 R16, [R226+0x13800] ;  /* 0x01380000e210783b */ /* 0x000eaa0000004200 */
[C---:B------:R-:W-:Y:S06]  /*a8d0*/  HMMA.16816.F32 R124, R4.reuse, R12, R124 ;  /* 0x0000000c047c723c */ /* 0x040fec000000187c */
        /* <DEDUP_REMOVED lines=42> */
[C---:B------:R-:W-:Y:S06]  /*ab80*/  HMMA.16816.F32 R72, R4.reuse, R26, R72 ;  /* 0x0000001a0448723c */ /* 0x040fec0000001848 */
[C---:B------:R-:W-:Y:S06]  /*ab90*/  HMMA.16816.F32 R76, R4.reuse, R32, R76 ;  /* 0x00000020044c723c */ /* 0x040fec000000184c */
[C---:B------:R-:W-:Y:S06]  /*aba0*/  HMMA.16816.F32 R80, R4.reuse, R34, R80 ;  /* 0x000000220450723c */ /* 0x040fec0000001850 */
[C---:B------:R-:W-:Y:S06]  /*abb0*/  HMMA.16816.F32 R84, R4.reuse, R28, R84 ;  /* 0x0000001c0454723c */ /* 0x040fec0000001854 */
[C---:B------:R-:W-:Y:S06]  /*abc0*/  HMMA.16816.F32 R88, R4.reuse, R30, R88 ;  /* 0x0000001e0458723c */ /* 0x040fec0000001858 */
[C---:B--2---:R-:W-:Y:S06]  /*abd0*/  HMMA.16816.F32 R100, R4.reuse, R16, R100 ;  /* 0x000000100464723c */ /* 0x044fec0000001864 */
[C---:B------:R-:W-:Y:S06]  /*abe0*/  HMMA.16816.F32 R104, R4.reuse, R18, R104 ;  /* 0x000000120468723c */ /* 0x040fec0000001868 */
[C---:B-----5:R-:W-:Y:S06]  /*abf0*/  HMMA.16816.F32 R108, R4.reuse, R12, R108 ;  /* 0x0000000c046c723c */ /* 0x060fec000000186c */
[C---:B------:R-:W-:Y:S06]  /*ac00*/  HMMA.16816.F32 R112, R4.reuse, R14, R112 ;  /* 0x0000000e0470723c */ /* 0x040fec0000001870 */
[C---:B---3--:R-:W-:Y:S06]  /*ac10*/  HMMA.16816.F32 R116, R4.reuse, R8, R116 ;  /* 0x000000080474723c */ /* 0x048fec0000001874 */
[C---:B------:R-:W-:Y:S06]  /*ac20*/  HMMA.16816.F32 R120, R4.reuse, R10, R120 ;  /* 0x0000000a0478723c */ /* 0x040fec0000001878 */
[C---:B----4-:R-:W-:Y:S06]  /*ac30*/  HMMA.16816.F32 R124, R4.reuse, R20, R124 ;  /* 0x00000014047c723c */ /* 0x050fec000000187c */
[----:B------:R-:W-:-:S15]  /*ac40*/  HMMA.16816.F32 R128, R4, R22, R128 ;  /* 0x000000160480723c */ /* 0x000fde0000001880 */
[----:B------:R-:W-:-:S09]  /*ac50*/  NOP ;  /* 0x0000000000007918 */ /* 0x000fd20000000000 */
.L_x_6385:
        /* <DEDUP_REMOVED lines=13> */
[----:B------:R-:W-:Y:S01]  /*ad30*/  ULDC UR14, c[0x0][0x39c] ;  /* 0x0000e700000e7ab9 */ /* 0x000fe20000000800 */
[----:B------:R-:W-:-:S10]  /*ad40*/  ULDC UR4, c[0x0][0x2ec] ;  /* 0x0000bb0000047ab9 */ /* 0x000fd40000000800 */
.L_x_6395:
        /* <DEDUP_REMOVED lines=69> */
.L_x_6392:
[C---:B------:R-:W-:Y:S01]  /*b1a0*/  LEA R236, P0, R10.reuse, R236, 0x1 ;  /* 0x000000ec0aec7211 */ /* 0x040fe200078008ff */
[----:B------:R-:W-:Y:S03]  /*b1b0*/  UISETP.GT.AND UP0, UPT, UR21, UR5, UPT ;  /* 0x000000051500728c */ /* 0x000fe6000bf04270 */
[----:B------:R-:W-:Y:S02]  /*b1c0*/  LEA.HI.X R235, R10, R235, R3, 0x1, P0 ;  /* 0x000000eb0aeb7211 */ /* 0x000fe400000f0c03 */
[----:B------:R-:W-:Y:S02]  /*b1d0*/  IADD3 R18, P0, R236, UR6, RZ ;  /* 0x00000006ec127c10 */ /* 0x000fe4000ff1e0ff */
[----:B------:R-:W-:Y:S02]  /*b1e0*/  MOV R237, R235 ;  /* 0x000000eb00ed7202 */ /* 0x000fe40000000f00 */
[----:B------:R-:W-:Y:S02]  /*b1f0*/  IADD3.X R19, R235, UR7, RZ, P0, !PT ;  /* 0x00000007eb137c10 */ /* 0x000fe400087fe4ff */
[----:B------:R-:W-:Y:S01]  /*b200*/  IADD3 R14, P0, R18, UR6, RZ ;  /* 0x00000006120e7c10 */ /* 0x000fe2000ff1e0ff */
[----:B------:R-:W-:Y:S01]  /*b210*/  @!PT LDS RZ, [RZ] ;  /* 0x00000000fffff984 */ /* 0x000fe20000000800 */
[----:B------:R-:W-:Y:S01]  /*b220*/  @!PT LDS RZ, [RZ] ;  /* 0x00000000fffff984 */ /* 0x000fe20000000800 */
[----:B------:R-:W-:Y:S01]  /*b230*/  @!PT LDS RZ, [RZ] ;  /* 0x00000000fffff984 */ /* 0x000fe20000000800 */
[----:B------:R-:W-:Y:S03]  /*b240*/  LDGSTS.E.BYPASS.LTC128B.128 [R239+0x10000], desc[UR16][R236.64] ;  /* 0x10000000ecef7fae */ /* 0x000fe6000b901d50 */
[----:B------:R-:W-:Y:S01]  /*b250*/  IADD3.X R15, R19, UR7, RZ, P0, !PT ;  /* 0x00000007130f7c10 */ /* 0x000fe200087fe4ff */
        /* <DEDUP_REMOVED lines=25> */
[----:B------:R-:W5:Y:S04]  /*b3f0*/  LDSM.16.M88.4 R188, [R231] ;  /* 0x00000000e7bc783b */ /* 0x000f680000000200 */
[----:B------:R-:W5:Y:S04]  /*b400*/  LDSM.16.M88.4 R192, [R223] ;  /* 0x00000000dfc0783b */ /* 0x000f680000000200 */
[----:B------:R-:W5:Y:S04]  /*b410*/  LDSM.16.M88.4 R196, [R222] ;  /* 0x00000000dec4783b */ /* 0x000f680000000200 */
[----:B------:R-:W5:Y:S01]  /*b420*/  LDSM.16.M88.4 R200, [R221] ;  /* 0x00000000ddc8783b */ /* 0x000f620000000200 */
[C---:B--2---:R-:W-:Y:S03]  /*b430*/  HMMA.16816.F32 R4, R164.reuse, R168, RZ ;  /* 0x000000a8a404723c */ /* 0x044fe600000018ff */
[----:B------:R-:W-:Y:S03]  /*b440*/  LDSM.16.M88.4 R204, [R227+0x8000] ;  /* 0x00800000e3cc783b */ /* 0x000fe60000000200 */
[C---:B-1----:R-:W-:Y:S01]  /*b450*/  HMMA.16816.F32 R8, R164.reuse, R170, RZ ;  /* 0x000000aaa408723c */ /* 0x042fe200000018ff */
[----:B------:R-:W1:Y:S05]  /*b460*/  LDSM.16.M88.4 R168, [R230] ;  /* 0x00000000e6a8783b */ /* 0x000e6a0000000200 */
        /* <DEDUP_REMOVED lines=8> */
[----:B------:R-:W2:Y:S04]  /*b4f0*/  LDSM.16.M88.4 R164, [R227+0x8800] ;  /* 0x00880000e3a4783b */ /* 0x000ea80000000200 */
[----:B------:R-:W-:Y:S01]  /*b500*/  LDSM.16.M88.4 R180, [R229] ;  /* 0x00000000e5b4783b */ /* 0x000fe20000000200 */
[C---:B------:R-:W-:Y:S06]  /*b510*/  HMMA.16816.F32 R4, R184.reuse, R188, R4 ;  /* 0x000000bcb804723c */ /* 0x040fec0000001804 */
        /* <DEDUP_REMOVED lines=170> */
[C---:B------:R-:W-:Y:S01]  /*bfc0*/  HMMA.16816.F32 R24, R192.reuse, R170, R24 ;  /* 0x000000aac018723c */ /* 0x040fe20000001818 */
[----:B------:R-:W2:Y:S05]  /*bfd0*/  LDSM.16.M88.4 R168, [R220+0x7000] ;  /* 0x00700000dca8783b */ /* 0x000eaa0000000200 */
[C---:B------:R-:W-:Y:S06]  /*bfe0*/  HMMA.16816.F32 R28, R192.reuse, R172, R28 ;  /* 0x000000acc01c723c */ /* 0x040fec000000181c */
[----:B------:R-:W-:Y:S06]  /*bff0*/  HMMA.16816.F32 R32, R192, R174, R32 ;  /* 0x000000aec020723c */ /* 0x000fec0000001820 */
[C---:B---3--:R-:W-:Y:S06]  /*c000*/  HMMA.16816.F32 R4, R196.reuse, R200, R4 ;  /* 0x000000c8c404723c */ /* 0x048fec0000001804 */
        /* <DEDUP_REMOVED lines=8> */
[C---:B------:R-:W-:Y:S05]  /*c090*/  HMMA.16816.F32 R24, R196.reuse, R170, R24 ;  /* 0x000000aac418723c */ /* 0x040fea0000001818 */
[----:B------:R-:W2:Y:S01]  /*c0a0*/  MUFU.TANH R193, R193 ;  /* 0x000000c100c17308 */ /* 0x000ea20000002400 */
[----:B------:R-:W-:Y:S01]  /*c0b0*/  FMUL.FTZ R194, R13, UR14 ;  /* 0x0000000e0dc27c20 */ /* 0x000fe20008410000 */
[----:B------:R-:W-:Y:S01]  /*c0c0*/  FMUL.FTZ R13, R14, UR14 ;  /* 0x0000000e0e0d7c20 */ /* 0x000fe20008410000 */
[----:B------:R-:W-:Y:S03]  /*c0d0*/  FMUL.FTZ R9, R10, UR14 ;  /* 0x0000000e0a097c20 */ /* 0x000fe60008410000 */
        /* <DEDUP_REMOVED lines=8> */
[----:B------:R-:W-:Y:S01]  /*c160*/  FMUL.FTZ R237, R5, UR14 ;  /* 0x0000000e05ed7c20 */ /* 0x000fe20008410000 */
[----:B------:R-:W-:Y:S03]  /*c170*/  FMUL.FTZ R252, R6, UR14 ;  /* 0x0000000e06fc7c20 */ /* 0x000fe60008410000 */
[----:B------:R4:W2:Y:S01]  /*c180*/  MUFU.TANH R201, R17 ;  /* 0x0000001100c97308 */ /* 0x0008a20000002400 */
[----:B------:R-:W-:Y:S01]  /*c190*/  FMUL.FTZ R190, R7, UR14 ;  /* 0x0000000e07be7c20 */ /* 0x000fe20008410000 */
[----:B------:R-:W-:Y:S01]  /*c1a0*/  FMUL.FTZ R191, R8, UR14 ;  /* 0x0000000e08bf7c20 */ /* 0x000fe20008410000 */
[----:B------:R-:W-:Y:S01]  /*c1b0*/  FMUL.FTZ R19, R27, UR14 ;  /* 0x0000000e1b137c20 */ /* 0x000fe20008410000 */
[----:B------:R-:W-:Y:S01]  /*c1c0*/  FMUL.FTZ R22, R25, UR14 ;  /* 0x0000000e19167c20 */ /* 0x000fe20008410000 */
[----:B------:R-:W-:Y:S01]  /*c1d0*/  FMUL.FTZ R195, R12, UR14 ;  /* 0x0000000e0cc37c20 */ /* 0x000fe20008410000 */
[----:B------:R-:W-:Y:S01]  /*c1e0*/  FMUL.FTZ R202, R16, UR14 ;  /* 0x0000000e10ca7c20 */ /* 0x000fe20008410000 */
[C---:B-1----:R-:W-:Y:S03]  /*c1f0*/  HMMA.16816.F32 R28, R196.reuse, R164, R28 ;  /* 0x000000a4c41c723c */ /* 0x042fe6000000181c */
[----:B------:R-:W1:Y:S01]  /*c200*/  MUFU.TANH R3, R3 ;  /* 0x0000000300037308 */ /* 0x000e620000002400 */
[----:B------:R-:W-:Y:S01]  /*c210*/  FMUL.FTZ R203, R20, UR14 ;  /* 0x0000000e14cb7c20 */ /* 0x000fe20008410000 */
[----:B------:R-:W-:Y:S01]  /*c220*/  FMUL.FTZ R21, R21, UR14 ;  /* 0x0000000e15157c20 */ /* 0x000fe20008410000 */
[----:B------:R-:W-:Y:S01]  /*c230*/  FMUL.FTZ R205, R24, UR14 ;  /* 0x0000000e18cd7c20 */ /* 0x000fe20008410000 */
[----:B------:R-:W-:Y:S06]  /*c240*/  HMMA.16816.F32 R32, R196, R166, R32 ;  /* 0x000000a6c420723c */ /* 0x000fec0000001820 */
[----:B------:R-:W1:Y:S01]  /*c250*/  MUFU.TANH R207, R21 ;  /* 0x0000001500cf7308 */ /* 0x000e620000002400 */
[----:B----4-:R-:W-:Y:S01]  /*c260*/  FMUL.FTZ R17, R23, UR14 ;  /* 0x0000000e17117c20 */ /* 0x010fe20008410000 */
[----:B------:R-:W-:Y:S08]  /*c270*/  FMUL.FTZ R23, R26, UR14 ;  /* 0x0000000e1a177c20 */ /* 0x000ff00008410000 */
[----:B------:R-:W4:Y:S01]  /*c280*/  MUFU.TANH R237, R237 ;  /* 0x000000ed00ed7308 */ /* 0x000f220000002400 */
[----:B------:R-:W-:Y:S09]  /*c290*/  FMUL.FTZ R27, R28, UR14 ;  /* 0x0000000e1c1b7c20 */ /* 0x000ff20008410000 */
[----:B------:R-:W1:Y:S01]  /*c2a0*/  MUFU.TANH R252, R252 ;  /* 0x000000fc00fc7308 */ /* 0x000e620000002400 */
[----:B------:R-:W-:Y:S01]  /*c2b0*/  FMUL.FTZ R206, R29, UR14 ;  /* 0x0000000e1dce7c20 */ /* 0x000fe20008410000 */
[----:B------:R-:W-:Y:S01]  /*c2c0*/  FMUL.FTZ R26, R30, UR14 ;  /* 0x0000000e1e1a7c20 */ /* 0x000fe20008410000 */
[----:B------:R-:W-:Y:S01]  /*c2d0*/  FMUL.FTZ R25, R31, UR14 ;  /* 0x0000000e1f197c20 */ /* 0x000fe20008410000 */
[----:B------:R-:W-:Y:S01]  /*c2e0*/  FMUL.FTZ R31, R32, UR14 ;  /* 0x0000000e201f7c20 */ /* 0x000fe20008410000 */
[----:B------:R-:W-:Y:S01]  /*c2f0*/  FMUL.FTZ R30, R33, UR14 ;  /* 0x0000000e211e7c20 */ /* 0x000fe20008410000 */
[----:B------:R-:W-:Y:S04]  /*c300*/  FMUL.FTZ R29, R34, UR14 ;  /* 0x0000000e221d7c20 */ /* 0x000fe80008410000 */
[----:B------:R5:W1:Y:S10]  /*c310*/  MUFU.TANH R185, R27 ;  /* 0x0000001b00b97308 */ /* 0x000a740000002400 */
[----:B------:R-:W1:Y:S10]  /*c320*/  MUFU.TANH R190, R190 ;  /* 0x000000be00be7308 */ /* 0x000e740000002400 */
[----:B------:R-:W1:Y:S01]  /*c330*/  MUFU.TANH R191, R191 ;  /* 0x000000bf00bf7308 */ /* 0x000e620000002400 */
[----:B-----5:R-:W-:Y:S09]  /*c340*/  FMUL.FTZ R27, R35, UR14 ;  /* 0x0000000e231b7c20 */ /* 0x020ff20008410000 */
[----:B------:R-:W1:Y:S10]  /*c350*/  MUFU.TANH R9, R9 ;  /* 0x0000000900097308 */ /* 0x000e740000002400 */
        /* <DEDUP_REMOVED lines=12> */
[----:B------:R1:W1:Y:S10]  /*c420*/  MUFU.TANH R21, R23 ;  /* 0x0000001700157308 */ /* 0x0002740000002400 */
[----:B------:R-:W1:Y:S10]  /*c430*/  MUFU.TANH R19, R19 ;  /* 0x0000001300137308 */ /* 0x000e740000002400 */
[----:B------:R-:W1:Y:S10]  /*c440*/  MUFU.TANH R206, R206 ;  /* 0x000000ce00ce7308 */ /* 0x000e740000002400 */
[----:B------:R-:W1:Y:S10]  /*c450*/  MUFU.TANH R26, R26 ;  /* 0x0000001a001a7308 */ /* 0x000e740000002400 */
[----:B------:R-:W1:Y:S10]  /*c460*/  MUFU.TANH R25, R25 ;  /* 0x0000001900197308 */ /* 0x000e740000002400 */
[----:B------:R-:W1:Y:S10]  /*c470*/  MUFU.TANH R31, R31 ;  /* 0x0000001f001f7308 */ /* 0x000e740000002400 */
[----:B------:R-:W1:Y:S10]  /*c480*/  MUFU.TANH R30, R30 ;  /* 0x0000001e001e7308 */ /* 0x000e740000002400 */
[----:B------:R-:W1:Y:S10]  /*c490*/  MUFU.TANH R29, R29 ;  /* 0x0000001d001d7308 */ /* 0x000e740000002400 */
[----:B------:R-:W1:Y:S01]  /*c4a0*/  MUFU.TANH R27, R27 ;  /* 0x0000001b001b7308 */ /* 0x000e620000002400 */
[----:B--234-:R-:W-:Y:S05]  /*c4b0*/  @!P0 BRA `(.L_x_6393) ;  /* 0x0000000400788947 */ /* 0x01cfea0003800000 */
[----:B------:R-:W-:Y:S02]  /*c4c0*/  MOV R32, UR8 ;  /* 0x0000000800207c02 */ /* 0x000fe40008000f00 */
[----:B------:R-:W-:Y:S01]  /*c4d0*/  MOV R7, UR9 ;  /* 0x0000000900077c02 */ /* 0x000fe20008000f00 */
[----:B------:R-:W-:Y:S06]  /*c4e0*/  @!P3 BRA `(.L_x_6394) ;  /* 0x0000000000fcb947 */ /* 0x000fec0003800000 */
[----:B-1----:R-:W1:Y:S01]  /*c4f0*/  LDC R23, c[0x0][0x380] ;  /* 0x0000e000ff177b82 */ /* 0x002e620000000800 */
        /* <DEDUP_REMOVED lines=52> */
[----:B-1----:R-:W-:Y:S04]  /*c840*/  IMAD R8, R35, R6, RZ ;  /* 0x0000000623087224 */ /* 0x002fe800078e02ff */
[----:B------:R-:W-:Y:S01]  /*c850*/  IMAD R8, R23, R7, R8 ;  /* 0x0000000717087224 */ /* 0x000fe200078e0208 */
        /* <DEDUP_REMOVED lines=8> */
.L_x_6394:
        /* <DEDUP_REMOVED lines=28> */
.L_x_6393:
[----:B--2---:R-:W-:Y:S01]  /*caa0*/  MOV R4, UR21 ;  /* 0x0000001500047c02 */ /* 0x004fe20008000f00 */
[----:B------:R-:W-:Y:S03]  /*cab0*/  UISETP.GT.AND UP0, UPT, UR21, UR5, UPT ;  /* 0x000000051500728c */ /* 0x000fe6000bf04270 */
[----:B------:R-:W-:Y:S04]  /*cac0*/  LEA R33, R4, R245, 0x6 ;  /* 0x000000f504217211 */ /* 0x000fe800078e30ff */
[C---:B------:R-:W-:Y:S02]  /*cad0*/  IADD3 R5, R33.reuse, 0x1, RZ ;  /* 0x0000000121057810 */ /* 0x040fe40007ffe0ff */
[-C--:B------:R-:W-:Y:S02]  /*cae0*/  ISETP.GE.AND P6, PT, R33, R244.reuse, PT ;  /* 0x000000f42100720c */ /* 0x080fe40003fc6270 */
[C---:B------:R-:W-:Y:S02]  /*caf0*/  ISETP.GE.AND P5, PT, R5.reuse, R244, PT ;  /* 0x000000f40500720c */ /* 0x040fe40003fa6270 */
[-C--:B------:R-:W-:Y:S02]  /*cb00*/  ISETP.GE.AND P2, PT, R5, R242.reuse, PT ;  /* 0x000000f20500720c */ /* 0x080fe40003f46270 */
[----:B------:R-:W-:Y:S02]  /*cb10*/  ISETP.GE.AND P1, PT, R33, R242, PT ;  /* 0x000000f22100720c */ /* 0x000fe40003f26270 */
[-C--:B------:R-:W-:Y:S02]  /*cb20*/  ISETP.GE.OR P2, PT, R5, R238.reuse, !P2 ;  /* 0x000000ee0500720c */ /* 0x080fe40005746670 */
[-C--:B------:R-:W-:Y:S02]  /*cb30*/  ISETP.GE.OR P6, PT, R33, R243.reuse, !P6 ;  /* 0x000000f32100720c */ /* 0x080fe400077c6670 */
[-C--:B------:R-:W-:Y:S02]  /*cb40*/  ISETP.GE.OR P5, PT, R5, R243.reuse, !P5 ;  /* 0x000000f30500720c */ /* 0x080fe40006fa6670 */
[C---:B------:R-:W-:Y:S02]  /*cb50*/  IADD3 R7, R33.reuse, 0x8, RZ ;  /* 0x0000000821077810 */ /* 0x040fe40007ffe0ff */
[C---:B------:R-:W-:Y:S02]  /*cb60*/  IADD3 R5, R33.reuse, 0x9, RZ ;  /* 0x0000000921057810 */ /* 0x040fe40007ffe0ff */
[----:B------:R-:W-:Y:S02]  /*cb70*/  ISETP.GE.OR P1, PT, R33, R238, !P1 ;  /* 0x000000ee2100720c */ /* 0x000fe40004f26670 */
[----:B-1----:R-:W-:Y:S02]  /*cb80*/  FSEL R23, R3, -INF , !P6 ;  /* 0xff80000003177808 */ /* 0x002fe40007000000 */
[-C--:B------:R-:W-:Y:S02]  /*cb90*/  ISETP.GE.AND P0, PT, R7, R244.reuse, PT ;  /* 0x000000f40700720c */ /* 0x080fe40003f06270 */
[----:B------:R-:W-:Y:S02]  /*cba0*/  ISETP.GE.AND P6, PT, R5, R244, PT ;  /* 0x000000f40500720c */ /* 0x000fe40003fc6270 */
[----:B------:R-:W-:Y:S02]  /*cbb0*/  FSEL R252, R252, -INF , !P1 ;  /* 0xff800000fcfc7808 */ /* 0x000fe40004800000 */
[-C--:B------:R-:W-:Y:S02]  /*cbc0*/  ISETP.GE.AND P4, PT, R7, R242.reuse, PT ;  /* 0x000000f20700720c */ /* 0x080fe40003f86270 */
[----:B------:R-:W-:Y:S02]  /*cbd0*/  ISETP.GE.AND P1, PT, R5, R242, PT ;  /* 0x000000f20500720c */ /* 0x000fe40003f26270 */
[-C--:B------:R-:W-:Y:S02]  /*cbe0*/  ISETP.GE.OR P0, PT, R7, R243.reuse, !P0 ;  /* 0x000000f30700720c */ /* 0x080fe40004706670 */
[-C--:B------:R-:W-:Y:S02]  /*cbf0*/  ISETP.GE.OR P6, PT, R5, R243.reuse, !P6 ;  /* 0x000000f30500720c */ /* 0x080fe400077c6670 */
[C---:B------:R-:W-:Y:S02]  /*cc00*/  IADD3 R35, R33.reuse, 0x10, RZ ;  /* 0x0000001021237810 */ /* 0x040fe40007ffe0ff */
[----:B------:R-:W-:Y:S02]  /*cc10*/  IADD3 R3, R33, 0x11, RZ ;  /* 0x0000001121037810 */ /* 0x000fe40007ffe0ff */
[-C--:B------:R-:W-:Y:S02]  /*cc20*/  ISETP.GE.OR P4, PT, R7, R238.reuse, !P4 ;  /* 0x000000ee0700720c */ /* 0x080fe40006786670 */
[----:B------:R-:W-:Y:S02]  /*cc30*/  ISETP.GE.OR P1, PT, R5, R238, !P1 ;  /* 0x000000ee0500720c */ /* 0x000fe40004f26670 */
[----:B------:R-:W-:Y:S02]  /*cc40*/  FSEL R7, R237, -INF , !P5 ;  /* 0xff800000ed077808 */ /* 0x000fe40006800000 */
[----:B------:R-:W-:Y:S02]  /*cc50*/  FSEL R191, R191, -INF , !P0 ;  /* 0xff800000bfbf7808 */ /* 0x000fe40004000000 */
[----:B------:R-:W-:Y:S02]  /*cc60*/  FSEL R5, R193, -INF , !P6 ;  /* 0xff800000c1057808 */ /* 0x000fe40007000000 */
[C---:B------:R-:W-:Y:S02]  /*cc70*/  ISETP.GE.AND P5, PT, R35.reuse, R244, PT ;  /* 0x000000f42300720c */ /* 0x040fe40003fa6270 */
[----:B------:R-:W-:Y:S02]  /*cc80*/  ISETP.GE.AND P0, PT, R35, R242, PT ;  /* 0x000000f22300720c */ /* 0x000fe40003f06270 */
[----:B------:R-:W-:Y:S02]  /*cc90*/  ISETP.GE.AND P6, PT, R3, R244, PT ;  /* 0x000000f40300720c */ /* 0x000fe40003fc6270 */
[CC--:B------:R-:W-:Y:S02]  /*cca0*/  ISETP.GE.OR P5, PT, R35.reuse, R243.reuse, !P5 ;  /* 0x000000f32300720c */ /* 0x0c0fe40006fa6670 */
[----:B------:R-:W-:Y:S02]  /*ccb0*/  ISETP.GE.OR P0, PT, R35, R238, !P0 ;  /* 0x000000ee2300720c */ /* 0x000fe40004706670 */
[-C--:B------:R-:W-:Y:S02]  /*ccc0*/  ISETP.GE.OR P6, PT, R3, R243.reuse, !P6 ;  /* 0x000000f30300720c */ /* 0x080fe400077c6670 */
[----:B------:R-:W-:Y:S02]  /*ccd0*/  IADD3 R35, R33, 0x19, RZ ;  /* 0x0000001921237810 */ /* 0x000fe40007ffe0ff */
[----:B------:R-:W-:Y:S02]  /*cce0*/  FSEL R16, R190, -INF , !P2 ;  /* 0xff800000be107808 */ /* 0x000fe40005000000 */
[----:B------:R-:W-:Y:S02]  /*ccf0*/  FSEL R197, R194, -INF , !P6 ;  /* 0xff800000c2c57808 */ /* 0x000fe40007000000 */
[----:B------:R-:W-:Y:S02]  /*cd00*/  ISETP.GE.AND P2, PT, R35, R244, PT ;  /* 0x000000f42300720c */ /* 0x000fe40003f46270 */
[----:B------:R-:W-:Y:S02]  /*cd10*/  ISETP.GE.AND P6, PT, R3, R242, PT ;  /* 0x000000f20300720c */ /* 0x000fe40003fc6270 */
[-C--:B------:R-:W-:Y:S02]  /*cd20*/  ISETP.GE.OR P2, PT, R35, R243.reuse, !P2 ;  /* 0x000000f32300720c */ /* 0x080fe40005746670 */
[----:B------:R-:W-:Y:S02]  /*cd30*/  ISETP.GE.OR P6, PT, R3, R238, !P6 ;  /* 0x000000ee0300720c */ /* 0x000fe400077c6670 */
[----:B------:R-:W-:Y:S02]  /*cd40*/  FSEL R12, R9, -INF , !P4 ;  /* 0xff800000090c7808 */ /* 0x000fe40006000000 */
[C---:B------:R-:W-:Y:S02]  /*cd50*/  IADD3 R3, R33.reuse, 0x20, RZ ;  /* 0x0000002021037810 */ /* 0x040fe40007ffe0ff */
[----:B------:R-:W-:Y:S02]  /*cd60*/  IADD3 R9, R33, 0x21, RZ ;  /* 0x0000002121097810 */ /* 0x000fe40007ffe0ff */
[----:B------:R-:W-:Y:S02]  /*cd70*/  FSEL R173, R201, -INF , !P2 ;  /* 0xff800000c9ad7808 */ /* 0x000fe40005000000 */
[----:B------:R-:W-:Y:S02]  /*cd80*/  FSEL R10, R10, -INF , !P1 ;  /* 0xff8000000a0a7808 */ /* 0x000fe40004800000 */
[----:B------:R-:W-:Y:S02]  /*cd90*/  ISETP.GE.AND P4, PT, R35, R242, PT ;  /* 0x000000f22300720c */ /* 0x000fe40003f86270 */
[-C--:B------:R-:W-:Y:S02]  /*cda0*/  ISETP.GE.AND P2, PT, R3, R244.reuse, PT ;  /* 0x000000f40300720c */ /* 0x080fe40003f46270 */
[----:B------:R-:W-:Y:S02]  /*cdb0*/  ISETP.GE.AND P1, PT, R9, R244, PT ;  /* 0x000000f40900720c */ /* 0x000fe40003f26270 */
[----:B------:R-:W-:Y:S02]  /*cdc0*/  ISETP.GE.OR P4, PT, R35, R238, !P4 ;  /* 0x000000ee2300720c */ /* 0x000fe40006786670 */
[-C--:B------:R-:W-:Y:S02]  /*cdd0*/  ISETP.GE.OR P1, PT, R9, R243.reuse, !P1 ;  /* 0x000000f30900720c */ /* 0x080fe40004f26670 */
[-C--:B------:R-:W-:Y:S02]  /*cde0*/  ISETP.GE.OR P2, PT, R3, R243.reuse, !P2 ;  /* 0x000000f30300720c */ /* 0x080fe40005746670 */
[----:B------:R-:W-:Y:S02]  /*cdf0*/  IADD3 R35, R33, 0x28, RZ ;  /* 0x0000002821237810 */ /* 0x000fe40007ffe0ff */
[----:B------:R-:W-:Y:S02]  /*ce00*/  FSEL R237, R203, -INF , !P2 ;  /* 0xff800000cbed7808 */ /* 0x000fe40005000000 */
[----:B------:R-:W-:Y:S02]  /*ce10*/  FSEL R207, R207, -INF , !P1 ;  /* 0xff800000cfcf7808 */ /* 0x000fe40004800000 */
[----:B------:R-:W-:Y:S02]  /*ce20*/  ISETP.GE.AND P1, PT, R35, R244, PT ;  /* 0x000000f42300720c */ /* 0x000fe40003f26270 */
[----:B------:R-:W-:Y:S02]  /*ce30*/  ISETP.GE.AND P2, PT, R3, R242, PT ;  /* 0x000000f20300720c */ /* 0x000fe40003f46270 */
[----:B------:R-:W-:Y:S02]  /*ce40*/  ISETP.GE.OR P1, PT, R35, R243, !P1 ;  /* 0x000000f32300720c */ /* 0x000fe40004f26670 */
[----:B------:R-:W-:Y:S02]  /*ce50*/  IADD3 R165, R33, 0x18, RZ ;  /* 0x0000001821a57810 */ /* 0x000fe40007ffe0ff */
[----:B------:R-:W-:Y:S02]  /*ce60*/  ISETP.GE.OR P2, PT, R3, R238, !P2 ;  /* 0x000000ee0300720c */ /* 0x000fe40005746670 */
[----:B------:R-:W-:Y:S02]  /*ce70*/  FMNMX.FTZ R4, R23, R0, !PT ;  /* 0x0000000017047209 */ /* 0x000fe40007810000 */
[----:B------:R-:W-:Y:S02]  /*ce80*/  FSEL R198, R11, -INF , !P6 ;  /* 0xff8000000bc67808 */ /* 0x000fe40007000000 */
[----:B------:R-:W-:Y:S02]  /*ce90*/  IADD3 R3, R33, 0x29, RZ ;  /* 0x0000002921037810 */ /* 0x000fe40007ffe0ff */
[----:B------:R-:W-:Y:S02]  /*cea0*/  FMNMX.FTZ R11, R252, R2, !PT ;  /* 0x00000002fc0b7209 */ /* 0x000fe40007810000 */
[----:B------:R-:W-:Y:S02]  /*ceb0*/  FSEL R199, R195, -INF , !P5 ;  /* 0xff800000c3c77808 */ /* 0x000fe40006800000 */
[----:B------:R-:W-:Y:S02]  /*cec0*/  ISETP.GE.AND P5, PT, R165, R244, PT ;  /* 0x000000f4a500720c */ /* 0x000fe40003fa6270 */
[----:B------:R-:W-:Y:S02]  /*ced0*/  FSEL R196, R13, -INF , !P0 ;  /* 0xff8000000dc47808 */ /* 0x000fe40004000000 */
[----:B------:R-:W-:Y:S02]  /*cee0*/  FMNMX.FTZ R4, R7, R4, !PT ;  /* 0x0000000407047209 */ /* 0x000fe40007810000 */
[----:B------:R-:W-:Y:S02]  /*cef0*/  FSEL R205, R205, -INF , !P1 ;  /* 0xff800000cdcd7808 */ /* 0x000fe40004800000 */
[----:B------:R-:W-:Y:S02]  /*cf00*/  ISETP.GE.AND P0, PT, R9, R242, PT ;  /* 0x000000f20900720c */ /* 0x000fe40003f06270 */
[----:B------:R-:W-:Y:S02]  /*cf10*/  ISETP.GE.AND P1, PT, R3, R244, PT ;  /* 0x000000f40300720c */ /* 0x000fe40003f26270 */
[----:B------:R-:W-:Y:S02]  /*cf20*/  FMNMX.FTZ R11, R16, R11, !PT ;  /* 0x0000000b100b7209 */ /* 0x000fe40007810000 */
[-C--:B------:R-:W-:Y:S02]  /*cf30*/  ISETP.GE.OR P5, PT, R165, R243.reuse, !P5 ;  /* 0x000000f3a500720c */ /* 0x080fe40006fa6670 */
[----:B------:R-:W-:Y:S02]  /*cf40*/  FMNMX.FTZ R4, R191, R4, !PT ;  /* 0x00000004bf047209 */ /* 0x000fe40007810000 */
[----:B------:R-:W-:Y:S02]  /*cf50*/  ISETP.GE.OR P0, PT, R9, R238, !P0 ;  /* 0x000000ee0900720c */ /* 0x000fe40004706670 */
[----:B------:R-:W-:Y:S02]  /*cf60*/  ISETP.GE.OR P1, PT, R3, R243, !P1 ;  /* 0x000000f30300720c */ /* 0x000fe40004f26670 */
[----:B------:R-:W-:Y:S02]  /*cf70*/  IADD3 R9, R33, 0x30, RZ ;  /* 0x0000003021097810 */ /* 0x000fe40007ffe0ff */
[----:B------:R-:W-:Y:S02]  /*cf80*/  FMNMX.FTZ R11, R12, R11, !PT ;  /* 0x0000000b0c0b7209 */ /* 0x000fe40007810000 */
[----:B------:R-:W-:Y:S02]  /*cf90*/  FSEL R175, R202, -INF , !P5 ;  /* 0xff800000caaf7808 */ /* 0x000fe40006800000 */
[----:B------:R-:W-:Y:S02]  /*cfa0*/  FMNMX.FTZ R4, R5, R4, !PT ;  /* 0x0000000405047209 */ /* 0x000fe40007810000 */
[----:B------:R-:W-:Y:S02]  /*cfb0*/  FSEL R172, R14, -INF , !P4 ;  /* 0xff8000000eac7808 */ /* 0x000fe40006000000 */
[----:B------:R-:W-:Y:S02]  /*cfc0*/  ISETP.GE.AND P5, PT, R165, R242, PT ;  /* 0x000000f2a500720c */ /* 0x000fe40003fa6270 */
[----:B------:R-:W-:Y:S02]  /*cfd0*/  FSEL R187, R22, -INF , !P1 ;  /* 0xff80000016bb7808 */ /* 0x000fe40004800000 */
[----:B------:R-:W-:Y:S02]  /*cfe0*/  FMNMX.FTZ R11, R10, R11, !PT ;  /* 0x0000000b0a0b7209 */ /* 0x000fe40007810000 */
[C---:B------:R-:W-:Y:S02]  /*cff0*/  ISETP.GE.AND P1, PT, R9.reuse, R244, PT ;  /* 0x000000f40900720c */ /* 0x040fe40003f26270 */
[----:B------:R-:W-:Y:S02]  /*d000*/  ISETP.GE.AND P4, PT, R9, R242, PT ;  /* 0x000000f20900720c */ /* 0x000fe40003f86270 */
[----:B------:R-:W-:Y:S02]  /*d010*/  FMNMX.FTZ R4, R199, R4, !PT ;  /* 0x00000004c7047209 */ /* 0x000fe40007810000 */
[-C--:B------:R-:W-:Y:S02]  /*d020*/  ISETP.GE.OR P5, PT, R165, R238.reuse, !P5 ;  /* 0x000000eea500720c */ /* 0x080fe40006fa6670 */
[C---:B------:R-:W-:Y:S02]  /*d030*/  ISETP.GE.OR P4, PT, R9.reuse, R238, !P4 ;  /* 0x000000ee0900720c */ /* 0x040fe40006786670 */
[----:B------:R-:W-:Y:S02]  /*d040*/  ISETP.GE.OR P1, PT, R9, R243, !P1 ;  /* 0x000000f30900720c */ /* 0x000fe40004f26670 */
[----:B------:R-:W-:Y:S02]  /*d050*/  FMNMX.FTZ R11, R196, R11, !PT ;  /* 0x0000000bc40b7209 */ /* 0x000fe40007810000 */
[----:B------:R-:W-:Y:S02]  /*d060*/  IADD3 R9, R33, 0x31, RZ ;  /* 0x0000003121097810 */ /* 0x000fe40007ffe0ff */
[----:B------:R-:W-:Y:S02]  /*d070*/  FMNMX.FTZ R4, R197, R4, !PT ;  /* 0x00000004c5047209 */ /* 0x000fe40007810000 */
[----:B------:R-:W-:Y:S02]  /*d080*/  FSEL R174, R15, -INF , !P5 ;  /* 0xff8000000fae7808 */ /* 0x000fe40006800000 */
[----:B------:R-:W-:Y:S02]  /*d090*/  FSEL R185, R185, -INF , !P1 ;  /* 0xff800000b9b97808 */ /* 0x000fe40004800000 */
[----:B------:R-:W-:Y:S02]  /*d0a0*/  FMNMX.FTZ R11, R198, R11, !PT ;  /* 0x0000000bc60b7209 */ /* 0x000fe40007810000 */
[----:B------:R-:W-:Y:S02]  /*d0b0*/  ISETP.GE.AND P5, PT, R3, R242, PT ;  /* 0x000000f20300720c */ /* 0x000fe40003fa6270 */
[----:B------:R-:W-:Y:S02]  /*d0c0*/  ISETP.GE.AND P1, PT, R9, R244, PT ;  /* 0x000000f40900720c */ /* 0x000fe40003f26270 */
[----:B------:R-:W-:Y:S02]  /*d0d0*/  FMNMX.FTZ R4, R175, R4, !PT ;  /* 0x00000004af047209 */ /* 0x000fe40007810000 */
[----:B------:R-:W-:Y:S02]  /*d0e0*/  FMNMX.FTZ R11, R174, R11, !PT ;  /* 0x0000000bae0b7209 */ /* 0x000fe40007810000 */
[----:B------:R-:W-:Y:S02]  /*d0f0*/  ISETP.GE.OR P5, PT, R3, R238, !P5 ;  /* 0x000000ee0300720c */ /* 0x000fe40006fa6670 */
[----:B------:R-:W-:Y:S02]  /*d100*/  IADD3 R3, R33, 0x38, RZ ;  /* 0x0000003821037810 */ /* 0x000fe40007ffe0ff */
[----:B------:R-:W-:Y:S02]  /*d110*/  ISETP.GE.OR P1, PT, R9, R243, !P1 ;  /* 0x000000f30900720c */ /* 0x000fe40004f26670 */
[----:B------:R-:W-:Y:S02]  /*d120*/  FMNMX.FTZ R4, R173, R4, !PT ;  /* 0x00000004ad047209 */ /* 0x000fe40007810000 */
[----:B------:R-:W-:Y:S02]  /*d130*/  IADD3 R33, R33, 0x39, RZ ;  /* 0x0000003921217810 */ /* 0x000fe40007ffe0ff */
[----:B------:R-:W-:Y:S02]  /*d140*/  ISETP.GE.AND P6, PT, R35, R242, PT ;  /* 0x000000f22300720c */ /* 0x000fe40003fc6270 */
[----:B------:R-:W-:Y:S02]  /*d150*/  FSEL R202, R18, -INF , !P2 ;  /* 0xff80000012ca7808 */ /* 0x000fe40005000000 */
[----:B------:R-:W-:Y:S02]  /*d160*/  FMNMX.FTZ R11, R172, R11, !PT ;  /* 0x0000000bac0b7209 */ /* 0x000fe40007810000 */
[----:B------:R-:W-:Y:S02]  /*d170*/  FSEL R183, R206, -INF , !P1 ;  /* 0xff800000ceb77808 */ /* 0x000fe40004800000 */
[----:B------:R-:W-:Y:S02]  /*d180*/  ISETP.GE.AND P1, PT, R33, R244, PT ;  /* 0x000000f42100720c */ /* 0x000fe40003f26270 */
[----:B------:R-:W-:Y:S02]  /*d190*/  FMNMX.FTZ R4, R237, R4, !PT ;  /* 0x00000004ed047209 */ /* 0x000fe40007810000 */
[----:B------:R-:W-:Y:S02]  /*d1a0*/  ISETP.GE.OR P6, PT, R35, R238, !P6 ;  /* 0x000000ee2300720c */ /* 0x000fe400077c6670 */
[----:B------:R-:W-:Y:S02]  /*d1b0*/  FSEL R200, R17, -INF , !P0 ;  /* 0xff80000011c87808 */ /* 0x000fe40004000000 */
[----:B------:R-:W-:Y:S02]  /*d1c0*/  FMNMX.FTZ R11, R202, R11, !PT ;  /* 0x0000000bca0b7209 */ /* 0x000fe40007810000 */
[----:B------:R-:W-:Y:S02]  /*d1d0*/  ISETP.GE.OR P1, PT, R33, R243, !P1 ;  /* 0x000000f32100720c */ /* 0x000fe40004f26670 */
[----:B------:R-:W-:Y:S02]  /*d1e0*/  FMNMX.FTZ R4, R207, R4, !PT ;  /* 0x00000004cf047209 */ /* 0x000fe40007810000 */
[----:B------:R-:W-:Y:S02]  /*d1f0*/  FSEL R186, R21, -INF , !P6 ;  /* 0xff80000015ba7808 */ /* 0x000fe40007000000 */
[----:B------:R-:W-:Y:S02]  /*d200*/  FMNMX.FTZ R11, R200, R11, !PT ;  /* 0x0000000bc80b7209 */ /* 0x000fe40007810000 */
[----:B------:R-:W-:Y:S02]  /*d210*/  FSEL R179, R30, -INF , !P1 ;  /* 0xff8000001eb37808 */ /* 0x000fe40004800000 */
[----:B------:R-:W-:Y:S02]  /*d220*/  FMNMX.FTZ R4, R205, R4, !PT ;  /* 0x00000004cd047209 */ /* 0x000fe40007810000 */
[C---:B------:R-:W-:Y:S02]  /*d230*/  ISETP.GE.AND P2, PT, R3.reuse, R244, PT ;  /* 0x000000f40300720c */ /* 0x040fe40003f46270 */
[-C--:B------:R-:W-:Y:S02]  /*d240*/  ISETP.GE.AND P1, PT, R3, R242.reuse, PT ;  /* 0x000000f20300720c */ /* 0x080fe40003f26270 */
[----:B------:R-:W-:Y:S02]  /*d250*/  FSEL R184, R19, -INF , !P5 ;  /* 0xff80000013b87808 */ /* 0x000fe40006800000 */
[----:B------:R-:W-:Y:S02]  /*d260*/  FMNMX.FTZ R11, R186, R11, !PT ;  /* 0x0000000bba0b7209 */ /* 0x000fe40007810000 */
[----:B------:R-:W-:Y:S02]  /*d270*/  ISETP.GE.AND P0, PT, R9, R242, PT ;  /* 0x000000f20900720c */ /* 0x000fe40003f06270 */
[----:B------:R-:W-:Y:S02]  /*d280*/  FMNMX.FTZ R4, R187, R4, !PT ;  /* 0x00000004bb047209 */ /* 0x000fe40007810000 */
[C---:B------:R-:W-:Y:S02]  /*d290*/  ISETP.GE.OR P2, PT, R3.reuse, R243, !P2 ;  /* 0x000000f30300720c */ /* 0x040fe40005746670 */
[-C--:B------:R-:W-:Y:S02]  /*d2a0*/  ISETP.GE.OR P1, PT, R3, R238.reuse, !P1 ;  /* 0x000000ee0300720c */ /* 0x080fe40004f26670 */
[----:B------:R-:W-:Y:S02]  /*d2b0*/  FSEL R180, R26, -INF , !P4 ;  /* 0xff8000001ab47808 */ /* 0x000fe40006000000 */
[----:B------:R-:W-:Y:S02]  /*d2c0*/  ISETP.GE.OR P0, PT, R9, R238, !P0 ;  /* 0x000000ee0900720c */ /* 0x000fe40004706670 */
[----:B------:R-:W-:Y:S02]  /*d2d0*/  FMNMX.FTZ R3, R184, R11, !PT ;  /* 0x0000000bb8037209 */ /* 0x000fe40007810000 */
[----:B------:R-:W-:Y:S02]  /*d2e0*/  FMNMX.FTZ R4, R185, R4, !PT ;  /* 0x00000004b9047209 */ /* 0x000fe40007810000 */
[----:B------:R-:W-:Y:S02]  /*d2f0*/  FSEL R181, R31, -INF , !P2 ;  /* 0xff8000001fb57808 */ /* 0x000fe40005000000 */
[----:B------:R-:W-:Y:S02]  /*d300*/  ISETP.GE.AND P2, PT, R33, R242, PT ;  /* 0x000000f22100720c */ /* 0x000fe40003f46270 */
[----:B------:R-:W-:Y:S02]  /*d310*/  FSEL R178, R25, -INF , !P0 ;  /* 0xff80000019b27808 */ /* 0x000fe40004000000 */
[----:B------:R-:W-:Y:S02]  /*d320*/  FMNMX.FTZ R3, R180, R3, !PT ;  /* 0x00000003b4037209 */ /* 0x000fe40007810000 */
[----:B------:R-:W-:Y:S02]  /*d330*/  FMNMX.FTZ R4, R183, R4, !PT ;  /* 0x00000004b7047209 */ /* 0x000fe40007810000 */
[----:B------:R-:W-:Y:S02]  /*d340*/  ISETP.GE.OR P2, PT, R33, R238, !P2 ;  /* 0x000000ee2100720c */ /* 0x000fe40005746670 */
[----:B------:R-:W-:Y:S01]  /*d350*/  FSEL R176, R29, -INF , !P1 ;  /* 0xff8000001db07808 */ /* 0x000fe20004800000 */
[----:B------:R-:W-:Y:S01]  /*d360*/  LDSM.16.MT88.4 R32, [R225+0x10000] ;  /* 0x01000000e120783b */ /* 0x000fe20000004200 */
[----:B------:R-:W-:Y:S02]  /*d370*/  FMNMX.FTZ R3, R178, R3, !PT ;  /* 0x00000003b2037209 */ /* 0x000fe40007810000 */
[----:B------:R-:W-:Y:S02]  /*d380*/  FMNMX.FTZ R6, R181, R4, !PT ;  /* 0x00000004b5067209 */ /* 0x000fe40007810000 */
[----:B------:R-:W-:Y:S02]  /*d390*/  FSEL R165, R27, -INF , !P2 ;  /* 0xff8000001ba57808 */ /* 0x000fe40005000000 */
[----:B------:R-:W-:Y:S01]  /*d3a0*/  FMNMX.FTZ R8, R176, R3, !PT ;  /* 0x00000003b0087209 */ /* 0x000fe20007810000 */
[----:B------:R-:W-:Y:S01]  /*d3b0*/  LDSM.16.MT88.4 R24, [R226+0x10000] ;  /* 0x01000000e218783b */ /* 0x000fe20000004200 */
[----:B------:R-:W-:Y:S02]  /*d3c0*/  FMNMX.FTZ R4, R179, R6, !PT ;  /* 0x00000006b3047209 */ /* 0x000fe40007810000 */
[----:B------:R-:W-:Y:S05]  /*d3d0*/  FMNMX.FTZ R6, R165, R8, !PT ;  /* 0x00000008a5067209 */ /* 0x000fea0007810000 */
        /* <DEDUP_REMOVED lines=8> */
[C---:B------:R-:W-:Y:S01]  /*d460*/  FMUL.FTZ R182, R164.reuse, UR4 ;  /* 0x00000004a4b67c20 */ /* 0x040fe20008410000 */
[----:B------:R-:W-:Y:S02]  /*d470*/  FSETP.NEU.FTZ.AND P1, PT, R164, -INF , PT ;  /* 0xff800000a400780b */ /* 0x000fe40003f3d000 */
[C---:B------:R-:W-:Y:S01]  /*d480*/  FSETP.NEU.FTZ.AND P0, PT, R3.reuse, -INF , PT ;  /* 0xff8000000300780b */ /* 0x040fe20003f1d000 */
[----:B------:R-:W-:Y:S01]  /*d490*/  FMUL.FTZ R177, R3, UR4 ;  /* 0x0000000403b17c20 */ /* 0x000fe20008410000 */
[----:B------:R-:W-:Y:S04]  /*d4a0*/  FSEL R182, R182, RZ, P1 ;  /* 0x000000ffb6b67208 */ /* 0x000fe80000800000 */
[----:B------:R-:W-:Y:S01]  /*d4b0*/  FSEL R177, R177, RZ, P0 ;  /* 0x000000ffb1b17208 */ /* 0x000fe20000000000 */
[--C-:B------:R-:W-:Y:S01]  /*d4c0*/  FFMA.FTZ R188, R5, UR4, -R182.reuse ;  /* 0x0000000405bc7c23 */ /* 0x100fe200080108b6 */
[----:B------:R-:W-:Y:S01]  /*d4d0*/  FSEL R5, R164, RZ, P1 ;  /* 0x000000ffa4057208 */ /* 0x000fe20000800000 */
[--C-:B------:R-:W-:Y:S01]  /*d4e0*/  FFMA.FTZ R189, R191, UR4, -R182.reuse ;  /* 0x00000004bfbd7c23 */ /* 0x100fe200080108b6 */
[--C-:B------:R-:W-:Y:S01]  /*d4f0*/  FFMA.FTZ R193, R23, UR4, -R182.reuse ;  /* 0x0000000417c17c23 */ /* 0x100fe200080108b6 */
[--C-:B------:R-:W-:Y:S01]  /*d500*/  FFMA.FTZ R167, R16, UR4, -R177.reuse ;  /* 0x0000000410a77c23 */ /* 0x100fe200080108b1 */
[----:B------:R-:W-:Y:S01]  /*d510*/  FFMA.FTZ R190, R7, UR4, -R182 ;  /* 0x0000000407be7c23 */ /* 0x000fe200080108b6 */
[----:B------:R-:W1:Y:S01]  /*d520*/  LDSM.16.MT88.4 R16, [R228+0x10000] ;  /* 0x01000000e410783b */ /* 0x000e620000004200 */
[----:B------:R-:W-:Y:S01]  /*d530*/  FADD.FTZ R0, -R5, R0 ;  /* 0x0000000005007221 */ /* 0x000fe20000010100 */
[----:B------:R-:W-:Y:S01]  /*d540*/  FSEL R5, R3, RZ, P0 ;  /* 0x000000ff03057208 */ /* 0x000fe20000000000 */
[--C-:B------:R-:W-:Y:S01]  /*d550*/  FFMA.FTZ R195, R252, UR4, -R177.reuse ;  /* 0x00000004fcc37c23 */ /* 0x100fe200080108b1 */
[--C-:B------:R-:W-:Y:S01]  /*d560*/  FFMA.FTZ R166, R12, UR4, -R177.reuse ;  /* 0x000000040ca67c23 */ /* 0x100fe200080108b1 */
[----:B------:R-:W-:Y:S01]  /*d570*/  FMUL.FTZ R6, R0, UR4 ;  /* 0x0000000400067c20 */ /* 0x000fe20008410000 */
[--C-:B------:R-:W-:Y:S01]  /*d580*/  FFMA.FTZ R191, R10, UR4, -R177.reuse ;  /* 0x000000040abf7c23 */ /* 0x100fe200080108b1 */
[----:B------:R-:W-:Y:S01]  /*d590*/  FADD.FTZ R0, -R5, R2 ;  /* 0x0000000205007221 */ /* 0x000fe20000010100 */
[----:B------:R-:W-:Y:S01]  /*d5a0*/  MUFU.EX2 R193, R193 ;  /* 0x000000c100c17308 */ /* 0x000fe20000000800 */
        /* <DEDUP_REMOVED lines=8> */
[--C-:B------:R-:W-:Y:S01]  /*d630*/  FFMA.FTZ R178, R178, UR4, -R177.reuse ;  /* 0x00000004b2b27c23 */ /* 0x100fe200080108b1 */
[--C-:B------:R-:W-:Y:S01]  /*d640*/  FFMA.FTZ R192, R199, UR4, -R182.reuse ;  /* 0x00000004c7c07c23 */ /* 0x100fe200080108b6 */
[--C-:B------:R-:W-:Y:S01]  /*d650*/  FFMA.FTZ R199, R173, UR4, -R182.reuse ;  /* 0x00000004adc77c23 */ /* 0x100fe200080108b6 */
[--C-:B------:R-:W-:Y:S01]  /*d660*/  FFMA.FTZ R201, R198, UR4, -R177.reuse ;  /* 0x00000004c6c97c23 */ /* 0x100fe200080108b1 */
[--C-:B------:R-:W-:Y:S01]  /*d670*/  FFMA.FTZ R198, R174, UR4, -R177.reuse ;  /* 0x00000004aec67c23 */ /* 0x100fe200080108b1 */
[--C-:B------:R-:W-:Y:S01]  /*d680*/  FFMA.FTZ R197, R197, UR4, -R182.reuse ;  /* 0x00000004c5c57c23 */ /* 0x100fe200080108b6 */
[----:B------:R-:W-:Y:S03]  /*d690*/  LDSM.16.MT88.4 R172, [R225+0x14800] ;  /* 0x01480000e1ac783b */ /* 0x000fe60000004200 */
[----:B------:R-:W-:Y:S01]  /*d6a0*/  MUFU.EX2 R189, R189 ;  /* 0x000000bd00bd7308 */ /* 0x000fe20000000800 */
[--C-:B------:R-:W-:Y:S01]  /*d6b0*/  FFMA.FTZ R196, R196, UR4, -R177.reuse ;  /* 0x00000004c4c47c23 */ /* 0x100fe200080108b1 */
[--C-:B------:R-:W-:Y:S01]  /*d6c0*/  FFMA.FTZ R204, R237, UR4, -R182.reuse ;  /* 0x00000004edcc7c23 */ /* 0x100fe200080108b6 */
[--C-:B------:R-:W-:Y:S01]  /*d6d0*/  FFMA.FTZ R237, R200, UR4, -R177.reuse ;  /* 0x00000004c8ed7c23 */ /* 0x100fe200080108b1 */
[--C-:B------:R-:W-:Y:S01]  /*d6e0*/  FFMA.FTZ R207, R207, UR4, -R182.reuse ;  /* 0x00000004cfcf7c23 */ /* 0x100fe200080108b6 */
[--C-:B------:R-:W-:Y:S01]  /*d6f0*/  FFMA.FTZ R205, R205, UR4, -R182.reuse ;  /* 0x00000004cdcd7c23 */ /* 0x100fe200080108b6 */
[--C-:B------:R-:W-:Y:S01]  /*d700*/  FFMA.FTZ R206, R187, UR4, -R182.reuse ;  /* 0x00000004bbce7c23 */ /* 0x100fe200080108b6 */
[----:B------:R-:W-:Y:S03]  /*d710*/  FFMA.FTZ R182, R179, UR4, -R182 ;  /* 0x00000004b3b67c23 */ /* 0x000fe600080108b6 */
[----:B------:R-:W3:Y:S01]  /*d720*/  MUFU.EX2 R188, R188 ;  /* 0x000000bc00bc7308 */ /* 0x000ee20000000800 */
[----:B--2---:R-:W-:Y:S01]  /*d730*/  F2FP.F16.F32.PACK_AB R168, R190, R193 ;  /* 0x000000c1bea8723e */ /* 0x004fe200000000ff */
[--C-:B------:R-:W-:Y:S01]  /*d740*/  FFMA.FTZ R202, R202, UR4, -R177.reuse ;  /* 0x00000004caca7c23 */ /* 0x100fe200080108b1 */
[--C-:B------:R-:W-:Y:S01]  /*d750*/  FFMA.FTZ R200, R186, UR4, -R177.reuse ;  /* 0x00000004bac87c23 */ /* 0x100fe200080108b1 */
[----:B------:R-:W-:Y:S01]  /*d760*/  FFMA.FTZ R252, R184, UR4, -R177 ;  /* 0x00000004b8fc7c23 */ /* 0x000fe200080108b1 */
[----:B------:R-:W-:Y:S05]  /*d770*/  PLOP3.LUT P0, PT, PT, PT, UP0, 0x80, 0x0 ;  /* 0x000000000000781c */ /* 0x000fea0003f0f008 */
[----:B------:R-:W-:Y:S10]  /*d780*/  MUFU.EX2 R195, R195 ;  /* 0x000000c300c37308 */ /* 0x000ff40000000800 */
[----:B------:R-:W2:Y:S01]  /*d790*/  MUFU.EX2 R167, R167 ;  /* 0x000000a700a77308 */ /* 0x000ea20000000800 */
[----:B---3--:R-:W-:Y:S09]  /*d7a0*/  F2FP.F16.F32.PACK_AB R170, R188, R189 ;  /* 0x000000bdbcaa723e */ /* 0x008ff200000000ff */
[----:B------:R-:W-:Y:S10]  /*d7b0*/  MUFU.EX2 R166, R166 ;  /* 0x000000a600a67308 */ /* 0x000ff40000000800 */
[----:B------:R-:W3:Y:S01]  /*d7c0*/  MUFU.EX2 R191, R191 ;  /* 0x000000bf00bf7308 */ /* 0x000ee20000000800 */
[----:B--2---:R-:W-:Y:S09]  /*d7d0*/  F2FP.F16.F32.PACK_AB R169, R167, R195 ;  /* 0x000000c3a7a9723e */ /* 0x004ff200000000ff */
[----:B------:R-:W2:Y:S10]  /*d7e0*/  MUFU.EX2 R2, R6 ;  /* 0x0000000600027308 */ /* 0x000eb40000000800 */
[----:B------:R-:W4:Y:S01]  /*d7f0*/  MUFU.EX2 R0, R8 ;  /* 0x0000000800007308 */ /* 0x000f220000000800 */
[----:B---3--:R-:W-:Y:S09]  /*d800*/  F2FP.F16.F32.PACK_AB R171, R191, R166 ;  /* 0x000000a6bfab723e */ /* 0x008ff200000000ff */
        /* <DEDUP_REMOVED lines=9> */
[C---:B----4-:R-:W-:Y:S01]  /*d8a0*/  FMUL.FTZ R6, R0.reuse, R162 ;  /* 0x000000a200067220 */ /* 0x050fe20000410000 */
[----:B------:R-:W-:Y:S01]  /*d8b0*/  FMUL.FTZ R7, R0, R163 ;  /* 0x000000a300077220 */ /* 0x000fe20000410000 */
[----:B------:R-:W-:Y:S01]  /*d8c0*/  FMUL.FTZ R8, R2, R156 ;  /* 0x0000009c02087220 */ /* 0x000fe20000410000 */
[C---:B------:R-:W-:Y:S01]  /*d8d0*/  FMUL.FTZ R10, R0.reuse, R158 ;  /* 0x0000009e000a7220 */ /* 0x040fe20000410000 */
[C---:B------:R-:W-:Y:S01]  /*d8e0*/  FMUL.FTZ R11, R0.reuse, R159 ;  /* 0x0000009f000b7220 */ /* 0x040fe20000410000 */
[----:B------:R-:W2:Y:S01]  /*d8f0*/  LDSM.16.MT88.4 R160, [R224+0x10000] ;  /* 0x01000000e0a0783b */ /* 0x000ea20000004200 */
[C---:B------:R-:W-:Y:S01]  /*d900*/  FMUL.FTZ R14, R0.reuse, R154 ;  /* 0x0000009a000e7220 */ /* 0x040fe20000410000 */
[----:B------:R-:W-:Y:S01]  /*d910*/  FMUL.FTZ R15, R0, R155 ;  /* 0x0000009b000f7220 */ /* 0x000fe20000410000 */
[C---:B-1----:R-:W-:Y:S01]  /*d920*/  HMMA.16816.F32 R4, R168.reuse, R16, R4 ;  /* 0x00000010a804723c */ /* 0x042fe20000001804 */
[----:B------:R-:W-:Y:S04]  /*d930*/  MUFU.EX2 R184, R183 ;  /* 0x000000b700b87308 */ /* 0x000fe80000000800 */
[----:B------:R-:W1:Y:S01]  /*d940*/  LDSM.16.MT88.4 R152, [R228+0x12000] ;  /* 0x01200000e498783b */ /* 0x000e620000004200 */
        /* <DEDUP_REMOVED lines=31> */
[C---:B--2---:R-:W-:Y:S01]  /*db40*/  HMMA.16816.F32 R28, R168.reuse, R160, R28 ;  /* 0x000000a0a81c723c */ /* 0x044fe2000000181c */
[----:B------:R-:W2:Y:S04]  /*db50*/  MUFU.EX2 R199, R199 ;  /* 0x000000c700c77308 */ /* 0x000ea80000000800 */
        /* <DEDUP_REMOVED lines=12> */
[C---:B-1----:R-:W-:Y:S01]  /*dc20*/  HMMA.16816.F32 R36, R168.reuse, R152, R36 ;  /* 0x00000098a824723c */ /* 0x042fe20000001824 */
[----:B------:R-:W1:Y:S04]  /*dc30*/  MUFU.EX2 R201, R201 ;  /* 0x000000c900c97308 */ /* 0x000e680000000800 */
        /* <DEDUP_REMOVED lines=24> */
[C---:B-----5:R-:W-:Y:S02]  /*ddc0*/  HMMA.16816.F32 R52, R168.reuse, R136, R52 ;  /* 0x00000088a834723c */ /* 0x060fe40000001834 */
[----:B------:R-:W5:Y:S01]  /*ddd0*/  MUFU.EX2 R207, R207 ;  /* 0x000000cf00cf7308 */ /* 0x000f620000000800 */
        /* <DEDUP_REMOVED lines=17> */
[----:B------:R-:W3:Y:S05]  /*def0*/  LDSM.16.MT88.4 R132, [R224+0x14000] ;  /* 0x01400000e084783b */ /* 0x000eea0000004200 */
        /* <DEDUP_REMOVED lines=19> */
[C---:B--2---:R-:W-:Y:S02]  /*e030*/  HMMA.16816.F32 R76, R168.reuse, R144, R76 ;  /* 0x00000090a84c723c */ /* 0x044fe4000000184c */
[----:B------:R-:W2:Y:S01]  /*e040*/  MUFU.EX2 R252, R252 ;  /* 0x000000fc00fc7308 */ /* 0x000ea20000000800 */
        /* <DEDUP_REMOVED lines=64> */
[C---:B-----5:R-:W-:Y:S03]  /*e450*/  HMMA.16816.F32 R124, R168.reuse, R140, R124 ;  /* 0x0000008ca87c723c */ /* 0x060fe6000000187c */
[----:B------:R-:W-:Y:S01]  /*e460*/  F2FP.F16.F32.PACK_AB R132, R197, R192 ;  /* 0x000000c0c584723e */ /* 0x000fe200000000ff */
[----:B------:R-:W-:Y:S01]  /*e470*/  FFMA.FTZ R193, R2, R250, R193 ;  /* 0x000000fa02c17223 */ /* 0x000fe200000100c1 */
[----:B------:R-:W-:Y:S01]  /*e480*/  F2FP.F16.F32.PACK_AB R134, R199, R194 ;  /* 0x000000c2c786723e */ /* 0x000fe200000000ff */
[----:B------:R-:W-:Y:S01]  /*e490*/  HMMA.16816.F32 R128, R168, R142, R128 ;  /* 0x0000008ea880723c */ /* 0x000fe20000001880 */
[----:B------:R-:W3:Y:S04]  /*e4a0*/  LDSM.16.MT88.4 R140, [R225+0x12800] ;  /* 0x01280000e18c783b */ /* 0x000ee80000004200 */
[----:B------:R-:W-:Y:S01]  /*e4b0*/  F2FP.F16.F32.PACK_AB R133, R201, R196 ;  /* 0x000000c4c985723e */ /* 0x000fe200000000ff */
[----:B------:R-:W-:Y:S01]  /*e4c0*/  FFMA.FTZ R195, R0, R251, R195 ;  /* 0x000000fb00c37223 */ /* 0x000fe200000100c3 */
[----:B------:R-:W-:Y:S01]  /*e4d0*/  F2FP.F16.F32.PACK_AB R135, R203, R198 ;  /* 0x000000c6cb87723e */ /* 0x000fe200000000ff */
[----:B------:R-:W-:Y:S01]  /*e4e0*/  FADD.FTZ R190, R190, R193 ;  /* 0x000000c1bebe7221 */ /* 0x000fe20000010000 */
[----:B------:R-:W5:Y:S02]  /*e4f0*/  LDSM.16.MT88.4 R168, [R224+0x12800] ;  /* 0x01280000e0a8783b */ /* 0x000f640000004200 */
[----:B------:R-:W-:Y:S03]  /*e500*/  FADD.FTZ R195, R167, R195 ;  /* 0x000000c3a7c37221 */ /* 0x000fe60000010000 */
        /* <DEDUP_REMOVED lines=13> */
[----:B------:R-:W2:Y:S04]  /*e5e0*/  LDSM.16.MT88.4 R148, [R224+0x14800] ;  /* 0x01480000e094783b */ /* 0x000ea80000004200 */
[----:B------:R-:W-:Y:S01]  /*e5f0*/  FADD.FTZ R203, R203, R198 ;  /* 0x000000c6cbcb7221 */ /* 0x000fe20000010000 */
        /* <DEDUP_REMOVED lines=12> */
[C---:B-----5:R-:W-:Y:S06]  /*e6c0*/  HMMA.16816.F32 R60, R132.reuse, R168, R60 ;  /* 0x000000a8843c723c */ /* 0x060fec000000183c */
        /* <DEDUP_REMOVED lines=30> */
[C---:B--2---:R-:W-:Y:S03]  /*e8b0*/  HMMA.16816.F32 R4, R136.reuse, R148, R4 ;  /* 0x000000948804723c */ /* 0x044fe60000001804 */
[----:B------:R-:W2:Y:S03]  /*e8c0*/  LDSM.16.MT88.4 R144, [R228+0x15000] ;  /* 0x01500000e490783b */ /* 0x000ea60000004200 */
[C---:B------:R-:W-:Y:S05]  /*e8d0*/  HMMA.16816.F32 R8, R136.reuse, R150, R8 ;  /* 0x000000968808723c */ /* 0x040fea0000001808 */
[----:B------:R-:W5:Y:S01]  /*e8e0*/  LDSM.16.MT88.4 R148, [R226+0x15000] ;  /* 0x01500000e294783b */ /* 0x000f620000004200 */
        /* <DEDUP_REMOVED lines=23> */
[C---:B--2---:R-:W-:Y:S06]  /*ea60*/  HMMA.16816.F32 R68, R136.reuse, R144, R68 ;  /* 0x000000908844723c */ /* 0x044fec0000001844 */
[C---:B------:R-:W-:Y:S01]  /*ea70*/  HMMA.16816.F32 R72, R136.reuse, R146, R72 ;  /* 0x000000928848723c */ /* 0x040fe20000001848 */
[----:B------:R-:W2:Y:S05]  /*ea80*/  LDSM.16.MT88.4 R144, [R225+0x17000] ;  /* 0x01700000e190783b */ /* 0x000eaa0000004200 */
[C---:B-----5:R-:W-:Y:S06]  /*ea90*/  HMMA.16816.F32 R76, R136.reuse, R148, R76 ;  /* 0x00000094884c723c */ /* 0x060fec000000184c */
[C---:B------:R-:W-:Y:S01]  /*eaa0*/  HMMA.16816.F32 R80, R136.reuse, R150, R80 ;  /* 0x000000968850723c */ /* 0x040fe20000001850 */
[----:B------:R-:W-:Y:S05]  /*eab0*/  LDSM.16.MT88.4 R148, [R226+0x11800] ;  /* 0x01180000e294783b */ /* 0x000fea0000004200 */
[C---:B----4-:R-:W-:Y:S06]  /*eac0*/  HMMA.16816.F32 R84, R136.reuse, R152, R84 ;  /* 0x000000988854723c */ /* 0x050fec0000001854 */
[C---:B------:R-:W-:Y:S05]  /*ead0*/  HMMA.16816.F32 R88, R136.reuse, R154, R88 ;  /* 0x0000009a8858723c */ /* 0x040fea0000001858 */
[--C-:B------:R-:W-:Y:S01]  /*eae0*/  FFMA.FTZ R152, R176, UR4, -R177.reuse ;  /* 0x00000004b0987c23 */ /* 0x100fe200080108b1 */
[C---:B-1----:R-:W-:Y:S03]  /*eaf0*/  HMMA.16816.F32 R92, R136.reuse, R140, R92 ;  /* 0x0000008c885c723c */ /* 0x042fe6000000185c */
[----:B------:R-:W1:Y:S02]  /*eb00*/  MUFU.EX2 R163, R152 ;  /* 0x0000009800a37308 */ /* 0x000e640000000800 */
[----:B------:R-:W-:Y:S01]  /*eb10*/  FFMA.FTZ R177, R165, UR4, -R177 ;  /* 0x00000004a5b17c23 */ /* 0x000fe200080108b1 */
[C---:B------:R-:W-:Y:S01]  /*eb20*/  HMMA.16816.F32 R96, R136.reuse, R142, R96 ;  /* 0x0000008e8860723c */ /* 0x040fe20000001860 */
[----:B------:R-:W4:Y:S06]  /*eb30*/  LDSM.16.MT88.4 R140, [R224+0x17000] ;  /* 0x01700000e08c783b */ /* 0x000f2c0000004200 */
[----:B------:R5:W1:Y:S01]  /*eb40*/  MUFU.EX2 R165, R177 ;  /* 0x000000b100a57308 */ /* 0x000a620000000800 */
[C---:B------:R-:W-:Y:S06]  /*eb50*/  HMMA.16816.F32 R100, R136.reuse, R156, R100 ;  /* 0x0000009c8864723c */ /* 0x040fec0000001864 */
[C---:B------:R-:W-:Y:S01]  /*eb60*/  HMMA.16816.F32 R104, R136.reuse, R158, R104 ;  /* 0x0000009e8868723c */ /* 0x040fe20000001868 */
[----:B------:R-:W1:Y:S05]  /*eb70*/  LDSM.16.MT88.4 R156, [R228+0x11800] ;  /* 0x01180000e49c783b */ /* 0x000e6a0000004200 */
[C---:B---3--:R-:W-:Y:S03]  /*eb80*/  HMMA.16816.F32 R108, R136.reuse, R132, R108 ;  /* 0x00000084886c723c */ /* 0x048fe6000000186c */
[----:B-----5:R-:W-:Y:S03]  /*eb90*/  LDSM.16.MT88.4 R176, [R228+0x13800] ;  /* 0x01380000e4b0783b */ /* 0x020fe60000004200 */
[C---:B------:R-:W-:Y:S06]  /*eba0*/  HMMA.16816.F32 R112, R136.reuse, R134, R112 ;  /* 0x000000868870723c */ /* 0x040fec0000001870 */
[C---:B--2---:R-:W-:Y:S01]  /*ebb0*/  HMMA.16816.F32 R116, R136.reuse, R144, R116 ;  /* 0x000000908874723c */ /* 0x044fe20000001874 */
[----:B------:R-:W2:Y:S05]  /*ebc0*/  LDSM.16.MT88.4 R132, [R225+0x11800] ;  /* 0x01180000e184783b */ /* 0x000eaa0000004200 */
[C---:B------:R-:W-:Y:S06]  /*ebd0*/  HMMA.16816.F32 R120, R136.reuse, R146, R120 ;  /* 0x000000928878723c */ /* 0x040fec0000001878 */
[C---:B----4-:R-:W-:Y:S06]  /*ebe0*/  HMMA.16816.F32 R124, R136.reuse, R140, R124 ;  /* 0x0000008c887c723c */ /* 0x050fec000000187c */
[----:B------:R-:W-:Y:S05]  /*ebf0*/  HMMA.16816.F32 R128, R136, R142, R128 ;  /* 0x0000008e8880723c */ /* 0x000fea0000001880 */
[----:B------:R-:W-:Y:S02]  /*ec00*/  MOV R140, R162 ;  /* 0x000000a2008c7202 */ /* 0x000fe40000000f00 */
[----:B------:R-:W-:Y:S04]  /*ec10*/  MOV R137, R184 ;  /* 0x000000b800897202 */ /* 0x000fe80000000f00 */
[----:B------:R-:W-:Y:S02]  /*ec20*/  MOV R138, R186 ;  /* 0x000000ba008a7202 */ /* 0x000fe40000000f00 */
[----:B------:R-:W-:Y:S02]  /*ec30*/  MOV R139, R187 ;  /* 0x000000bb008b7202 */ /* 0x000fe40000000f00 */
[----:B-1----:R-:W-:Y:S01]  /*ec40*/  MOV R141, R163 ;  /* 0x000000a3008d7202 */ /* 0x002fe20000000f00 */
[----:B------:R-:W1:Y:S01]  /*ec50*/  LDSM.16.MT88.4 R184, [R225+0x13800] ;  /* 0x01380000e1b8783b */ /* 0x000e620000004200 */
        /* <DEDUP_REMOVED lines=25> */
[----:B------:R-:W2:Y:S02]  /*edf0*/  LDSM.16.MT88.4 R20, [R224+0x15800] ;  /* 0x01580000e014783b */ /* 0x000ea40000004200 */
        /* <DEDUP_REMOVED lines=14> */
[----:B------:R-:W-:Y:S01]  /*eee0*/  MOV R35, R31 ;  /* 0x0000001f00237202 */ /* 0x000fe20000000f00 */
[C---:B------:R-:W-:Y:S03]  /*eef0*/  HMMA.16816.F32 R56, R168.reuse, R186, R56 ;  /* 0x000000baa838723c */ /* 0x040fe60000001838 */
[----:B------:R-:W1:Y:S03]  /*ef00*/  LDSM.16.MT88.4 R28, [R226+0x17800] ;  /* 0x01780000e21c783b */ /* 0x000e660000004200 */
        /* <DEDUP_REMOVED lines=44> */
.L_x_6391:
        /* <DEDUP_REMOVED lines=329> */
.L_x_6396:
        /* <DEDUP_REMOVED lines=10> */
.L_x_6397:
[----:B------:R-:W-:Y:S01]  /*10700*/  S2UR UR6, SR_CTAID.Z ;  /* 0x00000000000679c3 */ /* 0x000fe20000002700 */
[----:B------:R-:W-:Y:S01]  /*10710*/  ULDC UR4, c[0x0][0x270] ;  /* 0x00009c0000047ab9 */ /* 0x000fe20000000800 */
[----:B------:R-:W-:-:S06]  /*10720*/  ULDC UR12, c[0x0][0x2c4] ;  /* 0x0000b100000c7ab9 */ /* 0x000fcc0000000800 */
[----:B------:R-:W1:Y:S02]  /*10730*/  S2UR UR5, SR_CTAID.Y ;  /* 0x00000000000579c3 */ /* 0x000e640000002600 */
[----:B-1----:R-:W-:-:S04]  /*10740*/  UIMAD UR4, UR5, UR4, UR6 ;  /* 0x00000004050472a4 */ /* 0x002fc8000f8e0206 */
[----:B------:R-:W-:Y:S02]  /*10750*/  UIMAD UR12, UR4, UR12, URZ ;  /* 0x0000000c040c72a4 */ /* 0x000fe4000f8e023f */
.L_x_6398:
        /* <DEDUP_REMOVED lines=32> */
.L_x_6400:
[----:B------:R-:W-:Y:S05]  /*10960*/  BSYNC B0 ;  /* 0x0000000000007941 */ /* 0x000fea0003800000 */
.L_x_6399:
        /* <DEDUP_REMOVED lines=48> */
.L_x_6402:
[----:B------:R-:W-:Y:S05]  /*10c70*/  BSYNC B0 ;  /* 0x0000000000007941 */ /* 0x000fea0003800000 */
.L_x_6401:
        /* <DEDUP_REMOVED lines=21> */
.L_x_6404:
[----:B------:R-:W-:Y:S05]  /*10dd0*/  BSYNC B0 ;  /* 0x0000000000007941 */ /* 0x000fea0003800000 */
.L_x_6403:
        /* <DEDUP_REMOVED lines=21> */
.L_x_6406:
[----:B------:R-:W-:Y:S05]  /*10f30*/  BSYNC B0 ;  /* 0x0000000000007941 */ /* 0x000fea0003800000 */
.L_x_6405:
        /* <DEDUP_REMOVED lines=20> */
.L_x_6407:
        /* <DEDUP_REMOVED lines=16> */
.L_x_8917:


//--------------------- .text._ZN5flash24flash_fwd_splitkv_kernelI23Flash_fwd_kernel_traitsILi256ELi64ELi64ELi4ELb0ELb0EN7cutlass6half_tE19Flash_kernel_traitsILi256ELi64ELi64ELi4ES3_EELb0ELb1ELb1ELb0ELb0ELb0ELb0ELb0EEEvNS_16Flash_fwd_paramsE --------------------------
	.section	.text._ZN5flash24flash_fwd_splitkv_kernelI23Flash_fwd_kernel_traitsILi256ELi64ELi64ELi4ELb0ELb0EN7cutlass6half_tE19Flash_kernel_traitsILi256ELi64ELi64ELi4ES3_EELb0ELb1ELb1ELb0ELb0ELb0ELb0ELb0EEEvNS_16Flash_fwd_paramsE,"ax",@progbits
	.align	128
        .global         _ZN5flash24flash_fwd_splitkv_kernelI23Flash_fwd_kernel_traitsILi256ELi64ELi64ELi4ELb0ELb0EN7cutlass6half_tE19Flash_kernel_traitsILi256ELi64ELi64ELi4ES3_EELb0ELb1ELb1ELb0ELb0ELb0ELb0ELb0EEEvNS_16Flash_fwd_paramsE
        .type           _ZN5flash24flash_fwd_splitkv_kernelI23Flash_fwd_kernel_traitsILi256ELi64ELi64ELi4ELb0ELb0EN7cutlass6half_tE19Flash_kernel_traitsILi256ELi64ELi64ELi4ES3_EELb0ELb1ELb1ELb0ELb0ELb0ELb0ELb0EEEvNS_16Flash_fwd_paramsE,@function
        .size           _ZN5flash24flash_fwd_splitkv_kernelI23Flash_fwd_kernel_traitsILi256ELi64ELi64ELi4ELb0ELb0EN7cutlass6half_tE19Flash_kernel_traitsILi256ELi64ELi64ELi4ES3_EELb0ELb1ELb1ELb0ELb0ELb0ELb0ELb0EEEvNS_16Flash_fwd_paramsE,(.L_x_8918 - _ZN5flash24flash_fwd_splitkv_kernelI23Flash_fwd_kernel_traitsILi256ELi64ELi64ELi4ELb0ELb0EN7cutlass6half_tE19Flash_kernel_traitsILi256ELi64ELi64ELi4ES3_EELb0ELb1ELb1ELb0ELb0ELb0ELb0ELb0EEEvNS_16Flash_fwd_paramsE)
        .other          _ZN5flash24flash_fwd_splitkv_kernelI23Flash_fwd_kernel_traitsILi256ELi64ELi64ELi4ELb0ELb0EN7cutlass6half_tE19Flash_kernel_traitsILi256ELi64ELi64ELi4ES3_EELb0ELb1ELb1ELb0ELb0ELb0ELb0ELb0EEEvNS_16Flash_fwd_paramsE,@"STO_CUDA_ENTRY STV_DEFAULT"
_ZN5flash24flash_fwd_splitkv_kernelI23Flash_fwd_kernel_traitsILi256ELi64ELi64ELi4ELb0ELb0EN7cutlass6half_tE19Flash_kernel_traitsILi256ELi64ELi64ELi4ES3_EELb0ELb1ELb1ELb0ELb0ELb0ELb0ELb0EEEvNS_16Flash_fwd_paramsE:
.text._ZN5flash24flash_fwd_splitkv_kernelI23Flash_fwd_kernel_traitsILi256ELi64ELi64ELi4ELb0ELb0EN7cutlass6half_tE19Flash_kernel_traitsILi256ELi64ELi64ELi4ES3_EELb0ELb1ELb1ELb0ELb0ELb0ELb0ELb0EEEvNS_16Flash_fwd_paramsE:
        /* <DEDUP_REMOVED lines=55> */
.L_x_6408:
[----:B------:R-:W-:Y:S01]  /*0370*/  ULDC UR6, c[0x0][0x2c8] ;  /* 0x0000b20000067ab9 */ /* 0x000fe20000000800 */
.L_x_6409:
        /* <DEDUP_REMOVED lines=118> */
.L_x_6412:
[----:B------:R-:W-:Y:S05]  /*0ae0*/  BSYNC B0 ;  /* 0x0000000000007941 */ /* 0x000fea0003800000 */
.L_x_6411:
        /* <DEDUP_REMOVED lines=24> */
.L_x_6414:
[----:B------:R-:W-:Y:S05]  /*0c70*/  BSYNC B0 ;  /* 0x0000000000007941 */ /* 0x000fea0003800000 */
.L_x_6413:
        /* <DEDUP_REMOVED lines=23> */
.L_x_6416:
[----:B------:R-:W-:Y:S05]  /*0df0*/  BSYNC B0 ;  /* 0x0000000000007941 */ /* 0x000fea0003800000 */
.L_x_6415:
        /* <DEDUP_REMOVED lines=22> */
.L_x_6418:
[----:B------:R-:W-:Y:S05]  /*0f60*/  BSYNC B0 ;  /* 0x0000000000007941 */ /* 0x000fea0003800000 */
.L_x_6417:
        /* <DEDUP_REMOVED lines=19> */
.L_x_6410:
        /* <DEDUP_REMOVED lines=29> */
.L_x_6419:
[----:B------:R-:W-:Y:S01]  /*1270*/  PLOP3.LUT P0, PT, PT, PT, UP5, 0x40, 0x0 ;  /* 0x000000000000781c */ /* 0x000fe20003f0e858 */
[----:B------:R-:W-:-:S12]  /*1280*/  UMOV UR20, UR4 ;  /* 0x0000000400147c82 */ /* 0x000fd80008000000 */
        /* <DEDUP_REMOVED lines=43> */
[----:B------:R-:W-:-:S03]  /*1540*/  UIMAD UR14, UR9, UR8, UR14 ;  /* 0x00000008090e72a4 */ /* 0x000fc6000f8e020e */
[----:B------:R-:W-:Y:S01]  /*1550*/  ULDC.64 UR8, c[0x0][0x248] ;  /* 0x0000920000087ab9 */ /* 0x000fe20000000a00 */
        /* <DEDUP_REMOVED lines=29> */
[----:B------:R-:W-:Y:S02]  /*1730*/  UIMAD UR5, UR15, UR5, UR16 ;  /* 0x000000050f0572a4 */ /* 0x000fe4000f8e0210 */
[----:B------:R-:W-:Y:S02]  /*1740*/  UIMAD UR16, UR28, UR8, URZ ;  /* 0x000000081c1072a4 */ /* 0x000fe4000f8e023f */
[----:B------:R-:W-:Y:S02]  /*1750*/  UIADD3 UR7, UR7, UR5, URZ ;  /* 0x0000000507077290 */ /* 0x000fe4000fffe03f */
[----:B------:R-:W-:Y:S02]  /*1760*/  UIMAD UR16, UR14, UR9, UR16 ;  /* 0x000000090e1072a4 */ /* 0x000fe4000f8e0210 */
[----:B------:R-:W-:Y:S01]  /*1770*/  UIMAD.WIDE.U32 UR30, UR14, UR8, UR6 ;  /* 0x000000080e1e72a5 */ /* 0x000fe2000f8e0006 */
[----:B------:R-:W-:Y:S02]  /*1780*/  ULDC.64 UR4, c[0x0][0x238] ;  /* 0x00008e0000047ab9 */ /* 0x000fe40000000a00 */
[----:B------:R-:W-:Y:S01]  /*1790*/  ULDC.64 UR6, c[0x0][0x260] ;  /* 0x0000980000067ab9 */ /* 0x000fe20000000a00 */
[----:B------:R-:W-:Y:S01]  /*17a0*/  UIADD3 UR16, UR31, UR16, URZ ;  /* 0x000000101f107290 */ /* 0x000fe2000fffe03f */
[----:B------:R-:W-:Y:S01]  /*17b0*/  IMAD R23, R14, UR6, RZ ;  /* 0x000000060e177c24 */ /* 0x000fe2000f8e02ff */
[----:B------:R-:W-:Y:S01]  /*17c0*/  MOV R2, UR30 ;  /* 0x0000001e00027c02 */ /* 0x000fe20008000f00 */
[----:B------:R-:W-:Y:S01]  /*17d0*/  IMAD.U32 R3, RZ, RZ, UR31 ;  /* 0x0000001fff037e24 */ /* 0x000fe2000f8e00ff */
[----:B------:R-:W-:Y:S01]  /*17e0*/  UIMAD UR11, UR11, UR4, URZ ;  /* 0x000000040b0b72a4 */ /* 0x000fe2000f8e023f */
[C---:B------:R-:W-:Y:S01]  /*17f0*/  IMAD R23, R7.reuse, UR7, R23 ;  /* 0x0000000707177c24 */ /* 0x040fe2000f8e0217 */
[----:B------:R-:W-:Y:S01]  /*1800*/  UIMAD.WIDE.U32 UR30, UR15, UR4, URZ ;  /* 0x000000040f1e72a5 */ /* 0x000fe2000f8e003f */
[----:B------:R-:W-:Y:S01]  /*1810*/  IMAD.U32 R3, RZ, RZ, UR16 ;  /* 0x00000010ff037e24 */ /* 0x000fe2000f8e00ff */
[----:B------:R-:W-:Y:S01]  /*1820*/  UIMAD UR5, UR15, UR5, UR11 ;  /* 0x000000050f0572a4 */ /* 0x000fe2000f8e020b */
[----:B------:R-:W-:-:S03]  /*1830*/  IMAD.WIDE.U32 R2, R7, UR6, R2 ;  /* 0x0000000607027c25 */ /* 0x000fc6000f8e0002 */
[----:B------:R-:W-:Y:S01]  /*1840*/  UIADD3 UR16, UR31, UR5, URZ ;  /* 0x000000051f107290 */ /* 0x000fe2000fffe03f */
[----:B------:R-:W-:Y:S01]  /*1850*/  IMAD.MOV.U32 R30, RZ, RZ, R2 ;  /* 0x000000ffff1e7224 */ /* 0x000fe200078e0002 */
[----:B------:R-:W-:Y:S01]  /*1860*/  IADD3 R23, R3, R23, RZ ;  /* 0x0000001703177210 */ /* 0x000fe20007ffe0ff */
[----:B------:R-:W-:Y:S09]  /*1870*/  BRA `(.L_x_6421) ;  /* 0x0000000400407947 */ /* 0x000ff20003800000 */
.L_x_6420:
        /* <DEDUP_REMOVED lines=46> */
.L_x_6422:
        /* <DEDUP_REMOVED lines=34> */
.L_x_6421:
        /* <DEDUP_REMOVED lines=30> */
[----:B------:R-:W-:Y:S01]  /*1f60*/  IADD3 R8, P1, R236, UR30, RZ ;  /* 0x0000001eec087c10 */ /* 0x000fe2000ff3e0ff */
[----:B------:R-:W-:Y:S01]  /*1f70*/  UIMAD UR30, UR15, UR4, URZ ;  /* 0x000000040f1e72a4 */ /* 0x000fe2000f8e023f */
[----:B------:R-:W-:Y:S01]  /*1f80*/  LOP3.LUT R0, R234, 0x38, R236, 0xf8, !PT ;  /* 0x00000038ea007812 */ /* 0x000fe200078ef8ec */
[----:B------:R-:W-:Y:S01]  /*1f90*/  @!UP0 UIADD3 UR11, UR35, UR31, URZ ;  /* 0x0000001f230b8290 */ /* 0x000fe2000fffe03f */
[----:B------:R-:W-:Y:S01]  /*1fa0*/  SHF.R.U32.HI R234, RZ, 0x3, R234 ;  /* 0x00000003ffea7819 */ /* 0x000fe200000116ea */
[----:B------:R-:W-:Y:S01]  /*1fb0*/  UIMAD UR30, UR24, UR5, UR30 ;  /* 0x00000005181e72a4 */ /* 0x000fe2000f8e021e */
[----:B------:R-:W-:Y:S01]  /*1fc0*/  LEA.HI R13, R13, R2, RZ, 0x3 ;  /* 0x000000020d0d7211 */ /* 0x000fe200078f18ff */
[----:B------:R-:W-:Y:S01]  /*1fd0*/  UIADD3 UR5, -UR23, UR12, URZ ;  /* 0x0000000c17057290 */ /* 0x000fe2000fffe13f */
[----:B------:R-:W-:Y:S01]  /*1fe0*/  LOP3.LUT R234, R0, R234, RZ, 0x3c, !PT ;  /* 0x000000ea00ea7212 */ /* 0x000fe200078e3cff */
[----:B------:R-:W-:Y:S01]  /*1ff0*/  @!UP0 UMOV UR32, UR34 ;  /* 0x0000002200208c82 */ /* 0x000fe20008000000 */
[----:B------:R-:W-:Y:S01]  /*2000*/  LEA.HI R0, R33, R5, RZ, 0x6 ;  /* 0x0000000521007211 */ /* 0x000fe200078f30ff */
[----:B------:R-:W-:Y:S01]  /*2010*/  IMAD.U32 R24, RZ, RZ, UR4 ;  /* 0x00000004ff187e24 */ /* 0x000fe2000f8e00ff */
[----:B------:R-:W-:Y:S01]  /*2020*/  SHF.R.S32.HI R17, RZ, 0x1f, R236 ;  /* 0x0000001fff117819 */ /* 0x000fe200000114ec */
[----:B------:R-:W-:Y:S01]  /*2030*/  UMOV UR4, 0x400 ;  /* 0x0000040000047882 */ /* 0x000fe20000000000 */
[----:B------:R-:W-:Y:S01]  /*2040*/  IADD3 R6, P0, R236, UR32, RZ ;  /* 0x00000020ec067c10 */ /* 0x000fe2000ff1e0ff */
[----:B------:R-:W-:Y:S01]  /*2050*/  IMAD.SHL.U32 R0, R0, 0x8, RZ ;  /* 0x0000000800007824 */ /* 0x000fe200078e00ff */
[----:B------:R-:W-:Y:S01]  /*2060*/  LOP3.LUT R15, R13, 0xfffffff8, RZ, 0xc0, !PT ;  /* 0xfffffff80d0f7812 */ /* 0x000fe200078ec0ff */
[----:B--2---:R-:W-:Y:S01]  /*2070*/  ULEA UR4, UR29, UR4, 0x18 ;  /* 0x000000041d047291 */ /* 0x004fe2000f8ec03f */
[----:B------:R-:W-:Y:S01]  /*2080*/  ISETP.GE.AND P4, PT, R20, UR5, PT ;  /* 0x0000000514007c0c */ /* 0x000fe2000bf86270 */
[----:B------:R-:W-:Y:S01]  /*2090*/  IMAD R14, R18, UR7, R14 ;  /* 0x00000007120e7c24 */ /* 0x000fe2000f8e020e */
[C---:B------:R-:W-:Y:S01]  /*20a0*/  IADD3.X R7, R17.reuse, UR11, RZ, P0, !PT ;  /* 0x0000000b11077c10 */ /* 0x040fe200087fe4ff */
[----:B------:R-:W-:Y:S01]  /*20b0*/  UIADD3 UR11, UR17, -0x1, URZ ;  /* 0xffffffff110b7890 */ /* 0x000fe2000fffe03f */
[----:B------:R-:W-:Y:S01]  /*20c0*/  IADD3.X R9, R17, UR16, RZ, P1, !PT ;  /* 0x0000001011097c10 */ /* 0x000fe20008ffe4ff */
[----:B------:R-:W-:Y:S01]  /*20d0*/  IMAD.IADD R15, R2, 0x1, -R15 ;  /* 0x00000001020f7824 */ /* 0x000fe200078e0a0f */
[----:B------:R-:W-:Y:S01]  /*20e0*/  IADD3 R34, P1, R20, UR14, RZ ;  /* 0x0000000e14227c10 */ /* 0x000fe2000ff3e0ff */
[----:B------:R-:W-:Y:S01]  /*20f0*/  IMAD.WIDE.U32 R24, R24, UR24, R6 ;  /* 0x0000001818187c25 */ /* 0x000fe2000f8e0006 */
[----:B------:R-:W-:Y:S01]  /*2100*/  ISETP.GE.AND P0, PT, R12, UR5, PT ;  /* 0x000000050c007c0c */ /* 0x000fe2000bf06270 */
[----:B------:R-:W-:Y:S01]  /*2110*/  USHF.L.U32 UR16, UR11, 0x6, URZ ;  /* 0x000000060b107899 */ /* 0x000fe2000800063f */
[----:B------:R-:W-:Y:S01]  /*2120*/  IADD3 R30, P3, R236, R30, RZ ;  /* 0x0000001eec1e7210 */ /* 0x000fe20007f7e0ff */
[----:B------:R-:W-:Y:S01]  /*2130*/  IMAD.MOV.U32 R2, RZ, RZ, 0x10 ;  /* 0x00000010ff027424 */ /* 0x000fe200078e00ff */
[----:B------:R-:W-:Y:S01]  /*2140*/  LOP3.LUT R234, R234, 0xfffffe00, R0, 0xf8, !PT ;  /* 0xfffffe00eaea7812 */ /* 0x000fe200078ef800 */
[----:B------:R-:W-:Y:S01]  /*2150*/  IMAD.MOV.U32 R0, RZ, RZ, 0x20 ;  /* 0x00000020ff007424 */ /* 0x000fe200078e00ff */
[----:B------:R-:W-:Y:S01]  /*2160*/  IADD3.X R4, R21, UR28, RZ, P1, !PT ;  /* 0x0000001c15047c10 */ /* 0x000fe20008ffe4ff */
[----:B------:R-:W-:Y:S01]  /*2170*/  IMAD.WIDE.U32 R18, R18, UR6, R8 ;  /* 0x0000000612127c25 */ /* 0x000fe2000f8e0008 */
[----:B------:R-:W-:Y:S01]  /*2180*/  R2P PR, R15, 0x6 ;  /* 0x000000060f007804 */ /* 0x000fe20000000000 */
[----:B------:R-:W-:Y:S01]  /*2190*/  UIADD3 UR14, -UR16, UR25, URZ ;  /* 0x00000019100e7290 */ /* 0x000fe2000fffe13f */
[----:B------:R-:W-:Y:S01]  /*21a0*/  LEA R234, R234, UR4, 0x1 ;  /* 0x00000004eaea7c11 */ /* 0x000fe2000f8e08ff */
[----:B------:R-:W-:-:S02]  /*21b0*/  VIADD R27, R25, UR30 ;  /* 0x0000001e191b7c36 */ /* 0x000fc40008000000 */
[----:B-1----:R-:W-:Y:S01]  /*21c0*/  IMAD.WIDE R28, R28, 0x40, R20 ;  /* 0x000000401c1c7825 */ /* 0x002fe200078e0214 */
[----:B------:R-:W-:Y:S02]  /*21d0*/  SEL R2, R2, 0xfffffff0, !P1 ;  /* 0xfffffff002027807 */ /* 0x000fe40004800000 */
        /* <DEDUP_REMOVED lines=49> */
.L_x_6424:
[----:B------:R-:W-:Y:S05]  /*24f0*/  BSYNC B0 ;  /* 0x0000000000007941 */ /* 0x000fea0003800000 */
.L_x_6423:
[----:B------:R-:W-:Y:S01]  /*2500*/  IMAD.X R31, R17, 0x1, R23, P3 ;  /* 0x00000001111f7824 */ /* 0x000fe200018e0617 */
[----:B------:R-:W-:Y:S01]  /*2510*/  ISETP.GE.AND P2, PT, R12, UR14, PT ;  /* 0x0000000e0c007c0c */ /* 0x000fe2000bf46270 */
[----:B------:R-:W-:Y:S01]  /*2520*/  IMAD R165, R21, UR8, RZ ;  /* 0x0000000815a57c24 */ /* 0x000fe2000f8e02ff */
[C---:B------:R-:W-:Y:S01]  /*2530*/  IADD3 R17, R20.reuse, 0x30, RZ ;  /* 0x0000003014117810 */ /* 0x040fe20007ffe0ff */
[C---:B------:R-:W-:Y:S01]  /*2540*/  VIADD R22, R20.reuse, 0x20 ;  /* 0x0000002014167836 */ /* 0x040fe20000000000 */
[----:B------:R-:W-:Y:S01]  /*2550*/  BSSY B0, `(.L_x_6425) ;  /* 0x000003a000007945 */ /* 0x000fe20003800000 */
[----:B------:R-:W-:Y:S01]  /*2560*/  IMAD.WIDE.U32 R30, R20, UR8, R30 ;  /* 0x00000008141e7c25 */ /* 0x000fe2000f8e001e */
[----:B------:R-:W-:Y:S02]  /*2570*/  ISETP.GE.AND P1, PT, R12, UR14, PT ;  /* 0x0000000e0c007c0c */ /* 0x000fe4000bf26270 */
[----:B------:R-:W-:Y:S01]  /*2580*/  P2R R12, PR, RZ, 0x4 ;  /* 0x00000004ff0c7803 */ /* 0x000fe20000000000 */
[C---:B------:R-:W-:Y:S01]  /*2590*/  IMAD R165, R20.reuse, UR9, R165 ;  /* 0x0000000914a57c24 */ /* 0x040fe2000f8e02a5 */
[----:B------:R-:W-:-:S02]  /*25a0*/  ISETP.GE.AND P5, PT, R20, UR14, PT ;  /* 0x0000000e14007c0c */ /* 0x000fc4000bfa6270 */
[----:B------:R-:W-:Y:S01]  /*25b0*/  ISETP.GE.AND P2, PT, R22, UR5, PT ;  /* 0x0000000516007c0c */ /* 0x000fe2000bf46270 */
[----:B------:R-:W-:Y:S01]  /*25c0*/  IMAD.IADD R165, R31, 0x1, R165 ;  /* 0x000000011fa57824 */ /* 0x000fe200078e02a5 */
[----:B------:R-:W-:Y:S02]  /*25d0*/  ISETP.GE.AND P4, PT, R17, UR5, PT ;  /* 0x0000000511007c0c */ /* 0x000fe4000bf86270 */
[----:B------:R-:W-:Y:S01]  /*25e0*/  MOV R244, R30 ;  /* 0x0000001e00f47202 */ /* 0x000fe20000000f00 */
[----:B------:R-:W-:Y:S10]  /*25f0*/  @P0 BRA `(.L_x_6426) ;  /* 0x0000000000bc0947 */ /* 0x000ff40003800000 */
        /* <DEDUP_REMOVED lines=47> */
.L_x_6426:
[----:B------:R-:W-:Y:S05]  /*28f0*/  BSYNC B0 ;  /* 0x0000000000007941 */ /* 0x000fea0003800000 */
.L_x_6425:
        /* <DEDUP_REMOVED lines=49> */
.L_x_6428:
[----:B------:R-:W-:Y:S05]  /*2c10*/  BSYNC B0 ;  /* 0x0000000000007941 */ /* 0x000fea0003800000 */
.L_x_6427:
        /* <DEDUP_REMOVED lines=48> */
.L_x_6430:
[----:B------:R-:W-:Y:S05]  /*2f20*/  BSYNC B0 ;  /* 0x0000000000007941 */ /* 0x000fea0003800000 */
.L_x_6429:
        /* <DEDUP_REMOVED lines=40> */
.L_x_6432:
[----:B------:R-:W-:Y:S05]  /*31b0*/  BSYNC B0 ;  /* 0x0000000000007941 */ /* 0x000fea0003800000 */
.L_x_6431:
[----:B------:R-:W-:Y:S01]  /*31c0*/  SHF.R.S32.HI R229, RZ, 0x4, R16 ;  /* 0x00000004ffe57819 */ /* 0x000fe20000011410 */
[----:B------:R-:W-:Y:S01]  /*31d0*/  USHF.L.U64.HI UR30, UR8, 0x4, UR9 ;  /* 0x00000004081e7899 */ /* 0x000fe20008010209 */
[----:B------:R-:W-:Y:S01]  /*31e0*/  BSSY B0, `(.L_x_6433) ;  /* 0x0000031000007945 */ /* 0x000fe20003800000 */
[----:B------:R-:W-:Y:S01]  /*31f0*/  USHF.L.U32 UR31, UR8, 0x4, URZ ;  /* 0x00000004081f7899 */ /* 0x000fe2000800063f */
[C---:B------:R-:W-:Y:S01]  /*3200*/  ISETP.GE.AND P0, PT, R22.reuse, UR14, PT ;  /* 0x0000000e16007c0c */ /* 0x040fe2000bf06270 */
[----:B-12---:R-:W-:Y:S01]  /*3210*/  IMAD.SHL.U32 R11, R3, 0x40, RZ ;  /* 0x00000040030b7824 */ /* 0x006fe200078e00ff */
[----:B------:R-:W-:Y:S02]  /*3220*/  ISETP.GE.AND P6, PT, R22, UR14, PT ;  /* 0x0000000e16007c0c */ /* 0x000fe4000bfc6270 */
[C---:B------:R-:W-:Y:S02]  /*3230*/  ISETP.GE.AND P2, PT, R17.reuse, UR14, PT ;  /* 0x0000000e11007c0c */ /* 0x040fe4000bf46270 */
[----:B------:R-:W-:-:S02]  /*3240*/  ISETP.GE.AND P5, PT, R17, UR14, PT ;  /* 0x0000000e11007c0c */ /* 0x000fc4000bfa6270 */
[----:B------:R-:W-:Y:S01]  /*3250*/  LEA.HI R16, R16, R229, RZ, 0x1 ;  /* 0x000000e510107211 */ /* 0x000fe200078f08ff */
[----:B------:R-:W-:Y:S10]  /*3260*/  @P1 BRA `(.L_x_6434) ;  /* 0x0000000000a01947 */ /* 0x000ff40003800000 */
[----:B------:R-:W-:Y:S01]  /*3270*/  ULDC UR6, c[0x0][0x2d0] ;  /* 0x0000b40000067ab9 */ /* 0x000fe20000000800 */
[----:B------:R-:W-:Y:S02]  /*3280*/  IADD3 R9, P1, R244, UR31, RZ ;  /* 0x0000001ff4097c10 */ /* 0x000fe4000ff3e0ff */
[----:B------:R-:W-:Y:S02]  /*3290*/  ISETP.GE.AND P3, PT, R236, UR6, PT ;  /* 0x00000006ec007c0c */ /* 0x000fe4000bf66270 */
[----:B------:R-:W-:-:S11]  /*32a0*/  IADD3.X R8, R165, UR30, RZ, P1, !PT ;  /* 0x0000001ea5087c10 */ /* 0x000fd60008ffe4ff */
[----:B---34-:R-:W1:Y:S01]  /*32b0*/  @!P3 LDC.64 R6, c[0x0][0x218] ;  /* 0x00008600ff06bb82 */ /* 0x018e620000000a00 */
        /* <DEDUP_REMOVED lines=35> */
.L_x_6434:
[----:B------:R-:W-:Y:S05]  /*34f0*/  BSYNC B0 ;  /* 0x0000000000007941 */ /* 0x000fea0003800000 */
.L_x_6433:
[----:B------:R-:W-:Y:S01]  /*3500*/  IMAD.SHL.U32 R10, R20, 0x8, RZ ;  /* 0x00000008140a7824 */ /* 0x000fe200078e00ff */
[----:B-1234-:R-:W-:Y:S01]  /*3510*/  LOP3.LUT R6, R16, 0xfffffffe, RZ, 0xc0, !PT ;  /* 0xfffffffe10067812 */ /* 0x01efe200078ec0ff */
[----:B------:R-:W-:Y:S01]  /*3520*/  BSSY B0, `(.L_x_6435) ;  /* 0x0000032000007945 */ /* 0x000fe20003800000 */
[----:B------:R-:W-:Y:S02]  /*3530*/  ISETP.GE.AND P1, PT, R20, UR14, PT ;  /* 0x0000000e14007c0c */ /* 0x000fe4000bf26270 */
[----:B------:R-:W-:Y:S01]  /*3540*/  LOP3.LUT R11, R11, 0x1c0, RZ, 0xc0, !PT ;  /* 0x000001c00b0b7812 */ /* 0x000fe200078ec0ff */
[----:B------:R-:W-:Y:S01]  /*3550*/  IMAD.IADD R229, R229, 0x1, -R6 ;  /* 0x00000001e5e57824 */ /* 0x000fe200078e0a06 */
[----:B------:R-:W-:Y:S02]  /*3560*/  P2R R16, PR, RZ, 0x2 ;  /* 0x00000002ff107803 */ /* 0x000fe40000000000 */
[----:B------:R-:W-:Y:S01]  /*3570*/  LOP3.LUT R10, R11, 0x8, R10, 0xf8, !PT ;  /* 0x000000080b0a7812 */ /* 0x000fe200078ef80a */
[----:B------:R-:W-:Y:S06]  /*3580*/  @P0 BRA `(.L_x_6436) ;  /* 0x0000000000ac0947 */ /* 0x000fec0003800000 */
[----:B------:R-:W-:Y:S01]  /*3590*/  ULDC UR6, c[0x0][0x2d0] ;  /* 0x0000b40000067ab9 */ /* 0x000fe20000000800 */
[----:B------:R-:W-:Y:S01]  /*35a0*/  IMAD.U32 R9, RZ, RZ, UR8 ;  /* 0x00000008ff097e24 */ /* 0x000fe2000f8e00ff */
[----:B------:R-:W-:Y:S01]  /*35b0*/  ISETP.GE.AND P1, PT, R236, UR6, PT ;  /* 0x00000006ec007c0c */ /* 0x000fe2000bf26270 */
[----:B------:R-:W-:Y:S02]  /*35c0*/  IMAD.U32 R17, RZ, RZ, UR8 ;  /* 0x00000008ff117e24 */ /* 0x000fe4000f8e00ff */
[----:B------:R-:W-:Y:S01]  /*35d0*/  IMAD.U32 R8, RZ, RZ, UR9 ;  /* 0x00000009ff087e24 */ /* 0x000fe2000f8e00ff */
[----:B------:R-:W-:-:S04]  /*35e0*/  LEA R9, P0, R9, R244, 0x5 ;  /* 0x000000f409097211 */ /* 0x000fc800078028ff */
[----:B------:R-:W-:-:S05]  /*35f0*/  LEA.HI.X R8, R17, R165, R8, 0x5, P0 ;  /* 0x000000a511087211 */ /* 0x000fca00000f2c08 */
        /* <DEDUP_REMOVED lines=36> */
.L_x_6436:
[----:B------:R-:W-:Y:S05]  /*3840*/  BSYNC B0 ;  /* 0x0000000000007941 */ /* 0x000fea0003800000 */
.L_x_6435:
        /* <DEDUP_REMOVED lines=8> */
[----:B------:R-:W-:Y:S01]  /*38d0*/  UIMAD UR7, UR9, 0x30, URZ ;  /* 0x00000030090778a4 */ /* 0x000fe2000f8e023f */
[----:B------:R-:W-:Y:S01]  /*38e0*/  ISETP.GE.AND P2, PT, R232, UR6, PT ;  /* 0x00000006e8007c0c */ /* 0x000fe2000bf46270 */
[----:B------:R-:W-:Y:S01]  /*38f0*/  IMAD.WIDE.U32 R20, R20, 0x30, R22 ;  /* 0x0000003014147825 */ /* 0x000fe200078e0016 */
[----:B------:R-:W-:-:S03]  /*3900*/  ISETP.GE.AND P1, PT, R231, UR6, PT ;  /* 0x00000006e7007c0c */ /* 0x000fc6000bf26270 */
[----:B------:R-:W-:-:S03]  /*3910*/  VIADD R17, R21, UR7 ;  /* 0x0000000715117c36 */ /* 0x000fc60008000000 */
[----:B------:R-:W2:Y:S01]  /*3920*/  @!P4 LDC.64 R8, c[0x0][0x218] ;  /* 0x00008600ff08cb82 */ /* 0x000ea20000000a00 */
[----:B------:R3:W-:Y:S07]  /*3930*/  @P4 STS.128 [R234+0x9800], RZ ;  /* 0x009800ffea004388 */ /* 0x0007ee0000000c00 */
[----:B-1----:R-:W1:Y:S01]  /*3940*/  @!P3 LDC.64 R6, c[0x0][0x218] ;  /* 0x00008600ff06bb82 */ /* 0x002e620000000a00 */
[----:B--2---:R-:W-:-:S04]  /*3950*/  @!P4 LEA R8, P0, R20, R8, 0x1 ;  /* 0x000000081408c211 */ /* 0x004fc800078008ff */
[C---:B------:R-:W-:Y:S02]  /*3960*/  @!P4 LEA.HI.X R9, R20.reuse, R9, R17, 0x1, P0 ;  /* 0x000000091409c211 */ /* 0x040fe400000f0c11 */
[----:B-1----:R-:W-:-:S03]  /*3970*/  @!P3 LEA R22, P0, R20, R6, 0x1 ;  /* 0x000000061416b211 */ /* 0x002fc600078008ff */
[----:B------:R-:W-:Y:S01]  /*3980*/  @!PT LDS RZ, [RZ] ;  /* 0x00000000fffff984 */ /* 0x000fe20000000800 */
[----:B------:R-:W-:Y:S01]  /*3990*/  @!PT LDS RZ, [RZ] ;  /* 0x00000000fffff984 */ /* 0x000fe20000000800 */
[----:B------:R-:W-:Y:S01]  /*39a0*/  @!PT LDS RZ, [RZ] ;  /* 0x00000000fffff984 */ /* 0x000fe20000000800 */
[----:B------:R3:W-:Y:S01]  /*39b0*/  @!P4 LDGSTS.E.BYPASS.LTC128B.128 [R234+0x9800], desc[UR26][R8.64] ;  /* 0x0980000008eacfae */ /* 0x0007e2000b901d5a */
[----:B------:R-:W-:-:S03]  /*39c0*/  @!P3 LEA.HI.X R23, R20, R7, R17, 0x1, P0 ;  /* 0x000000071417b211 */ /* 0x000fc600000f0c11 */
[----:B------:R3:W-:Y:S01]  /*39d0*/  @P3 STS.128 [R234+0xb800], RZ ;  /* 0x00b800ffea003388 */ /* 0x0007e20000000c00 */
[----:B------:R-:W1:Y:S03]  /*39e0*/  @!P2 LDC.64 R6, c[0x0][0x218] ;  /* 0x00008600ff06ab82 */ /* 0x000e660000000a00 */
[----:B------:R-:W-:Y:S01]  /*39f0*/  @!PT LDS RZ, [RZ] ;  /* 0x00000000fffff984 */ /* 0x000fe20000000800 */
[----:B------:R-:W-:Y:S01]  /*3a00*/  @!PT LDS RZ, [RZ] ;  /* 0x00000000fffff984 */ /* 0x000fe20000000800 */
[----:B------:R-:W-:Y:S01]  /*3a10*/  @!PT LDS RZ, [RZ] ;  /* 0x00000000fffff984 */ /* 0x000fe20000000800 */
[----:B------:R3:W-:Y:S04]  /*3a20*/  @!P3 LDGSTS.E.BYPASS.LTC128B.128 [R234+0xb800], desc[UR26][R22.64+0x80] ;  /* 0x0b80008016eabfae */ /* 0x0007e8000b901d5a */
[----:B------:R3:W-:Y:S01]  /*3a30*/  @P2 STS.128 [R234+0xd800], RZ ;  /* 0x00d800ffea002388 */ /* 0x0007e20000000c00 */
[----:B-1----:R-:W-:-:S04]  /*3a40*/  @!P2 LEA R24, P0, R20, R6, 0x1 ;  /* 0x000000061418a211 */ /* 0x002fc800078008ff */
[C---:B------:R-:W-:Y:S02]  /*3a50*/  @!P2 LEA.HI.X R25, R20.reuse, R7, R17, 0x1, P0 ;  /* 0x000000071419a211 */ /* 0x040fe400000f0c11 */
[----:B------:R-:W1:Y:S03]  /*3a60*/  @!P1 LDC.64 R6, c[0x0][0x218] ;  /* 0x00008600ff069b82 */ /* 0x000e660000000a00 */
        /* <DEDUP_REMOVED lines=11> */
.L_x_6438:
[----:B------:R-:W-:Y:S05]  /*3b20*/  BSYNC B0 ;  /* 0x0000000000007941 */ /* 0x000fea0003800000 */
.L_x_6437:
[----:B------:R-:W-:Y:S01]  /*3b30*/  USHF.R.S32.HI UR28, URZ, 0x1f, UR22 ;  /* 0x0000001f3f1c7899 */ /* 0x000fe20008011416 */
[----:B------:R-:W0:Y:S01]  /*3b40*/  LDGDEPBAR ;  /* 0x00000000000079af */ /* 0x000e220000000000 */
[----:B------:R-:W-:Y:S01]  /*3b50*/  ULDC.64 UR6, c[0x0][0x3d0] ;  /* 0x0000f40000067ab9 */ /* 0x000fe20000000a00 */
[----:B------:R-:W-:Y:S01]  /*3b60*/  UMOV UR32, UR24 ;  /* 0x0000001800207c82 */ /* 0x000fe20008000000 */
[----:B------:R-:W-:Y:S01]  /*3b70*/  UIMAD UR28, UR28, UR6, URZ ;  /* 0x000000061c1c72a4 */ /* 0x000fe2000f8e023f */
[----:B------:R-:W-:Y:S01]  /*3b80*/  IMAD.SHL.U32 R15, R15, 0x40, RZ ;  /* 0x000000400f0f7824 */ /* 0x000fe200078e00ff */
[----:B------:R-:W-:Y:S01]  /*3b90*/  UMOV UR33, UR15 ;  /* 0x0000000f00217c82 */ /* 0x000fe20008000000 */
[----:B-123--:R-:W-:Y:S01]  /*3ba0*/  IMAD.SHL.U32 R6, R229, 0x8, RZ ;  /* 0x00000008e5067824 */ /* 0x00efe200078e00ff */
[----:B------:R-:W-:Y:S01]  /*3bb0*/  UIMAD.WIDE.U32 UR32, UR22, UR6, UR32 ;  /* 0x00000006162072a5 */ /* 0x000fe2000f8e0020 */
[----:B------:R-:W-:Y:S01]  /*3bc0*/  ISETP.NE.AND P1, PT, R16, RZ, PT ;  /* 0x000000ff1000720c */ /* 0x000fe20003f25270 */
[----:B------:R-:W-:Y:S01]  /*3bd0*/  UIMAD UR28, UR22, UR7, UR28 ;  /* 0x00000007161c72a4 */ /* 0x000fe2000f8e021c */
[----:B------:R-:W-:Y:S01]  /*3be0*/  LOP3.LUT R15, R15, 0x1c0, RZ, 0xc0, !PT ;  /* 0x000001c00f0f7812 */ /* 0x000fe200078ec0ff */
[----:B------:R-:W-:Y:S01]  /*3bf0*/  IMAD.IADD R19, R19, 0x1, R14 ;  /* 0x0000000113137824 */ /* 0x000fe200078e020e */
[----:B------:R-:W-:Y:S01]  /*3c00*/  ULDC.64 UR6, c[0x0][0x3c8] ;  /* 0x0000f20000067ab9 */ /* 0x000fe20000000a00 */
[----:B------:R-:W-:Y:S01]  /*3c10*/  UIADD3 UR28, UR33, UR28, URZ ;  /* 0x0000001c211c7290 */ /* 0x000fe2000fffe03f */
[----:B------:R-:W-:Y:S01]  /*3c20*/  LOP3.LUT R6, R15, 0x8, R6, 0xf8, !PT ;  /* 0x000000080f067812 */ /* 0x000fe200078ef806 */
[----:B------:R-:W-:Y:S01]  /*3c30*/  ULEA UR15, UP0, UR32, UR6, 0x2 ;  /* 0x00000006200f7291 */ /* 0x000fe2000f80103f */
[----:B------:R-:W-:-:S02]  /*3c40*/  SHF.R.U32.HI R15, RZ, 0x3, R15 ;  /* 0x00000003ff0f7819 */ /* 0x000fc4000001160f */
[----:B------:R-:W-:Y:S01]  /*3c50*/  SHF.R.U32.HI R11, RZ, 0x3, R11 ;  /* 0x00000003ff0b7819 */ /* 0x000fe2000001160b */
[----:B------:R-:W-:Y:S01]  /*3c60*/  ULEA.HI.X UR28, UR32, UR7, UR28, 0x2, UP0 ;  /* 0x00000007201c7291 */ /* 0x000fe200080f141c */
[----:B------:R-:W-:Y:S01]  /*3c70*/  LOP3.LUT R6, R6, R15, RZ, 0x3c, !PT ;  /* 0x0000000f06067212 */ /* 0x000fe200078e3cff */
[----:B------:R-:W-:Y:S01]  /*3c80*/  IMAD.U32 R8, RZ, RZ, UR15 ;  /* 0x0000000fff087e24 */ /* 0x000fe2000f8e00ff */
[----:B------:R-:W-:Y:S01]  /*3c90*/  ULDC.64 UR6, c[0x0][0x250] ;  /* 0x0000940000067ab9 */ /* 0x000fe20000000a00 */
[----:B------:R-:W-:Y:S01]  /*3ca0*/  LEA.HI R33, R33, R5, RZ, 0x5 ;  /* 0x0000000521217211 */ /* 0x000fe200078f28ff */
[----:B------:R-:W-:Y:S01]  /*3cb0*/  IMAD R32, R4, UR6, RZ ;  /* 0x0000000604207c24 */ /* 0x000fe2000f8e02ff */
[----:B------:R-:W-:-:S04]  /*3cc0*/  DEPBAR.LE SB0, 0x0 ;  /* 0x000080000000791a */ /* 0x000fc80000000000 */
[----:B------:R-:W-:Y:S01]  /*3cd0*/  IMAD.SHL.U32 R4, R13, 0x40, RZ ;  /* 0x000000400d047824 */ /* 0x000fe200078e00ff */
[----:B------:R-:W-:Y:S01]  /*3ce0*/  LOP3.LUT R10, R10, R11, RZ, 0x3c, !PT ;  /* 0x0000000b0a0a7212 */ /* 0x000fe200078e3cff */
[----:B------:R-:W-:Y:S01]  /*3cf0*/  IMAD.U32 R9, RZ, RZ, UR28 ;  /* 0x0000001cff097e24 */ /* 0x000fe2000f8e00ff */
[----:B------:R-:W-:Y:S01]  /*3d00*/  SHF.R.S32.HI R7, RZ, 0x5, R33 ;  /* 0x00000005ff077819 */ /* 0x000fe20000011421 */
[----:B------:R-:W-:Y:S01]  /*3d10*/  IMAD R32, R34, UR7, R32 ;  /* 0x0000000722207c24 */ /* 0x000fe2000f8e0220 */
[----:B------:R-:W-:Y:S01]  /*3d20*/  LOP3.LUT R4, R6, 0xfffffe00, R4, 0xf8, !PT ;  /* 0xfffffe0006047812 */ /* 0x000fe200078ef804 */
[----:B------:R-:W-:Y:S01]  /*3d30*/  IMAD.WIDE.U32 R34, R34, UR6, R18 ;  /* 0x0000000622227c25 */ /* 0x000fe2000f8e0012 */
[----:B------:R1:W5:Y:S01]  /*3d40*/  LDG.E R6, desc[UR26][R8.64] ;  /* 0x0000001a08067981 */ /* 0x000362000c1e1900 */
[----:B------:R-:W-:Y:S01]  /*3d50*/  ULDC.64 UR28, c[0x0][0x220] ;  /* 0x00008800001c7ab9 */ /* 0x000fe20000000a00 */
[----:B------:R-:W-:Y:S01]  /*3d60*/  ULDC UR15, c[0x0][0x2e8] ;  /* 0x0000ba00000f7ab9 */ /* 0x000fe20000000800 */
[----:B------:R-:W-:Y:S01]  /*3d70*/  IMAD R229, R229, 0x200, R10 ;  /* 0x00000200e5e57824 */ /* 0x000fe200078e020a */
[----:B------:R-:W-:Y:S01]  /*3d80*/  BAR.SYNC.DEFER_BLOCKING 0x0 ;  /* 0x0000000000007b1d */ /* 0x000fe20000010000 */
[----:B------:R-:W-:Y:S01]  /*3d90*/  IMAD.IADD R32, R35, 0x1, R32 ;  /* 0x0000000123207824 */ /* 0x000fe200078e0220 */
[----:B------:R-:W-:Y:S01]  /*3da0*/  LEA R166, P0, R34, UR28, 0x1 ;  /* 0x0000001c22a67c11 */ /* 0x000fe2000f8008ff */
[----:B------:R-:W-:Y:S01]  /*3db0*/  IMAD R230, R7, 0x400, R4 ;  /* 0x0000040007e67824 */ /* 0x000fe200078e0204 */
[----:B------:R-:W-:-:S02]  /*3dc0*/  USHF.L.U64.HI UR22, UR6, 0x4, UR7 ;  /* 0x0000000406167899 */ /* 0x000fc40008010207 */
[----:B------:R-:W-:Y:S01]  /*3dd0*/  USHF.L.U32 UR24, UR6, 0x4, URZ ;  /* 0x0000000406187899 */ /* 0x000fe2000800063f */
[----:B------:R-:W2:Y:S01]  /*3de0*/  MUFU.RCP R88, UR15 ;  /* 0x0000000f00587d08 */ /* 0x000ea20008001000 */
[----:B------:R1:W-:Y:S04]  /*3df0*/  @P1 STS.128 [R234+0x10000], RZ ;  /* 0x010000ffea001388 */ /* 0x0003e80000000c00 */
[----:B------:R1:W-:Y:S04]  /*3e00*/  @P1 STS.128 [R234+0x12000], RZ ;  /* 0x012000ffea001388 */ /* 0x0003e80000000c00 */
[----:B------:R1:W-:Y:S04]  /*3e10*/  @P1 STS.128 [R234+0x14000], RZ ;  /* 0x014000ffea001388 */ /* 0x0003e80000000c00 */
[----:B------:R1:W-:Y:S01]  /*3e20*/  @P1 STS.128 [R234+0x16000], RZ ;  /* 0x016000ffea001388 */ /* 0x0003e20000000c00 */
[----:B------:R-:W-:Y:S01]  /*3e30*/  BSSY B0, `(.L_x_6439) ;  /* 0x0000027000007945 */ /* 0x000fe20003800000 */
        /* <DEDUP_REMOVED lines=9> */
[--C-:B-1----:R-:W-:Y:S01]  /*3ed0*/  @!P3 IMAD.MOV.U32 R8, RZ, RZ, R166.reuse ;  /* 0x000000ffff08b224 */ /* 0x102fe200078e00a6 */
        /* <DEDUP_REMOVED lines=14> */
[----:B-1----:R-:W-:Y:S01]  /*3fc0*/  @!P1 IMAD.MOV.U32 R8, RZ, RZ, R166 ;  /* 0x000000ffff089224 */ /* 0x002fe200078e00a6 */
        /* <DEDUP_REMOVED lines=13> */
.L_x_6440:
[----:B------:R-:W-:Y:S05]  /*40a0*/  BSYNC B0 ;  /* 0x0000000000007941 */ /* 0x000fea0003800000 */
.L_x_6439:
[----:B------:R-:W-:Y:S01]  /*40b0*/  ISETP.NE.AND P0, PT, R12, RZ, PT ;  /* 0x000000ff0c00720c */ /* 0x000fe20003f05270 */
[----:B------:R-:W-:-:S12]  /*40c0*/  BSSY B0, `(.L_x_6441) ;  /* 0x0000031000007945 */ /* 0x000fd80003800000 */
[----:B------:R4:W-:Y:S04]  /*40d0*/  @P0 STS.128 [R234+0x10800], RZ ;  /* 0x010800ffea000388 */ /* 0x0009e80000000c00 */
        /* <DEDUP_REMOVED lines=9> */
[----:B-1-3--:R-:W-:Y:S01]  /*4170*/  IMAD.U32 R9, RZ, RZ, UR24 ;  /* 0x00000018ff097e24 */ /* 0x00afe2000f8e00ff */
        /* <DEDUP_REMOVED lines=37> */
.L_x_6442:
[----:B------:R-:W-:Y:S05]  /*43d0*/  BSYNC B0 ;  /* 0x0000000000007941 */ /* 0x000fea0003800000 */
.L_x_6441:
[----:B------:R1:W-:Y:S01]  /*43e0*/  @P6 STS.128 [R234+0x11000], RZ ;  /* 0x011000ffea006388 */ /* 0x0003e20000000c00 */
[----:B------:R-:W-:Y:S03]  /*43f0*/  BSSY B0, `(.L_x_6443) ;  /* 0x000002c000007945 */ /* 0x000fe60003800000 */
[----:B------:R1:W-:Y:S04]  /*4400*/  @P6 STS.128 [R234+0x13000], RZ ;  /* 0x013000ffea006388 */ /* 0x0003e80000000c00 */
[----:B------:R1:W-:Y:S04]  /*4410*/  @P6 STS.128 [R234+0x15000], RZ ;  /* 0x015000ffea006388 */ /* 0x0003e80000000c00 */
[----:B------:R1:W-:Y:S01]  /*4420*/  @P6 STS.128 [R234+0x17000], RZ ;  /* 0x017000ffea006388 */ /* 0x0003e20000000c00 */
[----:B------:R-:W-:Y:S05]  /*4430*/  @P6 BRA `(.L_x_6444) ;  /* 0x00000000009c6947 */ /* 0x000fea0003800000 */
[----:B------:R-:W-:Y:S01]  /*4440*/  ULDC UR15, c[0x0][0x2d0] ;  /* 0x0000b400000f7ab9 */ /* 0x000fe20000000800 */
[----:B-123--:R-:W-:Y:S01]  /*4450*/  IMAD.U32 R8, RZ, RZ, UR6 ;  /* 0x00000006ff087e24 */ /* 0x00efe2000f8e00ff */
        /* <DEDUP_REMOVED lines=37> */
.L_x_6444:
[----:B------:R-:W-:Y:S05]  /*46b0*/  BSYNC B0 ;  /* 0x0000000000007941 */ /* 0x000fea0003800000 */
.L_x_6443:
        /* <DEDUP_REMOVED lines=59> */
.L_x_6446:
[----:B------:R-:W-:Y:S05]  /*4a70*/  BSYNC B0 ;  /* 0x0000000000007941 */ /* 0x000fea0003800000 */
.L_x_6445:
[----:B------:R-:W-:Y:S01]  /*4a80*/  LDSM.16.M88.4 R60, [R230] ;  /* 0x00000000e63c783b */ /* 0x000fe20000000200 */
[----:B------:R-:W-:Y:S01]  /*4a90*/  R2P PR, R3, 0x6 ;  /* 0x0000000603007804 */ /* 0x000fe20000000000 */
[----:B------:R-:W-:Y:S01]  /*4aa0*/  VIADD R3, R229, 0x8000 ;  /* 0x00008000e5037836 */ /* 0x000fe20000000000 */
[----:B------:R-:W-:Y:S01]  /*4ab0*/  LOP3.LUT R33, R33, 0xffffffe0, RZ, 0xc0, !PT ;  /* 0xffffffe021217812 */ /* 0x000fe200078ec0ff */
[----:B------:R-:W4:Y:S01]  /*4ac0*/  LDSM.16.M88.4 R48, [R229+0x8000] ;  /* 0x00800000e530783b */ /* 0x000f220000000200 */
[----:B------:R-:W-:Y:S01]  /*4ad0*/  VIADD R227, R229, 0x8020 ;  /* 0x00008020e5e37836 */ /* 0x000fe20000000000 */
[----:B------:R-:W-:Y:S01]  /*4ae0*/  UISETP.GT.AND UP0, UPT, UR11, UR10, UPT ;  /* 0x0000000a0b00728c */ /* 0x000fe2000bf04270 */
[--C-:B------:R-:W-:Y:S01]  /*4af0*/  IMAD R228, R2, 0x2, R230.reuse ;  /* 0x0000000202e47824 */ /* 0x100fe200078e02e6 */
[----:B------:R-:W4:Y:S01]  /*4b00*/  LDSM.16.M88.4 R40, [R229+0x8800] ;  /* 0x00880000e528783b */ /* 0x000f220000000200 */
[C---:B------:R-:W-:Y:S01]  /*4b10*/  IMAD R226, R0.reuse, 0x2, R230 ;  /* 0x0000000200e27824 */ /* 0x040fe200078e02e6 */
[----:B------:R-:W-:Y:S01]  /*4b20*/  IADD3 R33, -R33, R5, RZ ;  /* 0x0000000521217210 */ /* 0x000fe20007ffe1ff */
[----:B------:R-:W-:Y:S01]  /*4b30*/  IMAD R225, R0, 0x2, R228 ;  /* 0x0000000200e17824 */ /* 0x000fe200078e02e4 */
[----:B------:R-:W4:Y:S01]  /*4b40*/  LDSM.16.M88.4 R28, [R229+0x9000] ;  /* 0x00900000e51c783b */ /* 0x000f220000000200 */
[----:B------:R-:W-:Y:S01]  /*4b50*/  LEA R242, R7, UR23, 0x4 ;  /* 0x0000001707f27c11 */ /* 0x000fe2000f8e20ff */
[----:B------:R-:W-:Y:S01]  /*4b60*/  UIADD3 UR15, UR25, 0x1, -UR12 ;  /* 0x00000001190f7890 */ /* 0x000fe2000fffe80c */
[----:B------:R-:W-:Y:S01]  /*4b70*/  @P1 IADD3 R227, R3, -0x20, RZ ;  /* 0xffffffe003e31810 */ /* 0x000fe20007ffe0ff */
[----:B------:R-:W-:Y:S01]  /*4b80*/  LDSM.16.M88.4 R72, [R228] ;  /* 0x00000000e448783b */ /* 0x000fe20000000200 */
[----:B------:R-:W-:Y:S01]  /*4b90*/  IMAD.MOV.U32 R3, RZ, RZ, 0x40 ;  /* 0x00000040ff037424 */ /* 0x000fe200078e00ff */
[----:B------:R-:W-:Y:S01]  /*4ba0*/  PLOP3.LUT P6, PT, PT, PT, UP0, 0x80, 0x0 ;  /* 0x000000000000781c */ /* 0x000fe20003fcf008 */
[----:B------:R-:W-:Y:S01]  /*4bb0*/  UIADD3 UR32, UR25, -UR12, URZ ;  /* 0x8000000c19207290 */ /* 0x000fe2000fffe03f */
[----:B-123--:R-:W1:Y:S01]  /*4bc0*/  LDSM.16.M88.4 R8, [R227] ;  /* 0x00000000e308783b */ /* 0x00ee620000000200 */
[----:B------:R-:W-:Y:S01]  /*4bd0*/  UIADD3 UR14, UR15, UR18, URZ ;  /* 0x000000120f0e7290 */ /* 0x000fe2000fffe03f */
[----:B------:R-:W-:Y:S01]  /*4be0*/  SEL R3, R3, 0xffffffc0, !P2 ;  /* 0xffffffc003037807 */ /* 0x000fe20005000000 */
[----:B------:R-:W-:Y:S01]  /*4bf0*/  IMAD.U32 R235, RZ, RZ, UR15 ;  /* 0x0000000fffeb7e24 */ /* 0x000fe2000f8e00ff */
[----:B------:R-:W2:Y:S01]  /*4c00*/  LDSM.16.M88.4 R20, [R229+0x9800] ;  /* 0x00980000e514783b */ /* 0x000ea20000000200 */
[----:B------:R-:W-:Y:S01]  /*4c10*/  MOV R240, UR25 ;  /* 0x0000001900f07c02 */ /* 0x000fe20008000f00 */
[----:B-----5:R-:W-:Y:S01]  /*4c20*/  FMUL.FTZ R6, R6, R88 ;  /* 0x0000005806067220 */ /* 0x020fe20000410000 */
[----:B------:R-:W-:Y:S01]  /*4c30*/  IADD3 R223, R229, R3, RZ ;  /* 0x00000003e5df7210 */ /* 0x000fe20007ffe0ff */
[----:B------:R-:W3:Y:S01]  /*4c40*/  LDSM.16.M88.4 R16, [R227+0x800] ;  /* 0x00080000e310783b */ /* 0x000ee20000000200 */
[----:B------:R-:W-:Y:S01]  /*4c50*/  IMAD.IADD R216, R3, 0x1, R227 ;  /* 0x0000000103d87824 */ /* 0x000fe200078e02e3 */
[----:B------:R-:W-:Y:S01]  /*4c60*/  SHF.R.S32.HI R3, RZ, 0x1f, R33 ;  /* 0x0000001fff037819 */ /* 0x000fe20000011421 */
[----:B------:R-:W-:Y:S01]  /*4c70*/  IMAD.SHL.U32 R243, R5, 0x2, RZ ;  /* 0x0000000205f37824 */ /* 0x000fe200078e00ff */
[----:B------:R-:W3:Y:S01]  /*4c80*/  LDSM.16.M88.4 R12, [R227+0x1000] ;  /* 0x00100000e30c783b */ /* 0x000ee20000000200 */
[----:B------:R-:W-:Y:S01]  /*4c90*/  R2UR UR23, R6 ;  /* 0x00000000061772ca */ /* 0x000fe200000e0000 */
[----:B------:R-:W-:Y:S01]  /*4ca0*/  VIADD R219, R227, 0x800 ;  /* 0x00000800e3db7836 */ /* 0x000fe20000000000 */
[----:B------:R-:W-:Y:S01]  /*4cb0*/  LEA.HI R33, R3, R33, RZ, 0x2 ;  /* 0x0000002103217211 */ /* 0x000fe200078f10ff */
[----:B------:R-:W3:Y:S01]  /*4cc0*/  LDSM.16.M88.4 R80, [R227+0x1800] ;  /* 0x00180000e350783b */ /* 0x000ee20000000200 */
[----:B------:R-:W-:Y:S01]  /*4cd0*/  LOP3.LUT R243, R243, 0x6, RZ, 0xc0, !PT ;  /* 0x00000006f3f37812 */ /* 0x000fe200078ec0ff */
[C---:B------:R-:W-:Y:S01]  /*4ce0*/  VIADD R217, R227.reuse, 0x1800 ;  /* 0x00001800e3d97836 */ /* 0x040fe20000000000 */
[----:B------:R-:W-:Y:S01]  /*4cf0*/  SHF.R.S32.HI R33, RZ, 0x2, R33 ;  /* 0x00000002ff217819 */ /* 0x000fe20000011421 */
[----:B------:R-:W-:Y:S01]  /*4d00*/  LDSM.16.M88.4 R76, [R226] ;  /* 0x00000000e24c783b */ /* 0x000fe20000000200 */
[C---:B------:R-:W-:Y:S01]  /*4d10*/  IADD3 R218, R227.reuse, 0x1000, RZ ;  /* 0x00001000e3da7810 */ /* 0x040fe20007ffe0ff */
[C---:B------:R-:W-:Y:S01]  /*4d20*/  VIADD R215, R227.reuse, 0x2000 ;  /* 0x00002000e3d77836 */ /* 0x040fe20000000000 */
[----:B------:R-:W-:Y:S01]  /*4d30*/  IADD3 R214, R227, 0x2800, RZ ;  /* 0x00002800e3d67810 */ /* 0x000fe20007ffe0ff */
[C---:B----4-:R-:W-:Y:S01]  /*4d40*/  HMMA.16816.F32 R52, R60.reuse, R48, RZ ;  /* 0x000000303c34723c */ /* 0x050fe200000018ff */
[----:B------:R-:W-:Y:S01]  /*4d50*/  LDSM.16.M88.4 R64, [R223+0x8800] ;  /* 0x00880000df40783b */ /* 0x000fe20000000200 */
[----:B------:R-:W-:Y:S01]  /*4d60*/  IMAD.IADD R242, R33, 0x1, R242 ;  /* 0x0000000121f27824 */ /* 0x000fe200078e02f2 */
[C---:B------:R-:W-:Y:S01]  /*4d70*/  IADD3 R211, R227.reuse, 0x4000, RZ ;  /* 0x00004000e3d37810 */ /* 0x040fe20007ffe0ff */
[C---:B------:R-:W-:Y:S01]  /*4d80*/  VIADD R213, R227.reuse, 0x3000 ;  /* 0x00003000e3d57836 */ /* 0x040fe20000000000 */
[----:B------:R-:W-:Y:S01]  /*4d90*/  LDSM.16.M88.4 R56, [R223+0x9000] ;  /* 0x00900000df38783b */ /* 0x000fe20000000200 */
[C---:B------:R-:W-:Y:S01]  /*4da0*/  HMMA.16816.F32 R48, R60.reuse, R50, RZ ;  /* 0x000000323c30723c */ /* 0x040fe200000018ff */
[C---:B------:R-:W-:Y:S01]  /*4db0*/  VIADD R239, R242.reuse, 0x8 ;  /* 0x00000008f2ef7836 */ /* 0x040fe20000000000 */
[C---:B------:R-:W-:Y:S01]  /*4dc0*/  VIADDMNMX R240, R242.reuse, UR14, R240, PT ;  /* 0x0000000ef2f07c46 */ /* 0x040fe2000b8001f0 */
[----:B------:R-:W-:Y:S01]  /*4dd0*/  LDSM.16.M88.4 R68, [R223+0x9800] ;  /* 0x00980000df44783b */ /* 0x000fe20000000200 */
[----:B------:R-:W-:Y:S01]  /*4de0*/  IADD3 R242, R242, UR32, RZ ;  /* 0x00000020f2f27c10 */ /* 0x000fe2000fffe0ff */
[----:B------:R-:W-:Y:S01]  /*4df0*/  VIADD R212, R227, 0x3800 ;  /* 0x00003800e3d47836 */ /* 0x000fe20000000000 */
[C---:B------:R-:W-:Y:S01]  /*4e00*/  HMMA.16816.F32 R44, R60.reuse, R40, RZ ;  /* 0x000000283c2c723c */ /* 0x040fe200000018ff */
[----:B------:R-:W-:Y:S01]  /*4e10*/  LDSM.16.M88.4 R84, [R216+0x5800] ;  /* 0x00580000d854783b */ /* 0x000fe20000000200 */
[C---:B------:R-:W-:Y:S01]  /*4e20*/  IADD3 R235, R239.reuse, UR18, R235 ;  /* 0x00000012efeb7c10 */ /* 0x040fe2000fffe0eb */
[----:B------:R-:W-:Y:S01]  /*4e30*/  VIADD R239, R239, UR32 ;  /* 0x00000020efef7c36 */ /* 0x000fe20008000000 */
[----:B------:R-:W-:Y:S01]  /*4e40*/  VIADDMNMX R241, R242, -UR19, RZ, !PT ;  /* 0x80000013f2f17c46 */ /* 0x000fe2000f8001ff */
[----:B------:R-:W0:Y:S01]  /*4e50*/  LDGDEPBAR ;  /* 0x00000000000079af */ /* 0x000e220000000000 */
[C---:B------:R-:W-:Y:S01]  /*4e60*/  HMMA.16816.F32 R36, R60.reuse, R28, RZ ;  /* 0x0000001c3c24723c */ /* 0x040fe200000018ff */
[C---:B------:R-:W-:Y:S01]  /*4e70*/  VIADD R210, R227.reuse, 0x4800 ;  /* 0x00004800e3d27836 */ /* 0x040fe20000000000 */
[C---:B------:R-:W-:Y:S01]  /*4e80*/  IADD3 R208, R227.reuse, 0x5800, RZ ;  /* 0x00005800e3d07810 */ /* 0x040fe20007ffe0ff */
[C---:B------:R-:W-:Y:S01]  /*4e90*/  VIADD R209, R227.reuse, 0x5000 ;  /* 0x00005000e3d17836 */ /* 0x040fe20000000000 */
[C---:B------:R-:W-:Y:S01]  /*4ea0*/  IADD3 R205, R227.reuse, 0x7000, RZ ;  /* 0x00007000e3cd7810 */ /* 0x040fe20007ffe0ff */
[C---:B------:R-:W-:Y:S01]  /*4eb0*/  VIADD R207, R227.reuse, 0x6000 ;  /* 0x00006000e3cf7836 */ /* 0x040fe20000000000 */
[----:B------:R-:W-:Y:S01]  /*4ec0*/  HMMA.16816.F32 R40, R60, R42, RZ ;  /* 0x0000002a3c28723c */ /* 0x000fe200000018ff */
[----:B------:R-:W-:Y:S01]  /*4ed0*/  VIADD R206, R227, 0x6800 ;  /* 0x00006800e3ce7836 */ /* 0x000fe20000000000 */
[----:B------:R-:W-:Y:S01]  /*4ee0*/  VIADDMNMX R238, R239, -UR19, RZ, !PT ;  /* 0x80000013efee7c46 */ /* 0x000fe2000f8001ff */
[----:B------:R-:W-:Y:S01]  /*4ef0*/  VIADD R204, R227, 0x7800 ;  /* 0x00007800e3cc7836 */ /* 0x000fe20000000000 */
[----:B------:R-:W-:-:S02]  /*4f00*/  VIMNMX R235, R235, UR25, PT ;  /* 0x00000019ebeb7c48 */ /* 0x000fc4000bfe0100 */
[----:B------:R-:W-:Y:S06]  /*4f10*/  HMMA.16816.F32 R28, R60, R30, RZ ;  /* 0x0000001e3c1c723c */ /* 0x000fec00000018ff */
[C---:B-1----:R-:W-:Y:S06]  /*4f20*/  HMMA.16816.F32 R52, R72.reuse, R8, R52 ;  /* 0x000000084834723c */ /* 0x042fec0000001834 */
[----:B------:R-:W-:Y:S01]  /*4f30*/  HMMA.16816.F32 R48, R72, R10, R48 ;  /* 0x0000000a4830723c */ /* 0x000fe20000001830 */
[----:B------:R-:W1:Y:S05]  /*4f40*/  LDSM.16.M88.4 R8, [R223+0x8000] ;  /* 0x00800000df08783b */ /* 0x000e6a0000000200 */
[C---:B--2---:R-:W-:Y:S06]  /*4f50*/  HMMA.16816.F32 R24, R60.reuse, R20, RZ ;  /* 0x000000143c18723c */ /* 0x044fec00000018ff */
[----:B------:R-:W-:Y:S01]  /*4f60*/  HMMA.16816.F32 R60, R60, R22, RZ ;  /* 0x000000163c3c723c */ /* 0x000fe200000018ff */
[----:B------:R-:W-:Y:S05]  /*4f70*/  LDSM.16.M88.4 R20, [R216+0x800] ;  /* 0x00080000d814783b */ /* 0x000fea0000000200 */
[C---:B---3--:R-:W-:Y:S06]  /*4f80*/  HMMA.16816.F32 R44, R72.reuse, R16, R44 ;  /* 0x00000010482c723c */ /* 0x048fec000000182c */
[C---:B------:R-:W-:Y:S01]  /*4f90*/  HMMA.16816.F32 R40, R72.reuse, R18, R40 ;  /* 0x000000124828723c */ /* 0x040fe20000001828 */
[----:B------:R-:W-:Y:S05]  /*4fa0*/  LDSM.16.M88.4 R16, [R225] ;  /* 0x00000000e110783b */ /* 0x000fea0000000200 */
[C---:B------:R-:W-:Y:S06]  /*4fb0*/  HMMA.16816.F32 R36, R72.reuse, R12, R36 ;  /* 0x0000000c4824723c */ /* 0x040fec0000001824 */
[C---:B------:R-:W-:Y:S01]  /*4fc0*/  HMMA.16816.F32 R28, R72.reuse, R14, R28 ;  /* 0x0000000e481c723c */ /* 0x040fe2000000181c */
[----:B------:R-:W2:Y:S05]  /*4fd0*/  LDSM.16.M88.4 R12, [R216] ;  /* 0x00000000d80c783b */ /* 0x000eaa0000000200 */
        /* <DEDUP_REMOVED lines=30> */
[C---:B---3--:R-:W-:Y:S06]  /*51c0*/  HMMA.16816.F32 R52, R56.reuse, R64, R52 ;  /* 0x000000403834723c */ /* 0x048fec0000001834 */
[C---:B------:R-:W-:Y:S01]  /*51d0*/  HMMA.16816.F32 R48, R56.reuse, R66, R48 ;  /* 0x000000423830723c */ /* 0x040fe20000001830 */
[----:B------:R-:W-:Y:S05]  /*51e0*/  LDSM.16.M88.4 R64, [R226+0x2000] ;  /* 0x00200000e240783b */ /* 0x000fea0000000200 */
[C---:B----4-:R-:W-:Y:S06]  /*51f0*/  HMMA.16816.F32 R44, R56.reuse, R60, R44 ;  /* 0x0000003c382c723c */ /* 0x050fec000000182c */
[C---:B------:R-:W-:Y:S01]  /*5200*/  HMMA.16816.F32 R40, R56.reuse, R62, R40 ;  /* 0x0000003e3828723c */ /* 0x040fe20000001828 */
[----:B------:R-:W3:Y:S05]  /*5210*/  LDSM.16.M88.4 R60, [R223+0xa000] ;  /* 0x00a00000df3c783b */ /* 0x000eea0000000200 */
[C---:B--2---:R-:W-:Y:S06]  /*5220*/  HMMA.16816.F32 R36, R56.reuse, R12, R36 ;  /* 0x0000000c3824723c */ /* 0x044fec0000001824 */
[C---:B------:R-:W-:Y:S01]  /*5230*/  HMMA.16816.F32 R28, R56.reuse, R14, R28 ;  /* 0x0000000e381c723c */ /* 0x040fe2000000181c */
[----:B------:R-:W2:Y:S05]  /*5240*/  LDSM.16.M88.4 R12, [R223+0xa800] ;  /* 0x00a80000df0c783b */ /* 0x000eaa0000000200 */
[C---:B------:R-:W-:Y:S06]  /*5250*/  HMMA.16816.F32 R24, R56.reuse, R72, R24 ;  /* 0x000000483818723c */ /* 0x040fec0000001818 */
        /* <DEDUP_REMOVED lines=12> */
[C---:B------:R-:W-:Y:S06]  /*5320*/  HMMA.16816.F32 R24, R8.reuse, R80, R24 ;  /* 0x000000500818723c */ /* 0x040fec0000001818 */
[----:B------:R-:W-:Y:S01]  /*5330*/  HMMA.16816.F32 R76, R8, R82, R76 ;  /* 0x00000052084c723c */ /* 0x000fe2000000184c */
[----:B------:R-:W1:Y:S04]  /*5340*/  LDSM.16.M88.4 R8, [R216+0x3000] ;  /* 0x00300000d808783b */ /* 0x000e680000000200 */
[----:B------:R-:W-:Y:S01]  /*5350*/  LDSM.16.M88.4 R80, [R216+0x3800] ;  /* 0x00380000d850783b */ /* 0x000fe20000000200 */
[C---:B---3--:R-:W-:Y:S06]  /*5360*/  HMMA.16816.F32 R52, R64.reuse, R60, R52 ;  /* 0x0000003c4034723c */ /* 0x048fec0000001834 */
[C---:B------:R-:W-:Y:S01]  /*5370*/  HMMA.16816.F32 R48, R64.reuse, R62, R48 ;  /* 0x0000003e4030723c */ /* 0x040fe20000001830 */
[----:B------:R-:W-:Y:S05]  /*5380*/  LDSM.16.M88.4 R60, [R230+0x4000] ;  /* 0x00400000e63c783b */ /* 0x000fea0000000200 */
        /* <DEDUP_REMOVED lines=18> */
[----:B------:R-:W1:Y:S05]  /*54b0*/  LDSM.16.M88.4 R16, [R227+0x4800] ;  /* 0x00480000e310783b */ /* 0x000e6a0000000200 */
[C---:B--2---:R-:W-:Y:S06]  /*54c0*/  HMMA.16816.F32 R52, R60.reuse, R12, R52 ;  /* 0x0000000c3c34723c */ /* 0x044fec0000001834 */
[----:B------:R-:W-:Y:S01]  /*54d0*/  HMMA.16816.F32 R48, R60, R14, R48 ;  /* 0x0000000e3c30723c */ /* 0x000fe20000001830 */
[----:B------:R-:W2:Y:S05]  /*54e0*/  LDSM.16.M88.4 R12, [R227+0x5000] ;  /* 0x00500000e30c783b */ /* 0x000eaa0000000200 */
        /* <DEDUP_REMOVED lines=8> */
[----:B------:R-:W-:Y:S01]  /*5570*/  HMMA.16816.F32 R28, R60, R66, R28 ;  /* 0x000000423c1c723c */ /* 0x000fe2000000181c */
[----:B------:R-:W3:Y:S05]  /*5580*/  LDSM.16.M88.4 R64, [R223+0xc800] ;  /* 0x00c80000df40783b */ /* 0x000eea0000000200 */
[C---:B-1----:R-:W-:Y:S06]  /*5590*/  HMMA.16816.F32 R52, R8.reuse, R20, R52 ;  /* 0x000000140834723c */ /* 0x042fec0000001834 */
[----:B------:R-:W-:Y:S01]  /*55a0*/  HMMA.16816.F32 R48, R8, R22, R48 ;  /* 0x000000160830723c */ /* 0x000fe20000001830 */
[----:B------:R-:W1:Y:S05]  /*55b0*/  LDSM.16.M88.4 R20, [R223+0xd000] ;  /* 0x00d00000df14783b */ /* 0x000e6a0000000200 */
[C---:B------:R-:W-:Y:S06]  /*55c0*/  HMMA.16816.F32 R24, R60.reuse, R72, R24 ;  /* 0x000000483c18723c */ /* 0x040fec0000001818 */
[----:B------:R-:W-:Y:S01]  /*55d0*/  HMMA.16816.F32 R76, R60, R74, R76 ;  /* 0x0000004a3c4c723c */ /* 0x000fe2000000184c */
[----:B------:R-:W4:Y:S04]  /*55e0*/  LDSM.16.M88.4 R60, [R223+0xd800] ;  /* 0x00d80000df3c783b */ /* 0x000f280000000200 */
[----:B------:R-:W-:Y:S01]  /*55f0*/  LDSM.16.M88.4 R72, [R225+0x4000] ;  /* 0x00400000e148783b */ /* 0x000fe20000000200 */
        /* <DEDUP_REMOVED lines=59> */
[----:B------:R-:W-:Y:S06]  /*59b0*/  HMMA.16816.F32 R76, R80, R86, R76 ;  /* 0x00000056504c723c */ /* 0x000fec000000184c */
[C---:B-1----:R-:W-:Y:S06]  /*59c0*/  HMMA.16816.F32 R44, R72.reuse, R64, R44 ;  /* 0x00000040482c723c */ /* 0x042fec000000182c */
[----:B------:R-:W-:Y:S01]  /*59d0*/  HMMA.16816.F32 R40, R72, R66, R40 ;  /* 0x000000424828723c */ /* 0x000fe20000001828 */
[----:B------:R-:W1:Y:S01]  /*59e0*/  LDSM.16.M88.4 R64, [R216+0x7800] ;  /* 0x00780000d840783b */ /* 0x000e620000000200 */
[----:B------:R-:W-:-:S04]  /*59f0*/  DEPBAR.LE SB0, 0x0 ;  /* 0x000080000000791a */ /* 0x000fc80000000000 */
[C---:B---3--:R-:W-:Y:S06]  /*5a00*/  HMMA.16816.F32 R52, R72.reuse, R68, R52 ;  /* 0x000000444834723c */ /* 0x048fec0000001834 */
[C---:B------:R-:W-:Y:S06]  /*5a10*/  HMMA.16816.F32 R48, R72.reuse, R70, R48 ;  /* 0x000000464830723c */ /* 0x040fec0000001830 */
[C---:B----4-:R-:W-:Y:S06]  /*5a20*/  HMMA.16816.F32 R36, R72.reuse, R60, R36 ;  /* 0x0000003c4824723c */ /* 0x050fec0000001824 */
        /* <DEDUP_REMOVED lines=80> */
[----:B-1----:R-:W-:Y:S01]  /*5f30*/  IMAD.U32 R7, RZ, RZ, UR33 ;  /* 0x00000021ff077e24 */ /* 0x002fe2000f8e00ff */
[----:B------:R-:W-:Y:S02]  /*5f40*/  MOV R6, UR32 ;  /* 0x0000002000067c02 */ /* 0x000fe40008000f00 */
        /* <DEDUP_REMOVED lines=9> */
.L_x_6448:
[----:B------:R-:W-:-:S04]  /*5fe0*/  ULEA UR14, -UR8, URZ, 0x6 ;  /* 0x0000003f080e7291 */ /* 0x000fc8000f8e313f */
[----:B------:R-:W-:Y:S02]  /*5ff0*/  USHF.R.S32.HI UR15, URZ, 0x1f, UR14 ;  /* 0x0000001f3f0f7899 */ /* 0x000fe4000801140e */
[----:B------:R-:W-:-:S04]  /*6000*/  MOV R5, UR14 ;  /* 0x0000000e00057c02 */ /* 0x000fc80008000f00 */
[----:B------:R-:W-:-:S07]  /*6010*/  MOV R3, UR15 ;  /* 0x0000000f00037c02 */ /* 0x000fce0008000f00 */
.L_x_6449:
        /* <DEDUP_REMOVED lines=173> */
.L_x_6451:
[----:B------:R-:W-:Y:S05]  /*6af0*/  BSYNC B0 ;  /* 0x0000000000007941 */ /* 0x000fea0003800000 */
.L_x_6450:
[----:B------:R-:W0:Y:S01]  /*6b00*/  LDGDEPBAR ;  /* 0x00000000000079af */ /* 0x000e220000000000 */
[----:B------:R-:W-:-:S04]  /*6b10*/  IADD3 R244, P0, R5, R244, RZ ;  /* 0x000000f405f47210 */ /* 0x000fc80007f1e0ff */
[----:B------:R-:W-:-:S09]  /*6b20*/  IADD3.X R165, R3, R165, RZ, P0, !PT ;  /* 0x000000a503a57210 */ /* 0x000fd200007fe4ff */
.L_x_6447:
        /* <DEDUP_REMOVED lines=8> */
[C---:B------:R-:W-:Y:S01]  /*6bb0*/  IMAD.IADD R11, R242.reuse, 0x1, -R6 ;  /* 0x00000001f20b7824 */ /* 0x040fe200078e0a06 */
[C---:B------:R-:W-:Y:S01]  /*6bc0*/  ISETP.LT.OR P2, PT, R3.reuse, R241, P2 ;  /* 0x000000f10300720c */ /* 0x040fe20001741670 */
[C---:B------:R-:W-:Y:S01]  /*6bd0*/  VIADD R12, R3.reuse, 0x1 ;  /* 0x00000001030c7836 */ /* 0x040fe20000000000 */
[C---:B------:R-:W-:Y:S01]  /*6be0*/  ISETP.LT.OR P3, PT, R3.reuse, R238, P3 ;  /* 0x000000ee0300720c */ /* 0x040fe20001f61670 */
[C---:B------:R-:W-:Y:S01]  /*6bf0*/  VIADD R13, R3.reuse, 0x8 ;  /* 0x00000008030d7836 */ /* 0x040fe20000000000 */
[----:B------:R-:W-:Y:S01]  /*6c00*/  IABS R11, R11 ;  /* 0x0000000b000b7213 */ /* 0x000fe20000000000 */
[----:B------:R-:W-:Y:S01]  /*6c10*/  IMAD.IADD R181, R242, 0x1, -R22 ;  /* 0x00000001f2b57824 */ /* 0x000fe200078e0a16 */
[----:B------:R-:W-:Y:S01]  /*6c20*/  ISETP.GE.AND P4, PT, R12, R240, PT ;  /* 0x000000f00c00720c */ /* 0x000fe20003f86270 */
[C---:B------:R-:W-:Y:S01]  /*6c30*/  IMAD.IADD R18, R242.reuse, 0x1, -R12 ;  /* 0x00000001f2127824 */ /* 0x040fe200078e0a0c */
[----:B------:R-:W-:Y:S01]  /*6c40*/  I2FP.F32.S32 R11, R11 ;  /* 0x0000000b000b7245 */ /* 0x000fe20000201400 */
[C---:B------:R-:W-:Y:S01]  /*6c50*/  IMAD.IADD R17, R242.reuse, 0x1, -R13 ;  /* 0x00000001f2117824 */ /* 0x040fe200078e0a0d */
[----:B------:R-:W-:Y:S01]  /*6c60*/  IABS R181, R181 ;  /* 0x000000b500b57213 */ /* 0x000fe20000000000 */
[----:B------:R-:W-:Y:S01]  /*6c70*/  VIADD R20, R3, 0x28 ;  /* 0x0000002803147836 */ /* 0x000fe20000000000 */
[----:B------:R-:W-:Y:S01]  /*6c80*/  IABS R18, R18 ;  /* 0x0000001200127213 */ /* 0x000fe20000000000 */
[----:B------:R-:W-:Y:S01]  /*6c90*/  FFMA.FTZ R11, R11, -UR23, R44 ;  /* 0x800000170b0b7c23 */ /* 0x000fe2000801002c */
[----:B------:R-:W-:Y:S01]  /*6ca0*/  IMAD.IADD R5, R239, 0x1, -R3 ;  /* 0x00000001ef057824 */ /* 0x000fe200078e0a03 */
[----:B------:R-:W-:Y:S01]  /*6cb0*/  IABS R17, R17 ;  /* 0x0000001100117213 */ /* 0x000fe20000000000 */
[C---:B------:R-:W-:Y:S01]  /*6cc0*/  VIADD R44, R3.reuse, 0x18 ;  /* 0x00000018032c7836 */ /* 0x040fe20000000000 */
[----:B------:R-:W-:Y:S01]  /*6cd0*/  I2FP.F32.S32 R181, R181 ;  /* 0x000000b500b57245 */ /* 0x000fe20000201400 */
[C---:B------:R-:W-:Y:S01]  /*6ce0*/  IMAD.IADD R183, R242.reuse, 0x1, -R20 ;  /* 0x00000001f2b77824 */ /* 0x040fe200078e0a14 */
[----:B------:R-:W-:Y:S01]  /*6cf0*/  I2FP.F32.S32 R18, R18 ;  /* 0x0000001200127245 */ /* 0x000fe20000201400 */
[----:B------:R-:W-:Y:S01]  /*6d00*/  VIADD R21, R3, 0x21 ;  /* 0x0000002103157836 */ /* 0x000fe20000000000 */
[----:B------:R-:W-:Y:S01]  /*6d10*/  IABS R5, R5 ;  /* 0x0000000500057213 */ /* 0x000fe20000000000 */
[C---:B------:R-:W-:Y:S01]  /*6d20*/  IMAD.IADD R9, R242.reuse, 0x1, -R44 ;  /* 0x00000001f2097824 */ /* 0x040fe200078e0a2c */
[----:B------:R-:W-:Y:S01]  /*6d30*/  I2FP.F32.S32 R17, R17 ;  /* 0x0000001100117245 */ /* 0x000fe20000201400 */
[----:B------:R-:W-:Y:S01]  /*6d40*/  IMAD.IADD R15, R242, 0x1, -R21 ;  /* 0x00000001f20f7824 */ /* 0x000fe200078e0a15 */
[----:B------:R-:W-:Y:S01]  /*6d50*/  IABS R183, R183 ;  /* 0x000000b700b77213 */ /* 0x000fe20000000000 */
[----:B------:R-:W-:Y:S01]  /*6d60*/  FFMA.FTZ R181, R181, -UR23, R36 ;  /* 0x80000017b5b57c23 */ /* 0x000fe20008010024 */
[----:B------:R-:W-:Y:S01]  /*6d70*/  I2FP.F32.S32 R5, R5 ;  /* 0x0000000500057245 */ /* 0x000fe20000201400 */
[----:B------:R-:W-:Y:S01]  /*6d80*/  FFMA.FTZ R18, R18, -UR23, R53 ;  /* 0x8000001712127c23 */ /* 0x000fe20008010035 */
[----:B------:R-:W-:Y:S01]  /*6d90*/  IABS R9, R9 ;  /* 0x0000000900097213 */ /* 0x000fe20000000000 */
[----:B------:R-:W-:Y:S01]  /*6da0*/  VIADD R36, R3, 0x29 ;  /* 0x0000002903247836 */ /* 0x000fe20000000000 */
[----:B------:R-:W-:Y:S01]  /*6db0*/  ISETP.LT.OR P4, PT, R12, R241, P4 ;  /* 0x000000f10c00720c */ /* 0x000fe20002781670 */
[C---:B------:R-:W-:Y:S01]  /*6dc0*/  IMAD.IADD R19, R242.reuse, 0x1, -R3 ;  /* 0x00000001f2137824 */ /* 0x040fe200078e0a03 */
[----:B------:R-:W-:Y:S01]  /*6dd0*/  I2FP.F32.S32 R183, R183 ;  /* 0x000000b700b77245 */ /* 0x000fe20000201400 */
[----:B------:R-:W-:Y:S01]  /*6de0*/  FFMA.FTZ R17, R17, -UR23, R48 ;  /* 0x8000001711117c23 */ /* 0x000fe20008010030 */
[----:B------:R-:W-:Y:S01]  /*6df0*/  IABS R15, R15 ;  /* 0x0000000f000f7213 */ /* 0x000fe20000000000 */
[----:B------:R-:W-:Y:S01]  /*6e00*/  IMAD.IADD R48, R242, 0x1, -R36 ;  /* 0x00000001f2307824 */ /* 0x000fe200078e0a24 */
[----:B------:R-:W-:Y:S01]  /*6e10*/  I2FP.F32.S32 R9, R9 ;  /* 0x0000000900097245 */ /* 0x000fe20000201400 */
[----:B------:R-:W-:Y:S01]  /*6e20*/  FFMA.FTZ R54, R5, -UR23, R54 ;  /* 0x8000001705367c23 */ /* 0x000fe20008010036 */
[----:B------:R-:W-:Y:S01]  /*6e30*/  FSEL R18, R18, -INF , !P4 ;  /* 0xff80000012127808 */ /* 0x000fe20006000000 */
[----:B------:R-:W-:Y:S01]  /*6e40*/  VIADD R5, R3, 0x11 ;  /* 0x0000001103057836 */ /* 0x000fe20000000000 */
[----:B------:R-:W-:Y:S01]  /*6e50*/  IABS R19, R19 ;  /* 0x0000001300137213 */ /* 0x000fe20000000000 */
[----:B------:R-:W-:Y:S01]  /*6e60*/  FFMA.FTZ R183, R183, -UR23, R28 ;  /* 0x80000017b7b77c23 */ /* 0x000fe2000801001c */
[----:B------:R-:W-:Y:S01]  /*6e70*/  ISETP.GE.AND P4, PT, R44, R240, PT ;  /* 0x000000f02c00720c */ /* 0x000fe20003f86270 */
[C---:B------:R-:W-:Y:S01]  /*6e80*/  VIADD R7, R3.reuse, 0x9 ;  /* 0x0000000903077836 */ /* 0x040fe20000000000 */
[----:B------:R-:W-:Y:S01]  /*6e90*/  I2FP.F32.S32 R15, R15 ;  /* 0x0000000f000f7245 */ /* 0x000fe20000201400 */
[----:B------:R-:W-:-:S02]  /*6ea0*/  VIADD R14, R3, 0x19 ;  /* 0x00000019030e7836 */ /* 0x000fc40000000000 */
[----:B------:R-:W-:Y:S01]  /*6eb0*/  FFMA.FTZ R9, R9, -UR23, R40 ;  /* 0x8000001709097c23 */ /* 0x000fe20008010028 */
[C---:B------:R-:W-:Y:S01]  /*6ec0*/  VIADD R33, R3.reuse, 0x30 ;  /* 0x0000003003217836 */ /* 0x040fe20000000000 */
[----:B------:R-:W-:Y:S01]  /*6ed0*/  IABS R48, R48 ;  /* 0x0000003000307213 */ /* 0x000fe20000000000 */
[C---:B------:R-:W-:Y:S01]  /*6ee0*/  VIADD R28, R3.reuse, 0x31 ;  /* 0x00000031031c7836 */ /* 0x040fe20000000000 */
[----:B------:R-:W-:Y:S01]  /*6ef0*/  I2FP.F32.S32 R19, R19 ;  /* 0x0000001300137245 */ /* 0x000fe20000201400 */
[C---:B------:R-:W-:Y:S01]  /*6f00*/  VIADD R23, R3.reuse, 0x38 ;  /* 0x0000003803177836 */ /* 0x040fe20000000000 */
[----:B------:R-:W-:Y:S01]  /*6f10*/  ISETP.LT.OR P4, PT, R44, R241, P4 ;  /* 0x000000f12c00720c */ /* 0x000fe20002781670 */
[----:B------:R-:W-:Y:S02]  /*6f20*/  VIADD R3, R3, 0x39 ;  /* 0x0000003903037836 */ /* 0x000fe40000000000 */
[----:B------:R-:W-:Y:S01]  /*6f30*/  FFMA.FTZ R37, R15, -UR23, R37 ;  /* 0x800000170f257c23 */ /* 0x000fe20008010025 */
[C---:B------:R-:W-:Y:S01]  /*6f40*/  IMAD.IADD R10, R242.reuse, 0x1, -R5 ;  /* 0x00000001f20a7824 */ /* 0x040fe200078e0a05 */
[----:B------:R-:W-:Y:S01]  /*6f50*/  I2FP.F32.S32 R48, R48 ;  /* 0x0000003000307245 */ /* 0x000fe20000201400 */
[C---:B------:R-:W-:Y:S01]  /*6f60*/  IMAD.IADD R16, R242.reuse, 0x1, -R7 ;  /* 0x00000001f2107824 */ /* 0x040fe200078e0a07 */
[----:B------:R-:W-:Y:S01]  /*6f70*/  FSEL R9, R9, -INF , !P4 ;  /* 0xff80000009097808 */ /* 0x000fe20006000000 */
[----:B------:R-:W-:-:S02]  /*6f80*/  IMAD.IADD R15, R242, 0x1, -R3 ;  /* 0x00000001f20f7824 */ /* 0x000fc400078e0a03 */
[----:B------:R-:W-:Y:S01]  /*6f90*/  FFMA.FTZ R19, R19, -UR23, R52 ;  /* 0x8000001713137c23 */ /* 0x000fe20008010034 */
[----:B------:R-:W-:Y:S01]  /*6fa0*/  IABS R10, R10 ;  /* 0x0000000a000a7213 */ /* 0x000fe20000000000 */
[----:B------:R-:W-:Y:S01]  /*6fb0*/  IMAD.IADD R8, R242, 0x1, -R14 ;  /* 0x00000001f2087824 */ /* 0x000fe200078e0a0e */
[----:B------:R-:W-:Y:S01]  /*6fc0*/  ISETP.GE.AND P4, PT, R36, R240, PT ;  /* 0x000000f02400720c */ /* 0x000fe20003f86270 */
[----:B------:R-:W-:Y:S01]  /*6fd0*/  FFMA.FTZ R29, R48, -UR23, R29 ;  /* 0x80000017301d7c23 */ /* 0x000fe2000801001d */
[----:B------:R-:W-:Y:S01]  /*6fe0*/  IABS R16, R16 ;  /* 0x0000001000107213 */ /* 0x000fe20000000000 */
[----:B------:R-:W-:Y:S01]  /*6ff0*/  IMAD.IADD R40, R242, 0x1, -R23 ;  /* 0x00000001f2287824 */ /* 0x000fe200078e0a17 */
[----:B------:R-:W-:Y:S01]  /*7000*/  IABS R15, R15 ;  /* 0x0000000f000f7213 */ /* 0x000fe20000000000 */
[--C-:B------:R-:W-:Y:S01]  /*7010*/  IMAD R222, R2, 0x2, R224.reuse ;  /* 0x0000000202de7824 */ /* 0x100fe200078e02e0 */
[----:B------:R-:W-:Y:S01]  /*7020*/  I2FP.F32.S32 R10, R10 ;  /* 0x0000000a000a7245 */ /* 0x000fe20000201400 */
[----:B------:R-:W-:Y:S01]  /*7030*/  IMAD R221, R0, 0x2, R224 ;  /* 0x0000000200dd7824 */ /* 0x000fe200078e02e0 */
[----:B------:R-:W-:Y:S01]  /*7040*/  ISETP.LT.OR P4, PT, R36, R241, P4 ;  /* 0x000000f12400720c */ /* 0x000fe20002781670 */
[----:B------:R-:W-:Y:S01]  /*7050*/  IMAD R220, R0, 0x2, R222 ;  /* 0x0000000200dc7824 */ /* 0x000fe200078e02de */
[----:B------:R-:W-:Y:S01]  /*7060*/  IABS R8, R8 ;  /* 0x0000000800087213 */ /* 0x000fe20000000000 */
[----:B------:R-:W-:Y:S01]  /*7070*/  FFMA.FTZ R10, R10, -UR23, R45 ;  /* 0x800000170a0a7c23 */ /* 0x000fe2000801002d */
[----:B------:R-:W-:Y:S01]  /*7080*/  FSEL R19, R19, -INF , !P2 ;  /* 0xff80000013137808 */ /* 0x000fe20005000000 */
[----:B------:R-:W-:Y:S01]  /*7090*/  IMAD.IADD R45, R242, 0x1, -R33 ;  /* 0x00000001f22d7824 */ /* 0x000fe200078e0a21 */
[----:B------:R-:W-:Y:S01]  /*70a0*/  I2FP.F32.S32 R16, R16 ;  /* 0x0000001000107245 */ /* 0x000fe20000201400 */
[----:B------:R-:W-:Y:S01]  /*70b0*/  LDSM.16.MT88.4 R156, [R224+0x10000] ;  /* 0x01000000e09c783b */ /* 0x000fe20000004200 */
[----:B------:R-:W-:-:S02]  /*70c0*/  ISETP.GE.AND P2, PT, R5, R240, PT ;  /* 0x000000f00500720c */ /* 0x000fc40003f46270 */
[----:B------:R-:W-:Y:S01]  /*70d0*/  I2FP.F32.S32 R15, R15 ;  /* 0x0000000f000f7245 */ /* 0x000fe20000201400 */
[----:B------:R-:W-:Y:S01]  /*70e0*/  FFMA.FTZ R16, R16, -UR23, R49 ;  /* 0x8000001710107c23 */ /* 0x000fe20008010031 */
[-C--:B------:R-:W-:Y:S01]  /*70f0*/  ISETP.GE.AND P1, PT, R13, R240.reuse, PT ;  /* 0x000000f00d00720c */ /* 0x080fe20003f26270 */
[----:B------:R-:W-:Y:S01]  /*7100*/  LDSM.16.MT88.4 R148, [R222+0x10000] ;  /* 0x01000000de94783b */ /* 0x000fe20000004200 */
[----:B------:R-:W-:Y:S01]  /*7110*/  ISETP.GE.AND P0, PT, R7, R240, PT ;  /* 0x000000f00700720c */ /* 0x000fe20003f06270 */
[----:B------:R-:W-:Y:S01]  /*7120*/  FFMA.FTZ R77, R15, -UR23, R77 ;  /* 0x800000170f4d7c23 */ /* 0x000fe2000801004d */
[----:B------:R-:W-:Y:S01]  /*7130*/  FSEL R184, R29, -INF , !P4 ;  /* 0xff8000001db87808 */ /* 0x000fe20006000000 */
[----:B------:R-:W-:Y:S01]  /*7140*/  IMAD.IADD R29, R239, 0x1, -R33 ;  /* 0x00000001ef1d7824 */ /* 0x000fe200078e0a21 */
[----:B------:R-:W-:Y:S01]  /*7150*/  I2FP.F32.S32 R8, R8 ;  /* 0x0000000800087245 */ /* 0x000fe20000201400 */
[----:B------:R-:W-:Y:S01]  /*7160*/  LDSM.16.MT88.4 R140, [R221+0x10000] ;  /* 0x01000000dd8c783b */ /* 0x000fe20000004200 */
[----:B------:R-:W-:-:S02]  /*7170*/  ISETP.GE.AND P4, PT, R3, R240, PT ;  /* 0x000000f00300720c */ /* 0x000fc40003f86270 */
[----:B------:R-:W-:Y:S01]  /*7180*/  ISETP.GE.AND P5, PT, R6, R240, PT ;  /* 0x000000f00600720c */ /* 0x000fe20003fa6270 */
[----:B------:R-:W-:Y:S01]  /*7190*/  FFMA.FTZ R8, R8, -UR23, R41 ;  /* 0x8000001708087c23 */ /* 0x000fe20008010029 */
[-C--:B------:R-:W-:Y:S01]  /*71a0*/  ISETP.LT.OR P2, PT, R5, R241.reuse, P2 ;  /* 0x000000f10500720c */ /* 0x080fe20001741670 */
[----:B------:R-:W-:Y:S01]  /*71b0*/  IMAD.IADD R41, R242, 0x1, -R28 ;  /* 0x00000001f2297824 */ /* 0x000fe200078e0a1c */
[-C--:B------:R-:W-:Y:S01]  /*71c0*/  ISETP.LT.OR P1, PT, R13, R241.reuse, P1 ;  /* 0x000000f10d00720c */ /* 0x080fe20000f21670 */
[----:B------:R-:W-:Y:S01]  /*71d0*/  LDSM.16.MT88.4 R132, [R220+0x10000] ;  /* 0x01000000dc84783b */ /* 0x000fe20000004200 */
[-C--:B------:R-:W-:Y:S02]  /*71e0*/  ISETP.LT.OR P0, PT, R7, R241.reuse, P0 ;  /* 0x000000f10700720c */ /* 0x080fe40000701670 */
[-C--:B------:R-:W-:Y:S01]  /*71f0*/  ISETP.LT.OR P4, PT, R3, R241.reuse, P4 ;  /* 0x000000f10300720c */ /* 0x080fe20002781670 */
[----:B------:R-:W-:Y:S01]  /*7200*/  LDSM.16.MT88.4 R56, [R221+0x12000] ;  /* 0x01200000dd38783b */ /* 0x000fe20000004200 */
[----:B------:R-:W-:-:S02]  /*7210*/  ISETP.LT.OR P5, PT, R6, R241, P5 ;  /* 0x000000f10600720c */ /* 0x000fc40002fa1670 */
[----:B------:R-:W-:Y:S01]  /*7220*/  FSEL R10, R10, -INF , !P2 ;  /* 0xff8000000a0a7808 */ /* 0x000fe20005000000 */
[----:B------:R-:W-:Y:S01]  /*7230*/  LDSM.16.MT88.4 R64, [R220+0x12000] ;  /* 0x01200000dc40783b */ /* 0x000fe20000004200 */
[----:B------:R-:W-:Y:S02]  /*7240*/  FSEL R17, R17, -INF , !P1 ;  /* 0xff80000011117808 */ /* 0x000fe40004800000 */
[-C--:B------:R-:W-:Y:S01]  /*7250*/  ISETP.GE.AND P2, PT, R20, R240.reuse, PT ;  /* 0x000000f01400720c */ /* 0x080fe20003f46270 */
[----:B------:R-:W-:Y:S01]  /*7260*/  LDSM.16.MT88.4 R72, [R224+0x14000] ;  /* 0x01400000e048783b */ /* 0x000fe20000004200 */
[-C--:B------:R-:W-:Y:S02]  /*7270*/  ISETP.GE.AND P1, PT, R14, R240.reuse, PT ;  /* 0x000000f00e00720c */ /* 0x080fe40003f26270 */
[----:B------:R-:W-:Y:S01]  /*7280*/  FSEL R16, R16, -INF , !P0 ;  /* 0xff80000010107808 */ /* 0x000fe20004000000 */
[----:B------:R-:W-:Y:S01]  /*7290*/  LDSM.16.MT88.4 R80, [R222+0x14000] ;  /* 0x01400000de50783b */ /* 0x000fe20000004200 */
[----:B------:R-:W-:-:S02]  /*72a0*/  ISETP.GE.AND P0, PT, R22, R240, PT ;  /* 0x000000f01600720c */ /* 0x000fc40003f06270 */
[----:B------:R-:W-:Y:S01]  /*72b0*/  FSEL R195, R77, -INF , !P4 ;  /* 0xff8000004dc37808 */ /* 0x000fe20006000000 */
[----:B------:R-:W-:Y:S01]  /*72c0*/  LDSM.16.MT88.4 R88, [R221+0x14000] ;  /* 0x01400000dd58783b */ /* 0x000fe20000004200 */
[----:B------:R-:W-:Y:S02]  /*72d0*/  FSEL R11, R11, -INF , !P5 ;  /* 0xff8000000b0b7808 */ /* 0x000fe40006800000 */
[----:B------:R-:W-:Y:S01]  /*72e0*/  ISETP.GE.AND P4, PT, R5, R235, PT ;  /* 0x000000eb0500720c */ /* 0x000fe20003f86270 */
[----:B------:R-:W-:Y:S01]  /*72f0*/  LDSM.16.MT88.4 R96, [R220+0x14000] ;  /* 0x01400000dc60783b */ /* 0x000fe20000004200 */
[----:B------:R-:W-:Y:S02]  /*7300*/  IABS R45, R45 ;  /* 0x0000002d002d7213 */ /* 0x000fe40000000000 */
[----:B------:R-:W-:Y:S01]  /*7310*/  ISETP.GE.AND P5, PT, R21, R240, PT ;  /* 0x000000f01500720c */ /* 0x000fe20003fa6270 */
[----:B------:R-:W-:Y:S01]  /*7320*/  LDSM.16.MT88.4 R104, [R224+0x16000] ;  /* 0x01600000e068783b */ /* 0x000fe20000004200 */
[----:B------:R-:W-:-:S02]  /*7330*/  ISETP.LT.OR P2, PT, R20, R241, P2 ;  /* 0x000000f11400720c */ /* 0x000fc40001741670 */
[----:B------:R-:W-:Y:S01]  /*7340*/  IABS R41, R41 ;  /* 0x0000002900297213 */ /* 0x000fe20000000000 */
[----:B------:R-:W-:Y:S01]  /*7350*/  LDSM.16.MT88.4 R112, [R222+0x16000] ;  /* 0x01600000de70783b */ /* 0x000fe20000004200 */
[-C--:B------:R-:W-:Y:S02]  /*7360*/  ISETP.LT.OR P1, PT, R14, R241.reuse, P1 ;  /* 0x000000f10e00720c */ /* 0x080fe40000f21670 */
[----:B------:R-:W-:Y:S01]  /*7370*/  ISETP.LT.OR P0, PT, R22, R241, P0 ;  /* 0x000000f11600720c */ /* 0x000fe20000701670 */
[----:B------:R-:W-:Y:S01]  /*7380*/  LDSM.16.MT88.4 R120, [R221+0x16000] ;  /* 0x01600000dd78783b */ /* 0x000fe20000004200 */
[----:B------:R-:W-:Y:S02]  /*7390*/  IABS R40, R40 ;  /* 0x0000002800287213 */ /* 0x000fe40000000000 */
[----:B------:R-:W-:Y:S01]  /*73a0*/  ISETP.LT.OR P4, PT, R5, R238, P4 ;  /* 0x000000ee0500720c */ /* 0x000fe20002781670 */
[----:B------:R-:W-:Y:S01]  /*73b0*/  IMAD.IADD R5, R239, 0x1, -R5 ;  /* 0x00000001ef057824 */ /* 0x000fe200078e0a05 */
[----:B------:R-:W-:-:S02]  /*73c0*/  I2FP.F32.S32 R45, R45 ;  /* 0x0000002d002d7245 */ /* 0x000fc40000201400 */
[----:B------:R-:W-:Y:S02]  /*73d0*/  ISETP.LT.OR P5, PT, R21, R241, P5 ;  /* 0x000000f11500720c */ /* 0x000fe40002fa1670 */
[----:B------:R-:W-:Y:S01]  /*73e0*/  FSEL R183, R183, -INF , !P2 ;  /* 0xff800000b7b77808 */ /* 0x000fe20005000000 */
[----:B------:R-:W-:Y:S01]  /*73f0*/  FFMA.FTZ R24, R45, -UR23, R24 ;  /* 0x800000172d187c23 */ /* 0x000fe20008010018 */
[----:B------:R-:W-:Y:S02]  /*7400*/  I2FP.F32.S32 R41, R41 ;  /* 0x0000002900297245 */ /* 0x000fe40000201400 */
[----:B------:R-:W-:Y:S02]  /*7410*/  FSEL R8, R8, -INF , !P1 ;  /* 0xff80000008087808 */ /* 0x000fe40004800000 */
[----:B------:R-:W-:Y:S01]  /*7420*/  ISETP.GE.AND P2, PT, R12, R235, PT ;  /* 0x000000eb0c00720c */ /* 0x000fe20003f46270 */
[----:B------:R-:W-:Y:S01]  /*7430*/  FFMA.FTZ R25, R41, -UR23, R25 ;  /* 0x8000001729197c23 */ /* 0x000fe20008010019 */
[----:B------:R-:W-:-:S02]  /*7440*/  ISETP.GE.AND P1, PT, R33, R240, PT ;  /* 0x000000f02100720c */ /* 0x000fc40003f26270 */
[----:B------:R-:W-:Y:S02]  /*7450*/  FSEL R181, R181, -INF , !P0 ;  /* 0xff800000b5b57808 */ /* 0x000fe40004000000 */
[----:B------:R-:W-:Y:S02]  /*7460*/  I2FP.F32.S32 R40, R40 ;  /* 0x0000002800287245 */ /* 0x000fe40000201400 */
[-C--:B------:R-:W-:Y:S02]  /*7470*/  ISETP.GE.AND P0, PT, R28, R240.reuse, PT ;  /* 0x000000f01c00720c */ /* 0x080fe40003f06270 */
[----:B------:R-:W-:Y:S01]  /*7480*/  FSEL R182, R37, -INF , !P5 ;  /* 0xff80000025b67808 */ /* 0x000fe20006800000 */
[----:B------:R-:W-:Y:S01]  /*7490*/  FFMA.FTZ R76, R40, -UR23, R76 ;  /* 0x80000017284c7c23 */ /* 0x000fe2000801004c */
[----:B------:R-:W-:Y:S02]  /*74a0*/  ISETP.GE.AND P5, PT, R23, R240, PT ;  /* 0x000000f01700720c */ /* 0x000fe40003fa6270 */
[----:B------:R-:W-:Y:S01]  /*74b0*/  ISETP.LT.OR P2, PT, R12, R238, P2 ;  /* 0x000000ee0c00720c */ /* 0x000fe20001741670 */
[----:B------:R-:W-:Y:S01]  /*74c0*/  IMAD.IADD R12, R239, 0x1, -R12 ;  /* 0x00000001ef0c7824 */ /* 0x000fe200078e0a0c */
[----:B------:R-:W-:-:S02]  /*74d0*/  IABS R5, R5 ;  /* 0x0000000500057213 */ /* 0x000fc40000000000 */
[-C--:B------:R-:W-:Y:S02]  /*74e0*/  ISETP.LT.OR P1, PT, R33, R241.reuse, P1 ;  /* 0x000000f12100720c */ /* 0x080fe40000f21670 */
[-C--:B------:R-:W-:Y:S02]  /*74f0*/  ISETP.LT.OR P0, PT, R28, R241.reuse, P0 ;  /* 0x000000f11c00720c */ /* 0x080fe40000701670 */
[----:B------:R-:W-:Y:S02]  /*7500*/  ISETP.LT.OR P5, PT, R23, R241, P5 ;  /* 0x000000f11700720c */ /* 0x000fe40002fa1670 */
[----:B------:R-:W-:Y:S02]  /*7510*/  I2FP.F32.S32 R5, R5 ;  /* 0x0000000500057245 */ /* 0x000fe40000201400 */
[----:B------:R-:W-:Y:S02]  /*7520*/  FSEL R198, R24, -INF , !P1 ;  /* 0xff80000018c67808 */ /* 0x000fe40004800000 */
[-C--:B------:R-:W-:Y:S01]  /*7530*/  ISETP.GE.AND P1, PT, R13, R235.reuse, PT ;  /* 0x000000eb0d00720c */ /* 0x080fe20003f26270 */
[----:B------:R-:W-:Y:S01]  /*7540*/  FFMA.FTZ R47, R5, -UR23, R47 ;  /* 0x80000017052f7c23 */ /* 0x000fe2000801002f */
[----:B------:R-:W-:Y:S01]  /*7550*/  FSEL R197, R25, -INF , !P0 ;  /* 0xff80000019c57808 */ /* 0x000fe20004000000 */
[C---:B------:R-:W-:Y:S01]  /*7560*/  IMAD.IADD R5, R239.reuse, 0x1, -R14 ;  /* 0x00000001ef057824 */ /* 0x040fe200078e0a0e */
[----:B------:R-:W-:Y:S01]  /*7570*/  IABS R12, R12 ;  /* 0x0000000c000c7213 */ /* 0x000fe20000000000 */
[----:B------:R-:W-:Y:S01]  /*7580*/  IMAD.IADD R25, R239, 0x1, -R28 ;  /* 0x00000001ef197824 */ /* 0x000fe200078e0a1c */
[----:B------:R-:W-:-:S02]  /*7590*/  ISETP.GE.AND P0, PT, R7, R235, PT ;  /* 0x000000eb0700720c */ /* 0x000fc40003f06270 */
[----:B------:R-:W-:Y:S02]  /*75a0*/  FSEL R196, R76, -INF , !P5 ;  /* 0xff8000004cc47808 */ /* 0x000fe40006800000 */
[C---:B------:R-:W-:Y:S02]  /*75b0*/  ISETP.GE.AND P5, PT, R6.reuse, R235, PT ;  /* 0x000000eb0600720c */ /* 0x040fe40003fa6270 */
[----:B------:R-:W-:Y:S01]  /*75c0*/  ISETP.LT.OR P1, PT, R13, R238, P1 ;  /* 0x000000ee0d00720c */ /* 0x000fe20000f21670 */
[----:B------:R-:W-:Y:S01]  /*75d0*/  IMAD.IADD R13, R239, 0x1, -R13 ;  /* 0x00000001ef0d7824 */ /* 0x000fe200078e0a0d */
[----:B------:R-:W-:Y:S02]  /*75e0*/  I2FP.F32.S32 R12, R12 ;  /* 0x0000000c000c7245 */ /* 0x000fe40000201400 */
[-C--:B------:R-:W-:Y:S01]  /*75f0*/  ISETP.LT.OR P0, PT, R7, R238.reuse, P0 ;  /* 0x000000ee0700720c */ /* 0x080fe20000701670 */
[C---:B------:R-:W-:Y:S01]  /*7600*/  IMAD.IADD R7, R239.reuse, 0x1, -R7 ;  /* 0x00000001ef077824 */ /* 0x040fe200078e0a07 */
[----:B------:R-:W-:Y:S01]  /*7610*/  ISETP.LT.OR P5, PT, R6, R238, P5 ;  /* 0x000000ee0600720c */ /* 0x000fe20002fa1670 */
[----:B------:R-:W-:-:S02]  /*7620*/  IMAD.IADD R6, R239, 0x1, -R6 ;  /* 0x00000001ef067824 */ /* 0x000fc400078e0a06 */
[----:B------:R-:W-:Y:S01]  /*7630*/  FFMA.FTZ R12, R12, -UR23, R55 ;  /* 0x800000170c0c7c23 */ /* 0x000fe20008010037 */
[----:B------:R-:W-:Y:S02]  /*7640*/  IABS R5, R5 ;  /* 0x0000000500057213 */ /* 0x000fe40000000000 */
[----:B------:R-:W-:Y:S02]  /*7650*/  IABS R13, R13 ;  /* 0x0000000d000d7213 */ /* 0x000fe40000000000 */
[----:B------:R-:W-:Y:S02]  /*7660*/  IABS R7, R7 ;  /* 0x0000000700077213 */ /* 0x000fe40000000000 */
[----:B------:R-:W-:Y:S02]  /*7670*/  IABS R6, R6 ;  /* 0x0000000600067213 */ /* 0x000fe40000000000 */
[----:B------:R-:W-:Y:S02]  /*7680*/  I2FP.F32.S32 R5, R5 ;  /* 0x0000000500057245 */ /* 0x000fe40000201400 */
[----:B------:R-:W-:-:S02]  /*7690*/  FMNMX.FTZ R24, R19, R18, !PT ;  /* 0x0000001213187209 */ /* 0x000fc40007810000 */
[----:B------:R-:W-:Y:S01]  /*76a0*/  I2FP.F32.S32 R13, R13 ;  /* 0x0000000d000d7245 */ /* 0x000fe20000201400 */
[----:B------:R-:W-:Y:S01]  /*76b0*/  FFMA.FTZ R5, R5, -UR23, R43 ;  /* 0x8000001705057c23 */ /* 0x000fe2000801002b */
[----:B------:R-:W-:Y:S02]  /*76c0*/  FSEL R15, R12, -INF , !P2 ;  /* 0xff8000000c0f7808 */ /* 0x000fe40005000000 */
[----:B------:R-:W-:Y:S01]  /*76d0*/  I2FP.F32.S32 R7, R7 ;  /* 0x0000000700077245 */ /* 0x000fe20000201400 */
[----:B------:R-:W-:Y:S01]  /*76e0*/  FFMA.FTZ R13, R13, -UR23, R50 ;  /* 0x800000170d0d7c23 */ /* 0x000fe20008010032 */
[C---:B------:R-:W-:Y:S02]  /*76f0*/  ISETP.GE.AND P2, PT, R14.reuse, R235, PT ;  /* 0x000000eb0e00720c */ /* 0x040fe40003f46270 */
[----:B------:R-:W-:Y:S01]  /*7700*/  I2FP.F32.S32 R6, R6 ;  /* 0x0000000600067245 */ /* 0x000fe20000201400 */
[----:B------:R-:W-:Y:S01]  /*7710*/  FFMA.FTZ R7, R7, -UR23, R51 ;  /* 0x8000001707077c23 */ /* 0x000fe20008010033 */
[----:B------:R-:W-:Y:S01]  /*7720*/  FMNMX.FTZ R24, R17, R24, !PT ;  /* 0x0000001811187209 */ /* 0x000fe20007810000 */
[----:B------:R-:W-:Y:S01]  /*7730*/  LDSM.16.MT88.4 R48, [R222+0x12000] ;  /* 0x01200000de30783b */ /* 0x000fe20000004200 */
[----:B------:R-:W-:Y:S01]  /*7740*/  ISETP.LT.OR P2, PT, R14, R238, P2 ;  /* 0x000000ee0e00720c */ /* 0x000fe20001741670 */
[----:B------:R-:W-:Y:S01]  /*7750*/  FFMA.FTZ R6, R6, -UR23, R46 ;  /* 0x8000001706067c23 */ /* 0x000fe2000801002e */
[----:B------:R-:W-:-:S02]  /*7760*/  FMNMX.FTZ R24, R16, R24, !PT ;  /* 0x0000001810187209 */ /* 0x000fc40007810000 */
[----:B------:R-:W-:Y:S02]  /*7770*/  FSEL R54, R54, -INF , !P3 ;  /* 0xff80000036367808 */ /* 0x000fe40005800000 */
[-C--:B------:R-:W-:Y:S02]  /*7780*/  ISETP.GE.AND P3, PT, R44, R235.reuse, PT ;  /* 0x000000eb2c00720c */ /* 0x080fe40003f66270 */
[----:B------:R-:W-:Y:S02]  /*7790*/  FSEL R5, R5, -INF , !P2 ;  /* 0xff80000005057808 */ /* 0x000fe40005000000 */
[----:B------:R-:W-:Y:S02]  /*77a0*/  FSEL R14, R13, -INF , !P1 ;  /* 0xff8000000d0e7808 */ /* 0x000fe40004800000 */
[----:B------:R-:W-:Y:S02]  /*77b0*/  ISETP.GE.AND P2, PT, R28, R235, PT ;  /* 0x000000eb1c00720c */ /* 0x000fe40003f46270 */
[----:B------:R-:W-:-:S02]  /*77c0*/  FSEL R13, R7, -INF , !P0 ;  /* 0xff800000070d7808 */ /* 0x000fc40004000000 */
[----:B------:R-:W-:Y:S02]  /*77d0*/  FMNMX.FTZ R24, R11, R24, !PT ;  /* 0x000000180b187209 */ /* 0x000fe40007810000 */
[-C--:B------:R-:W-:Y:S02]  /*77e0*/  ISETP.GE.AND P0, PT, R21, R235.reuse, PT ;  /* 0x000000eb1500720c */ /* 0x080fe40003f06270 */
[-C--:B------:R-:W-:Y:S01]  /*77f0*/  ISETP.LT.OR P3, PT, R44, R238.reuse, P3 ;  /* 0x000000ee2c00720c */ /* 0x080fe20001f61670 */
[----:B------:R-:W-:Y:S01]  /*7800*/  IMAD.IADD R44, R239, 0x1, -R44 ;  /* 0x00000001ef2c7824 */ /* 0x000fe200078e0a2c */
[----:B------:R-:W-:Y:S02]  /*7810*/  FSEL R12, R6, -INF , !P5 ;  /* 0xff800000060c7808 */ /* 0x000fe40006800000 */
[----:B------:R-:W-:Y:S02]  /*7820*/  ISETP.GE.AND P5, PT, R20, R235, PT ;  /* 0x000000eb1400720c */ /* 0x000fe40003fa6270 */
[----:B------:R-:W-:-:S02]  /*7830*/  ISETP.LT.OR P2, PT, R28, R238, P2 ;  /* 0x000000ee1c00720c */ /* 0x000fc40001741670 */
[----:B------:R-:W-:Y:S02]  /*7840*/  FMNMX.FTZ R28, R10, R24, !PT ;  /* 0x000000180a1c7209 */ /* 0x000fe40007810000 */
[----:B------:R-:W-:Y:S02]  /*7850*/  ISETP.GE.AND P1, PT, R22, R235, PT ;  /* 0x000000eb1600720c */ /* 0x000fe40003f26270 */
[-C--:B------:R-:W-:Y:S01]  /*7860*/  ISETP.LT.OR P0, PT, R21, R238.reuse, P0 ;  /* 0x000000ee1500720c */ /* 0x080fe20000701670 */
[C---:B------:R-:W-:Y:S01]  /*7870*/  IMAD.IADD R21, R239.reuse, 0x1, -R21 ;  /* 0x00000001ef157824 */ /* 0x040fe200078e0a15 */
[----:B------:R-:W-:Y:S02]  /*7880*/  IABS R24, R25 ;  /* 0x0000001900187213 */ /* 0x000fe40000000000 */
[----:B------:R-:W-:Y:S02]  /*7890*/  FMNMX.FTZ R25, R54, R15, !PT ;  /* 0x0000000f36197209 */ /* 0x000fe40007810000 */
[----:B------:R-:W-:Y:S01]  /*78a0*/  ISETP.LT.OR P5, PT, R20, R238, P5 ;  /* 0x000000ee1400720c */ /* 0x000fe20002fa1670 */
[----:B------:R-:W-:Y:S01]  /*78b0*/  IMAD.IADD R20, R239, 0x1, -R20 ;  /* 0x00000001ef147824 */ /* 0x000fe200078e0a14 */
[----:B------:R-:W-:-:S02]  /*78c0*/  IABS R44, R44 ;  /* 0x0000002c002c7213 */ /* 0x000fc40000000000 */
[----:B------:R-:W-:Y:S01]  /*78d0*/  ISETP.LT.OR P1, PT, R22, R238, P1 ;  /* 0x000000ee1600720c */ /* 0x000fe20000f21670 */
[----:B------:R-:W-:Y:S01]  /*78e0*/  IMAD.IADD R22, R239, 0x1, -R22 ;  /* 0x00000001ef167824 */ /* 0x000fe200078e0a16 */
[----:B------:R-:W-:Y:S02]  /*78f0*/  FMNMX.FTZ R25, R14, R25, !PT ;  /* 0x000000190e197209 */ /* 0x000fe40007810000 */
[----:B------:R-:W-:Y:S02]  /*7900*/  IABS R21, R21 ;  /* 0x0000001500157213 */ /* 0x000fe40000000000 */
[----:B------:R-:W-:Y:S02]  /*7910*/  I2FP.F32.S32 R44, R44 ;  /* 0x0000002c002c7245 */ /* 0x000fe40000201400 */
[----:B------:R-:W-:Y:S02]  /*7920*/  IABS R20, R20 ;  /* 0x0000001400147213 */ /* 0x000fe40000000000 */
[----:B------:R-:W-:Y:S01]  /*7930*/  FMNMX.FTZ R28, R9, R28, !PT ;  /* 0x0000001c091c7209 */ /* 0x000fe20007810000 */
[----:B------:R-:W-:Y:S01]  /*7940*/  FFMA.FTZ R6, R44, -UR23, R42 ;  /* 0x800000172c067c23 */ /* 0x000fe2000801002a */
[----:B------:R-:W-:Y:S01]  /*7950*/  FMNMX.FTZ R25, R13, R25, !PT ;  /* 0x000000190d197209 */ /* 0x000fe20007810000 */
[----:B------:R-:W-:Y:S01]  /*7960*/  LDSM.16.MT88.4 R40, [R224+0x12000] ;  /* 0x01200000e028783b */ /* 0x000fe20000004200 */
[----:B------:R-:W-:-:S02]  /*7970*/  IABS R22, R22 ;  /* 0x0000001600167213 */ /* 0x000fc40000000000 */
[----:B------:R-:W-:Y:S02]  /*7980*/  I2FP.F32.S32 R21, R21 ;  /* 0x0000001500157245 */ /* 0x000fe40000201400 */
[----:B------:R-:W-:Y:S02]  /*7990*/  I2FP.F32.S32 R20, R20 ;  /* 0x0000001400147245 */ /* 0x000fe40000201400 */
[----:B------:R-:W-:Y:S01]  /*79a0*/  FMNMX.FTZ R28, R8, R28, !PT ;  /* 0x0000001c081c7209 */ /* 0x000fe20007810000 */
[----:B------:R-:W-:Y:S01]  /*79b0*/  FFMA.FTZ R21, R21, -UR23, R39 ;  /* 0x8000001715157c23 */ /* 0x000fe20008010027 */
[----:B------:R-:W-:Y:S01]  /*79c0*/  FSEL R7, R47, -INF , !P4 ;  /* 0xff8000002f077808 */ /* 0x000fe20006000000 */
[----:B------:R-:W-:Y:S01]  /*79d0*/  FFMA.FTZ R20, R20, -UR23, R30 ;  /* 0x8000001714147c23 */ /* 0x000fe2000801001e */
[----:B------:R-:W-:Y:S01]  /*79e0*/  FMNMX.FTZ R25, R12, R25, !PT ;  /* 0x000000190c197209 */ /* 0x000fe20007810000 */
[----:B------:R-:W-:Y:S01]  /*79f0*/  IMAD.IADD R30, R239, 0x1, -R36 ;  /* 0x00000001ef1e7824 */ /* 0x000fe200078e0a24 */
[----:B------:R-:W-:-:S02]  /*7a00*/  I2FP.F32.S32 R22, R22 ;  /* 0x0000001600167245 */ /* 0x000fc40000201400 */
[----:B------:R-:W-:Y:S02]  /*7a10*/  FMNMX.FTZ R28, R181, R28, !PT ;  /* 0x0000001cb51c7209 */ /* 0x000fe40007810000 */
[----:B------:R-:W-:Y:S01]  /*7a20*/  FSEL R6, R6, -INF , !P3 ;  /* 0xff80000006067808 */ /* 0x000fe20005800000 */
[----:B------:R-:W-:Y:S01]  /*7a30*/  FFMA.FTZ R22, R22, -UR23, R38 ;  /* 0x8000001716167c23 */ /* 0x000fe20008010026 */
[----:B------:R-:W-:Y:S02]  /*7a40*/  FMNMX.FTZ R25, R7, R25, !PT ;  /* 0x0000001907197209 */ /* 0x000fe40007810000 */
[----:B------:R-:W-:Y:S02]  /*7a50*/  FMNMX.FTZ R28, R182, R28, !PT ;  /* 0x0000001cb61c7209 */ /* 0x000fe40007810000 */
[----:B------:R-:W-:Y:S02]  /*7a60*/  FSEL R186, R21, -INF , !P0 ;  /* 0xff80000015ba7808 */ /* 0x000fe40004000000 */
[----:B------:R-:W-:-:S02]  /*7a70*/  FMNMX.FTZ R21, R6, R25, !PT ;  /* 0x0000001906157209 */ /* 0x000fc40007810000 */
[----:B------:R-:W-:Y:S02]  /*7a80*/  I2FP.F32.S32 R24, R24 ;  /* 0x0000001800187245 */ /* 0x000fe40000201400 */
[----:B------:R-:W-:Y:S02]  /*7a90*/  IABS R30, R30 ;  /* 0x0000001e001e7213 */ /* 0x000fe40000000000 */
[----:B------:R-:W-:Y:S01]  /*7aa0*/  FSEL R185, R22, -INF , !P1 ;  /* 0xff80000016b97808 */ /* 0x000fe20004800000 */
[----:B------:R-:W-:Y:S01]  /*7ab0*/  FFMA.FTZ R27, R24, -UR23, R27 ;  /* 0x80000017181b7c23 */ /* 0x000fe2000801001b */
[----:B------:R-:W-:Y:S01]  /*7ac0*/  FMNMX.FTZ R28, R183, R28, !PT ;  /* 0x0000001cb71c7209 */ /* 0x000fe20007810000 */
[----:B------:R-:W-:Y:S01]  /*7ad0*/  IMAD.IADD R22, R239, 0x1, -R3 ;  /* 0x00000001ef167824 */ /* 0x000fe200078e0a03 */
[----:B------:R-:W-:Y:S02]  /*7ae0*/  ISETP.GE.AND P1, PT, R23, R235, PT ;  /* 0x000000eb1700720c */ /* 0x000fe40003f26270 */
[----:B------:R-:W-:-:S02]  /*7af0*/  FMNMX.FTZ R21, R5, R21, !PT ;  /* 0x0000001505157209 */ /* 0x000fc40007810000 */
[----:B------:R-:W-:Y:S02]  /*7b00*/  IABS R29, R29 ;  /* 0x0000001d001d7213 */ /* 0x000fe40000000000 */
[----:B------:R-:W-:Y:S02]  /*7b10*/  I2FP.F32.S32 R30, R30 ;  /* 0x0000001e001e7245 */ /* 0x000fe40000201400 */
[----:B------:R-:W-:Y:S02]  /*7b20*/  FMNMX.FTZ R24, R184, R28, !PT ;  /* 0x0000001cb8187209 */ /* 0x000fe40007810000 */
[----:B------:R-:W-:Y:S01]  /*7b30*/  ISETP.GE.AND P4, PT, R36, R235, PT ;  /* 0x000000eb2400720c */ /* 0x000fe20003f86270 */
[----:B------:R-:W-:Y:S01]  /*7b40*/  FFMA.FTZ R31, R30, -UR23, R31 ;  /* 0x800000171e1f7c23 */ /* 0x000fe2000801001f */
[----:B------:R-:W-:Y:S01]  /*7b50*/  ISETP.LT.OR P1, PT, R23, R238, P1 ;  /* 0x000000ee1700720c */ /* 0x000fe20000f21670 */
[----:B------:R-:W-:Y:S01]  /*7b60*/  IMAD.IADD R23, R239, 0x1, -R23 ;  /* 0x00000001ef177824 */ /* 0x000fe200078e0a17 */
[----:B------:R-:W-:-:S02]  /*7b70*/  FMNMX.FTZ R21, R185, R21, !PT ;  /* 0x00000015b9157209 */ /* 0x000fc40007810000 */
[----:B------:R-:W-:Y:S02]  /*7b80*/  I2FP.F32.S32 R29, R29 ;  /* 0x0000001d001d7245 */ /* 0x000fe40000201400 */
[----:B------:R-:W-:Y:S02]  /*7b90*/  FMNMX.FTZ R24, R198, R24, !PT ;  /* 0x00000018c6187209 */ /* 0x000fe40007810000 */
[----:B------:R-:W-:Y:S01]  /*7ba0*/  ISETP.GE.AND P3, PT, R33, R235, PT ;  /* 0x000000eb2100720c */ /* 0x000fe20003f66270 */
[----:B------:R-:W-:Y:S01]  /*7bb0*/  FFMA.FTZ R26, R29, -UR23, R26 ;  /* 0x800000171d1a7c23 */ /* 0x000fe2000801001a */
[----:B------:R-:W-:Y:S02]  /*7bc0*/  ISETP.LT.OR P4, PT, R36, R238, P4 ;  /* 0x000000ee2400720c */ /* 0x000fe40002781670 */
[----:B------:R-:W-:Y:S02]  /*7bd0*/  FSEL R187, R20, -INF , !P5 ;  /* 0xff80000014bb7808 */ /* 0x000fe40006800000 */
[----:B------:R-:W-:-:S02]  /*7be0*/  FMNMX.FTZ R21, R186, R21, !PT ;  /* 0x00000015ba157209 */ /* 0x000fc40007810000 */
[----:B------:R-:W-:Y:S02]  /*7bf0*/  IABS R23, R23 ;  /* 0x0000001700177213 */ /* 0x000fe40000000000 */
[----:B------:R-:W-:Y:S02]  /*7c00*/  FMNMX.FTZ R24, R197, R24, !PT ;  /* 0x00000018c5187209 */ /* 0x000fe40007810000 */
[----:B------:R-:W-:Y:S02]  /*7c10*/  ISETP.LT.OR P3, PT, R33, R238, P3 ;  /* 0x000000ee2100720c */ /* 0x000fe40001f61670 */
[----:B------:R-:W-:Y:S02]  /*7c20*/  FSEL R190, R31, -INF , !P4 ;  /* 0xff8000001fbe7808 */ /* 0x000fe40006000000 */
[----:B------:R-:W-:Y:S01]  /*7c30*/  FMNMX.FTZ R21, R187, R21, !PT ;  /* 0x00000015bb157209 */ /* 0x000fe20007810000 */
[----:B------:R-:W-:Y:S01]  /*7c40*/  LDSM.16.MT88.4 R28, [R224+0x10800] ;  /* 0x01080000e01c783b */ /* 0x000fe20000004200 */
[----:B------:R-:W-:-:S02]  /*7c50*/  IABS R22, R22 ;  /* 0x0000001600167213 */ /* 0x000fc40000000000 */
[----:B------:R-:W-:Y:S02]  /*7c60*/  I2FP.F32.S32 R23, R23 ;  /* 0x0000001700177245 */ /* 0x000fe40000201400 */
[----:B------:R-:W-:Y:S02]  /*7c70*/  FMNMX.FTZ R20, R196, R24, !PT ;  /* 0x00000018c4147209 */ /* 0x000fe40007810000 */
[----:B------:R-:W-:Y:S01]  /*7c80*/  FSEL R193, R26, -INF , !P3 ;  /* 0xff8000001ac17808 */ /* 0x000fe20005800000 */
[----:B------:R-:W-:Y:S01]  /*7c90*/  FFMA.FTZ R23, R23, -UR23, R78 ;  /* 0x8000001717177c23 */ /* 0x000fe2000801004e */
[----:B------:R-:W-:Y:S02]  /*7ca0*/  FMNMX.FTZ R24, R190, R21, !PT ;  /* 0x00000015be187209 */ /* 0x000fe40007810000 */
[----:B------:R-:W-:Y:S02]  /*7cb0*/  I2FP.F32.S32 R22, R22 ;  /* 0x0000001600167245 */ /* 0x000fe40000201400 */
[----:B------:R-:W-:-:S02]  /*7cc0*/  ISETP.GE.AND P0, PT, R3, R235, PT ;  /* 0x000000eb0300720c */ /* 0x000fc40003f06270 */
[----:B------:R-:W-:Y:S01]  /*7cd0*/  FSEL R192, R27, -INF , !P2 ;  /* 0xff8000001bc07808 */ /* 0x000fe20005000000 */
[----:B------:R-:W-:Y:S01]  /*7ce0*/  FFMA.FTZ R22, R22, -UR23, R79 ;  /* 0x8000001716167c23 */ /* 0x000fe2000801004f */
[----:B------:R-:W-:Y:S02]  /*7cf0*/  FMNMX.FTZ R24, R193, R24, !PT ;  /* 0x00000018c1187209 */ /* 0x000fe40007810000 */
[----:B------:R-:W-:Y:S02]  /*7d00*/  FMNMX.FTZ R20, R195, R20, !PT ;  /* 0x00000014c3147209 */ /* 0x000fe40007810000 */
[----:B------:R-:W-:Y:S02]  /*7d10*/  ISETP.LT.OR P0, PT, R3, R238, P0 ;  /* 0x000000ee0300720c */ /* 0x000fe40000701670 */
[----:B------:R-:W-:Y:S01]  /*7d20*/  FSEL R191, R23, -INF , !P1 ;  /* 0xff80000017bf7808 */ /* 0x000fe20004800000 */
[----:B------:R-:W1:Y:S01]  /*7d30*/  SHFL.BFLY PT, R21, R20, 0x2, 0x1f ;  /* 0x0c401f0014157f89 */ /* 0x000e6200000e0000 */
[----:B------:R-:W-:-:S02]  /*7d40*/  FMNMX.FTZ R24, R192, R24, !PT ;  /* 0x00000018c0187209 */ /* 0x000fc40007810000 */
[----:B------:R-:W-:Y:S02]  /*7d50*/  FSEL R189, R22, -INF , !P0 ;  /* 0xff80000016bd7808 */ /* 0x000fe40004000000 */
[----:B------:R-:W-:Y:S02]  /*7d60*/  FMNMX.FTZ R22, R191, R24, !PT ;  /* 0x00000018bf167209 */ /* 0x000fe40007810000 */
[----:B------:R-:W-:Y:S02]  /*7d70*/  LDSM.16.MT88.4 R24, [R220+0x10800] ;  /* 0x01080000dc18783b */ /* 0x000fe40000004200 */
[----:B------:R-:W-:-:S05]  /*7d80*/  FMNMX.FTZ R22, R189, R22, !PT ;  /* 0x00000016bd167209 */ /* 0x000fca0007810000 */
[----:B------:R-:W2:Y:S01]  /*7d90*/  SHFL.BFLY PT, R3, R22, 0x2, 0x1f ;  /* 0x0c401f0016037f89 */ /* 0x000ea200000e0000 */
[----:B-1----:R-:W-:-:S05]  /*7da0*/  FMNMX.FTZ R21, R20, R21, !PT ;  /* 0x0000001514157209 */ /* 0x002fca0007810000 */
[----:B------:R-:W1:Y:S01]  /*7db0*/  SHFL.BFLY PT, R164, R21, 0x1, 0x1f ;  /* 0x0c201f0015a47f89 */ /* 0x000e6200000e0000 */
[----:B--2---:R-:W-:-:S05]  /*7dc0*/  FMNMX.FTZ R20, R22, R3, !PT ;  /* 0x0000000316147209 */ /* 0x004fca0007810000 */
[----:B------:R-:W2:Y:S01]  /*7dd0*/  SHFL.BFLY PT, R3, R20, 0x1, 0x1f ;  /* 0x0c201f0014037f89 */ /* 0x000ea200000e0000 */
[----:B-1----:R-:W-:-:S04]  /*7de0*/  FMNMX.FTZ R164, R21, R164, !PT ;  /* 0x000000a415a47209 */ /* 0x002fc80007810000 */
[C---:B------:R-:W-:Y:S01]  /*7df0*/  FSETP.NEU.FTZ.AND P0, PT, R164.reuse, -INF , PT ;  /* 0xff800000a400780b */ /* 0x040fe20003f1d000 */
[----:B------:R-:W-:-:S05]  /*7e00*/  FMUL.FTZ R194, R164, UR18 ;  /* 0x00000012a4c27c20 */ /* 0x000fca0008410000 */
[----:B------:R-:W-:Y:S02]  /*7e10*/  FSEL R194, R194, RZ, P0 ;  /* 0x000000ffc2c27208 */ /* 0x000fe40000000000 */
[----:B--2---:R-:W-:-:S03]  /*7e20*/  FMNMX.FTZ R3, R20, R3, !PT ;  /* 0x0000000314037209 */ /* 0x004fc60007810000 */
[--C-:B------:R-:W-:Y:S01]  /*7e30*/  FFMA.FTZ R172, R11, UR18, -R194.reuse ;  /* 0x000000120bac7c23 */ /* 0x100fe200080108c2 */
[--C-:B------:R-:W-:Y:S01]  /*7e40*/  FFMA.FTZ R171, R10, UR18, -R194.reuse ;  /* 0x000000120aab7c23 */ /* 0x100fe200080108c2 */
[--C-:B------:R-:W-:Y:S01]  /*7e50*/  FFMA.FTZ R169, R9, UR18, -R194.reuse ;  /* 0x0000001209a97c23 */ /* 0x100fe200080108c2 */
[--C-:B------:R-:W-:Y:S01]  /*7e60*/  FFMA.FTZ R2, R8, UR18, -R194.reuse ;  /* 0x0000001208027c23 */ /* 0x100fe200080108c2 */
[C---:B------:R-:W-:Y:S01]  /*7e70*/  FMUL.FTZ R188, R3.reuse, UR18 ;  /* 0x0000001203bc7c20 */ /* 0x040fe20008410000 */
[----:B------:R-:W-:Y:S01]  /*7e80*/  FSETP.NEU.FTZ.AND P0, PT, R3, -INF , PT ;  /* 0xff8000000300780b */ /* 0x000fe20003f1d000 */
[----:B------:R-:W1:Y:S01]  /*7e90*/  LDSM.16.MT88.4 R8, [R220+0x16000] ;  /* 0x01600000dc08783b */ /* 0x000e620000004200 */
[--C-:B------:R-:W-:Y:S01]  /*7ea0*/  FFMA.FTZ R178, R19, UR18, -R194.reuse ;  /* 0x0000001213b27c23 */ /* 0x100fe200080108c2 */
[--C-:B------:R-:W-:Y:S01]  /*7eb0*/  FFMA.FTZ R177, R18, UR18, -R194.reuse ;  /* 0x0000001212b17c23 */ /* 0x100fe200080108c2 */
[----:B------:R-:W-:Y:S01]  /*7ec0*/  FSEL R188, R188, RZ, P0 ;  /* 0x000000ffbcbc7208 */ /* 0x000fe20000000000 */
[--C-:B------:R-:W-:Y:S01]  /*7ed0*/  FFMA.FTZ R176, R17, UR18, -R194.reuse ;  /* 0x0000001211b07c23 */ /* 0x100fe200080108c2 */
[----:B------:R-:W-:Y:S01]  /*7ee0*/  FFMA.FTZ R173, R16, UR18, -R194 ;  /* 0x0000001210ad7c23 */ /* 0x000fe200080108c2 */
[----:B------:R-:W2:Y:S01]  /*7ef0*/  LDSM.16.MT88.4 R20, [R222+0x10800] ;  /* 0x01080000de14783b */ /* 0x000ea20000004200 */
        /* <DEDUP_REMOVED lines=9> */
[----:B------:R-:W-:Y:S01]  /*7f90*/  FFMA.FTZ R0, R5, UR18, -R188 ;  /* 0x0000001205007c23 */ /* 0x000fe200080108bc */
[----:B------:R-:W4:Y:S01]  /*7fa0*/  LDSM.16.MT88.4 R16, [R221+0x10800] ;  /* 0x01080000dd10783b */ /* 0x000f220000004200 */
[--C-:B------:R-:W-:Y:S01]  /*7fb0*/  FFMA.FTZ R181, R181, UR18, -R194.reuse ;  /* 0x00000012b5b57c23 */ /* 0x100fe200080108c2 */
[--C-:B------:R-:W-:Y:S01]  /*7fc0*/  FFMA.FTZ R182, R182, UR18, -R194.reuse ;  /* 0x00000012b6b67c23 */ /* 0x100fe200080108c2 */
[--C-:B------:R-:W-:Y:S01]  /*7fd0*/  FFMA.FTZ R183, R183, UR18, -R194.reuse ;  /* 0x00000012b7b77c23 */ /* 0x100fe200080108c2 */
[----:B------:R-:W-:Y:S01]  /*7fe0*/  LDSM.16.MT88.4 R12, [R222+0x12800] ;  /* 0x01280000de0c783b */ /* 0x000fe20000004200 */
[----:B------:R-:W-:Y:S01]  /*7ff0*/  FFMA.FTZ R184, R184, UR18, -R194 ;  /* 0x00000012b8b87c23 */ /* 0x000fe200080108c2 */
        /* <DEDUP_REMOVED lines=8> */
[----:B------:R-:W5:Y:S01]  /*8080*/  MUFU.EX2 R173, R173 ;  /* 0x000000ad00ad7308 */ /* 0x000f620000000800 */
[----:B---3--:R-:W-:Y:S01]  /*8090*/  F2FP.F16.F32.PACK_AB R128, R177, R178 ;  /* 0x000000b2b180723e */ /* 0x008fe200000000ff */
[----:B------:R-:W-:Y:S01]  /*80a0*/  FFMA.FTZ R249, R195, UR18, -R194 ;  /* 0x00000012c3f97c23 */ /* 0x000fe200080108c2 */
[--C-:B------:R-:W-:Y:S01]  /*80b0*/  FFMA.FTZ R193, R193, UR18, -R188.reuse ;  /* 0x00000012c1c17c23 */ /* 0x100fe200080108bc */
[--C-:B------:R-:W-:Y:S01]  /*80c0*/  FFMA.FTZ R192, R192, UR18, -R188.reuse ;  /* 0x00000012c0c07c23 */ /* 0x100fe200080108bc */
[--C-:B------:R-:W-:Y:S01]  /*80d0*/  FFMA.FTZ R191, R191, UR18, -R188.reuse ;  /* 0x00000012bfbf7c23 */ /* 0x100fe200080108bc */
[----:B------:R-:W-:Y:S01]  /*80e0*/  FFMA.FTZ R248, R189, UR18, -R188 ;  /* 0x00000012bdf87c23 */ /* 0x000fe200080108bc */
[----:B------:R-:W-:Y:S01]  /*80f0*/  FADD.FTZ R177, R178, R177 ;  /* 0x000000b1b2b17221 */ /* 0x000fe20000010000 */
[----:B------:R-:W-:Y:S01]  /*8100*/  MUFU.EX2 R179, R179 ;  /* 0x000000b300b37308 */ /* 0x000fe20000000800 */
[----:B------:R-:W-:-:S04]  /*8110*/  LEA R247, P0, R244, UR14, 0x1 ;  /* 0x0000000ef4f77c11 */ /* 0x000fc8000f8008ff */
[----:B------:R-:W-:-:S03]  /*8120*/  LEA.HI.X R246, R244, UR15, R165, 0x1, P0 ;  /* 0x0000000ff4f67c11 */ /* 0x000fc600080f0ca5 */
[----:B------:R-:W3:Y:S01]  /*8130*/  MUFU.EX2 R180, R180 ;  /* 0x000000b400b47308 */ /* 0x000ee20000000800 */
[----:B-----5:R-:W-:Y:S01]  /*8140*/  F2FP.F16.F32.PACK_AB R130, R173, R176 ;  /* 0x000000b0ad82723e */ /* 0x020fe200000000ff */
[----:B------:R-:W-:-:S04]  /*8150*/  FADD.FTZ R176, R176, R177 ;  /* 0x000000b1b0b07221 */ /* 0x000fc80000010000 */
[----:B------:R-:W-:Y:S02]  /*8160*/  FADD.FTZ R176, R173, R176 ;  /* 0x000000b0adb07221 */ /* 0x000fe40000010000 */
[----:B------:R-:W5:Y:S08]  /*8170*/  MUFU.EX2 R175, R175 ;  /* 0x000000af00af7308 */ /* 0x000f700000000800 */
[----:B------:R-:W1:Y:S01]  /*8180*/  MUFU.EX2 R174, R174 ;  /* 0x000000ae00ae7308 */ /* 0x000e620000000800 */
[----:B---3--:R-:W-:Y:S01]  /*8190*/  F2FP.F16.F32.PACK_AB R129, R180, R179 ;  /* 0x000000b3b481723e */ /* 0x008fe200000000ff */
[----:B------:R-:W-:-:S06]  /*81a0*/  FADD.FTZ R179, R179, R180 ;  /* 0x000000b4b3b37221 */ /* 0x000fcc0000010000 */
[----:B------:R-:W3:Y:S01]  /*81b0*/  MUFU.EX2 R172, R172 ;  /* 0x000000ac00ac7308 */ /* 0x000ee20000000800 */
[----:B-----5:R-:W-:-:S07]  /*81c0*/  FADD.FTZ R179, R175, R179 ;  /* 0x000000b3afb37221 */ /* 0x020fce0000010000 */
[----:B------:R-:W5:Y:S01]  /*81d0*/  MUFU.EX2 R171, R171 ;  /* 0x000000ab00ab7308 */ /* 0x000f620000000800 */
[C---:B-1----:R-:W-:Y:S01]  /*81e0*/  F2FP.F16.F32.PACK_AB R131, R174.reuse, R175 ;  /* 0x000000afae83723e */ /* 0x042fe200000000ff */
[----:B------:R-:W-:-:S06]  /*81f0*/  FADD.FTZ R174, R174, R179 ;  /* 0x000000b3aeae7221 */ /* 0x000fcc0000010000 */
[----:B------:R-:W-:Y:S01]  /*8200*/  HMMA.16816.F32 R160, R128, R156, RZ ;  /* 0x0000009c80a0723c */ /* 0x000fe200000018ff */
[----:B------:R-:W1:Y:S01]  /*8210*/  MUFU.EX2 R169, R169 ;  /* 0x000000a900a97308 */ /* 0x000e620000000800 */
[----:B---3--:R-:W-:-:S04]  /*8220*/  FADD.FTZ R176, R172, R176 ;  /* 0x000000b0acb07221 */ /* 0x008fc80000010000 */
[C---:B------:R-:W-:Y:S03]  /*8230*/  HMMA.16816.F32 R152, R128.reuse, R148, RZ ;  /* 0x000000948098723c */ /* 0x040fe600000018ff */
[----:B------:R-:W3:Y:S01]  /*8240*/  MUFU.EX2 R2, R2 ;  /* 0x0000000200027308 */ /* 0x000ee20000000800 */
[C---:B-----5:R-:W-:Y:S01]  /*8250*/  F2FP.F16.F32.PACK_AB R4, R171.reuse, R172 ;  /* 0x000000acab04723e */ /* 0x060fe200000000ff */
[----:B------:R-:W-:Y:S01]  /*8260*/  FADD.FTZ R171, R171, R176 ;  /* 0x000000b0abab7221 */ /* 0x000fe20000010000 */
[C---:B------:R-:W-:Y:S05]  /*8270*/  HMMA.16816.F32 R144, R128.reuse, R140, RZ ;  /* 0x0000008c8090723c */ /* 0x040fea00000018ff */
[----:B------:R-:W5:Y:S01]  /*8280*/  MUFU.EX2 R170, R170 ;  /* 0x000000aa00aa7308 */ /* 0x000f620000000800 */
[----:B------:R-:W-:Y:S01]  /*8290*/  HMMA.16816.F32 R136, R128, R132, RZ ;  /* 0x000000848088723c */ /* 0x000fe200000018ff */
[----:B-1----:R-:W-:-:S05]  /*82a0*/  FADD.FTZ R171, R169, R171 ;  /* 0x000000aba9ab7221 */ /* 0x002fca0000010000 */
[----:B------:R-:W-:Y:S01]  /*82b0*/  HMMA.16816.F32 R36, R128, R40, RZ ;  /* 0x000000288024723c */ /* 0x000fe200000018ff */
[----:B------:R-:W1:Y:S01]  /*82c0*/  MUFU.EX2 R168, R168 ;  /* 0x000000a800a87308 */ /* 0x000e620000000800 */
[C---:B---3--:R-:W-:Y:S01]  /*82d0*/  F2FP.F16.F32.PACK_AB R6, R2.reuse, R169 ;  /* 0x000000a90206723e */ /* 0x048fe200000000ff */
[----:B------:R-:W-:-:S03]  /*82e0*/  FADD.FTZ R171, R2, R171 ;  /* 0x000000ab02ab7221 */ /* 0x000fc60000010000 */
[C---:B------:R-:W-:Y:S03]  /*82f0*/  HMMA.16816.F32 R44, R128.reuse, R48, RZ ;  /* 0x00000030802c723c */ /* 0x040fe600000018ff */
[----:B------:R-:W-:Y:S01]  /*8300*/  MUFU.EX2 R33, R33 ;  /* 0x0000002100217308 */ /* 0x000fe20000000800 */
[----:B-----5:R-:W-:Y:S02]  /*8310*/  FADD.FTZ R174, R170, R174 ;  /* 0x000000aeaaae7221 */ /* 0x020fe40000010000 */
[C---:B------:R-:W-:Y:S05]  /*8320*/  HMMA.16816.F32 R52, R128.reuse, R56, RZ ;  /* 0x000000388034723c */ /* 0x040fea00000018ff */
[----:B------:R-:W3:Y:S01]  /*8330*/  MUFU.EX2 R0, R0 ;  /* 0x0000000000007308 */ /* 0x000ee20000000800 */
[----:B------:R-:W-:Y:S01]  /*8340*/  HMMA.16816.F32 R60, R128, R64, RZ ;  /* 0x00000040803c723c */ /* 0x000fe200000018ff */
[C---:B-1----:R-:W-:Y:S01]  /*8350*/  F2FP.F16.F32.PACK_AB R5, R168.reuse, R170 ;  /* 0x000000aaa805723e */ /* 0x042fe200000000ff */
[----:B------:R-:W-:-:S04]  /*8360*/  FADD.FTZ R174, R168, R174 ;  /* 0x000000aea8ae7221 */ /* 0x000fc80000010000 */
[C---:B------:R-:W-:Y:S01]  /*8370*/  HMMA.16816.F32 R68, R128.reuse, R72, RZ ;  /* 0x000000488044723c */ /* 0x040fe200000018ff */
[----:B------:R-:W-:Y:S05]  /*8380*/  MUFU.EX2 R181, R181 ;  /* 0x000000b500b57308 */ /* 0x000fea0000000800 */
[C---:B------:R-:W-:Y:S03]  /*8390*/  HMMA.16816.F32 R76, R128.reuse, R80, RZ ;  /* 0x00000050804c723c */ /* 0x040fe600000018ff */
[----:B------:R-:W-:Y:S01]  /*83a0*/  MUFU.EX2 R182, R182 ;  /* 0x000000b600b67308 */ /* 0x000fe20000000800 */
[C---:B---3--:R-:W-:Y:S01]  /*83b0*/  F2FP.F16.F32.PACK_AB R7, R0.reuse, R33 ;  /* 0x000000210007723e */ /* 0x048fe200000000ff */
[----:B------:R-:W-:Y:S01]  /*83c0*/  FADD.FTZ R33, R33, R174 ;  /* 0x000000ae21217221 */ /* 0x000fe20000010000 */
[----:B------:R-:W-:Y:S03]  /*83d0*/  HMMA.16816.F32 R84, R128, R88, RZ ;  /* 0x000000588054723c */ /* 0x000fe600000018ff */
[----:B------:R-:W-:-:S02]  /*83e0*/  FADD.FTZ R33, R0, R33 ;  /* 0x0000002100217221 */ /* 0x000fc40000010000 */
[----:B------:R-:W-:Y:S01]  /*83f0*/  MUFU.EX2 R183, R183 ;  /* 0x000000b700b77308 */ /* 0x000fe20000000800 */
[C---:B------:R-:W-:Y:S06]  /*8400*/  HMMA.16816.F32 R92, R128.reuse, R96, RZ ;  /* 0x00000060805c723c */ /* 0x040fec00000018ff */
[C---:B------:R-:W-:Y:S01]  /*8410*/  HMMA.16816.F32 R100, R128.reuse, R104, RZ ;  /* 0x000000688064723c */ /* 0x040fe200000018ff */
[----:B------:R-:W-:Y:S05]  /*8420*/  MUFU.EX2 R184, R184 ;  /* 0x000000b800b87308 */ /* 0x000fea0000000800 */
[C---:B------:R-:W-:Y:S03]  /*8430*/  HMMA.16816.F32 R108, R128.reuse, R112, RZ ;  /* 0x00000070806c723c */ /* 0x040fe600000018ff */
[----:B------:R-:W1:Y:S03]  /*8440*/  MUFU.EX2 R185, R185 ;  /* 0x000000b900b97308 */ /* 0x000e660000000800 */
[C---:B------:R-:W-:Y:S05]  /*8450*/  HMMA.16816.F32 R116, R128.reuse, R120, RZ ;  /* 0x000000788074723c */ /* 0x040fea00000018ff */
[----:B------:R-:W3:Y:S01]  /*8460*/  MUFU.EX2 R186, R186 ;  /* 0x000000ba00ba7308 */ /* 0x000ee20000000800 */
[C---:B------:R-:W-:Y:S06]  /*8470*/  HMMA.16816.F32 R156, R128.reuse, R158, RZ ;  /* 0x0000009e809c723c */ /* 0x040fec00000018ff */
[----:B------:R-:W-:Y:S01]  /*8480*/  HMMA.16816.F32 R148, R128, R150, RZ ;  /* 0x000000968094723c */ /* 0x000fe200000018ff */
[----:B------:R-:W-:Y:S01]  /*8490*/  MUFU.EX2 R187, R187 ;  /* 0x000000bb00bb7308 */ /* 0x000fe20000000800 */
[----:B-1----:R-:W-:-:S04]  /*84a0*/  FADD.FTZ R33, R185, R33 ;  /* 0x00000021b9217221 */ /* 0x002fc80000010000 */
[C---:B------:R-:W-:Y:S03]  /*84b0*/  HMMA.16816.F32 R140, R128.reuse, R142, RZ ;  /* 0x0000008e808c723c */ /* 0x040fe600000018ff */
[----:B------:R-:W1:Y:S03]  /*84c0*/  MUFU.EX2 R190, R190 ;  /* 0x000000be00be7308 */ /* 0x000e660000000800 */
        /* <DEDUP_REMOVED lines=68> */
[C---:B------:R-:W-:Y:S06]  /*8910*/  HMMA.16816.F32 R124, R4.reuse, R24, R124 ;  /* 0x00000018047c723c */ /* 0x040fec000000187c */
[----:B------:R-:W-:Y:S01]  /*8920*/  HMMA.16816.F32 R128, R4, R26, R128 ;  /* 0x0000001a0480723c */ /* 0x000fe20000001880 */
[----:B------:R-:W1:Y:S06]  /*8930*/  LDSM.16.MT88.4 R24, [R224+0x13000] ;  /* 0x01300000e018783b */ /* 0x000e6c0000004200 */
        /* <DEDUP_REMOVED lines=12> */
[----:B-----5:R-:W-:Y:S01]  /*8a00*/  FADD.FTZ R184, R198, R184 ;  /* 0x000000b8c6b87221 */ /* 0x020fe20000010000 */
[----:B------:R-:W-:Y:S01]  /*8a10*/  HMMA.16816.F32 R156, R4, R22, R156 ;  /* 0x00000016049c723c */ /* 0x000fe2000000189c */
[----:B------:R-:W2:Y:S01]  /*8a20*/  LDSM.16.MT88.4 R20, [R222+0x13000] ;  /* 0x01300000de14783b */ /* 0x000ea20000004200 */
[----:B------:R-:W-:Y:S01]  /*8a30*/  FADD.FTZ R186, R193, R186 ;  /* 0x000000bac1ba7221 */ /* 0x000fe20000010000 */
[----:B------:R-:W-:-:S03]  /*8a40*/  FADD.FTZ R184, R197, R184 ;  /* 0x000000b8c5b87221 */ /* 0x000fc60000010000 */
[----:B---3--:R-:W-:Y:S01]  /*8a50*/  HMMA.16816.F32 R144, R4, R8, R144 ;  /* 0x000000080490723c */ /* 0x008fe20000001890 */
[----:B------:R-:W-:Y:S01]  /*8a60*/  FADD.FTZ R186, R192, R186 ;  /* 0x000000bac0ba7221 */ /* 0x000fe20000010000 */
[----:B------:R-:W-:-:S03]  /*8a70*/  FADD.FTZ R184, R196, R184 ;  /* 0x000000b8c4b87221 */ /* 0x000fc60000010000 */
[----:B------:R-:W-:Y:S01]  /*8a80*/  FADD.FTZ R186, R191, R186 ;  /* 0x000000babfba7221 */ /* 0x000fe20000010000 */
        /* <DEDUP_REMOVED lines=41> */
[C---:B--2---:R-:W-:Y:S06]  /*8d20*/  HMMA.16816.F32 R124, R4.reuse, R20, R124 ;  /* 0x00000014047c723c */ /* 0x044fec000000187c */
        /* <DEDUP_REMOVED lines=8> */
[C---:B---3--:R-:W-:Y:S06]  /*8db0*/  HMMA.16816.F32 R152, R4.reuse, R8, R152 ;  /* 0x000000080498723c */ /* 0x048fec0000001898 */
        /* <DEDUP_REMOVED lines=38> */
[C---:B------:R-:W-:Y:S06]  /*9020*/  HMMA.16816.F32 R120, R4.reuse, R14, R120 ;  /* 0x0000000e0478723c */ /* 0x040fec0000001878 */
[C---:B--2---:R-:W-:Y:S06]  /*9030*/  HMMA.16816.F32 R124, R4.reuse, R8, R124 ;  /* 0x00000008047c723c */ /* 0x044fec000000187c */
        /* <DEDUP_REMOVED lines=82> */
.L_x_6453:
[----:B------:R-:W-:-:S04]  /*9560*/  ULEA UR4, -UR6, URZ, 0x6 ;  /* 0x0000003f06047291 */ /* 0x000fc8000f8e313f */
[----:B------:R-:W-:Y:S02]  /*9570*/  USHF.R.S32.HI UR7, URZ, 0x1f, UR4 ;  /* 0x0000001f3f077899 */ /* 0x000fe40008011404 */
[----:B------:R-:W-:-:S04]  /*9580*/  MOV R4, UR4 ;  /* 0x0000000400047c02 */ /* 0x000fc80008000f00 */
[----:B------:R-:W-:-:S07]  /*9590*/  MOV R0, UR7 ;  /* 0x0000000700007c02 */ /* 0x000fce0008000f00 */
.L_x_6454:
        /* <DEDUP_REMOVED lines=123> */
[----:B------:R-:W-:Y:S02]  /*9d50*/  @!P3 LDGSTS.E.BYPASS.LTC128B.128 [R234+0x15000], desc[UR26][R8.64+0x100] ;  /* 0x1500010008eabfae */ /* 0x000fe4000b901d5a */
[----:B------:R-:W-:-:S02]  /*9d60*/  IMAD R0, R0, 0x40, R243 ;  /* 0x0000004000007824 */ /* 0x000fc400078e02f3 */
[----:B------:R-:W-:Y:S02]  /*9d70*/  @P2 STS.128 [R234+0x17000], RZ ;  /* 0x017000ffea002388 */ /* 0x000fe40000000c00 */
[C---:B------:R-:W-:Y:S01]  /*9d80*/  VIADD R2, R0.reuse, 0x1 ;  /* 0x0000000100027836 */ /* 0x040fe20000000000 */
[CC--:B------:R-:W-:Y:S01]  /*9d90*/  ISETP.GE.AND P1, PT, R0.reuse, R240.reuse, PT ;  /* 0x000000f00000720c */ /* 0x0c0fe20003f26270 */
[----:B------:R-:W-:Y:S01]  /*9da0*/  @!PT LDS RZ, [RZ] ;  /* 0x00000000fffff984 */ /* 0x000fe20000000800 */
[----:B------:R-:W-:Y:S01]  /*9db0*/  @!PT LDS RZ, [RZ] ;  /* 0x00000000fffff984 */ /* 0x000fe20000000800 */
[----:B------:R-:W-:Y:S01]  /*9dc0*/  @!PT LDS RZ, [RZ] ;  /* 0x00000000fffff984 */ /* 0x000fe20000000800 */
[----:B------:R-:W-:Y:S01]  /*9dd0*/  @!P2 LDGSTS.E.BYPASS.LTC128B.128 [R234+0x17000], desc[UR26][R28.64+0x180] ;  /* 0x170001801ceaafae */ /* 0x000fe2000b901d5a */
[C---:B------:R-:W-:Y:S02]  /*9de0*/  ISETP.GE.AND P0, PT, R0.reuse, R235, PT ;  /* 0x000000eb0000720c */ /* 0x040fe40003f06270 */
[-C--:B------:R-:W-:Y:S01]  /*9df0*/  ISETP.LT.OR P1, PT, R0, R241.reuse, P1 ;  /* 0x000000f10000720c */ /* 0x080fe20000f21670 */
[----:B------:R-:W-:Y:S01]  /*9e00*/  @P5 STS.128 [R234+0x11800], RZ ;  /* 0x011800ffea005388 */ /* 0x000fe20000000c00 */
[----:B------:R-:W-:Y:S02]  /*9e10*/  ISETP.GE.AND P6, PT, R2, R240, PT ;  /* 0x000000f00200720c */ /* 0x000fe40003fc6270 */
[----:B------:R-:W-:Y:S01]  /*9e20*/  ISETP.LT.OR P0, PT, R0, R238, P0 ;  /* 0x000000ee0000720c */ /* 0x000fe20000701670 */
[----:B------:R-:W-:Y:S01]  /*9e30*/  @!PT LDS RZ, [RZ] ;  /* 0x00000000fffff984 */ /* 0x000fe20000000800 */
[----:B------:R-:W-:Y:S01]  /*9e40*/  @!PT LDS RZ, [RZ] ;  /* 0x00000000fffff984 */ /* 0x000fe20000000800 */
[----:B------:R-:W-:Y:S01]  /*9e50*/  @!PT LDS RZ, [RZ] ;  /* 0x00000000fffff984 */ /* 0x000fe20000000800 */
[----:B------:R-:W-:Y:S01]  /*9e60*/  @!P5 LDGSTS.E.BYPASS.LTC128B.128 [R234+0x11800], desc[UR26][R30.64] ;  /* 0x118000001eeadfae */ /* 0x000fe2000b901d5a */
[----:B------:R-:W-:-:S03]  /*9e70*/  ISETP.LT.OR P6, PT, R2, R241, P6 ;  /* 0x000000f10200720c */ /* 0x000fc600037c1670 */
        /* <DEDUP_REMOVED lines=18> */
[----:B------:R-:W-:Y:S01]  /*9fa0*/  LDSM.16.M88.4 R12, [R229+0x9800] ;  /* 0x00980000e50c783b */ /* 0x000fe20000000200 */
[----:B---3--:R-:W-:-:S03]  /*9fb0*/  IMAD.IADD R167, R242, 0x1, -R2 ;  /* 0x00000001f2a77824 */ /* 0x008fc600078e0a02 */
[----:B------:R-:W-:Y:S04]  /*9fc0*/  LDSM.16.M88.4 R180, [R228] ;  /* 0x00000000e4b4783b */ /* 0x000fe80000000200 */
[----:B------:R-:W-:Y:S04]  /*9fd0*/  LDSM.16.M88.4 R8, [R227] ;  /* 0x00000000e308783b */ /* 0x000fe80000000200 */
[----:B----4-:R-:W3:Y:S04]  /*9fe0*/  LDSM.16.M88.4 R32, [R229+0x8000] ;  /* 0x00800000e520783b */ /* 0x010ee80000000200 */
[----:B------:R-:W4:Y:S04]  /*9ff0*/  LDSM.16.M88.4 R172, [R219] ;  /* 0x00000000dbac783b */ /* 0x000f280000000200 */
[----:B------:R-:W5:Y:S04]  /*a000*/  LDSM.16.M88.4 R168, [R218] ;  /* 0x00000000daa8783b */ /* 0x000f680000000200 */
[----:B------:R-:W5:Y:S04]  /*a010*/  LDSM.16.M88.4 R192, [R217] ;  /* 0x00000000d9c0783b */ /* 0x000f680000000200 */
[----:B------:R-:W-:Y:S01]  /*a020*/  LDSM.16.M88.4 R176, [R223+0x8800] ;  /* 0x00880000dfb0783b */ /* 0x000fe20000000200 */
[C---:B-1----:R-:W-:Y:S03]  /*a030*/  HMMA.16816.F32 R28, R184.reuse, R24, RZ ;  /* 0x00000018b81c723c */ /* 0x042fe600000018ff */
[----:B------:R-:W-:Y:S04]  /*a040*/  LDSM.16.M88.4 R196, [R228+0x6000] ;  /* 0x00600000e4c4783b */ /* 0x000fe80000000200 */
[----:B------:R-:W-:Y:S01]  /*a050*/  LDSM.16.M88.4 R200, [R223+0xe000] ;  /* 0x00e00000dfc8783b */ /* 0x000fe20000000200 */
[C---:B------:R-:W-:Y:S03]  /*a060*/  HMMA.16816.F32 R24, R184.reuse, R26, RZ ;  /* 0x0000001ab818723c */ /* 0x040fe600000018ff */
[----:B------:R-:W0:Y:S03]  /*a070*/  LDGDEPBAR ;  /* 0x00000000000079af */ /* 0x000e260000000000 */
[C---:B--2---:R-:W-:Y:S06]  /*a080*/  HMMA.16816.F32 R20, R184.reuse, R16, RZ ;  /* 0x00000010b814723c */ /* 0x044fec00000018ff */
[C---:B------:R-:W-:Y:S06]  /*a090*/  HMMA.16816.F32 R16, R184.reuse, R18, RZ ;  /* 0x00000012b810723c */ /* 0x040fec00000018ff */
[C---:B---3--:R-:W-:Y:S06]  /*a0a0*/  HMMA.16816.F32 R4, R184.reuse, R32, RZ ;  /* 0x00000020b804723c */ /* 0x048fec00000018ff */
[C---:B------:R-:W-:Y:S06]  /*a0b0*/  HMMA.16816.F32 R32, R184.reuse, R34, RZ ;  /* 0x00000022b820723c */ /* 0x040fec00000018ff */
[C---:B------:R-:W-:Y:S06]  /*a0c0*/  HMMA.16816.F32 R188, R184.reuse, R12, RZ ;  /* 0x0000000cb8bc723c */ /* 0x040fec00000018ff */
[----:B------:R-:W-:Y:S01]  /*a0d0*/  HMMA.16816.F32 R184, R184, R14, RZ ;  /* 0x0000000eb8b8723c */ /* 0x000fe200000018ff */
[----:B------:R-:W-:Y:S05]  /*a0e0*/  LDSM.16.M88.4 R12, [R226] ;  /* 0x00000000e20c783b */ /* 0x000fea0000000200 */
[C---:B------:R-:W-:Y:S06]  /*a0f0*/  HMMA.16816.F32 R4, R180.reuse, R8, R4 ;  /* 0x00000008b404723c */ /* 0x040fec0000001804 */
[C---:B------:R-:W-:Y:S01]  /*a100*/  HMMA.16816.F32 R32, R180.reuse, R10, R32 ;  /* 0x0000000ab420723c */ /* 0x040fe20000001820 */
[----:B------:R-:W1:Y:S05]  /*a110*/  LDSM.16.M88.4 R8, [R223+0x8000] ;  /* 0x00800000df08783b */ /* 0x000e6a0000000200 */
[C---:B----4-:R-:W-:Y:S06]  /*a120*/  HMMA.16816.F32 R28, R180.reuse, R172, R28 ;  /* 0x000000acb41c723c */ /* 0x050fec000000181c */
[C---:B------:R-:W-:Y:S01]  /*a130*/  HMMA.16816.F32 R24, R180.reuse, R174, R24 ;  /* 0x000000aeb418723c */ /* 0x040fe20000001818 */
[----:B------:R-:W2:Y:S05]  /*a140*/  LDSM.16.M88.4 R172, [R223+0x9000] ;  /* 0x00900000dfac783b */ /* 0x000eaa0000000200 */
[C---:B-----5:R-:W-:Y:S06]  /*a150*/  HMMA.16816.F32 R20, R180.reuse, R168, R20 ;  /* 0x000000a8b414723c */ /* 0x060fec0000001814 */
[C---:B------:R-:W-:Y:S01]  /*a160*/  HMMA.16816.F32 R16, R180.reuse, R170, R16 ;  /* 0x000000aab410723c */ /* 0x040fe20000001810 */
[----:B------:R-:W3:Y:S05]  /*a170*/  LDSM.16.M88.4 R168, [R223+0x9800] ;  /* 0x00980000dfa8783b */ /* 0x000eea0000000200 */
[C---:B------:R-:W-:Y:S06]  /*a180*/  HMMA.16816.F32 R188, R180.reuse, R192, R188 ;  /* 0x000000c0b4bc723c */ /* 0x040fec00000018bc */
[----:B------:R-:W-:Y:S01]  /*a190*/  HMMA.16816.F32 R184, R180, R194, R184 ;  /* 0x000000c2b4b8723c */ /* 0x000fe200000018b8 */
[----:B------:R-:W-:Y:S04]  /*a1a0*/  LDSM.16.M88.4 R192, [R216] ;  /* 0x00000000d8c0783b */ /* 0x000fe80000000200 */
[----:B------:R-:W-:Y:S01]  /*a1b0*/  LDSM.16.M88.4 R180, [R216+0x800] ;  /* 0x00080000d8b4783b */ /* 0x000fe20000000200 */
[C---:B-1----:R-:W-:Y:S06]  /*a1c0*/  HMMA.16816.F32 R4, R12.reuse, R8, R4 ;  /* 0x000000080c04723c */ /* 0x042fec0000001804 */
[C---:B------:R-:W-:Y:S01]  /*a1d0*/  HMMA.16816.F32 R32, R12.reuse, R10, R32 ;  /* 0x0000000a0c20723c */ /* 0x040fe20000001820 */
[----:B------:R-:W1:Y:S05]  /*a1e0*/  LDSM.16.M88.4 R8, [R225] ;  /* 0x00000000e108783b */ /* 0x000e6a0000000200 */
[C---:B------:R-:W-:Y:S06]  /*a1f0*/  HMMA.16816.F32 R28, R12.reuse, R176, R28 ;  /* 0x000000b00c1c723c */ /* 0x040fec000000181c */
[C---:B------:R-:W-:Y:S01]  /*a200*/  HMMA.16816.F32 R24, R12.reuse, R178, R24 ;  /* 0x000000b20c18723c */ /* 0x040fe20000001818 */
[----:B------:R-:W4:Y:S05]  /*a210*/  LDSM.16.M88.4 R176, [R216+0x1000] ;  /* 0x00100000d8b0783b */ /* 0x000f2a0000000200 */
        /* <DEDUP_REMOVED lines=13> */
[C---:B----4-:R-:W-:Y:S06]  /*a2f0*/  HMMA.16816.F32 R20, R8.reuse, R176, R20 ;  /* 0x000000b00814723c */ /* 0x050fec0000001814 */
[C---:B------:R-:W-:Y:S01]  /*a300*/  HMMA.16816.F32 R16, R8.reuse, R178, R16 ;  /* 0x000000b20810723c */ /* 0x040fe20000001810 */
[----:B------:R-:W4:Y:S05]  /*a310*/  LDSM.16.M88.4 R176, [R229+0xb800] ;  /* 0x00b80000e5b0783b */ /* 0x000f2a0000000200 */
[C---:B--2---:R-:W-:Y:S06]  /*a320*/  HMMA.16816.F32 R188, R8.reuse, R172, R188 ;  /* 0x000000ac08bc723c */ /* 0x044fec00000018bc */
        /* <DEDUP_REMOVED lines=9> */
[C---:B-----5:R-:W-:Y:S06]  /*a3c0*/  HMMA.16816.F32 R20, R12.reuse, R180, R20 ;  /* 0x000000b40c14723c */ /* 0x060fec0000001814 */
[C---:B------:R-:W-:Y:S01]  /*a3d0*/  HMMA.16816.F32 R16, R12.reuse, R182, R16 ;  /* 0x000000b60c10723c */ /* 0x040fe20000001810 */
[----:B------:R-:W-:Y:S05]  /*a3e0*/  LDSM.16.M88.4 R180, [R226+0x2000] ;  /* 0x00200000e2b4783b */ /* 0x000fea0000000200 */
[C---:B----4-:R-:W-:Y:S06]  /*a3f0*/  HMMA.16816.F32 R188, R12.reuse, R176, R188 ;  /* 0x000000b00cbc723c */ /* 0x050fec00000018bc */
[----:B------:R-:W-:Y:S01]  /*a400*/  HMMA.16816.F32 R184, R12, R178, R184 ;  /* 0x000000b20cb8723c */ /* 0x000fe200000018b8 */
[----:B------:R-:W4:Y:S04]  /*a410*/  LDSM.16.M88.4 R12, [R223+0xa800] ;  /* 0x00a80000df0c783b */ /* 0x000f280000000200 */
[----:B------:R-:W-:Y:S01]  /*a420*/  LDSM.16.M88.4 R176, [R212] ;  /* 0x00000000d4b0783b */ /* 0x000fe20000000200 */
[C---:B--2---:R-:W-:Y:S06]  /*a430*/  HMMA.16816.F32 R4, R172.reuse, R8, R4 ;  /* 0x00000008ac04723c */ /* 0x044fec0000001804 */
[C---:B------:R-:W-:Y:S01]  /*a440*/  HMMA.16816.F32 R32, R172.reuse, R10, R32 ;  /* 0x0000000aac20723c */ /* 0x040fe20000001820 */
[----:B------:R-:W2:Y:S05]  /*a450*/  LDSM.16.M88.4 R8, [R223+0xa000] ;  /* 0x00a00000df08783b */ /* 0x000eaa0000000200 */
[C---:B---3--:R-:W-:Y:S06]  /*a460*/  HMMA.16816.F32 R28, R172.reuse, R168, R28 ;  /* 0x000000a8ac1c723c */ /* 0x048fec000000181c */
[C---:B------:R-:W-:Y:S01]  /*a470*/  HMMA.16816.F32 R24, R172.reuse, R170, R24 ;  /* 0x000000aaac18723c */ /* 0x040fe20000001818 */
[----:B------:R-:W3:Y:S05]  /*a480*/  LDSM.16.M88.4 R168, [R223+0xb000] ;  /* 0x00b00000dfa8783b */ /* 0x000eea0000000200 */
[C---:B-1----:R-:W-:Y:S06]  /*a490*/  HMMA.16816.F32 R20, R172.reuse, R192, R20 ;  /* 0x000000c0ac14723c */ /* 0x042fec0000001814 */
[----:B------:R-:W-:Y:S01]  /*a4a0*/  HMMA.16816.F32 R16, R172, R194, R16 ;  /* 0x000000c2ac10723c */ /* 0x000fe20000001810 */
[----:B------:R-:W1:Y:S05]  /*a4b0*/  LDSM.16.M88.4 R192, [R223+0xb800] ;  /* 0x00b80000dfc0783b */ /* 0x000e6a0000000200 */
[C---:B----4-:R-:W-:Y:S06]  /*a4c0*/  HMMA.16816.F32 R28, R180.reuse, R12, R28 ;  /* 0x0000000cb41c723c */ /* 0x050fec000000181c */
[C---:B------:R-:W-:Y:S01]  /*a4d0*/  HMMA.16816.F32 R24, R180.reuse, R14, R24 ;  /* 0x0000000eb418723c */ /* 0x040fe20000001818 */
[----:B------:R-:W-:Y:S05]  /*a4e0*/  LDSM.16.M88.4 R12, [R216+0x2800] ;  /* 0x00280000d80c783b */ /* 0x000fea0000000200 */
[C---:B--2---:R-:W-:Y:S06]  /*a4f0*/  HMMA.16816.F32 R4, R180.reuse, R8, R4 ;  /* 0x00000008b404723c */ /* 0x044fec0000001804 */
[----:B------:R-:W-:Y:S01]  /*a500*/  HMMA.16816.F32 R32, R180, R10, R32 ;  /* 0x0000000ab420723c */ /* 0x000fe20000001820 */
[----:B------:R-:W2:Y:S05]  /*a510*/  LDSM.16.M88.4 R8, [R225+0x2000] ;  /* 0x00200000e108783b */ /* 0x000eaa0000000200 */
[C---:B------:R-:W-:Y:S06]  /*a520*/  HMMA.16816.F32 R188, R172.reuse, R176, R188 ;  /* 0x000000b0acbc723c */ /* 0x040fec00000018bc */
[----:B------:R-:W-:Y:S01]  /*a530*/  HMMA.16816.F32 R184, R172, R178, R184 ;  /* 0x000000b2acb8723c */ /* 0x000fe200000018b8 */
[----:B------:R-:W4:Y:S04]  /*a540*/  LDSM.16.M88.4 R176, [R216+0x2000] ;  /* 0x00200000d8b0783b */ /* 0x000f280000000200 */
[----:B------:R-:W5:Y:S01]  /*a550*/  LDSM.16.M88.4 R172, [R216+0x3000] ;  /* 0x00300000d8ac783b */ /* 0x000f620000000200 */
[C---:B---3--:R-:W-:Y:S06]  /*a560*/  HMMA.16816.F32 R20, R180.reuse, R168, R20 ;  /* 0x000000a8b414723c */ /* 0x048fec0000001814 */
        /* <DEDUP_REMOVED lines=18> */
[----:B------:R-:W3:Y:S01]  /*a690*/  LDSM.16.M88.4 R8, [R211] ;  /* 0x00000000d308783b */ /* 0x000ee20000000200 */
[C---:B-1----:R-:W-:Y:S06]  /*a6a0*/  HMMA.16816.F32 R4, R12.reuse, R192, R4 ;  /* 0x000000c00c04723c */ /* 0x042fec0000001804 */
[C---:B------:R-:W-:Y:S01]  /*a6b0*/  HMMA.16816.F32 R32, R12.reuse, R194, R32 ;  /* 0x000000c20c20723c */ /* 0x040fe20000001820 */
[----:B------:R-:W1:Y:S05]  /*a6c0*/  LDSM.16.M88.4 R192, [R210] ;  /* 0x00000000d2c0783b */ /* 0x000e6a0000000200 */
[C---:B------:R-:W-:Y:S06]  /*a6d0*/  HMMA.16816.F32 R28, R12.reuse, R180, R28 ;  /* 0x000000b40c1c723c */ /* 0x040fec000000181c */
[C---:B------:R-:W-:Y:S01]  /*a6e0*/  HMMA.16816.F32 R24, R12.reuse, R182, R24 ;  /* 0x000000b60c18723c */ /* 0x040fe20000001818 */
[----:B------:R-:W5:Y:S05]  /*a6f0*/  LDSM.16.M88.4 R180, [R209] ;  /* 0x00000000d1b4783b */ /* 0x000f6a0000000200 */
[C---:B--2---:R-:W-:Y:S06]  /*a700*/  HMMA.16816.F32 R20, R12.reuse, R176, R20 ;  /* 0x000000b00c14723c */ /* 0x044fec0000001814 */
[C---:B------:R-:W-:Y:S01]  /*a710*/  HMMA.16816.F32 R16, R12.reuse, R178, R16 ;  /* 0x000000b20c10723c */ /* 0x040fe20000001810 */
[----:B------:R-:W2:Y:S05]  /*a720*/  LDSM.16.M88.4 R176, [R208] ;  /* 0x00000000d0b0783b */ /* 0x000eaa0000000200 */
[C---:B----4-:R-:W-:Y:S06]  /*a730*/  HMMA.16816.F32 R188, R12.reuse, R172, R188 ;  /* 0x000000ac0cbc723c */ /* 0x050fec00000018bc */
[----:B------:R-:W-:Y:S01]  /*a740*/  HMMA.16816.F32 R184, R12, R174, R184 ;  /* 0x000000ae0cb8723c */ /* 0x000fe200000018b8 */
[----:B------:R-:W-:Y:S04]  /*a750*/  LDSM.16.M88.4 R172, [R226+0x4000] ;  /* 0x00400000e2ac783b */ /* 0x000fe80000000200 */
[----:B------:R-:W4:Y:S01]  /*a760*/  LDSM.16.M88.4 R12, [R223+0xc000] ;  /* 0x00c00000df0c783b */ /* 0x000f220000000200 */
[C---:B---3--:R-:W-:Y:S06]  /*a770*/  HMMA.16816.F32 R4, R168.reuse, R8, R4 ;  /* 0x00000008a804723c */ /* 0x048fec0000001804 */
[C---:B------:R-:W-:Y:S01]  /*a780*/  HMMA.16816.F32 R32, R168.reuse, R10, R32 ;  /* 0x0000000aa820723c */ /* 0x040fe20000001820 */
[----:B------:R-:W3:Y:S05]  /*a790*/  LDSM.16.M88.4 R8, [R223+0xc800] ;  /* 0x00c80000df08783b */ /* 0x000eea0000000200 */
[C---:B-1----:R-:W-:Y:S06]  /*a7a0*/  HMMA.16816.F32 R28, R168.reuse, R192, R28 ;  /* 0x000000c0a81c723c */ /* 0x042fec000000181c */
[C---:B------:R-:W-:Y:S01]  /*a7b0*/  HMMA.16816.F32 R24, R168.reuse, R194, R24 ;  /* 0x000000c2a818723c */ /* 0x040fe20000001818 */
[----:B------:R-:W1:Y:S05]  /*a7c0*/  LDSM.16.M88.4 R192, [R223+0xd000] ;  /* 0x00d00000dfc0783b */ /* 0x000e6a0000000200 */
[C---:B-----5:R-:W-:Y:S06]  /*a7d0*/  HMMA.16816.F32 R20, R168.reuse, R180, R20 ;  /* 0x000000b4a814723c */ /* 0x060fec0000001814 */
[C---:B------:R-:W-:Y:S01]  /*a7e0*/  HMMA.16816.F32 R16, R168.reuse, R182, R16 ;  /* 0x000000b6a810723c */ /* 0x040fe20000001810 */
[----:B------:R-:W5:Y:S05]  /*a7f0*/  LDSM.16.M88.4 R180, [R223+0xd800] ;  /* 0x00d80000dfb4783b */ /* 0x000f6a0000000200 */
[C---:B--2---:R-:W-:Y:S06]  /*a800*/  HMMA.16816.F32 R188, R168.reuse, R176, R188 ;  /* 0x000000b0a8bc723c */ /* 0x044fec00000018bc */
[----:B------:R-:W-:Y:S01]  /*a810*/  HMMA.16816.F32 R184, R168, R178, R184 ;  /* 0x000000b2a8b8723c */ /* 0x000fe200000018b8 */
[----:B------:R-:W-:Y:S04]  /*a820*/  LDSM.16.M88.4 R168, [R225+0x4000] ;  /* 0x00400000e1a8783b */ /* 0x000fe80000000200 */
[----:B------:R-:W-:Y:S01]  /*a830*/  LDSM.16.M88.4 R176, [R216+0x4000] ;  /* 0x00400000d8b0783b */ /* 0x000fe20000000200 */
[C---:B----4-:R-:W-:Y:S06]  /*a840*/  HMMA.16816.F32 R4, R172.reuse, R12, R4 ;  /* 0x0000000cac04723c */ /* 0x050fec0000001804 */
[C---:B------:R-:W-:Y:S01]  /*a850*/  HMMA.16816.F32 R32, R172.reuse, R14, R32 ;  /* 0x0000000eac20723c */ /* 0x040fe20000001820 */
[----:B------:R-:W2:Y:S05]  /*a860*/  LDSM.16.M88.4 R12, [R216+0x4800] ;  /* 0x00480000d80c783b */ /* 0x000eaa0000000200 */
        /* <DEDUP_REMOVED lines=31> */
[----:B------:R-:W5:Y:S05]  /*aa60*/  LDSM.16.M88.4 R180, [R226+0x6000] ;  /* 0x00600000e2b4783b */ /* 0x000f6a0000000200 */
[C---:B----4-:R-:W-:Y:S06]  /*aa70*/  HMMA.16816.F32 R188, R172.reuse, R176, R188 ;  /* 0x000000b0acbc723c */ /* 0x050fec00000018bc */
[----:B------:R-:W-:Y:S01]  /*aa80*/  HMMA.16816.F32 R184, R172, R178, R184 ;  /* 0x000000b2acb8723c */ /* 0x000fe200000018b8 */
[----:B------:R-:W4:Y:S04]  /*aa90*/  LDSM.16.M88.4 R176, [R223+0xe800] ;  /* 0x00e80000dfb0783b */ /* 0x000f280000000200 */
[----:B------:R-:W-:Y:S01]  /*aaa0*/  LDSM.16.M88.4 R172, [R223+0xf000] ;  /* 0x00f00000dfac783b */ /* 0x000fe20000000200 */
[C---:B-1----:R-:W-:Y:S06]  /*aab0*/  HMMA.16816.F32 R4, R196.reuse, R168, R4 ;  /* 0x000000a8c404723c */ /* 0x042fec0000001804 */
[C---:B--2---:R-:W-:Y:S06]  /*aac0*/  HMMA.16816.F32 R28, R196.reuse, R12, R28 ;  /* 0x0000000cc41c723c */ /* 0x044fec000000181c */
[C---:B------:R-:W-:Y:S01]  /*aad0*/  HMMA.16816.F32 R24, R196.reuse, R14, R24 ;  /* 0x0000000ec418723c */ /* 0x040fe20000001818 */
[----:B------:R-:W-:Y:S05]  /*aae0*/  LDSM.16.M88.4 R12, [R225+0x6000] ;  /* 0x00600000e10c783b */ /* 0x000fea0000000200 */
[C---:B---3--:R-:W-:Y:S06]  /*aaf0*/  HMMA.16816.F32 R20, R196.reuse, R8, R20 ;  /* 0x00000008c414723c */ /* 0x048fec0000001814 */
[C---:B------:R-:W-:Y:S01]  /*ab00*/  HMMA.16816.F32 R16, R196.reuse, R10, R16 ;  /* 0x0000000ac410723c */ /* 0x040fe20000001810 */
[----:B------:R-:W1:Y:S05]  /*ab10*/  LDSM.16.M88.4 R8, [R216+0x6000] ;  /* 0x00600000d808783b */ /* 0x000e6a0000000200 */
[----:B------:R-:W-:Y:S01]  /*ab20*/  HMMA.16816.F32 R32, R196, R170, R32 ;  /* 0x000000aac420723c */ /* 0x000fe20000001820 */
[----:B------:R-:W2:Y:S05]  /*ab30*/  LDSM.16.M88.4 R168, [R223+0xf800] ;  /* 0x00f80000dfa8783b */ /* 0x000eaa0000000200 */
[----:B-----5:R-:W-:Y:S06]  /*ab40*/  HMMA.16816.F32 R4, R180, R200, R4 ;  /* 0x000000c8b404723c */ /* 0x020fec0000001804 */
[C---:B------:R-:W-:Y:S06]  /*ab50*/  HMMA.16816.F32 R188, R196.reuse, R192, R188 ;  /* 0x000000c0c4bc723c */ /* 0x040fec00000018bc */
[----:B------:R-:W-:Y:S06]  /*ab60*/  HMMA.16816.F32 R184, R196, R194, R184 ;  /* 0x000000c2c4b8723c */ /* 0x000fec00000018b8 */
[C---:B------:R-:W-:Y:S06]  /*ab70*/  HMMA.16816.F32 R32, R180.reuse, R202, R32 ;  /* 0x000000cab420723c */ /* 0x040fec0000001820 */
[----:B----4-:R-:W-:Y:S06]  /*ab80*/  HMMA.16816.F32 R28, R180, R176, R28 ;  /* 0x000000b0b41c723c */ /* 0x010fec000000181c */
[----:B-1----:R-:W-:Y:S06]  /*ab90*/  HMMA.16816.F32 R4, R12, R8, R4 ;  /* 0x000000080c04723c */ /* 0x002fec0000001804 */
[----:B--2---:R-:W-:Y:S01]  /*aba0*/  HMMA.16816.F32 R188, R180, R168, R188 ;  /* 0x000000a8b4bc723c */ /* 0x004fe200000018bc */
[----:B------:R-:W-:-:S02]  /*abb0*/  IMAD.IADD R9, R242, 0x1, -R0 ;  /* 0x00000001f2097824 */ /* 0x000fc400078e0a00 */
[----:B------:R-:W-:-:S03]  /*abc0*/  IMAD.IADD R8, R239, 0x1, -R0 ;  /* 0x00000001ef087824 */ /* 0x000fc600078e0a00 */
[----:B------:R-:W-:Y:S01]  /*abd0*/  HMMA.16816.F32 R184, R180, R170, R184 ;  /* 0x000000aab4b8723c */ /* 0x000fe200000018b8 */
[----:B------:R-:W1:Y:S01]  /*abe0*/  LDSM.16.M88.4 R168, [R216+0x6800] ;  /* 0x00680000d8a8783b */ /* 0x000e620000000200 */
[----:B------:R-:W-:Y:S02]  /*abf0*/  IABS R166, R9 ;  /* 0x0000000900a67213 */ /* 0x000fe40000000000 */
[----:B------:R-:W-:Y:S02]  /*ac00*/  IABS R9, R8 ;  /* 0x0000000800097213 */ /* 0x000fe40000000000 */
[----:B------:R-:W-:Y:S01]  /*ac10*/  IABS R8, R167 ;  /* 0x000000a700087213 */ /* 0x000fe20000000000 */
[----:B------:R-:W-:Y:S01]  /*ac20*/  HMMA.16816.F32 R32, R12, R10, R32 ;  /* 0x0000000a0c20723c */ /* 0x000fe20000001820 */
[----:B------:R-:W-:Y:S01]  /*ac30*/  I2FP.F32.S32 R166, R166 ;  /* 0x000000a600a67245 */ /* 0x000fe20000201400 */
[----:B------:R-:W-:Y:S01]  /*ac40*/  IMAD.MOV.U32 R167, RZ, RZ, R251 ;  /* 0x000000ffffa77224 */ /* 0x000fe200078e00fb */
[----:B------:R-:W-:-:S02]  /*ac50*/  I2FP.F32.S32 R9, R9 ;  /* 0x0000000900097245 */ /* 0x000fc40000201400 */
[----:B------:R-:W-:Y:S01]  /*ac60*/  I2FP.F32.S32 R8, R8 ;  /* 0x0000000800087245 */ /* 0x000fe20000201400 */
[----:B------:R-:W-:Y:S01]  /*ac70*/  FFMA.FTZ R4, R166, -UR23, R4 ;  /* 0x80000017a6047c23 */ /* 0x000fe20008010004 */
[C---:B------:R-:W-:Y:S01]  /*ac80*/  HMMA.16816.F32 R24, R180.reuse, R178, R24 ;  /* 0x000000b2b418723c */ /* 0x040fe20000001818 */
[----:B------:R-:W-:Y:S01]  /*ac90*/  FFMA.FTZ R6, R9, -UR23, R6 ;  /* 0x8000001709067c23 */ /* 0x000fe20008010006 */
[----:B------:R-:W-:Y:S02]  /*aca0*/  IMAD.IADD R9, R239, 0x1, -R2 ;  /* 0x00000001ef097824 */ /* 0x000fe400078e0a02 */
[----:B------:R-:W-:Y:S01]  /*acb0*/  FFMA.FTZ R5, R8, -UR23, R5 ;  /* 0x8000001708057c23 */ /* 0x000fe20008010005 */
[----:B------:R-:W-:Y:S01]  /*acc0*/  VIADD R8, R0, 0x8 ;  /* 0x0000000800087836 */ /* 0x000fe20000000000 */
[----:B------:R-:W-:Y:S01]  /*acd0*/  HMMA.16816.F32 R20, R180, R172, R20 ;  /* 0x000000acb414723c */ /* 0x000fe20000001814 */
[----:B------:R-:W-:Y:S02]  /*ace0*/  IABS R9, R9 ;  /* 0x0000000900097213 */ /* 0x000fe40000000000 */
[----:B------:R-:W-:-:S02]  /*acf0*/  IMAD.IADD R10, R242, 0x1, -R8 ;  /* 0x00000001f20a7824 */ /* 0x000fc400078e0a08 */
[----:B------:R-:W-:Y:S01]  /*ad00*/  VIADD R11, R0, 0x10 ;  /* 0x00000010000b7836 */ /* 0x000fe20000000000 */
[----:B------:R-:W-:Y:S01]  /*ad10*/  I2FP.F32.S32 R9, R9 ;  /* 0x0000000900097245 */ /* 0x000fe20000201400 */
[----:B------:R-:W-:Y:S01]  /*ad20*/  HMMA.16816.F32 R16, R180, R174, R16 ;  /* 0x000000aeb410723c */ /* 0x000fe20000001810 */
[----:B------:R-:W-:Y:S01]  /*ad30*/  FSEL R172, R5, -INF , !P6 ;  /* 0xff80000005ac7808 */ /* 0x000fe20007000000 */
[----:B------:R-:W-:Y:S01]  /*ad40*/  IMAD.IADD R5, R239, 0x1, -R8 ;  /* 0x00000001ef057824 */ /* 0x000fe200078e0a08 */
[-C--:B------:R-:W-:Y:S01]  /*ad50*/  ISETP.GE.AND P6, PT, R8, R235.reuse, PT ;  /* 0x000000eb0800720c */ /* 0x080fe20003fc6270 */
[----:B------:R-:W-:Y:S01]  /*ad60*/  FFMA.FTZ R7, R9, -UR23, R7 ;  /* 0x8000001709077c23 */ /* 0x000fe20008010007 */
[----:B------:R-:W-:Y:S01]  /*ad70*/  IABS R10, R10 ;  /* 0x0000000a000a7213 */ /* 0x000fe20000000000 */
[----:B------:R-:W-:Y:S01]  /*ad80*/  IMAD.IADD R166, R242, 0x1, -R11 ;  /* 0x00000001f2a67824 */ /* 0x000fe200078e0a0b */
[----:B------:R-:W-:Y:S01]  /*ad90*/  FSEL R181, R4, -INF , !P1 ;  /* 0xff80000004b57808 */ /* 0x000fe20004800000 */
[----:B------:R-:W-:Y:S01]  /*ada0*/  VIADD R4, R0, 0x9 ;  /* 0x0000000900047836 */ /* 0x000fe20000000000 */
[----:B------:R-:W-:Y:S01]  /*adb0*/  ISETP.GE.AND P1, PT, R2, R235, PT ;  /* 0x000000eb0200720c */ /* 0x000fe20003f26270 */
[----:B------:R-:W-:Y:S01]  /*adc0*/  VIADD R9, R0, 0x11 ;  /* 0x0000001100097836 */ /* 0x000fe20000000000 */
[----:B------:R-:W-:-:S02]  /*add0*/  ISETP.LT.OR P6, PT, R8, R238, P6 ;  /* 0x000000ee0800720c */ /* 0x000fc400037c1670 */
[----:B------:R-:W-:Y:S02]  /*ade0*/  ISETP.LT.OR P1, PT, R2, R238, P1 ;  /* 0x000000ee0200720c */ /* 0x000fe40000f21670 */
[----:B------:R-:W-:Y:S01]  /*adf0*/  FSEL R2, R6, -INF , !P0 ;  /* 0xff80000006027808 */ /* 0x000fe20004000000 */
[----:B------:R-:W-:Y:S01]  /*ae00*/  IMAD.IADD R6, R242, 0x1, -R4 ;  /* 0x00000001f2067824 */ /* 0x000fe200078e0a04 */
[C---:B------:R-:W-:Y:S01]  /*ae10*/  ISETP.GE.AND P0, PT, R8.reuse, R240, PT ;  /* 0x000000f00800720c */ /* 0x040fe20003f06270 */
[C---:B-1----:R-:W-:Y:S01]  /*ae20*/  HMMA.16816.F32 R28, R12.reuse, R168, R28 ;  /* 0x000000a80c1c723c */ /* 0x042fe2000000181c */
[----:B------:R-:W-:Y:S02]  /*ae30*/  IABS R5, R5 ;  /* 0x0000000500057213 */ /* 0x000fe40000000000 */
[----:B------:R-:W-:Y:S02]  /*ae40*/  ISETP.LT.OR P0, PT, R8, R241, P0 ;  /* 0x000000f10800720c */ /* 0x000fe40000701670 */
[----:B------:R-:W-:Y:S01]  /*ae50*/  IABS R6, R6 ;  /* 0x0000000600067213 */ /* 0x000fe20000000000 */
[----:B------:R-:W-:Y:S01]  /*ae60*/  HMMA.16816.F32 R24, R12, R170, R24 ;  /* 0x000000aa0c18723c */ /* 0x000fe20000001818 */
[----:B------:R-:W-:Y:S01]  /*ae70*/  I2FP.F32.S32 R8, R10 ;  /* 0x0000000a00087245 */ /* 0x000fe20000201400 */
[----:B------:R-:W-:Y:S01]  /*ae80*/  IMAD.IADD R10, R242, 0x1, -R9 ;  /* 0x00000001f20a7824 */ /* 0x000fe200078e0a09 */
[----:B------:R-:W-:-:S02]  /*ae90*/  I2FP.F32.S32 R6, R6 ;  /* 0x0000000600067245 */ /* 0x000fc40000201400 */
[----:B------:R-:W-:Y:S01]  /*aea0*/  I2FP.F32.S32 R5, R5 ;  /* 0x0000000500057245 */ /* 0x000fe20000201400 */
[----:B------:R-:W-:Y:S01]  /*aeb0*/  FFMA.FTZ R8, R8, -UR23, R32 ;  /* 0x8000001708087c23 */ /* 0x000fe20008010020 */
[----:B------:R-:W-:Y:S01]  /*aec0*/  FSEL R183, R7, -INF , !P1 ;  /* 0xff80000007b77808 */ /* 0x000fe20004800000 */
[----:B------:R-:W-:Y:S01]  /*aed0*/  FFMA.FTZ R6, R6, -UR23, R33 ;  /* 0x8000001706067c23 */ /* 0x000fe20008010021 */
[----:B------:R-:W-:Y:S01]  /*aee0*/  ISETP.GE.AND P1, PT, R4, R240, PT ;  /* 0x000000f00400720c */ /* 0x000fe20003f26270 */
[----:B------:R-:W-:Y:S01]  /*aef0*/  FFMA.FTZ R5, R5, -UR23, R34 ;  /* 0x8000001705057c23 */ /* 0x000fe20008010022 */
[----:B------:R-:W-:Y:S01]  /*af00*/  FSEL R33, R8, -INF , !P0 ;  /* 0xff80000008217808 */ /* 0x000fe20004000000 */
[C---:B------:R-:W-:Y:S01]  /*af10*/  IMAD.IADD R34, R239.reuse, 0x1, -R4 ;  /* 0x00000001ef227824 */ /* 0x040fe200078e0a04 */
[C---:B------:R-:W-:Y:S01]  /*af20*/  ISETP.GE.AND P0, PT, R4.reuse, R235, PT ;  /* 0x000000eb0400720c */ /* 0x040fe20003f06270 */
[----:B------:R-:W-:Y:S01]  /*af30*/  IMAD.IADD R8, R239, 0x1, -R11 ;  /* 0x00000001ef087824 */ /* 0x000fe200078e0a0b */
[----:B------:R-:W-:-:S02]  /*af40*/  ISETP.LT.OR P1, PT, R4, R241, P1 ;  /* 0x000000f10400720c */ /* 0x000fc40000f21670 */
[----:B------:R-:W-:Y:S02]  /*af50*/  ISETP.LT.OR P0, PT, R4, R238, P0 ;  /* 0x000000ee0400720c */ /* 0x000fe40000701670 */
[----:B------:R-:W-:Y:S02]  /*af60*/  FSEL R182, R5, -INF , !P6 ;  /* 0xff80000005b67808 */ /* 0x000fe40007000000 */
[----:B------:R-:W-:Y:S02]  /*af70*/  FSEL R32, R6, -INF , !P1 ;  /* 0xff80000006207808 */ /* 0x000fe40004800000 */
[----:B------:R-:W1:Y:S01]  /*af80*/  LDSM.16.M88.4 R4, [R216+0x7000] ;  /* 0x00700000d804783b */ /* 0x000e620000000200 */
[----:B------:R-:W-:Y:S02]  /*af90*/  IABS R34, R34 ;  /* 0x0000002200227213 */ /* 0x000fe40000000000 */
[C---:B------:R-:W-:Y:S02]  /*afa0*/  ISETP.GE.AND P6, PT, R11.reuse, R240, PT ;  /* 0x000000f00b00720c */ /* 0x040fe40003fc6270 */
[----:B------:R-:W-:-:S02]  /*afb0*/  ISETP.GE.AND P1, PT, R11, R235, PT ;  /* 0x000000eb0b00720c */ /* 0x000fc40003f26270 */
[----:B------:R-:W-:Y:S02]  /*afc0*/  IABS R166, R166 ;  /* 0x000000a600a67213 */ /* 0x000fe40000000000 */
[----:B------:R-:W-:Y:S02]  /*afd0*/  I2FP.F32.S32 R34, R34 ;  /* 0x0000002200227245 */ /* 0x000fe40000201400 */
[C---:B------:R-:W-:Y:S02]  /*afe0*/  ISETP.LT.OR P6, PT, R11.reuse, R241, P6 ;  /* 0x000000f10b00720c */ /* 0x040fe400037c1670 */
[----:B------:R-:W-:Y:S01]  /*aff0*/  ISETP.LT.OR P1, PT, R11, R238, P1 ;  /* 0x000000ee0b00720c */ /* 0x000fe20000f21670 */
[----:B------:R-:W-:Y:S01]  /*b000*/  FFMA.FTZ R35, R34, -UR23, R35 ;  /* 0x8000001722237c23 */ /* 0x000fe20008010023 */
[----:B------:R-:W-:Y:S01]  /*b010*/  IABS R8, R8 ;  /* 0x0000000800087213 */ /* 0x000fe20000000000 */
[----:B------:R-:W-:Y:S01]  /*b020*/  IMAD.IADD R34, R239, 0x1, -R9 ;  /* 0x00000001ef227824 */ /* 0x000fe200078e0a09 */
[----:B------:R-:W-:-:S02]  /*b030*/  I2FP.F32.S32 R11, R166 ;  /* 0x000000a6000b7245 */ /* 0x000fc40000201400 */
[----:B------:R-:W-:Y:S02]  /*b040*/  IABS R10, R10 ;  /* 0x0000000a000a7213 */ /* 0x000fe40000000000 */
[----:B------:R-:W-:Y:S01]  /*b050*/  I2FP.F32.S32 R8, R8 ;  /* 0x0000000800087245 */ /* 0x000fe20000201400 */
[----:B------:R-:W-:Y:S01]  /*b060*/  FFMA.FTZ R11, R11, -UR23, R28 ;  /* 0x800000170b0b7c23 */ /* 0x000fe2000801001c */
[----:B------:R-:W-:Y:S02]  /*b070*/  I2FP.F32.S32 R10, R10 ;  /* 0x0000000a000a7245 */ /* 0x000fe40000201400 */
[----:B------:R-:W-:Y:S01]  /*b080*/  FSEL R170, R35, -INF , !P0 ;  /* 0xff80000023aa7808 */ /* 0x000fe20004000000 */
[----:B------:R-:W-:Y:S02]  /*b090*/  VIADD R35, R0, 0x18 ;  /* 0x0000001800237836 */ /* 0x000fe40000000000 */
[----:B------:R-:W-:Y:S01]  /*b0a0*/  FFMA.FTZ R28, R8, -UR23, R30 ;  /* 0x80000017081c7c23 */ /* 0x000fe2000801001e */
[----:B------:R-:W-:Y:S01]  /*b0b0*/  FSEL R30, R11, -INF , !P6 ;  /* 0xff8000000b1e7808 */ /* 0x000fe20007000000 */
[----:B------:R-:W-:Y:S01]  /*b0c0*/  FFMA.FTZ R29, R10, -UR23, R29 ;  /* 0x800000170a1d7c23 */ /* 0x000fe2000801001d */
[--C-:B------:R-:W-:Y:S01]  /*b0d0*/  IMAD.IADD R11, R242, 0x1, -R35.reuse ;  /* 0x00000001f20b7824 */ /* 0x100fe200078e0a23 */
[----:B------:R-:W-:Y:S01]  /*b0e0*/  ISETP.GE.AND P0, PT, R9, R240, PT ;  /* 0x000000f00900720c */ /* 0x000fe20003f06270 */
[----:B------:R-:W-:Y:S01]  /*b0f0*/  IMAD.IADD R10, R239, 0x1, -R35 ;  /* 0x00000001ef0a7824 */ /* 0x000fe200078e0a23 */
[----:B------:R-:W-:Y:S01]  /*b100*/  ISETP.GE.AND P6, PT, R9, R235, PT ;  /* 0x000000eb0900720c */ /* 0x000fe20003fc6270 */
[----:B------:R-:W-:Y:S01]  /*b110*/  VIADD R8, R0, 0x19 ;  /* 0x0000001900087836 */ /* 0x000fe20000000000 */
[----:B------:R-:W-:-:S02]  /*b120*/  IABS R34, R34 ;  /* 0x0000002200227213 */ /* 0x000fc40000000000 */
[----:B------:R-:W-:Y:S01]  /*b130*/  ISETP.LT.OR P0, PT, R9, R241, P0 ;  /* 0x000000f10900720c */ /* 0x000fe20000701670 */
[--C-:B------:R-:W-:Y:S01]  /*b140*/  IMAD.IADD R166, R239, 0x1, -R8.reuse ;  /* 0x00000001efa67824 */ /* 0x100fe200078e0a08 */
[----:B------:R-:W-:Y:S01]  /*b150*/  ISETP.LT.OR P6, PT, R9, R238, P6 ;  /* 0x000000ee0900720c */ /* 0x000fe200037c1670 */
[----:B------:R-:W-:Y:S01]  /*b160*/  IMAD.IADD R9, R242, 0x1, -R8 ;  /* 0x00000001f2097824 */ /* 0x000fe200078e0a08 */
[----:B------:R-:W-:Y:S01]  /*b170*/  IABS R11, R11 ;  /* 0x0000000b000b7213 */ /* 0x000fe20000000000 */
[C---:B-1----:R-:W-:Y:S01]  /*b180*/  HMMA.16816.F32 R20, R12.reuse, R4, R20 ;  /* 0x000000040c14723c */ /* 0x042fe20000001814 */
[----:B------:R-:W-:Y:S02]  /*b190*/  IABS R10, R10 ;  /* 0x0000000a000a7213 */ /* 0x000fe40000000000 */
[----:B------:R-:W-:Y:S02]  /*b1a0*/  I2FP.F32.S32 R34, R34 ;  /* 0x0000002200227245 */ /* 0x000fe40000201400 */
[----:B------:R-:W-:Y:S01]  /*b1b0*/  I2FP.F32.S32 R11, R11 ;  /* 0x0000000b000b7245 */ /* 0x000fe20000201400 */
[----:B------:R-:W-:Y:S01]  /*b1c0*/  HMMA.16816.F32 R16, R12, R6, R16 ;  /* 0x000000060c10723c */ /* 0x000fe20000001810 */
[----:B------:R-:W-:Y:S01]  /*b1d0*/  FSEL R28, R28, -INF , !P1 ;  /* 0xff8000001c1c7808 */ /* 0x000fe20004800000 */
[----:B------:R-:W-:Y:S01]  /*b1e0*/  FFMA.FTZ R31, R34, -UR23, R31 ;  /* 0x80000017221f7c23 */ /* 0x000fe2000801001f */
[----:B------:R-:W-:Y:S01]  /*b1f0*/  I2FP.F32.S32 R10, R10 ;  /* 0x0000000a000a7245 */ /* 0x000fe20000201400 */
[----:B------:R-:W-:Y:S01]  /*b200*/  FFMA.FTZ R11, R11, -UR23, R24 ;  /* 0x800000170b0b7c23 */ /* 0x000fe20008010018 */
[----:B------:R-:W-:Y:S01]  /*b210*/  ISETP.GE.AND P1, PT, R35, R240, PT ;  /* 0x000000f02300720c */ /* 0x000fe20003f26270 */
[----:B------:R-:W-:Y:S01]  /*b220*/  VIADD R5, R0, 0x20 ;  /* 0x0000002000057836 */ /* 0x000fe20000000000 */
[----:B------:R-:W-:Y:S01]  /*b230*/  IABS R9, R9 ;  /* 0x0000000900097213 */ /* 0x000fe20000000000 */
[----:B------:R-:W-:Y:S01]  /*b240*/  FFMA.FTZ R10, R10, -UR23, R26 ;  /* 0x800000170a0a7c23 */ /* 0x000fe2000801001a */
[----:B------:R-:W-:Y:S01]  /*b250*/  FSEL R29, R29, -INF , !P0 ;  /* 0xff8000001d1d7808 */ /* 0x000fe20004000000 */
[C---:B------:R-:W-:Y:S01]  /*b260*/  VIADD R4, R0.reuse, 0x21 ;  /* 0x0000002100047836 */ /* 0x040fe20000000000 */
[C---:B------:R-:W-:Y:S01]  /*b270*/  ISETP.LT.OR P1, PT, R35.reuse, R241, P1 ;  /* 0x000000f12300720c */ /* 0x040fe20000f21670 */
[----:B------:R-:W-:Y:S01]  /*b280*/  VIADD R7, R0, 0x28 ;  /* 0x0000002800077836 */ /* 0x000fe20000000000 */
[----:B------:R-:W-:Y:S01]  /*b290*/  I2FP.F32.S32 R9, R9 ;  /* 0x0000000900097245 */ /* 0x000fe20000201400 */
[----:B------:R-:W-:Y:S01]  /*b2a0*/  IMAD.IADD R34, R242, 0x1, -R4 ;  /* 0x00000001f2227824 */ /* 0x000fe200078e0a04 */
[----:B------:R-:W-:-:S02]  /*b2b0*/  ISETP.GE.AND P0, PT, R35, R235, PT ;  /* 0x000000eb2300720c */ /* 0x000fc40003f06270 */
[----:B------:R-:W-:Y:S01]  /*b2c0*/  FSEL R26, R31, -INF , !P6 ;  /* 0xff8000001f1a7808 */ /* 0x000fe20007000000 */
[----:B------:R-:W-:Y:S01]  /*b2d0*/  FFMA.FTZ R25, R9, -UR23, R25 ;  /* 0x8000001709197c23 */ /* 0x000fe20008010019 */
[----:B------:R-:W-:Y:S02]  /*b2e0*/  ISETP.GE.AND P6, PT, R8, R240, PT ;  /* 0x000000f00800720c */ /* 0x000fe40003fc6270 */
[----:B------:R-:W-:Y:S02]  /*b2f0*/  FSEL R31, R11, -INF , !P1 ;  /* 0xff8000000b1f7808 */ /* 0x000fe40004800000 */
[----:B------:R-:W-:Y:S01]  /*b300*/  ISETP.LT.OR P0, PT, R35, R238, P0 ;  /* 0x000000ee2300720c */ /* 0x000fe20000701670 */
[----:B------:R-:W-:Y:S01]  /*b310*/  IMAD.IADD R35, R242, 0x1, -R5 ;  /* 0x00000001f2237824 */ /* 0x000fe200078e0a05 */
[C---:B------:R-:W-:Y:S02]  /*b320*/  ISETP.GE.AND P1, PT, R8.reuse, R235, PT ;  /* 0x000000eb0800720c */ /* 0x040fe40003f26270 */
[----:B------:R-:W-:-:S02]  /*b330*/  ISETP.LT.OR P6, PT, R8, R241, P6 ;  /* 0x000000f10800720c */ /* 0x000fc400037c1670 */
[----:B------:R-:W-:Y:S02]  /*b340*/  FSEL R24, R10, -INF , !P0 ;  /* 0xff8000000a187808 */ /* 0x000fe40004000000 */
[----:B------:R-:W-:Y:S02]  /*b350*/  ISETP.LT.OR P1, PT, R8, R238, P1 ;  /* 0x000000ee0800720c */ /* 0x000fe40000f21670 */
[----:B------:R-:W-:Y:S01]  /*b360*/  FSEL R25, R25, -INF , !P6 ;  /* 0xff80000019197808 */ /* 0x000fe20007000000 */
[----:B------:R-:W1:Y:S01]  /*b370*/  LDSM.16.M88.4 R8, [R216+0x7800] ;  /* 0x00780000d808783b */ /* 0x000e620000000200 */
[----:B------:R-:W-:Y:S01]  /*b380*/  ISETP.GE.AND P0, PT, R5, R240, PT ;  /* 0x000000f00500720c */ /* 0x000fe20003f06270 */
[----:B------:R-:W-:-:S04]  /*b390*/  DEPBAR.LE SB0, 0x0 ;  /* 0x000080000000791a */ /* 0x000fc80000000000 */
[----:B------:R-:W-:Y:S01]  /*b3a0*/  BAR.SYNC.DEFER_BLOCKING 0x0 ;  /* 0x0000000000007b1d */ /* 0x000fe20000010000 */
[C---:B------:R-:W-:Y:S02]  /*b3b0*/  ISETP.GE.AND P6, PT, R5.reuse, R235, PT ;  /* 0x000000eb0500720c */ /* 0x040fe40003fc6270 */
[C---:B------:R-:W-:Y:S02]  /*b3c0*/  ISETP.LT.OR P0, PT, R5.reuse, R241, P0 ;  /* 0x000000f10500720c */ /* 0x040fe40000701670 */
[----:B------:R-:W-:Y:S01]  /*b3d0*/  ISETP.LT.OR P6, PT, R5, R238, P6 ;  /* 0x000000ee0500720c */ /* 0x000fe200037c1670 */
[----:B------:R-:W-:Y:S01]  /*b3e0*/  IMAD.IADD R5, R239, 0x1, -R5 ;  /* 0x00000001ef057824 */ /* 0x000fe200078e0a05 */
[----:B------:R-:W-:Y:S02]  /*b3f0*/  IABS R166, R166 ;  /* 0x000000a600a67213 */ /* 0x000fe40000000000 */
[----:B------:R-:W-:Y:S02]  /*b400*/  IABS R35, R35 ;  /* 0x0000002300237213 */ /* 0x000fe40000000000 */
[----:B------:R-:W-:-:S02]  /*b410*/  I2FP.F32.S32 R166, R166 ;  /* 0x000000a600a67245 */ /* 0x000fc40000201400 */
[----:B------:R-:W-:Y:S02]  /*b420*/  IABS R5, R5 ;  /* 0x0000000500057213 */ /* 0x000fe40000000000 */
[----:B------:R-:W-:Y:S01]  /*b430*/  I2FP.F32.S32 R35, R35 ;  /* 0x0000002300237245 */ /* 0x000fe20000201400 */
[----:B------:R-:W-:Y:S01]  /*b440*/  FFMA.FTZ R27, R166, -UR23, R27 ;  /* 0x80000017a61b7c23 */ /* 0x000fe2000801001b */
[----:B------:R-:W-:Y:S01]  /*b450*/  IABS R34, R34 ;  /* 0x0000002200227213 */ /* 0x000fe20000000000 */
[----:B------:R-:W-:Y:S01]  /*b460*/  IMAD.MOV.U32 R166, RZ, RZ, R250 ;  /* 0x000000ffffa67224 */ /* 0x000fe200078e00fa */
[----:B------:R-:W-:Y:S01]  /*b470*/  I2FP.F32.S32 R5, R5 ;  /* 0x0000000500057245 */ /* 0x000fe20000201400 */
[----:B------:R-:W-:Y:S01]  /*b480*/  FFMA.FTZ R35, R35, -UR23, R20 ;  /* 0x8000001723237c23 */ /* 0x000fe20008010014 */
[----:B------:R-:W-:Y:S02]  /*b490*/  I2FP.F32.S32 R34, R34 ;  /* 0x0000002200227245 */ /* 0x000fe40000201400 */
[----:B------:R-:W-:Y:S01]  /*b4a0*/  FSEL R20, R27, -INF , !P1 ;  /* 0xff8000001b147808 */ /* 0x000fe20004800000 */
[----:B------:R-:W-:Y:S01]  /*b4b0*/  FFMA.FTZ R22, R5, -UR23, R22 ;  /* 0x8000001705167c23 */ /* 0x000fe20008010016 */
[----:B------:R-:W-:Y:S01]  /*b4c0*/  ISETP.GE.AND P1, PT, R4, R240, PT ;  /* 0x000000f00400720c */ /* 0x000fe20003f26270 */
[----:B------:R-:W-:Y:S01]  /*b4d0*/  FFMA.FTZ R34, R34, -UR23, R21 ;  /* 0x8000001722227c23 */ /* 0x000fe20008010015 */
[----:B------:R-:W-:Y:S01]  /*b4e0*/  IMAD.IADD R21, R239, 0x1, -R4 ;  /* 0x00000001ef157824 */ /* 0x000fe200078e0a04 */
[----:B------:R-:W-:Y:S01]  /*b4f0*/  FSEL R198, R35, -INF , !P0 ;  /* 0xff80000023c67808 */ /* 0x000fe20004000000 */
[----:B------:R-:W-:Y:S01]  /*b500*/  VIADD R5, R0, 0x29 ;  /* 0x0000002900057836 */ /* 0x000fe20000000000 */
[----:B------:R-:W-:-:S02]  /*b510*/  ISETP.LT.OR P1, PT, R4, R241, P1 ;  /* 0x000000f10400720c */ /* 0x000fc40000f21670 */
[----:B------:R-:W-:Y:S01]  /*b520*/  FSEL R193, R22, -INF , !P6 ;  /* 0xff80000016c17808 */ /* 0x000fe20007000000 */
[----:B------:R-:W-:Y:S01]  /*b530*/  IMAD.IADD R22, R242, 0x1, -R7 ;  /* 0x00000001f2167824 */ /* 0x000fe200078e0a07 */
[-C--:B------:R-:W-:Y:S01]  /*b540*/  ISETP.GE.AND P0, PT, R4, R235.reuse, PT ;  /* 0x000000eb0400720c */ /* 0x080fe20003f06270 */
[--C-:B------:R-:W-:Y:S01]  /*b550*/  IMAD.IADD R6, R242, 0x1, -R5.reuse ;  /* 0x00000001f2067824 */ /* 0x100fe200078e0a05 */
[----:B------:R-:W-:Y:S01]  /*b560*/  FSEL R196, R34, -INF , !P1 ;  /* 0xff80000022c47808 */ /* 0x000fe20004800000 */
[C---:B-1----:R-:W-:Y:S01]  /*b570*/  HMMA.16816.F32 R188, R12.reuse, R8, R188 ;  /* 0x000000080cbc723c */ /* 0x042fe200000018bc */
[C---:B------:R-:W-:Y:S02]  /*b580*/  ISETP.GE.AND P6, PT, R7.reuse, R240, PT ;  /* 0x000000f00700720c */ /* 0x040fe40003fc6270 */
[----:B------:R-:W-:Y:S02]  /*b590*/  ISETP.GE.AND P1, PT, R7, R235, PT ;  /* 0x000000eb0700720c */ /* 0x000fe40003f26270 */
[----:B------:R-:W-:Y:S01]  /*b5a0*/  IABS R21, R21 ;  /* 0x0000001500157213 */ /* 0x000fe20000000000 */
[----:B------:R-:W-:Y:S01]  /*b5b0*/  HMMA.16816.F32 R184, R12, R10, R184 ;  /* 0x0000000a0cb8723c */ /* 0x000fe200000018b8 */
[----:B------:R-:W-:Y:S01]  /*b5c0*/  IABS R22, R22 ;  /* 0x0000001600167213 */ /* 0x000fe20000000000 */
[C---:B------:R-:W-:Y:S01]  /*b5d0*/  IMAD.IADD R8, R239.reuse, 0x1, -R5 ;  /* 0x00000001ef087824 */ /* 0x040fe200078e0a05 */
[----:B------:R-:W-:Y:S01]  /*b5e0*/  ISETP.LT.OR P0, PT, R4, R238, P0 ;  /* 0x000000ee0400720c */ /* 0x000fe20000701670 */
[----:B------:R-:W-:Y:S01]  /*b5f0*/  IMAD.IADD R4, R239, 0x1, -R7 ;  /* 0x00000001ef047824 */ /* 0x000fe200078e0a07 */
[----:B------:R-:W-:-:S02]  /*b600*/  ISETP.LT.OR P6, PT, R7, R241, P6 ;  /* 0x000000f10700720c */ /* 0x000fc400037c1670 */
[----:B------:R-:W-:Y:S02]  /*b610*/  I2FP.F32.S32 R21, R21 ;  /* 0x0000001500157245 */ /* 0x000fe40000201400 */
[----:B------:R-:W-:Y:S02]  /*b620*/  ISETP.LT.OR P1, PT, R7, R238, P1 ;  /* 0x000000ee0700720c */ /* 0x000fe40000f21670 */
[----:B------:R-:W-:Y:S01]  /*b630*/  I2FP.F32.S32 R7, R22 ;  /* 0x0000001600077245 */ /* 0x000fe20000201400 */
[----:B------:R-:W-:Y:S01]  /*b640*/  FFMA.FTZ R23, R21, -UR23, R23 ;  /* 0x8000001715177c23 */ /* 0x000fe20008010017 */
[----:B------:R-:W-:Y:S02]  /*b650*/  IABS R4, R4 ;  /* 0x0000000400047213 */ /* 0x000fe40000000000 */
[----:B------:R-:W-:Y:S01]  /*b660*/  IABS R6, R6 ;  /* 0x0000000600067213 */ /* 0x000fe20000000000 */
[----:B------:R-:W-:Y:S01]  /*b670*/  FFMA.FTZ R7, R7, -UR23, R16 ;  /* 0x8000001707077c23 */ /* 0x000fe20008010010 */
[----:B------:R-:W-:-:S02]  /*b680*/  I2FP.F32.S32 R4, R4 ;  /* 0x0000000400047245 */ /* 0x000fc40000201400 */
[----:B------:R-:W-:Y:S02]  /*b690*/  I2FP.F32.S32 R6, R6 ;  /* 0x0000000600067245 */ /* 0x000fe40000201400 */
[----:B------:R-:W-:Y:S01]  /*b6a0*/  FSEL R194, R23, -INF , !P0 ;  /* 0xff80000017c27808 */ /* 0x000fe20004000000 */
[----:B------:R-:W-:Y:S01]  /*b6b0*/  FFMA.FTZ R18, R4, -UR23, R18 ;  /* 0x8000001704127c23 */ /* 0x000fe20008010012 */
[----:B------:R-:W-:Y:S01]  /*b6c0*/  ISETP.GE.AND P0, PT, R5, R240, PT ;  /* 0x000000f00500720c */ /* 0x000fe20003f06270 */
[----:B------:R-:W-:Y:S01]  /*b6d0*/  FFMA.FTZ R6, R6, -UR23, R17 ;  /* 0x8000001706067c23 */ /* 0x000fe20008010011 */
[----:B------:R-:W-:Y:S01]  /*b6e0*/  FSEL R197, R7, -INF , !P6 ;  /* 0xff80000007c57808 */ /* 0x000fe20007000000 */
[C---:B------:R-:W-:Y:S01]  /*b6f0*/  VIADD R7, R0.reuse, 0x30 ;  /* 0x0000003000077836 */ /* 0x040fe20000000000 */
[C---:B------:R-:W-:Y:S01]  /*b700*/  ISETP.LT.OR P0, PT, R5.reuse, R241, P0 ;  /* 0x000000f10500720c */ /* 0x040fe20000701670 */
[----:B------:R-:W-:Y:S01]  /*b710*/  VIADD R4, R0, 0x31 ;  /* 0x0000003100047836 */ /* 0x000fe20000000000 */
[----:B------:R-:W-:Y:S01]  /*b720*/  ISETP.GE.AND P6, PT, R5, R235, PT ;  /* 0x000000eb0500720c */ /* 0x000fe20003fc6270 */
[----:B------:R-:W-:Y:S01]  /*b730*/  IMAD.IADD R9, R242, 0x1, -R7 ;  /* 0x00000001f2097824 */ /* 0x000fe200078e0a07 */
[----:B------:R-:W-:-:S02]  /*b740*/  FSEL R192, R18, -INF , !P1 ;  /* 0xff80000012c07808 */ /* 0x000fc40004800000 */
[----:B------:R-:W-:Y:S01]  /*b750*/  FSEL R195, R6, -INF , !P0 ;  /* 0xff80000006c37808 */ /* 0x000fe20004000000 */
[----:B------:R-:W-:Y:S01]  /*b760*/  IMAD.IADD R6, R242, 0x1, -R4 ;  /* 0x00000001f2067824 */ /* 0x000fe200078e0a04 */
[C---:B------:R-:W-:Y:S02]  /*b770*/  ISETP.GE.AND P1, PT, R7.reuse, R240, PT ;  /* 0x000000f00700720c */ /* 0x040fe40003f26270 */
[----:B------:R-:W-:Y:S02]  /*b780*/  ISETP.GE.AND P0, PT, R7, R235, PT ;  /* 0x000000eb0700720c */ /* 0x000fe40003f06270 */
[----:B------:R-:W-:Y:S02]  /*b790*/  IABS R8, R8 ;  /* 0x0000000800087213 */ /* 0x000fe40000000000 */
[----:B------:R-:W-:Y:S02]  /*b7a0*/  IABS R9, R9 ;  /* 0x0000000900097213 */ /* 0x000fe40000000000 */
[----:B------:R-:W-:Y:S01]  /*b7b0*/  ISETP.LT.OR P6, PT, R5, R238, P6 ;  /* 0x000000ee0500720c */ /* 0x000fe200037c1670 */
[----:B------:R-:W-:Y:S01]  /*b7c0*/  IMAD.IADD R5, R239, 0x1, -R7 ;  /* 0x00000001ef057824 */ /* 0x000fe200078e0a07 */
[----:B------:R-:W-:-:S02]  /*b7d0*/  ISETP.LT.OR P1, PT, R7, R241, P1 ;  /* 0x000000f10700720c */ /* 0x000fc40000f21670 */
[----:B------:R-:W-:Y:S02]  /*b7e0*/  ISETP.LT.OR P0, PT, R7, R238, P0 ;  /* 0x000000ee0700720c */ /* 0x000fe40000701670 */
[----:B------:R-:W-:Y:S02]  /*b7f0*/  IABS R6, R6 ;  /* 0x0000000600067213 */ /* 0x000fe40000000000 */
[----:B------:R-:W-:Y:S02]  /*b800*/  I2FP.F32.S32 R8, R8 ;  /* 0x0000000800087245 */ /* 0x000fe40000201400 */
[----:B------:R-:W-:Y:S02]  /*b810*/  I2FP.F32.S32 R7, R9 ;  /* 0x0000000900077245 */ /* 0x000fe40000201400 */
[----:B------:R-:W-:Y:S01]  /*b820*/  I2FP.F32.S32 R6, R6 ;  /* 0x0000000600067245 */ /* 0x000fe20000201400 */
[----:B------:R-:W-:Y:S01]  /*b830*/  FFMA.FTZ R19, R8, -UR23, R19 ;  /* 0x8000001708137c23 */ /* 0x000fe20008010013 */
[----:B------:R-:W-:Y:S01]  /*b840*/  IABS R5, R5 ;  /* 0x0000000500057213 */ /* 0x000fe20000000000 */
[----:B------:R-:W-:Y:S01]  /*b850*/  FFMA.FTZ R7, R7, -UR23, R188 ;  /* 0x8000001707077c23 */ /* 0x000fe200080100bc */
[----:B------:R-:W-:-:S02]  /*b860*/  IMAD.IADD R8, R239, 0x1, -R4 ;  /* 0x00000001ef087824 */ /* 0x000fc400078e0a04 */
[----:B------:R-:W-:Y:S01]  /*b870*/  FFMA.FTZ R6, R6, -UR23, R189 ;  /* 0x8000001706067c23 */ /* 0x000fe200080100bd */
[----:B------:R-:W-:Y:S02]  /*b880*/  I2FP.F32.S32 R5, R5 ;  /* 0x0000000500057245 */ /* 0x000fe40000201400 */
[----:B------:R-:W-:Y:S02]  /*b890*/  FSEL R189, R19, -INF , !P6 ;  /* 0xff80000013bd7808 */ /* 0x000fe40007000000 */
[----:B------:R-:W-:Y:S01]  /*b8a0*/  FSEL R180, R7, -INF , !P1 ;  /* 0xff80000007b47808 */ /* 0x000fe20004800000 */
[----:B------:R-:W-:Y:S01]  /*b8b0*/  VIADD R7, R0, 0x38 ;  /* 0x0000003800077836 */ /* 0x000fe20000000000 */
[C---:B------:R-:W-:Y:S01]  /*b8c0*/  ISETP.GE.AND P6, PT, R4.reuse, R240, PT ;  /* 0x000000f00400720c */ /* 0x040fe20003fc6270 */
[----:B------:R-:W-:Y:S01]  /*b8d0*/  FFMA.FTZ R5, R5, -UR23, R190 ;  /* 0x8000001705057c23 */ /* 0x000fe200080100be */
[----:B------:R-:W-:Y:S01]  /*b8e0*/  ISETP.GE.AND P1, PT, R4, R235, PT ;  /* 0x000000eb0400720c */ /* 0x000fe20003f26270 */
[--C-:B------:R-:W-:Y:S01]  /*b8f0*/  IMAD.IADD R9, R242, 0x1, -R7.reuse ;  /* 0x00000001f2097824 */ /* 0x100fe200078e0a07 */
[----:B------:R-:W-:Y:S01]  /*b900*/  ISETP.LT.OR P6, PT, R4, R241, P6 ;  /* 0x000000f10400720c */ /* 0x000fe200037c1670 */
[----:B------:R-:W-:Y:S01]  /*b910*/  VIADD R0, R0, 0x39 ;  /* 0x0000003900007836 */ /* 0x000fe20000000000 */
[----:B------:R-:W-:Y:S01]  /*b920*/  ISETP.LT.OR P1, PT, R4, R238, P1 ;  /* 0x000000ee0400720c */ /* 0x000fe20000f21670 */
[----:B------:R-:W-:Y:S01]  /*b930*/  IMAD.IADD R4, R239, 0x1, -R7 ;  /* 0x00000001ef047824 */ /* 0x000fe200078e0a07 */
[----:B------:R-:W-:-:S02]  /*b940*/  FSEL R175, R5, -INF , !P0 ;  /* 0xff80000005af7808 */ /* 0x000fc40004000000 */
[----:B------:R-:W-:Y:S01]  /*b950*/  FSEL R179, R6, -INF , !P6 ;  /* 0xff80000006b37808 */ /* 0x000fe20007000000 */
[----:B------:R-:W-:Y:S01]  /*b960*/  IMAD.IADD R6, R242, 0x1, -R0 ;  /* 0x00000001f2067824 */ /* 0x000fe200078e0a00 */
[C---:B------:R-:W-:Y:S02]  /*b970*/  ISETP.GE.AND P0, PT, R7.reuse, R240, PT ;  /* 0x000000f00700720c */ /* 0x040fe40003f06270 */
[----:B------:R-:W-:Y:S02]  /*b980*/  IABS R5, R9 ;  /* 0x0000000900057213 */ /* 0x000fe40000000000 */
[----:B------:R-:W-:Y:S02]  /*b990*/  IABS R4, R4 ;  /* 0x0000000400047213 */ /* 0x000fe40000000000 */
[C---:B------:R-:W-:Y:S02]  /*b9a0*/  ISETP.GE.AND P6, PT, R7.reuse, R235, PT ;  /* 0x000000eb0700720c */ /* 0x040fe40003fc6270 */
[----:B------:R-:W-:-:S02]  /*b9b0*/  ISETP.LT.OR P0, PT, R7, R241, P0 ;  /* 0x000000f10700720c */ /* 0x000fc40000701670 */
[----:B------:R-:W-:Y:S02]  /*b9c0*/  I2FP.F32.S32 R5, R5 ;  /* 0x0000000500057245 */ /* 0x000fe40000201400 */
[----:B------:R-:W-:Y:S02]  /*b9d0*/  I2FP.F32.S32 R4, R4 ;  /* 0x0000000400047245 */ /* 0x000fe40000201400 */
[----:B------:R-:W-:Y:S01]  /*b9e0*/  ISETP.LT.OR P6, PT, R7, R238, P6 ;  /* 0x000000ee0700720c */ /* 0x000fe200037c1670 */
[----:B------:R-:W-:Y:S01]  /*b9f0*/  IMAD.IADD R7, R239, 0x1, -R0 ;  /* 0x00000001ef077824 */ /* 0x000fe200078e0a00 */
[----:B------:R-:W-:Y:S01]  /*ba00*/  IABS R8, R8 ;  /* 0x0000000800087213 */ /* 0x000fe20000000000 */
[----:B------:R-:W-:Y:S01]  /*ba10*/  FFMA.FTZ R5, R5, -UR23, R184 ;  /* 0x8000001705057c23 */ /* 0x000fe200080100b8 */
[----:B------:R-:W-:Y:S01]  /*ba20*/  FFMA.FTZ R4, R4, -UR23, R186 ;  /* 0x8000001704047c23 */ /* 0x000fe200080100ba */
[----:B------:R-:W-:Y:S02]  /*ba30*/  IABS R6, R6 ;  /* 0x0000000600067213 */ /* 0x000fe40000000000 */
[----:B------:R-:W-:-:S02]  /*ba40*/  IABS R7, R7 ;  /* 0x0000000700077213 */ /* 0x000fc40000000000 */
[----:B------:R-:W-:Y:S02]  /*ba50*/  I2FP.F32.S32 R8, R8 ;  /* 0x0000000800087245 */ /* 0x000fe40000201400 */
[----:B------:R-:W-:Y:S01]  /*ba60*/  FSEL R178, R5, -INF , !P0 ;  /* 0xff80000005b27808 */ /* 0x000fe20004000000 */
[----:B------:R-:W-:Y:S01]  /*ba70*/  IMAD.MOV.U32 R5, RZ, RZ, R7 ;  /* 0x000000ffff057224 */ /* 0x000fe200078e0007 */
[----:B------:R-:W-:Y:S01]  /*ba80*/  FSEL R173, R4, -INF , !P6 ;  /* 0xff80000004ad7808 */ /* 0x000fe20007000000 */
[----:B------:R-:W-:Y:S01]  /*ba90*/  FFMA.FTZ R8, R8, -UR23, R191 ;  /* 0x8000001708087c23 */ /* 0x000fe200080100bf */
[----:B------:R-:W-:Y:S02]  /*baa0*/  PLOP3.LUT P6, PT, PT, PT, UP0, 0x80, 0x0 ;  /* 0x000000000000781c */ /* 0x000fe40003fcf008 */
[----:B------:R-:W-:Y:S02]  /*bab0*/  I2FP.F32.S32 R6, R6 ;  /* 0x0000000600067245 */ /* 0x000fe40000201400 */
[----:B------:R-:W-:-:S02]  /*bac0*/  I2FP.F32.S32 R5, R5 ;  /* 0x0000000500057245 */ /* 0x000fc40000201400 */
[----:B------:R-:W-:Y:S01]  /*bad0*/  FSEL R174, R8, -INF , !P1 ;  /* 0xff80000008ae7808 */ /* 0x000fe20004800000 */
[----:B------:R-:W-:Y:S01]  /*bae0*/  FFMA.FTZ R176, R6, -UR23, R185 ;  /* 0x8000001706b07c23 */ /* 0x000fe200080100b9 */
[C---:B------:R-:W-:Y:S01]  /*baf0*/  ISETP.GE.AND P1, PT, R0.reuse, R240, PT ;  /* 0x000000f00000720c */ /* 0x040fe20003f26270 */
[----:B------:R-:W-:Y:S01]  /*bb00*/  FFMA.FTZ R5, R5, -UR23, R187 ;  /* 0x8000001705057c23 */ /* 0x000fe200080100bb */
[C---:B------:R-:W-:Y:S02]  /*bb10*/  ISETP.GE.AND P0, PT, R0.reuse, R235, PT ;  /* 0x000000eb0000720c */ /* 0x040fe40003f06270 */
[C---:B------:R-:W-:Y:S02]  /*bb20*/  ISETP.LT.OR P1, PT, R0.reuse, R241, P1 ;  /* 0x000000f10000720c */ /* 0x040fe40000f21670 */
[----:B------:R-:W-:Y:S02]  /*bb30*/  ISETP.LT.OR P0, PT, R0, R238, P0 ;  /* 0x000000ee0000720c */ /* 0x000fe40000701670 */
[----:B------:R-:W-:-:S02]  /*bb40*/  FSEL R176, R176, -INF , !P1 ;  /* 0xff800000b0b07808 */ /* 0x000fc40004800000 */
        /* <DEDUP_REMOVED lines=79> */
.L_x_6456:
[----:B------:R-:W-:-:S04]  /*c040*/  ULEA UR16, -UR8, URZ, 0x6 ;  /* 0x0000003f08107291 */ /* 0x000fc8000f8e313f */
[----:B------:R-:W-:-:S12]  /*c050*/  USHF.R.S32.HI UR9, URZ, 0x1f, UR16 ;  /* 0x0000001f3f097899 */ /* 0x000fd80008011410 */
.L_x_6457:
        /* <DEDUP_REMOVED lines=12> */
[----:B------:R-:W-:Y:S01]  /*c120*/  @!P3 LEA R14, P0, R4, UR14, 0x1 ;  /* 0x0000000e040ebc11 */ /* 0x000fe2000f8008ff */
[----:B------:R-:W-:Y:S01]  /*c130*/  IMAD.U32 R5, RZ, RZ, UR9 ;  /* 0x00000009ff057e24 */ /* 0x000fe2000f8e00ff */
[----:B------:R-:W-:-:S02]  /*c140*/  @!UP0 UIADD3 UR19, UP1, UR31, UR16, URZ ;  /* 0x000000101f138290 */ /* 0x000fc4000ff3e03f */
[----:B------:R-:W-:Y:S01]  /*c150*/  @!P3 LEA.HI.X R15, R4, UR15, R0, 0x1, P0 ;  /* 0x0000000f040fbc11 */ /* 0x000fe200080f0c00 */
[----:B------:R-:W-:Y:S01]  /*c160*/  IMAD.U32 R0, RZ, RZ, UR9 ;  /* 0x00000009ff007e24 */ /* 0x000fe2000f8e00ff */
[----:B------:R-:W-:Y:S01]  /*c170*/  @!P2 IADD3 R10, P0, R244, UR16, RZ ;  /* 0x00000010f40aac10 */ /* 0x000fe2000ff1e0ff */
[----:B------:R-:W-:Y:S01]  /*c180*/  @!UP0 UIADD3.X UR17, UR30, UR9, URZ, UP1, !UPT ;  /* 0x000000091e118290 */ /* 0x000fe20008ffe43f */
[C---:B------:R-:W-:Y:S02]  /*c190*/  @!P5 LEA R34, P1, R6.reuse, R247, 0x1 ;  /* 0x000000f70622d211 */ /* 0x040fe400078208ff */
[----:B------:R-:W-:Y:S02]  /*c1a0*/  @!P2 IADD3.X R4, R165, UR9, RZ, P0, !PT ;  /* 0x00000009a504ac10 */ /* 0x000fe400087fe4ff */
[----:B------:R-:W-:Y:S02]  /*c1b0*/  @!P5 LEA.HI.X R35, R6, R246, R0, 0x1, P1 ;  /* 0x000000f60623d211 */ /* 0x000fe400008f0c00 */
        /* <DEDUP_REMOVED lines=12> */
[----:B------:R-:W-:Y:S01]  /*c280*/  @!P4 LDGSTS.E.BYPASS.LTC128B.128 [R234+0xa000], desc[UR26][R22.64+0x80] ;  /* 0x0a00008016eacfae */ /* 0x000fe2000b901d5a */
        /* <DEDUP_REMOVED lines=27> */
[----:B------:R-:W-:Y:S02]  /*c440*/  @!P2 LEA.HI.X R9, R6, UR15, R5, 0x1, P0 ;  /* 0x0000000f0609ac11 */ /* 0x000fe400080f0c05 */
[----:B------:R-:W-:Y:S01]  /*c450*/  @!P4 LEA.HI.X R169, R0, UR15, R4, 0x1, P1 ;  /* 0x0000000f00a9cc11 */ /* 0x000fe200088f0c04 */
[----:B------:R-:W-:Y:S01]  /*c460*/  IMAD.U32 R4, RZ, RZ, UR19 ;  /* 0x00000013ff047e24 */ /* 0x000fe2000f8e00ff */
[----:B------:R-:W-:Y:S01]  /*c470*/  @!P3 IADD3 R6, P0, R244, UR7, RZ ;  /* 0x00000007f406bc10 */ /* 0x000fe2000ff1e0ff */
[----:B------:R-:W-:Y:S01]  /*c480*/  IMAD.U32 R0, RZ, RZ, UR17 ;  /* 0x00000011ff007e24 */ /* 0x000fe2000f8e00ff */
[----:B------:R-:W-:Y:S02]  /*c490*/  UIADD3 UR17, UP0, UR31, UR7, URZ ;  /* 0x000000071f117290 */ /* 0x000fe4000ff1e03f */
[----:B------:R-:W-:Y:S02]  /*c4a0*/  @!P3 IADD3.X R5, R165, UR4, RZ, P0, !PT ;  /* 0x00000004a505bc10 */ /* 0x000fe400087fe4ff */
[----:B------:R-:W-:-:S02]  /*c4b0*/  @!P3 LEA R184, P0, R6, UR14, 0x1 ;  /* 0x0000000e06b8bc11 */ /* 0x000fc4000f8008ff */
[-C--:B------:R-:W-:Y:S02]  /*c4c0*/  @!P5 LEA R186, P1, R4, R247.reuse, 0x1 ;  /* 0x000000f704bad211 */ /* 0x080fe400078208ff */
[----:B------:R-:W-:Y:S01]  /*c4d0*/  @!P3 LEA.HI.X R185, R6, UR15, R5, 0x1, P0 ;  /* 0x0000000f06b9bc11 */ /* 0x000fe200080f0c05 */
[----:B------:R-:W-:Y:S01]  /*c4e0*/  IMAD.U32 R5, RZ, RZ, UR17 ;  /* 0x00000011ff057e24 */ /* 0x000fe2000f8e00ff */
[----:B------:R-:W-:Y:S02]  /*c4f0*/  @!P5 LEA.HI.X R187, R4, R246, R0, 0x1, P1 ;  /* 0x000000f604bbd211 */ /* 0x000fe400008f0c00 */
[----:B------:R-:W-:Y:S01]  /*c500*/  @!P2 IADD3 R0, P0, R244, UR7, RZ ;  /* 0x00000007f400ac10 */ /* 0x000fe2000ff1e0ff */
[----:B------:R-:W-:Y:S01]  /*c510*/  UIADD3.X UR7, UR30, UR4, URZ, UP0, !UPT ;  /* 0x000000041e077290 */ /* 0x000fe200087fe43f */
[----:B------:R-:W-:Y:S01]  /*c520*/  @!P5 LEA R190, P1, R5, R247, 0x1 ;  /* 0x000000f705bed211 */ /* 0x000fe200078208ff */
[----:B------:R-:W-:Y:S01]  /*c530*/  @!PT LDS RZ, [RZ] ;  /* 0x00000000fffff984 */ /* 0x000fe20000000800 */
[----:B------:R-:W-:Y:S01]  /*c540*/  @!PT LDS RZ, [RZ] ;  /* 0x00000000fffff984 */ /* 0x000fe20000000800 */
[----:B------:R-:W-:Y:S01]  /*c550*/  @!PT LDS RZ, [RZ] ;  /* 0x00000000fffff984 */ /* 0x000fe20000000800 */
[----:B------:R1:W-:Y:S01]  /*c560*/  @!P5 LDGSTS.E.BYPASS.LTC128B.128 [R234+0x8800], desc[UR26][R186.64] ;  /* 0x08800000baeadfae */ /* 0x0003e2000b901d5a */
[----:B------:R-:W-:-:S02]  /*c570*/  @!P2 IADD3.X R6, R165, UR4, RZ, P0, !PT ;  /* 0x00000004a506ac10 */ /* 0x000fc400087fe4ff */
[C---:B--2---:R-:W-:Y:S01]  /*c580*/  @!P2 LEA R34, P0, R0.reuse, UR14, 0x1 ;  /* 0x0000000e0022ac11 */ /* 0x044fe2000f8008ff */
[----:B------:R-:W-:Y:S01]  /*c590*/  IMAD.U32 R4, RZ, RZ, UR7 ;  /* 0x00000007ff047e24 */ /* 0x000fe2000f8e00ff */
[----:B------:R1:W-:Y:S02]  /*c5a0*/  @P4 STS.128 [R234+0xa800], RZ ;  /* 0x00a800ffea004388 */ /* 0x0003e40000000c00 */
[----:B------:R-:W-:Y:S02]  /*c5b0*/  @!P2 LEA.HI.X R35, R0, UR15, R6, 0x1, P0 ;  /* 0x0000000f0023ac11 */ /* 0x000fe400080f0c06 */
        /* <DEDUP_REMOVED lines=17> */
[----:B---3--:R-:W-:-:S03]  /*c6d0*/  @!P3 LEA R14, P0, R4, UR14, 0x1 ;  /* 0x0000000e040ebc11 */ /* 0x008fc6000f8008ff */
        /* <DEDUP_REMOVED lines=50> */
.L_x_6459:
[----:B------:R-:W-:Y:S05]  /*ca00*/  BSYNC B0 ;  /* 0x0000000000007941 */ /* 0x000fea0003800000 */
.L_x_6458:
[----:B------:R-:W0:Y:S01]  /*ca10*/  LDGDEPBAR ;  /* 0x00000000000079af */ /* 0x000e220000000000 */
[----:B--2---:R-:W-:Y:S02]  /*ca20*/  IMAD.U32 R4, RZ, RZ, UR16 ;  /* 0x00000010ff047e24 */ /* 0x004fe4000f8e00ff */
[----:B------:R-:W-:-:S03]  /*ca30*/  IMAD.U32 R0, RZ, RZ, UR9 ;  /* 0x00000009ff007e24 */ /* 0x000fc6000f8e00ff */
[----:B------:R-:W-:-:S04]  /*ca40*/  LEA R247, P0, R4, R247, 0x1 ;  /* 0x000000f704f77211 */ /* 0x000fc800078008ff */
[----:B------:R-:W-:-:S09]  /*ca50*/  LEA.HI.X R246, R4, R246, R0, 0x1, P0 ;  /* 0x000000f604f67211 */ /* 0x000fd200000f0c00 */
.L_x_6455:
        /* <DEDUP_REMOVED lines=67> */
[----:B------:R-:W-:Y:S01]  /*ce90*/  LDSM.16.MT88.4 R20, [R220+0x10800] ;  /* 0x01080000dc14783b */ /* 0x000fe20000004200 */
[--C-:B------:R-:W-:Y:S01]  /*cea0*/  FFMA.FTZ R182, R29, UR18, -R177.reuse ;  /* 0x000000121db67c23 */ /* 0x100fe200080108b1 */
[--C-:B------:R-:W-:Y:S01]  /*ceb0*/  FFMA.FTZ R183, R31, UR18, -R177.reuse ;  /* 0x000000121fb77c23 */ /* 0x100fe200080108b1 */
[--C-:B------:R-:W-:Y:S01]  /*cec0*/  FFMA.FTZ R185, R25, UR18, -R177.reuse ;  /* 0x0000001219b97c23 */ /* 0x100fe200080108b1 */
[--C-:B------:R-:W-:Y:S01]  /*ced0*/  FFMA.FTZ R184, R28, UR18, -R172.reuse ;  /* 0x000000121cb87c23 */ /* 0x100fe200080108ac */
[--C-:B------:R-:W-:Y:S01]  /*cee0*/  FFMA.FTZ R186, R26, UR18, -R172.reuse ;  /* 0x000000121aba7c23 */ /* 0x100fe200080108ac */
[--C-:B------:R-:W-:Y:S01]  /*cef0*/  FFMA.FTZ R187, R24, UR18, -R172.reuse ;  /* 0x0000001218bb7c23 */ /* 0x100fe200080108ac */
[----:B------:R-:W-:Y:S01]  /*cf00*/  MUFU.EX2 R34, R34 ;  /* 0x0000002200227308 */ /* 0x000fe20000000800 */
[----:B------:R-:W-:Y:S01]  /*cf10*/  LDSM.16.MT88.4 R24, [R221+0x10800] ;  /* 0x01080000dd18783b */ /* 0x000fe20000004200 */
        /* <DEDUP_REMOVED lines=13> */
[----:B------:R-:W-:Y:S01]  /*cff0*/  FFMA.FTZ R176, R176, UR18, -R177 ;  /* 0x00000012b0b07c23 */ /* 0x000fe200080108b1 */
[----:B------:R-:W-:Y:S01]  /*d000*/  MUFU.EX2 R32, R32 ;  /* 0x0000002000207308 */ /* 0x000fe20000000800 */
[--C-:B------:R-:W-:Y:S01]  /*d010*/  FFMA.FTZ R175, R175, UR18, -R172.reuse ;  /* 0x00000012afaf7c23 */ /* 0x100fe200080108ac */
[--C-:B------:R-:W-:Y:S01]  /*d020*/  FFMA.FTZ R174, R174, UR18, -R172.reuse ;  /* 0x00000012aeae7c23 */ /* 0x100fe200080108ac */
[--C-:B------:R-:W-:Y:S01]  /*d030*/  FFMA.FTZ R173, R173, UR18, -R172.reuse ;  /* 0x00000012adad7c23 */ /* 0x100fe200080108ac */
[----:B------:R-:W-:-:S04]  /*d040*/  FFMA.FTZ R171, R171, UR18, -R172 ;  /* 0x00000012abab7c23 */ /* 0x000fc800080108ac */
        /* <DEDUP_REMOVED lines=147> */
[----:B------:R-:W-:Y:S01]  /*d980*/  MUFU.EX2 R182, R182 ;  /* 0x000000b600b67308 */ /* 0x000fe20000000800 */
[-C--:B------:R-:W-:Y:S01]  /*d990*/  FMUL.FTZ R108, R108, R170.reuse ;  /* 0x000000aa6c6c7220 */ /* 0x080fe20000410000 */
[C---:B------:R-:W-:Y:S01]  /*d9a0*/  HMMA.16816.F32 R64, R4.reuse, R18, R64 ;  /* 0x000000120440723c */ /* 0x040fe20000001840 */
[----:B------:R-:W4:Y:S01]  /*d9b0*/  LDSM.16.MT88.4 R16, [R221+0x14000] ;  /* 0x01400000dd10783b */ /* 0x000f220000004200 */
        /* <DEDUP_REMOVED lines=15> */
[C---:B--2---:R-:W-:Y:S01]  /*dab0*/  HMMA.16816.F32 R76, R4.reuse, R12, R76 ;  /* 0x0000000c044c723c */ /* 0x044fe2000000184c */
[-C--:B------:R-:W-:Y:S01]  /*dac0*/  FMUL.FTZ R130, R130, R3.reuse ;  /* 0x0000000382827220 */ /* 0x080fe20000410000 */
[-C--:B------:R-:W-:Y:S01]  /*dad0*/  FMUL.FTZ R131, R131, R3.reuse ;  /* 0x0000000383837220 */ /* 0x080fe20000410000 */
[----:B------:R-:W-:Y:S01]  /*dae0*/  FFMA.FTZ R165, R249, R170, R165 ;  /* 0x000000aaf9a57223 */ /* 0x000fe200000100a5 */
[----:B------:R-:W-:Y:S01]  /*daf0*/  FFMA.FTZ R3, R248, R3, R32 ;  /* 0x00000003f8037223 */ /* 0x000fe20000010020 */
[----:B------:R-:W2:Y:S01]  /*db00*/  MUFU.EX2 R184, R184 ;  /* 0x000000b800b87308 */ /* 0x000ea20000000800 */
[----:B------:R-:W-:Y:S01]  /*db10*/  HMMA.16816.F32 R80, R4, R14, R80 ;  /* 0x0000000e0450723c */ /* 0x000fe20000001850 */
[----:B------:R-:W5:Y:S01]  /*db20*/  LDSM.16.MT88.4 R12, [R224+0x16000] ;  /* 0x01600000e00c783b */ /* 0x000f620000004200 */
[----:B------:R-:W-:Y:S01]  /*db30*/  FADD.FTZ R165, R35, R165 ;  /* 0x000000a523a57221 */ /* 0x000fe20000010000 */
[----:B------:R-:W-:-:S03]  /*db40*/  FADD.FTZ R3, R2, R3 ;  /* 0x0000000302037221 */ /* 0x000fc60000010000 */
[----:B---3--:R-:W-:Y:S01]  /*db50*/  HMMA.16816.F32 R92, R4, R8, R92 ;  /* 0x00000008045c723c */ /* 0x008fe2000000185c */
[----:B------:R-:W3:Y:S01]  /*db60*/  MUFU.EX2 R186, R186 ;  /* 0x000000ba00ba7308 */ /* 0x000ee20000000800 */
[----:B------:R-:W-:Y:S01]  /*db70*/  FADD.FTZ R165, R34, R165 ;  /* 0x000000a522a57221 */ /* 0x000fe20000010000 */
[----:B------:R-:W-:-:S03]  /*db80*/  FADD.FTZ R3, R0, R3 ;  /* 0x0000000300037221 */ /* 0x000fc60000010000 */
[C---:B------:R-:W-:Y:S01]  /*db90*/  HMMA.16816.F32 R96, R4.reuse, R10, R96 ;  /* 0x0000000a0460723c */ /* 0x040fe20000001860 */
[----:B------:R-:W3:Y:S01]  /*dba0*/  LDSM.16.MT88.4 R8, [R221+0x16000] ;  /* 0x01600000dd08783b */ /* 0x000ee20000004200 */
[----:B------:R-:W-:Y:S01]  /*dbb0*/  FADD.FTZ R165, R33, R165 ;  /* 0x000000a521a57221 */ /* 0x000fe20000010000 */
[----:B------:R-:W-:Y:S01]  /*dbc0*/  MUFU.EX2 R187, R187 ;  /* 0x000000bb00bb7308 */ /* 0x000fe20000000800 */
[----:B------:R-:W-:Y:S01]  /*dbd0*/  FADD.FTZ R3, R164, R3 ;  /* 0x00000003a4037221 */ /* 0x000fe20000010000 */
[----:B------:R-:W-:Y:S01]  /*dbe0*/  MOV R164, R169 ;  /* 0x000000a900a47202 */ /* 0x000fe20000000f00 */
[----:B----4-:R-:W-:Y:S01]  /*dbf0*/  HMMA.16816.F32 R84, R4, R16, R84 ;  /* 0x000000100454723c */ /* 0x010fe20000001854 */
[----:B-1----:R-:W-:Y:S01]  /*dc00*/  FADD.FTZ R165, R181, R165 ;  /* 0x000000a5b5a57221 */ /* 0x002fe20000010000 */
[----:B--2---:R-:W-:-:S03]  /*dc10*/  FADD.FTZ R3, R184, R3 ;  /* 0x00000003b8037221 */ /* 0x004fc60000010000 */
[----:B------:R-:W1:Y:S01]  /*dc20*/  MUFU.EX2 R188, R188 ;  /* 0x000000bc00bc7308 */ /* 0x000e620000000800 */
[C---:B------:R-:W-:Y:S01]  /*dc30*/  HMMA.16816.F32 R88, R4.reuse, R18, R88 ;  /* 0x000000120458723c */ /* 0x040fe20000001858 */
[----:B------:R-:W2:Y:S06]  /*dc40*/  LDSM.16.MT88.4 R16, [R222+0x16000] ;  /* 0x01600000de10783b */ /* 0x000eac0000004200 */
[----:B------:R-:W4:Y:S08]  /*dc50*/  MUFU.EX2 R190, R190 ;  /* 0x000000be00be7308 */ /* 0x000f300000000800 */
[----:B------:R-:W-:Y:S01]  /*dc60*/  MUFU.EX2 R191, R191 ;  /* 0x000000bf00bf7308 */ /* 0x000fe20000000800 */
[C---:B-----5:R-:W-:Y:S06]  /*dc70*/  HMMA.16816.F32 R100, R4.reuse, R12, R100 ;  /* 0x0000000c0464723c */ /* 0x060fec0000001864 */
[C---:B------:R-:W-:Y:S01]  /*dc80*/  HMMA.16816.F32 R104, R4.reuse, R14, R104 ;  /* 0x0000000e0468723c */ /* 0x040fe20000001868 */
[----:B------:R-:W5:Y:S01]  /*dc90*/  LDSM.16.MT88.4 R12, [R220+0x16000] ;  /* 0x01600000dc0c783b */ /* 0x000f620000004200 */
[----:B------:R-:W-:Y:S04]  /*dca0*/  MUFU.EX2 R196, R196 ;  /* 0x000000c400c47308 */ /* 0x000fe80000000800 */
[C---:B---3--:R-:W-:Y:S04]  /*dcb0*/  HMMA.16816.F32 R116, R4.reuse, R8, R116 ;  /* 0x000000080474723c */ /* 0x048fe80000001874 */
[----:B------:R-:W-:Y:S02]  /*dcc0*/  MUFU.EX2 R195, R195 ;  /* 0x000000c300c37308 */ /* 0x000fe40000000800 */
[C---:B------:R-:W-:Y:S01]  /*dcd0*/  HMMA.16816.F32 R120, R4.reuse, R10, R120 ;  /* 0x0000000a0478723c */ /* 0x040fe20000001878 */
[----:B------:R-:W3:Y:S05]  /*dce0*/  LDSM.16.MT88.4 R8, [R222+0x10800] ;  /* 0x01080000de08783b */ /* 0x000eea0000004200 */
[C---:B--2---:R-:W-:Y:S01]  /*dcf0*/  HMMA.16816.F32 R108, R4.reuse, R16, R108 ;  /* 0x00000010046c723c */ /* 0x044fe2000000186c */
[----:B------:R-:W2:Y:S05]  /*dd00*/  MUFU.EX2 R193, R193 ;  /* 0x000000c100c17308 */ /* 0x000eaa0000000800 */
[C---:B------:R-:W-:Y:S01]  /*dd10*/  HMMA.16816.F32 R112, R4.reuse, R18, R112 ;  /* 0x000000120470723c */ /* 0x040fe20000001870 */
[----:B------:R-:W2:Y:S02]  /*dd20*/  LDSM.16.MT88.4 R16, [R224+0x12800] ;  /* 0x01280000e010783b */ /* 0x000ea40000004200 */
[----:B------:R-:W2:Y:S08]  /*dd30*/  MUFU.EX2 R194, R194 ;  /* 0x000000c200c27308 */ /* 0x000eb00000000800 */
[----:B------:R-:W-:Y:S01]  /*dd40*/  MUFU.EX2 R192, R192 ;  /* 0x000000c000c07308 */ /* 0x000fe20000000800 */
[C---:B-----5:R-:W-:Y:S07]  /*dd50*/  HMMA.16816.F32 R124, R4.reuse, R12, R124 ;  /* 0x0000000c047c723c */ /* 0x060fee000000187c */
[----:B------:R-:W5:Y:S01]  /*dd60*/  MUFU.EX2 R189, R189 ;  /* 0x000000bd00bd7308 */ /* 0x000f620000000800 */
[----:B------:R-:W-:Y:S01]  /*dd70*/  HMMA.16816.F32 R128, R4, R14, R128 ;  /* 0x0000000e0480723c */ /* 0x000fe20000001880 */
[----:B------:R-:W5:Y:S06]  /*dd80*/  LDSM.16.MT88.4 R12, [R222+0x12800] ;  /* 0x01280000de0c783b */ /* 0x000f6c0000004200 */
[----:B------:R-:W5:Y:S01]  /*dd90*/  MUFU.EX2 R180, R180 ;  /* 0x000000b400b47308 */ /* 0x000f620000000800 */
[C---:B------:R-:W-:Y:S01]  /*dda0*/  F2FP.F16.F32.PACK_AB R4, R182.reuse, R181 ;  /* 0x000000b5b604723e */ /* 0x040fe200000000ff */
[----:B------:R-:W-:Y:S01]  /*ddb0*/  FADD.FTZ R182, R182, R165 ;  /* 0x000000a5b6b67221 */ /* 0x000fe20000010000 */
[C---:B------:R-:W-:Y:S01]  /*ddc0*/  F2FP.F16.F32.PACK_AB R5, R186.reuse, R184 ;  /* 0x000000b8ba05723e */ /* 0x040fe200000000ff */
[----:B------:R-:W-:Y:S01]  /*ddd0*/  FADD.FTZ R186, R186, R3 ;  /* 0x00000003baba7221 */ /* 0x000fe20000010000 */
[----:B------:R-:W-:-:S03]  /*dde0*/  F2FP.F16.F32.PACK_AB R6, R185, R183 ;  /* 0x000000b7b906723e */ /* 0x000fc600000000ff */
[----:B------:R-:W-:Y:S01]  /*ddf0*/  MUFU.EX2 R179, R179 ;  /* 0x000000b300b37308 */ /* 0x000fe20000000800 */
[C---:B-1----:R-:W-:Y:S01]  /*de00*/  F2FP.F16.F32.PACK_AB R7, R188.reuse, R187 ;  /* 0x000000bbbc07723e */ /* 0x042fe200000000ff */
[----:B------:R-:W-:Y:S01]  /*de10*/  FADD.FTZ R182, R183, R182 ;  /* 0x000000b6b7b67221 */ /* 0x000fe20000010000 */
[----:B------:R-:W-:Y:S01]  /*de20*/  FADD.FTZ R186, R187, R186 ;  /* 0x000000babbba7221 */ /* 0x000fe20000010000 */
[----:B------:R-:W-:Y:S02]  /*de30*/  MOV R3, R168 ;  /* 0x000000a800037202 */ /* 0x000fe40000000f00 */
[----:B------:R-:W-:Y:S01]  /*de40*/  FADD.FTZ R185, R185, R182 ;  /* 0x000000b6b9b97221 */ /* 0x000fe20000010000 */
[----:B------:R-:W-:Y:S01]  /*de50*/  FADD.FTZ R188, R188, R186 ;  /* 0x000000babcbc7221 */ /* 0x000fe20000010000 */
[----:B---3--:R-:W-:Y:S01]  /*de60*/  HMMA.16816.F32 R152, R4, R8, R152 ;  /* 0x000000080498723c */ /* 0x008fe20000001898 */
[----:B------:R-:W-:Y:S01]  /*de70*/  MUFU.EX2 R178, R178 ;  /* 0x000000b200b27308 */ /* 0x000fe20000000800 */
[----:B----4-:R-:W-:Y:S01]  /*de80*/  FADD.FTZ R185, R190, R185 ;  /* 0x000000b9beb97221 */ /* 0x010fe20000010000 */
[----:B--2---:R-:W-:-:S03]  /*de90*/  FADD.FTZ R188, R193, R188 ;  /* 0x000000bcc1bc7221 */ /* 0x004fc60000010000 */
[C---:B------:R-:W-:Y:S01]  /*dea0*/  HMMA.16816.F32 R148, R4.reuse, R10, R148 ;  /* 0x0000000a0494723c */ /* 0x040fe20000001894 */
[----:B------:R-:W1:Y:S02]  /*deb0*/  LDSM.16.MT88.4 R8, [R221+0x12800] ;  /* 0x01280000dd08783b */ /* 0x000e640000004200 */
[----:B------:R-:W-:Y:S03]  /*dec0*/  MUFU.EX2 R176, R176 ;  /* 0x000000b000b07308 */ /* 0x000fe60000000800 */
[C---:B------:R-:W-:Y:S05]  /*ded0*/  HMMA.16816.F32 R136, R4.reuse, R20, R136 ;  /* 0x000000140488723c */ /* 0x040fea0000001888 */
[----:B------:R-:W2:Y:S01]  /*dee0*/  MUFU.EX2 R175, R175 ;  /* 0x000000af00af7308 */ /* 0x000ea20000000800 */
[C---:B------:R-:W-:Y:S01]  /*def0*/  HMMA.16816.F32 R132, R4.reuse, R22, R132 ;  /* 0x000000160484723c */ /* 0x040fe20000001884 */
[----:B------:R-:W3:Y:S05]  /*df00*/  LDSM.16.MT88.4 R20, [R224+0x14800] ;  /* 0x01480000e014783b */ /* 0x000eea0000004200 */
[C---:B------:R-:W-:Y:S01]  /*df10*/  HMMA.16816.F32 R144, R4.reuse, R24, R144 ;  /* 0x000000180490723c */ /* 0x040fe20000001890 */
[----:B------:R-:W4:Y:S05]  /*df20*/  MUFU.EX2 R174, R174 ;  /* 0x000000ae00ae7308 */ /* 0x000f2a0000000800 */
[C---:B------:R-:W-:Y:S01]  /*df30*/  HMMA.16816.F32 R140, R4.reuse, R26, R140 ;  /* 0x0000001a048c723c */ /* 0x040fe2000000188c */
[----:B------:R-:W2:Y:S02]  /*df40*/  LDSM.16.MT88.4 R24, [R220+0x12800] ;  /* 0x01280000dc18783b */ /* 0x000ea40000004200 */
[----:B------:R-:W4:Y:S03]  /*df50*/  MUFU.EX2 R173, R173 ;  /* 0x000000ad00ad7308 */ /* 0x000f260000000800 */
[C---:B------:R-:W-:Y:S05]  /*df60*/  HMMA.16816.F32 R36, R4.reuse, R16, R36 ;  /* 0x000000100424723c */ /* 0x040fea0000001824 */
[----:B------:R-:W4:Y:S01]  /*df70*/  MUFU.EX2 R171, R171 ;  /* 0x000000ab00ab7308 */ /* 0x000f220000000800 */
        /* <DEDUP_REMOVED lines=36> */
[----:B------:R-:W-:Y:S01]  /*e1c0*/  HMMA.16816.F32 R128, R4, R14, R128 ;  /* 0x0000000e0480723c */ /* 0x000fe20000001880 */
[----:B------:R-:W5:Y:S06]  /*e1d0*/  LDSM.16.MT88.4 R12, [R222+0x13000] ;  /* 0x01300000de0c783b */ /* 0x000f6c0000004200 */
        /* <DEDUP_REMOVED lines=35> */
[----:B------:R-:W-:Y:S05]  /*e410*/  LDSM.16.MT88.4 R12, [R224+0x17000] ;  /* 0x01700000e00c783b */ /* 0x000fea0000004200 */
        /* <DEDUP_REMOVED lines=24> */
[C---:B-----5:R-:W-:Y:S06]  /*e5a0*/  HMMA.16816.F32 R108, R4.reuse, R28, R108 ;  /* 0x0000001c046c723c */ /* 0x060fec000000186c */
[C---:B------:R-:W-:Y:S01]  /*e5b0*/  HMMA.16816.F32 R112, R4.reuse, R30, R112 ;  /* 0x0000001e0470723c */ /* 0x040fe20000001870 */
[----:B------:R-:W-:Y:S05]  /*e5c0*/  LDSM.16.MT88.4 R28, [R222+0x13800] ;  /* 0x01380000de1c783b */ /* 0x000fea0000004200 */
[C---:B--2---:R-:W-:Y:S06]  /*e5d0*/  HMMA.16816.F32 R116, R4.reuse, R24, R116 ;  /* 0x000000180474723c */ /* 0x044fec0000001874 */
[----:B------:R-:W-:Y:S01]  /*e5e0*/  HMMA.16816.F32 R120, R4, R26, R120 ;  /* 0x0000001a0478723c */ /* 0x000fe20000001878 */
[----:B------:R-:W2:Y:S06]  /*e5f0*/  LDSM.16.MT88.4 R24, [R220+0x11800] ;  /* 0x01180000dc18783b */ /* 0x000eac0000004200 */
[----:B------:R-:W-:-:S02]  /*e600*/  F2FP.F16.F32.PACK_AB R4, R179, R180 ;  /* 0x000000b4b304723e */ /* 0x000fc400000000ff */
[----:B------:R-:W-:Y:S02]  /*e610*/  F2FP.F16.F32.PACK_AB R5, R174, R175 ;  /* 0x000000afae05723e */ /* 0x000fe400000000ff */
[----:B------:R-:W-:Y:S02]  /*e620*/  F2FP.F16.F32.PACK_AB R6, R176, R178 ;  /* 0x000000b2b006723e */ /* 0x000fe400000000ff */
[----:B------:R-:W-:-:S07]  /*e630*/  F2FP.F16.F32.PACK_AB R7, R171, R173 ;  /* 0x000000adab07723e */ /* 0x000fce00000000ff */
        /* <DEDUP_REMOVED lines=14> */
[----:B------:R-:W-:Y:S05]  /*e720*/  LDSM.16.MT88.4 R24, [R220+0x15800] ;  /* 0x01580000dc18783b */ /* 0x000fea0000004200 */
[C---:B------:R-:W-:Y:S06]  /*e730*/  HMMA.16816.F32 R44, R4.reuse, R28, R44 ;  /* 0x0000001c042c723c */ /* 0x040fec000000182c */
        /* <DEDUP_REMOVED lines=14> */
[C---:B--2---:R-:W-:Y:S06]  /*e820*/  HMMA.16816.F32 R84, R4.reuse, R28, R84 ;  /* 0x0000001c0454723c */ /* 0x044fec0000001854 */
[C---:B------:R-:W-:Y:S06]  /*e830*/  HMMA.16816.F32 R88, R4.reuse, R30, R88 ;  /* 0x0000001e0458723c */ /* 0x040fec0000001858 */
[C---:B------:R-:W-:Y:S06]  /*e840*/  HMMA.16816.F32 R92, R4.reuse, R24, R92 ;  /* 0x00000018045c723c */ /* 0x040fec000000185c */
[C---:B------:R-:W-:Y:S06]  /*e850*/  HMMA.16816.F32 R96, R4.reuse, R26, R96 ;  /* 0x0000001a0460723c */ /* 0x040fec0000001860 */
[C---:B----4-:R-:W-:Y:S06]  /*e860*/  HMMA.16816.F32 R100, R4.reuse, R16, R100 ;  /* 0x000000100464723c */ /* 0x050fec0000001864 */
[C---:B------:R-:W-:Y:S06]  /*e870*/  HMMA.16816.F32 R104, R4.reuse, R18, R104 ;  /* 0x000000120468723c */ /* 0x040fec0000001868 */
[C---:B-1----:R-:W-:Y:S06]  /*e880*/  HMMA.16816.F32 R108, R4.reuse, R12, R108 ;  /* 0x0000000c046c723c */ /* 0x042fec000000186c */
[C---:B------:R-:W-:Y:S06]  /*e890*/  HMMA.16816.F32 R112, R4.reuse, R14, R112 ;  /* 0x0000000e0470723c */ /* 0x040fec0000001870 */
[C---:B-----5:R-:W-:Y:S06]  /*e8a0*/  HMMA.16816.F32 R116, R4.reuse, R8, R116 ;  /* 0x000000080474723c */ /* 0x060fec0000001874 */
[C---:B------:R-:W-:Y:S06]  /*e8b0*/  HMMA.16816.F32 R120, R4.reuse, R10, R120 ;  /* 0x0000000a0478723c */ /* 0x040fec0000001878 */
[C---:B---3--:R-:W-:Y:S06]  /*e8c0*/  HMMA.16816.F32 R124, R4.reuse, R20, R124 ;  /* 0x00000014047c723c */ /* 0x048fec000000187c */
[----:B------:R-:W-:-:S15]  /*e8d0*/  HMMA.16816.F32 R128, R4, R22, R128 ;  /* 0x000000160480723c */ /* 0x000fde0000001880 */
[----:B------:R-:W-:-:S09]  /*e8e0*/  NOP ;  /* 0x0000000000007918 */ /* 0x000fd20000000000 */
.L_x_6452:
[----:B------:R-:W-:Y:S05]  /*e8f0*/  @!P6 BRA `(.L_x_6460) ;  /* 0x00000058004ce947 */ /* 0x000fea0003800000 */
[----:B------:R-:W-:Y:S01]  /*e900*/  ULEA UR14, -UR6, URZ, 0x6 ;  /* 0x0000003f060e7291 */ /* 0x000fe2000f8e313f */
[----:B------:R-:W-:Y:S01]  /*e910*/  IMAD.MOV.U32 R2, RZ, RZ, R3 ;  /* 0x000000ffff027224 */ /* 0x000fe200078e0003 */
[----:B------:R-:W-:Y:S01]  /*e920*/  ULEA UR19, -UR8, URZ, 0x6 ;  /* 0x0000003f08137291 */ /* 0x000fe2000f8e313f */
[----:B------:R-:W-:Y:S01]  /*e930*/  IMAD.MOV.U32 R0, RZ, RZ, R164 ;  /* 0x000000ffff007224 */ /* 0x000fe200078e00a4 */
[----:B------:R-:W-:Y:S01]  /*e940*/  USHF.R.S32.HI UR15, URZ, 0x1f, UR14 ;  /* 0x0000001f3f0f7899 */ /* 0x000fe2000801140e */
[----:B------:R-:W-:Y:S01]  /*e950*/  ULDC.64 UR6, c[0x0][0x250] ;  /* 0x0000940000067ab9 */ /* 0x000fe20000000a00 */
[----:B------:R-:W-:Y:S01]  /*e960*/  MOV R245, UR14 ;  /* 0x0000000e00f57c02 */ /* 0x000fe20008000f00 */
[----:B------:R-:W-:Y:S01]  /*e970*/  ULDC UR16, c[0x0][0x2d0] ;  /* 0x0000b40000107ab9 */ /* 0x000fe20000000800 */
[----:B------:R-:W-:Y:S02]  /*e980*/  ULDC UR17, c[0x0][0x380] ;  /* 0x0000e00000117ab9 */ /* 0x000fe40000000800 */
[----:B------:R-:W-:Y:S01]  /*e990*/  MOV R244, UR15 ;  /* 0x0000000f00f47c02 */ /* 0x000fe20008000f00 */
[----:B------:R-:W-:Y:S01]  /*e9a0*/  USHF.R.S32.HI UR18, URZ, 0x1f, UR19 ;  /* 0x0000001f3f127899 */ /* 0x000fe20008011413 */
[----:B------:R-:W-:Y:S01]  /*e9b0*/  ULDC UR4, c[0x0][0x2ec] ;  /* 0x0000bb0000047ab9 */ /* 0x000fe20000000800 */
[----:B------:R-:W-:Y:S01]  /*e9c0*/  ULDC.64 UR8, c[0x0][0x248] ;  /* 0x0000920000087ab9 */ /* 0x000fe20000000a00 */
[----:B------:R-:W-:Y:S01]  /*e9d0*/  UMOV UR15, UR6 ;  /* 0x00000006000f7c82 */ /* 0x000fe20008000000 */
[----:B------:R-:W-:-:S08]  /*e9e0*/  UMOV UR14, UR7 ;  /* 0x00000007000e7c82 */ /* 0x000fd00008000000 */
.L_x_6464:
        /* <DEDUP_REMOVED lines=13> */
[----:B------:R-:W-:Y:S01]  /*eac0*/  USHF.L.U32 UR28, UR11, 0x6, URZ ;  /* 0x000000060b1c7899 */ /* 0x000fe2000800063f */
[----:B------:R-:W-:Y:S01]  /*ead0*/  IMAD.U32 R3, RZ, RZ, UR17 ;  /* 0x00000011ff037e24 */ /* 0x000fe2000f8e00ff */
[----:B------:R-:W-:Y:S02]  /*eae0*/  UMOV UR38, URZ ;  /* 0x0000003f00267c82 */ /* 0x000fe40008000000 */
[----:B------:R-:W-:Y:S02]  /*eaf0*/  UIADD3 UR36, UR28, 0x40, URZ ;  /* 0x000000401c247890 */ /* 0x000fe4000fffe03f */
[----:B------:R-:W-:Y:S04]  /*eb00*/  IABS R3, R3 ;  /* 0x0000000300037213 */ /* 0x000fe80000000000 */
[----:B------:R-:W-:Y:S01]  /*eb10*/  R2UR UR25, R3 ;  /* 0x00000000031972ca */ /* 0x000fe200000e0000 */
[----:B------:R-:W-:Y:S01]  /*eb20*/  IMAD.U32 R4, RZ, RZ, UR36 ;  /* 0x00000024ff047e24 */ /* 0x000fe2000f8e00ff */
[----:B------:R-:W-:Y:S04]  /*eb30*/  ULOP3.LUT UR36, UR36, UR17, URZ, 0x3c, !UPT ;  /* 0x0000001124247292 */ /* 0x000fe8000f8e3c3f */
[----:B------:R-:W-:Y:S04]  /*eb40*/  IABS R4, R4 ;  /* 0x0000000400047213 */ /* 0x000fe80000000000 */
[----:B------:R-:W-:Y:S03]  /*eb50*/  R2UR UR34, R4 ;  /* 0x00000000042272ca */ /* 0x000fe600000e0000 */
[----:B------:R-:W1:Y:S10]  /*eb60*/  I2F.RP R3, UR25 ;  /* 0x0000001900037d06 */ /* 0x000e740008209400 */
[----:B-1----:R-:W1:Y:S02]  /*eb70*/  MUFU.RCP R3, R3 ;  /* 0x0000000300037308 */ /* 0x002e640000001000 */
[----:B-1----:R-:W-:Y:S08]  /*eb80*/  VIADD R3, R3, 0xffffffe ;  /* 0x0ffffffe03037836 */ /* 0x002ff00000000000 */
[----:B------:R-:W1:Y:S02]  /*eb90*/  F2I.FTZ.U32.TRUNC.NTZ R3, R3 ;  /* 0x0000000300037305 */ /* 0x000e64000021f000 */
[----:B-1----:R-:W-:Y:S01]  /*eba0*/  R2UR UR39, R3 ;  /* 0x00000000032772ca */ /* 0x002fe200000e0000 */
[----:B------:R-:W-:Y:S01]  /*ebb0*/  IMAD.U32 R3, RZ, RZ, UR28 ;  /* 0x0000001cff037e24 */ /* 0x000fe2000f8e00ff */
[----:B------:R-:W-:Y:S04]  /*ebc0*/  ULOP3.LUT UR28, UR28, UR17, URZ, 0x3c, !UPT ;  /* 0x000000111c1c7292 */ /* 0x000fe8000f8e3c3f */
[----:B------:R-:W-:Y:S01]  /*ebd0*/  UISETP.GE.AND UP0, UPT, UR28, URZ, UPT ;  /* 0x0000003f1c00728c */ /* 0x000fe2000bf06270 */
[----:B------:R-:W-:Y:S04]  /*ebe0*/  IABS R3, R3 ;  /* 0x0000000300037213 */ /* 0x000fe80000000000 */
[----:B------:R-:W-:Y:S02]  /*ebf0*/  R2UR UR32, R3 ;  /* 0x00000000032072ca */ /* 0x000fe400000e0000 */
[----:B------:R-:W-:Y:S04]  /*ec00*/  UIADD3 UR29, URZ, -UR39, URZ ;  /* 0x800000273f1d7290 */ /* 0x000fe8000fffe03f */
[----:B------:R-:W-:Y:S04]  /*ec10*/  UIMAD UR29, UR29, UR25, URZ ;  /* 0x000000191d1d72a4 */ /* 0x000fe8000f8e023f */
[----:B------:R-:W-:Y:S04]  /*ec20*/  UIMAD.WIDE.U32 UR38, UR39, UR29, UR38 ;  /* 0x0000001d272672a5 */ /* 0x000fe8000f8e0026 */
        /* <DEDUP_REMOVED lines=17> */
[----:B------:R-:W-:Y:S02]  /*ed40*/  UISETP.NE.AND UP2, UPT, UR17, URZ, UPT ;  /* 0x0000003f1100728c */ /* 0x000fe4000bf45270 */
[----:B------:R-:W-:Y:S02]  /*ed50*/  @UP4 UIADD3 UR37, UR37, 0x1, URZ ;  /* 0x0000000125254890 */ /* 0x000fe4000fffe03f */
[----:B------:R-:W-:Y:S02]  /*ed60*/  @UP3 UIADD3 UR35, UR35, 0x1, URZ ;  /* 0x0000000123233890 */ /* 0x000fe4000fffe03f */
[----:B------:R-:W-:Y:S02]  /*ed70*/  ULOP3.LUT UR25, URZ, UR17, URZ, 0x33, !UPT ;  /* 0x000000113f197292 */ /* 0x000fe4000f8e333f */
        /* <DEDUP_REMOVED lines=18> */
[----:B------:R-:W-:Y:S02]  /*eea0*/  MOV R4, UR28 ;  /* 0x0000001c00047c02 */ /* 0x000fe40008000f00 */
        /* <DEDUP_REMOVED lines=12> */
[----:B------:R-:W-:Y:S05]  /*ef70*/  IMAD.U32 R8, RZ, RZ, UR32 ;  /* 0x00000020ff087e24 */ /* 0x000fea000f8e00ff */
[----:B------:R-:W-:Y:S01]  /*ef80*/  IMAD.U32 R9, RZ, RZ, UR25 ;  /* 0x00000019ff097e24 */ /* 0x000fe2000f8e00ff */
[----:B------:R-:W-:Y:S01]  /*ef90*/  UMOV UR25, UR14 ;  /* 0x0000000e00197c82 */ /* 0x000fe20008000000 */
[----:B-1----:R-:W1:Y:S01]  /*efa0*/  LDC.64 R4, c[0x0][0x238] ;  /* 0x00008e00ff047b82 */ /* 0x002e620000000a00 */
[----:B--2---:R-:W-:Y:S04]  /*efb0*/  IADD3 R6, -R3, R6, RZ ;  /* 0x0000000603067210 */ /* 0x004fe80007ffe1ff */
[----:B------:R-:W-:Y:S01]  /*efc0*/  SHF.R.S32.HI R3, RZ, 0x1f, R6 ;  /* 0x0000001fff037819 */ /* 0x000fe20000011406 */
[CC--:B-1----:R-:W-:Y:S04]  /*efd0*/  IMAD.WIDE.U32 R8, R6.reuse, R4.reuse, R8 ;  /* 0x0000000406087225 */ /* 0x0c2fe800078e0008 */
[----:B------:R-:W-:Y:S01]  /*efe0*/  IMAD R3, R3, R4, RZ ;  /* 0x0000000403037224 */ /* 0x000fe200078e02ff */
[----:B------:R-:W-:Y:S03]  /*eff0*/  MOV R7, R8 ;  /* 0x0000000800077202 */ /* 0x000fe60000000f00 */
[----:B------:R-:W-:Y:S04]  /*f000*/  IMAD R3, R6, R5, R3 ;  /* 0x0000000506037224 */ /* 0x000fe800078e0203 */
[----:B------:R-:W-:Y:S07]  /*f010*/  IMAD.IADD R3, R9, 0x1, R3 ;  /* 0x0000000109037824 */ /* 0x000fee00078e0203 */
.L_x_6461:
        /* <DEDUP_REMOVED lines=335> */
[----:B------:R-:W-:Y:S01]  /*10510*/  USHF.L.U32 UR15, UR11, 0x6, URZ ;  /* 0x000000060b0f7899 */ /* 0x000fe2000800063f */
[----:B------:R-:W-:Y:S01]  /*10520*/  IMAD.U32 R3, RZ, RZ, UR17 ;  /* 0x00000011ff037e24 */ /* 0x000fe2000f8e00ff */
[----:B------:R-:W-:Y:S02]  /*10530*/  UMOV UR38, URZ ;  /* 0x0000003f00267c82 */ /* 0x000fe40008000000 */
[----:B------:R-:W-:Y:S02]  /*10540*/  UIADD3 UR36, UR15, -0x40, URZ ;  /* 0xffffffc00f247890 */ /* 0x000fe4000fffe03f */
[----:B------:R-:W-:Y:S01]  /*10550*/  IABS R3, R3 ;  /* 0x0000000300037213 */ /* 0x000fe20000000000 */
[----:B------:R-:W-:Y:S01]  /*10560*/  IMAD.U32 R164, RZ, RZ, UR15 ;  /* 0x0000000fffa47e24 */ /* 0x000fe2000f8e00ff */
[----:B------:R-:W-:Y:S02]  /*10570*/  ULOP3.LUT UR15, UR15, UR17, URZ, 0x3c, !UPT ;  /* 0x000000110f0f7292 */ /* 0x000fe4000f8e3c3f */
[----:B------:R-:W-:Y:S02]  /*10580*/  R2UR UR14, R3 ;  /* 0x00000000030e72ca */ /* 0x000fe400000e0000 */
[----:B------:R-:W-:Y:S01]  /*10590*/  UISETP.GE.AND UP1, UPT, UR15, URZ, UPT ;  /* 0x0000003f0f00728c */ /* 0x000fe2000bf26270 */
[----:B------:R-:W-:Y:S04]  /*105a0*/  IABS R164, R164 ;  /* 0x000000a400a47213 */ /* 0x000fe80000000000 */
[----:B------:R-:W-:Y:S06]  /*105b0*/  R2UR UR34, R164 ;  /* 0x00000000a42272ca */ /* 0x000fec00000e0000 */
[----:B------:R-:W1:Y:S10]  /*105c0*/  I2F.RP R3, UR14 ;  /* 0x0000000e00037d06 */ /* 0x000e740008209400 */
[----:B-1----:R-:W1:Y:S02]  /*105d0*/  MUFU.RCP R3, R3 ;  /* 0x0000000300037308 */ /* 0x002e640000001000 */
[----:B-1----:R-:W-:Y:S08]  /*105e0*/  VIADD R3, R3, 0xffffffe ;  /* 0x0ffffffe03037836 */ /* 0x002ff00000000000 */
[----:B------:R-:W1:Y:S02]  /*105f0*/  F2I.FTZ.U32.TRUNC.NTZ R3, R3 ;  /* 0x0000000300037305 */ /* 0x000e64000021f000 */
[----:B-1----:R-:W-:Y:S01]  /*10600*/  R2UR UR39, R3 ;  /* 0x00000000032772ca */ /* 0x002fe200000e0000 */
[----:B------:R-:W-:Y:S01]  /*10610*/  IMAD.U32 R3, RZ, RZ, UR36 ;  /* 0x00000024ff037e24 */ /* 0x000fe2000f8e00ff */
[----:B------:R-:W-:Y:S04]  /*10620*/  ULOP3.LUT UR36, UR36, UR17, URZ, 0x3c, !UPT ;  /* 0x0000001124247292 */ /* 0x000fe8000f8e3c3f */
[----:B------:R-:W-:Y:S04]  /*10630*/  IABS R3, R3 ;  /* 0x0000000300037213 */ /* 0x000fe80000000000 */
[----:B------:R-:W-:Y:S03]  /*10640*/  R2UR UR32, R3 ;  /* 0x00000000032072ca */ /* 0x000fe600000e0000 */
        /* <DEDUP_REMOVED lines=41> */
[----:B------:R-:W-:Y:S01]  /*108e0*/  MOV R164, UR32 ;  /* 0x0000002000a47c02 */ /* 0x000fe20008000f00 */
[----:B------:R-:W-:Y:S01]  /*108f0*/  UIADD3 UR32, UR37, -UR14, URZ ;  /* 0x8000000e25207290 */ /* 0x000fe2000fffe03f */
[----:B------:R-:W-:Y:S02]  /*10900*/  IMAD.U32 R165, RZ, RZ, UR33 ;  /* 0x00000021ffa57e24 */ /* 0x000fe4000f8e00ff */
[----:B------:R-:W-:Y:S01]  /*10910*/  IMAD.U32 R169, RZ, RZ, UR35 ;  /* 0x00000023ffa97e24 */ /* 0x000fe2000f8e00ff */
[----:B------:R-:W-:Y:S02]  /*10920*/  UIMAD UR32, UR32, UR17, -0x40 ;  /* 0xffffffc0202074a4 */ /* 0x000fe4000f8e0211 */
[----:B------:R1:W2:Y:S02]  /*10930*/  LDG.E R3, desc[UR26][R164.64] ;  /* 0x0000001aa4037981 */ /* 0x0002a4000c1e1900 */
[----:B------:R-:W-:Y:S02]  /*10940*/  USHF.R.S32.HI UR15, URZ, 0x1f, UR32 ;  /* 0x0000001f3f0f7899 */ /* 0x000fe40008011420 */
[----:B------:R-:W2:Y:S01]  /*10950*/  LDG.E R168, desc[UR26][R168.64] ;  /* 0x0000001aa8a87981 */ /* 0x000ea2000c1e1900 */
[----:B------:R-:W-:Y:S02]  /*10960*/  UIMAD UR14, UR9, UR32, URZ ;  /* 0x00000020090e72a4 */ /* 0x000fe4000f8e023f */
        /* <DEDUP_REMOVED lines=16> */
.L_x_6463:
        /* <DEDUP_REMOVED lines=117> */
.L_x_6462:
[----:B------:R-:W-:Y:S01]  /*111c0*/  MOV R3, UR11 ;  /* 0x0000000b00037c02 */ /* 0x000fe20008000f00 */
[----:B------:R-:W-:Y:S01]  /*111d0*/  STL [R1], R166 ;  /* 0x000000a601007387 */ /* 0x000fe20000100800 */
[----:B------:R-:W-:Y:S01]  /*111e0*/  UISETP.GT.AND UP0, UPT, UR11, UR10, UPT ;  /* 0x0000000a0b00728c */ /* 0x000fe2000bf04270 */
[----:B------:R-:W-:Y:S02]  /*111f0*/  UMOV UR15, UR28 ;  /* 0x0000001c000f7c82 */ /* 0x000fe40008000000 */
[----:B------:R-:W-:Y:S01]  /*11200*/  IMAD R3, R3, 0x40, R243 ;  /* 0x0000004003037824 */ /* 0x000fe200078e02f3 */
[----:B------:R-:W-:Y:S03]  /*11210*/  UMOV UR14, UR25 ;  /* 0x00000019000e7c82 */ /* 0x000fe60008000000 */
[----:B-1----:R-:W-:Y:S01]  /*11220*/  VIADD R169, R3, 0x10 ;  /* 0x0000001003a97836 */ /* 0x002fe20000000000 */
[C---:B------:R-:W-:Y:S01]  /*11230*/  IADD3 R164, R242.reuse, -R3, RZ ;  /* 0x80000003f2a47210 */ /* 0x040fe20007ffe0ff */
[----:B------:R-:W-:Y:S01]  /*11240*/  IMAD.IADD R174, R239, 0x1, -R3 ;  /* 0x00000001efae7824 */ /* 0x000fe200078e0a03 */
[CC--:B------:R-:W-:Y:S01]  /*11250*/  ISETP.GE.AND P0, PT, R3.reuse, R241.reuse, PT ;  /* 0x000000f10300720c */ /* 0x0c0fe20003f06270 */
[C---:B------:R-:W-:Y:S01]  /*11260*/  IMAD.IADD R168, R242.reuse, 0x1, -R169 ;  /* 0x00000001f2a87824 */ /* 0x040fe200078e0aa9 */
[----:B------:R-:W-:Y:S02]  /*11270*/  IABS R164, R164 ;  /* 0x000000a400a47213 */ /* 0x000fe40000000000 */
[----:B------:R-:W-:Y:S02]  /*11280*/  IABS R174, R174 ;  /* 0x000000ae00ae7213 */ /* 0x000fe40000000000 */
[----:B------:R-:W-:Y:S02]  /*11290*/  I2FP.F32.S32 R165, R164 ;  /* 0x000000a400a57245 */ /* 0x000fe40000201400 */
[----:B------:R-:W-:Y:S02]  /*112a0*/  IABS R168, R168 ;  /* 0x000000a800a87213 */ /* 0x000fe40000000000 */
[----:B------:R-:W-:Y:S01]  /*112b0*/  IADD3 R164, R3, 0x1, RZ ;  /* 0x0000000103a47810 */ /* 0x000fe20007ffe0ff */
[----:B------:R-:W-:Y:S01]  /*112c0*/  FFMA.FTZ R4, R165, -UR23, R4 ;  /* 0x80000017a5047c23 */ /* 0x000fe20008010004 */
[----:B------:R-:W-:Y:S01]  /*112d0*/  VIADD R165, R3, 0x8 ;  /* 0x0000000803a57836 */ /* 0x000fe20000000000 */
[----:B------:R-:W-:Y:S02]  /*112e0*/  I2FP.F32.S32 R174, R174 ;  /* 0x000000ae00ae7245 */ /* 0x000fe40000201400 */
[----:B------:R-:W-:Y:S01]  /*112f0*/  I2FP.F32.S32 R168, R168 ;  /* 0x000000a800a87245 */ /* 0x000fe20000201400 */
[--C-:B------:R-:W-:Y:S01]  /*11300*/  IMAD.IADD R171, R242, 0x1, -R165.reuse ;  /* 0x00000001f2ab7824 */ /* 0x100fe200078e0aa5 */
[----:B------:R-:W-:Y:S01]  /*11310*/  ISETP.GE.AND P3, PT, R164, R241, PT ;  /* 0x000000f1a400720c */ /* 0x000fe20003f66270 */
[----:B------:R-:W-:Y:S01]  /*11320*/  FFMA.FTZ R6, R174, -UR23, R6 ;  /* 0x80000017ae067c23 */ /* 0x000fe20008010006 */
[----:B------:R-:W-:Y:S01]  /*11330*/  ISETP.GE.AND P6, PT, R164, R238, PT ;  /* 0x000000eea400720c */ /* 0x000fe20003fc6270 */
[----:B------:R-:W-:Y:S01]  /*11340*/  FFMA.FTZ R12, R168, -UR23, R12 ;  /* 0x80000017a80c7c23 */ /* 0x000fe2000801000c */
[----:B------:R-:W-:Y:S01]  /*11350*/  IABS R171, R171 ;  /* 0x000000ab00ab7213 */ /* 0x000fe20000000000 */
[----:B------:R-:W-:Y:S01]  /*11360*/  IMAD.IADD R174, R239, 0x1, -R164 ;  /* 0x00000001efae7824 */ /* 0x000fe200078e0aa4 */
[----:B------:R-:W-:Y:S02]  /*11370*/  IADD3 R173, R242, -R164, RZ ;  /* 0x800000a4f2ad7210 */ /* 0x000fe40007ffe0ff */
[----:B------:R-:W-:Y:S02]  /*11380*/  I2FP.F32.S32 R171, R171 ;  /* 0x000000ab00ab7245 */ /* 0x000fe40000201400 */
[C---:B------:R-:W-:Y:S02]  /*11390*/  ISETP.GE.OR P3, PT, R164.reuse, R240, !P3 ;  /* 0x000000f0a400720c */ /* 0x040fe40005f66670 */
[----:B------:R-:W-:Y:S01]  /*113a0*/  ISETP.GE.OR P6, PT, R164, R235, !P6 ;  /* 0x000000eba400720c */ /* 0x000fe200077c6670 */
[----:B------:R-:W-:Y:S01]  /*113b0*/  FFMA.FTZ R8, R171, -UR23, R8 ;  /* 0x80000017ab087c23 */ /* 0x000fe20008010008 */
[----:B------:R-:W-:Y:S01]  /*113c0*/  VIADD R171, R3, 0x18 ;  /* 0x0000001803ab7836 */ /* 0x000fe20000000000 */
[----:B------:R-:W-:Y:S01]  /*113d0*/  IABS R173, R173 ;  /* 0x000000ad00ad7213 */ /* 0x000fe20000000000 */
[----:B------:R-:W-:Y:S01]  /*113e0*/  IMAD.IADD R164, R239, 0x1, -R165 ;  /* 0x00000001efa47824 */ /* 0x000fe200078e0aa5 */
[----:B------:R-:W-:Y:S02]  /*113f0*/  ISETP.GE.AND P2, PT, R3, R238, PT ;  /* 0x000000ee0300720c */ /* 0x000fe40003f46270 */
[----:B------:R-:W-:Y:S02]  /*11400*/  IADD3 R168, R242, -R171, RZ ;  /* 0x800000abf2a87210 */ /* 0x000fe40007ffe0ff */
[----:B------:R-:W-:Y:S02]  /*11410*/  I2FP.F32.S32 R173, R173 ;  /* 0x000000ad00ad7245 */ /* 0x000fe40000201400 */
[----:B------:R-:W-:Y:S02]  /*11420*/  IABS R168, R168 ;  /* 0x000000a800a87213 */ /* 0x000fe40000000000 */
[----:B------:R-:W-:Y:S01]  /*11430*/  IABS R164, R164 ;  /* 0x000000a400a47213 */ /* 0x000fe20000000000 */
[----:B------:R-:W-:Y:S01]  /*11440*/  FFMA.FTZ R5, R173, -UR23, R5 ;  /* 0x80000017ad057c23 */ /* 0x000fe20008010005 */
[----:B------:R-:W-:Y:S02]  /*11450*/  I2FP.F32.S32 R168, R168 ;  /* 0x000000a800a87245 */ /* 0x000fe40000201400 */
[----:B------:R-:W-:Y:S02]  /*11460*/  IABS R174, R174 ;  /* 0x000000ae00ae7213 */ /* 0x000fe40000000000 */
[C---:B------:R-:W-:Y:S01]  /*11470*/  ISETP.GE.OR P0, PT, R3.reuse, R240, !P0 ;  /* 0x000000f00300720c */ /* 0x040fe20004706670 */
[----:B------:R-:W-:Y:S01]  /*11480*/  FFMA.FTZ R16, R168, -UR23, R16 ;  /* 0x80000017a8107c23 */ /* 0x000fe20008010010 */
[----:B------:R-:W-:Y:S02]  /*11490*/  I2FP.F32.S32 R164, R164 ;  /* 0x000000a400a47245 */ /* 0x000fe40000201400 */
[C---:B------:R-:W-:Y:S02]  /*114a0*/  ISETP.GE.OR P2, PT, R3.reuse, R235, !P2 ;  /* 0x000000eb0300720c */ /* 0x040fe40005746670 */
[C---:B------:R-:W-:Y:S01]  /*114b0*/  IADD3 R172, R3.reuse, 0x9, RZ ;  /* 0x0000000903ac7810 */ /* 0x040fe20007ffe0ff */
[----:B------:R-:W-:Y:S01]  /*114c0*/  FFMA.FTZ R10, R164, -UR23, R10 ;  /* 0x80000017a40a7c23 */ /* 0x000fe2000801000a */
[----:B------:R-:W-:Y:S01]  /*114d0*/  I2FP.F32.S32 R174, R174 ;  /* 0x000000ae00ae7245 */ /* 0x000fe20000201400 */
[----:B------:R-:W-:Y:S01]  /*114e0*/  VIADD R164, R3, 0x21 ;  /* 0x0000002103a47836 */ /* 0x000fe20000000000 */
[----:B------:R-:W-:Y:S02]  /*114f0*/  FSEL R168, R4, -INF , !P0 ;  /* 0xff80000004a87808 */ /* 0x000fe40004000000 */
[----:B------:R-:W-:Y:S01]  /*11500*/  FSEL R6, R6, -INF , !P2 ;  /* 0xff80000006067808 */ /* 0x000fe20005000000 */
[----:B------:R-:W-:Y:S01]  /*11510*/  FFMA.FTZ R7, R174, -UR23, R7 ;  /* 0x80000017ae077c23 */ /* 0x000fe20008010007 */
[----:B------:R-:W-:Y:S02]  /*11520*/  FSEL R5, R5, -INF , !P3 ;  /* 0xff80000005057808 */ /* 0x000fe40005800000 */
[CC--:B------:R-:W-:Y:S02]  /*11530*/  ISETP.GE.AND P4, PT, R172.reuse, R241.reuse, PT ;  /* 0x000000f1ac00720c */ /* 0x0c0fe40003f86270 */
[CC--:B------:R-:W-:Y:S02]  /*11540*/  ISETP.GE.AND P0, PT, R172.reuse, R238.reuse, PT ;  /* 0x000000eeac00720c */ /* 0x0c0fe40003f06270 */
[C---:B------:R-:W-:Y:S02]  /*11550*/  ISETP.GE.AND P2, PT, R169.reuse, R241, PT ;  /* 0x000000f1a900720c */ /* 0x040fe40003f46270 */
[----:B------:R-:W-:Y:S02]  /*11560*/  ISETP.GE.AND P3, PT, R169, R238, PT ;  /* 0x000000eea900720c */ /* 0x000fe40003f66270 */
[----:B------:R-:W-:Y:S02]  /*11570*/  IADD3 R173, R3, 0x11, RZ ;  /* 0x0000001103ad7810 */ /* 0x000fe40007ffe0ff */
[C---:B------:R-:W-:Y:S02]  /*11580*/  ISETP.GE.OR P4, PT, R172.reuse, R240, !P4 ;  /* 0x000000f0ac00720c */ /* 0x040fe40006786670 */
[-C--:B------:R-:W-:Y:S01]  /*11590*/  ISETP.GE.OR P0, PT, R172, R235.reuse, !P0 ;  /* 0x000000ebac00720c */ /* 0x080fe20004706670 */
[C---:B------:R-:W-:Y:S01]  /*115a0*/  IMAD.IADD R4, R239.reuse, 0x1, -R173 ;  /* 0x00000001ef047824 */ /* 0x040fe200078e0aad */
[CC--:B------:R-:W-:Y:S02]  /*115b0*/  IADD3 R170, R242.reuse, -R172.reuse, RZ ;  /* 0x800000acf2aa7210 */ /* 0x0c0fe40007ffe0ff */
[C---:B------:R-:W-:Y:S01]  /*115c0*/  IADD3 R174, R239.reuse, -R172, RZ ;  /* 0x800000acefae7210 */ /* 0x040fe20007ffe0ff */
[----:B------:R-:W-:Y:S01]  /*115d0*/  IMAD.IADD R172, R239, 0x1, -R169 ;  /* 0x00000001efac7824 */ /* 0x000fe200078e0aa9 */
[C---:B------:R-:W-:Y:S02]  /*115e0*/  ISETP.GE.OR P2, PT, R169.reuse, R240, !P2 ;  /* 0x000000f0a900720c */ /* 0x040fe40005746670 */
[----:B------:R-:W-:Y:S02]  /*115f0*/  ISETP.GE.OR P3, PT, R169, R235, !P3 ;  /* 0x000000eba900720c */ /* 0x000fe40005f66670 */
[C---:B------:R-:W-:Y:S02]  /*11600*/  IADD3 R169, R242.reuse, -R164, RZ ;  /* 0x800000a4f2a97210 */ /* 0x040fe40007ffe0ff */
[----:B------:R-:W-:Y:S02]  /*11610*/  IADD3 R175, R242, -R173, RZ ;  /* 0x800000adf2af7210 */ /* 0x000fe40007ffe0ff */
[C---:B------:R-:W-:Y:S02]  /*11620*/  ISETP.GE.AND P5, PT, R165.reuse, R241, PT ;  /* 0x000000f1a500720c */ /* 0x040fe40003fa6270 */
[----:B------:R-:W-:Y:S02]  /*11630*/  IABS R169, R169 ;  /* 0x000000a900a97213 */ /* 0x000fe40000000000 */
[----:B------:R-:W-:Y:S02]  /*11640*/  IABS R175, R175 ;  /* 0x000000af00af7213 */ /* 0x000fe40000000000 */
[----:B------:R-:W-:Y:S02]  /*11650*/  ISETP.GE.OR P5, PT, R165, R240, !P5 ;  /* 0x000000f0a500720c */ /* 0x000fe40006fa6670 */
[----:B------:R-:W-:Y:S02]  /*11660*/  IABS R170, R170 ;  /* 0x000000aa00aa7213 */ /* 0x000fe40000000000 */
[----:B------:R-:W-:Y:S02]  /*11670*/  I2FP.F32.S32 R169, R169 ;  /* 0x000000a900a97245 */ /* 0x000fe40000201400 */
[----:B------:R-:W-:Y:S02]  /*11680*/  I2FP.F32.S32 R175, R175 ;  /* 0x000000af00af7245 */ /* 0x000fe40000201400 */
[----:B------:R-:W-:Y:S01]  /*11690*/  IABS R172, R172 ;  /* 0x000000ac00ac7213 */ /* 0x000fe20000000000 */
[----:B------:R-:W-:Y:S01]  /*116a0*/  FFMA.FTZ R21, R169, -UR23, R21 ;  /* 0x80000017a9157c23 */ /* 0x000fe20008010015 */
[----:B------:R-:W-:Y:S01]  /*116b0*/  FSEL R8, R8, -INF , !P5 ;  /* 0xff80000008087808 */ /* 0x000fe20006800000 */
[----:B------:R-:W-:Y:S01]  /*116c0*/  FFMA.FTZ R13, R175, -UR23, R13 ;  /* 0x80000017af0d7c23 */ /* 0x000fe2000801000d */
[----:B------:R-:W-:Y:S01]  /*116d0*/  FSEL R197, R12, -INF , !P2 ;  /* 0xff8000000cc57808 */ /* 0x000fe20005000000 */
[----:B------:R-:W-:Y:S01]  /*116e0*/  VIADD R169, R3, 0x28 ;  /* 0x0000002803a97836 */ /* 0x000fe20000000000 */
[----:B------:R-:W-:Y:S02]  /*116f0*/  I2FP.F32.S32 R170, R170 ;  /* 0x000000aa00aa7245 */ /* 0x000fe40000201400 */
[-C--:B------:R-:W-:Y:S02]  /*11700*/  ISETP.GE.AND P5, PT, R173, R241.reuse, PT ;  /* 0x000000f1ad00720c */ /* 0x080fe40003fa6270 */
[----:B------:R-:W-:Y:S01]  /*11710*/  ISETP.GE.AND P2, PT, R171, R241, PT ;  /* 0x000000f1ab00720c */ /* 0x000fe20003f46270 */
[----:B------:R-:W-:Y:S01]  /*11720*/  FFMA.FTZ R9, R170, -UR23, R9 ;  /* 0x80000017aa097c23 */ /* 0x000fe20008010009 */
[----:B------:R-:W-:Y:S02]  /*11730*/  I2FP.F32.S32 R172, R172 ;  /* 0x000000ac00ac7245 */ /* 0x000fe40000201400 */
[----:B------:R-:W-:Y:S02]  /*11740*/  IABS R4, R4 ;  /* 0x0000000400047213 */ /* 0x000fe40000000000 */
[-C--:B------:R-:W-:Y:S01]  /*11750*/  ISETP.GE.OR P5, PT, R173, R240.reuse, !P5 ;  /* 0x000000f0ad00720c */ /* 0x080fe20006fa6670 */
[----:B------:R-:W-:Y:S01]  /*11760*/  FFMA.FTZ R14, R172, -UR23, R14 ;  /* 0x80000017ac0e7c23 */ /* 0x000fe2000801000e */
[----:B------:R-:W-:Y:S01]  /*11770*/  ISETP.GE.OR P2, PT, R171, R240, !P2 ;  /* 0x000000f0ab00720c */ /* 0x000fe20005746670 */
[----:B------:R-:W-:Y:S01]  /*11780*/  IMAD.IADD R172, R242, 0x1, -R169 ;  /* 0x00000001f2ac7824 */ /* 0x000fe200078e0aa9 */
[----:B------:R-:W-:Y:S02]  /*11790*/  IADD3 R170, R3, 0x19, RZ ;  /* 0x0000001903aa7810 */ /* 0x000fe40007ffe0ff */
[----:B------:R-:W-:Y:S02]  /*117a0*/  ISETP.GE.AND P1, PT, R165, R238, PT ;  /* 0x000000eea500720c */ /* 0x000fe40003f26270 */
[----:B------:R-:W-:Y:S02]  /*117b0*/  I2FP.F32.S32 R4, R4 ;  /* 0x0000000400047245 */ /* 0x000fe40000201400 */
[----:B------:R-:W-:Y:S02]  /*117c0*/  FSEL R196, R13, -INF , !P5 ;  /* 0xff8000000dc47808 */ /* 0x000fe40006800000 */
[----:B------:R-:W-:Y:S01]  /*117d0*/  FSEL R7, R7, -INF , !P6 ;  /* 0xff80000007077808 */ /* 0x000fe20007000000 */
[----:B------:R-:W-:Y:S01]  /*117e0*/  FFMA.FTZ R15, R4, -UR23, R15 ;  /* 0x80000017040f7c23 */ /* 0x000fe2000801000f */
[----:B------:R-:W-:Y:S01]  /*117f0*/  FSEL R198, R16, -INF , !P2 ;  /* 0xff80000010c67808 */ /* 0x000fe20005000000 */
[----:B------:R-:W-:Y:S01]  /*11800*/  VIADD R4, R3, 0x30 ;  /* 0x0000003003047836 */ /* 0x000fe20000000000 */
[----:B------:R-:W-:Y:S01]  /*11810*/  ISETP.GE.OR P1, PT, R165, R235, !P1 ;  /* 0x000000eba500720c */ /* 0x000fe20004f26670 */
[----:B------:R-:W-:Y:S01]  /*11820*/  IMAD.IADD R165, R242, 0x1, -R170 ;  /* 0x00000001f2a57824 */ /* 0x000fe200078e0aaa */
[----:B------:R-:W-:Y:S02]  /*11830*/  IADD3 R12, R3, 0x29, RZ ;  /* 0x00000029030c7810 */ /* 0x000fe40007ffe0ff */
[CC--:B------:R-:W-:Y:S02]  /*11840*/  ISETP.GE.AND P5, PT, R171.reuse, R238.reuse, PT ;  /* 0x000000eeab00720c */ /* 0x0c0fe40003fa6270 */
[C---:B------:R-:W-:Y:S02]  /*11850*/  ISETP.GE.AND P2, PT, R170.reuse, R238, PT ;  /* 0x000000eeaa00720c */ /* 0x040fe40003f46270 */
[C---:B------:R-:W-:Y:S02]  /*11860*/  ISETP.GE.AND P6, PT, R170.reuse, R241, PT ;  /* 0x000000f1aa00720c */ /* 0x040fe40003fc6270 */
[-C--:B------:R-:W-:Y:S02]  /*11870*/  ISETP.GE.OR P5, PT, R171, R235.reuse, !P5 ;  /* 0x000000ebab00720c */ /* 0x080fe40006fa6670 */
[C---:B------:R-:W-:Y:S02]  /*11880*/  ISETP.GE.OR P2, PT, R170.reuse, R235, !P2 ;  /* 0x000000ebaa00720c */ /* 0x040fe40005746670 */
[----:B------:R-:W-:Y:S02]  /*11890*/  IABS R172, R172 ;  /* 0x000000ac00ac7213 */ /* 0x000fe40000000000 */
[----:B------:R-:W-:Y:S02]  /*118a0*/  ISETP.GE.OR P6, PT, R170, R240, !P6 ;  /* 0x000000f0aa00720c */ /* 0x000fe400077c6670 */
[C---:B------:R-:W-:Y:S01]  /*118b0*/  IADD3 R16, R239.reuse, -R170, RZ ;  /* 0x800000aaef107210 */ /* 0x040fe20007ffe0ff */
[C---:B------:R-:W-:Y:S01]  /*118c0*/  IMAD.IADD R170, R242.reuse, 0x1, -R12 ;  /* 0x00000001f2aa7824 */ /* 0x040fe200078e0a0c */
[----:B------:R-:W-:Y:S02]  /*118d0*/  IADD3 R171, R239, -R171, RZ ;  /* 0x800000abefab7210 */ /* 0x000fe40007ffe0ff */
[----:B------:R-:W-:Y:S02]  /*118e0*/  FSEL R9, R9, -INF , !P4 ;  /* 0xff80000009097808 */ /* 0x000fe40006000000 */
[----:B------:R-:W-:Y:S02]  /*118f0*/  IABS R165, R165 ;  /* 0x000000a500a57213 */ /* 0x000fe40000000000 */
[----:B------:R-:W-:Y:S02]  /*11900*/  ISETP.GE.AND P4, PT, R173, R238, PT ;  /* 0x000000eead00720c */ /* 0x000fe40003f86270 */
[----:B------:R-:W-:Y:S02]  /*11910*/  I2FP.F32.S32 R172, R172 ;  /* 0x000000ac00ac7245 */ /* 0x000fe40000201400 */
[----:B------:R-:W-:Y:S02]  /*11920*/  IADD3 R13, R242, -R4, RZ ;  /* 0x80000004f20d7210 */ /* 0x000fe40007ffe0ff */
[----:B------:R-:W-:Y:S01]  /*11930*/  IABS R171, R171 ;  /* 0x000000ab00ab7213 */ /* 0x000fe20000000000 */
[----:B------:R-:W-:Y:S01]  /*11940*/  FFMA.FTZ R24, R172, -UR23, R24 ;  /* 0x80000017ac187c23 */ /* 0x000fe20008010018 */
[----:B------:R-:W-:Y:S02]  /*11950*/  FSEL R200, R14, -INF , !P3 ;  /* 0xff8000000ec87808 */ /* 0x000fe40005800000 */
[----:B------:R-:W-:Y:S02]  /*11960*/  ISETP.GE.AND P3, PT, R169, R241, PT ;  /* 0x000000f1a900720c */ /* 0x000fe40003f66270 */
[----:B------:R-:W-:Y:S02]  /*11970*/  IABS R170, R170 ;  /* 0x000000aa00aa7213 */ /* 0x000fe40000000000 */
[----:B------:R-:W-:Y:S02]  /*11980*/  I2FP.F32.S32 R165, R165 ;  /* 0x000000a500a57245 */ /* 0x000fe40000201400 */
[----:B------:R-:W-:Y:S02]  /*11990*/  ISETP.GE.OR P4, PT, R173, R235, !P4 ;  /* 0x000000ebad00720c */ /* 0x000fe40006786670 */
[----:B------:R-:W-:Y:S01]  /*119a0*/  IABS R16, R16 ;  /* 0x0000001000107213 */ /* 0x000fe20000000000 */
[----:B------:R-:W-:Y:S01]  /*119b0*/  FFMA.FTZ R17, R165, -UR23, R17 ;  /* 0x80000017a5117c23 */ /* 0x000fe20008010011 */
[----:B------:R-:W-:Y:S02]  /*119c0*/  IABS R13, R13 ;  /* 0x0000000d000d7213 */ /* 0x000fe40000000000 */
[----:B------:R-:W-:Y:S02]  /*119d0*/  I2FP.F32.S32 R171, R171 ;  /* 0x000000ab00ab7245 */ /* 0x000fe40000201400 */
[----:B------:R-:W-:Y:S02]  /*119e0*/  I2FP.F32.S32 R170, R170 ;  /* 0x000000aa00aa7245 */ /* 0x000fe40000201400 */
[----:B------:R-:W-:Y:S01]  /*119f0*/  ISETP.GE.OR P3, PT, R169, R240, !P3 ;  /* 0x000000f0a900720c */ /* 0x000fe20005f66670 */
[----:B------:R-:W-:Y:S01]  /*11a00*/  FFMA.FTZ R18, R171, -UR23, R18 ;  /* 0x80000017ab127c23 */ /* 0x000fe20008010012 */
[----:B------:R-:W-:Y:S01]  /*11a10*/  IADD3 R14, R239, -R169, RZ ;  /* 0x800000a9ef0e7210 */ /* 0x000fe20007ffe0ff */
[----:B------:R-:W-:Y:S01]  /*11a20*/  FFMA.FTZ R25, R170, -UR23, R25 ;  /* 0x80000017aa197c23 */ /* 0x000fe20008010019 */
[----:B------:R-:W-:Y:S01]  /*11a30*/  FSEL R201, R15, -INF , !P4 ;  /* 0xff8000000fc97808 */ /* 0x000fe20006000000 */
[----:B------:R-:W-:Y:S01]  /*11a40*/  IMAD.IADD R15, R239, 0x1, -R12 ;  /* 0x00000001ef0f7824 */ /* 0x000fe200078e0a0c */
[----:B------:R-:W-:Y:S02]  /*11a50*/  I2FP.F32.S32 R16, R16 ;  /* 0x0000001000107245 */ /* 0x000fe40000201400 */
[C---:B------:R-:W-:Y:S02]  /*11a60*/  IADD3 R165, R3.reuse, 0x20, RZ ;  /* 0x0000002003a57810 */ /* 0x040fe40007ffe0ff */
[----:B------:R-:W-:Y:S01]  /*11a70*/  I2FP.F32.S32 R13, R13 ;  /* 0x0000000d000d7245 */ /* 0x000fe20000201400 */
[----:B------:R-:W-:Y:S01]  /*11a80*/  FFMA.FTZ R19, R16, -UR23, R19 ;  /* 0x8000001710137c23 */ /* 0x000fe20008010013 */
[-C--:B------:R-:W-:Y:S01]  /*11a90*/  ISETP.GE.AND P4, PT, R12, R241.reuse, PT ;  /* 0x000000f10c00720c */ /* 0x080fe20003f86270 */
[----:B------:R-:W-:Y:S01]  /*11aa0*/  VIADD R16, R3, 0x31 ;  /* 0x0000003103107836 */ /* 0x000fe20000000000 */
[----:B------:R-:W-:Y:S01]  /*11ab0*/  FSEL R186, R24, -INF , !P3 ;  /* 0xff80000018ba7808 */ /* 0x000fe20005800000 */
[----:B------:R-:W-:Y:S01]  /*11ac0*/  FFMA.FTZ R28, R13, -UR23, R28 ;  /* 0x800000170d1c7c23 */ /* 0x000fe2000801001c */
[----:B------:R-:W-:Y:S02]  /*11ad0*/  IABS R14, R14 ;  /* 0x0000000e000e7213 */ /* 0x000fe40000000000 */
[----:B------:R-:W-:Y:S02]  /*11ae0*/  IABS R174, R174 ;  /* 0x000000ae00ae7213 */ /* 0x000fe40000000000 */
[----:B------:R-:W-:Y:S02]  /*11af0*/  ISETP.GE.AND P3, PT, R4, R241, PT ;  /* 0x000000f10400720c */ /* 0x000fe40003f66270 */
[----:B------:R-:W-:Y:S02]  /*11b00*/  ISETP.GE.OR P4, PT, R12, R240, !P4 ;  /* 0x000000f00c00720c */ /* 0x000fe40006786670 */
[----:B------:R-:W-:Y:S02]  /*11b10*/  IADD3 R175, R242, -R165, RZ ;  /* 0x800000a5f2af7210 */ /* 0x000fe40007ffe0ff */
[----:B------:R-:W-:Y:S02]  /*11b20*/  I2FP.F32.S32 R14, R14 ;  /* 0x0000000e000e7245 */ /* 0x000fe40000201400 */
[----:B------:R-:W-:Y:S02]  /*11b30*/  IADD3 R13, R3, 0x38, RZ ;  /* 0x00000038030d7810 */ /* 0x000fe40007ffe0ff */
[----:B------:R-:W-:Y:S01]  /*11b40*/  FSEL R199, R17, -INF , !P6 ;  /* 0xff80000011c77808 */ /* 0x000fe20007000000 */
[----:B------:R-:W-:Y:S01]  /*11b50*/  FFMA.FTZ R26, R14, -UR23, R26 ;  /* 0x800000170e1a7c23 */ /* 0x000fe2000801001a */
[----:B------:R-:W-:Y:S01]  /*11b60*/  FSEL R202, R18, -INF , !P5 ;  /* 0xff80000012ca7808 */ /* 0x000fe20006800000 */
[----:B------:R-:W-:Y:S01]  /*11b70*/  IMAD.IADD R17, R242, 0x1, -R13 ;  /* 0x00000001f2117824 */ /* 0x000fe200078e0a0d */
[----:B------:R-:W-:Y:S02]  /*11b80*/  I2FP.F32.S32 R174, R174 ;  /* 0x000000ae00ae7245 */ /* 0x000fe40000201400 */
[----:B------:R-:W-:Y:S02]  /*11b90*/  ISETP.GE.AND P6, PT, R164, R241, PT ;  /* 0x000000f1a400720c */ /* 0x000fe40003fc6270 */
[----:B------:R-:W-:Y:S01]  /*11ba0*/  IADD3 R3, R3, 0x39, RZ ;  /* 0x0000003903037810 */ /* 0x000fe20007ffe0ff */
[----:B------:R-:W-:Y:S01]  /*11bb0*/  FFMA.FTZ R11, R174, -UR23, R11 ;  /* 0x80000017ae0b7c23 */ /* 0x000fe2000801000b */
[----:B------:R-:W-:Y:S02]  /*11bc0*/  ISETP.GE.OR P3, PT, R4, R240, !P3 ;  /* 0x000000f00400720c */ /* 0x000fe40005f66670 */
[----:B------:R-:W-:Y:S01]  /*11bd0*/  FSEL R185, R25, -INF , !P4 ;  /* 0xff80000019b97808 */ /* 0x000fe20006000000 */
[----:B------:R-:W-:Y:S01]  /*11be0*/  IMAD.IADD R14, R242, 0x1, -R3 ;  /* 0x00000001f20e7824 */ /* 0x000fe200078e0a03 */
[----:B------:R-:W-:Y:S02]  /*11bf0*/  IABS R173, R175 ;  /* 0x000000af00ad7213 */ /* 0x000fe40000000000 */
[-C--:B------:R-:W-:Y:S02]  /*11c00*/  ISETP.GE.AND P5, PT, R12, R238.reuse, PT ;  /* 0x000000ee0c00720c */ /* 0x080fe40003fa6270 */
[----:B------:R-:W-:Y:S02]  /*11c10*/  ISETP.GE.AND P4, PT, R4, R238, PT ;  /* 0x000000ee0400720c */ /* 0x000fe40003f86270 */
[----:B------:R-:W-:Y:S02]  /*11c20*/  FSEL R203, R19, -INF , !P2 ;  /* 0xff80000013cb7808 */ /* 0x000fe40005000000 */
[----:B------:R-:W-:Y:S02]  /*11c30*/  FSEL R184, R28, -INF , !P3 ;  /* 0xff8000001cb87808 */ /* 0x000fe40005800000 */
[----:B------:R-:W-:Y:S02]  /*11c40*/  ISETP.GE.OR P6, PT, R164, R240, !P6 ;  /* 0x000000f0a400720c */ /* 0x000fe400077c6670 */
[----:B------:R-:W-:Y:S02]  /*11c50*/  I2FP.F32.S32 R173, R173 ;  /* 0x000000ad00ad7245 */ /* 0x000fe40000201400 */
[----:B------:R-:W-:Y:S02]  /*11c60*/  ISETP.GE.OR P5, PT, R12, R235, !P5 ;  /* 0x000000eb0c00720c */ /* 0x000fe40006fa6670 */
[C---:B------:R-:W-:Y:S01]  /*11c70*/  ISETP.GE.AND P2, PT, R16.reuse, R241, PT ;  /* 0x000000f11000720c */ /* 0x040fe20003f46270 */
[----:B------:R-:W-:Y:S01]  /*11c80*/  FFMA.FTZ R20, R173, -UR23, R20 ;  /* 0x80000017ad147c23 */ /* 0x000fe20008010014 */
[----:B------:R-:W-:Y:S02]  /*11c90*/  ISETP.GE.AND P3, PT, R16, R238, PT ;  /* 0x000000ee1000720c */ /* 0x000fe40003f66270 */
[----:B------:R-:W-:Y:S02]  /*11ca0*/  FSEL R10, R10, -INF , !P1 ;  /* 0xff8000000a0a7808 */ /* 0x000fe40004800000 */
[----:B------:R-:W-:Y:S02]  /*11cb0*/  ISETP.GE.OR P4, PT, R4, R235, !P4 ;  /* 0x000000eb0400720c */ /* 0x000fe40006786670 */
[----:B------:R-:W-:Y:S02]  /*11cc0*/  IADD3 R12, R239, -R4, RZ ;  /* 0x80000004ef0c7210 */ /* 0x000fe40007ffe0ff */
[----:B------:R-:W-:Y:S02]  /*11cd0*/  ISETP.GE.AND P1, PT, R165, R241, PT ;  /* 0x000000f1a500720c */ /* 0x000fe40003f26270 */
[----:B------:R-:W-:Y:S02]  /*11ce0*/  IADD3 R4, R239, -R16, RZ ;  /* 0x80000010ef047210 */ /* 0x000fe40007ffe0ff */
[----:B------:R-:W-:Y:S01]  /*11cf0*/  FSEL R187, R21, -INF , !P6 ;  /* 0xff80000015bb7808 */ /* 0x000fe20007000000 */
[----:B------:R-:W-:Y:S01]  /*11d00*/  IMAD.IADD R21, R242, 0x1, -R16 ;  /* 0x00000001f2157824 */ /* 0x000fe200078e0a10 */
[C---:B------:R-:W-:Y:S02]  /*11d10*/  ISETP.GE.OR P2, PT, R16.reuse, R240, !P2 ;  /* 0x000000f01000720c */ /* 0x040fe40005746670 */
[-C--:B------:R-:W-:Y:S02]  /*11d20*/  ISETP.GE.OR P3, PT, R16, R235.reuse, !P3 ;  /* 0x000000eb1000720c */ /* 0x080fe40005f66670 */
[----:B------:R-:W-:Y:S02]  /*11d30*/  FSEL R11, R11, -INF , !P0 ;  /* 0xff8000000b0b7808 */ /* 0x000fe40004000000 */
[----:B------:R-:W-:Y:S02]  /*11d40*/  IABS R16, R14 ;  /* 0x0000000e00107213 */ /* 0x000fe40000000000 */
[----:B------:R-:W-:Y:S02]  /*11d50*/  FMNMX.FTZ R14, R168, R0, !PT ;  /* 0x00000000a80e7209 */ /* 0x000fe40007810000 */
[C---:B------:R-:W-:Y:S02]  /*11d60*/  ISETP.GE.OR P1, PT, R165.reuse, R240, !P1 ;  /* 0x000000f0a500720c */ /* 0x040fe40004f26670 */
[----:B------:R-:W-:Y:S02]  /*11d70*/  ISETP.GE.AND P0, PT, R165, R238, PT ;  /* 0x000000eea500720c */ /* 0x000fe40003f06270 */
[----:B------:R-:W-:Y:S02]  /*11d80*/  IABS R4, R4 ;  /* 0x0000000400047213 */ /* 0x000fe40000000000 */
[----:B------:R-:W-:Y:S02]  /*11d90*/  FMNMX.FTZ R14, R5, R14, !PT ;  /* 0x0000000e050e7209 */ /* 0x000fe40007810000 */
[----:B------:R-:W-:Y:S02]  /*11da0*/  FSEL R250, R20, -INF , !P1 ;  /* 0xff80000014fa7808 */ /* 0x000fe40004800000 */
[-C--:B------:R-:W-:Y:S01]  /*11db0*/  ISETP.GE.OR P0, PT, R165, R235.reuse, !P0 ;  /* 0x000000eba500720c */ /* 0x080fe20004706670 */
[C---:B------:R-:W-:Y:S01]  /*11dc0*/  IMAD.IADD R165, R239.reuse, 0x1, -R165 ;  /* 0x00000001efa57824 */ /* 0x040fe200078e0aa5 */
[----:B------:R-:W-:Y:S02]  /*11dd0*/  I2FP.F32.S32 R4, R4 ;  /* 0x0000000400047245 */ /* 0x000fe40000201400 */
[----:B------:R-:W-:Y:S02]  /*11de0*/  ISETP.GE.AND P1, PT, R164, R238, PT ;  /* 0x000000eea400720c */ /* 0x000fe40003f26270 */
[----:B------:R-:W-:Y:S01]  /*11df0*/  FMNMX.FTZ R14, R8, R14, !PT ;  /* 0x0000000e080e7209 */ /* 0x000fe20007810000 */
[----:B------:R-:W-:Y:S01]  /*11e00*/  FFMA.FTZ R31, R4, -UR23, R31 ;  /* 0x80000017041f7c23 */ /* 0x000fe2000801001f */
[----:B------:R-:W-:Y:S02]  /*11e10*/  ISETP.GE.OR P1, PT, R164, R235, !P1 ;  /* 0x000000eba400720c */ /* 0x000fe40004f26670 */
[----:B------:R-:W-:Y:S02]  /*11e20*/  IADD3 R20, R239, -R164, RZ ;  /* 0x800000a4ef147210 */ /* 0x000fe40007ffe0ff */
[----:B------:R-:W-:Y:S02]  /*11e30*/  IABS R164, R165 ;  /* 0x000000a500a47213 */ /* 0x000fe40000000000 */
[----:B------:R-:W-:Y:S02]  /*11e40*/  FMNMX.FTZ R4, R6, R2, !PT ;  /* 0x0000000206047209 */ /* 0x000fe40007810000 */
[----:B------:R-:W-:Y:S02]  /*11e50*/  IABS R21, R21 ;  /* 0x0000001500157213 */ /* 0x000fe40000000000 */
[----:B------:R-:W-:Y:S02]  /*11e60*/  FMNMX.FTZ R14, R9, R14, !PT ;  /* 0x0000000e090e7209 */ /* 0x000fe40007810000 */
[----:B------:R-:W-:Y:S02]  /*11e70*/  I2FP.F32.S32 R21, R21 ;  /* 0x0000001500157245 */ /* 0x000fe40000201400 */
[----:B------:R-:W-:Y:S02]  /*11e80*/  FMNMX.FTZ R4, R7, R4, !PT ;  /* 0x0000000407047209 */ /* 0x000fe40007810000 */
[----:B------:R-:W-:Y:S01]  /*11e90*/  I2FP.F32.S32 R164, R164 ;  /* 0x000000a400a47245 */ /* 0x000fe20000201400 */
[----:B------:R-:W-:Y:S01]  /*11ea0*/  FFMA.FTZ R29, R21, -UR23, R29 ;  /* 0x80000017151d7c23 */ /* 0x000fe2000801001d */
[----:B------:R-:W-:Y:S02]  /*11eb0*/  FMNMX.FTZ R14, R197, R14, !PT ;  /* 0x0000000ec50e7209 */ /* 0x000fe40007810000 */
[----:B------:R-:W-:Y:S01]  /*11ec0*/  FMNMX.FTZ R4, R10, R4, !PT ;  /* 0x000000040a047209 */ /* 0x000fe20007810000 */
[----:B------:R-:W-:Y:S01]  /*11ed0*/  FFMA.FTZ R22, R164, -UR23, R22 ;  /* 0x80000017a4167c23 */ /* 0x000fe20008010016 */
[----:B------:R-:W-:Y:S02]  /*11ee0*/  IABS R12, R12 ;  /* 0x0000000c000c7213 */ /* 0x000fe40000000000 */
[----:B------:R-:W-:Y:S02]  /*11ef0*/  FMNMX.FTZ R14, R196, R14, !PT ;  /* 0x0000000ec40e7209 */ /* 0x000fe40007810000 */
[----:B------:R-:W-:Y:S02]  /*11f00*/  FMNMX.FTZ R4, R11, R4, !PT ;  /* 0x000000040b047209 */ /* 0x000fe40007810000 */
[----:B------:R-:W-:Y:S02]  /*11f10*/  I2FP.F32.S32 R12, R12 ;  /* 0x0000000c000c7245 */ /* 0x000fe40000201400 */
[----:B------:R-:W-:Y:S02]  /*11f20*/  FSEL R175, R22, -INF , !P0 ;  /* 0xff80000016af7808 */ /* 0x000fe40004000000 */
[----:B------:R-:W-:Y:S01]  /*11f30*/  FSEL R183, R29, -INF , !P2 ;  /* 0xff8000001db77808 */ /* 0x000fe20005000000 */
[----:B------:R-:W-:Y:S01]  /*11f40*/  FFMA.FTZ R30, R12, -UR23, R30 ;  /* 0x800000170c1e7c23 */ /* 0x000fe2000801001e */
[----:B------:R-:W-:Y:S02]  /*11f50*/  FMNMX.FTZ R14, R198, R14, !PT ;  /* 0x0000000ec60e7209 */ /* 0x000fe40007810000 */
[C---:B------:R-:W-:Y:S02]  /*11f60*/  ISETP.GE.AND P0, PT, R13.reuse, R241, PT ;  /* 0x000000f10d00720c */ /* 0x040fe40003f06270 */
[----:B------:R-:W-:Y:S02]  /*11f70*/  ISETP.GE.AND P2, PT, R13, R238, PT ;  /* 0x000000ee0d00720c */ /* 0x000fe40003f46270 */
[----:B------:R-:W-:Y:S02]  /*11f80*/  FMNMX.FTZ R4, R200, R4, !PT ;  /* 0x00000004c8047209 */ /* 0x000fe40007810000 */
[----:B------:R-:W-:Y:S02]  /*11f90*/  IABS R20, R20 ;  /* 0x0000001400147213 */ /* 0x000fe40000000000 */
[----:B------:R-:W-:Y:S01]  /*11fa0*/  FMNMX.FTZ R12, R199, R14, !PT ;  /* 0x0000000ec70c7209 */ /* 0x000fe20007810000 */
[----:B------:R-:W-:Y:S01]  /*11fb0*/  IMAD.IADD R14, R239, 0x1, -R13 ;  /* 0x00000001ef0e7824 */ /* 0x000fe200078e0a0d */
[C---:B------:R-:W-:Y:S02]  /*11fc0*/  ISETP.GE.OR P0, PT, R13.reuse, R240, !P0 ;  /* 0x000000f00d00720c */ /* 0x040fe40004706670 */
[----:B------:R-:W-:Y:S02]  /*11fd0*/  ISETP.GE.OR P2, PT, R13, R235, !P2 ;  /* 0x000000eb0d00720c */ /* 0x000fe40005746670 */
[----:B------:R-:W-:Y:S02]  /*11fe0*/  FMNMX.FTZ R13, R201, R4, !PT ;  /* 0x00000004c90d7209 */ /* 0x000fe40007810000 */
[----:B------:R-:W-:Y:S02]  /*11ff0*/  I2FP.F32.S32 R20, R20 ;  /* 0x0000001400147245 */ /* 0x000fe40000201400 */
[----:B------:R-:W-:Y:S02]  /*12000*/  FMNMX.FTZ R13, R202, R13, !PT ;  /* 0x0000000dca0d7209 */ /* 0x000fe40007810000 */
[----:B------:R-:W-:Y:S01]  /*12010*/  IABS R15, R15 ;  /* 0x0000000f000f7213 */ /* 0x000fe20000000000 */
[----:B------:R-:W-:Y:S01]  /*12020*/  FFMA.FTZ R23, R20, -UR23, R23 ;  /* 0x8000001714177c23 */ /* 0x000fe20008010017 */
[----:B------:R-:W-:Y:S02]  /*12030*/  FMNMX.FTZ R12, R250, R12, !PT ;  /* 0x0000000cfa0c7209 */ /* 0x000fe40007810000 */
[----:B------:R-:W-:Y:S02]  /*12040*/  ISETP.GE.AND P6, PT, R169, R238, PT ;  /* 0x000000eea900720c */ /* 0x000fe40003fc6270 */
[----:B------:R-:W-:Y:S02]  /*12050*/  FMNMX.FTZ R13, R203, R13, !PT ;  /* 0x0000000dcb0d7209 */ /* 0x000fe40007810000 */
[----:B------:R-:W-:Y:S02]  /*12060*/  I2FP.F32.S32 R15, R15 ;  /* 0x0000000f000f7245 */ /* 0x000fe40000201400 */
[----:B------:R-:W-:Y:S02]  /*12070*/  FMNMX.FTZ R12, R187, R12, !PT ;  /* 0x0000000cbb0c7209 */ /* 0x000fe40007810000 */
[----:B------:R-:W-:Y:S01]  /*12080*/  ISETP.GE.OR P6, PT, R169, R235, !P6 ;  /* 0x000000eba900720c */ /* 0x000fe200077c6670 */
[----:B------:R-:W-:Y:S01]  /*12090*/  FFMA.FTZ R27, R15, -UR23, R27 ;  /* 0x800000170f1b7c23 */ /* 0x000fe2000801001b */
[----:B------:R-:W-:Y:S02]  /*120a0*/  IABS R17, R17 ;  /* 0x0000001100117213 */ /* 0x000fe40000000000 */
[----:B------:R-:W-:Y:S02]  /*120b0*/  FSEL R174, R23, -INF , !P1 ;  /* 0xff80000017ae7808 */ /* 0x000fe40004800000 */
[----:B------:R-:W-:Y:S02]  /*120c0*/  FMNMX.FTZ R13, R175, R13, !PT ;  /* 0x0000000daf0d7209 */ /* 0x000fe40007810000 */
[----:B------:R-:W-:Y:S02]  /*120d0*/  FMNMX.FTZ R12, R186, R12, !PT ;  /* 0x0000000cba0c7209 */ /* 0x000fe40007810000 */
[----:B------:R-:W-:Y:S02]  /*120e0*/  I2FP.F32.S32 R17, R17 ;  /* 0x0000001100117245 */ /* 0x000fe40000201400 */
[----:B------:R-:W-:Y:S02]  /*120f0*/  FSEL R173, R26, -INF , !P6 ;  /* 0xff8000001aad7808 */ /* 0x000fe40007000000 */
[----:B------:R-:W-:Y:S01]  /*12100*/  FMNMX.FTZ R13, R174, R13, !PT ;  /* 0x0000000dae0d7209 */ /* 0x000fe20007810000 */
[----:B------:R-:W-:Y:S01]  /*12110*/  FFMA.FTZ R32, R17, -UR23, R32 ;  /* 0x8000001711207c23 */ /* 0x000fe20008010020 */
[----:B------:R-:W-:Y:S02]  /*12120*/  IADD3 R4, R239, -R3, RZ ;  /* 0x80000003ef047210 */ /* 0x000fe40007ffe0ff */
[----:B------:R-:W-:Y:S02]  /*12130*/  FMNMX.FTZ R12, R185, R12, !PT ;  /* 0x0000000cb90c7209 */ /* 0x000fe40007810000 */
[----:B------:R-:W-:Y:S02]  /*12140*/  IABS R14, R14 ;  /* 0x0000000e000e7213 */ /* 0x000fe40000000000 */
[----:B------:R-:W-:Y:S02]  /*12150*/  I2FP.F32.S32 R16, R16 ;  /* 0x0000001000107245 */ /* 0x000fe40000201400 */
[----:B------:R-:W-:Y:S02]  /*12160*/  FSEL R172, R27, -INF , !P5 ;  /* 0xff8000001bac7808 */ /* 0x000fe40006800000 */
[----:B------:R-:W-:Y:S01]  /*12170*/  FMNMX.FTZ R13, R173, R13, !PT ;  /* 0x0000000dad0d7209 */ /* 0x000fe20007810000 */
[----:B------:R-:W-:Y:S01]  /*12180*/  FFMA.FTZ R33, R16, -UR23, R33 ;  /* 0x8000001710217c23 */ /* 0x000fe20008010021 */
[----:B------:R-:W-:Y:S01]  /*12190*/  FMNMX.FTZ R12, R184, R12, !PT ;  /* 0x0000000cb80c7209 */ /* 0x000fe20007810000 */
[----:B------:R-:W-:Y:S01]  /*121a0*/  LDSM.16.MT88.4 R16, [R224+0x10000] ;  /* 0x01000000e010783b */ /* 0x000fe20000004200 */
[----:B------:R-:W-:Y:S02]  /*121b0*/  I2FP.F32.S32 R14, R14 ;  /* 0x0000000e000e7245 */ /* 0x000fe40000201400 */
[C---:B------:R-:W-:Y:S02]  /*121c0*/  ISETP.GE.AND P1, PT, R3.reuse, R241, PT ;  /* 0x000000f10300720c */ /* 0x040fe40003f26270 */
[----:B------:R-:W-:Y:S01]  /*121d0*/  IABS R4, R4 ;  /* 0x0000000400047213 */ /* 0x000fe20000000000 */
[----:B------:R-:W-:Y:S01]  /*121e0*/  FFMA.FTZ R34, R14, -UR23, R34 ;  /* 0x800000170e227c23 */ /* 0x000fe20008010022 */
[----:B------:R-:W-:Y:S01]  /*121f0*/  FMNMX.FTZ R15, R172, R13, !PT ;  /* 0x0000000dac0f7209 */ /* 0x000fe20007810000 */
[----:B------:R-:W-:Y:S01]  /*12200*/  LDSM.16.MT88.4 R24, [R222+0x10000] ;  /* 0x01000000de18783b */ /* 0x000fe20000004200 */
[----:B------:R-:W-:Y:S02]  /*12210*/  FSEL R179, R30, -INF , !P4 ;  /* 0xff8000001eb37808 */ /* 0x000fe40006000000 */
[----:B------:R-:W-:Y:S02]  /*12220*/  FSEL R181, R32, -INF , !P0 ;  /* 0xff80000020b57808 */ /* 0x000fe40004000000 */
[----:B------:R-:W-:Y:S02]  /*12230*/  ISETP.GE.OR P1, PT, R3, R240, !P1 ;  /* 0x000000f00300720c */ /* 0x000fe40004f26670 */
[----:B------:R-:W-:Y:S02]  /*12240*/  FMNMX.FTZ R12, R183, R12, !PT ;  /* 0x0000000cb70c7209 */ /* 0x000fe40007810000 */
[----:B------:R-:W-:Y:S02]  /*12250*/  I2FP.F32.S32 R4, R4 ;  /* 0x0000000400047245 */ /* 0x000fe40000201400 */
[----:B------:R-:W-:Y:S02]  /*12260*/  ISETP.GE.AND P0, PT, R3, R238, PT ;  /* 0x000000ee0300720c */ /* 0x000fe40003f06270 */
[----:B------:R-:W-:Y:S01]  /*12270*/  FSEL R178, R31, -INF , !P3 ;  /* 0xff8000001fb27808 */ /* 0x000fe20005800000 */
[----:B------:R-:W-:Y:S01]  /*12280*/  FFMA.FTZ R35, R4, -UR23, R35 ;  /* 0x8000001704237c23 */ /* 0x000fe20008010023 */
        /* <DEDUP_REMOVED lines=38> */
[----:B------:R-:W-:Y:S01]  /*124f0*/  FFMA.FTZ R193, R11, UR4, -R176 ;  /* 0x000000040bc17c23 */ /* 0x000fe200080108b0 */
[----:B------:R-:W-:Y:S01]  /*12500*/  FMUL.FTZ R0, R0, UR4 ;  /* 0x0000000400007c20 */ /* 0x000fe20008410000 */
[--C-:B------:R-:W-:Y:S01]  /*12510*/  FFMA.FTZ R198, R198, UR4, -R182.reuse ;  /* 0x00000004c6c67c23 */ /* 0x100fe200080108b6 */
[----:B------:R-:W-:Y:S03]  /*12520*/  FFMA.FTZ R199, R199, UR4, -R182 ;  /* 0x00000004c7c77c23 */ /* 0x000fe600080108b6 */
[----:B------:R-:W1:Y:S01]  /*12530*/  MUFU.EX2 R192, R192 ;  /* 0x000000c000c07308 */ /* 0x000e620000000800 */
[--C-:B------:R-:W-:Y:S01]  /*12540*/  FFMA.FTZ R200, R200, UR4, -R176.reuse ;  /* 0x00000004c8c87c23 */ /* 0x100fe200080108b0 */
[--C-:B------:R-:W-:Y:S01]  /*12550*/  FFMA.FTZ R201, R201, UR4, -R176.reuse ;  /* 0x00000004c9c97c23 */ /* 0x100fe200080108b0 */
[--C-:B------:R-:W-:Y:S01]  /*12560*/  FFMA.FTZ R202, R202, UR4, -R176.reuse ;  /* 0x00000004caca7c23 */ /* 0x100fe200080108b0 */
[--C-:B------:R-:W-:Y:S01]  /*12570*/  FFMA.FTZ R203, R203, UR4, -R176.reuse ;  /* 0x00000004cbcb7c23 */ /* 0x100fe200080108b0 */
[--C-:B------:R-:W-:Y:S01]  /*12580*/  FFMA.FTZ R175, R175, UR4, -R176.reuse ;  /* 0x00000004afaf7c23 */ /* 0x100fe200080108b0 */
[--C-:B------:R-:W-:Y:S01]  /*12590*/  FFMA.FTZ R174, R174, UR4, -R176.reuse ;  /* 0x00000004aeae7c23 */ /* 0x100fe200080108b0 */
[----:B------:R-:W-:Y:S03]  /*125a0*/  FFMA.FTZ R173, R173, UR4, -R176 ;  /* 0x00000004adad7c23 */ /* 0x000fe600080108b0 */
[----:B------:R-:W-:Y:S01]  /*125b0*/  MUFU.EX2 R191, R191 ;  /* 0x000000bf00bf7308 */ /* 0x000fe20000000800 */
[----:B------:R-:W-:Y:S01]  /*125c0*/  FFMA.FTZ R183, R183, UR4, -R182 ;  /* 0x00000004b7b77c23 */ /* 0x000fe200080108b6 */
[----:B------:R-:W-:Y:S01]  /*125d0*/  FFMA.FTZ R179, R179, UR4, -R176 ;  /* 0x00000004b3b37c23 */ /* 0x000fe200080108b0 */
[--C-:B------:R-:W-:Y:S01]  /*125e0*/  FFMA.FTZ R184, R184, UR4, -R182.reuse ;  /* 0x00000004b8b87c23 */ /* 0x100fe200080108b6 */
[----:B------:R-:W-:Y:S01]  /*125f0*/  FFMA.FTZ R181, R181, UR4, -R182 ;  /* 0x00000004b5b57c23 */ /* 0x000fe200080108b6 */
        /* <DEDUP_REMOVED lines=8> */
[----:B------:R-:W-:Y:S05]  /*12680*/  PLOP3.LUT P0, PT, PT, PT, UP0, 0x80, 0x0 ;  /* 0x000000000000781c */ /* 0x000fea0003f0f008 */
        /* <DEDUP_REMOVED lines=32> */
[----:B------:R-:W-:Y:S01]  /*12890*/  FMUL.FTZ R17, R2, R149 ;  /* 0x0000009502117220 */ /* 0x000fe20000410000 */
[C---:B------:R-:W-:Y:S01]  /*128a0*/  HMMA.16816.F32 R12, R168.reuse, R24, R12 ;  /* 0x00000018a80c723c */ /* 0x040fe2000000180c */
[----:B------:R-:W3:Y:S03]  /*128b0*/  LDSM.16.MT88.4 R144, [R222+0x12000] ;  /* 0x01200000de90783b */ /* 0x000ee60000004200 */
[C---:B------:R-:W-:Y:S01]  /*128c0*/  FMUL.FTZ R18, R0.reuse, R150 ;  /* 0x0000009600127220 */ /* 0x040fe20000410000 */
[----:B------:R-:W-:Y:S01]  /*128d0*/  FMUL.FTZ R19, R0, R151 ;  /* 0x0000009700137220 */ /* 0x000fe20000410000 */
[C---:B------:R-:W-:Y:S01]  /*128e0*/  FMUL.FTZ R16, R2.reuse, R148 ;  /* 0x0000009402107220 */ /* 0x040fe20000410000 */
[C---:B------:R-:W-:Y:S02]  /*128f0*/  FMUL.FTZ R24, R2.reuse, R140 ;  /* 0x0000008c02187220 */ /* 0x040fe40000410000 */
[----:B------:R-:W-:Y:S01]  /*12900*/  LDSM.16.MT88.4 R156, [R222+0x12800] ;  /* 0x01280000de9c783b */ /* 0x000fe20000004200 */
[----:B------:R-:W-:Y:S01]  /*12910*/  MUFU.EX2 R199, R199 ;  /* 0x000000c700c77308 */ /* 0x000fe20000000800 */
[C---:B------:R-:W-:Y:S01]  /*12920*/  FMUL.FTZ R25, R2.reuse, R141 ;  /* 0x0000008d02197220 */ /* 0x040fe20000410000 */
[C---:B------:R-:W-:Y:S01]  /*12930*/  FMUL.FTZ R28, R2.reuse, R136 ;  /* 0x00000088021c7220 */ /* 0x040fe20000410000 */
[----:B------:R-:W-:Y:S01]  /*12940*/  FMUL.FTZ R29, R2, R137 ;  /* 0x00000089021d7220 */ /* 0x000fe20000410000 */
[C---:B------:R-:W-:Y:S03]  /*12950*/  HMMA.16816.F32 R16, R168.reuse, R26, R16 ;  /* 0x0000001aa810723c */ /* 0x040fe60000001810 */
[C---:B------:R-:W-:Y:S01]  /*12960*/  FMUL.FTZ R30, R0.reuse, R138 ;  /* 0x0000008a001e7220 */ /* 0x040fe20000410000 */
[C---:B------:R-:W-:Y:S01]  /*12970*/  FMUL.FTZ R31, R0.reuse, R139 ;  /* 0x0000008b001f7220 */ /* 0x040fe20000410000 */
[--C-:B------:R-:W-:Y:S01]  /*12980*/  FFMA.FTZ R148, R197, UR4, -R182.reuse ;  /* 0x00000004c5947c23 */ /* 0x100fe200080108b6 */
[C---:B------:R-:W-:Y:S01]  /*12990*/  HMMA.16816.F32 R20, R168.reuse, R32, R20 ;  /* 0x00000020a814723c */ /* 0x040fe20000001814 */
[----:B------:R-:W4:Y:S01]  /*129a0*/  LDSM.16.MT88.4 R136, [R221+0x12000] ;  /* 0x01200000dd88783b */ /* 0x000f220000004200 */
[----:B------:R-:W-:Y:S03]  /*129b0*/  MUFU.EX2 R200, R200 ;  /* 0x000000c800c87308 */ /* 0x000fe60000000800 */
[C---:B------:R-:W-:Y:S01]  /*129c0*/  FMUL.FTZ R26, R0.reuse, R142 ;  /* 0x0000008e001a7220 */ /* 0x040fe20000410000 */
[----:B------:R-:W-:Y:S01]  /*129d0*/  FMUL.FTZ R27, R0, R143 ;  /* 0x0000008f001b7220 */ /* 0x000fe20000410000 */
[C---:B------:R-:W-:Y:S01]  /*129e0*/  FMUL.FTZ R32, R2.reuse, R132 ;  /* 0x0000008402207220 */ /* 0x040fe20000410000 */
[C---:B------:R-:W-:Y:S01]  /*129f0*/  FMUL.FTZ R33, R2.reuse, R133 ;  /* 0x0000008502217220 */ /* 0x040fe20000410000 */
[----:B------:R-:W-:Y:S03]  /*12a00*/  LDSM.16.MT88.4 R140, [R224+0x14000] ;  /* 0x01400000e08c783b */ /* 0x000fe60000004200 */
[----:B------:R-:W4:Y:S01]  /*12a10*/  MUFU.EX2 R201, R201 ;  /* 0x000000c900c97308 */ /* 0x000f220000000800 */
[C---:B------:R-:W-:Y:S01]  /*12a20*/  FMUL.FTZ R36, R2.reuse, R36 ;  /* 0x0000002402247220 */ /* 0x040fe20000410000 */
[----:B------:R-:W-:Y:S01]  /*12a30*/  FMUL.FTZ R37, R2, R37 ;  /* 0x0000002502257220 */ /* 0x000fe20000410000 */
[C---:B------:R-:W-:Y:S03]  /*12a40*/  HMMA.16816.F32 R24, R168.reuse, R34, R24 ;  /* 0x00000022a818723c */ /* 0x040fe60000001818 */
[C---:B------:R-:W-:Y:S01]  /*12a50*/  FMUL.FTZ R38, R0.reuse, R38 ;  /* 0x0000002600267220 */ /* 0x040fe20000410000 */
[----:B------:R-:W-:Y:S01]  /*12a60*/  FMUL.FTZ R39, R0, R39 ;  /* 0x0000002700277220 */ /* 0x000fe20000410000 */
[----:B------:R-:W-:Y:S01]  /*12a70*/  FMUL.FTZ R40, R2, R40 ;  /* 0x0000002802287220 */ /* 0x000fe20000410000 */
[C---:B-1----:R-:W-:Y:S01]  /*12a80*/  HMMA.16816.F32 R28, R168.reuse, R160, R28 ;  /* 0x000000a0a81c723c */ /* 0x042fe2000000181c */
[----:B------:R-:W-:Y:S04]  /*12a90*/  MUFU.EX2 R202, R202 ;  /* 0x000000ca00ca7308 */ /* 0x000fe80000000800 */
[C---:B------:R-:W-:Y:S01]  /*12aa0*/  FMUL.FTZ R34, R0.reuse, R134 ;  /* 0x0000008600227220 */ /* 0x040fe20000410000 */
[----:B------:R-:W-:Y:S01]  /*12ab0*/  FMUL.FTZ R35, R0, R135 ;  /* 0x0000008700237220 */ /* 0x000fe20000410000 */
[----:B------:R-:W-:Y:S01]  /*12ac0*/  FMUL.FTZ R41, R2, R41 ;  /* 0x0000002902297220 */ /* 0x000fe20000410000 */
[----:B------:R-:W1:Y:S03]  /*12ad0*/  LDSM.16.MT88.4 R132, [R220+0x12000] ;  /* 0x01200000dc84783b */ /* 0x000e660000004200 */
[----:B------:R-:W-:Y:S01]  /*12ae0*/  MUFU.EX2 R203, R203 ;  /* 0x000000cb00cb7308 */ /* 0x000fe20000000800 */
[C---:B------:R-:W-:Y:S01]  /*12af0*/  FMUL.FTZ R42, R0.reuse, R42 ;  /* 0x0000002a002a7220 */ /* 0x040fe20000410000 */
[----:B------:R-:W-:Y:S01]  /*12b00*/  FMUL.FTZ R43, R0, R43 ;  /* 0x0000002b002b7220 */ /* 0x000fe20000410000 */
[C---:B------:R-:W-:Y:S02]  /*12b10*/  HMMA.16816.F32 R32, R168.reuse, R162, R32 ;  /* 0x000000a2a820723c */ /* 0x040fe40000001820 */
[----:B------:R-:W-:Y:S01]  /*12b20*/  LDSM.16.MT88.4 R160, [R221+0x12800] ;  /* 0x01280000dda0783b */ /* 0x000fe20000004200 */
[C---:B------:R-:W-:Y:S01]  /*12b30*/  FMUL.FTZ R44, R2.reuse, R44 ;  /* 0x0000002c022c7220 */ /* 0x040fe20000410000 */
[----:B------:R-:W-:Y:S02]  /*12b40*/  FMUL.FTZ R45, R2, R45 ;  /* 0x0000002d022d7220 */ /* 0x000fe40000410000 */
        /* <DEDUP_REMOVED lines=109> */
[--C-:B------:R-:W-:Y:S01]  /*13220*/  FFMA.FTZ R197, R196, UR4, -R182.reuse ;  /* 0x00000004c4c57c23 */ /* 0x100fe200080108b6 */
[C---:B------:R-:W-:Y:S01]  /*13230*/  FMUL.FTZ R120, R2.reuse, R120 ;  /* 0x0000007802787220 */ /* 0x040fe20000410000 */
[----:B------:R4:W-:Y:S03]  /*13240*/  MUFU.EX2 R196, R148 ;  /* 0x0000009400c47308 */ /* 0x0009e60000000800 */
[----:B------:R-:W-:Y:S01]  /*13250*/  FMUL.FTZ R121, R2, R121 ;  /* 0x0000007902797220 */ /* 0x000fe20000410000 */
[C---:B---3--:R-:W-:Y:S03]  /*13260*/  HMMA.16816.F32 R116, R168.reuse, R136, R116 ;  /* 0x00000088a874723c */ /* 0x048fe60000001874 */
[C---:B------:R-:W-:Y:S01]  /*13270*/  FMUL.FTZ R122, R0.reuse, R122 ;  /* 0x0000007a007a7220 */ /* 0x040fe20000410000 */
[----:B------:R-:W-:Y:S01]  /*13280*/  FMUL.FTZ R123, R0, R123 ;  /* 0x0000007b007b7220 */ /* 0x000fe20000410000 */
[C---:B------:R-:W-:Y:S01]  /*13290*/  FMUL.FTZ R124, R2.reuse, R124 ;  /* 0x0000007c027c7220 */ /* 0x040fe20000410000 */
[----:B------:R-:W-:Y:S01]  /*132a0*/  FMUL.FTZ R125, R2, R125 ;  /* 0x0000007d027d7220 */ /* 0x000fe20000410000 */
[C---:B------:R-:W-:Y:S01]  /*132b0*/  FMUL.FTZ R126, R0.reuse, R126 ;  /* 0x0000007e007e7220 */ /* 0x040fe20000410000 */
[----:B------:R-:W-:Y:S01]  /*132c0*/  FMUL.FTZ R127, R0, R127 ;  /* 0x0000007f007f7220 */ /* 0x000fe20000410000 */
[----:B------:R-:W3:Y:S02]  /*132d0*/  MUFU.EX2 R197, R197 ;  /* 0x000000c500c57308 */ /* 0x000ee40000000800 */
[C---:B------:R-:W-:Y:S01]  /*132e0*/  HMMA.16816.F32 R120, R168.reuse, R138, R120 ;  /* 0x0000008aa878723c */ /* 0x040fe20000001878 */
[----:B------:R-:W-:Y:S02]  /*132f0*/  LDSM.16.MT88.4 R136, [R224+0x12800] ;  /* 0x01280000e088783b */ /* 0x000fe40000004200 */
[C---:B------:R-:W-:Y:S01]  /*13300*/  FMUL.FTZ R128, R2.reuse, R128 ;  /* 0x0000008002807220 */ /* 0x040fe20000410000 */
[----:B------:R-:W-:Y:S01]  /*13310*/  FMUL.FTZ R129, R2, R129 ;  /* 0x0000008102817220 */ /* 0x000fe20000410000 */
[C---:B------:R-:W-:Y:S01]  /*13320*/  FMUL.FTZ R130, R0.reuse, R130 ;  /* 0x0000008200827220 */ /* 0x040fe20000410000 */
[C---:B-1----:R-:W-:Y:S03]  /*13330*/  HMMA.16816.F32 R124, R168.reuse, R132, R124 ;  /* 0x00000084a87c723c */ /* 0x042fe6000000187c */
[----:B----4-:R-:W1:Y:S02]  /*13340*/  LDSM.16.MT88.4 R148, [R221+0x10800] ;  /* 0x01080000dd94783b */ /* 0x010e640000004200 */
[----:B------:R-:W-:Y:S01]  /*13350*/  FMUL.FTZ R131, R0, R131 ;  /* 0x0000008300837220 */ /* 0x000fe20000410000 */
[----:B------:R-:W-:Y:S01]  /*13360*/  FFMA.FTZ R182, R180, UR4, -R182 ;  /* 0x00000004b4b67c23 */ /* 0x000fe200080108b6 */
[----:B------:R-:W-:Y:S01]  /*13370*/  F2FP.F16.F32.PACK_AB R133, R201, R200 ;  /* 0x000000c8c985723e */ /* 0x000fe200000000ff */
[----:B------:R-:W-:Y:S03]  /*13380*/  FFMA.FTZ R194, R2, R249, R194 ;  /* 0x000000f902c27223 */ /* 0x000fe600000100c2 */
[----:B---3--:R-:W-:Y:S01]  /*13390*/  F2FP.F16.F32.PACK_AB R132, R197, R196 ;  /* 0x000000c4c584723e */ /* 0x008fe200000000ff */
[----:B------:R-:W-:Y:S01]  /*133a0*/  HMMA.16816.F32 R128, R168, R134, R128 ;  /* 0x00000086a880723c */ /* 0x000fe20000001880 */
[----:B------:R-:W3:Y:S02]  /*133b0*/  LDSM.16.MT88.4 R168, [R220+0x12800] ;  /* 0x01280000dca8783b */ /* 0x000ee40000004200 */
[----:B------:R-:W-:Y:S01]  /*133c0*/  FFMA.FTZ R195, R0, R248, R195 ;  /* 0x000000f800c37223 */ /* 0x000fe200000100c3 */
[----:B------:R-:W-:Y:S03]  /*133d0*/  FADD.FTZ R194, R192, R194 ;  /* 0x000000c2c0c27221 */ /* 0x000fe60000010000 */
[----:B------:R-:W-:Y:S01]  /*133e0*/  F2FP.F16.F32.PACK_AB R134, R199, R198 ;  /* 0x000000c6c786723e */ /* 0x000fe200000000ff */
[----:B------:R-:W-:Y:S03]  /*133f0*/  FADD.FTZ R195, R189, R195 ;  /* 0x000000c3bdc37221 */ /* 0x000fe60000010000 */
[----:B------:R-:W-:Y:S01]  /*13400*/  F2FP.F16.F32.PACK_AB R135, R203, R202 ;  /* 0x000000cacb87723e */ /* 0x000fe200000000ff */
[----:B------:R-:W-:Y:S01]  /*13410*/  FADD.FTZ R194, R191, R194 ;  /* 0x000000c2bfc27221 */ /* 0x000fe20000010000 */
[----:B------:R-:W-:Y:S03]  /*13420*/  FADD.FTZ R195, R188, R195 ;  /* 0x000000c3bcc37221 */ /* 0x000fe60000010000 */
[----:B------:R-:W-:Y:S01]  /*13430*/  FADD.FTZ R190, R190, R194 ;  /* 0x000000c2bebe7221 */ /* 0x000fe20000010000 */
[----:B------:R-:W-:Y:S01]  /*13440*/  FADD.FTZ R195, R193, R195 ;  /* 0x000000c3c1c37221 */ /* 0x000fe20000010000 */
[C---:B------:R-:W-:Y:S05]  /*13450*/  HMMA.16816.F32 R4, R132.reuse, R140, R4 ;  /* 0x0000008c8404723c */ /* 0x040fea0000001804 */
[----:B------:R-:W-:Y:S01]  /*13460*/  FADD.FTZ R190, R196, R190 ;  /* 0x000000bec4be7221 */ /* 0x000fe20000010000 */
        /* <DEDUP_REMOVED lines=37> */
[C---:B-1----:R-:W-:Y:S06]  /*136c0*/  HMMA.16816.F32 R84, R132.reuse, R136, R84 ;  /* 0x000000888454723c */ /* 0x042fec0000001854 */
[C---:B------:R-:W-:Y:S05]  /*136d0*/  HMMA.16816.F32 R88, R132.reuse, R138, R88 ;  /* 0x0000008a8458723c */ /* 0x040fea0000001858 */
[--C-:B------:R-:W-:Y:S01]  /*136e0*/  FFMA.FTZ R136, R172, UR4, -R176.reuse ;  /* 0x00000004ac887c23 */ /* 0x100fe200080108b0 */
[C---:B------:R-:W-:Y:S01]  /*136f0*/  HMMA.16816.F32 R92, R132.reuse, R148, R92 ;  /* 0x00000094845c723c */ /* 0x040fe2000000185c */
[----:B------:R-:W1:Y:S02]  /*13700*/  LDSM.16.MT88.4 R172, [R221+0x11000] ;  /* 0x01100000ddac783b */ /* 0x000e640000004200 */
[----:B------:R-:W4:Y:S02]  /*13710*/  MUFU.EX2 R243, R136 ;  /* 0x0000008800f37308 */ /* 0x000f240000000800 */
[----:B------:R-:W-:Y:S01]  /*13720*/  FFMA.FTZ R176, R165, UR4, -R176 ;  /* 0x00000004a5b07c23 */ /* 0x000fe200080108b0 */
[C---:B------:R-:W-:Y:S03]  /*13730*/  HMMA.16816.F32 R96, R132.reuse, R150, R96 ;  /* 0x000000968460723c */ /* 0x040fe60000001860 */
[----:B------:R-:W-:Y:S04]  /*13740*/  LDSM.16.MT88.4 R148, [R222+0x13000] ;  /* 0x01300000de94783b */ /* 0x000fe80000004200 */
[----:B------:R-:W-:Y:S01]  /*13750*/  MUFU.EX2 R165, R176 ;  /* 0x000000b000a57308 */ /* 0x000fe20000000800 */
[C---:B---3--:R-:W-:Y:S03]  /*13760*/  HMMA.16816.F32 R100, R132.reuse, R140, R100 ;  /* 0x0000008c8464723c */ /* 0x048fe60000001864 */
[----:B------:R-:W-:Y:S03]  /*13770*/  F2FP.F16.F32.PACK_AB R138, R166, R252 ;  /* 0x000000fca68a723e */ /* 0x000fe600000000ff */
[C---:B------:R-:W-:Y:S01]  /*13780*/  HMMA.16816.F32 R104, R132.reuse, R142, R104 ;  /* 0x0000008e8468723c */ /* 0x040fe20000001868 */
[----:B------:R-:W3:Y:S04]  /*13790*/  LDSM.16.MT88.4 R140, [R220+0x11000] ;  /* 0x01100000dc8c783b */ /* 0x000ee80000004200 */
[----:B----4-:R-:W-:Y:S01]  /*137a0*/  F2FP.F16.F32.PACK_AB R139, R243, R185 ;  /* 0x000000b9f38b723e */ /* 0x010fe200000000ff */
[C---:B------:R-:W-:Y:S05]  /*137b0*/  HMMA.16816.F32 R108, R132.reuse, R152, R108 ;  /* 0x00000098846c723c */ /* 0x040fea000000186c */
[C---:B------:R-:W-:Y:S01]  /*137c0*/  F2FP.F16.F32.PACK_AB R136, R251.reuse, R250 ;  /* 0x000000fafb88723e */ /* 0x040fe200000000ff */
[C---:B------:R-:W-:Y:S01]  /*137d0*/  HMMA.16816.F32 R112, R132.reuse, R154, R112 ;  /* 0x0000009a8470723c */ /* 0x040fe20000001870 */
[----:B------:R-:W-:Y:S04]  /*137e0*/  LDSM.16.MT88.4 R152, [R220+0x13000] ;  /* 0x01300000dc98783b */ /* 0x000fe80000004200 */
[-C--:B------:R-:W-:Y:S01]  /*137f0*/  F2FP.F16.F32.PACK_AB R137, R186, R187.reuse ;  /* 0x000000bbba89723e */ /* 0x080fe200000000ff */
[C---:B------:R-:W-:Y:S05]  /*13800*/  HMMA.16816.F32 R116, R132.reuse, R156, R116 ;  /* 0x0000009c8474723c */ /* 0x040fea0000001874 */
[----:B------:R-:W-:Y:S01]  /*13810*/  FADD.FTZ R251, R251, R198 ;  /* 0x000000c6fbfb7221 */ /* 0x000fe20000010000 */
[C---:B------:R-:W-:Y:S01]  /*13820*/  HMMA.16816.F32 R120, R132.reuse, R158, R120 ;  /* 0x0000009e8478723c */ /* 0x040fe20000001878 */
[----:B------:R-:W-:Y:S04]  /*13830*/  LDSM.16.MT88.4 R156, [R224+0x15000] ;  /* 0x01500000e09c783b */ /* 0x000fe80000004200 */
[----:B------:R-:W-:Y:S01]  /*13840*/  FADD.FTZ R251, R252, R251 ;  /* 0x000000fbfcfb7221 */ /* 0x000fe20000010000 */
[C---:B------:R-:W-:Y:S06]  /*13850*/  HMMA.16816.F32 R124, R132.reuse, R160, R124 ;  /* 0x000000a0847c723c */ /* 0x040fec000000187c */
[----:B------:R-:W-:Y:S01]  /*13860*/  HMMA.16816.F32 R128, R132, R162, R128 ;  /* 0x000000a28480723c */ /* 0x000fe20000001880 */
[----:B------:R-:W4:Y:S05]  /*13870*/  LDSM.16.MT88.4 R132, [R224+0x13000] ;  /* 0x01300000e084783b */ /* 0x000f2a0000004200 */
[C---:B--2---:R-:W-:Y:S03]  /*13880*/  HMMA.16816.F32 R4, R136.reuse, R144, R4 ;  /* 0x000000908804723c */ /* 0x044fe60000001804 */
[----:B------:R-:W-:Y:S03]  /*13890*/  LDSM.16.MT88.4 R160, [R222+0x15000] ;  /* 0x01500000dea0783b */ /* 0x000fe60000004200 */
[C---:B------:R-:W-:Y:S05]  /*138a0*/  HMMA.16816.F32 R8, R136.reuse, R146, R8 ;  /* 0x000000928808723c */ /* 0x040fea0000001808 */
[----:B------:R-:W2:Y:S01]  /*138b0*/  LDSM.16.MT88.4 R144, [R221+0x13000] ;  /* 0x01300000dd90783b */ /* 0x000ea20000004200 */
[C---:B------:R-:W-:Y:S06]  /*138c0*/  HMMA.16816.F32 R12, R136.reuse, R168, R12 ;  /* 0x000000a8880c723c */ /* 0x040fec000000180c */
[C---:B------:R-:W-:Y:S01]  /*138d0*/  HMMA.16816.F32 R16, R136.reuse, R170, R16 ;  /* 0x000000aa8810723c */ /* 0x040fe20000001810 */
[----:B------:R-:W2:Y:S05]  /*138e0*/  LDSM.16.MT88.4 R168, [R221+0x15000] ;  /* 0x01500000dda8783b */ /* 0x000eaa0000004200 */
[C---:B-1----:R-:W-:Y:S01]  /*138f0*/  HMMA.16816.F32 R20, R136.reuse, R172, R20 ;  /* 0x000000ac8814723c */ /* 0x042fe20000001814 */
[----:B------:R-:W1:Y:S05]  /*13900*/  MUFU.EX2 R173, R183 ;  /* 0x000000b700ad7308 */ /* 0x000e6a0000000800 */
[C---:B------:R-:W-:Y:S05]  /*13910*/  HMMA.16816.F32 R24, R136.reuse, R174, R24 ;  /* 0x000000ae8818723c */ /* 0x040fea0000001818 */
[----:B------:R-:W1:Y:S01]  /*13920*/  MUFU.EX2 R172, R179 ;  /* 0x000000b300ac7308 */ /* 0x000e620000000800 */
[C---:B---3--:R-:W-:Y:S05]  /*13930*/  HMMA.16816.F32 R28, R136.reuse, R140, R28 ;  /* 0x0000008c881c723c */ /* 0x048fea000000181c */
[----:B------:R-:W-:Y:S01]  /*13940*/  IMAD.MOV.U32 R175, RZ, RZ, R186 ;  /* 0x000000ffffaf7224 */ /* 0x000fe200078e00ba */
[C---:B------:R-:W-:Y:S01]  /*13950*/  HMMA.16816.F32 R32, R136.reuse, R142, R32 ;  /* 0x0000008e8820723c */ /* 0x040fe20000001820 */
[----:B------:R-:W3:Y:S02]  /*13960*/  LDSM.16.MT88.4 R140, [R220+0x15000] ;  /* 0x01500000dc8c783b */ /* 0x000ee40000004200 */
[----:B------:R-:W-:Y:S02]  /*13970*/  MUFU.EX2 R186, R181 ;  /* 0x000000b500ba7308 */ /* 0x000fe40000000800 */
[----:B------:R-:W-:Y:S01]  /*13980*/  MOV R174, R187 ;  /* 0x000000bb00ae7202 */ /* 0x000fe20000000f00 */
[C---:B----4-:R-:W-:Y:S07]  /*13990*/  HMMA.16816.F32 R36, R136.reuse, R132, R36 ;  /* 0x000000848824723c */ /* 0x050fee0000001824 */
[----:B------:R-:W-:Y:S01]  /*139a0*/  MUFU.EX2 R187, R178 ;  /* 0x000000b200bb7308 */ /* 0x000fe20000000800 */
        /* <DEDUP_REMOVED lines=8> */
[C---:B------:R-:W-:Y:S01]  /*13a30*/  HMMA.16816.F32 R60, R136.reuse, R152, R60 ;  /* 0x00000098883c723c */ /* 0x040fe2000000183c */
[----:B------:R1:W2:Y:S05]  /*13a40*/  MUFU.EX2 R152, R177 ;  /* 0x000000b100987308 */ /* 0x0002aa0000000800 */
[C---:B------:R-:W-:Y:S05]  /*13a50*/  HMMA.16816.F32 R64, R136.reuse, R154, R64 ;  /* 0x0000009a8840723c */ /* 0x040fea0000001840 */
[----:B------:R3:W2:Y:S01]  /*13a60*/  MUFU.EX2 R155, R182 ;  /* 0x000000b6009b7308 */ /* 0x0006a20000000800 */
[----:B------:R-:W-:Y:S01]  /*13a70*/  IMAD.MOV.U32 R153, RZ, RZ, R166 ;  /* 0x000000ffff997224 */ /* 0x000fe200078e00a6 */
[C---:B------:R-:W-:Y:S08]  /*13a80*/  HMMA.16816.F32 R68, R136.reuse, R156, R68 ;  /* 0x0000009c8844723c */ /* 0x040ff00000001844 */
[----:B------:R-:W2:Y:S01]  /*13a90*/  MUFU.EX2 R166, R184 ;  /* 0x000000b800a67308 */ /* 0x000ea20000000800 */
[C---:B------:R-:W-:Y:S01]  /*13aa0*/  HMMA.16816.F32 R72, R136.reuse, R158, R72 ;  /* 0x0000009e8848723c */ /* 0x040fe20000001848 */
[----:B------:R-:W-:Y:S05]  /*13ab0*/  LDSM.16.MT88.4 R156, [R224+0x11800] ;  /* 0x01180000e09c783b */ /* 0x000fea0000004200 */
[C---:B------:R-:W-:Y:S03]  /*13ac0*/  HMMA.16816.F32 R76, R136.reuse, R160, R76 ;  /* 0x000000a0884c723c */ /* 0x040fe6000000184c */
[----:B-1----:R-:W-:Y:S03]  /*13ad0*/  LDSM.16.MT88.4 R176, [R220+0x11800] ;  /* 0x01180000dcb0783b */ /* 0x002fe60000004200 */
[C---:B------:R-:W-:Y:S05]  /*13ae0*/  HMMA.16816.F32 R80, R136.reuse, R162, R80 ;  /* 0x000000a28850723c */ /* 0x040fea0000001850 */
[----:B---3--:R-:W-:Y:S01]  /*13af0*/  LDSM.16.MT88.4 R180, [R224+0x13800] ;  /* 0x01380000e0b4783b */ /* 0x008fe20000004200 */
[C---:B------:R-:W-:Y:S06]  /*13b00*/  HMMA.16816.F32 R84, R136.reuse, R168, R84 ;  /* 0x000000a88854723c */ /* 0x040fec0000001854 */
[C---:B------:R-:W-:Y:S06]  /*13b10*/  HMMA.16816.F32 R88, R136.reuse, R170, R88 ;  /* 0x000000aa8858723c */ /* 0x040fec0000001858 */
[C---:B------:R-:W-:Y:S06]  /*13b20*/  HMMA.16816.F32 R92, R136.reuse, R140, R92 ;  /* 0x0000008c885c723c */ /* 0x040fec000000185c */
[C---:B------:R-:W-:Y:S01]  /*13b30*/  HMMA.16816.F32 R96, R136.reuse, R142, R96 ;  /* 0x0000008e8860723c */ /* 0x040fe20000001860 */
[----:B------:R-:W1:Y:S05]  /*13b40*/  LDSM.16.MT88.4 R140, [R220+0x17000] ;  /* 0x01700000dc8c783b */ /* 0x000e6a0000004200 */
[C---:B----4-:R-:W-:Y:S06]  /*13b50*/  HMMA.16816.F32 R100, R136.reuse, R132, R100 ;  /* 0x000000848864723c */ /* 0x050fec0000001864 */
[C---:B------:R-:W-:Y:S01]  /*13b60*/  HMMA.16816.F32 R104, R136.reuse, R134, R104 ;  /* 0x000000868868723c */ /* 0x040fe20000001868 */
[----:B------:R-:W3:Y:S05]  /*13b70*/  LDSM.16.MT88.4 R132, [R222+0x11800] ;  /* 0x01180000de84783b */ /* 0x000eea0000004200 */
[C---:B--2---:R-:W-:Y:S06]  /*13b80*/  HMMA.16816.F32 R108, R136.reuse, R144, R108 ;  /* 0x00000090886c723c */ /* 0x044fec000000186c */
[C---:B------:R-:W-:Y:S05]  /*13b90*/  HMMA.16816.F32 R112, R136.reuse, R146, R112 ;  /* 0x000000928870723c */ /* 0x040fea0000001870 */
[----:B------:R-:W-:Y:S01]  /*13ba0*/  MOV R145, R174 ;  /* 0x000000ae00917202 */ /* 0x000fe20000000f00 */
[C---:B------:R-:W-:Y:S05]  /*13bb0*/  HMMA.16816.F32 R116, R136.reuse, R148, R116 ;  /* 0x000000948874723c */ /* 0x040fea0000001874 */
[----:B------:R-:W-:Y:S01]  /*13bc0*/  IMAD.MOV.U32 R144, RZ, RZ, R175 ;  /* 0x000000ffff907224 */ /* 0x000fe200078e00af */
[C---:B------:R-:W-:Y:S05]  /*13bd0*/  HMMA.16816.F32 R120, R136.reuse, R150, R120 ;  /* 0x000000968878723c */ /* 0x040fea0000001878 */
[----:B------:R-:W-:Y:S01]  /*13be0*/  MOV R146, R173 ;  /* 0x000000ad00927202 */ /* 0x000fe20000000f00 */
[C---:B-1----:R-:W-:Y:S05]  /*13bf0*/  HMMA.16816.F32 R124, R136.reuse, R140, R124 ;  /* 0x0000008c887c723c */ /* 0x042fea000000187c */
[----:B------:R-:W-:Y:S01]  /*13c00*/  IMAD.MOV.U32 R147, RZ, RZ, R172 ;  /* 0x000000ffff937224 */ /* 0x000fe200078e00ac */
[----:B------:R-:W-:Y:S01]  /*13c10*/  HMMA.16816.F32 R128, R136, R142, R128 ;  /* 0x0000008e8880723c */ /* 0x000fe20000001880 */
[----:B------:R-:W1:Y:S04]  /*13c20*/  LDSM.16.MT88.4 R172, [R221+0x11800] ;  /* 0x01180000ddac783b */ /* 0x000e680000004200 */
[----:B------:R-:W-:Y:S01]  /*13c30*/  IMAD.MOV.U32 R141, RZ, RZ, R152 ;  /* 0x000000ffff8d7224 */ /* 0x000fe200078e0098 */
[----:B------:R-:W-:Y:S01]  /*13c40*/  MOV R140, R155 ;  /* 0x0000009b008c7202 */ /* 0x000fe20000000f00 */
[----:B------:R-:W-:Y:S01]  /*13c50*/  IMAD.MOV.U32 R138, RZ, RZ, R186 ;  /* 0x000000ffff8a7224 */ /* 0x000fe200078e00ba */
[----:B------:R-:W-:Y:S03]  /*13c60*/  F2FP.F16.F32.PACK_AB R168, R146, R166 ;  /* 0x000000a692a8723e */ /* 0x000fe600000000ff */
[----:B------:R-:W-:Y:S02]  /*13c70*/  F2FP.F16.F32.PACK_AB R170, R140, R186 ;  /* 0x000000ba8caa723e */ /* 0x000fe400000000ff */
[----:B------:R-:W-:Y:S02]  /*13c80*/  F2FP.F16.F32.PACK_AB R169, R187, R147 ;  /* 0x00000093bba9723e */ /* 0x000fe400000000ff */
[----:B------:R-:W-:Y:S02]  /*13c90*/  F2FP.F16.F32.PACK_AB R171, R165, R141 ;  /* 0x0000008da5ab723e */ /* 0x000fe400000000ff */
[----:B------:R-:W-:Y:S02]  /*13ca0*/  MOV R137, R185 ;  /* 0x000000b900897202 */ /* 0x000fe40000000f00 */
[----:B------:R-:W-:Y:S02]  /*13cb0*/  MOV R139, R187 ;  /* 0x000000bb008b7202 */ /* 0x000fe40000000f00 */
[----:B------:R-:W2:Y:S01]  /*13cc0*/  LDSM.16.MT88.4 R184, [R222+0x13800] ;  /* 0x01380000deb8783b */ /* 0x000ea20000004200 */
[C---:B------:R-:W-:Y:S05]  /*13cd0*/  HMMA.16816.F32 R160, R168.reuse, R156, R4 ;  /* 0x0000009ca8a0723c */ /* 0x040fea0000001804 */
[----:B------:R-:W-:Y:S01]  /*13ce0*/  MOV R136, R153 ;  /* 0x0000009900887202 */ /* 0x000fe20000000f00 */
[C---:B------:R-:W-:Y:S01]  /*13cf0*/  HMMA.16816.F32 R156, R168.reuse, R158, R8 ;  /* 0x0000009ea89c723c */ /* 0x040fe20000001808 */
[----:B------:R-:W4:Y:S05]  /*13d00*/  LDSM.16.MT88.4 R4, [R221+0x13800] ;  /* 0x01380000dd04783b */ /* 0x000f2a0000004200 */
[C---:B---3--:R-:W-:Y:S03]  /*13d10*/  HMMA.16816.F32 R152, R168.reuse, R132, R12 ;  /* 0x00000084a898723c */ /* 0x048fe6000000180c */
[----:B------:R-:W3:Y:S03]  /*13d20*/  LDSM.16.MT88.4 R8, [R220+0x13800] ;  /* 0x01380000dc08783b */ /* 0x000ee60000004200 */
[C---:B------:R-:W-:Y:S05]  /*13d30*/  HMMA.16816.F32 R148, R168.reuse, R134, R16 ;  /* 0x00000086a894723c */ /* 0x040fea0000001810 */
[----:B------:R-:W-:Y:S01]  /*13d40*/  MOV R132, R146 ;  /* 0x0000009200847202 */ /* 0x000fe20000000f00 */
[----:B------:R-:W-:Y:S01]  /*13d50*/  IMAD.MOV.U32 R133, RZ, RZ, R147 ;  /* 0x000000ffff857224 */ /* 0x000fe200078e0093 */
[----:B------:R-:W-:Y:S01]  /*13d60*/  MOV R134, R144 ;  /* 0x0000009000867202 */ /* 0x000fe20000000f00 */
[----:B------:R-:W3:Y:S03]  /*13d70*/  LDSM.16.MT88.4 R12, [R224+0x15800] ;  /* 0x01580000e00c783b */ /* 0x000ee60000004200 */
[----:B------:R-:W-:Y:S02]  /*13d80*/  MOV R135, R145 ;  /* 0x0000009100877202 */ /* 0x000fe40000000f00 */
[C---:B-1----:R-:W-:Y:S03]  /*13d90*/  HMMA.16816.F32 R144, R168.reuse, R172, R20 ;  /* 0x000000aca890723c */ /* 0x042fe60000001814 */
[----:B------:R-:W1:Y:S04]  /*13da0*/  LDSM.16.MT88.4 R16, [R222+0x15800] ;  /* 0x01580000de10783b */ /* 0x000e680000004200 */
[----:B------:R-:W-:Y:S01]  /*13db0*/  IMAD.MOV.U32 R173, RZ, RZ, R140 ;  /* 0x000000ffffad7224 */ /* 0x000fe200078e008c */
[----:B------:R-:W-:Y:S02]  /*13dc0*/  MOV R172, R141 ;  /* 0x0000008d00ac7202 */ /* 0x000fe40000000f00 */
[C---:B------:R-:W-:Y:S01]  /*13dd0*/  HMMA.16816.F32 R140, R168.reuse, R174, R24 ;  /* 0x000000aea88c723c */ /* 0x040fe20000001818 */
[----:B------:R-:W1:Y:S06]  /*13de0*/  LDSM.16.MT88.4 R20, [R221+0x15800] ;  /* 0x01580000dd14783b */ /* 0x000e6c0000004200 */
[----:B------:R-:W-:Y:S01]  /*13df0*/  MOV R26, R136 ;  /* 0x00000088001a7202 */ /* 0x000fe20000000f00 */
[----:B------:R-:W-:Y:S03]  /*13e00*/  IMAD.MOV.U32 R27, RZ, RZ, R137 ;  /* 0x000000ffff1b7224 */ /* 0x000fe600078e0089 */
[----:B------:R-:W-:Y:S02]  /*13e10*/  MOV R175, R138 ;  /* 0x0000008a00af7202 */ /* 0x000fe40000000f00 */
[----:B------:R-:W-:Y:S02]  /*13e20*/  MOV R174, R139 ;  /* 0x0000008b00ae7202 */ /* 0x000fe40000000f00 */
[C---:B------:R-:W-:Y:S07]  /*13e30*/  HMMA.16816.F32 R136, R168.reuse, R176, R28 ;  /* 0x000000b0a888723c */ /* 0x040fee000000181c */
[----:B------:R-:W-:Y:S01]  /*13e40*/  MOV R30, R134 ;  /* 0x00000086001e7202 */ /* 0x000fe20000000f00 */
[----:B------:R-:W-:Y:S03]  /*13e50*/  IMAD.MOV.U32 R31, RZ, RZ, R135 ;  /* 0x000000ffff1f7224 */ /* 0x000fe600078e0087 */
[----:B------:R-:W-:Y:S01]  /*13e60*/  MOV R177, R132 ;  /* 0x0000008400b17202 */ /* 0x000fe20000000f00 */
[----:B------:R-:W-:Y:S01]  /*13e70*/  IMAD.MOV.U32 R28, RZ, RZ, R26 ;  /* 0x000000ffff1c7224 */ /* 0x000fe200078e001a */
[----:B------:R-:W-:Y:S02]  /*13e80*/  MOV R176, R133 ;  /* 0x0000008500b07202 */ /* 0x000fe40000000f00 */
[C---:B------:R-:W-:Y:S03]  /*13e90*/  HMMA.16816.F32 R132, R168.reuse, R178, R32 ;  /* 0x000000b2a884723c */ /* 0x040fe60000001820 */
[----:B------:R-:W-:Y:S02]  /*13ea0*/  MOV R29, R27 ;  /* 0x0000001b001d7202 */ /* 0x000fe40000000f00 */
[----:B------:R-:W1:Y:S01]  /*13eb0*/  LDSM.16.MT88.4 R24, [R220+0x15800] ;  /* 0x01580000dc18783b */ /* 0x000e620000004200 */
[C---:B------:R-:W-:Y:S05]  /*13ec0*/  HMMA.16816.F32 R36, R168.reuse, R180, R36 ;  /* 0x000000b4a824723c */ /* 0x040fea0000001824 */
[----:B------:R-:W-:Y:S01]  /*13ed0*/  IMAD.MOV.U32 R35, RZ, RZ, R166 ;  /* 0x000000ffff237224 */ /* 0x000fe200078e00a6 */
[C---:B------:R-:W-:Y:S01]  /*13ee0*/  HMMA.16816.F32 R40, R168.reuse, R182, R40 ;  /* 0x000000b6a828723c */ /* 0x040fe20000001828 */
[----:B------:R1:W5:Y:S04]  /*13ef0*/  LDL.LU R166, [R1] ;  /* 0x0000000001a67983 */ /* 0x0003680000300800 */
[----:B------:R-:W-:Y:S01]  /*13f00*/  IMAD.MOV.U32 R33, RZ, RZ, R28 ;  /* 0x000000ffff217224 */ /* 0x000fe200078e001c */
[C---:B--2---:R-:W-:Y:S05]  /*13f10*/  HMMA.16816.F32 R44, R168.reuse, R184, R44 ;  /* 0x000000b8a82c723c */ /* 0x044fea000000182c */
[----:B------:R-:W-:Y:S01]  /*13f20*/  MOV R32, R29 ;  /* 0x0000001d00207202 */ /* 0x000fe20000000f00 */
[C---:B------:R-:W-:Y:S05]  /*13f30*/  HMMA.16816.F32 R48, R168.reuse, R186, R48 ;  /* 0x000000baa830723c */ /* 0x040fea0000001830 */
[----:B------:R-:W-:Y:S01]  /*13f40*/  MOV R179, R30 ;  /* 0x0000001e00b37202 */ /* 0x000fe20000000f00 */
[C---:B----4-:R-:W-:Y:S05]  /*13f50*/  HMMA.16816.F32 R52, R168.reuse, R4, R52 ;  /* 0x00000004a834723c */ /* 0x050fea0000001834 */
[----:B------:R-:W-:Y:S01]  /*13f60*/  IMAD.MOV.U32 R178, RZ, RZ, R31 ;  /* 0x000000ffffb27224 */ /* 0x000fe200078e001f */
[C---:B------:R-:W-:Y:S01]  /*13f70*/  HMMA.16816.F32 R56, R168.reuse, R6, R56 ;  /* 0x00000006a838723c */ /* 0x040fe20000001838 */
[----:B------:R-:W2:Y:S04]  /*13f80*/  LDSM.16.MT88.4 R28, [R224+0x17800] ;  /* 0x01780000e01c783b */ /* 0x000ea80000004200 */
[----:B------:R-:W-:Y:S01]  /*13f90*/  MOV R34, R243 ;  /* 0x000000f300227202 */ /* 0x000fe20000000f00 */
[C---:B---3--:R-:W-:Y:S03]  /*13fa0*/  HMMA.16816.F32 R60, R168.reuse, R8, R60 ;  /* 0x00000008a83c723c */ /* 0x048fe6000000183c */
        /* <DEDUP_REMOVED lines=9> */
[C---:B-1----:R-:W-:Y:S01]  /*14040*/  HMMA.16816.F32 R76, R168.reuse, R16, R76 ;  /* 0x00000010a84c723c */ /* 0x042fe2000000184c */
[----:B------:R-:W1:Y:S04]  /*14050*/  S2R R243, SR_TID.X ;  /* 0x0000000000f37919 */ /* 0x000e680000002100 */
        /* <DEDUP_REMOVED lines=16> */
[----:B-1----:R-:W-:Y:S01]  /*14160*/  SHF.L.U32 R243, R243, 0x1, RZ ;  /* 0x00000001f3f37819 */ /* 0x002fe200000006ff */
[C---:B------:R-:W-:Y:S05]  /*14170*/  HMMA.16816.F32 R112, R168.reuse, R6, R112 ;  /* 0x00000006a870723c */ /* 0x040fea0000001870 */
[----:B------:R-:W-:Y:S01]  /*14180*/  FADD.FTZ R249, R173, R2 ;  /* 0x00000002adf97221 */ /* 0x000fe20000010000 */
[C---:B----4-:R-:W-:Y:S05]  /*14190*/  HMMA.16816.F32 R116, R168.reuse, R8, R116 ;  /* 0x00000008a874723c */ /* 0x050fea0000001874 */
[----:B------:R-:W-:Y:S01]  /*141a0*/  FADD.FTZ R248, R165, R0 ;  /* 0x00000000a5f87221 */ /* 0x000fe20000010000 */
[C---:B------:R-:W-:Y:S05]  /*141b0*/  HMMA.16816.F32 R120, R168.reuse, R10, R120 ;  /* 0x0000000aa878723c */ /* 0x040fea0000001878 */
[----:B------:R-:W-:Y:S01]  /*141c0*/  LOP3.LUT R243, R243, 0x6, RZ, 0xc0, !PT ;  /* 0x00000006f3f37812 */ /* 0x000fe200078ec0ff */
[C---:B------:R-:W-:Y:S05]  /*141d0*/  HMMA.16816.F32 R124, R168.reuse, R12, R124 ;  /* 0x0000000ca87c723c */ /* 0x040fea000000187c */
[----:B------:R-:W-:Y:S01]  /*141e0*/  MOV R2, R3 ;  /* 0x0000000300027202 */ /* 0x000fe20000000f00 */
[----:B------:R-:W-:Y:S05]  /*141f0*/  HMMA.16816.F32 R128, R168, R14, R128 ;  /* 0x0000000ea880723c */ /* 0x000fea0000001880 */
[----:B------:R-:W-:Y:S01]  /*14200*/  MOV R0, R164 ;  /* 0x000000a400007202 */ /* 0x000fe20000000f00 */
[----:B------:R-:W-:Y:S07]  /*14210*/  @!UPT UIADD3 URZ, URZ, URZ, URZ ;  /* 0x0000003f3f3ff290 */ /* 0x000fee000fffe03f */
[----:B------:R-:W-:Y:S11]  /*14220*/  @P0 BRA `(.L_x_6464) ;  /* 0xffffffa400f00947 */ /* 0x000ff6000383ffff */
.L_x_6460:
        /* <DEDUP_REMOVED lines=328> */
.L_x_6465:
[----:B------:R-:W-:Y:S01]  /*156b0*/  S2UR UR4, SR_CTAID.Z ;  /* 0x00000000000479c3 */ /* 0x000fe20000002700 */
[----:B------:R-:W-:Y:S01]  /*156c0*/  ULDC UR6, c[0x0][0x270] ;  /* 0x00009c0000067ab9 */ /* 0x000fe20000000800 */
[----:B------:R-:W-:-:S06]  /*156d0*/  ULDC UR10, c[0x0][0x2c4] ;  /* 0x0000b100000a7ab9 */ /* 0x000fcc0000000800 */
[----:B------:R-:W1:Y:S02]  /*156e0*/  S2UR UR14, SR_CTAID.Y ;  /* 0x00000000000e79c3 */ /* 0x000e640000002600 */
[----:B-1----:R-:W-:-:S04]  /*156f0*/  UIMAD UR6, UR14, UR6, UR4 ;  /* 0x000000060e0672a4 */ /* 0x002fc8000f8e0204 */
[----:B------:R-:W-:-:S12]  /*15700*/  UIMAD UR10, UR6, UR10, URZ ;  /* 0x0000000a060a72a4 */ /* 0x000fd8000f8e023f */
.L_x_6466:
        /* <DEDUP_REMOVED lines=43> */
.L_x_6468:
[----:B------:R-:W-:Y:S05]  /*159c0*/  BSYNC B0 ;  /* 0x0000000000007941 */ /* 0x000fea0003800000 */
.L_x_6467:
        /* <DEDUP_REMOVED lines=8> */
[----:B------:R-:W3:Y:S01]  /*15a50*/  LDC.64 R24, c[0x0][0x2a0] ;  /* 0x0000a800ff187b82 */ /* 0x000ee20000000a00 */
        /* <DEDUP_REMOVED lines=15> */
[----:B---3--:R-:W-:Y:S01]  /*15b50*/  IMAD R26, R24, UR7, RZ ;  /* 0x00000007181a7c24 */ /* 0x008fe2000f8e02ff */
        /* <DEDUP_REMOVED lines=9> */
[----:B------:R2:W3:Y:S01]  /*15bf0*/  LDS.128 R4, [R234+0x6000] ;  /* 0x00600000ea047984 */ /* 0x0004e20000000c00 */
        /* <DEDUP_REMOVED lines=19> */
.L_x_6470:
[----:B------:R-:W-:Y:S05]  /*15d30*/  BSYNC B0 ;  /* 0x0000000000007941 */ /* 0x000fea0003800000 */
.L_x_6469:
        /* <DEDUP_REMOVED lines=26> */
.L_x_6472:
[----:B------:R-:W-:Y:S05]  /*15ee0*/  BSYNC B0 ;  /* 0x0000000000007941 */ /* 0x000fea0003800000 */
.L_x_6471:
        /* <DEDUP_REMOVED lines=26> */
.L_x_6474:
[----:B------:R-:W-:Y:S05]  /*16090*/  BSYNC B0 ;  /* 0x0000000000007941 */ /* 0x000fea0003800000 */
.L_x_6473:
        /* <DEDUP_REMOVED lines=26> */
.L_x_6475:
        /* <DEDUP_REMOVED lines=12> */
.L_x_8918:


//--------------------- .text._ZN5flash24flash_fwd_splitkv_kernelI23Flash_fwd_kernel_traitsILi256ELi64ELi64ELi4ELb0ELb0EN7cutlass6half_tE19Flash_kernel_traitsILi256ELi64ELi64ELi4ES3_EELb0ELb1ELb1ELb0ELb0ELb1ELb0ELb0EEEvNS_16Flash_fwd_paramsE --------------------------
	.section	.text._ZN5flash24flash_fwd_splitkv_kernelI23Flash_fwd_kernel_traitsILi256ELi64ELi64ELi4ELb0ELb0EN7cutlass6half_tE19Flash_kernel_traitsILi256ELi64ELi64ELi4ES3_EELb0ELb1ELb1ELb0ELb0ELb1ELb0ELb0EEEvNS_16Flash_fwd_paramsE,"ax",@progbits
	.align	128
        .global         _ZN5flash24flash_fwd_splitkv_kernelI23Flash_fwd_kernel_traitsILi256ELi64ELi64ELi4ELb0ELb0EN7cutlass6half_tE19Flash_kernel_traitsILi256ELi64ELi64ELi4ES3_EELb0ELb1ELb1ELb0ELb0ELb1ELb0ELb0EEEvNS_16Flash_fwd_paramsE
        .type           _ZN5flash24flash_fwd_splitkv_kernelI23Flash_fwd_kernel_traitsILi256ELi64ELi64ELi4ELb0ELb0EN7cutlass6half_tE19Flash_kernel_traitsILi256ELi64ELi64ELi4ES3_EELb0ELb1ELb1ELb0ELb0ELb1ELb0ELb0EEEvNS_16Flash_fwd_paramsE,@function
        .size           _ZN5flash24flash_fwd_splitkv_kernelI23Flash_fwd_kernel_traitsILi256ELi64ELi64ELi4ELb0ELb0EN7cutlass6half_tE19Flash_kernel_traitsILi256ELi64ELi64ELi4ES3_EELb0ELb1ELb1ELb0ELb0ELb1ELb0ELb0EEEvNS_16Flash_fwd_paramsE,(.L_x_8919 - _ZN5flash24flash_fwd_splitkv_kernelI23Flash_fwd_kernel_traitsILi256ELi64ELi64ELi4ELb0ELb0EN7cutlass6half_tE19Flash_kernel_traitsILi256ELi64ELi64ELi4ES3_EELb0ELb1ELb1ELb0ELb0ELb1ELb0ELb0EEEvNS_16Flash_fwd_paramsE)
        .other          _ZN5flash24flash_fwd_splitkv_kernelI23Flash_fwd_kernel_traitsILi256ELi64ELi64ELi4ELb0ELb0EN7cutlass6half_tE19Flash_kernel_traitsILi256ELi64ELi64ELi4ES3_EELb0ELb1ELb1ELb0ELb0ELb1ELb0ELb0EEEvNS_16Flash_fwd_paramsE,@"STO_CUDA_ENTRY STV_DEFAULT"
_ZN5flash24flash_fwd_splitkv_kernelI23Flash_fwd_kernel_traitsILi256ELi64ELi64ELi4ELb0ELb0EN7cutlass6half_tE19Flash_kernel_traitsILi256ELi64ELi64ELi4ES3_EELb0ELb1ELb1ELb0ELb0ELb1ELb0ELb0EEEvNS_16Flash_fwd_paramsE:
.text._ZN5flash24flash_fwd_splitkv_kernelI23Flash_fwd_kernel_traitsILi256ELi64ELi64ELi4ELb0ELb0EN7cutlass6half_tE19Flash_kernel_traitsILi256ELi64ELi64ELi4ES3_EELb0ELb1ELb1ELb0ELb0ELb1ELb0ELb0EEEvNS_16Flash_fwd_paramsE:
        /* <DEDUP_REMOVED lines=55> */
.L_x_6476:
[----:B------:R-:W-:Y:S01]  /*0370*/  ULDC UR6, c[0x0][0x2c8] ;  /* 0x0000b20000067ab9 */ /* 0x000fe20000000800 */
.L_x_6477:
        /* <DEDUP_REMOVED lines=118> */
.L_x_6480:
[----:B------:R-:W-:Y:S05]  /*0ae0*/  BSYNC B0 ;  /* 0x0000000000007941 */ /* 0x000fea0003800000 */
.L_x_6479:
        /* <DEDUP_REMOVED lines=24> */
.L_x_6482:
[----:B------:R-:W-:Y:S05]  /*0c70*/  BSYNC B0 ;  /* 0x0000000000007941 */ /* 0x000fea0003800000 */
.L_x_6481:
        /* <DEDUP_REMOVED lines=23> */
.L_x_6484:
[----:B------:R-:W-:Y:S05]  /*0df0*/  BSYNC B0 ;  /* 0x0000000000007941 */ /* 0x000fea0003800000 */
.L_x_6483:
        /* <DEDUP_REMOVED lines=22> */
.L_x_6486:
[----:B------:R-:W-:Y:S05]  /*0f60*/  BSYNC B0 ;  /* 0x0000000000007941 */ /* 0x000fea0003800000 */
.L_x_6485:
        /* <DEDUP_REMOVED lines=19> */
.L_x_6478:
        /* <DEDUP_REMOVED lines=29> */
.L_x_6487:
        /* <DEDUP_REMOVED lines=97> */
.L_x_6488:
        /* <DEDUP_REMOVED lines=46> */
.L_x_6490:
        /* <DEDUP_REMOVED lines=34> */
.L_x_6489:
        /* <DEDUP_REMOVED lines=119> */
.L_x_6492:
[----:B------:R-:W-:Y:S05]  /*24f0*/  BSYNC B0 ;  /* 0x0000000000007941 */ /* 0x000fea0003800000 */
.L_x_6491:
        /* <DEDUP_REMOVED lines=63> */
.L_x_6494:
[----:B------:R-:W-:Y:S05]  /*28f0*/  BSYNC B0 ;  /* 0x0000000000007941 */ /* 0x000fea0003800000 */
.L_x_6493:
        /* <DEDUP_REMOVED lines=49> */
.L_x_6496:
[----:B------:R-:W-:Y:S05]  /*2c10*/  BSYNC B0 ;  /* 0x0000000000007941 */ /* 0x000fea0003800000 */
.L_x_6495:
        /* <DEDUP_REMOVED lines=48> */
.L_x_6498:
[----:B------:R-:W-:Y:S05]  /*2f20*/  BSYNC B0 ;  /* 0x0000000000007941 */ /* 0x000fea0003800000 */
.L_x_6497:
        /* <DEDUP_REMOVED lines=40> */
.L_x_6500:
[----:B------:R-:W-:Y:S05]  /*31b0*/  BSYNC B0 ;  /* 0x0000000000007941 */ /* 0x000fea0003800000 */
.L_x_6499:
        /* <DEDUP_REMOVED lines=51> */
.L_x_6502:
[----:B------:R-:W-:Y:S05]  /*34f0*/  BSYNC B0 ;  /* 0x0000000000007941 */ /* 0x000fea0003800000 */
.L_x_6501:
        /* <DEDUP_REMOVED lines=52> */
.L_x_6504:
[----:B------:R-:W-:Y:S05]  /*3840*/  BSYNC B0 ;  /* 0x0000000000007941 */ /* 0x000fea0003800000 */
.L_x_6503:
        /* <DEDUP_REMOVED lines=45> */
.L_x_6506:
[----:B------:R-:W-:Y:S05]  /*3b20*/  BSYNC B0 ;  /* 0x0000000000007941 */ /* 0x000fea0003800000 */
.L_x_6505:
        /* <DEDUP_REMOVED lines=87> */
.L_x_6508:
[----:B------:R-:W-:Y:S05]  /*40a0*/  BSYNC B0 ;  /* 0x0000000000007941 */ /* 0x000fea0003800000 */
.L_x_6507:
        /* <DEDUP_REMOVED lines=50> */
.L_x_6510:
[----:B------:R-:W-:Y:S05]  /*43d0*/  BSYNC B0 ;  /* 0x0000000000007941 */ /* 0x000fea0003800000 */
.L_x_6509:
        /* <DEDUP_REMOVED lines=45> */
.L_x_6512:
[----:B------:R-:W-:Y:S05]  /*46b0*/  BSYNC B0 ;  /* 0x0000000000007941 */ /* 0x000fea0003800000 */
.L_x_6511:
        /* <DEDUP_REMOVED lines=59> */
.L_x_6514:
[----:B------:R-:W-:Y:S05]  /*4a70*/  BSYNC B0 ;  /* 0x0000000000007941 */ /* 0x000fea0003800000 */
.L_x_6513:
[----:B------:R-:W-:Y:S01]  /*4a80*/  LDSM.16.M88.4 R24, [R230] ;  /* 0x00000000e618783b */ /* 0x000fe20000000200 */
[----:B------:R-:W-:Y:S01]  /*4a90*/  R2P PR, R3, 0x6 ;  /* 0x0000000603007804 */ /* 0x000fe20000000000 */
[----:B------:R-:W-:Y:S01]  /*4aa0*/  ULDC UR32, c[0x0][0x39c] ;  /* 0x0000e70000207ab9 */ /* 0x000fe20000000800 */
[C---:B------:R-:W-:Y:S01]  /*4ab0*/  IADD3 R3, R229.reuse, 0x8000, RZ ;  /* 0x00008000e5037810 */ /* 0x040fe20007ffe0ff */
[----:B------:R-:W1:Y:S01]  /*4ac0*/  LDSM.16.M88.4 R28, [R229+0x8000] ;  /* 0x00800000e51c783b */ /* 0x000e620000000200 */
[----:B------:R-:W-:Y:S01]  /*4ad0*/  IADD3 R227, R229, 0x8020, RZ ;  /* 0x00008020e5e37810 */ /* 0x000fe20007ffe0ff */
[----:B------:R-:W-:Y:S01]  /*4ae0*/  UISETP.GT.AND UP0, UPT, UR11, UR10, UPT ;  /* 0x0000000a0b00728c */ /* 0x000fe2000bf04270 */
[-C--:B------:R-:W-:Y:S01]  /*4af0*/  LEA R228, R2, R230.reuse, 0x1 ;  /* 0x000000e602e47211 */ /* 0x080fe200078e08ff */
[----:B------:R-:W2:Y:S01]  /*4b00*/  LDSM.16.M88.4 R56, [R229+0x9000] ;  /* 0x00900000e538783b */ /* 0x000ea20000000200 */
[C---:B------:R-:W-:Y:S01]  /*4b10*/  LEA R226, R0.reuse, R230, 0x1 ;  /* 0x000000e600e27211 */ /* 0x040fe200078e08ff */
[----:B------:R-:W-:Y:S01]  /*4b20*/  UIADD3 UR15, UR25, 0x1, -UR12 ;  /* 0x00000001190f7890 */ /* 0x000fe2000fffe80c */
[----:B------:R-:W-:Y:S01]  /*4b30*/  LEA R242, R7, UR23, 0x4 ;  /* 0x0000001707f27c11 */ /* 0x000fe2000f8e20ff */
[----:B------:R-:W-:Y:S01]  /*4b40*/  LDSM.16.M88.4 R40, [R228] ;  /* 0x00000000e428783b */ /* 0x000fe20000000200 */
[----:B------:R-:W-:Y:S01]  /*4b50*/  IMAD R225, R0, 0x2, R228 ;  /* 0x0000000200e17824 */ /* 0x000fe200078e02e4 */
[----:B------:R-:W-:Y:S01]  /*4b60*/  PLOP3.LUT P6, PT, PT, PT, UP0, 0x80, 0x0 ;  /* 0x000000000000781c */ /* 0x000fe20003fcf008 */
[----:B------:R-:W-:Y:S01]  /*4b70*/  @P1 VIADD R227, R3, 0xffffffe0 ;  /* 0xffffffe003e31836 */ /* 0x000fe20000000000 */
[----:B------:R-:W-:Y:S01]  /*4b80*/  MOV R3, 0x40 ;  /* 0x0000004000037802 */ /* 0x000fe20000000f00 */
[----:B------:R-:W-:Y:S01]  /*4b90*/  LDSM.16.M88.4 R64, [R229+0x8800] ;  /* 0x00880000e540783b */ /* 0x000fe20000000200 */
[----:B------:R-:W-:Y:S01]  /*4ba0*/  IMAD.SHL.U32 R243, R5, 0x2, RZ ;  /* 0x0000000205f37824 */ /* 0x000fe200078e00ff */
[----:B------:R-:W-:Y:S01]  /*4bb0*/  UIADD3 UR14, UR15, UR18, URZ ;  /* 0x000000120f0e7290 */ /* 0x000fe2000fffe03f */
[----:B------:R-:W-:Y:S01]  /*4bc0*/  SEL R3, R3, 0xffffffc0, !P2 ;  /* 0xffffffc003037807 */ /* 0x000fe20005000000 */
[----:B------:R-:W4:Y:S01]  /*4bd0*/  LDSM.16.M88.4 R72, [R227] ;  /* 0x00000000e348783b */ /* 0x000f220000000200 */
[----:B------:R-:W-:Y:S01]  /*4be0*/  UIADD3 UR33, UR25, -UR12, URZ ;  /* 0x8000000c19217290 */ /* 0x000fe2000fffe03f */
[----:B------:R-:W-:Y:S01]  /*4bf0*/  MOV R240, UR25 ;  /* 0x0000001900f07c02 */ /* 0x000fe20008000f00 */
[----:B-----5:R-:W-:Y:S01]  /*4c00*/  FMUL.FTZ R6, R6, R108 ;  /* 0x0000006c06067220 */ /* 0x020fe20000410000 */
[----:B------:R-:W-:Y:S01]  /*4c10*/  IADD3 R223, R229, R3, RZ ;  /* 0x00000003e5df7210 */ /* 0x000fe20007ffe0ff */
[----:B------:R-:W-:Y:S01]  /*4c20*/  LDSM.16.M88.4 R80, [R226] ;  /* 0x00000000e250783b */ /* 0x000fe20000000200 */
[----:B------:R-:W-:Y:S01]  /*4c30*/  IADD3 R216, R3, R227, RZ ;  /* 0x000000e303d87210 */ /* 0x000fe20007ffe0ff */
[C---:B------:R-:W-:Y:S01]  /*4c40*/  VIADD R217, R227.reuse, 0x1800 ;  /* 0x00001800e3d97836 */ /* 0x040fe20000000000 */
[----:B------:R-:W-:Y:S01]  /*4c50*/  MOV R235, UR15 ;  /* 0x0000000f00eb7c02 */ /* 0x000fe20008000f00 */
[----:B------:R-:W-:Y:S01]  /*4c60*/  LDSM.16.M88.4 R88, [R223+0x8000] ;  /* 0x00800000df58783b */ /* 0x000fe20000000200 */
[----:B------:R-:W-:Y:S01]  /*4c70*/  R2UR UR23, R6 ;  /* 0x00000000061772ca */ /* 0x000fe200000e0000 */
[----:B------:R-:W-:Y:S01]  /*4c80*/  VIADD R212, R227, 0x3800 ;  /* 0x00003800e3d47836 */ /* 0x000fe20000000000 */
[----:B------:R-:W-:Y:S01]  /*4c90*/  LOP3.LUT R243, R243, 0x6, RZ, 0xc0, !PT ;  /* 0x00000006f3f37812 */ /* 0x000fe200078ec0ff */
[----:B------:R-:W4:Y:S01]  /*4ca0*/  LDSM.16.M88.4 R68, [R229+0x9800] ;  /* 0x00980000e544783b */ /* 0x000f220000000200 */
[C---:B------:R-:W-:Y:S01]  /*4cb0*/  IADD3 R219, R227.reuse, 0x800, RZ ;  /* 0x00000800e3db7810 */ /* 0x040fe20007ffe0ff */
[C---:B------:R-:W-:Y:S01]  /*4cc0*/  VIADD R208, R227.reuse, 0x5800 ;  /* 0x00005800e3d07836 */ /* 0x040fe20000000000 */
[C---:B------:R-:W-:Y:S01]  /*4cd0*/  IADD3 R218, R227.reuse, 0x1000, RZ ;  /* 0x00001000e3da7810 */ /* 0x040fe20007ffe0ff */
[----:B------:R-:W4:Y:S01]  /*4ce0*/  LDSM.16.M88.4 R48, [R227+0x1000] ;  /* 0x00100000e330783b */ /* 0x000f220000000200 */
[----:B------:R-:W-:-:S02]  /*4cf0*/  IADD3 R215, R227, 0x2000, RZ ;  /* 0x00002000e3d77810 */ /* 0x000fc40007ffe0ff */
[C---:B------:R-:W-:Y:S01]  /*4d00*/  IADD3 R214, R227.reuse, 0x2800, RZ ;  /* 0x00002800e3d67810 */ /* 0x040fe20007ffe0ff */
[----:B------:R-:W4:Y:S01]  /*4d10*/  LDSM.16.M88.4 R36, [R227+0x800] ;  /* 0x00080000e324783b */ /* 0x000f220000000200 */
[C---:B------:R-:W-:Y:S01]  /*4d20*/  IADD3 R213, R227.reuse, 0x3000, RZ ;  /* 0x00003000e3d57810 */ /* 0x040fe20007ffe0ff */
[C---:B-1----:R-:W-:Y:S01]  /*4d30*/  HMMA.16816.F32 R16, R24.reuse, R28, RZ ;  /* 0x0000001c1810723c */ /* 0x042fe200000018ff */
[C---:B------:R-:W-:Y:S01]  /*4d40*/  IADD3 R211, R227.reuse, 0x4000, RZ ;  /* 0x00004000e3d37810 */ /* 0x040fe20007ffe0ff */
[----:B------:R-:W-:Y:S01]  /*4d50*/  LDSM.16.M88.4 R12, [R225] ;  /* 0x00000000e10c783b */ /* 0x000fe20000000200 */
[C---:B------:R-:W-:Y:S02]  /*4d60*/  IADD3 R210, R227.reuse, 0x4800, RZ ;  /* 0x00004800e3d27810 */ /* 0x040fe40007ffe0ff */
[C---:B------:R-:W-:Y:S01]  /*4d70*/  IADD3 R209, R227.reuse, 0x5000, RZ ;  /* 0x00005000e3d17810 */ /* 0x040fe20007ffe0ff */
[----:B--2---:R-:W-:Y:S01]  /*4d80*/  HMMA.16816.F32 R60, R24, R56, RZ ;  /* 0x00000038183c723c */ /* 0x004fe200000018ff */
[----:B------:R-:W1:Y:S01]  /*4d90*/  LDSM.16.M88.4 R76, [R216] ;  /* 0x00000000d84c783b */ /* 0x000e620000000200 */
[----:B------:R-:W-:-:S02]  /*4da0*/  IADD3 R207, R227, 0x6000, RZ ;  /* 0x00006000e3cf7810 */ /* 0x000fc40007ffe0ff */
[C---:B------:R-:W-:Y:S01]  /*4db0*/  IADD3 R206, R227.reuse, 0x6800, RZ ;  /* 0x00006800e3ce7810 */ /* 0x040fe20007ffe0ff */
[----:B------:R-:W2:Y:S01]  /*4dc0*/  LDSM.16.M88.4 R52, [R227+0x1800] ;  /* 0x00180000e334783b */ /* 0x000ea20000000200 */
[C---:B------:R-:W-:Y:S01]  /*4dd0*/  HMMA.16816.F32 R28, R24.reuse, R30, RZ ;  /* 0x0000001e181c723c */ /* 0x040fe200000018ff */
[C---:B------:R-:W-:Y:S02]  /*4de0*/  IADD3 R205, R227.reuse, 0x7000, RZ ;  /* 0x00007000e3cd7810 */ /* 0x040fe40007ffe0ff */
[----:B------:R-:W2:Y:S01]  /*4df0*/  LDSM.16.M88.4 R20, [R223+0x9000] ;  /* 0x00900000df14783b */ /* 0x000ea20000000200 */
[----:B------:R-:W-:Y:S02]  /*4e00*/  IADD3 R204, R227, 0x7800, RZ ;  /* 0x00007800e3cc7810 */ /* 0x000fe40007ffe0ff */
[----:B------:R-:W-:Y:S01]  /*4e10*/  HMMA.16816.F32 R56, R24, R58, RZ ;  /* 0x0000003a1838723c */ /* 0x000fe200000018ff */
[----:B---3--:R-:W3:Y:S04]  /*4e20*/  LDSM.16.M88.4 R8, [R223+0x8800] ;  /* 0x00880000df08783b */ /* 0x008ee80000000200 */
[----:B------:R-:W-:Y:S01]  /*4e30*/  LDSM.16.M88.4 R92, [R229+0xa000] ;  /* 0x00a00000e55c783b */ /* 0x000fe20000000200 */
[----:B----4-:R-:W-:Y:S03]  /*4e40*/  HMMA.16816.F32 R16, R40, R72, R16 ;  /* 0x000000482810723c */ /* 0x010fe60000001810 */
[----:B------:R-:W-:Y:S03]  /*4e50*/  LDSM.16.M88.4 R100, [R227+0x6000] ;  /* 0x00600000e364783b */ /* 0x000fe60000000200 */
[C---:B------:R-:W-:Y:S01]  /*4e60*/  HMMA.16816.F32 R44, R24.reuse, R64, RZ ;  /* 0x00000040182c723c */ /* 0x040fe200000018ff */
[----:B------:R-:W-:Y:S04]  /*4e70*/  LDSM.16.M88.4 R96, [R223+0xd000] ;  /* 0x00d00000df60783b */ /* 0x000fe80000000200 */
[----:B------:R-:W-:Y:S01]  /*4e80*/  LDSM.16.M88.4 R104, [R216+0x4800] ;  /* 0x00480000d868783b */ /* 0x000fe20000000200 */
[C---:B------:R-:W-:Y:S03]  /*4e90*/  HMMA.16816.F32 R64, R24.reuse, R66, RZ ;  /* 0x000000421840723c */ /* 0x040fe600000018ff */
[----:B------:R-:W0:Y:S03]  /*4ea0*/  LDGDEPBAR ;  /* 0x00000000000079af */ /* 0x000e260000000000 */
[----:B------:R-:W-:Y:S06]  /*4eb0*/  HMMA.16816.F32 R84, R24, R68, RZ ;  /* 0x000000441854723c */ /* 0x000fec00000018ff */
[----:B------:R-:W-:Y:S06]  /*4ec0*/  HMMA.16816.F32 R16, R80, R88, R16 ;  /* 0x000000585010723c */ /* 0x000fec0000001810 */
[----:B------:R-:W-:Y:S01]  /*4ed0*/  HMMA.16816.F32 R24, R24, R70, RZ ;  /* 0x000000461818723c */ /* 0x000fe200000018ff */
[----:B------:R-:W-:Y:S05]  /*4ee0*/  LDSM.16.M88.4 R68, [R216+0x1000] ;  /* 0x00100000d844783b */ /* 0x000fea0000000200 */
        /* <DEDUP_REMOVED lines=8> */
[----:B-1----:R-:W-:Y:S06]  /*4f70*/  HMMA.16816.F32 R16, R12, R76, R16 ;  /* 0x0000004c0c10723c */ /* 0x002fec0000001810 */
[C---:B--2---:R-:W-:Y:S06]  /*4f80*/  HMMA.16816.F32 R84, R40.reuse, R52, R84 ;  /* 0x000000342854723c */ /* 0x044fec0000001854 */
        /* <DEDUP_REMOVED lines=8> */
[C---:B---3--:R-:W-:Y:S06]  /*5010*/  HMMA.16816.F32 R44, R80.reuse, R8, R44 ;  /* 0x00000008502c723c */ /* 0x048fec000000182c */
[----:B------:R-:W-:Y:S01]  /*5020*/  HMMA.16816.F32 R64, R80, R10, R64 ;  /* 0x0000000a5040723c */ /* 0x000fe20000001840 */
[----:B------:R-:W2:Y:S05]  /*5030*/  LDSM.16.M88.4 R8, [R229+0xa800] ;  /* 0x00a80000e508783b */ /* 0x000eaa0000000200 */
[----:B----4-:R-:W-:Y:S06]  /*5040*/  HMMA.16816.F32 R16, R48, R92, R16 ;  /* 0x0000005c3010723c */ /* 0x010fec0000001810 */
        /* <DEDUP_REMOVED lines=8> */
[----:B------:R-:W3:Y:S05]  /*50d0*/  LDSM.16.M88.4 R68, [R223+0xa000] ;  /* 0x00a00000df44783b */ /* 0x000eea0000000200 */
[C---:B------:R-:W-:Y:S06]  /*50e0*/  HMMA.16816.F32 R44, R12.reuse, R36, R44 ;  /* 0x000000240c2c723c */ /* 0x040fec000000182c */
[----:B------:R-:W-:Y:S01]  /*50f0*/  HMMA.16816.F32 R64, R12, R38, R64 ;  /* 0x000000260c40723c */ /* 0x000fe20000001840 */
[----:B------:R-:W4:Y:S05]  /*5100*/  LDSM.16.M88.4 R36, [R227+0x3000] ;  /* 0x00300000e324783b */ /* 0x000f2a0000000200 */
        /* <DEDUP_REMOVED lines=10> */
[C---:B--2---:R-:W-:Y:S06]  /*51b0*/  HMMA.16816.F32 R44, R48.reuse, R8, R44 ;  /* 0x00000008302c723c */ /* 0x044fec000000182c */
[----:B------:R-:W-:Y:S01]  /*51c0*/  HMMA.16816.F32 R64, R48, R10, R64 ;  /* 0x0000000a3040723c */ /* 0x000fe20000001840 */
[----:B------:R-:W2:Y:S05]  /*51d0*/  LDSM.16.M88.4 R8, [R223+0xb000] ;  /* 0x00b00000df08783b */ /* 0x000eaa0000000200 */
[----:B---3--:R-:W-:Y:S06]  /*51e0*/  HMMA.16816.F32 R16, R76, R68, R16 ;  /* 0x000000444c10723c */ /* 0x008fec0000001810 */
        /* <DEDUP_REMOVED lines=19> */
[C---:B--2---:R-:W-:Y:S06]  /*5320*/  HMMA.16816.F32 R60, R76.reuse, R8, R60 ;  /* 0x000000084c3c723c */ /* 0x044fec000000183c */
[C---:B------:R-:W-:Y:S01]  /*5330*/  HMMA.16816.F32 R56, R76.reuse, R10, R56 ;  /* 0x0000000a4c38723c */ /* 0x040fe20000001838 */
[----:B------:R-:W1:Y:S05]  /*5340*/  LDSM.16.M88.4 R8, [R228+0x4000] ;  /* 0x00400000e408783b */ /* 0x000e6a0000000200 */
[C---:B------:R-:W-:Y:S06]  /*5350*/  HMMA.16816.F32 R44, R76.reuse, R12, R44 ;  /* 0x0000000c4c2c723c */ /* 0x040fec000000182c */
        /* <DEDUP_REMOVED lines=18> */
[----:B------:R-:W1:Y:S04]  /*5480*/  LDSM.16.M88.4 R24, [R216+0x4000] ;  /* 0x00400000d818783b */ /* 0x000e680000000200 */
[----:B------:R-:W-:Y:S01]  /*5490*/  LDSM.16.M88.4 R68, [R223+0xc800] ;  /* 0x00c80000df44783b */ /* 0x000fe20000000200 */
[C---:B------:R-:W-:Y:S03]  /*54a0*/  HMMA.16816.F32 R28, R36.reuse, R74, R28 ;  /* 0x0000004a241c723c */ /* 0x040fe6000000181c */
[----:B------:R-:W-:Y:S03]  /*54b0*/  LDSM.16.M88.4 R72, [R216+0x5000] ;  /* 0x00500000d848783b */ /* 0x000fe60000000200 */
[C---:B--2---:R-:W-:Y:S06]  /*54c0*/  HMMA.16816.F32 R44, R36.reuse, R12, R44 ;  /* 0x0000000c242c723c */ /* 0x044fec000000182c */
[----:B------:R-:W-:Y:S01]  /*54d0*/  HMMA.16816.F32 R64, R36, R14, R64 ;  /* 0x0000000e2440723c */ /* 0x000fe20000001840 */
[----:B------:R-:W2:Y:S05]  /*54e0*/  LDSM.16.M88.4 R12, [R227+0x4800] ;  /* 0x00480000e30c783b */ /* 0x000eaa0000000200 */
[----:B---3--:R-:W-:Y:S06]  /*54f0*/  HMMA.16816.F32 R16, R92, R40, R16 ;  /* 0x000000285c10723c */ /* 0x008fec0000001810 */
[C---:B------:R-:W-:Y:S06]  /*5500*/  HMMA.16816.F32 R60, R36.reuse, R20, R60 ;  /* 0x00000014243c723c */ /* 0x040fec000000183c */
[C---:B------:R-:W-:Y:S01]  /*5510*/  HMMA.16816.F32 R56, R36.reuse, R22, R56 ;  /* 0x000000162438723c */ /* 0x040fe20000001838 */
[----:B------:R-:W3:Y:S05]  /*5520*/  LDSM.16.M88.4 R20, [R227+0x5000] ;  /* 0x00500000e314783b */ /* 0x000eea0000000200 */
[----:B----4-:R-:W-:Y:S06]  /*5530*/  HMMA.16816.F32 R84, R36, R48, R84 ;  /* 0x000000302454723c */ /* 0x010fec0000001854 */
[----:B------:R-:W-:Y:S01]  /*5540*/  HMMA.16816.F32 R28, R8, R54, R28 ;  /* 0x00000036081c723c */ /* 0x000fe2000000181c */
[----:B------:R-:W-:Y:S05]  /*5550*/  LDSM.16.M88.4 R52, [R230+0x6000] ;  /* 0x00600000e634783b */ /* 0x000fea0000000200 */
[----:B------:R-:W-:Y:S01]  /*5560*/  HMMA.16816.F32 R80, R36, R50, R80 ;  /* 0x000000322450723c */ /* 0x000fe20000001850 */
[----:B------:R-:W4:Y:S04]  /*5570*/  LDSM.16.M88.4 R36, [R229+0xe000] ;  /* 0x00e00000e524783b */ /* 0x000f280000000200 */
[----:B------:R-:W-:Y:S01]  /*5580*/  LDSM.16.M88.4 R48, [R229+0xe800] ;  /* 0x00e80000e530783b */ /* 0x000fe20000000200 */
[----:B-1----:R-:W-:Y:S06]  /*5590*/  HMMA.16816.F32 R16, R76, R24, R16 ;  /* 0x000000184c10723c */ /* 0x002fec0000001810 */
[----:B--2---:R-:W-:Y:S06]  /*55a0*/  HMMA.16816.F32 R44, R8, R12, R44 ;  /* 0x0000000c082c723c */ /* 0x004fec000000182c */
[----:B------:R-:W-:Y:S01]  /*55b0*/  HMMA.16816.F32 R28, R92, R42, R28 ;  /* 0x0000002a5c1c723c */ /* 0x000fe2000000181c */
[----:B------:R-:W1:Y:S05]  /*55c0*/  LDSM.16.M88.4 R40, [R228+0x6000] ;  /* 0x00600000e428783b */ /* 0x000e6a0000000200 */
[C---:B------:R-:W-:Y:S01]  /*55d0*/  HMMA.16816.F32 R64, R8.reuse, R14, R64 ;  /* 0x0000000e0840723c */ /* 0x040fe20000001840 */
[----:B------:R-:W2:Y:S05]  /*55e0*/  LDSM.16.M88.4 R12, [R227+0x5800] ;  /* 0x00580000e30c783b */ /* 0x000eaa0000000200 */
[C---:B---3--:R-:W-:Y:S06]  /*55f0*/  HMMA.16816.F32 R60, R8.reuse, R20, R60 ;  /* 0x00000014083c723c */ /* 0x048fec000000183c */
[----:B------:R-:W-:Y:S01]  /*5600*/  HMMA.16816.F32 R56, R8, R22, R56 ;  /* 0x000000160838723c */ /* 0x000fe20000001838 */
[----:B------:R-:W-:Y:S05]  /*5610*/  LDSM.16.M88.4 R20, [R223+0xe000] ;  /* 0x00e00000df14783b */ /* 0x000fea0000000200 */
[----:B----4-:R-:W-:Y:S06]  /*5620*/  HMMA.16816.F32 R16, R52, R36, R16 ;  /* 0x000000243410723c */ /* 0x010fec0000001810 */
[----:B------:R-:W-:Y:S01]  /*5630*/  HMMA.16816.F32 R28, R76, R26, R28 ;  /* 0x0000001a4c1c723c */ /* 0x000fe2000000181c */
[----:B------:R-:W3:Y:S05]  /*5640*/  LDSM.16.M88.4 R24, [R226+0x6000] ;  /* 0x00600000e218783b */ /* 0x000eea0000000200 */
[C---:B------:R-:W-:Y:S06]  /*5650*/  HMMA.16816.F32 R44, R92.reuse, R68, R44 ;  /* 0x000000445c2c723c */ /* 0x040fec000000182c */
[----:B------:R-:W-:Y:S01]  /*5660*/  HMMA.16816.F32 R64, R92, R70, R64 ;  /* 0x000000465c40723c */ /* 0x000fe20000001840 */
[----:B------:R-:W-:Y:S05]  /*5670*/  LDSM.16.M88.4 R68, [R216+0x5800] ;  /* 0x00580000d844783b */ /* 0x000fea0000000200 */
[----:B-1----:R-:W-:Y:S06]  /*5680*/  HMMA.16816.F32 R16, R40, R100, R16 ;  /* 0x000000642810723c */ /* 0x002fec0000001810 */
[C---:B--2---:R-:W-:Y:S06]  /*5690*/  HMMA.16816.F32 R84, R8.reuse, R12, R84 ;  /* 0x0000000c0854723c */ /* 0x044fec0000001854 */
[----:B------:R-:W-:Y:S01]  /*56a0*/  HMMA.16816.F32 R80, R8, R14, R80 ;  /* 0x0000000e0850723c */ /* 0x000fe20000001850 */
[----:B------:R-:W-:Y:S04]  /*56b0*/  LDSM.16.M88.4 R12, [R225+0x6000] ;  /* 0x00600000e10c783b */ /* 0x000fe80000000200 */
[----:B------:R-:W1:Y:S01]  /*56c0*/  LDSM.16.M88.4 R8, [R216+0x6000] ;  /* 0x00600000d808783b */ /* 0x000e620000000200 */
[----:B------:R-:W-:Y:S03]  /*56d0*/  HMMA.16816.F32 R28, R52, R38, R28 ;  /* 0x00000026341c723c */ /* 0x000fe6000000181c */
[----:B------:R-:W-:Y:S03]  /*56e0*/  LDSM.16.M88.4 R36, [R227+0x6800] ;  /* 0x00680000e324783b */ /* 0x000fe60000000200 */
[----:B---3--:R-:W-:Y:S06]  /*56f0*/  HMMA.16816.F32 R16, R24, R20, R16 ;  /* 0x000000141810723c */ /* 0x008fec0000001810 */
        /* <DEDUP_REMOVED lines=10> */
[C---:B------:R-:W-:Y:S06]  /*57a0*/  HMMA.16816.F32 R84, R76.reuse, R68, R84 ;  /* 0x000000444c54723c */ /* 0x040fec0000001854 */
[----:B------:R-:W-:Y:S01]  /*57b0*/  HMMA.16816.F32 R88, R76, R70, R88 ;  /* 0x000000464c58723c */ /* 0x000fe20000001858 */
[----:B------:R-:W1:Y:S01]  /*57c0*/  LDSM.16.M88.4 R68, [R229+0xf800] ;  /* 0x00f80000e544783b */ /* 0x000e620000000200 */
        /* <DEDUP_REMOVED lines=8> */
[----:B------:R4:W1:Y:S02]  /*5850*/  MUFU.TANH R74, R18 ;  /* 0x00000012004a7308 */ /* 0x0008640000002400 */
[----:B------:R-:W-:Y:S06]  /*5860*/  HMMA.16816.F32 R64, R76, R106, R64 ;  /* 0x0000006a4c40723c */ /* 0x000fec0000001840 */
[C---:B--2---:R-:W-:Y:S01]  /*5870*/  HMMA.16816.F32 R60, R52.reuse, R96, R60 ;  /* 0x00000060343c723c */ /* 0x044fe2000000183c */
[----:B------:R-:W2:Y:S05]  /*5880*/  MUFU.TANH R3, R3 ;  /* 0x0000000300037308 */ /* 0x000eaa0000002400 */
[----:B------:R-:W-:Y:S01]  /*5890*/  HMMA.16816.F32 R56, R52, R98, R56 ;  /* 0x000000623438723c */ /* 0x000fe20000001838 */
[----:B----4-:R-:W4:Y:S02]  /*58a0*/  LDSM.16.M88.4 R16, [R227+0x7800] ;  /* 0x00780000e310783b */ /* 0x010f240000000200 */
[----:B------:R-:W1:Y:S03]  /*58b0*/  MUFU.TANH R73, R73 ;  /* 0x0000004900497308 */ /* 0x000e660000002400 */
[----:B------:R-:W-:Y:S01]  /*58c0*/  HMMA.16816.F32 R28, R12, R10, R28 ;  /* 0x0000000a0c1c723c */ /* 0x000fe2000000181c */
[----:B------:R-:W2:Y:S05]  /*58d0*/  LDSM.16.M88.4 R8, [R223+0xf000] ;  /* 0x00f00000df08783b */ /* 0x000eaa0000000200 */
[C---:B------:R-:W-:Y:S06]  /*58e0*/  HMMA.16816.F32 R44, R52.reuse, R48, R44 ;  /* 0x00000030342c723c */ /* 0x040fec000000182c */
[C---:B------:R-:W-:Y:S01]  /*58f0*/  HMMA.16816.F32 R64, R52.reuse, R50, R64 ;  /* 0x000000323440723c */ /* 0x040fe20000001840 */
[----:B------:R-:W-:Y:S05]  /*5900*/  LDSM.16.M88.4 R48, [R216+0x6800] ;  /* 0x00680000d830783b */ /* 0x000fea0000000200 */
[C---:B-1----:R-:W-:Y:S06]  /*5910*/  HMMA.16816.F32 R84, R52.reuse, R68, R84 ;  /* 0x000000443454723c */ /* 0x042fec0000001854 */
[----:B------:R-:W-:Y:S01]  /*5920*/  HMMA.16816.F32 R88, R52, R70, R88 ;  /* 0x000000463458723c */ /* 0x000fe20000001858 */
[----:B------:R-:W-:Y:S01]  /*5930*/  FMUL.FTZ R29, R29, UR32 ;  /* 0x000000201d1d7c20 */ /* 0x000fe20008410000 */
[----:B------:R-:W-:-:S04]  /*5940*/  FMUL.FTZ R28, R28, UR32 ;  /* 0x000000201c1c7c20 */ /* 0x000fc80008410000 */
[C---:B---3--:R-:W-:Y:S02]  /*5950*/  HMMA.16816.F32 R60, R40.reuse, R20, R60 ;  /* 0x00000014283c723c */ /* 0x048fe4000000183c */
[----:B------:R-:W1:Y:S04]  /*5960*/  MUFU.TANH R28, R28 ;  /* 0x0000001c001c7308 */ /* 0x000e680000002400 */
[C---:B------:R-:W-:Y:S01]  /*5970*/  HMMA.16816.F32 R56, R40.reuse, R22, R56 ;  /* 0x000000162838723c */ /* 0x040fe20000001838 */
[----:B------:R-:W3:Y:S05]  /*5980*/  LDSM.16.M88.4 R20, [R223+0xf800] ;  /* 0x00f80000df14783b */ /* 0x000eea0000000200 */
[C---:B------:R-:W-:Y:S06]  /*5990*/  HMMA.16816.F32 R44, R40.reuse, R36, R44 ;  /* 0x00000024282c723c */ /* 0x040fec000000182c */
[C---:B------:R-:W-:Y:S01]  /*59a0*/  HMMA.16816.F32 R64, R40.reuse, R38, R64 ;  /* 0x000000262840723c */ /* 0x040fe20000001840 */
[----:B------:R-:W1:Y:S05]  /*59b0*/  LDSM.16.M88.4 R36, [R216+0x7000] ;  /* 0x00700000d824783b */ /* 0x000e6a0000000200 */
[C---:B----4-:R-:W-:Y:S06]  /*59c0*/  HMMA.16816.F32 R84, R40.reuse, R16, R84 ;  /* 0x000000102854723c */ /* 0x050fec0000001854 */
[----:B------:R-:W-:Y:S06]  /*59d0*/  HMMA.16816.F32 R88, R40, R18, R88 ;  /* 0x000000122858723c */ /* 0x000fec0000001858 */
[C---:B--2---:R-:W-:Y:S06]  /*59e0*/  HMMA.16816.F32 R60, R24.reuse, R8, R60 ;  /* 0x00000008183c723c */ /* 0x044fec000000183c */
[----:B------:R-:W-:Y:S01]  /*59f0*/  HMMA.16816.F32 R56, R24, R10, R56 ;  /* 0x0000000a1838723c */ /* 0x000fe20000001838 */
[----:B------:R-:W2:Y:S01]  /*5a00*/  LDSM.16.M88.4 R8, [R216+0x7800] ;  /* 0x00780000d808783b */ /* 0x000ea20000000200 */
[----:B------:R-:W-:-:S04]  /*5a10*/  DEPBAR.LE SB0, 0x0 ;  /* 0x000080000000791a */ /* 0x000fc80000000000 */
[C---:B------:R-:W-:Y:S06]  /*5a20*/  HMMA.16816.F32 R44, R24.reuse, R80, R44 ;  /* 0x00000050182c723c */ /* 0x040fec000000182c */
[C---:B------:R-:W-:Y:S06]  /*5a30*/  HMMA.16816.F32 R64, R24.reuse, R82, R64 ;  /* 0x000000521840723c */ /* 0x040fec0000001840 */
[C---:B---3--:R-:W-:Y:S06]  /*5a40*/  HMMA.16816.F32 R84, R24.reuse, R20, R84 ;  /* 0x000000141854723c */ /* 0x048fec0000001854 */
[----:B------:R-:W-:Y:S06]  /*5a50*/  HMMA.16816.F32 R88, R24, R22, R88 ;  /* 0x000000161858723c */ /* 0x000fec0000001858 */
[C---:B------:R-:W-:Y:S01]  /*5a60*/  HMMA.16816.F32 R44, R12.reuse, R48, R44 ;  /* 0x000000300c2c723c */ /* 0x040fe2000000182c */
[----:B------:R3:W4:Y:S05]  /*5a70*/  MUFU.TANH R48, R29 ;  /* 0x0000001d00307308 */ /* 0x00072a0000002400 */
[C---:B------:R-:W-:Y:S06]  /*5a80*/  HMMA.16816.F32 R64, R12.reuse, R50, R64 ;  /* 0x000000320c40723c */ /* 0x040fec0000001840 */
[C---:B-1----:R-:W-:Y:S06]  /*5a90*/  HMMA.16816.F32 R60, R12.reuse, R36, R60 ;  /* 0x000000240c3c723c */ /* 0x042fec000000183c */
[----:B------:R-:W-:Y:S01]  /*5aa0*/  HMMA.16816.F32 R56, R12, R38, R56 ;  /* 0x000000260c38723c */ /* 0x000fe20000001838 */
[----:B---3--:R-:W-:Y:S01]  /*5ab0*/  FMUL.FTZ R29, R30, UR32 ;  /* 0x000000201e1d7c20 */ /* 0x008fe20008410000 */
[----:B------:R-:W-:-:S04]  /*5ac0*/  FMUL.FTZ R30, R31, UR32 ;  /* 0x000000201f1e7c20 */ /* 0x000fc80008410000 */
[C---:B--2---:R-:W-:Y:S01]  /*5ad0*/  HMMA.16816.F32 R84, R12.reuse, R8, R84 ;  /* 0x000000080c54723c */ /* 0x044fe20000001854 */
[----:B------:R-:W-:Y:S01]  /*5ae0*/  FMUL.FTZ R31, R44, UR32 ;  /* 0x000000202c1f7c20 */ /* 0x000fe20008410000 */
[----:B------:R-:W-:Y:S01]  /*5af0*/  FMUL.FTZ R44, R45, UR32 ;  /* 0x000000202d2c7c20 */ /* 0x000fe20008410000 */
[----:B------:R-:W-:Y:S01]  /*5b00*/  FMUL.FTZ R16, R46, UR32 ;  /* 0x000000202e107c20 */ /* 0x000fe20008410000 */
[----:B------:R-:W-:Y:S01]  /*5b10*/  FMUL.FTZ R17, R47, UR32 ;  /* 0x000000202f117c20 */ /* 0x000fe20008410000 */
[----:B------:R-:W1:Y:S01]  /*5b20*/  MUFU.TANH R29, R29 ;  /* 0x0000001d001d7308 */ /* 0x000e620000002400 */
        /* <DEDUP_REMOVED lines=22> */
[----:B------:R-:W-:Y:S01]  /*5c90*/  IADD3 R242, R9, R242, RZ ;  /* 0x000000f209f27210 */ /* 0x000fe20007ffe0ff */
[----:B------:R-:W2:Y:S01]  /*5ca0*/  MUFU.TANH R30, R30 ;  /* 0x0000001e001e7308 */ /* 0x000ea20000002400 */
[----:B------:R-:W-:Y:S01]  /*5cb0*/  FMUL.FTZ R41, R88, UR32 ;  /* 0x0000002058297c20 */ /* 0x000fe20008410000 */
[----:B------:R-:W-:Y:S01]  /*5cc0*/  FMUL.FTZ R26, R90, UR32 ;  /* 0x000000205a1a7c20 */ /* 0x000fe20008410000 */
[----:B------:R-:W-:Y:S01]  /*5cd0*/  FMUL.FTZ R14, R91, UR32 ;  /* 0x000000205b0e7c20 */ /* 0x000fe20008410000 */
[----:B------:R-:W-:Y:S01]  /*5ce0*/  FMUL.FTZ R89, R89, UR32 ;  /* 0x0000002059597c20 */ /* 0x000fe20008410000 */
[----:B------:R-:W-:-:S02]  /*5cf0*/  IADD3 R239, R242, 0x8, RZ ;  /* 0x00000008f2ef7810 */ /* 0x000fc40007ffe0ff */
[C---:B------:R-:W-:Y:S01]  /*5d00*/  VIADDMNMX R240, R242.reuse, UR14, R240, PT ;  /* 0x0000000ef2f07c46 */ /* 0x040fe2000b8001f0 */
[----:B------:R-:W3:Y:S01]  /*5d10*/  MUFU.TANH R31, R31 ;  /* 0x0000001f001f7308 */ /* 0x000ee20000002400 */
[----:B------:R-:W-:Y:S01]  /*5d20*/  VIADD R242, R242, UR33 ;  /* 0x00000021f2f27c36 */ /* 0x000fe20008000000 */
[C---:B------:R-:W-:Y:S02]  /*5d30*/  IADD3 R235, R239.reuse, UR18, R235 ;  /* 0x00000012efeb7c10 */ /* 0x040fe4000fffe0eb */
[----:B------:R-:W-:Y:S02]  /*5d40*/  IADD3 R239, R239, UR33, RZ ;  /* 0x00000021efef7c10 */ /* 0x000fe4000fffe0ff */
[----:B------:R-:W-:Y:S02]  /*5d50*/  VIADDMNMX R241, R242, -UR19, RZ, !PT ;  /* 0x80000013f2f17c46 */ /* 0x000fe4000f8001ff */
[----:B------:R-:W1:Y:S01]  /*5d60*/  MUFU.TANH R44, R44 ;  /* 0x0000002c002c7308 */ /* 0x000e620000002400 */
[----:B------:R-:W-:-:S02]  /*5d70*/  VIADDMNMX R238, R239, -UR19, RZ, !PT ;  /* 0x80000013efee7c46 */ /* 0x000fc4000f8001ff */
[----:B------:R-:W-:-:S05]  /*5d80*/  VIMNMX R235, R235, UR25, PT ;  /* 0x00000019ebeb7c48 */ /* 0x000fca000bfe0100 */
        /* <DEDUP_REMOVED lines=15> */
[----:B------:R-:W1:Y:S08]  /*5e80*/  MUFU.TANH R40, R40 ;  /* 0x0000002800287308 */ /* 0x000e700000002400 */
[----:B------:R-:W1:Y:S08]  /*5e90*/  MUFU.TANH R15, R15 ;  /* 0x0000000f000f7308 */ /* 0x000e700000002400 */
[----:B------:R-:W1:Y:S08]  /*5ea0*/  MUFU.TANH R27, R27 ;  /* 0x0000001b001b7308 */ /* 0x000e700000002400 */
[----:B------:R-:W1:Y:S08]  /*5eb0*/  MUFU.TANH R41, R41 ;  /* 0x0000002900297308 */ /* 0x000e700000002400 */
[----:B------:R1:W1:Y:S08]  /*5ec0*/  MUFU.TANH R5, R89 ;  /* 0x0000005900057308 */ /* 0x0002700000002400 */
[----:B------:R-:W1:Y:S08]  /*5ed0*/  MUFU.TANH R26, R26 ;  /* 0x0000001a001a7308 */ /* 0x000e700000002400 */
[----:B------:R-:W1:Y:S01]  /*5ee0*/  MUFU.TANH R14, R14 ;  /* 0x0000000e000e7308 */ /* 0x000e620000002400 */
        /* <DEDUP_REMOVED lines=78> */
.L_x_6516:
[----:B------:R-:W-:-:S04]  /*63d0*/  ULEA UR14, -UR8, URZ, 0x6 ;  /* 0x0000003f080e7291 */ /* 0x000fc8000f8e313f */
[----:B------:R-:W-:Y:S02]  /*63e0*/  USHF.R.S32.HI UR15, URZ, 0x1f, UR14 ;  /* 0x0000001f3f0f7899 */ /* 0x000fe4000801140e */
[----:B------:R-:W-:-:S04]  /*63f0*/  MOV R43, UR14 ;  /* 0x0000000e002b7c02 */ /* 0x000fc80008000f00 */
[----:B------:R-:W-:-:S07]  /*6400*/  MOV R42, UR15 ;  /* 0x0000000f002a7c02 */ /* 0x000fce0008000f00 */
.L_x_6517:
        /* <DEDUP_REMOVED lines=8> */
[----:B------:R3:W-:Y:S04]  /*6490*/  @P5 STS.128 [R234+0x8000], RZ ;  /* 0x008000ffea005388 */ /* 0x0007e80000000c00 */
[----:B------:R-:W-:Y:S01]  /*64a0*/  @!P5 IMAD.X R45, R42, 0x1, R165, P0 ;  /* 0x000000012a2dd824 */ /* 0x000fe200000e06a5 */
[----:B------:R-:W-:Y:S01]  /*64b0*/  @!P4 IADD3 R46, P0, R43, R196, RZ ;  /* 0x000000c42b2ec210 */ /* 0x000fe20007f1e0ff */
[----:B------:R-:W4:Y:S08]  /*64c0*/  @!P4 LDC.64 R8, c[0x0][0x218] ;  /* 0x00008600ff08cb82 */ /* 0x000f300000000a00 */
[----:B------:R-:W5:Y:S08]  /*64d0*/  @!P3 LDC.64 R6, c[0x0][0x218] ;  /* 0x00008600ff06bb82 */ /* 0x000f700000000a00 */
[----:B------:R-:W1:Y:S01]  /*64e0*/  @!P2 LDC.64 R12, c[0x0][0x218] ;  /* 0x00008600ff0cab82 */ /* 0x000e620000000a00 */
[----:B--2---:R-:W-:-:S04]  /*64f0*/  @!P5 LEA R56, P1, R47, R10, 0x1 ;  /* 0x0000000a2f38d211 */ /* 0x004fc800078208ff */
[----:B------:R-:W-:Y:S01]  /*6500*/  @!P5 LEA.HI.X R57, R47, R11, R45, 0x1, P1 ;  /* 0x0000000b2f39d211 */ /* 0x000fe200008f0c2d */
[----:B------:R-:W-:Y:S01]  /*6510*/  @!P4 IMAD.X R47, R42, 0x1, R165, P0 ;  /* 0x000000012a2fc824 */ /* 0x000fe200000e06a5 */
[C---:B------:R-:W-:Y:S01]  /*6520*/  @!P3 IADD3 R45, P0, R43.reuse, R196, RZ ;  /* 0x000000c42b2db210 */ /* 0x040fe20007f1e0ff */
[----:B------:R-:W2:Y:S01]  /*6530*/  @!P5 LDC.64 R10, c[0x0][0x218] ;  /* 0x00008600ff0adb82 */ /* 0x000ea20000000a00 */
[C---:B----4-:R-:W-:Y:S01]  /*6540*/  @!P4 LEA R54, P1, R46.reuse, R8, 0x1 ;  /* 0x000000082e36c211 */ /* 0x050fe200078208ff */
[----:B------:R-:W-:Y:S01]  /*6550*/  @!PT LDS RZ, [RZ] ;  /* 0x00000000fffff984 */ /* 0x000fe20000000800 */
[----:B------:R-:W-:Y:S01]  /*6560*/  @!PT LDS RZ, [RZ] ;  /* 0x00000000fffff984 */ /* 0x000fe20000000800 */
[----:B------:R-:W-:Y:S01]  /*6570*/  @!PT LDS RZ, [RZ] ;  /* 0x00000000fffff984 */ /* 0x000fe20000000800 */
[----:B------:R4:W-:Y:S03]  /*6580*/  @!P5 LDGSTS.E.BYPASS.LTC128B.128 [R234+0x8000], desc[UR26][R56.64] ;  /* 0x0800000038eadfae */ /* 0x0009e6000b901d5a */
[----:B------:R-:W-:Y:S01]  /*6590*/  @!P4 LEA.HI.X R55, R46, R9, R47, 0x1, P1 ;  /* 0x000000092e37c211 */ /* 0x000fe200008f0c2f */
[C---:B------:R-:W-:Y:S01]  /*65a0*/  @!P3 IMAD.X R47, R42.reuse, 0x1, R165, P0 ;  /* 0x000000012a2fb824 */ /* 0x040fe200000e06a5 */
[----:B------:R-:W-:Y:S01]  /*65b0*/  @!P2 IADD3 R46, P0, R43, R196, RZ ;  /* 0x000000c42b2ea210 */ /* 0x000fe20007f1e0ff */
[----:B------:R-:W3:Y:S01]  /*65c0*/  @!P4 LDC.64 R8, c[0x0][0x218] ;  /* 0x00008600ff08cb82 */ /* 0x000ee20000000a00 */
[C---:B-----5:R-:W-:Y:S01]  /*65d0*/  @!P3 LEA R52, P1, R45.reuse, R6, 0x1 ;  /* 0x000000062d34b211 */ /* 0x060fe200078208ff */
[----:B------:R2:W-:Y:S03]  /*65e0*/  @P4 STS.128 [R234+0xa000], RZ ;  /* 0x00a000ffea004388 */ /* 0x0005e60000000c00 */
[----:B------:R-:W-:Y:S01]  /*65f0*/  @!P3 LEA.HI.X R53, R45, R7, R47, 0x1, P1 ;  /* 0x000000072d35b211 */ /* 0x000fe200008f0c2f */
[----:B------:R-:W-:Y:S01]  /*6600*/  @!P2 IMAD.X R47, R42, 0x1, R165, P0 ;  /* 0x000000012a2fa824 */ /* 0x000fe200000e06a5 */
[----:B------:R-:W-:Y:S01]  /*6610*/  IADD3 R45, P1, R43, UR31, RZ ;  /* 0x0000001f2b2d7c10 */ /* 0x000fe2000ff3e0ff */
[----:B------:R-:W5:Y:S01]  /*6620*/  @!P3 LDC.64 R6, c[0x0][0x218] ;  /* 0x00008600ff06bb82 */ /* 0x000f620000000a00 */
[----:B-1----:R-:W-:Y:S01]  /*6630*/  @!P2 LEA R50, P0, R46, R12, 0x1 ;  /* 0x0000000c2e32a211 */ /* 0x002fe200078008ff */
[----:B------:R-:W-:Y:S01]  /*6640*/  @!PT LDS RZ, [RZ] ;  /* 0x00000000fffff984 */ /* 0x000fe20000000800 */
[----:B------:R-:W-:Y:S01]  /*6650*/  @!PT LDS RZ, [RZ] ;  /* 0x00000000fffff984 */ /* 0x000fe20000000800 */
[----:B------:R-:W-:Y:S01]  /*6660*/  @!PT LDS RZ, [RZ] ;  /* 0x00000000fffff984 */ /* 0x000fe20000000800 */
[----:B------:R1:W-:Y:S01]  /*6670*/  @!P4 LDGSTS.E.BYPASS.LTC128B.128 [R234+0xa000], desc[UR26][R54.64+0x80] ;  /* 0x0a00008036eacfae */ /* 0x0003e2000b901d5a */
[----:B------:R-:W-:-:S02]  /*6680*/  IADD3.X R49, R42, UR30, RZ, P1, !PT ;  /* 0x0000001e2a317c10 */ /* 0x000fc40008ffe4ff */
[----:B------:R-:W-:Y:S01]  /*6690*/  @!P2 LEA.HI.X R51, R46, R13, R47, 0x1, P0 ;  /* 0x0000000d2e33a211 */ /* 0x000fe200000f0c2f */
[----:B------:R1:W-:Y:S01]  /*66a0*/  @P3 STS.128 [R234+0xc000], RZ ;  /* 0x00c000ffea003388 */ /* 0x0003e20000000c00 */
[----:B------:R-:W-:Y:S01]  /*66b0*/  @!P5 IADD3 R47, P0, R45, R196, RZ ;  /* 0x000000c42d2fd210 */ /* 0x000fe20007f1e0ff */
[----:B------:R-:W1:Y:S02]  /*66c0*/  @!P2 LDC.64 R12, c[0x0][0x218] ;  /* 0x00008600ff0cab82 */ /* 0x000e640000000a00 */
[----:B------:R-:W-:Y:S01]  /*66d0*/  @!PT LDS RZ, [RZ] ;  /* 0x00000000fffff984 */ /* 0x000fe20000000800 */
[----:B------:R-:W-:Y:S01]  /*66e0*/  @!PT LDS RZ, [RZ] ;  /* 0x00000000fffff984 */ /* 0x000fe20000000800 */
[----:B------:R-:W-:Y:S01]  /*66f0*/  @!PT LDS RZ, [RZ] ;  /* 0x00000000fffff984 */ /* 0x000fe20000000800 */
[----:B------:R1:W-:Y:S01]  /*6700*/  @!P3 LDGSTS.E.BYPASS.LTC128B.128 [R234+0xc000], desc[UR26][R52.64+0x100] ;  /* 0x0c00010034eabfae */ /* 0x0003e2000b901d5a */
[----:B--2---:R-:W-:Y:S01]  /*6710*/  @!P5 LEA R60, P1, R47, R10, 0x1 ;  /* 0x0000000a2f3cd211 */ /* 0x004fe200078208ff */
[--C-:B------:R-:W-:Y:S01]  /*6720*/  @!P5 IMAD.X R46, R49, 0x1, R165.reuse, P0 ;  /* 0x00000001312ed824 */ /* 0x100fe200000e06a5 */
[----:B------:R-:W-:Y:S01]  /*6730*/  @!P4 IADD3 R10, P0, R45, R196, RZ ;  /* 0x000000c42d0ac210 */ /* 0x000fe20007f1e0ff */
[----:B------:R2:W-:Y:S03]  /*6740*/  @P2 STS.128 [R234+0xe000], RZ ;  /* 0x00e000ffea002388 */ /* 0x0005e60000000c00 */
        /* <DEDUP_REMOVED lines=11> */
[----:B------:R-:W-:Y:S01]  /*6800*/  @!P3 IMAD.X R9, R49, 0x1, R165, P0 ;  /* 0x000000013109b824 */ /* 0x000fe200000e06a5 */
[C---:B-----5:R-:W-:Y:S01]  /*6810*/  @!P3 LEA R46, P1, R8.reuse, R6, 0x1 ;  /* 0x00000006082eb211 */ /* 0x060fe200078208ff */
[----:B------:R-:W-:Y:S01]  /*6820*/  @!PT LDS RZ, [RZ] ;  /* 0x00000000fffff984 */ /* 0x000fe20000000800 */
[----:B------:R-:W-:Y:S01]  /*6830*/  @!PT LDS RZ, [RZ] ;  /* 0x00000000fffff984 */ /* 0x000fe20000000800 */
[----:B------:R-:W-:Y:S01]  /*6840*/  @!PT LDS RZ, [RZ] ;  /* 0x00000000fffff984 */ /* 0x000fe20000000800 */
[----:B------:R5:W-:Y:S01]  /*6850*/  @!P5 LDGSTS.E.BYPASS.LTC128B.128 [R234+0x8800], desc[UR26][R60.64] ;  /* 0x088000003ceadfae */ /* 0x000be2000b901d5a */
[----:B----4-:R-:W-:Y:S02]  /*6860*/  @!P2 IADD3 R56, P0, R45, R196, RZ ;  /* 0x000000c42d38a210 */ /* 0x010fe40007f1e0ff */
[----:B------:R-:W-:Y:S01]  /*6870*/  @!P3 LEA.HI.X R47, R8, R7, R9, 0x1, P1 ;  /* 0x00000007082fb211 */ /* 0x000fe200008f0c09 */
[----:B------:R4:W-:Y:S01]  /*6880*/  @P4 STS.128 [R234+0xa800], RZ ;  /* 0x00a800ffea004388 */ /* 0x0009e20000000c00 */
[----:B------:R-:W3:Y:S01]  /*6890*/  @!P4 LDC.64 R8, c[0x0][0x218] ;  /* 0x00008600ff08cb82 */ /* 0x000ee20000000a00 */
[----:B------:R-:W-:Y:S01]  /*68a0*/  @!P2 IMAD.X R57, R49, 0x1, R165, P0 ;  /* 0x000000013139a824 */ /* 0x000fe200000e06a5 */
[----:B-1----:R-:W-:Y:S01]  /*68b0*/  @!P2 LEA R62, P0, R56, R12, 0x1 ;  /* 0x0000000c383ea211 */ /* 0x002fe200078008ff */
[----:B------:R-:W-:Y:S01]  /*68c0*/  @!PT LDS RZ, [RZ] ;  /* 0x00000000fffff984 */ /* 0x000fe20000000800 */
[----:B------:R-:W-:Y:S01]  /*68d0*/  @!PT LDS RZ, [RZ] ;  /* 0x00000000fffff984 */ /* 0x000fe20000000800 */
[----:B------:R-:W-:Y:S01]  /*68e0*/  @!PT LDS RZ, [RZ] ;  /* 0x00000000fffff984 */ /* 0x000fe20000000800 */
[----:B------:R1:W-:Y:S01]  /*68f0*/  @!P4 LDGSTS.E.BYPASS.LTC128B.128 [R234+0xa800], desc[UR26][R58.64+0x80] ;  /* 0x0a8000803aeacfae */ /* 0x0003e2000b901d5a */
[----:B------:R-:W-:-:S02]  /*6900*/  IADD3 R45, P1, R45, UR31, RZ ;  /* 0x0000001f2d2d7c10 */ /* 0x000fc4000ff3e0ff */
[----:B------:R-:W-:Y:S01]  /*6910*/  @!P2 LEA.HI.X R63, R56, R13, R57, 0x1, P0 ;  /* 0x0000000d383fa211 */ /* 0x000fe200000f0c39 */
[----:B------:R4:W-:Y:S01]  /*6920*/  @P3 STS.128 [R234+0xc800], RZ ;  /* 0x00c800ffea003388 */ /* 0x0009e20000000c00 */
[----:B------:R-:W5:Y:S01]  /*6930*/  @!P3 LDC.64 R6, c[0x0][0x218] ;  /* 0x00008600ff06bb82 */ /* 0x000f620000000a00 */
[----:B------:R-:W-:Y:S02]  /*6940*/  IADD3.X R49, R49, UR30, RZ, P1, !PT ;  /* 0x0000001e31317c10 */ /* 0x000fe40008ffe4ff */
[CC--:B------:R-:W-:Y:S01]  /*6950*/  @!P5 IADD3 R54, P0, R45.reuse, R196.reuse, RZ ;  /* 0x000000c42d36d210 */ /* 0x0c0fe20007f1e0ff */
[----:B------:R-:W-:Y:S01]  /*6960*/  @!PT LDS RZ, [RZ] ;  /* 0x00000000fffff984 */ /* 0x000fe20000000800 */
[----:B------:R-:W-:Y:S01]  /*6970*/  @!PT LDS RZ, [RZ] ;  /* 0x00000000fffff984 */ /* 0x000fe20000000800 */
[----:B------:R-:W-:Y:S01]  /*6980*/  @!PT LDS RZ, [RZ] ;  /* 0x00000000fffff984 */ /* 0x000fe20000000800 */
[----:B------:R4:W-:Y:S01]  /*6990*/  @!P3 LDGSTS.E.BYPASS.LTC128B.128 [R234+0xc800], desc[UR26][R46.64+0x100] ;  /* 0x0c8001002eeabfae */ /* 0x0009e2000b901d5a */
[----:B------:R-:W-:-:S03]  /*69a0*/  @!P4 IADD3 R52, P1, R45, R196, RZ ;  /* 0x000000c42d34c210 */ /* 0x000fc60007f3e0ff */
[----:B------:R-:W1:Y:S01]  /*69b0*/  @!P2 LDC.64 R12, c[0x0][0x218] ;  /* 0x00008600ff0cab82 */ /* 0x000e620000000a00 */
[C-C-:B------:R-:W-:Y:S01]  /*69c0*/  @!P5 IMAD.X R53, R49.reuse, 0x1, R165.reuse, P0 ;  /* 0x000000013135d824 */ /* 0x140fe200000e06a5 */
[C---:B--2---:R-:W-:Y:S01]  /*69d0*/  @!P5 LEA R56, P0, R54.reuse, R10, 0x1 ;  /* 0x0000000a3638d211 */ /* 0x044fe200078008ff */
[----:B------:R-:W-:Y:S01]  /*69e0*/  @!P4 IMAD.X R10, R49, 0x1, R165, P1 ;  /* 0x00000001310ac824 */ /* 0x000fe200008e06a5 */
[----:B------:R2:W-:Y:S02]  /*69f0*/  @P2 STS.128 [R234+0xe800], RZ ;  /* 0x00e800ffea002388 */ /* 0x0005e40000000c00 */
[----:B------:R-:W-:Y:S02]  /*6a00*/  @!P5 LEA.HI.X R57, R54, R11, R53, 0x1, P0 ;  /* 0x0000000b3639d211 */ /* 0x000fe400000f0c35 */
        /* <DEDUP_REMOVED lines=8> */
[----:B------:R-:W4:Y:S01]  /*6a90*/  @!P5 LDC.64 R10, c[0x0][0x218] ;  /* 0x00008600ff0adb82 */ /* 0x000f220000000a00 */
[----:B------:R-:W-:Y:S01]  /*6aa0*/  @!P3 IMAD.X R51, R49, 0x1, R165, P0 ;  /* 0x000000013133b824 */ /* 0x000fe200000e06a5 */
[C---:B-----5:R-:W-:Y:S01]  /*6ab0*/  @!P3 LEA R60, P1, R50.reuse, R6, 0x1 ;  /* 0x00000006323cb211 */ /* 0x060fe200078208ff */
[----:B------:R-:W-:Y:S01]  /*6ac0*/  @!PT LDS RZ, [RZ] ;  /* 0x00000000fffff984 */ /* 0x000fe20000000800 */
[----:B------:R-:W-:Y:S01]  /*6ad0*/  @!PT LDS RZ, [RZ] ;  /* 0x00000000fffff984 */ /* 0x000fe20000000800 */
[----:B------:R-:W-:Y:S01]  /*6ae0*/  @!PT LDS RZ, [RZ] ;  /* 0x00000000fffff984 */ /* 0x000fe20000000800 */
[----:B------:R2:W-:Y:S01]  /*6af0*/  @!P5 LDGSTS.E.BYPASS.LTC128B.128 [R234+0x9000], desc[UR26][R56.64] ;  /* 0x0900000038eadfae */ /* 0x0005e2000b901d5a */
[C---:B------:R-:W-:Y:S02]  /*6b00*/  @!P2 IADD3 R52, P0, R45.reuse, R196, RZ ;  /* 0x000000c42d34a210 */ /* 0x040fe40007f1e0ff */
[----:B------:R-:W-:Y:S01]  /*6b10*/  @!P3 LEA.HI.X R61, R50, R7, R51, 0x1, P1 ;  /* 0x00000007323db211 */ /* 0x000fe200008f0c33 */
[----:B------:R2:W-:Y:S01]  /*6b20*/  @P4 STS.128 [R234+0xb000], RZ ;  /* 0x00b000ffea004388 */ /* 0x0005e20000000c00 */
[----:B------:R-:W3:Y:S01]  /*6b30*/  @!P4 LDC.64 R8, c[0x0][0x218] ;  /* 0x00008600ff08cb82 */ /* 0x000ee20000000a00 */
[----:B------:R-:W-:Y:S01]  /*6b40*/  IADD3 R50, P1, R45, UR31, RZ ;  /* 0x0000001f2d327c10 */ /* 0x000fe2000ff3e0ff */
[C---:B------:R-:W-:Y:S01]  /*6b50*/  @!P2 IMAD.X R45, R49.reuse, 0x1, R165, P0 ;  /* 0x00000001312da824 */ /* 0x040fe200000e06a5 */
[----:B-1----:R-:W-:Y:S01]  /*6b60*/  @!P2 LEA R58, P0, R52, R12, 0x1 ;  /* 0x0000000c343aa211 */ /* 0x002fe200078008ff */
[----:B------:R-:W-:Y:S01]  /*6b70*/  @!PT LDS RZ, [RZ] ;  /* 0x00000000fffff984 */ /* 0x000fe20000000800 */
[----:B------:R-:W-:Y:S01]  /*6b80*/  @!PT LDS RZ, [RZ] ;  /* 0x00000000fffff984 */ /* 0x000fe20000000800 */
[----:B------:R-:W-:Y:S01]  /*6b90*/  @!PT LDS RZ, [RZ] ;  /* 0x00000000fffff984 */ /* 0x000fe20000000800 */
[----:B------:R2:W-:Y:S01]  /*6ba0*/  @!P4 LDGSTS.E.BYPASS.LTC128B.128 [R234+0xb000], desc[UR26][R54.64+0x80] ;  /* 0x0b00008036eacfae */ /* 0x0005e2000b901d5a */
[----:B------:R-:W-:-:S02]  /*6bb0*/  IADD3.X R49, R49, UR30, RZ, P1, !PT ;  /* 0x0000001e31317c10 */ /* 0x000fc40008ffe4ff */
[----:B------:R-:W-:Y:S01]  /*6bc0*/  @!P2 LEA.HI.X R59, R52, R13, R45, 0x1, P0 ;  /* 0x0000000d343ba211 */ /* 0x000fe200000f0c2d */
[----:B------:R-:W1:Y:S01]  /*6bd0*/  @!P3 LDC.64 R6, c[0x0][0x218] ;  /* 0x00008600ff06bb82 */ /* 0x000e620000000a00 */
[CC--:B------:R-:W-:Y:S01]  /*6be0*/  @!P5 IADD3 R12, P0, R50.reuse, R196.reuse, RZ ;  /* 0x000000c4320cd210 */ /* 0x0c0fe20007f1e0ff */
[----:B------:R2:W-:Y:S01]  /*6bf0*/  @P3 STS.128 [R234+0xd000], RZ ;  /* 0x00d000ffea003388 */ /* 0x0005e20000000c00 */
[----:B------:R-:W-:-:S03]  /*6c00*/  @!P4 IADD3 R13, P1, R50, R196, RZ ;  /* 0x000000c4320dc210 */ /* 0x000fc60007f3e0ff */
[----:B------:R-:W-:Y:S01]  /*6c10*/  @!P5 IMAD.X R45, R49, 0x1, R165, P0 ;  /* 0x00000001312dd824 */ /* 0x000fe200000e06a5 */
[----:B------:R-:W-:Y:S01]  /*6c20*/  @!PT LDS RZ, [RZ] ;  /* 0x00000000fffff984 */ /* 0x000fe20000000800 */
[----:B------:R-:W-:Y:S01]  /*6c30*/  @!PT LDS RZ, [RZ] ;  /* 0x00000000fffff984 */ /* 0x000fe20000000800 */
[----:B------:R-:W-:Y:S01]  /*6c40*/  @!PT LDS RZ, [RZ] ;  /* 0x00000000fffff984 */ /* 0x000fe20000000800 */
[----:B------:R2:W-:Y:S01]  /*6c50*/  @!P3 LDGSTS.E.BYPASS.LTC128B.128 [R234+0xd000], desc[UR26][R60.64+0x100] ;  /* 0x0d0001003ceabfae */ /* 0x0005e2000b901d5a */
[----:B----4-:R-:W-:-:S03]  /*6c60*/  @!P5 LEA R46, P0, R12, R10, 0x1 ;  /* 0x0000000a0c2ed211 */ /* 0x010fc600078008ff */
        /* <DEDUP_REMOVED lines=33> */
[----:B--2---:R-:W-:-:S04]  /*6e80*/  LEA R6, P0, R50, UR14, 0x1 ;  /* 0x0000000e32067c11 */ /* 0x004fc8000f8008ff */
[----:B------:R-:W-:-:S05]  /*6e90*/  LEA.HI.X R7, R50, UR15, R49, 0x1, P0 ;  /* 0x0000000f32077c11 */ /* 0x000fca00080f0c31 */
[----:B------:R-:W-:Y:S01]  /*6ea0*/  @!PT LDS RZ, [RZ] ;  /* 0x00000000fffff984 */ /* 0x000fe20000000800 */
[----:B------:R-:W-:Y:S01]  /*6eb0*/  @!PT LDS RZ, [RZ] ;  /* 0x00000000fffff984 */ /* 0x000fe20000000800 */
[----:B------:R-:W-:Y:S01]  /*6ec0*/  @!PT LDS RZ, [RZ] ;  /* 0x00000000fffff984 */ /* 0x000fe20000000800 */
[----:B------:R1:W-:Y:S04]  /*6ed0*/  LDGSTS.E.BYPASS.LTC128B.128 [R234+0xf800], desc[UR26][R6.64+0x180] ;  /* 0x0f80018006ea7fae */ /* 0x0003e8000b901d5a */
.L_x_6519:
[----:B------:R-:W-:Y:S05]  /*6ee0*/  BSYNC B0 ;  /* 0x0000000000007941 */ /* 0x000fea0003800000 */
.L_x_6518:
[----:B------:R-:W0:Y:S01]  /*6ef0*/  LDGDEPBAR ;  /* 0x00000000000079af */ /* 0x000e220000000000 */
[----:B------:R-:W-:-:S04]  /*6f00*/  IADD3 R196, P0, R43, R196, RZ ;  /* 0x000000c42bc47210 */ /* 0x000fc80007f1e0ff */
[----:B------:R-:W-:-:S09]  /*6f10*/  IADD3.X R165, R42, R165, RZ, P0, !PT ;  /* 0x000000a52aa57210 */ /* 0x000fd200007fe4ff */
.L_x_6515:
[----:B------:R-:W-:Y:S01]  /*6f20*/  VIADD R50, R243, UR16 ;  /* 0x00000010f3327c36 */ /* 0x000fe20008000000 */
[----:B------:R-:W-:Y:S01]  /*6f30*/  ULDC UR18, c[0x0][0x2ec] ;  /* 0x0000bb0000127ab9 */ /* 0x000fe20000000800 */
[----:B------:R-:W-:Y:S01]  /*6f40*/  LEA R224, R4, UR4, 0x1 ;  /* 0x0000000404e07c11 */ /* 0x000fe2000f8e08ff */
[----:B------:R-:W-:Y:S01]  /*6f50*/  ULDC.64 UR14, c[0x0][0x218] ;  /* 0x00008600000e7ab9 */ /* 0x000fe20000000a00 */
[--C-:B-12---:R-:W-:Y:S01]  /*6f60*/  IMAD.IADD R6, R239, 0x1, -R50.reuse ;  /* 0x00000001ef067824 */ /* 0x106fe200078e0a32 */
[----:B------:R-:W-:Y:S01]  /*6f70*/  ISETP.GE.AND P2, PT, R50, R240, PT ;  /* 0x000000f03200720c */ /* 0x000fe20003f46270 */
[----:B------:R-:W-:Y:S01]  /*6f80*/  IMAD.IADD R8, R242, 0x1, -R50 ;  /* 0x00000001f2087824 */ /* 0x000fe200078e0a32 */
[C---:B------:R-:W-:Y:S01]  /*6f90*/  ISETP.GE.AND P3, PT, R50.reuse, R235, PT ;  /* 0x000000eb3200720c */ /* 0x040fe20003f66270 */
[C---:B------:R-:W-:Y:S01]  /*6fa0*/  VIADD R45, R50.reuse, 0x8 ;  /* 0x00000008322d7836 */ /* 0x040fe20000000000 */
[----:B------:R-:W-:Y:S01]  /*6fb0*/  IABS R6, R6 ;  /* 0x0000000600067213 */ /* 0x000fe20000000000 */
[C---:B------:R-:W-:Y:S01]  /*6fc0*/  VIADD R42, R50.reuse, 0x28 ;  /* 0x00000028322a7836 */ /* 0x040fe20000000000 */
[----:B------:R-:W-:Y:S01]  /*6fd0*/  IABS R8, R8 ;  /* 0x0000000800087213 */ /* 0x000fe20000000000 */
[C---:B------:R-:W-:Y:S01]  /*6fe0*/  VIADD R7, R50.reuse, 0x10 ;  /* 0x0000001032077836 */ /* 0x040fe20000000000 */
[----:B------:R-:W-:Y:S01]  /*6ff0*/  I2FP.F32.S32 R6, R6 ;  /* 0x0000000600067245 */ /* 0x000fe20000201400 */
[----:B------:R-:W-:Y:S01]  /*7000*/  VIADD R13, R50, 0x1 ;  /* 0x00000001320d7836 */ /* 0x000fe20000000000 */
[----:B------:R-:W-:Y:S01]  /*7010*/  I2FP.F32.S32 R8, R8 ;  /* 0x0000000800087245 */ /* 0x000fe20000201400 */
[----:B------:R-:W-:Y:S01]  /*7020*/  IMAD.IADD R11, R242, 0x1, -R7 ;  /* 0x00000001f20b7824 */ /* 0x000fe200078e0a07 */
[----:B------:R-:W-:Y:S01]  /*7030*/  ISETP.LT.OR P2, PT, R50, R241, P2 ;  /* 0x000000f13200720c */ /* 0x000fe20001741670 */
[----:B------:R-:W-:Y:S01]  /*7040*/  FFMA.FTZ R74, R6, -UR23, R74 ;  /* 0x80000017064a7c23 */ /* 0x000fe2000801004a */
[----:B------:R-:W-:-:S02]  /*7050*/  VIADD R6, R50, 0x11 ;  /* 0x0000001132067836 */ /* 0x000fc40000000000 */
[----:B------:R-:W-:Y:S01]  /*7060*/  FFMA.FTZ R8, R8, -UR23, R3 ;  /* 0x8000001708087c23 */ /* 0x000fe20008010003 */
[C---:B------:R-:W-:Y:S01]  /*7070*/  IMAD.IADD R3, R242.reuse, 0x1, -R45 ;  /* 0x00000001f2037824 */ /* 0x040fe200078e0a2d */
[----:B------:R-:W-:Y:S01]  /*7080*/  IABS R11, R11 ;  /* 0x0000000b000b7213 */ /* 0x000fe20000000000 */
[C---:B------:R-:W-:Y:S01]  /*7090*/  IMAD.IADD R10, R242.reuse, 0x1, -R6 ;  /* 0x00000001f20a7824 */ /* 0x040fe200078e0a06 */
[----:B------:R-:W-:Y:S01]  /*70a0*/  ISETP.GE.AND P4, PT, R13, R240, PT ;  /* 0x000000f00d00720c */ /* 0x000fe20003f86270 */
[----:B------:R-:W-:Y:S01]  /*70b0*/  IMAD.IADD R9, R242, 0x1, -R13 ;  /* 0x00000001f2097824 */ /* 0x000fe200078e0a0d */
[----:B------:R-:W-:Y:S01]  /*70c0*/  IABS R3, R3 ;  /* 0x0000000300037213 */ /* 0x000fe20000000000 */
[C---:B------:R-:W-:Y:S01]  /*70d0*/  VIADD R43, R50.reuse, 0x21 ;  /* 0x00000021322b7836 */ /* 0x040fe20000000000 */
[----:B------:R-:W-:Y:S01]  /*70e0*/  IABS R10, R10 ;  /* 0x0000000a000a7213 */ /* 0x000fe20000000000 */
[----:B------:R-:W-:Y:S01]  /*70f0*/  VIADD R12, R50, 0x9 ;  /* 0x00000009320c7836 */ /* 0x000fe20000000000 */
[----:B------:R-:W-:Y:S01]  /*7100*/  I2FP.F32.S32 R3, R3 ;  /* 0x0000000300037245 */ /* 0x000fe20000201400 */
[C---:B------:R-:W-:Y:S01]  /*7110*/  IMAD.IADD R182, R242.reuse, 0x1, -R43 ;  /* 0x00000001f2b67824 */ /* 0x040fe200078e0a2b */
[----:B------:R-:W-:Y:S01]  /*7120*/  I2FP.F32.S32 R10, R10 ;  /* 0x0000000a000a7245 */ /* 0x000fe20000201400 */
[C---:B------:R-:W-:Y:S01]  /*7130*/  IMAD.IADD R49, R242.reuse, 0x1, -R12 ;  /* 0x00000001f2317824 */ /* 0x040fe200078e0a0c */
[----:B------:R-:W-:Y:S01]  /*7140*/  I2FP.F32.S32 R11, R11 ;  /* 0x0000000b000b7245 */ /* 0x000fe20000201400 */
[----:B------:R-:W-:Y:S01]  /*7150*/  FFMA.FTZ R28, R3, -UR23, R28 ;  /* 0x80000017031c7c23 */ /* 0x000fe2000801001c */
[----:B------:R-:W-:-:S02]  /*7160*/  IMAD.IADD R3, R242, 0x1, -R42 ;  /* 0x00000001f2037824 */ /* 0x000fc400078e0a2a */
[----:B------:R-:W-:Y:S01]  /*7170*/  FFMA.FTZ R10, R10, -UR23, R44 ;  /* 0x800000170a0a7c23 */ /* 0x000fe2000801002c */
[----:B------:R-:W-:Y:S01]  /*7180*/  VIADD R44, R50, 0x20 ;  /* 0x00000020322c7836 */ /* 0x000fe20000000000 */
[----:B------:R-:W-:Y:S01]  /*7190*/  IABS R9, R9 ;  /* 0x0000000900097213 */ /* 0x000fe20000000000 */
[----:B------:R-:W-:Y:S01]  /*71a0*/  FFMA.FTZ R11, R11, -UR23, R31 ;  /* 0x800000170b0b7c23 */ /* 0x000fe2000801001f */
[----:B------:R-:W-:Y:S01]  /*71b0*/  IABS R3, R3 ;  /* 0x0000000300037213 */ /* 0x000fe20000000000 */
[----:B------:R-:W-:Y:S01]  /*71c0*/  IMAD.IADD R181, R242, 0x1, -R44 ;  /* 0x00000001f2b57824 */ /* 0x000fe200078e0a2c */
[----:B------:R-:W-:Y:S01]  /*71d0*/  I2FP.F32.S32 R9, R9 ;  /* 0x0000000900097245 */ /* 0x000fe20000201400 */
[C---:B------:R-:W-:Y:S01]  /*71e0*/  VIADD R47, R50.reuse, 0x18 ;  /* 0x00000018322f7836 */ /* 0x040fe20000000000 */
[----:B------:R-:W-:Y:S01]  /*71f0*/  I2FP.F32.S32 R3, R3 ;  /* 0x0000000300037245 */ /* 0x000fe20000201400 */
[C---:B------:R-:W-:Y:S01]  /*7200*/  VIADD R46, R50.reuse, 0x19 ;  /* 0x00000019322e7836 */ /* 0x040fe20000000000 */
[----:B------:R-:W-:Y:S01]  /*7210*/  IABS R181, R181 ;  /* 0x000000b500b57213 */ /* 0x000fe20000000000 */
[----:B------:R-:W-:Y:S01]  /*7220*/  FFMA.FTZ R72, R9, -UR23, R72 ;  /* 0x8000001709487c23 */ /* 0x000fe20008010048 */
[----:B------:R-:W-:Y:S01]  /*7230*/  IABS R182, R182 ;  /* 0x000000b600b67213 */ /* 0x000fe20000000000 */
[----:B------:R-:W-:Y:S01]  /*7240*/  FFMA.FTZ R24, R3, -UR23, R24 ;  /* 0x8000001703187c23 */ /* 0x000fe20008010018 */
[----:B------:R-:W-:Y:S01]  /*7250*/  I2FP.F32.S32 R181, R181 ;  /* 0x000000b500b57245 */ /* 0x000fe20000201400 */
[----:B------:R-:W-:Y:S01]  /*7260*/  VIADD R3, R50, 0x39 ;  /* 0x0000003932037836 */ /* 0x000fe20000000000 */
[----:B------:R-:W-:Y:S01]  /*7270*/  I2FP.F32.S32 R182, R182 ;  /* 0x000000b600b67245 */ /* 0x000fe20000201400 */
[----:B------:R-:W-:Y:S01]  /*7280*/  IMAD.IADD R9, R242, 0x1, -R47 ;  /* 0x00000001f2097824 */ /* 0x000fe200078e0a2f */
[----:B------:R-:W-:Y:S01]  /*7290*/  IABS R49, R49 ;  /* 0x0000003100317213 */ /* 0x000fe20000000000 */
[----:B------:R-:W-:Y:S01]  /*72a0*/  FFMA.FTZ R181, R181, -UR23, R38 ;  /* 0x80000017b5b57c23 */ /* 0x000fe20008010026 */
[----:B------:R-:W-:-:S02]  /*72b0*/  VIADD R38, R50, 0x30 ;  /* 0x0000003032267836 */ /* 0x000fc40000000000 */
        /* <DEDUP_REMOVED lines=8> */
[----:B------:R-:W-:Y:S01]  /*7340*/  IABS R199, R199 ;  /* 0x000000c700c77213 */ /* 0x000fe20000000000 */
[C---:B------:R-:W-:Y:S01]  /*7350*/  IMAD.IADD R184, R242.reuse, 0x1, -R39 ;  /* 0x00000001f2b87824 */ /* 0x040fe200078e0a27 */
[----:B------:R-:W-:Y:S01]  /*7360*/  I2FP.F32.S32 R31, R31 ;  /* 0x0000001f001f7245 */ /* 0x000fe20000201400 */
[----:B------:R-:W-:Y:S01]  /*7370*/  IMAD.IADD R48, R242, 0x1, -R46 ;  /* 0x00000001f2307824 */ /* 0x000fe200078e0a2e */
[----:B------:R-:W-:Y:S01]  /*7380*/  I2FP.F32.S32 R199, R199 ;  /* 0x000000c700c77245 */ /* 0x000fe20000201400 */
[--C-:B------:R-:W-:Y:S01]  /*7390*/  IMAD R222, R2, 0x2, R224.reuse ;  /* 0x0000000202de7824 */ /* 0x100fe200078e02e0 */
[----:B------:R-:W-:Y:S01]  /*73a0*/  ISETP.LT.OR P4, PT, R13, R241, P4 ;  /* 0x000000f10d00720c */ /* 0x000fe20002781670 */
[----:B------:R-:W-:Y:S01]  /*73b0*/  FFMA.FTZ R5, R31, -UR23, R5 ;  /* 0x800000171f057c23 */ /* 0x000fe20008010005 */
[----:B------:R-:W-:Y:S01]  /*73c0*/  I2FP.F32.S32 R9, R9 ;  /* 0x0000000900097245 */ /* 0x000fe20000201400 */
[----:B------:R-:W-:Y:S01]  /*73d0*/  FFMA.FTZ R199, R199, -UR23, R33 ;  /* 0x80000017c7c77c23 */ /* 0x000fe20008010021 */
[----:B------:R-:W-:Y:S01]  /*73e0*/  FSEL R31, R72, -INF , !P4 ;  /* 0xff800000481f7808 */ /* 0x000fe20006000000 */
[----:B------:R-:W-:Y:S01]  /*73f0*/  IMAD R221, R0, 0x2, R224 ;  /* 0x0000000200dd7824 */ /* 0x000fe200078e02e0 */
[-C--:B------:R-:W-:Y:S01]  /*7400*/  ISETP.GE.AND P4, PT, R47, R240.reuse, PT ;  /* 0x000000f02f00720c */ /* 0x080fe20003f86270 */
[----:B------:R-:W-:Y:S01]  /*7410*/  FFMA.FTZ R9, R9, -UR23, R36 ;  /* 0x8000001709097c23 */ /* 0x000fe20008010024 */
[----:B------:R-:W-:Y:S01]  /*7420*/  FSEL R33, R8, -INF , !P2 ;  /* 0xff80000008217808 */ /* 0x000fe20005000000 */
[----:B------:R-:W-:Y:S01]  /*7430*/  VIADD R36, R50, 0x38 ;  /* 0x0000003832247836 */ /* 0x000fe20000000000 */
[----:B------:R-:W-:Y:S01]  /*7440*/  ISETP.GE.AND P2, PT, R6, R240, PT ;  /* 0x000000f00600720c */ /* 0x000fe20003f46270 */
[----:B------:R-:W-:Y:S01]  /*7450*/  IMAD R220, R0, 0x2, R222 ;  /* 0x0000000200dc7824 */ /* 0x000fe200078e02de */
[----:B------:R-:W-:Y:S01]  /*7460*/  IABS R184, R184 ;  /* 0x000000b800b87213 */ /* 0x000fe20000000000 */
[----:B------:R-:W-:Y:S01]  /*7470*/  LDSM.16.MT88.4 R156, [R224+0x10000] ;  /* 0x01000000e09c783b */ /* 0x000fe20000004200 */
[----:B------:R-:W-:-:S02]  /*7480*/  IABS R48, R48 ;  /* 0x0000003000307213 */ /* 0x000fc40000000000 */
[-C--:B------:R-:W-:Y:S01]  /*7490*/  ISETP.LT.OR P4, PT, R47, R241.reuse, P4 ;  /* 0x000000f12f00720c */ /* 0x080fe20002781670 */
[----:B------:R-:W-:Y:S01]  /*74a0*/  LDSM.16.MT88.4 R148, [R222+0x10000] ;  /* 0x01000000de94783b */ /* 0x000fe20000004200 */
[-C--:B------:R-:W-:Y:S02]  /*74b0*/  ISETP.LT.OR P2, PT, R6, R241.reuse, P2 ;  /* 0x000000f10600720c */ /* 0x080fe40001741670 */
[----:B------:R-:W-:Y:S01]  /*74c0*/  I2FP.F32.S32 R184, R184 ;  /* 0x000000b800b87245 */ /* 0x000fe20000201400 */
[----:B------:R-:W-:Y:S01]  /*74d0*/  LDSM.16.MT88.4 R140, [R221+0x10000] ;  /* 0x01000000dd8c783b */ /* 0x000fe20000004200 */
[----:B------:R-:W-:Y:S02]  /*74e0*/  I2FP.F32.S32 R48, R48 ;  /* 0x0000003000307245 */ /* 0x000fe40000201400 */
[----:B------:R-:W-:Y:S01]  /*74f0*/  FSEL R9, R9, -INF , !P4 ;  /* 0xff80000009097808 */ /* 0x000fe20006000000 */
[----:B------:R-:W-:Y:S01]  /*7500*/  FFMA.FTZ R184, R184, -UR23, R25 ;  /* 0x80000017b8b87c23 */ /* 0x000fe20008010019 */
[-C--:B------:R-:W-:Y:S01]  /*7510*/  ISETP.GE.AND P4, PT, R39, R240.reuse, PT ;  /* 0x000000f02700720c */ /* 0x080fe20003f86270 */
[----:B------:R-:W-:Y:S01]  /*7520*/  FFMA.FTZ R48, R48, -UR23, R37 ;  /* 0x8000001730307c23 */ /* 0x000fe20008010025 */
[----:B------:R-:W-:Y:S01]  /*7530*/  FSEL R10, R10, -INF , !P2 ;  /* 0xff8000000a0a7808 */ /* 0x000fe20005000000 */
[----:B------:R-:W-:Y:S01]  /*7540*/  VIADD R37, R50, 0x31 ;  /* 0x0000003132257836 */ /* 0x000fe20000000000 */
[-C--:B------:R-:W-:Y:S01]  /*7550*/  ISETP.GE.AND P0, PT, R12, R240.reuse, PT ;  /* 0x000000f00c00720c */ /* 0x080fe20003f06270 */
[----:B------:R-:W-:Y:S01]  /*7560*/  LDSM.16.MT88.4 R132, [R220+0x10000] ;  /* 0x01000000dc84783b */ /* 0x000fe20000004200 */
[-C--:B------:R-:W-:Y:S01]  /*7570*/  ISETP.GE.AND P2, PT, R42, R240.reuse, PT ;  /* 0x000000f02a00720c */ /* 0x080fe20003f46270 */
[----:B------:R-:W-:Y:S01]  /*7580*/  IMAD.IADD R51, R242, 0x1, -R37 ;  /* 0x00000001f2337824 */ /* 0x000fe200078e0a25 */
[----:B------:R-:W-:Y:S01]  /*7590*/  ISETP.GE.AND P1, PT, R45, R240, PT ;  /* 0x000000f02d00720c */ /* 0x000fe20003f26270 */
[----:B------:R-:W-:Y:S01]  /*75a0*/  LDSM.16.MT88.4 R56, [R221+0x12000] ;  /* 0x01200000dd38783b */ /* 0x000fe20000004200 */
[----:B------:R-:W-:-:S02]  /*75b0*/  ISETP.LT.OR P4, PT, R39, R241, P4 ;  /* 0x000000f12700720c */ /* 0x000fc40002781670 */
[-C--:B------:R-:W-:Y:S01]  /*75c0*/  ISETP.LT.OR P0, PT, R12, R241.reuse, P0 ;  /* 0x000000f10c00720c */ /* 0x080fe20000701670 */
[----:B------:R-:W-:Y:S01]  /*75d0*/  LDSM.16.MT88.4 R64, [R220+0x12000] ;  /* 0x01200000dc40783b */ /* 0x000fe20000004200 */
[-C--:B------:R-:W-:Y:S02]  /*75e0*/  ISETP.LT.OR P2, PT, R42, R241.reuse, P2 ;  /* 0x000000f12a00720c */ /* 0x080fe40001741670 */
[-C--:B------:R-:W-:Y:S01]  /*75f0*/  ISETP.GE.AND P5, PT, R7, R240.reuse, PT ;  /* 0x000000f00700720c */ /* 0x080fe20003fa6270 */
[----:B------:R-:W-:Y:S01]  /*7600*/  LDSM.16.MT88.4 R80, [R222+0x14000] ;  /* 0x01400000de50783b */ /* 0x000fe20000004200 */
[----:B------:R-:W-:Y:S02]  /*7610*/  ISETP.LT.OR P1, PT, R45, R241, P1 ;  /* 0x000000f12d00720c */ /* 0x000fe40000f21670 */
        /* <DEDUP_REMOVED lines=8> */
[----:B------:R-:W-:Y:S02]  /*76a0*/  ISETP.GE.AND P2, PT, R13, R235, PT ;  /* 0x000000eb0d00720c */ /* 0x000fe40003f46270 */
[----:B------:R-:W-:Y:S01]  /*76b0*/  FSEL R28, R28, -INF , !P1 ;  /* 0xff8000001c1c7808 */ /* 0x000fe20004800000 */
[----:B------:R-:W-:Y:S01]  /*76c0*/  LDSM.16.MT88.4 R112, [R222+0x16000] ;  /* 0x01600000de70783b */ /* 0x000fe20000004200 */
[----:B------:R-:W-:-:S02]  /*76d0*/  ISETP.LT.OR P5, PT, R7, R241, P5 ;  /* 0x000000f10700720c */ /* 0x000fc40002fa1670 */
[----:B------:R-:W-:Y:S01]  /*76e0*/  ISETP.GE.AND P1, PT, R46, R240, PT ;  /* 0x000000f02e00720c */ /* 0x000fe20003f26270 */
[----:B------:R-:W-:Y:S01]  /*76f0*/  LDSM.16.MT88.4 R120, [R221+0x16000] ;  /* 0x01600000dd78783b */ /* 0x000fe20000004200 */
[----:B------:R-:W-:Y:S02]  /*7700*/  ISETP.LT.OR P4, PT, R3, R241, P4 ;  /* 0x000000f10300720c */ /* 0x000fe40002781670 */
[-C--:B------:R-:W-:Y:S01]  /*7710*/  ISETP.LT.OR P3, PT, R50, R238.reuse, P3 ;  /* 0x000000ee3200720c */ /* 0x080fe20001f61670 */
[----:B------:R-:W-:Y:S01]  /*7720*/  IMAD.IADD R50, R242, 0x1, -R36 ;  /* 0x00000001f2327824 */ /* 0x000fe200078e0a24 */
[----:B------:R-:W-:Y:S02]  /*7730*/  IABS R51, R51 ;  /* 0x0000003300337213 */ /* 0x000fe40000000000 */
[----:B------:R-:W-:Y:S02]  /*7740*/  ISETP.LT.OR P0, PT, R44, R241, P0 ;  /* 0x000000f12c00720c */ /* 0x000fe40000701670 */
[----:B------:R-:W-:Y:S01]  /*7750*/  ISETP.LT.OR P2, PT, R13, R238, P2 ;  /* 0x000000ee0d00720c */ /* 0x000fe20001741670 */
[----:B------:R-:W-:Y:S01]  /*7760*/  IMAD.IADD R13, R239, 0x1, -R13 ;  /* 0x00000001ef0d7824 */ /* 0x000fe200078e0a0d */
[----:B------:R-:W-:-:S02]  /*7770*/  FSEL R11, R11, -INF , !P5 ;  /* 0xff8000000b0b7808 */ /* 0x000fc40006800000 */
[----:B------:R-:W-:Y:S02]  /*7780*/  ISETP.GE.AND P5, PT, R43, R240, PT ;  /* 0x000000f02b00720c */ /* 0x000fe40003fa6270 */
[----:B------:R-:W-:Y:S02]  /*7790*/  ISETP.LT.OR P1, PT, R46, R241, P1 ;  /* 0x000000f12e00720c */ /* 0x000fe40000f21670 */
[----:B------:R-:W-:Y:S02]  /*77a0*/  FSEL R195, R5, -INF , !P4 ;  /* 0xff80000005c37808 */ /* 0x000fe40006000000 */
[----:B------:R-:W-:Y:S02]  /*77b0*/  I2FP.F32.S32 R51, R51 ;  /* 0x0000003300337245 */ /* 0x000fe40000201400 */
[----:B------:R-:W-:Y:S02]  /*77c0*/  ISETP.GE.AND P4, PT, R6, R235, PT ;  /* 0x000000eb0600720c */ /* 0x000fe40003f86270 */
[----:B------:R-:W-:Y:S01]  /*77d0*/  FSEL R74, R74, -INF , !P3 ;  /* 0xff8000004a4a7808 */ /* 0x000fe20005800000 */
[----:B------:R-:W-:Y:S01]  /*77e0*/  FFMA.FTZ R40, R51, -UR23, R40 ;  /* 0x8000001733287c23 */ /* 0x000fe20008010028 */
[----:B------:R-:W-:-:S02]  /*77f0*/  FSEL R181, R181, -INF , !P0 ;  /* 0xff800000b5b57808 */ /* 0x000fc40004000000 */
[----:B------:R-:W-:Y:S02]  /*7800*/  ISETP.GE.AND P3, PT, R47, R235, PT ;  /* 0x000000eb2f00720c */ /* 0x000fe40003f66270 */
[----:B------:R-:W-:Y:S02]  /*7810*/  IABS R50, R50 ;  /* 0x0000003200327213 */ /* 0x000fe40000000000 */
[----:B------:R-:W-:Y:S02]  /*7820*/  ISETP.GE.AND P0, PT, R37, R240, PT ;  /* 0x000000f02500720c */ /* 0x000fe40003f06270 */
[----:B------:R-:W-:Y:S02]  /*7830*/  FSEL R8, R48, -INF , !P1 ;  /* 0xff80000030087808 */ /* 0x000fe40004800000 */
[----:B------:R-:W-:Y:S02]  /*7840*/  ISETP.LT.OR P5, PT, R43, R241, P5 ;  /* 0x000000f12b00720c */ /* 0x000fe40002fa1670 */
[----:B------:R-:W-:-:S02]  /*7850*/  IABS R13, R13 ;  /* 0x0000000d000d7213 */ /* 0x000fc40000000000 */
[----:B------:R-:W-:Y:S02]  /*7860*/  ISETP.GE.AND P1, PT, R38, R240, PT ;  /* 0x000000f02600720c */ /* 0x000fe40003f26270 */
[-C--:B------:R-:W-:Y:S01]  /*7870*/  ISETP.LT.OR P4, PT, R6, R238.reuse, P4 ;  /* 0x000000ee0600720c */ /* 0x080fe20002781670 */
[----:B------:R-:W-:Y:S01]  /*7880*/  IMAD.IADD R6, R239, 0x1, -R6 ;  /* 0x00000001ef067824 */ /* 0x000fe200078e0a06 */
[----:B------:R-:W-:Y:S01]  /*7890*/  ISETP.LT.OR P3, PT, R47, R238, P3 ;  /* 0x000000ee2f00720c */ /* 0x000fe20001f61670 */
[----:B------:R-:W-:Y:S01]  /*78a0*/  IMAD.IADD R47, R239, 0x1, -R47 ;  /* 0x00000001ef2f7824 */ /* 0x000fe200078e0a2f */
[----:B------:R-:W-:Y:S02]  /*78b0*/  I2FP.F32.S32 R50, R50 ;  /* 0x0000003200327245 */ /* 0x000fe40000201400 */
[----:B------:R-:W-:Y:S02]  /*78c0*/  ISETP.LT.OR P0, PT, R37, R241, P0 ;  /* 0x000000f12500720c */ /* 0x000fe40000701670 */
[----:B------:R-:W-:Y:S01]  /*78d0*/  FSEL R182, R182, -INF , !P5 ;  /* 0xff800000b6b67808 */ /* 0x000fe20006800000 */
[----:B------:R-:W-:Y:S01]  /*78e0*/  FFMA.FTZ R41, R50, -UR23, R41 ;  /* 0x8000001732297c23 */ /* 0x000fe20008010029 */
[----:B------:R-:W-:Y:S01]  /*78f0*/  I2FP.F32.S32 R13, R13 ;  /* 0x0000000d000d7245 */ /* 0x000fe20000201400 */
[----:B------:R-:W-:Y:S01]  /*7900*/  LDSM.16.MT88.4 R48, [R222+0x12000] ;  /* 0x01200000de30783b */ /* 0x000fe20000004200 */
[----:B------:R-:W-:-:S02]  /*7910*/  ISETP.GE.AND P5, PT, R36, R240, PT ;  /* 0x000000f02400720c */ /* 0x000fc40003fa6270 */
[----:B------:R-:W-:Y:S01]  /*7920*/  ISETP.LT.OR P1, PT, R38, R241, P1 ;  /* 0x000000f12600720c */ /* 0x000fe20000f21670 */
[----:B------:R-:W-:Y:S01]  /*7930*/  FFMA.FTZ R13, R13, -UR23, R73 ;  /* 0x800000170d0d7c23 */ /* 0x000fe20008010049 */
[----:B------:R-:W-:Y:S02]  /*7940*/  FSEL R198, R40, -INF , !P0 ;  /* 0xff80000028c67808 */ /* 0x000fe40004000000 */
[----:B------:R-:W-:Y:S02]  /*7950*/  IABS R6, R6 ;  /* 0x0000000600067213 */ /* 0x000fe40000000000 */
[----:B------:R-:W-:Y:S02]  /*7960*/  ISETP.GE.AND P0, PT, R12, R235, PT ;  /* 0x000000eb0c00720c */ /* 0x000fe40003f06270 */
[----:B------:R-:W-:Y:S02]  /*7970*/  IABS R47, R47 ;  /* 0x0000002f002f7213 */ /* 0x000fe40000000000 */
[----:B------:R-:W-:-:S02]  /*7980*/  FSEL R199, R199, -INF , !P1 ;  /* 0xff800000c7c77808 */ /* 0x000fc40004800000 */
[----:B------:R-:W-:Y:S02]  /*7990*/  ISETP.LT.OR P5, PT, R36, R241, P5 ;  /* 0x000000f12400720c */ /* 0x000fe40002fa1670 */
[----:B------:R-:W-:Y:S02]  /*79a0*/  ISETP.GE.AND P1, PT, R45, R235, PT ;  /* 0x000000eb2d00720c */ /* 0x000fe40003f26270 */
[----:B------:R-:W-:Y:S02]  /*79b0*/  I2FP.F32.S32 R6, R6 ;  /* 0x0000000600067245 */ /* 0x000fe40000201400 */
[----:B------:R-:W-:Y:S01]  /*79c0*/  ISETP.LT.OR P0, PT, R12, R238, P0 ;  /* 0x000000ee0c00720c */ /* 0x000fe20000701670 */
[----:B------:R-:W-:Y:S01]  /*79d0*/  IMAD.IADD R12, R239, 0x1, -R12 ;  /* 0x00000001ef0c7824 */ /* 0x000fe200078e0a0c */
[----:B------:R-:W-:Y:S01]  /*79e0*/  I2FP.F32.S32 R47, R47 ;  /* 0x0000002f002f7245 */ /* 0x000fe20000201400 */
[----:B------:R-:W-:Y:S01]  /*79f0*/  FFMA.FTZ R17, R6, -UR23, R17 ;  /* 0x8000001706117c23 */ /* 0x000fe20008010011 */
[----:B------:R-:W-:-:S02]  /*7a00*/  FSEL R197, R41, -INF , !P5 ;  /* 0xff80000029c57808 */ /* 0x000fc40006800000 */
[-C--:B------:R-:W-:Y:S01]  /*7a10*/  ISETP.LT.OR P1, PT, R45, R238.reuse, P1 ;  /* 0x000000ee2d00720c */ /* 0x080fe20000f21670 */
[----:B------:R-:W-:Y:S01]  /*7a20*/  IMAD.IADD R45, R239, 0x1, -R45 ;  /* 0x00000001ef2d7824 */ /* 0x000fe200078e0a2d */
[-C--:B------:R-:W-:Y:S01]  /*7a30*/  ISETP.GE.AND P5, PT, R7, R235.reuse, PT ;  /* 0x000000eb0700720c */ /* 0x080fe20003fa6270 */
[----:B------:R-:W-:Y:S01]  /*7a40*/  FFMA.FTZ R6, R47, -UR23, R20 ;  /* 0x800000172f067c23 */ /* 0x000fe20008010014 */
[----:B------:R-:W-:Y:S02]  /*7a50*/  FSEL R24, R13, -INF , !P2 ;  /* 0xff8000000d187808 */ /* 0x000fe40005000000 */
[----:B------:R-:W-:Y:S02]  /*7a60*/  ISETP.GE.AND P2, PT, R46, R235, PT ;  /* 0x000000eb2e00720c */ /* 0x000fe40003f46270 */
[----:B------:R-:W-:Y:S01]  /*7a70*/  ISETP.LT.OR P5, PT, R7, R238, P5 ;  /* 0x000000ee0700720c */ /* 0x000fe20002fa1670 */
[----:B------:R-:W-:Y:S01]  /*7a80*/  IMAD.IADD R7, R239, 0x1, -R7 ;  /* 0x00000001ef077824 */ /* 0x000fe200078e0a07 */
[----:B------:R-:W-:-:S02]  /*7a90*/  IABS R12, R12 ;  /* 0x0000000c000c7213 */ /* 0x000fc40000000000 */
[----:B------:R-:W-:Y:S02]  /*7aa0*/  FMNMX.FTZ R20, R33, R31, !PT ;  /* 0x0000001f21147209 */ /* 0x000fe40007810000 */
[----:B------:R-:W-:Y:S01]  /*7ab0*/  ISETP.LT.OR P2, PT, R46, R238, P2 ;  /* 0x000000ee2e00720c */ /* 0x000fe20001741670 */
[C---:B------:R-:W-:Y:S01]  /*7ac0*/  IMAD.IADD R46, R239.reuse, 0x1, -R46 ;  /* 0x00000001ef2e7824 */ /* 0x040fe200078e0a2e */
[----:B------:R-:W-:Y:S02]  /*7ad0*/  IABS R45, R45 ;  /* 0x0000002d002d7213 */ /* 0x000fe40000000000 */
[----:B------:R-:W-:Y:S02]  /*7ae0*/  I2FP.F32.S32 R12, R12 ;  /* 0x0000000c000c7245 */ /* 0x000fe40000201400 */
[----:B------:R-:W-:Y:S02]  /*7af0*/  FMNMX.FTZ R20, R28, R20, !PT ;  /* 0x000000141c147209 */ /* 0x000fe40007810000 */
[----:B------:R-:W-:Y:S01]  /*7b00*/  IABS R7, R7 ;  /* 0x0000000700077213 */ /* 0x000fe20000000000 */
[----:B------:R-:W-:Y:S01]  /*7b10*/  FFMA.FTZ R12, R12, -UR23, R30 ;  /* 0x800000170c0c7c23 */ /* 0x000fe2000801001e */
[----:B------:R-:W-:Y:S01]  /*7b20*/  I2FP.F32.S32 R45, R45 ;  /* 0x0000002d002d7245 */ /* 0x000fe20000201400 */
[----:B------:R-:W-:Y:S01]  /*7b30*/  IMAD.IADD R30, R239, 0x1, -R39 ;  /* 0x00000001ef1e7824 */ /* 0x000fe200078e0a27 */
[----:B------:R-:W-:-:S02]  /*7b40*/  IABS R46, R46 ;  /* 0x0000002e002e7213 */ /* 0x000fc40000000000 */
[----:B------:R-:W-:Y:S01]  /*7b50*/  FMNMX.FTZ R20, R25, R20, !PT ;  /* 0x0000001419147209 */ /* 0x000fe20007810000 */
[----:B------:R-:W-:Y:S01]  /*7b60*/  FFMA.FTZ R29, R45, -UR23, R29 ;  /* 0x800000172d1d7c23 */ /* 0x000fe2000801001d */
[----:B------:R-:W-:Y:S02]  /*7b70*/  I2FP.F32.S32 R7, R7 ;  /* 0x0000000700077245 */ /* 0x000fe40000201400 */
[----:B------:R-:W-:Y:S02]  /*7b80*/  I2FP.F32.S32 R46, R46 ;  /* 0x0000002e002e7245 */ /* 0x000fe40000201400 */
[----:B------:R-:W-:Y:S01]  /*7b90*/  FMNMX.FTZ R20, R11, R20, !PT ;  /* 0x000000140b147209 */ /* 0x000fe20007810000 */
[----:B------:R-:W-:Y:S01]  /*7ba0*/  FFMA.FTZ R7, R7, -UR23, R16 ;  /* 0x8000001707077c23 */ /* 0x000fe20008010010 */
[----:B------:R-:W-:Y:S01]  /*7bb0*/  FSEL R13, R12, -INF , !P0 ;  /* 0xff8000000c0d7808 */ /* 0x000fe20004000000 */
[----:B------:R-:W-:Y:S01]  /*7bc0*/  FFMA.FTZ R5, R46, -UR23, R18 ;  /* 0x800000172e057c23 */ /* 0x000fe20008010012 */
[----:B------:R-:W-:-:S02]  /*7bd0*/  ISETP.GE.AND P0, PT, R43, R235, PT ;  /* 0x000000eb2b00720c */ /* 0x000fc40003f06270 */
[----:B------:R-:W-:Y:S01]  /*7be0*/  FSEL R16, R29, -INF , !P1 ;  /* 0xff8000001d107808 */ /* 0x000fe20004800000 */
[----:B------:R-:W-:Y:S01]  /*7bf0*/  IMAD.IADD R29, R239, 0x1, -R38 ;  /* 0x00000001ef1d7824 */ /* 0x000fe200078e0a26 */
[----:B------:R-:W-:Y:S02]  /*7c00*/  FMNMX.FTZ R20, R10, R20, !PT ;  /* 0x000000140a147209 */ /* 0x000fe40007810000 */
[----:B------:R-:W-:Y:S02]  /*7c10*/  ISETP.GE.AND P1, PT, R44, R235, PT ;  /* 0x000000eb2c00720c */ /* 0x000fe40003f26270 */
[----:B------:R-:W-:Y:S02]  /*7c20*/  FMNMX.FTZ R18, R74, R24, !PT ;  /* 0x000000184a127209 */ /* 0x000fe40007810000 */
[----:B------:R-:W-:Y:S01]  /*7c30*/  ISETP.LT.OR P0, PT, R43, R238, P0 ;  /* 0x000000ee2b00720c */ /* 0x000fe20000701670 */
[----:B------:R-:W-:Y:S01]  /*7c40*/  IMAD.IADD R43, R239, 0x1, -R43 ;  /* 0x00000001ef2b7824 */ /* 0x000fe200078e0a2b */
[----:B------:R-:W-:-:S02]  /*7c50*/  FSEL R12, R7, -INF , !P5 ;  /* 0xff800000070c7808 */ /* 0x000fc40006800000 */
[----:B------:R-:W-:Y:S02]  /*7c60*/  FMNMX.FTZ R20, R9, R20, !PT ;  /* 0x0000001409147209 */ /* 0x000fe40007810000 */
[----:B------:R-:W-:Y:S01]  /*7c70*/  ISETP.LT.OR P1, PT, R44, R238, P1 ;  /* 0x000000ee2c00720c */ /* 0x000fe20000f21670 */
[----:B------:R-:W-:Y:S01]  /*7c80*/  IMAD.IADD R44, R239, 0x1, -R44 ;  /* 0x00000001ef2c7824 */ /* 0x000fe200078e0a2c */
[----:B------:R-:W-:Y:S01]  /*7c90*/  FSEL R7, R17, -INF , !P4 ;  /* 0xff80000011077808 */ /* 0x000fe20006000000 */
[----:B------:R-:W-:Y:S01]  /*7ca0*/  IMAD.IADD R17, R239, 0x1, -R37 ;  /* 0x00000001ef117824 */ /* 0x000fe200078e0a25 */
[----:B------:R-:W-:Y:S02]  /*7cb0*/  FMNMX.FTZ R18, R16, R18, !PT ;  /* 0x0000001210127209 */ /* 0x000fe40007810000 */
[----:B------:R-:W-:Y:S02]  /*7cc0*/  FMNMX.FTZ R20, R8, R20, !PT ;  /* 0x0000001408147209 */ /* 0x000fe40007810000 */
[----:B------:R-:W-:-:S02]  /*7cd0*/  ISETP.GE.AND P5, PT, R42, R235, PT ;  /* 0x000000eb2a00720c */ /* 0x000fc40003fa6270 */
[----:B------:R-:W-:Y:S02]  /*7ce0*/  IABS R43, R43 ;  /* 0x0000002b002b7213 */ /* 0x000fe40000000000 */
[----:B------:R-:W-:Y:S02]  /*7cf0*/  FMNMX.FTZ R18, R13, R18, !PT ;  /* 0x000000120d127209 */ /* 0x000fe40007810000 */
[----:B------:R-:W-:Y:S02]  /*7d00*/  IABS R44, R44 ;  /* 0x0000002c002c7213 */ /* 0x000fe40000000000 */
[----:B------:R-:W-:Y:S02]  /*7d10*/  IABS R17, R17 ;  /* 0x0000001100117213 */ /* 0x000fe40000000000 */
[----:B------:R-:W-:Y:S02]  /*7d20*/  FMNMX.FTZ R20, R181, R20, !PT ;  /* 0x00000014b5147209 */ /* 0x000fe40007810000 */
[----:B------:R-:W-:Y:S01]  /*7d30*/  ISETP.LT.OR P5, PT, R42, R238, P5 ;  /* 0x000000ee2a00720c */ /* 0x000fe20002fa1670 */
[----:B------:R-:W-:Y:S01]  /*7d40*/  IMAD.IADD R42, R239, 0x1, -R42 ;  /* 0x00000001ef2a7824 */ /* 0x000fe200078e0a2a */
[----:B------:R-:W-:-:S02]  /*7d50*/  I2FP.F32.S32 R43, R43 ;  /* 0x0000002b002b7245 */ /* 0x000fc40000201400 */
[----:B------:R-:W-:Y:S02]  /*7d60*/  FMNMX.FTZ R18, R12, R18, !PT ;  /* 0x000000120c127209 */ /* 0x000fe40007810000 */
[----:B------:R-:W-:Y:S01]  /*7d70*/  I2FP.F32.S32 R44, R44 ;  /* 0x0000002c002c7245 */ /* 0x000fe20000201400 */
[----:B------:R-:W-:Y:S01]  /*7d80*/  FFMA.FTZ R21, R43, -UR23, R21 ;  /* 0x800000172b157c23 */ /* 0x000fe20008010015 */
[----:B------:R-:W-:Y:S02]  /*7d90*/  I2FP.F32.S32 R17, R17 ;  /* 0x0000001100117245 */ /* 0x000fe40000201400 */
[----:B------:R-:W-:Y:S01]  /*7da0*/  FMNMX.FTZ R20, R182, R20, !PT ;  /* 0x00000014b6147209 */ /* 0x000fe20007810000 */
[----:B------:R-:W-:Y:S01]  /*7db0*/  FFMA.FTZ R19, R44, -UR23, R19 ;  /* 0x800000172c137c23 */ /* 0x000fe20008010013 */
[----:B------:R-:W-:Y:S01]  /*7dc0*/  FSEL R6, R6, -INF , !P3 ;  /* 0xff80000006067808 */ /* 0x000fe20005800000 */
[----:B------:R-:W-:Y:S01]  /*7dd0*/  FFMA.FTZ R27, R17, -UR23, R27 ;  /* 0x80000017111b7c23 */ /* 0x000fe2000801001b */
[----:B------:R-:W-:-:S02]  /*7de0*/  FMNMX.FTZ R18, R7, R18, !PT ;  /* 0x0000001207127209 */ /* 0x000fc40007810000 */
[----:B------:R-:W-:Y:S02]  /*7df0*/  IABS R42, R42 ;  /* 0x0000002a002a7213 */ /* 0x000fe40000000000 */
[----:B------:R-:W-:Y:S02]  /*7e00*/  FMNMX.FTZ R20, R183, R20, !PT ;  /* 0x00000014b7147209 */ /* 0x000fe40007810000 */
[----:B------:R-:W-:Y:S02]  /*7e10*/  FSEL R5, R5, -INF , !P2 ;  /* 0xff80000005057808 */ /* 0x000fe40005000000 */
[----:B------:R-:W-:Y:S01]  /*7e20*/  FMNMX.FTZ R17, R6, R18, !PT ;  /* 0x0000001206117209 */ /* 0x000fe20007810000 */
[----:B------:R-:W-:Y:S01]  /*7e30*/  IMAD.IADD R18, R239, 0x1, -R3 ;  /* 0x00000001ef127824 */ /* 0x000fe200078e0a03 */
[----:B------:R-:W-:Y:S02]  /*7e40*/  I2FP.F32.S32 R42, R42 ;  /* 0x0000002a002a7245 */ /* 0x000fe40000201400 */
[----:B------:R-:W-:-:S02]  /*7e50*/  IABS R30, R30 ;  /* 0x0000001e001e7213 */ /* 0x000fc40000000000 */
[----:B------:R-:W-:Y:S01]  /*7e60*/  FSEL R186, R21, -INF , !P0 ;  /* 0xff80000015ba7808 */ /* 0x000fe20004000000 */
[----:B------:R-:W-:Y:S01]  /*7e70*/  FFMA.FTZ R23, R42, -UR23, R23 ;  /* 0x800000172a177c23 */ /* 0x000fe20008010017 */
[----:B------:R-:W-:Y:S01]  /*7e80*/  FMNMX.FTZ R21, R184, R20, !PT ;  /* 0x00000014b8157209 */ /* 0x000fe20007810000 */
[----:B------:R-:W-:Y:S01]  /*7e90*/  LDSM.16.MT88.4 R40, [R224+0x12000] ;  /* 0x01200000e028783b */ /* 0x000fe20000004200 */
[----:B------:R-:W-:Y:S01]  /*7ea0*/  FSEL R185, R19, -INF , !P1 ;  /* 0xff80000013b97808 */ /* 0x000fe20004800000 */
[----:B------:R-:W-:Y:S01]  /*7eb0*/  IMAD.IADD R19, R239, 0x1, -R36 ;  /* 0x00000001ef137824 */ /* 0x000fe200078e0a24 */
[----:B------:R-:W-:Y:S02]  /*7ec0*/  FMNMX.FTZ R20, R5, R17, !PT ;  /* 0x0000001105147209 */ /* 0x000fe40007810000 */
[----:B------:R-:W-:Y:S02]  /*7ed0*/  IABS R29, R29 ;  /* 0x0000001d001d7213 */ /* 0x000fe40000000000 */
[----:B------:R-:W-:-:S02]  /*7ee0*/  I2FP.F32.S32 R30, R30 ;  /* 0x0000001e001e7245 */ /* 0x000fc40000201400 */
[----:B------:R-:W-:Y:S02]  /*7ef0*/  ISETP.GE.AND P4, PT, R39, R235, PT ;  /* 0x000000eb2700720c */ /* 0x000fe40003f86270 */
[----:B------:R-:W-:Y:S01]  /*7f00*/  FMNMX.FTZ R20, R185, R20, !PT ;  /* 0x00000014b9147209 */ /* 0x000fe20007810000 */
[----:B------:R-:W-:Y:S01]  /*7f10*/  FFMA.FTZ R22, R30, -UR23, R22 ;  /* 0x800000171e167c23 */ /* 0x000fe20008010016 */
[----:B------:R-:W-:Y:S02]  /*7f20*/  I2FP.F32.S32 R29, R29 ;  /* 0x0000001d001d7245 */ /* 0x000fe40000201400 */
[----:B------:R-:W-:Y:S02]  /*7f30*/  ISETP.GE.AND P3, PT, R38, R235, PT ;  /* 0x000000eb2600720c */ /* 0x000fe40003f66270 */
[----:B------:R-:W-:Y:S01]  /*7f40*/  ISETP.LT.OR P4, PT, R39, R238, P4 ;  /* 0x000000ee2700720c */ /* 0x000fe20002781670 */
[----:B------:R-:W-:Y:S01]  /*7f50*/  FFMA.FTZ R15, R29, -UR23, R15 ;  /* 0x800000171d0f7c23 */ /* 0x000fe2000801000f */
[----:B------:R-:W-:-:S02]  /*7f60*/  FSEL R187, R23, -INF , !P5 ;  /* 0xff80000017bb7808 */ /* 0x000fc40006800000 */
[----:B------:R-:W-:Y:S02]  /*7f70*/  FMNMX.FTZ R20, R186, R20, !PT ;  /* 0x00000014ba147209 */ /* 0x000fe40007810000 */
[----:B------:R-:W-:Y:S02]  /*7f80*/  IABS R19, R19 ;  /* 0x0000001300137213 */ /* 0x000fe40000000000 */
[----:B------:R-:W-:Y:S02]  /*7f90*/  ISETP.LT.OR P3, PT, R38, R238, P3 ;  /* 0x000000ee2600720c */ /* 0x000fe40001f61670 */
[----:B------:R-:W-:Y:S02]  /*7fa0*/  ISETP.GE.AND P2, PT, R37, R235, PT ;  /* 0x000000eb2500720c */ /* 0x000fe40003f46270 */
[----:B------:R-:W-:Y:S02]  /*7fb0*/  FSEL R190, R22, -INF , !P4 ;  /* 0xff80000016be7808 */ /* 0x000fe40006000000 */
[----:B------:R-:W-:-:S02]  /*7fc0*/  FMNMX.FTZ R20, R187, R20, !PT ;  /* 0x00000014bb147209 */ /* 0x000fc40007810000 */
[----:B------:R-:W-:Y:S02]  /*7fd0*/  IABS R18, R18 ;  /* 0x0000001200127213 */ /* 0x000fe40000000000 */
[----:B------:R-:W-:Y:S02]  /*7fe0*/  I2FP.F32.S32 R19, R19 ;  /* 0x0000001300137245 */ /* 0x000fe40000201400 */
[----:B------:R-:W-:Y:S02]  /*7ff0*/  FMNMX.FTZ R17, R199, R21, !PT ;  /* 0x00000015c7117209 */ /* 0x000fe40007810000 */
[----:B------:R-:W-:Y:S01]  /*8000*/  ISETP.LT.OR P2, PT, R37, R238, P2 ;  /* 0x000000ee2500720c */ /* 0x000fe20001741670 */
[----:B------:R-:W-:Y:S01]  /*8010*/  FFMA.FTZ R19, R19, -UR23, R26 ;  /* 0x8000001713137c23 */ /* 0x000fe2000801001a */
[----:B------:R-:W-:Y:S02]  /*8020*/  ISETP.GE.AND P1, PT, R36, R235, PT ;  /* 0x000000eb2400720c */ /* 0x000fe40003f26270 */
[----:B------:R-:W-:-:S02]  /*8030*/  FSEL R193, R15, -INF , !P3 ;  /* 0xff8000000fc17808 */ /* 0x000fc40005800000 */
[----:B------:R-:W-:Y:S02]  /*8040*/  FMNMX.FTZ R20, R190, R20, !PT ;  /* 0x00000014be147209 */ /* 0x000fe40007810000 */
[----:B------:R-:W-:Y:S02]  /*8050*/  I2FP.F32.S32 R18, R18 ;  /* 0x0000001200127245 */ /* 0x000fe40000201400 */
[----:B------:R-:W-:Y:S02]  /*8060*/  FMNMX.FTZ R17, R198, R17, !PT ;  /* 0x00000011c6117209 */ /* 0x000fe40007810000 */
[----:B------:R-:W-:Y:S01]  /*8070*/  ISETP.LT.OR P1, PT, R36, R238, P1 ;  /* 0x000000ee2400720c */ /* 0x000fe20000f21670 */
[----:B------:R-:W-:Y:S01]  /*8080*/  FFMA.FTZ R14, R18, -UR23, R14 ;  /* 0x80000017120e7c23 */ /* 0x000fe2000801000e */
[----:B------:R-:W-:Y:S02]  /*8090*/  ISETP.GE.AND P0, PT, R3, R235, PT ;  /* 0x000000eb0300720c */ /* 0x000fe40003f06270 */
[----:B------:R-:W-:-:S02]  /*80a0*/  FSEL R192, R27, -INF , !P2 ;  /* 0xff8000001bc07808 */ /* 0x000fc40005000000 */
[----:B------:R-:W-:Y:S02]  /*80b0*/  FMNMX.FTZ R20, R193, R20, !PT ;  /* 0x00000014c1147209 */ /* 0x000fe40007810000 */
[----:B------:R-:W-:Y:S02]  /*80c0*/  FMNMX.FTZ R17, R197, R17, !PT ;  /* 0x00000011c5117209 */ /* 0x000fe40007810000 */
[----:B------:R-:W-:Y:S02]  /*80d0*/  ISETP.LT.OR P0, PT, R3, R238, P0 ;  /* 0x000000ee0300720c */ /* 0x000fe40000701670 */
[----:B------:R-:W-:Y:S02]  /*80e0*/  FSEL R191, R19, -INF , !P1 ;  /* 0xff80000013bf7808 */ /* 0x000fe40004800000 */
[----:B------:R-:W-:Y:S02]  /*80f0*/  FMNMX.FTZ R20, R192, R20, !PT ;  /* 0x00000014c0147209 */ /* 0x000fe40007810000 */
[----:B------:R-:W-:-:S02]  /*8100*/  FMNMX.FTZ R17, R195, R17, !PT ;  /* 0x00000011c3117209 */ /* 0x000fc40007810000 */
[----:B------:R-:W-:Y:S02]  /*8110*/  FSEL R189, R14, -INF , !P0 ;  /* 0xff8000000ebd7808 */ /* 0x000fe40004000000 */
[----:B------:R-:W-:Y:S01]  /*8120*/  FMNMX.FTZ R3, R191, R20, !PT ;  /* 0x00000014bf037209 */ /* 0x000fe20007810000 */
[----:B------:R-:W1:Y:S03]  /*8130*/  SHFL.BFLY PT, R15, R17, 0x2, 0x1f ;  /* 0x0c401f00110f7f89 */ /* 0x000e6600000e0000 */
[----:B------:R-:W-:Y:S01]  /*8140*/  FMNMX.FTZ R3, R189, R3, !PT ;  /* 0x00000003bd037209 */ /* 0x000fe20007810000 */
        /* <DEDUP_REMOVED lines=19> */
[----:B------:R-:W-:Y:S01]  /*8280*/  LDSM.16.MT88.4 R8, [R220+0x16000] ;  /* 0x01600000dc08783b */ /* 0x000fe20000004200 */
[----:B------:R-:W-:Y:S01]  /*8290*/  FFMA.FTZ R177, R31, UR18, -R194 ;  /* 0x000000121fb17c23 */ /* 0x000fe200080108c2 */
[----:B------:R-:W-:Y:S01]  /*82a0*/  FFMA.FTZ R179, R74, UR18, -R188 ;  /* 0x000000124ab37c23 */ /* 0x000fe200080108bc */
[--C-:B------:R-:W-:Y:S01]  /*82b0*/  FFMA.FTZ R176, R28, UR18, -R194.reuse ;  /* 0x000000121cb07c23 */ /* 0x100fe200080108c2 */
[----:B------:R-:W1:Y:S01]  /*82c0*/  LDSM.16.MT88.4 R72, [R224+0x14000] ;  /* 0x01400000e048783b */ /* 0x000e620000004200 */
[----:B------:R-:W-:Y:S01]  /*82d0*/  FFMA.FTZ R173, R25, UR18, -R194 ;  /* 0x0000001219ad7c23 */ /* 0x000fe200080108c2 */
[--C-:B------:R-:W-:Y:S01]  /*82e0*/  FFMA.FTZ R180, R24, UR18, -R188.reuse ;  /* 0x0000001218b47c23 */ /* 0x100fe200080108bc */
[--C-:B------:R-:W-:Y:S01]  /*82f0*/  FFMA.FTZ R175, R16, UR18, -R188.reuse ;  /* 0x0000001210af7c23 */ /* 0x100fe200080108bc */
[--C-:B------:R-:W-:Y:S01]  /*8300*/  FFMA.FTZ R174, R13, UR18, -R188.reuse ;  /* 0x000000120dae7c23 */ /* 0x100fe200080108bc */
[----:B------:R-:W-:Y:S01]  /*8310*/  MUFU.EX2 R178, R178 ;  /* 0x000000b200b27308 */ /* 0x000fe20000000800 */
[--C-:B------:R-:W-:Y:S01]  /*8320*/  FFMA.FTZ R170, R12, UR18, -R188.reuse ;  /* 0x000000120caa7c23 */ /* 0x100fe200080108bc */
[--C-:B------:R-:W-:Y:S01]  /*8330*/  FFMA.FTZ R168, R7, UR18, -R188.reuse ;  /* 0x0000001207a87c23 */ /* 0x100fe200080108bc */
[--C-:B------:R-:W-:Y:S01]  /*8340*/  FFMA.FTZ R33, R6, UR18, -R188.reuse ;  /* 0x0000001206217c23 */ /* 0x100fe200080108bc */
[----:B------:R-:W-:Y:S01]  /*8350*/  FFMA.FTZ R0, R5, UR18, -R188 ;  /* 0x0000001205007c23 */ /* 0x000fe200080108bc */
[----:B------:R-:W2:Y:S01]  /*8360*/  LDSM.16.MT88.4 R16, [R221+0x10800] ;  /* 0x01080000dd10783b */ /* 0x000ea20000004200 */
[--C-:B------:R-:W-:Y:S01]  /*8370*/  FFMA.FTZ R181, R181, UR18, -R194.reuse ;  /* 0x00000012b5b57c23 */ /* 0x100fe200080108c2 */
[--C-:B------:R-:W-:Y:S01]  /*8380*/  FFMA.FTZ R182, R182, UR18, -R194.reuse ;  /* 0x00000012b6b67c23 */ /* 0x100fe200080108c2 */
[----:B------:R-:W3:Y:S01]  /*8390*/  MUFU.EX2 R177, R177 ;  /* 0x000000b100b17308 */ /* 0x000ee20000000800 */
[----:B------:R-:W4:Y:S01]  /*83a0*/  LDSM.16.MT88.4 R24, [R220+0x10800] ;  /* 0x01080000dc18783b */ /* 0x000f220000004200 */
[--C-:B------:R-:W-:Y:S01]  /*83b0*/  FFMA.FTZ R183, R183, UR18, -R194.reuse ;  /* 0x00000012b7b77c23 */ /* 0x100fe200080108c2 */
[----:B------:R-:W-:Y:S01]  /*83c0*/  FFMA.FTZ R184, R184, UR18, -R194 ;  /* 0x00000012b8b87c23 */ /* 0x000fe200080108c2 */
[--C-:B------:R-:W-:Y:S01]  /*83d0*/  FFMA.FTZ R185, R185, UR18, -R188.reuse ;  /* 0x00000012b9b97c23 */ /* 0x100fe200080108bc */
[----:B------:R-:W-:Y:S01]  /*83e0*/  LDSM.16.MT88.4 R12, [R222+0x12800] ;  /* 0x01280000de0c783b */ /* 0x000fe20000004200 */
[--C-:B------:R-:W-:Y:S01]  /*83f0*/  FFMA.FTZ R186, R186, UR18, -R188.reuse ;  /* 0x00000012baba7c23 */ /* 0x100fe200080108bc */
[--C-:B------:R-:W-:Y:S01]  /*8400*/  FFMA.FTZ R187, R187, UR18, -R188.reuse ;  /* 0x00000012bbbb7c23 */ /* 0x100fe200080108bc */
[----:B------:R-:W-:Y:S01]  /*8410*/  MUFU.EX2 R176, R176 ;  /* 0x000000b000b07308 */ /* 0x000fe20000000800 */
[----:B------:R-:W-:Y:S01]  /*8420*/  LDSM.16.MT88.4 R28, [R224+0x10800] ;  /* 0x01080000e01c783b */ /* 0x000fe20000004200 */
[----:B------:R-:W-:Y:S01]  /*8430*/  FFMA.FTZ R190, R190, UR18, -R188 ;  /* 0x00000012bebe7c23 */ /* 0x000fe200080108bc */
[--C-:B------:R-:W-:Y:S01]  /*8440*/  FFMA.FTZ R199, R199, UR18, -R194.reuse ;  /* 0x00000012c7c77c23 */ /* 0x100fe200080108c2 */
[--C-:B------:R-:W-:Y:S01]  /*8450*/  FFMA.FTZ R198, R198, UR18, -R194.reuse ;  /* 0x00000012c6c67c23 */ /* 0x100fe200080108c2 */
[--C-:B------:R-:W-:Y:S01]  /*8460*/  FFMA.FTZ R197, R197, UR18, -R194.reuse ;  /* 0x00000012c5c57c23 */ /* 0x100fe200080108c2 */
[----:B------:R-:W-:Y:S01]  /*8470*/  FFMA.FTZ R249, R195, UR18, -R194 ;  /* 0x00000012c3f97c23 */ /* 0x000fe200080108c2 */
[--C-:B------:R-:W-:Y:S01]  /*8480*/  FFMA.FTZ R193, R193, UR18, -R188.reuse ;  /* 0x00000012c1c17c23 */ /* 0x100fe200080108bc */
[----:B------:R-:W5:Y:S01]  /*8490*/  MUFU.EX2 R173, R173 ;  /* 0x000000ad00ad7308 */ /* 0x000f620000000800 */
[----:B---3--:R-:W-:Y:S01]  /*84a0*/  F2FP.F16.F32.PACK_AB R128, R177, R178 ;  /* 0x000000b2b180723e */ /* 0x008fe200000000ff */
[--C-:B------:R-:W-:Y:S01]  /*84b0*/  FFMA.FTZ R192, R192, UR18, -R188.reuse ;  /* 0x00000012c0c07c23 */ /* 0x100fe200080108bc */
[--C-:B------:R-:W-:Y:S01]  /*84c0*/  FFMA.FTZ R191, R191, UR18, -R188.reuse ;  /* 0x00000012bfbf7c23 */ /* 0x100fe200080108bc */
[----:B------:R-:W-:Y:S01]  /*84d0*/  FFMA.FTZ R248, R189, UR18, -R188 ;  /* 0x00000012bdf87c23 */ /* 0x000fe200080108bc */
[----:B------:R-:W-:Y:S01]  /*84e0*/  FADD.FTZ R177, R178, R177 ;  /* 0x000000b1b2b17221 */ /* 0x000fe20000010000 */
[----:B------:R-:W-:-:S02]  /*84f0*/  LEA R247, P0, R196, UR14, 0x1 ;  /* 0x0000000ec4f77c11 */ /* 0x000fc4000f8008ff */
[----:B------:R-:W-:Y:S02]  /*8500*/  MUFU.EX2 R179, R179 ;  /* 0x000000b300b37308 */ /* 0x000fe40000000800 */
[----:B------:R-:W-:-:S06]  /*8510*/  LEA.HI.X R246, R196, UR15, R165, 0x1, P0 ;  /* 0x0000000fc4f67c11 */ /* 0x000fcc00080f0ca5 */
        /* <DEDUP_REMOVED lines=108> */
[C---:B----4-:R-:W-:Y:S06]  /*8be0*/  HMMA.16816.F32 R84, R4.reuse, R12, R84 ;  /* 0x0000000c0454723c */ /* 0x050fec0000001854 */
        /* <DEDUP_REMOVED lines=13> */
[----:B------:R-:W4:Y:S05]  /*8cc0*/  LDSM.16.MT88.4 R16, [R222+0x11000] ;  /* 0x01100000de10783b */ /* 0x000f2a0000004200 */
[C---:B---3--:R-:W-:Y:S06]  /*8cd0*/  HMMA.16816.F32 R116, R4.reuse, R12, R116 ;  /* 0x0000000c0474723c */ /* 0x048fec0000001874 */
[C---:B------:R-:W-:Y:S01]  /*8ce0*/  HMMA.16816.F32 R120, R4.reuse, R14, R120 ;  /* 0x0000000e0478723c */ /* 0x040fe20000001878 */
[----:B------:R-:W3:Y:S05]  /*8cf0*/  LDSM.16.MT88.4 R12, [R220+0x11000] ;  /* 0x01100000dc0c783b */ /* 0x000eea0000004200 */
[C---:B------:R-:W-:Y:S06]  /*8d00*/  HMMA.16816.F32 R124, R4.reuse, R24, R124 ;  /* 0x00000018047c723c */ /* 0x040fec000000187c */
[----:B------:R-:W-:Y:S01]  /*8d10*/  HMMA.16816.F32 R128, R4, R26, R128 ;  /* 0x0000001a0480723c */ /* 0x000fe20000001880 */
[----:B------:R-:W3:Y:S06]  /*8d20*/  LDSM.16.MT88.4 R24, [R224+0x13000] ;  /* 0x01300000e018783b */ /* 0x000eec0000004200 */
        /* <DEDUP_REMOVED lines=12> */
[----:B-----5:R-:W-:Y:S01]  /*8df0*/  FADD.FTZ R184, R199, R184 ;  /* 0x000000b8c7b87221 */ /* 0x020fe20000010000 */
        /* <DEDUP_REMOVED lines=48> */
[----:B------:R-:W-:Y:S05]  /*9100*/  LDSM.16.MT88.4 R24, [R224+0x13800] ;  /* 0x01380000e018783b */ /* 0x000fea0000004200 */
[C---:B-1----:R-:W-:Y:S06]  /*9110*/  HMMA.16816.F32 R124, R4.reuse, R20, R124 ;  /* 0x00000014047c723c */ /* 0x042fec000000187c */
        /* <DEDUP_REMOVED lines=42> */
[C---:B-----5:R-:W-:Y:S06]  /*93c0*/  HMMA.16816.F32 R100, R4.reuse, R20, R100 ;  /* 0x000000140464723c */ /* 0x060fec0000001864 */
        /* <DEDUP_REMOVED lines=89> */
.L_x_6521:
[----:B------:R-:W-:-:S04]  /*9960*/  ULEA UR4, -UR6, URZ, 0x6 ;  /* 0x0000003f06047291 */ /* 0x000fc8000f8e313f */
[----:B------:R-:W-:Y:S02]  /*9970*/  USHF.R.S32.HI UR7, URZ, 0x1f, UR4 ;  /* 0x0000001f3f077899 */ /* 0x000fe40008011404 */
[----:B------:R-:W-:-:S04]  /*9980*/  MOV R4, UR4 ;  /* 0x0000000400047c02 */ /* 0x000fc80008000f00 */
[----:B------:R-:W-:-:S07]  /*9990*/  MOV R0, UR7 ;  /* 0x0000000700007c02 */ /* 0x000fce0008000f00 */
.L_x_6522:
        /* <DEDUP_REMOVED lines=104> */
[----:B------:R1:W-:Y:S01]  /*a020*/  @!P5 LDGSTS.E.BYPASS.LTC128B.128 [R234+0x11000], desc[UR26][R20.64] ;  /* 0x1100000014eadfae */ /* 0x0003e2000b901d5a */
        /* <DEDUP_REMOVED lines=20> */
[----:B------:R-:W-:Y:S03]  /*a170*/  @P2 STS.128 [R234+0x17000], RZ ;  /* 0x017000ffea002388 */ /* 0x000fe60000000c00 */
[C---:B------:R-:W-:Y:S01]  /*a180*/  ISETP.GE.AND P1, PT, R0.reuse, R240, PT ;  /* 0x000000f00000720c */ /* 0x040fe20003f26270 */
[----:B------:R-:W-:Y:S01]  /*a190*/  @!PT LDS RZ, [RZ] ;  /* 0x00000000fffff984 */ /* 0x000fe20000000800 */
[----:B------:R-:W-:Y:S01]  /*a1a0*/  @!PT LDS RZ, [RZ] ;  /* 0x00000000fffff984 */ /* 0x000fe20000000800 */
[----:B------:R-:W-:Y:S01]  /*a1b0*/  @!PT LDS RZ, [RZ] ;  /* 0x00000000fffff984 */ /* 0x000fe20000000800 */
[----:B------:R-:W-:Y:S01]  /*a1c0*/  @!P2 LDGSTS.E.BYPASS.LTC128B.128 [R234+0x17000], desc[UR26][R28.64+0x180] ;  /* 0x170001801ceaafae */ /* 0x000fe2000b901d5a */
[C---:B------:R-:W-:Y:S02]  /*a1d0*/  ISETP.GE.AND P0, PT, R0.reuse, R235, PT ;  /* 0x000000eb0000720c */ /* 0x040fe40003f06270 */
[C---:B------:R-:W-:Y:S01]  /*a1e0*/  ISETP.LT.OR P1, PT, R0.reuse, R241, P1 ;  /* 0x000000f10000720c */ /* 0x040fe20000f21670 */
[----:B------:R-:W-:Y:S01]  /*a1f0*/  @P5 STS.128 [R234+0x11800], RZ ;  /* 0x011800ffea005388 */ /* 0x000fe20000000c00 */
[----:B------:R-:W-:-:S03]  /*a200*/  ISETP.LT.OR P0, PT, R0, R238, P0 ;  /* 0x000000ee0000720c */ /* 0x000fc60000701670 */
        /* <DEDUP_REMOVED lines=22> */
[----:B------:R-:W5:Y:S01]  /*a370*/  LDSM.16.M88.4 R4, [R229+0x9000] ;  /* 0x00900000e504783b */ /* 0x000f620000000200 */
[----:B--2---:R-:W-:-:S03]  /*a380*/  IMAD.MOV.U32 R166, RZ, RZ, R198 ;  /* 0x000000ffffa67224 */ /* 0x004fc600078e00c6 */
[----:B------:R-:W-:Y:S01]  /*a390*/  LDSM.16.M88.4 R28, [R228] ;  /* 0x00000000e41c783b */ /* 0x000fe20000000200 */
[----:B------:R-:W-:-:S03]  /*a3a0*/  IMAD.MOV.U32 R167, RZ, RZ, R199 ;  /* 0x000000ffffa77224 */ /* 0x000fc600078e00c7 */
[----:B------:R-:W-:Y:S04]  /*a3b0*/  LDSM.16.M88.4 R172, [R227] ;  /* 0x00000000e3ac783b */ /* 0x000fe80000000200 */
[----:B---3--:R-:W2:Y:S04]  /*a3c0*/  LDSM.16.M88.4 R32, [R229+0x9800] ;  /* 0x00980000e520783b */ /* 0x008ea80000000200 */
[----:B------:R-:W3:Y:S04]  /*a3d0*/  LDSM.16.M88.4 R168, [R217] ;  /* 0x00000000d9a8783b */ /* 0x000ee80000000200 */
[----:B------:R-:W3:Y:S04]  /*a3e0*/  LDSM.16.M88.4 R192, [R219] ;  /* 0x00000000dbc0783b */ /* 0x000ee80000000200 */
[----:B------:R-:W3:Y:S04]  /*a3f0*/  LDSM.16.M88.4 R188, [R218] ;  /* 0x00000000dabc783b */ /* 0x000ee80000000200 */
[----:B------:R-:W-:Y:S01]  /*a400*/  LDSM.16.M88.4 R176, [R223+0x8000] ;  /* 0x00800000dfb0783b */ /* 0x000fe20000000200 */
[C---:B-1----:R-:W-:Y:S03]  /*a410*/  HMMA.16816.F32 R24, R180.reuse, R20, RZ ;  /* 0x00000014b418723c */ /* 0x042fe600000018ff */
[----:B------:R-:W0:Y:S03]  /*a420*/  LDGDEPBAR ;  /* 0x00000000000079af */ /* 0x000e260000000000 */
[C---:B------:R-:W-:Y:S06]  /*a430*/  HMMA.16816.F32 R20, R180.reuse, R22, RZ ;  /* 0x00000016b414723c */ /* 0x040fec00000018ff */
        /* <DEDUP_REMOVED lines=32> */
[----:B------:R-:W4:Y:S01]  /*a640*/  LDSM.16.M88.4 R192, [R229+0xa000] ;  /* 0x00a00000e5c0783b */ /* 0x000f220000000200 */
        /* <DEDUP_REMOVED lines=12> */
[----:B------:R-:W3:Y:S01]  /*a710*/  LDSM.16.M88.4 R168, [R215] ;  /* 0x00000000d7a8783b */ /* 0x000ee20000000200 */
[C---:B----4-:R-:W-:Y:S06]  /*a720*/  HMMA.16816.F32 R24, R32.reuse, R192, R24 ;  /* 0x000000c02018723c */ /* 0x050fec0000001818 */
[C---:B------:R-:W-:Y:S01]  /*a730*/  HMMA.16816.F32 R20, R32.reuse, R194, R20 ;  /* 0x000000c22014723c */ /* 0x040fe20000001814 */
[----:B------:R-:W4:Y:S05]  /*a740*/  LDSM.16.M88.4 R192, [R214] ;  /* 0x00000000d6c0783b */ /* 0x000f2a0000000200 */
[C---:B-----5:R-:W-:Y:S06]  /*a750*/  HMMA.16816.F32 R16, R32.reuse, R188, R16 ;  /* 0x000000bc2010723c */ /* 0x060fec0000001810 */
[C---:B------:R-:W-:Y:S01]  /*a760*/  HMMA.16816.F32 R12, R32.reuse, R190, R12 ;  /* 0x000000be200c723c */ /* 0x040fe2000000180c */
[----:B------:R-:W5:Y:S05]  /*a770*/  LDSM.16.M88.4 R188, [R213] ;  /* 0x00000000d5bc783b */ /* 0x000f6a0000000200 */
[C---:B-1----:R-:W-:Y:S06]  /*a780*/  HMMA.16816.F32 R8, R32.reuse, R176, R8 ;  /* 0x000000b02008723c */ /* 0x042fec0000001808 */
[C---:B------:R-:W-:Y:S01]  /*a790*/  HMMA.16816.F32 R4, R32.reuse, R178, R4 ;  /* 0x000000b22004723c */ /* 0x040fe20000001804 */
[----:B------:R-:W1:Y:S05]  /*a7a0*/  LDSM.16.M88.4 R176, [R212] ;  /* 0x00000000d4b0783b */ /* 0x000e6a0000000200 */
        /* <DEDUP_REMOVED lines=9> */
[----:B------:R-:W4:Y:S05]  /*a840*/  LDSM.16.M88.4 R192, [R223+0xb000] ;  /* 0x00b00000dfc0783b */ /* 0x000f2a0000000200 */
[C---:B-----5:R-:W-:Y:S06]  /*a850*/  HMMA.16816.F32 R8, R28.reuse, R188, R8 ;  /* 0x000000bc1c08723c */ /* 0x060fec0000001808 */
[C---:B------:R-:W-:Y:S01]  /*a860*/  HMMA.16816.F32 R4, R28.reuse, R190, R4 ;  /* 0x000000be1c04723c */ /* 0x040fe20000001804 */
[----:B------:R-:W-:Y:S05]  /*a870*/  LDSM.16.M88.4 R188, [R225+0x2000] ;  /* 0x00200000e1bc783b */ /* 0x000fea0000000200 */
[C---:B-1----:R-:W-:Y:S06]  /*a880*/  HMMA.16816.F32 R184, R28.reuse, R176, R184 ;  /* 0x000000b01cb8723c */ /* 0x042fec00000018b8 */
[----:B------:R-:W-:Y:S01]  /*a890*/  HMMA.16816.F32 R180, R28, R178, R180 ;  /* 0x000000b21cb4723c */ /* 0x000fe200000018b4 */
[----:B------:R-:W1:Y:S04]  /*a8a0*/  LDSM.16.M88.4 R176, [R223+0xb800] ;  /* 0x00b80000dfb0783b */ /* 0x000e680000000200 */
[----:B------:R-:W5:Y:S01]  /*a8b0*/  LDSM.16.M88.4 R28, [R216+0x2000] ;  /* 0x00200000d81c783b */ /* 0x000f620000000200 */
        /* <DEDUP_REMOVED lines=9> */
[C---:B-1----:R-:W-:Y:S06]  /*a950*/  HMMA.16816.F32 R184, R32.reuse, R176, R184 ;  /* 0x000000b020b8723c */ /* 0x042fec00000018b8 */
[----:B------:R-:W-:Y:S01]  /*a960*/  HMMA.16816.F32 R180, R32, R178, R180 ;  /* 0x000000b220b4723c */ /* 0x000fe200000018b4 */
[----:B------:R-:W-:Y:S04]  /*a970*/  LDSM.16.M88.4 R32, [R229+0xc000] ;  /* 0x00c00000e520783b */ /* 0x000fe80000000200 */
[----:B------:R-:W-:Y:S01]  /*a980*/  LDSM.16.M88.4 R176, [R229+0xc800] ;  /* 0x00c80000e5b0783b */ /* 0x000fe20000000200 */
[C---:B-----5:R-:W-:Y:S06]  /*a990*/  HMMA.16816.F32 R24, R188.reuse, R28, R24 ;  /* 0x0000001cbc18723c */ /* 0x060fec0000001818 */
        /* <DEDUP_REMOVED lines=37> */
[----:B------:R-:W2:Y:S01]  /*abf0*/  LDSM.16.M88.4 R32, [R216+0x4000] ;  /* 0x00400000d820783b */ /* 0x000ea20000000200 */
[C---:B---3--:R-:W-:Y:S06]  /*ac00*/  HMMA.16816.F32 R24, R168.reuse, R28, R24 ;  /* 0x0000001ca818723c */ /* 0x048fec0000001818 */
[C---:B------:R-:W-:Y:S01]  /*ac10*/  HMMA.16816.F32 R20, R168.reuse, R30, R20 ;  /* 0x0000001ea814723c */ /* 0x040fe20000001814 */
[----:B------:R-:W3:Y:S05]  /*ac20*/  LDSM.16.M88.4 R28, [R216+0x4800] ;  /* 0x00480000d81c783b */ /* 0x000eea0000000200 */
[C---:B-1----:R-:W-:Y:S06]  /*ac30*/  HMMA.16816.F32 R16, R168.reuse, R192, R16 ;  /* 0x000000c0a810723c */ /* 0x042fec0000001810 */
[C---:B------:R-:W-:Y:S01]  /*ac40*/  HMMA.16816.F32 R12, R168.reuse, R194, R12 ;  /* 0x000000c2a80c723c */ /* 0x040fe2000000180c */
[----:B------:R-:W-:Y:S05]  /*ac50*/  LDSM.16.M88.4 R192, [R230+0x6000] ;  /* 0x00600000e6c0783b */ /* 0x000fea0000000200 */
[C---:B-----5:R-:W-:Y:S06]  /*ac60*/  HMMA.16816.F32 R8, R168.reuse, R188, R8 ;  /* 0x000000bca808723c */ /* 0x060fec0000001808 */
[C---:B------:R-:W-:Y:S01]  /*ac70*/  HMMA.16816.F32 R4, R168.reuse, R190, R4 ;  /* 0x000000bea804723c */ /* 0x040fe20000001804 */
[----:B------:R-:W1:Y:S05]  /*ac80*/  LDSM.16.M88.4 R188, [R216+0x5000] ;  /* 0x00500000d8bc783b */ /* 0x000e6a0000000200 */
[C---:B----4-:R-:W-:Y:S06]  /*ac90*/  HMMA.16816.F32 R184, R168.reuse, R176, R184 ;  /* 0x000000b0a8b8723c */ /* 0x050fec00000018b8 */
[----:B------:R-:W-:Y:S01]  /*aca0*/  HMMA.16816.F32 R180, R168, R178, R180 ;  /* 0x000000b2a8b4723c */ /* 0x000fe200000018b4 */
[----:B------:R-:W4:Y:S04]  /*acb0*/  LDSM.16.M88.4 R176, [R216+0x5800] ;  /* 0x00580000d8b0783b */ /* 0x000f280000000200 */
        /* <DEDUP_REMOVED lines=10> */
[C---:B----4-:R-:W-:Y:S06]  /*ad60*/  HMMA.16816.F32 R184, R172.reuse, R176, R184 ;  /* 0x000000b0acb8723c */ /* 0x050fec00000018b8 */
[----:B------:R-:W-:Y:S01]  /*ad70*/  HMMA.16816.F32 R180, R172, R178, R180 ;  /* 0x000000b2acb4723c */ /* 0x000fe200000018b4 */
[----:B------:R-:W-:Y:S04]  /*ad80*/  LDSM.16.M88.4 R176, [R228+0x6000] ;  /* 0x00600000e4b0783b */ /* 0x000fe80000000200 */
[----:B------:R-:W4:Y:S01]  /*ad90*/  LDSM.16.M88.4 R172, [R207] ;  /* 0x00000000cfac783b */ /* 0x000f220000000200 */
[C---:B-----5:R-:W-:Y:S06]  /*ada0*/  HMMA.16816.F32 R24, R192.reuse, R168, R24 ;  /* 0x000000a8c018723c */ /* 0x060fec0000001818 */
[C---:B------:R-:W-:Y:S01]  /*adb0*/  HMMA.16816.F32 R20, R192.reuse, R170, R20 ;  /* 0x000000aac014723c */ /* 0x040fe20000001814 */
[----:B------:R-:W5:Y:S05]  /*adc0*/  LDSM.16.M88.4 R168, [R206] ;  /* 0x00000000cea8783b */ /* 0x000f6a0000000200 */
[C---:B--2---:R-:W-:Y:S06]  /*add0*/  HMMA.16816.F32 R16, R192.reuse, R32, R16 ;  /* 0x00000020c010723c */ /* 0x044fec0000001810 */
[C---:B------:R-:W-:Y:S01]  /*ade0*/  HMMA.16816.F32 R12, R192.reuse, R34, R12 ;  /* 0x00000022c00c723c */ /* 0x040fe2000000180c */
[----:B------:R-:W2:Y:S05]  /*adf0*/  LDSM.16.M88.4 R32, [R205] ;  /* 0x00000000cd20783b */ /* 0x000eaa0000000200 */
[C---:B---3--:R-:W-:Y:S06]  /*ae00*/  HMMA.16816.F32 R8, R192.reuse, R28, R8 ;  /* 0x0000001cc008723c */ /* 0x048fec0000001808 */
[C---:B------:R-:W-:Y:S01]  /*ae10*/  HMMA.16816.F32 R4, R192.reuse, R30, R4 ;  /* 0x0000001ec004723c */ /* 0x040fe20000001804 */
[----:B------:R-:W3:Y:S05]  /*ae20*/  LDSM.16.M88.4 R28, [R204] ;  /* 0x00000000cc1c783b */ /* 0x000eea0000000200 */
[C---:B-1----:R-:W-:Y:S06]  /*ae30*/  HMMA.16816.F32 R184, R192.reuse, R188, R184 ;  /* 0x000000bcc0b8723c */ /* 0x042fec00000018b8 */
[----:B------:R-:W-:Y:S01]  /*ae40*/  HMMA.16816.F32 R180, R192, R190, R180 ;  /* 0x000000bec0b4723c */ /* 0x000fe200000018b4 */
[----:B------:R-:W-:Y:S04]  /*ae50*/  LDSM.16.M88.4 R188, [R226+0x6000] ;  /* 0x00600000e2bc783b */ /* 0x000fe80000000200 */
[----:B------:R-:W-:Y:S01]  /*ae60*/  LDSM.16.M88.4 R192, [R216+0x7000] ;  /* 0x00700000d8c0783b */ /* 0x000fe20000000200 */
[C---:B----4-:R-:W-:Y:S06]  /*ae70*/  HMMA.16816.F32 R24, R176.reuse, R172, R24 ;  /* 0x000000acb018723c */ /* 0x050fec0000001818 */
[C---:B------:R-:W-:Y:S01]  /*ae80*/  HMMA.16816.F32 R20, R176.reuse, R174, R20 ;  /* 0x000000aeb014723c */ /* 0x040fe20000001814 */
[----:B------:R-:W1:Y:S05]  /*ae90*/  LDSM.16.M88.4 R172, [R223+0xe000] ;  /* 0x00e00000dfac783b */ /* 0x000e6a0000000200 */
[C---:B-----5:R-:W-:Y:S06]  /*aea0*/  HMMA.16816.F32 R16, R176.reuse, R168, R16 ;  /* 0x000000a8b010723c */ /* 0x060fec0000001810 */
        /* <DEDUP_REMOVED lines=16> */
[----:B------:R-:W-:Y:S01]  /*afb0*/  HMMA.16816.F32 R4, R188, R34, R4 ;  /* 0x00000022bc04723c */ /* 0x000fe20000001804 */
[----:B------:R-:W2:Y:S01]  /*afc0*/  LDSM.16.M88.4 R32, [R216+0x7800] ;  /* 0x00780000d820783b */ /* 0x000ea20000000200 */
[----:B------:R-:W-:-:S04]  /*afd0*/  DEPBAR.LE SB0, 0x0 ;  /* 0x000080000000791a */ /* 0x000fc80000000000 */
[C---:B---3--:R-:W-:Y:S06]  /*afe0*/  HMMA.16816.F32 R24, R176.reuse, R28, R24 ;  /* 0x0000001cb018723c */ /* 0x048fec0000001818 */
[----:B------:R-:W-:Y:S01]  /*aff0*/  HMMA.16816.F32 R20, R176, R30, R20 ;  /* 0x0000001eb014723c */ /* 0x000fe20000001814 */
[--C-:B------:R-:W-:Y:S02]  /*b000*/  IMAD.IADD R29, R242, 0x1, -R0.reuse ;  /* 0x00000001f21d7824 */ /* 0x100fe400078e0a00 */
[----:B------:R-:W-:-:S03]  /*b010*/  IMAD.IADD R28, R239, 0x1, -R0 ;  /* 0x00000001ef1c7824 */ /* 0x000fc600078e0a00 */
[----:B------:R-:W-:Y:S01]  /*b020*/  IABS R29, R29 ;  /* 0x0000001d001d7213 */ /* 0x000fe20000000000 */
[----:B------:R-:W-:Y:S01]  /*b030*/  HMMA.16816.F32 R8, R176, R192, R8 ;  /* 0x000000c0b008723c */ /* 0x000fe20000001808 */
[----:B------:R-:W-:-:S03]  /*b040*/  IABS R28, R28 ;  /* 0x0000001c001c7213 */ /* 0x000fc60000000000 */
[----:B------:R-:W-:Y:S02]  /*b050*/  IMAD.MOV.U32 R31, RZ, RZ, R29 ;  /* 0x000000ffff1f7224 */ /* 0x000fe400078e001d */
[----:B------:R-:W-:Y:S01]  /*b060*/  IMAD.MOV.U32 R29, RZ, RZ, R28 ;  /* 0x000000ffff1d7224 */ /* 0x000fe200078e001c */
[C---:B-1----:R-:W-:Y:S04]  /*b070*/  HMMA.16816.F32 R16, R176.reuse, R168, R16 ;  /* 0x000000a8b010723c */ /* 0x042fe80000001810 */
[----:B------:R-:W-:Y:S01]  /*b080*/  FMUL.FTZ R2, R24, UR32 ;  /* 0x0000002018027c20 */ /* 0x000fe20008410000 */
[----:B------:R-:W-:Y:S01]  /*b090*/  FMUL.FTZ R24, R26, UR32 ;  /* 0x000000201a187c20 */ /* 0x000fe20008410000 */
[----:B------:R-:W-:Y:S02]  /*b0a0*/  VIADD R26, R0, 0x1 ;  /* 0x00000001001a7836 */ /* 0x000fe40000000000 */
[----:B------:R-:W-:Y:S01]  /*b0b0*/  FMUL.FTZ R25, R25, UR32 ;  /* 0x0000002019197c20 */ /* 0x000fe20008410000 */
[----:B------:R-:W-:Y:S01]  /*b0c0*/  I2FP.F32.S32 R29, R29 ;  /* 0x0000001d001d7245 */ /* 0x000fe20000201400 */
[----:B------:R-:W-:Y:S01]  /*b0d0*/  FMUL.FTZ R27, R27, UR32 ;  /* 0x000000201b1b7c20 */ /* 0x000fe20008410000 */
[----:B------:R-:W1:Y:S01]  /*b0e0*/  MUFU.TANH R2, R2 ;  /* 0x0000000200027308 */ /* 0x000e620000002400 */
[----:B------:R-:W-:Y:S01]  /*b0f0*/  IMAD.IADD R30, R242, 0x1, -R26 ;  /* 0x00000001f21e7824 */ /* 0x000fe200078e0a1a */
[----:B------:R-:W-:Y:S01]  /*b100*/  ISETP.GE.AND P6, PT, R26, R240, PT ;  /* 0x000000f01a00720c */ /* 0x000fe20003fc6270 */
[----:B------:R-:W-:Y:S01]  /*b110*/  FMUL.FTZ R20, R20, UR32 ;  /* 0x0000002014147c20 */ /* 0x000fe20008410000 */
[----:B------:R-:W-:Y:S01]  /*b120*/  FMUL.FTZ R22, R22, UR32 ;  /* 0x0000002016167c20 */ /* 0x000fe20008410000 */
[----:B------:R-:W-:Y:S01]  /*b130*/  FMUL.FTZ R21, R21, UR32 ;  /* 0x0000002015157c20 */ /* 0x000fe20008410000 */
[----:B------:R-:W-:Y:S01]  /*b140*/  IABS R30, R30 ;  /* 0x0000001e001e7213 */ /* 0x000fe20000000000 */
[----:B------:R-:W-:Y:S01]  /*b150*/  FMUL.FTZ R23, R23, UR32 ;  /* 0x0000002017177c20 */ /* 0x000fe20008410000 */
[----:B------:R-:W3:Y:S01]  /*b160*/  MUFU.TANH R24, R24 ;  /* 0x0000001800187308 */ /* 0x000ee20000002400 */
[----:B------:R-:W-:Y:S01]  /*b170*/  ISETP.LT.OR P6, PT, R26, R241, P6 ;  /* 0x000000f11a00720c */ /* 0x000fe200037c1670 */
[C---:B------:R-:W-:Y:S01]  /*b180*/  HMMA.16816.F32 R12, R176.reuse, R170, R12 ;  /* 0x000000aab00c723c */ /* 0x040fe2000000180c */
[----:B------:R-:W-:Y:S01]  /*b190*/  IMAD.MOV.U32 R28, RZ, RZ, R30 ;  /* 0x000000ffff1c7224 */ /* 0x000fe200078e001e */
[----:B------:R-:W-:Y:S01]  /*b1a0*/  I2FP.F32.S32 R30, R31 ;  /* 0x0000001f001e7245 */ /* 0x000fe20000201400 */
[----:B------:R-:W-:Y:S01]  /*b1b0*/  FMUL.FTZ R8, R8, UR32 ;  /* 0x0000002008087c20 */ /* 0x000fe20008410000 */
[----:B------:R-:W-:Y:S01]  /*b1c0*/  FMUL.FTZ R16, R16, UR32 ;  /* 0x0000002010107c20 */ /* 0x000fe20008410000 */
[----:B------:R-:W-:Y:S01]  /*b1d0*/  FMUL.FTZ R19, R19, UR32 ;  /* 0x0000002013137c20 */ /* 0x000fe20008410000 */
[----:B------:R-:W4:Y:S01]  /*b1e0*/  MUFU.TANH R25, R25 ;  /* 0x0000001900197308 */ /* 0x000f220000002400 */
[----:B------:R-:W-:Y:S01]  /*b1f0*/  I2FP.F32.S32 R28, R28 ;  /* 0x0000001c001c7245 */ /* 0x000fe20000201400 */
[----:B-1----:R-:W-:Y:S01]  /*b200*/  FFMA.FTZ R2, R30, -UR23, R2 ;  /* 0x800000171e027c23 */ /* 0x002fe20008010002 */
[----:B------:R-:W-:Y:S01]  /*b210*/  HMMA.16816.F32 R4, R176, R194, R4 ;  /* 0x000000c2b004723c */ /* 0x000fe20000001804 */
[----:B------:R-:W-:Y:S01]  /*b220*/  FMUL.FTZ R10, R10, UR32 ;  /* 0x000000200a0a7c20 */ /* 0x000fe20008410000 */
[----:B------:R-:W-:-:S02]  /*b230*/  FMUL.FTZ R11, R11, UR32 ;  /* 0x000000200b0b7c20 */ /* 0x000fc40008410000 */
[----:B------:R-:W-:Y:S01]  /*b240*/  FSEL R31, R2, -INF , !P1 ;  /* 0xff800000021f7808 */ /* 0x000fe20004800000 */
[----:B------:R-:W-:Y:S01]  /*b250*/  MUFU.TANH R27, R27 ;  /* 0x0000001b001b7308 */ /* 0x000fe20000002400 */
[----:B---3--:R-:W-:Y:S01]  /*b260*/  FFMA.FTZ R29, R29, -UR23, R24 ;  /* 0x800000171d1d7c23 */ /* 0x008fe20008010018 */
[-C--:B------:R-:W-:Y:S01]  /*b270*/  ISETP.GE.AND P1, PT, R26, R235.reuse, PT ;  /* 0x000000eb1a00720c */ /* 0x080fe20003f26270 */
[----:B------:R-:W-:Y:S01]  /*b280*/  VIADD R24, R0, 0x9 ;  /* 0x0000000900187836 */ /* 0x000fe20000000000 */
[C---:B------:R-:W-:Y:S02]  /*b290*/  HMMA.16816.F32 R184, R188.reuse, R172, R184 ;  /* 0x000000acbcb8723c */ /* 0x040fe400000018b8 */
[----:B------:R-:W-:Y:S01]  /*b2a0*/  FSEL R2, R29, -INF , !P0 ;  /* 0xff8000001d027808 */ /* 0x000fe20004000000 */
[----:B------:R-:W-:Y:S01]  /*b2b0*/  IMAD.IADD R30, R242, 0x1, -R24 ;  /* 0x00000001f21e7824 */ /* 0x000fe200078e0a18 */
[----:B------:R-:W-:Y:S01]  /*b2c0*/  MUFU.TANH R20, R20 ;  /* 0x0000001400147308 */ /* 0x000fe20000002400 */
[----:B----4-:R-:W-:Y:S01]  /*b2d0*/  FFMA.FTZ R28, R28, -UR23, R25 ;  /* 0x800000171c1c7c23 */ /* 0x010fe20008010019 */
[----:B------:R-:W-:Y:S01]  /*b2e0*/  VIADD R25, R0, 0x8 ;  /* 0x0000000800197836 */ /* 0x000fe20000000000 */
[----:B------:R-:W-:Y:S01]  /*b2f0*/  ISETP.LT.OR P1, PT, R26, R238, P1 ;  /* 0x000000ee1a00720c */ /* 0x000fe20000f21670 */
[----:B------:R-:W-:Y:S01]  /*b300*/  IMAD.IADD R26, R239, 0x1, -R26 ;  /* 0x00000001ef1a7824 */ /* 0x000fe200078e0a1a */
[----:B------:R-:W-:Y:S01]  /*b310*/  IABS R30, R30 ;  /* 0x0000001e001e7213 */ /* 0x000fe20000000000 */
[----:B------:R-:W-:Y:S01]  /*b320*/  FMUL.FTZ R14, R14, UR32 ;  /* 0x000000200e0e7c20 */ /* 0x000fe20008410000 */
[----:B------:R-:W-:Y:S01]  /*b330*/  FSEL R29, R28, -INF , !P6 ;  /* 0xff8000001c1d7808 */ /* 0x000fe20007000000 */
[----:B------:R-:W1:Y:S01]  /*b340*/  MUFU.TANH R21, R21 ;  /* 0x0000001500157308 */ /* 0x000e620000002400 */
[----:B------:R-:W-:Y:S01]  /*b350*/  ISETP.GE.AND P0, PT, R25, R240, PT ;  /* 0x000000f01900720c */ /* 0x000fe20003f06270 */
[----:B------:R-:W-:Y:S01]  /*b360*/  FMUL.FTZ R13, R13, UR32 ;  /* 0x000000200d0d7c20 */ /* 0x000fe20008410000 */
[----:B------:R-:W-:Y:S01]  /*b370*/  ISETP.GE.AND P6, PT, R25, R235, PT ;  /* 0x000000eb1900720c */ /* 0x000fe20003fc6270 */
[----:B------:R-:W-:Y:S01]  /*b380*/  FMUL.FTZ R15, R15, UR32 ;  /* 0x000000200f0f7c20 */ /* 0x000fe20008410000 */
[C---:B------:R-:W-:Y:S01]  /*b390*/  ISETP.LT.OR P0, PT, R25.reuse, R241, P0 ;  /* 0x000000f11900720c */ /* 0x040fe20000701670 */
[----:B------:R-:W-:Y:S01]  /*b3a0*/  HMMA.16816.F32 R180, R188, R174, R180 ;  /* 0x000000aebcb4723c */ /* 0x000fe200000018b4 */
[----:B------:R-:W-:Y:S01]  /*b3b0*/  ISETP.LT.OR P6, PT, R25, R238, P6 ;  /* 0x000000ee1900720c */ /* 0x000fe200037c1670 */
[----:B------:R3:W4:Y:S01]  /*b3c0*/  MUFU.TANH R28, R22 ;  /* 0x00000016001c7308 */ /* 0x0007220000002400 */
[----:B------:R-:W-:Y:S01]  /*b3d0*/  IABS R26, R26 ;  /* 0x0000001a001a7213 */ /* 0x000fe20000000000 */
[----:B------:R-:W-:Y:S01]  /*b3e0*/  FMUL.FTZ R6, R6, UR32 ;  /* 0x0000002006067c20 */ /* 0x000fe20008410000 */
[----:B------:R-:W-:Y:S01]  /*b3f0*/  I2FP.F32.S32 R30, R30 ;  /* 0x0000001e001e7245 */ /* 0x000fe20000201400 */
[----:B--2---:R-:W-:Y:S01]  /*b400*/  HMMA.16816.F32 R184, R176, R32, R184 ;  /* 0x00000020b0b8723c */ /* 0x004fe200000018b8 */
[----:B------:R-:W-:Y:S01]  /*b410*/  I2FP.F32.S32 R26, R26 ;  /* 0x0000001a001a7245 */ /* 0x000fe20000201400 */
[----:B------:R-:W-:Y:S01]  /*b420*/  FMUL.FTZ R5, R5, UR32 ;  /* 0x0000002005057c20 */ /* 0x000fe20008410000 */
[----:B------:R-:W-:Y:S01]  /*b430*/  FMUL.FTZ R7, R7, UR32 ;  /* 0x0000002007077c20 */ /* 0x000fe20008410000 */
[----:B------:R-:W2:Y:S01]  /*b440*/  MUFU.TANH R23, R23 ;  /* 0x0000001700177308 */ /* 0x000ea20000002400 */
[----:B-1----:R-:W-:Y:S01]  /*b450*/  FFMA.FTZ R30, R30, -UR23, R21 ;  /* 0x800000171e1e7c23 */ /* 0x002fe20008010015 */
[----:B------:R-:W-:Y:S01]  /*b460*/  FFMA.FTZ R26, R26, -UR23, R27 ;  /* 0x800000171a1a7c23 */ /* 0x000fe2000801001b */
[----:B------:R-:W-:-:S05]  /*b470*/  VIADD R21, R0, 0x10 ;  /* 0x0000001000157836 */ /* 0x000fca0000000000 */
[----:B------:R-:W1:Y:S01]  /*b480*/  MUFU.TANH R16, R16 ;  /* 0x0000001000107308 */ /* 0x000e620000002400 */
[--C-:B---3--:R-:W-:Y:S02]  /*b490*/  IMAD.IADD R22, R242, 0x1, -R25.reuse ;  /* 0x00000001f2167824 */ /* 0x108fe400078e0a19 */
[----:B------:R-:W-:-:S03]  /*b4a0*/  IMAD.IADD R25, R239, 0x1, -R25 ;  /* 0x00000001ef197824 */ /* 0x000fc600078e0a19 */
[----:B------:R-:W-:Y:S01]  /*b4b0*/  IABS R22, R22 ;  /* 0x0000001600167213 */ /* 0x000fe20000000000 */
[----:B------:R-:W-:Y:S01]  /*b4c0*/  HMMA.16816.F32 R32, R176, R34, R180 ;  /* 0x00000022b020723c */ /* 0x000fe200000018b4 */
[----:B------:R-:W-:Y:S01]  /*b4d0*/  IABS R25, R25 ;  /* 0x0000001900197213 */ /* 0x000fe20000000000 */
[----:B------:R-:W-:Y:S01]  /*b4e0*/  MUFU.TANH R19, R19 ;  /* 0x0000001300137308 */ /* 0x000fe20000002400 */
[----:B------:R-:W-:Y:S02]  /*b4f0*/  I2FP.F32.S32 R22, R22 ;  /* 0x0000001600167245 */ /* 0x000fe40000201400 */
[----:B------:R-:W-:Y:S01]  /*b500*/  I2FP.F32.S32 R25, R25 ;  /* 0x0000001900197245 */ /* 0x000fe20000201400 */
[----:B------:R-:W-:Y:S01]  /*b510*/  FMUL.FTZ R184, R184, UR32 ;  /* 0x00000020b8b87c20 */ /* 0x000fe20008410000 */
[----:B------:R-:W-:Y:S01]  /*b520*/  FMUL.FTZ R185, R185, UR32 ;  /* 0x00000020b9b97c20 */ /* 0x000fe20008410000 */
[----:B------:R-:W-:Y:S01]  /*b530*/  FFMA.FTZ R20, R22, -UR23, R20 ;  /* 0x8000001716147c23 */ /* 0x000fe20008010014 */
[----:B------:R-:W-:Y:S01]  /*b540*/  FMUL.FTZ R22, R18, UR32 ;  /* 0x0000002012167c20 */ /* 0x000fe20008410000 */
[----:B----4-:R-:W-:Y:S01]  /*b550*/  FFMA.FTZ R25, R25, -UR23, R28 ;  /* 0x8000001719197c23 */ /* 0x010fe2000801001c */
[----:B------:R-:W-:Y:S01]  /*b560*/  FSEL R28, R26, -INF , !P1 ;  /* 0xff8000001a1c7808 */ /* 0x000fe20004800000 */
[----:B------:R-:W-:Y:S01]  /*b570*/  FMUL.FTZ R26, R17, UR32 ;  /* 0x00000020111a7c20 */ /* 0x000fe20008410000 */
[----:B------:R-:W-:Y:S01]  /*b580*/  ISETP.GE.AND P1, PT, R24, R240, PT ;  /* 0x000000f01800720c */ /* 0x000fe20003f26270 */
[----:B------:R-:W-:Y:S01]  /*b590*/  MUFU.TANH R13, R13 ;  /* 0x0000000d000d7308 */ /* 0x000fe20000002400 */
[----:B------:R-:W-:Y:S01]  /*b5a0*/  FSEL R170, R20, -INF , !P0 ;  /* 0xff80000014aa7808 */ /* 0x000fe20004000000 */
[----:B------:R-:W-:Y:S01]  /*b5b0*/  VIADD R20, R0, 0x11 ;  /* 0x0000001100147836 */ /* 0x000fe20000000000 */
[----:B------:R-:W-:Y:S01]  /*b5c0*/  ISETP.GE.AND P0, PT, R24, R235, PT ;  /* 0x000000eb1800720c */ /* 0x000fe20003f06270 */
[----:B------:R-:W-:Y:S01]  /*b5d0*/  FMUL.FTZ R186, R186, UR32 ;  /* 0x00000020baba7c20 */ /* 0x000fe20008410000 */
[----:B------:R-:W-:Y:S01]  /*b5e0*/  ISETP.LT.OR P1, PT, R24, R241, P1 ;  /* 0x000000f11800720c */ /* 0x000fe20000f21670 */
[----:B------:R-:W-:Y:S01]  /*b5f0*/  IMAD.IADD R17, R242, 0x1, -R20 ;  /* 0x00000001f2117824 */ /* 0x000fe200078e0a14 */
[----:B------:R-:W-:Y:S01]  /*b600*/  ISETP.LT.OR P0, PT, R24, R238, P0 ;  /* 0x000000ee1800720c */ /* 0x000fe20000701670 */
[----:B------:R-:W-:Y:S01]  /*b610*/  IMAD.IADD R24, R239, 0x1, -R24 ;  /* 0x00000001ef187824 */ /* 0x000fe200078e0a18 */
[----:B------:R-:W-:Y:S01]  /*b620*/  FSEL R18, R25, -INF , !P6 ;  /* 0xff80000019127808 */ /* 0x000fe20007000000 */
[----:B------:R-:W3:Y:S01]  /*b630*/  MUFU.TANH R22, R22 ;  /* 0x0000001600167308 */ /* 0x000ee20000002400 */
[----:B------:R-:W-:Y:S01]  /*b640*/  FSEL R30, R30, -INF , !P1 ;  /* 0xff8000001e1e7808 */ /* 0x000fe20004800000 */
[--C-:B------:R-:W-:Y:S01]  /*b650*/  IMAD.IADD R25, R242, 0x1, -R21.reuse ;  /* 0x00000001f2197824 */ /* 0x100fe200078e0a15 */
[C---:B------:R-:W-:Y:S01]  /*b660*/  ISETP.GE.AND P6, PT, R21.reuse, R240, PT ;  /* 0x000000f01500720c */ /* 0x040fe20003fc6270 */
[----:B------:R-:W-:Y:S01]  /*b670*/  FMUL.FTZ R34, R34, UR32 ;  /* 0x0000002022227c20 */ /* 0x000fe20008410000 */
[----:B------:R-:W-:Y:S01]  /*b680*/  ISETP.GE.AND P1, PT, R21, R235, PT ;  /* 0x000000eb1500720c */ /* 0x000fe20003f26270 */
[----:B------:R-:W-:Y:S01]  /*b690*/  FMUL.FTZ R187, R187, UR32 ;  /* 0x00000020bbbb7c20 */ /* 0x000fe20008410000 */
[----:B------:R-:W-:Y:S01]  /*b6a0*/  IABS R24, R24 ;  /* 0x0000001800187213 */ /* 0x000fe20000000000 */
[----:B------:R-:W4:Y:S01]  /*b6b0*/  MUFU.TANH R26, R26 ;  /* 0x0000001a001a7308 */ /* 0x000f220000002400 */
[----:B------:R-:W-:Y:S01]  /*b6c0*/  ISETP.LT.OR P6, PT, R21, R241, P6 ;  /* 0x000000f11500720c */ /* 0x000fe200037c1670 */
[----:B------:R-:W-:Y:S01]  /*b6d0*/  FMUL.FTZ R33, R33, UR32 ;  /* 0x0000002021217c20 */ /* 0x000fe20008410000 */
[----:B------:R-:W-:Y:S01]  /*b6e0*/  ISETP.LT.OR P1, PT, R21, R238, P1 ;  /* 0x000000ee1500720c */ /* 0x000fe20000f21670 */
[----:B------:R-:W-:Y:S01]  /*b6f0*/  IMAD.IADD R21, R239, 0x1, -R21 ;  /* 0x00000001ef157824 */ /* 0x000fe200078e0a15 */
[----:B------:R-:W-:Y:S01]  /*b700*/  IABS R25, R25 ;  /* 0x0000001900197213 */ /* 0x000fe20000000000 */
[----:B------:R-:W-:Y:S01]  /*b710*/  FMUL.FTZ R35, R35, UR32 ;  /* 0x0000002023237c20 */ /* 0x000fe20008410000 */
[----:B------:R-:W-:Y:S01]  /*b720*/  I2FP.F32.S32 R24, R24 ;  /* 0x0000001800187245 */ /* 0x000fe20000201400 */
[----:B------:R-:W-:Y:S01]  /*b730*/  MUFU.TANH R15, R15 ;  /* 0x0000000f000f7308 */ /* 0x000fe20000002400 */
[----:B------:R-:W-:-:S02]  /*b740*/  IABS R21, R21 ;  /* 0x0000001500157213 */ /* 0x000fc40000000000 */
[----:B------:R-:W-:Y:S01]  /*b750*/  I2FP.F32.S32 R25, R25 ;  /* 0x0000001900197245 */ /* 0x000fe20000201400 */
[----:B--2---:R-:W-:Y:S01]  /*b760*/  FFMA.FTZ R23, R24, -UR23, R23 ;  /* 0x8000001718177c23 */ /* 0x004fe20008010017 */
[----:B------:R-:W-:Y:S02]  /*b770*/  IABS R17, R17 ;  /* 0x0000001100117213 */ /* 0x000fe40000000000 */
[----:B------:R-:W-:Y:S01]  /*b780*/  I2FP.F32.S32 R21, R21 ;  /* 0x0000001500157245 */ /* 0x000fe20000201400 */
[----:B-1----:R-:W-:Y:S01]  /*b790*/  FFMA.FTZ R25, R25, -UR23, R16 ;  /* 0x8000001719197c23 */ /* 0x002fe20008010010 */
[----:B------:R-:W-:Y:S01]  /*b7a0*/  I2FP.F32.S32 R17, R17 ;  /* 0x0000001100117245 */ /* 0x000fe20000201400 */
[----:B------:R-:W-:Y:S01]  /*b7b0*/  MUFU.TANH R10, R10 ;  /* 0x0000000a000a7308 */ /* 0x000fe20000002400 */
[----:B------:R-:W-:Y:S01]  /*b7c0*/  FSEL R16, R23, -INF , !P0 ;  /* 0xff80000017107808 */ /* 0x000fe20004000000 */
[----:B---3--:R-:W-:Y:S01]  /*b7d0*/  FFMA.FTZ R22, R21, -UR23, R22 ;  /* 0x8000001715167c23 */ /* 0x008fe20008010016 */
[----:B------:R-:W-:Y:S01]  /*b7e0*/  ISETP.GE.AND P0, PT, R20, R240, PT ;  /* 0x000000f01400720c */ /* 0x000fe20003f06270 */
[----:B------:R-:W-:Y:S01]  /*b7f0*/  FMUL.FTZ R21, R12, UR32 ;  /* 0x000000200c157c20 */ /* 0x000fe20008410000 */
[----:B----4-:R-:W-:Y:S01]  /*b800*/  FFMA.FTZ R26, R17, -UR23, R26 ;  /* 0x80000017111a7c23 */ /* 0x010fe2000801001a */
[----:B------:R-:W-:Y:S01]  /*b810*/  VIADD R17, R0, 0x18 ;  /* 0x0000001800117836 */ /* 0x000fe20000000000 */
[----:B------:R-:W-:Y:S01]  /*b820*/  FSEL R27, R25, -INF , !P6 ;  /* 0xff800000191b7808 */ /* 0x000fe20007000000 */
[----:B------:R1:W-:Y:S01]  /*b830*/  MUFU.TANH R23, R14 ;  /* 0x0000000e00177308 */ /* 0x0003e20000002400 */
[----:B------:R-:W-:Y:S01]  /*b840*/  ISETP.LT.OR P0, PT, R20, R241, P0 ;  /* 0x000000f11400720c */ /* 0x000fe20000701670 */
[----:B------:R-:W-:Y:S01]  /*b850*/  VIADD R12, R0, 0x19 ;  /* 0x00000019000c7836 */ /* 0x000fe20000000000 */
[----:B------:R-:W-:-:S02]  /*b860*/  ISETP.GE.AND P6, PT, R20, R235, PT ;  /* 0x000000eb1400720c */ /* 0x000fc40003fc6270 */
[----:B------:R-:W-:Y:S01]  /*b870*/  FSEL R22, R22, -INF , !P1 ;  /* 0xff80000016167808 */ /* 0x000fe20004800000 */
[----:B------:R-:W-:Y:S01]  /*b880*/  IMAD.IADD R24, R242, 0x1, -R12 ;  /* 0x00000001f2187824 */ /* 0x000fe200078e0a0c */
[----:B------:R-:W-:Y:S01]  /*b890*/  FSEL R26, R26, -INF , !P0 ;  /* 0xff8000001a1a7808 */ /* 0x000fe20004000000 */
[----:B------:R-:W2:Y:S01]  /*b8a0*/  MUFU.TANH R21, R21 ;  /* 0x0000001500157308 */ /* 0x000ea20000002400 */
[----:B------:R-:W-:Y:S01]  /*b8b0*/  ISETP.LT.OR P6, PT, R20, R238, P6 ;  /* 0x000000ee1400720c */ /* 0x000fe200037c1670 */
[----:B------:R-:W-:Y:S01]  /*b8c0*/  IMAD.IADD R20, R239, 0x1, -R20 ;  /* 0x00000001ef147824 */ /* 0x000fe200078e0a14 */
[C---:B------:R-:W-:Y:S02]  /*b8d0*/  ISETP.GE.AND P1, PT, R17.reuse, R240, PT ;  /* 0x000000f01100720c */ /* 0x040fe40003f26270 */
[C---:B------:R-:W-:Y:S02]  /*b8e0*/  ISETP.GE.AND P0, PT, R17.reuse, R235, PT ;  /* 0x000000eb1100720c */ /* 0x040fe40003f06270 */
[C---:B------:R-:W-:Y:S01]  /*b8f0*/  ISETP.LT.OR P1, PT, R17.reuse, R241, P1 ;  /* 0x000000f11100720c */ /* 0x040fe20000f21670 */
[----:B------:R-:W-:Y:S01]  /*b900*/  MUFU.TANH R11, R11 ;  /* 0x0000000b000b7308 */ /* 0x000fe20000002400 */
[--C-:B-1----:R-:W-:Y:S01]  /*b910*/  IMAD.IADD R14, R242, 0x1, -R17.reuse ;  /* 0x00000001f20e7824 */ /* 0x102fe200078e0a11 */
[----:B------:R-:W-:Y:S01]  /*b920*/  ISETP.LT.OR P0, PT, R17, R238, P0 ;  /* 0x000000ee1100720c */ /* 0x000fe20000701670 */
[----:B------:R-:W-:Y:S01]  /*b930*/  IMAD.IADD R17, R239, 0x1, -R17 ;  /* 0x00000001ef117824 */ /* 0x000fe200078e0a11 */
[----:B------:R-:W-:-:S02]  /*b940*/  IABS R20, R20 ;  /* 0x0000001400147213 */ /* 0x000fc40000000000 */
[----:B------:R-:W-:Y:S02]  /*b950*/  IABS R14, R14 ;  /* 0x0000000e000e7213 */ /* 0x000fe40000000000 */
[----:B------:R-:W-:Y:S01]  /*b960*/  IABS R17, R17 ;  /* 0x0000001100117213 */ /* 0x000fe20000000000 */
[----:B------:R-:W-:Y:S01]  /*b970*/  MUFU.TANH R5, R5 ;  /* 0x0000000500057308 */ /* 0x000fe20000002400 */
[----:B------:R-:W-:Y:S02]  /*b980*/  I2FP.F32.S32 R20, R20 ;  /* 0x0000001400147245 */ /* 0x000fe40000201400 */
[----:B------:R-:W-:Y:S02]  /*b990*/  I2FP.F32.S32 R14, R14 ;  /* 0x0000000e000e7245 */ /* 0x000fe40000201400 */
[----:B------:R-:W-:Y:S01]  /*b9a0*/  I2FP.F32.S32 R17, R17 ;  /* 0x0000001100117245 */ /* 0x000fe20000201400 */
[----:B------:R-:W-:Y:S01]  /*b9b0*/  FFMA.FTZ R19, R20, -UR23, R19 ;  /* 0x8000001714137c23 */ /* 0x000fe20008010013 */
[----:B------:R-:W-:Y:S01]  /*b9c0*/  IABS R24, R24 ;  /* 0x0000001800187213 */ /* 0x000fe20000000000 */
[----:B--2---:R-:W-:Y:S01]  /*b9d0*/  FFMA.FTZ R14, R14, -UR23, R21 ;  /* 0x800000170e0e7c23 */ /* 0x004fe20008010015 */
[----:B------:R-:W-:Y:S01]  /*b9e0*/  MUFU.TANH R7, R7 ;  /* 0x0000000700077308 */ /* 0x000fe20000002400 */
[----:B------:R-:W-:Y:S01]  /*b9f0*/  FFMA.FTZ R17, R17, -UR23, R23 ;  /* 0x8000001711117c23 */ /* 0x000fe20008010017 */
[----:B------:R-:W-:-:S02]  /*ba00*/  I2FP.F32.S32 R24, R24 ;  /* 0x0000001800187245 */ /* 0x000fc40000201400 */
[----:B------:R-:W-:Y:S01]  /*ba10*/  FSEL R23, R19, -INF , !P6 ;  /* 0xff80000013177808 */ /* 0x000fe20007000000 */
[----:B------:R-:W-:Y:S01]  /*ba20*/  FMUL.FTZ R19, R9, UR32 ;  /* 0x0000002009137c20 */ /* 0x000fe20008410000 */
[----:B------:R-:W-:Y:S01]  /*ba30*/  ISETP.GE.AND P6, PT, R12, R240, PT ;  /* 0x000000f00c00720c */ /* 0x000fe20003fc6270 */
[----:B------:R-:W-:Y:S01]  /*ba40*/  FFMA.FTZ R24, R24, -UR23, R13 ;  /* 0x8000001718187c23 */ /* 0x000fe2000801000d */
[----:B------:R-:W-:Y:S01]  /*ba50*/  FSEL R25, R14, -INF , !P1 ;  /* 0xff8000000e197808 */ /* 0x000fe20004800000 */
[----:B------:R-:W-:Y:S01]  /*ba60*/  VIADD R13, R0, 0x20 ;  /* 0x00000020000d7836 */ /* 0x000fe20000000000 */
[C---:B------:R-:W-:Y:S01]  /*ba70*/  ISETP.GE.AND P1, PT, R12.reuse, R235, PT ;  /* 0x000000eb0c00720c */ /* 0x040fe20003f26270 */
[----:B------:R1:W2:Y:S01]  /*ba80*/  MUFU.TANH R14, R8 ;  /* 0x00000008000e7308 */ /* 0x0002a20000002400 */
[C---:B------:R-:W-:Y:S02]  /*ba90*/  ISETP.LT.OR P6, PT, R12.reuse, R241, P6 ;  /* 0x000000f10c00720c */ /* 0x040fe400037c1670 */
[----:B------:R-:W-:Y:S01]  /*baa0*/  ISETP.LT.OR P1, PT, R12, R238, P1 ;  /* 0x000000ee0c00720c */ /* 0x000fe20000f21670 */
[----:B------:R-:W-:Y:S01]  /*bab0*/  IMAD.IADD R12, R239, 0x1, -R12 ;  /* 0x00000001ef0c7824 */ /* 0x000fe200078e0a0c */
[----:B------:R-:W-:Y:S01]  /*bac0*/  FSEL R21, R17, -INF , !P0 ;  /* 0xff80000011157808 */ /* 0x000fe20004000000 */
[----:B------:R-:W-:Y:S01]  /*bad0*/  IMAD.IADD R17, R242, 0x1, -R13 ;  /* 0x00000001f2117824 */ /* 0x000fe200078e0a0d */
[----:B------:R-:W-:Y:S01]  /*bae0*/  FSEL R24, R24, -INF , !P6 ;  /* 0xff80000018187808 */ /* 0x000fe20007000000 */
[----:B------:R-:W3:Y:S01]  /*baf0*/  MUFU.TANH R19, R19 ;  /* 0x0000001300137308 */ /* 0x000ee20000002400 */
[----:B------:R-:W-:-:S02]  /*bb00*/  ISETP.GE.AND P0, PT, R13, R240, PT ;  /* 0x000000f00d00720c */ /* 0x000fc40003f06270 */
[C---:B------:R-:W-:Y:S02]  /*bb10*/  ISETP.GE.AND P6, PT, R13.reuse, R235, PT ;  /* 0x000000eb0d00720c */ /* 0x040fe40003fc6270 */
[----:B------:R-:W-:Y:S02]  /*bb20*/  IABS R12, R12 ;  /* 0x0000000c000c7213 */ /* 0x000fe40000000000 */
[C---:B------:R-:W-:Y:S01]  /*bb30*/  ISETP.LT.OR P0, PT, R13.reuse, R241, P0 ;  /* 0x000000f10d00720c */ /* 0x040fe20000701670 */
[----:B------:R-:W-:Y:S01]  /*bb40*/  MUFU.TANH R185, R185 ;  /* 0x000000b900b97308 */ /* 0x000fe20000002400 */
[----:B-1----:R-:W-:Y:S01]  /*bb50*/  VIADD R8, R0, 0x21 ;  /* 0x0000002100087836 */ /* 0x002fe20000000000 */
[----:B------:R-:W-:Y:S01]  /*bb60*/  ISETP.LT.OR P6, PT, R13, R238, P6 ;  /* 0x000000ee0d00720c */ /* 0x000fe200037c1670 */
[----:B------:R-:W-:Y:S01]  /*bb70*/  IMAD.IADD R13, R239, 0x1, -R13 ;  /* 0x00000001ef0d7824 */ /* 0x000fe200078e0a0d */
[----:B------:R-:W-:Y:S01]  /*bb80*/  IABS R17, R17 ;  /* 0x0000001100117213 */ /* 0x000fe20000000000 */
[----:B------:R-:W-:Y:S01]  /*bb90*/  IMAD.IADD R9, R242, 0x1, -R8 ;  /* 0x00000001f2097824 */ /* 0x000fe200078e0a08 */
[----:B------:R-:W-:-:S02]  /*bba0*/  I2FP.F32.S32 R12, R12 ;  /* 0x0000000c000c7245 */ /* 0x000fc40000201400 */
[----:B------:R-:W-:Y:S01]  /*bbb0*/  IABS R13, R13 ;  /* 0x0000000d000d7213 */ /* 0x000fe20000000000 */
[----:B------:R-:W-:Y:S01]  /*bbc0*/  MUFU.TANH R34, R34 ;  /* 0x0000002200227308 */ /* 0x000fe20000002400 */
[----:B------:R-:W-:Y:S01]  /*bbd0*/  I2FP.F32.S32 R17, R17 ;  /* 0x0000001100117245 */ /* 0x000fe20000201400 */
[----:B------:R-:W-:Y:S01]  /*bbe0*/  FFMA.FTZ R12, R12, -UR23, R15 ;  /* 0x800000170c0c7c23 */ /* 0x000fe2000801000f */
[----:B------:R-:W-:Y:S02]  /*bbf0*/  IABS R9, R9 ;  /* 0x0000000900097213 */ /* 0x000fe40000000000 */
[----:B------:R-:W-:Y:S01]  /*bc00*/  I2FP.F32.S32 R13, R13 ;  /* 0x0000000d000d7245 */ /* 0x000fe20000201400 */
[----:B--2---:R-:W-:Y:S01]  /*bc10*/  FFMA.FTZ R14, R17, -UR23, R14 ;  /* 0x80000017110e7c23 */ /* 0x004fe2000801000e */
[----:B------:R-:W-:Y:S01]  /*bc20*/  I2FP.F32.S32 R9, R9 ;  /* 0x0000000900097245 */ /* 0x000fe20000201400 */
[----:B------:R-:W-:Y:S01]  /*bc30*/  MUFU.TANH R187, R187 ;  /* 0x000000bb00bb7308 */ /* 0x000fe20000002400 */
[----:B------:R-:W-:Y:S01]  /*bc40*/  FSEL R20, R12, -INF , !P1 ;  /* 0xff8000000c147808 */ /* 0x000fe20004800000 */
[----:B------:R-:W-:Y:S01]  /*bc50*/  FMUL.FTZ R12, R4, UR32 ;  /* 0x00000020040c7c20 */ /* 0x000fe20008410000 */
[----:B------:R-:W-:Y:S01]  /*bc60*/  FFMA.FTZ R10, R13, -UR23, R10 ;  /* 0x800000170d0a7c23 */ /* 0x000fe2000801000a */
[----:B------:R-:W-:Y:S01]  /*bc70*/  FSEL R197, R14, -INF , !P0 ;  /* 0xff8000000ec57808 */ /* 0x000fe20004000000 */
[----:B---3--:R-:W-:Y:S01]  /*bc80*/  FFMA.FTZ R19, R9, -UR23, R19 ;  /* 0x8000001709137c23 */ /* 0x008fe20008010013 */
[----:B------:R-:W-:Y:S01]  /*bc90*/  ISETP.GE.AND P1, PT, R8, R240, PT ;  /* 0x000000f00800720c */ /* 0x000fe20003f26270 */
[----:B------:R-:W-:Y:S01]  /*bca0*/  VIADD R9, R0, 0x28 ;  /* 0x0000002800097836 */ /* 0x000fe20000000000 */
[----:B------:R-:W-:Y:S01]  /*bcb0*/  BAR.SYNC.DEFER_BLOCKING 0x0 ;  /* 0x0000000000007b1d */ /* 0x000fe20000010000 */
[----:B------:R-:W-:Y:S01]  /*bcc0*/  ISETP.GE.AND P0, PT, R8, R235, PT ;  /* 0x000000eb0800720c */ /* 0x000fe20003f06270 */
[----:B------:R-:W-:Y:S01]  /*bcd0*/  VIADD R4, R0, 0x29 ;  /* 0x0000002900047836 */ /* 0x000fe20000000000 */
[----:B------:R-:W-:-:S02]  /*bce0*/  FSEL R192, R10, -INF , !P6 ;  /* 0xff8000000ac07808 */ /* 0x000fc40007000000 */
[C---:B------:R-:W-:Y:S01]  /*bcf0*/  ISETP.LT.OR P1, PT, R8.reuse, R241, P1 ;  /* 0x000000f10800720c */ /* 0x040fe20000f21670 */
[----:B------:R-:W1:Y:S01]  /*bd00*/  MUFU.TANH R12, R12 ;  /* 0x0000000c000c7308 */ /* 0x000e620000002400 */
[----:B------:R-:W-:Y:S01]  /*bd10*/  ISETP.LT.OR P0, PT, R8, R238, P0 ;  /* 0x000000ee0800720c */ /* 0x000fe20000701670 */
[----:B------:R-:W-:Y:S01]  /*bd20*/  IMAD.IADD R8, R239, 0x1, -R8 ;  /* 0x00000001ef087824 */ /* 0x000fe200078e0a08 */
[----:B------:R-:W-:Y:S01]  /*bd30*/  FSEL R195, R19, -INF , !P1 ;  /* 0xff80000013c37808 */ /* 0x000fe20004800000 */
[----:B------:R-:W-:Y:S01]  /*bd40*/  IMAD.IADD R13, R242, 0x1, -R4 ;  /* 0x00000001f20d7824 */ /* 0x000fe200078e0a04 */
[C---:B------:R-:W-:Y:S02]  /*bd50*/  ISETP.GE.AND P6, PT, R9.reuse, R240, PT ;  /* 0x000000f00900720c */ /* 0x040fe40003fc6270 */
[----:B------:R-:W-:Y:S01]  /*bd60*/  IABS R8, R8 ;  /* 0x0000000800087213 */ /* 0x000fe20000000000 */
[----:B------:R2:W3:Y:S01]  /*bd70*/  MUFU.TANH R10, R6 ;  /* 0x00000006000a7308 */ /* 0x0004e20000002400 */
[----:B------:R-:W-:-:S02]  /*bd80*/  ISETP.GE.AND P1, PT, R9, R235, PT ;  /* 0x000000eb0900720c */ /* 0x000fc40003f26270 */
[----:B------:R-:W-:Y:S02]  /*bd90*/  I2FP.F32.S32 R8, R8 ;  /* 0x0000000800087245 */ /* 0x000fe40000201400 */
[C---:B------:R-:W-:Y:S02]  /*bda0*/  ISETP.LT.OR P6, PT, R9.reuse, R241, P6 ;  /* 0x000000f10900720c */ /* 0x040fe400037c1670 */
[----:B------:R-:W-:Y:S01]  /*bdb0*/  ISETP.LT.OR P1, PT, R9, R238, P1 ;  /* 0x000000ee0900720c */ /* 0x000fe20000f21670 */
[----:B------:R-:W-:Y:S01]  /*bdc0*/  FFMA.FTZ R8, R8, -UR23, R11 ;  /* 0x8000001708087c23 */ /* 0x000fe2000801000b */
[----:B------:R-:W-:Y:S01]  /*bdd0*/  IABS R13, R13 ;  /* 0x0000000d000d7213 */ /* 0x000fe20000000000 */
[----:B------:R-:W-:Y:S03]  /*bde0*/  MUFU.TANH R33, R33 ;  /* 0x0000002100217308 */ /* 0x000fe60000002400 */
[----:B------:R-:W-:-:S02]  /*bdf0*/  FSEL R191, R8, -INF , !P0 ;  /* 0xff80000008bf7808 */ /* 0x000fc40004000000 */
[----:B------:R-:W-:Y:S01]  /*be00*/  I2FP.F32.S32 R13, R13 ;  /* 0x0000000d000d7245 */ /* 0x000fe20000201400 */
[--C-:B--2---:R-:W-:Y:S01]  /*be10*/  IMAD.IADD R6, R242, 0x1, -R9.reuse ;  /* 0x00000001f2067824 */ /* 0x104fe200078e0a09 */
[----:B------:R-:W-:Y:S01]  /*be20*/  ISETP.GE.AND P0, PT, R4, R240, PT ;  /* 0x000000f00400720c */ /* 0x000fe20003f06270 */
[----:B------:R-:W-:Y:S02]  /*be30*/  IMAD.IADD R9, R239, 0x1, -R9 ;  /* 0x00000001ef097824 */ /* 0x000fe400078e0a09 */
[----:B------:R-:W-:Y:S01]  /*be40*/  FFMA.FTZ R13, R13, -UR23, R5 ;  /* 0x800000170d0d7c23 */ /* 0x000fe20008010005 */
[----:B------:R-:W-:Y:S01]  /*be50*/  VIADD R5, R0, 0x30 ;  /* 0x0000003000057836 */ /* 0x000fe20000000000 */
[----:B------:R-:W-:Y:S01]  /*be60*/  IABS R6, R6 ;  /* 0x0000000600067213 */ /* 0x000fe20000000000 */
[----:B------:R-:W2:Y:S01]  /*be70*/  MUFU.TANH R8, R184 ;  /* 0x000000b800087308 */ /* 0x000ea20000002400 */
[----:B------:R-:W-:Y:S01]  /*be80*/  IABS R9, R9 ;  /* 0x0000000900097213 */ /* 0x000fe20000000000 */
[----:B------:R-:W-:Y:S01]  /*be90*/  IMAD.IADD R11, R242, 0x1, -R5 ;  /* 0x00000001f20b7824 */ /* 0x000fe200078e0a05 */
[----:B------:R-:W-:-:S02]  /*bea0*/  I2FP.F32.S32 R6, R6 ;  /* 0x0000000600067245 */ /* 0x000fc40000201400 */
[----:B------:R-:W-:Y:S02]  /*beb0*/  ISETP.LT.OR P0, PT, R4, R241, P0 ;  /* 0x000000f10400720c */ /* 0x000fe40000701670 */
[----:B------:R-:W-:Y:S01]  /*bec0*/  I2FP.F32.S32 R9, R9 ;  /* 0x0000000900097245 */ /* 0x000fe20000201400 */
[----:B-1----:R-:W-:Y:S01]  /*bed0*/  FFMA.FTZ R6, R6, -UR23, R12 ;  /* 0x8000001706067c23 */ /* 0x002fe2000801000c */
[----:B------:R-:W-:Y:S01]  /*bee0*/  FSEL R193, R13, -INF , !P0 ;  /* 0xff8000000dc17808 */ /* 0x000fe20004000000 */
[----:B------:R-:W-:Y:S01]  /*bef0*/  MUFU.TANH R35, R35 ;  /* 0x0000002300237308 */ /* 0x000fe20000002400 */
[----:B------:R-:W-:Y:S01]  /*bf00*/  IABS R11, R11 ;  /* 0x0000000b000b7213 */ /* 0x000fe20000000000 */
[----:B---3--:R-:W-:Y:S01]  /*bf10*/  FFMA.FTZ R9, R9, -UR23, R10 ;  /* 0x8000001709097c23 */ /* 0x008fe2000801000a */
[----:B------:R-:W-:Y:S01]  /*bf20*/  FSEL R194, R6, -INF , !P6 ;  /* 0xff80000006c27808 */ /* 0x000fe20007000000 */
[----:B------:R-:W-:Y:S01]  /*bf30*/  VIADD R6, R0, 0x31 ;  /* 0x0000003100067836 */ /* 0x000fe20000000000 */
[-C--:B------:R-:W-:Y:S01]  /*bf40*/  ISETP.GE.AND P6, PT, R4, R235.reuse, PT ;  /* 0x000000eb0400720c */ /* 0x080fe20003fc6270 */
[----:B------:R-:W-:Y:S01]  /*bf50*/  IMAD.IADD R10, R239, 0x1, -R5 ;  /* 0x00000001ef0a7824 */ /* 0x000fe200078e0a05 */
[----:B------:R-:W-:Y:S01]  /*bf60*/  FSEL R190, R9, -INF , !P1 ;  /* 0xff80000009be7808 */ /* 0x000fe20004800000 */
[----:B------:R-:W-:Y:S01]  /*bf70*/  IMAD.IADD R12, R242, 0x1, -R6 ;  /* 0x00000001f20c7824 */ /* 0x000fe200078e0a06 */
[----:B------:R-:W-:Y:S01]  /*bf80*/  ISETP.LT.OR P6, PT, R4, R238, P6 ;  /* 0x000000ee0400720c */ /* 0x000fe200037c1670 */
[----:B------:R-:W-:Y:S01]  /*bf90*/  IMAD.IADD R4, R239, 0x1, -R4 ;  /* 0x00000001ef047824 */ /* 0x000fe200078e0a04 */
[C---:B------:R-:W-:Y:S01]  /*bfa0*/  ISETP.GE.AND P1, PT, R5.reuse, R240, PT ;  /* 0x000000f00500720c */ /* 0x040fe20003f26270 */
[----:B------:R-:W1:Y:S01]  /*bfb0*/  MUFU.TANH R9, R186 ;  /* 0x000000ba00097308 */ /* 0x000e620000002400 */
[----:B------:R-:W-:-:S02]  /*bfc0*/  ISETP.GE.AND P0, PT, R5, R235, PT ;  /* 0x000000eb0500720c */ /* 0x000fc40003f06270 */
[----:B------:R-:W-:Y:S02]  /*bfd0*/  IABS R4, R4 ;  /* 0x0000000400047213 */ /* 0x000fe40000000000 */
[----:B------:R-:W-:Y:S02]  /*bfe0*/  I2FP.F32.S32 R11, R11 ;  /* 0x0000000b000b7245 */ /* 0x000fe40000201400 */
[----:B------:R-:W-:Y:S02]  /*bff0*/  I2FP.F32.S32 R4, R4 ;  /* 0x0000000400047245 */ /* 0x000fe40000201400 */
[----:B------:R-:W-:Y:S01]  /*c000*/  ISETP.LT.OR P1, PT, R5, R241, P1 ;  /* 0x000000f10500720c */ /* 0x000fe20000f21670 */
[----:B--2---:R-:W-:Y:S01]  /*c010*/  FFMA.FTZ R8, R11, -UR23, R8 ;  /* 0x800000170b087c23 */ /* 0x004fe20008010008 */
[----:B------:R-:W-:Y:S01]  /*c020*/  ISETP.LT.OR P0, PT, R5, R238, P0 ;  /* 0x000000ee0500720c */ /* 0x000fe20000701670 */
[----:B------:R-:W-:Y:S01]  /*c030*/  FFMA.FTZ R4, R4, -UR23, R7 ;  /* 0x8000001704047c23 */ /* 0x000fe20008010007 */
[----:B------:R-:W-:Y:S01]  /*c040*/  FMUL.FTZ R5, R32, UR32 ;  /* 0x0000002020057c20 */ /* 0x000fe20008410000 */
[----:B------:R-:W-:-:S02]  /*c050*/  IABS R10, R10 ;  /* 0x0000000a000a7213 */ /* 0x000fc40000000000 */
[----:B------:R-:W-:Y:S02]  /*c060*/  IABS R12, R12 ;  /* 0x0000000c000c7213 */ /* 0x000fe40000000000 */
[----:B------:R-:W-:Y:S01]  /*c070*/  FSEL R189, R4, -INF , !P6 ;  /* 0xff80000004bd7808 */ /* 0x000fe20007000000 */
[C---:B------:R-:W-:Y:S01]  /*c080*/  VIADD R4, R0.reuse, 0x38 ;  /* 0x0000003800047836 */ /* 0x040fe20000000000 */
[----:B------:R-:W2:Y:S01]  /*c090*/  MUFU.TANH R5, R5 ;  /* 0x0000000500057308 */ /* 0x000ea20000002400 */
[----:B------:R-:W-:Y:S01]  /*c0a0*/  I2FP.F32.S32 R10, R10 ;  /* 0x0000000a000a7245 */ /* 0x000fe20000201400 */
[----:B------:R-:W-:Y:S01]  /*c0b0*/  VIADD R0, R0, 0x39 ;  /* 0x0000003900007836 */ /* 0x000fe20000000000 */
[----:B------:R-:W-:Y:S01]  /*c0c0*/  I2FP.F32.S32 R12, R12 ;  /* 0x0000000c000c7245 */ /* 0x000fe20000201400 */
[--C-:B------:R-:W-:Y:S01]  /*c0d0*/  IMAD.IADD R7, R239, 0x1, -R4.reuse ;  /* 0x00000001ef077824 */ /* 0x100fe200078e0a04 */
[----:B------:R-:W-:Y:S01]  /*c0e0*/  FSEL R180, R8, -INF , !P1 ;  /* 0xff80000008b47808 */ /* 0x000fe20004800000 */
[----:B------:R-:W-:Y:S01]  /*c0f0*/  IMAD.IADD R8, R242, 0x1, -R4 ;  /* 0x00000001f2087824 */ /* 0x000fe200078e0a04 */
[----:B------:R-:W-:Y:S01]  /*c100*/  ISETP.GE.AND P6, PT, R6, R240, PT ;  /* 0x000000f00600720c */ /* 0x000fe20003fc6270 */
[----:B-1----:R-:W-:Y:S01]  /*c110*/  FFMA.FTZ R9, R10, -UR23, R9 ;  /* 0x800000170a097c23 */ /* 0x002fe20008010009 */
[----:B------:R-:W-:Y:S01]  /*c120*/  ISETP.GE.AND P1, PT, R6, R235, PT ;  /* 0x000000eb0600720c */ /* 0x000fe20003f26270 */
[----:B------:R-:W-:Y:S01]  /*c130*/  FFMA.FTZ R12, R12, -UR23, R185 ;  /* 0x800000170c0c7c23 */ /* 0x000fe200080100b9 */
[----:B------:R-:W-:-:S02]  /*c140*/  ISETP.LT.OR P6, PT, R6, R241, P6 ;  /* 0x000000f10600720c */ /* 0x000fc400037c1670 */
[----:B------:R-:W-:Y:S02]  /*c150*/  IABS R7, R7 ;  /* 0x0000000700077213 */ /* 0x000fe40000000000 */
[----:B------:R-:W-:Y:S01]  /*c160*/  ISETP.LT.OR P1, PT, R6, R238, P1 ;  /* 0x000000ee0600720c */ /* 0x000fe20000f21670 */
[----:B------:R-:W-:Y:S01]  /*c170*/  IMAD.IADD R6, R239, 0x1, -R6 ;  /* 0x00000001ef067824 */ /* 0x000fe200078e0a06 */
[----:B------:R-:W-:Y:S02]  /*c180*/  IABS R8, R8 ;  /* 0x0000000800087213 */ /* 0x000fe40000000000 */
[----:B------:R-:W-:Y:S02]  /*c190*/  FSEL R175, R9, -INF , !P0 ;  /* 0xff80000009af7808 */ /* 0x000fe40004000000 */
[----:B------:R-:W-:Y:S02]  /*c1a0*/  FSEL R179, R12, -INF , !P6 ;  /* 0xff8000000cb37808 */ /* 0x000fe40007000000 */
[----:B------:R-:W-:-:S02]  /*c1b0*/  I2FP.F32.S32 R7, R7 ;  /* 0x0000000700077245 */ /* 0x000fc40000201400 */
[C---:B------:R-:W-:Y:S02]  /*c1c0*/  ISETP.GE.AND P0, PT, R4.reuse, R240, PT ;  /* 0x000000f00400720c */ /* 0x040fe40003f06270 */
[C---:B------:R-:W-:Y:S01]  /*c1d0*/  ISETP.GE.AND P6, PT, R4.reuse, R235, PT ;  /* 0x000000eb0400720c */ /* 0x040fe20003fc6270 */
[----:B------:R-:W-:Y:S01]  /*c1e0*/  FFMA.FTZ R7, R7, -UR23, R34 ;  /* 0x8000001707077c23 */ /* 0x000fe20008010022 */
[----:B------:R-:W-:Y:S02]  /*c1f0*/  I2FP.F32.S32 R8, R8 ;  /* 0x0000000800087245 */ /* 0x000fe40000201400 */
[----:B------:R-:W-:Y:S02]  /*c200*/  IABS R6, R6 ;  /* 0x0000000600067213 */ /* 0x000fe40000000000 */
[----:B------:R-:W-:Y:S01]  /*c210*/  ISETP.LT.OR P0, PT, R4, R241, P0 ;  /* 0x000000f10400720c */ /* 0x000fe20000701670 */
[----:B--2---:R-:W-:Y:S01]  /*c220*/  FFMA.FTZ R5, R8, -UR23, R5 ;  /* 0x8000001708057c23 */ /* 0x004fe20008010005 */
[----:B------:R-:W-:Y:S01]  /*c230*/  ISETP.LT.OR P6, PT, R4, R238, P6 ;  /* 0x000000ee0400720c */ /* 0x000fe200037c1670 */
[--C-:B------:R-:W-:Y:S01]  /*c240*/  IMAD.IADD R4, R242, 0x1, -R0.reuse ;  /* 0x00000001f2047824 */ /* 0x100fe200078e0a00 */
[----:B------:R-:W-:Y:S01]  /*c250*/  I2FP.F32.S32 R6, R6 ;  /* 0x0000000600067245 */ /* 0x000fe20000201400 */
[----:B------:R-:W-:Y:S01]  /*c260*/  IMAD.IADD R8, R239, 0x1, -R0 ;  /* 0x00000001ef087824 */ /* 0x000fe200078e0a00 */
[----:B------:R-:W-:-:S02]  /*c270*/  FSEL R173, R7, -INF , !P6 ;  /* 0xff80000007ad7808 */ /* 0x000fc40007000000 */
[----:B------:R-:W-:Y:S01]  /*c280*/  IABS R4, R4 ;  /* 0x0000000400047213 */ /* 0x000fe20000000000 */
[----:B------:R-:W-:Y:S01]  /*c290*/  FFMA.FTZ R6, R6, -UR23, R187 ;  /* 0x8000001706067c23 */ /* 0x000fe200080100bb */
[----:B------:R-:W-:Y:S02]  /*c2a0*/  PLOP3.LUT P6, PT, PT, PT, UP0, 0x80, 0x0 ;  /* 0x000000000000781c */ /* 0x000fe40003fcf008 */
[----:B------:R-:W-:Y:S02]  /*c2b0*/  IABS R8, R8 ;  /* 0x0000000800087213 */ /* 0x000fe40000000000 */
[----:B------:R-:W-:Y:S02]  /*c2c0*/  FSEL R178, R5, -INF , !P0 ;  /* 0xff80000005b27808 */ /* 0x000fe40004000000 */
[----:B------:R-:W-:Y:S02]  /*c2d0*/  I2FP.F32.S32 R5, R4 ;  /* 0x0000000400057245 */ /* 0x000fe40000201400 */
[----:B------:R-:W-:-:S02]  /*c2e0*/  I2FP.F32.S32 R4, R8 ;  /* 0x0000000800047245 */ /* 0x000fc40000201400 */
[----:B------:R-:W-:Y:S01]  /*c2f0*/  FSEL R174, R6, -INF , !P1 ;  /* 0xff80000006ae7808 */ /* 0x000fe20004800000 */
[----:B------:R-:W-:Y:S01]  /*c300*/  FFMA.FTZ R33, R5, -UR23, R33 ;  /* 0x8000001705217c23 */ /* 0x000fe20008010021 */
[----:B------:R-:W-:Y:S01]  /*c310*/  ISETP.GE.AND P1, PT, R0, R240, PT ;  /* 0x000000f00000720c */ /* 0x000fe20003f26270 */
        /* <DEDUP_REMOVED lines=84> */
.L_x_6524:
[----:B------:R-:W-:-:S04]  /*c860*/  ULEA UR16, -UR8, URZ, 0x6 ;  /* 0x0000003f08107291 */ /* 0x000fc8000f8e313f */
[----:B------:R-:W-:-:S12]  /*c870*/  USHF.R.S32.HI UR9, URZ, 0x1f, UR16 ;  /* 0x0000001f3f097899 */ /* 0x000fd80008011410 */
.L_x_6525:
        /* <DEDUP_REMOVED lines=154> */
.L_x_6527:
[----:B------:R-:W-:Y:S05]  /*d220*/  BSYNC B0 ;  /* 0x0000000000007941 */ /* 0x000fea0003800000 */
.L_x_6526:
[----:B------:R-:W0:Y:S01]  /*d230*/  LDGDEPBAR ;  /* 0x00000000000079af */ /* 0x000e220000000000 */
[----:B--2---:R-:W-:Y:S02]  /*d240*/  IMAD.U32 R4, RZ, RZ, UR16 ;  /* 0x00000010ff047e24 */ /* 0x004fe4000f8e00ff */
[----:B------:R-:W-:-:S03]  /*d250*/  IMAD.U32 R0, RZ, RZ, UR9 ;  /* 0x00000009ff007e24 */ /* 0x000fc6000f8e00ff */
[----:B------:R-:W-:-:S04]  /*d260*/  LEA R247, P0, R4, R247, 0x1 ;  /* 0x000000f704f77211 */ /* 0x000fc800078008ff */
[----:B------:R-:W-:-:S09]  /*d270*/  LEA.HI.X R246, R4, R246, R0, 0x1, P0 ;  /* 0x000000f604f67211 */ /* 0x000fd200000f0c00 */
.L_x_6523:
        /* <DEDUP_REMOVED lines=43> */
[C---:B------:R-:W-:Y:S02]  /*d530*/  FSETP.NEU.FTZ.AND P0, PT, R168.reuse, -INF , PT ;  /* 0xff800000a800780b */ /* 0x040fe40003f1d000 */
[C---:B------:R-:W-:Y:S01]  /*d540*/  FSETP.NEU.FTZ.AND P1, PT, R169.reuse, -INF , PT ;  /* 0xff800000a900780b */ /* 0x040fe20003f3d000 */
[C---:B------:R-:W-:Y:S01]  /*d550*/  FMUL.FTZ R177, R169.reuse, UR18 ;  /* 0x00000012a9b17c20 */ /* 0x040fe20008410000 */
[----:B------:R-:W-:Y:S02]  /*d560*/  FSEL R5, R168, RZ, P0 ;  /* 0x000000ffa8057208 */ /* 0x000fe40000000000 */
[----:B------:R-:W-:Y:S02]  /*d570*/  FSEL R4, R169, RZ, P1 ;  /* 0x000000ffa9047208 */ /* 0x000fe40000800000 */
[----:B------:R-:W-:Y:S01]  /*d580*/  FSEL R172, R172, RZ, P0 ;  /* 0x000000ffacac7208 */ /* 0x000fe20000000000 */
[----:B------:R-:W-:Y:S01]  /*d590*/  FADD.FTZ R5, R3, -R5 ;  /* 0x8000000503057221 */ /* 0x000fe20000010000 */
[----:B------:R-:W-:Y:S01]  /*d5a0*/  FSEL R177, R177, RZ, P1 ;  /* 0x000000ffb1b17208 */ /* 0x000fe20000800000 */
[----:B------:R-:W-:-:S02]  /*d5b0*/  FADD.FTZ R4, R164, -R4 ;  /* 0x80000004a4047221 */ /* 0x000fc40000010000 */
        /* <DEDUP_REMOVED lines=8> */
[----:B------:R-:W-:Y:S01]  /*d640*/  FMUL.FTZ R3, R5, UR18 ;  /* 0x0000001205037c20 */ /* 0x000fe20008410000 */
[----:B------:R-:W-:Y:S01]  /*d650*/  FMUL.FTZ R4, R4, UR18 ;  /* 0x0000001204047c20 */ /* 0x000fe20008410000 */
[----:B------:R-:W-:Y:S01]  /*d660*/  MUFU.EX2 R165, R165 ;  /* 0x000000a500a57308 */ /* 0x000fe20000000800 */
[----:B------:R-:W1:Y:S01]  /*d670*/  LDSM.16.MT88.4 R16, [R222+0x10000] ;  /* 0x01000000de10783b */ /* 0x000e620000004200 */
        /* <DEDUP_REMOVED lines=9> */
[--C-:B------:R-:W-:Y:S01]  /*d710*/  FFMA.FTZ R185, R24, UR18, -R177.reuse ;  /* 0x0000001218b97c23 */ /* 0x100fe200080108b1 */
[----:B------:R-:W-:Y:S01]  /*d720*/  LDSM.16.MT88.4 R28, [R224+0x10800] ;  /* 0x01080000e01c783b */ /* 0x000fe20000004200 */
        /* <DEDUP_REMOVED lines=14> */
[----:B------:R-:W-:Y:S01]  /*d810*/  FFMA.FTZ R176, R176, UR18, -R177 ;  /* 0x00000012b0b07c23 */ /* 0x000fe200080108b1 */
[--C-:B------:R-:W-:Y:S01]  /*d820*/  FFMA.FTZ R175, R175, UR18, -R172.reuse ;  /* 0x00000012afaf7c23 */ /* 0x100fe200080108ac */
[--C-:B------:R-:W-:Y:S01]  /*d830*/  FFMA.FTZ R174, R174, UR18, -R172.reuse ;  /* 0x00000012aeae7c23 */ /* 0x100fe200080108ac */
[--C-:B------:R-:W-:Y:S01]  /*d840*/  FFMA.FTZ R173, R173, UR18, -R172.reuse ;  /* 0x00000012adad7c23 */ /* 0x100fe200080108ac */
[----:B------:R-:W-:Y:S01]  /*d850*/  FFMA.FTZ R171, R171, UR18, -R172 ;  /* 0x00000012abab7c23 */ /* 0x000fe200080108ac */
[----:B------:R-:W-:Y:S08]  /*d860*/  MUFU.EX2 R32, R32 ;  /* 0x0000002000207308 */ /* 0x000ff00000000800 */
[----:B------:R-:W3:Y:S01]  /*d870*/  MUFU.EX2 R2, R2 ;  /* 0x0000000200027308 */ /* 0x000ee20000000800 */
[----:B--2---:R-:W-:-:S07]  /*d880*/  F2FP.F16.F32.PACK_AB R6, R33, R34 ;  /* 0x000000222106723e */ /* 0x004fce00000000ff */
[----:B------:R-:W-:Y:S08]  /*d890*/  MUFU.EX2 R0, R0 ;  /* 0x0000000000007308 */ /* 0x000ff00000000800 */
[----:B------:R-:W2:Y:S01]  /*d8a0*/  MUFU.EX2 R164, R164 ;  /* 0x000000a400a47308 */ /* 0x000ea20000000800 */
[----:B---3--:R-:W-:-:S07]  /*d8b0*/  F2FP.F16.F32.PACK_AB R5, R2, R32 ;  /* 0x000000200205723e */ /* 0x008fce00000000ff */
[----:B------:R3:W4:Y:S08]  /*d8c0*/  MUFU.EX2 R170, R4 ;  /* 0x0000000400aa7308 */ /* 0x0007300000000800 */
[----:B------:R-:W5:Y:S01]  /*d8d0*/  MUFU.EX2 R3, R3 ;  /* 0x0000000300037308 */ /* 0x000f620000000800 */
        /* <DEDUP_REMOVED lines=140> */
[----:B------:R-:W-:Y:S01]  /*e1a0*/  MUFU.EX2 R182, R182 ;  /* 0x000000b600b67308 */ /* 0x000fe20000000800 */
[-C--:B------:R-:W-:Y:S01]  /*e1b0*/  FMUL.FTZ R108, R108, R170.reuse ;  /* 0x000000aa6c6c7220 */ /* 0x080fe20000410000 */
[C---:B------:R-:W-:Y:S01]  /*e1c0*/  HMMA.16816.F32 R64, R4.reuse, R18, R64 ;  /* 0x000000120440723c */ /* 0x040fe20000001840 */
[----:B------:R-:W1:Y:S01]  /*e1d0*/  LDSM.16.MT88.4 R16, [R221+0x14000] ;  /* 0x01400000dd10783b */ /* 0x000e620000004200 */
        /* <DEDUP_REMOVED lines=15> */
[C---:B---3--:R-:W-:Y:S01]  /*e2d0*/  HMMA.16816.F32 R76, R4.reuse, R12, R76 ;  /* 0x0000000c044c723c */ /* 0x048fe2000000184c */
[-C--:B------:R-:W-:Y:S01]  /*e2e0*/  FMUL.FTZ R130, R130, R3.reuse ;  /* 0x0000000382827220 */ /* 0x080fe20000410000 */
[-C--:B------:R-:W-:Y:S01]  /*e2f0*/  FMUL.FTZ R131, R131, R3.reuse ;  /* 0x0000000383837220 */ /* 0x080fe20000410000 */
[----:B------:R-:W-:Y:S01]  /*e300*/  FFMA.FTZ R165, R249, R170, R165 ;  /* 0x000000aaf9a57223 */ /* 0x000fe200000100a5 */
[----:B------:R-:W-:Y:S01]  /*e310*/  FFMA.FTZ R3, R248, R3, R32 ;  /* 0x00000003f8037223 */ /* 0x000fe20000010020 */
[----:B------:R-:W3:Y:S01]  /*e320*/  MUFU.EX2 R184, R184 ;  /* 0x000000b800b87308 */ /* 0x000ee20000000800 */
[----:B------:R-:W-:Y:S01]  /*e330*/  HMMA.16816.F32 R80, R4, R14, R80 ;  /* 0x0000000e0450723c */ /* 0x000fe20000001850 */
[----:B------:R-:W5:Y:S01]  /*e340*/  LDSM.16.MT88.4 R12, [R224+0x16000] ;  /* 0x01600000e00c783b */ /* 0x000f620000004200 */
[----:B------:R-:W-:Y:S01]  /*e350*/  FADD.FTZ R165, R35, R165 ;  /* 0x000000a523a57221 */ /* 0x000fe20000010000 */
[----:B------:R-:W-:-:S03]  /*e360*/  FADD.FTZ R3, R2, R3 ;  /* 0x0000000302037221 */ /* 0x000fc60000010000 */
[----:B----4-:R-:W-:Y:S01]  /*e370*/  HMMA.16816.F32 R92, R4, R8, R92 ;  /* 0x00000008045c723c */ /* 0x010fe2000000185c */
[----:B------:R-:W4:Y:S01]  /*e380*/  MUFU.EX2 R186, R186 ;  /* 0x000000ba00ba7308 */ /* 0x000f220000000800 */
[----:B------:R-:W-:Y:S01]  /*e390*/  FADD.FTZ R165, R34, R165 ;  /* 0x000000a522a57221 */ /* 0x000fe20000010000 */
[----:B------:R-:W-:-:S03]  /*e3a0*/  FADD.FTZ R3, R0, R3 ;  /* 0x0000000300037221 */ /* 0x000fc60000010000 */
[C---:B------:R-:W-:Y:S01]  /*e3b0*/  HMMA.16816.F32 R96, R4.reuse, R10, R96 ;  /* 0x0000000a0460723c */ /* 0x040fe20000001860 */
[----:B------:R-:W4:Y:S01]  /*e3c0*/  LDSM.16.MT88.4 R8, [R221+0x16000] ;  /* 0x01600000dd08783b */ /* 0x000f220000004200 */
[----:B------:R-:W-:Y:S01]  /*e3d0*/  FADD.FTZ R165, R33, R165 ;  /* 0x000000a521a57221 */ /* 0x000fe20000010000 */
[----:B------:R-:W-:Y:S01]  /*e3e0*/  MUFU.EX2 R187, R187 ;  /* 0x000000bb00bb7308 */ /* 0x000fe20000000800 */
[----:B------:R-:W-:Y:S01]  /*e3f0*/  FADD.FTZ R3, R164, R3 ;  /* 0x00000003a4037221 */ /* 0x000fe20000010000 */
[----:B------:R-:W-:Y:S01]  /*e400*/  MOV R164, R169 ;  /* 0x000000a900a47202 */ /* 0x000fe20000000f00 */
[----:B-1----:R-:W-:Y:S01]  /*e410*/  HMMA.16816.F32 R84, R4, R16, R84 ;  /* 0x000000100454723c */ /* 0x002fe20000001854 */
[----:B--2---:R-:W-:Y:S01]  /*e420*/  FADD.FTZ R165, R181, R165 ;  /* 0x000000a5b5a57221 */ /* 0x004fe20000010000 */
[----:B---3--:R-:W-:-:S03]  /*e430*/  FADD.FTZ R3, R184, R3 ;  /* 0x00000003b8037221 */ /* 0x008fc60000010000 */
[----:B------:R-:W1:Y:S01]  /*e440*/  MUFU.EX2 R188, R188 ;  /* 0x000000bc00bc7308 */ /* 0x000e620000000800 */
[C---:B------:R-:W-:Y:S01]  /*e450*/  HMMA.16816.F32 R88, R4.reuse, R18, R88 ;  /* 0x000000120458723c */ /* 0x040fe20000001858 */
[----:B------:R-:W2:Y:S06]  /*e460*/  LDSM.16.MT88.4 R16, [R222+0x16000] ;  /* 0x01600000de10783b */ /* 0x000eac0000004200 */
[----:B------:R-:W3:Y:S08]  /*e470*/  MUFU.EX2 R196, R196 ;  /* 0x000000c400c47308 */ /* 0x000ef00000000800 */
[----:B------:R-:W-:Y:S01]  /*e480*/  MUFU.EX2 R195, R195 ;  /* 0x000000c300c37308 */ /* 0x000fe20000000800 */
[C---:B-----5:R-:W-:Y:S06]  /*e490*/  HMMA.16816.F32 R100, R4.reuse, R12, R100 ;  /* 0x0000000c0464723c */ /* 0x060fec0000001864 */
[C---:B------:R-:W-:Y:S01]  /*e4a0*/  HMMA.16816.F32 R104, R4.reuse, R14, R104 ;  /* 0x0000000e0468723c */ /* 0x040fe20000001868 */
[----:B------:R-:W5:Y:S01]  /*e4b0*/  LDSM.16.MT88.4 R12, [R220+0x16000] ;  /* 0x01600000dc0c783b */ /* 0x000f620000004200 */
[----:B------:R-:W-:Y:S04]  /*e4c0*/  MUFU.EX2 R194, R194 ;  /* 0x000000c200c27308 */ /* 0x000fe80000000800 */
[C---:B----4-:R-:W-:Y:S04]  /*e4d0*/  HMMA.16816.F32 R116, R4.reuse, R8, R116 ;  /* 0x000000080474723c */ /* 0x050fe80000001874 */
[----:B------:R-:W-:Y:S02]  /*e4e0*/  MUFU.EX2 R193, R193 ;  /* 0x000000c100c17308 */ /* 0x000fe40000000800 */
[C---:B------:R-:W-:Y:S01]  /*e4f0*/  HMMA.16816.F32 R120, R4.reuse, R10, R120 ;  /* 0x0000000a0478723c */ /* 0x040fe20000001878 */
[----:B------:R-:W4:Y:S05]  /*e500*/  LDSM.16.MT88.4 R8, [R222+0x10800] ;  /* 0x01080000de08783b */ /* 0x000f2a0000004200 */
        /* <DEDUP_REMOVED lines=23> */
[----:B----4-:R-:W-:Y:S01]  /*e680*/  HMMA.16816.F32 R152, R4, R8, R152 ;  /* 0x000000080498723c */ /* 0x010fe20000001898 */
[----:B------:R-:W-:Y:S01]  /*e690*/  MUFU.EX2 R178, R178 ;  /* 0x000000b200b27308 */ /* 0x000fe20000000800 */
[----:B---3--:R-:W-:Y:S01]  /*e6a0*/  FADD.FTZ R185, R196, R185 ;  /* 0x000000b9c4b97221 */ /* 0x008fe20000010000 */
        /* <DEDUP_REMOVED lines=166> */
.L_x_6520:
        /* <DEDUP_REMOVED lines=11> */
[----:B------:R-:W-:Y:S01]  /*f1c0*/  ULDC UR16, c[0x0][0x39c] ;  /* 0x0000e70000107ab9 */ /* 0x000fe20000000800 */
[----:B------:R-:W-:Y:S01]  /*f1d0*/  USHF.R.S32.HI UR19, URZ, 0x1f, UR25 ;  /* 0x0000001f3f137899 */ /* 0x000fe20008011419 */
[----:B------:R-:W-:Y:S01]  /*f1e0*/  ULDC UR4, c[0x0][0x2ec] ;  /* 0x0000bb0000047ab9 */ /* 0x000fe20000000800 */
[----:B------:R-:W-:Y:S01]  /*f1f0*/  ULDC.64 UR8, c[0x0][0x248] ;  /* 0x0000920000087ab9 */ /* 0x000fe20000000a00 */
[----:B------:R-:W-:Y:S01]  /*f200*/  UMOV UR15, UR6 ;  /* 0x00000006000f7c82 */ /* 0x000fe20008000000 */
[----:B------:R-:W-:-:S08]  /*f210*/  UMOV UR14, UR7 ;  /* 0x00000007000e7c82 */ /* 0x000fd00008000000 */
.L_x_6532:
        /* <DEDUP_REMOVED lines=99> */
.L_x_6529:
        /* <DEDUP_REMOVED lines=260> */
[----:B------:R-:W1:Y:S05]  /*10890*/  LDSM.16.M88.4 R196, [R229+0xe000] ;  /* 0x00e00000e5c4783b */ /* 0x000e6a0000000200 */
[C---:B----4-:R-:W-:Y:S06]  /*108a0*/  HMMA.16816.F32 R20, R188.reuse, R164, R20 ;  /* 0x000000a4bc14723c */ /* 0x050fec0000001814 */
[C---:B------:R-:W-:Y:S01]  /*108b0*/  HMMA.16816.F32 R24, R188.reuse, R166, R24 ;  /* 0x000000a6bc18723c */ /* 0x040fe20000001818 */
[----:B------:R-:W4:Y:S05]  /*108c0*/  LDSM.16.M88.4 R164, [R229+0xe800] ;  /* 0x00e80000e5a4783b */ /* 0x000f2a0000000200 */
[C---:B--2---:R-:W-:Y:S06]  /*108d0*/  HMMA.16816.F32 R28, R188.reuse, R172, R28 ;  /* 0x000000acbc1c723c */ /* 0x044fec000000181c */
[----:B------:R-:W-:Y:S01]  /*108e0*/  HMMA.16816.F32 R32, R188, R174, R32 ;  /* 0x000000aebc20723c */ /* 0x000fe20000001820 */
[----:B------:R-:W2:Y:S04]  /*108f0*/  LDSM.16.M88.4 R172, [R229+0xf000] ;  /* 0x00f00000e5ac783b */ /* 0x000ea80000000200 */
[----:B------:R-:W-:Y:S01]  /*10900*/  LDSM.16.M88.4 R188, [R228+0x6000] ;  /* 0x00600000e4bc783b */ /* 0x000fe20000000200 */
[C---:B------:R-:W-:Y:S06]  /*10910*/  HMMA.16816.F32 R4, R176.reuse, R180, R4 ;  /* 0x000000b4b004723c */ /* 0x040fec0000001804 */
[C---:B------:R-:W-:Y:S01]  /*10920*/  HMMA.16816.F32 R8, R176.reuse, R182, R8 ;  /* 0x000000b6b008723c */ /* 0x040fe20000001808 */
[----:B------:R-:W2:Y:S05]  /*10930*/  LDSM.16.M88.4 R180, [R229+0xf800] ;  /* 0x00f80000e5b4783b */ /* 0x000eaa0000000200 */
[C---:B------:R-:W-:Y:S06]  /*10940*/  HMMA.16816.F32 R12, R176.reuse, R200, R12 ;  /* 0x000000c8b00c723c */ /* 0x040fec000000180c */
[C---:B------:R-:W-:Y:S01]  /*10950*/  HMMA.16816.F32 R16, R176.reuse, R202, R16 ;  /* 0x000000cab010723c */ /* 0x040fe20000001810 */
[----:B------:R-:W2:Y:S05]  /*10960*/  LDSM.16.M88.4 R200, [R207] ;  /* 0x00000000cfc8783b */ /* 0x000eaa0000000200 */
[C---:B---3--:R-:W-:Y:S06]  /*10970*/  HMMA.16816.F32 R20, R176.reuse, R168, R20 ;  /* 0x000000a8b014723c */ /* 0x048fec0000001814 */
[C---:B------:R-:W-:Y:S01]  /*10980*/  HMMA.16816.F32 R24, R176.reuse, R170, R24 ;  /* 0x000000aab018723c */ /* 0x040fe20000001818 */
[----:B------:R-:W3:Y:S05]  /*10990*/  LDSM.16.M88.4 R168, [R206] ;  /* 0x00000000cea8783b */ /* 0x000eea0000000200 */
[C---:B-----5:R-:W-:Y:S06]  /*109a0*/  HMMA.16816.F32 R28, R176.reuse, R184, R28 ;  /* 0x000000b8b01c723c */ /* 0x060fec000000181c */
[----:B------:R-:W-:Y:S01]  /*109b0*/  HMMA.16816.F32 R32, R176, R186, R32 ;  /* 0x000000bab020723c */ /* 0x000fe20000001820 */
[----:B------:R-:W5:Y:S04]  /*109c0*/  LDSM.16.M88.4 R176, [R205] ;  /* 0x00000000cdb0783b */ /* 0x000f680000000200 */
[----:B------:R-:W5:Y:S01]  /*109d0*/  LDSM.16.M88.4 R184, [R204] ;  /* 0x00000000ccb8783b */ /* 0x000f620000000200 */
        /* <DEDUP_REMOVED lines=19> */
[C---:B-----5:R-:W-:Y:S06]  /*10b10*/  HMMA.16816.F32 R20, R188.reuse, R176, R20 ;  /* 0x000000b0bc14723c */ /* 0x060fec0000001814 */
[C---:B------:R-:W-:Y:S06]  /*10b20*/  HMMA.16816.F32 R24, R188.reuse, R178, R24 ;  /* 0x000000b2bc18723c */ /* 0x040fec0000001818 */
[C---:B------:R-:W-:Y:S06]  /*10b30*/  HMMA.16816.F32 R28, R188.reuse, R184, R28 ;  /* 0x000000b8bc1c723c */ /* 0x040fec000000181c */
[----:B------:R-:W-:Y:S06]  /*10b40*/  HMMA.16816.F32 R32, R188, R186, R32 ;  /* 0x000000babc20723c */ /* 0x000fec0000001820 */
[C---:B-1----:R-:W-:Y:S06]  /*10b50*/  HMMA.16816.F32 R4, R164.reuse, R196, R4 ;  /* 0x000000c4a404723c */ /* 0x042fec0000001804 */
[C---:B------:R-:W-:Y:S06]  /*10b60*/  HMMA.16816.F32 R8, R164.reuse, R198, R8 ;  /* 0x000000c6a408723c */ /* 0x040fec0000001808 */
[C---:B--2---:R-:W-:Y:S06]  /*10b70*/  HMMA.16816.F32 R12, R164.reuse, R172, R12 ;  /* 0x000000aca40c723c */ /* 0x044fec000000180c */
[C---:B------:R-:W-:Y:S06]  /*10b80*/  HMMA.16816.F32 R16, R164.reuse, R174, R16 ;  /* 0x000000aea410723c */ /* 0x040fec0000001810 */
[C---:B----4-:R-:W-:Y:S06]  /*10b90*/  HMMA.16816.F32 R20, R164.reuse, R180, R20 ;  /* 0x000000b4a414723c */ /* 0x050fec0000001814 */
[C---:B------:R-:W-:Y:S06]  /*10ba0*/  HMMA.16816.F32 R24, R164.reuse, R182, R24 ;  /* 0x000000b6a418723c */ /* 0x040fec0000001818 */
[C---:B------:R-:W-:Y:S06]  /*10bb0*/  HMMA.16816.F32 R28, R164.reuse, R192, R28 ;  /* 0x000000c0a41c723c */ /* 0x040fec000000181c */
[----:B------:R-:W-:Y:S01]  /*10bc0*/  HMMA.16816.F32 R32, R164, R194, R32 ;  /* 0x000000c2a420723c */ /* 0x000fe20000001820 */
[----:B------:R-:W1:Y:S05]  /*10bd0*/  LDSM.16.M88.4 R164, [R216+0x6800] ;  /* 0x00680000d8a4783b */ /* 0x000e6a0000000200 */
[C---:B---3--:R-:W-:Y:S06]  /*10be0*/  HMMA.16816.F32 R4, R168.reuse, R200, R4 ;  /* 0x000000c8a804723c */ /* 0x048fec0000001804 */
[C---:B------:R-:W-:Y:S11]  /*10bf0*/  HMMA.16816.F32 R8, R168.reuse, R202, R8 ;  /* 0x000000caa808723c */ /* 0x040ff60000001808 */
[----:B------:R-:W-:Y:S07]  /*10c00*/  @!UPT UIADD3 URZ, URZ, URZ, URZ ;  /* 0x0000003f3f3ff290 */ /* 0x000fee000fffe03f */
[----:B------:R-:W-:Y:S01]  /*10c10*/  FMUL.FTZ R5, R5, UR16 ;  /* 0x0000001005057c20 */ /* 0x000fe20008410000 */
[----:B------:R-:W-:Y:S01]  /*10c20*/  FMUL.FTZ R6, R6, UR16 ;  /* 0x0000001006067c20 */ /* 0x000fe20008410000 */
[----:B------:R-:W-:Y:S01]  /*10c30*/  FMUL.FTZ R7, R7, UR16 ;  /* 0x0000001007077c20 */ /* 0x000fe20008410000 */
[----:B------:R-:W-:Y:S01]  /*10c40*/  FMUL.FTZ R3, R4, UR16 ;  /* 0x0000001004037c20 */ /* 0x000fe20008410000 */
[----:B------:R-:W2:Y:S02]  /*10c50*/  MUFU.TANH R172, R5 ;  /* 0x0000000500ac7308 */ /* 0x000ea40000002400 */
[----:B------:R-:W-:Y:S01]  /*10c60*/  FMUL.FTZ R8, R8, UR16 ;  /* 0x0000001008087c20 */ /* 0x000fe20008410000 */
[----:B------:R-:W-:Y:S01]  /*10c70*/  FMUL.FTZ R9, R9, UR16 ;  /* 0x0000001009097c20 */ /* 0x000fe20008410000 */
[----:B------:R-:W-:Y:S01]  /*10c80*/  FMUL.FTZ R10, R10, UR16 ;  /* 0x000000100a0a7c20 */ /* 0x000fe20008410000 */
[----:B------:R-:W-:Y:S01]  /*10c90*/  FMUL.FTZ R11, R11, UR16 ;  /* 0x000000100b0b7c20 */ /* 0x000fe20008410000 */
[C---:B-1----:R-:W-:Y:S04]  /*10ca0*/  HMMA.16816.F32 R12, R168.reuse, R164, R12 ;  /* 0x000000a4a80c723c */ /* 0x042fe8000000180c */
[----:B------:R-:W1:Y:S02]  /*10cb0*/  MUFU.TANH R173, R6 ;  /* 0x0000000600ad7308 */ /* 0x000e640000002400 */
[C---:B------:R-:W-:Y:S08]  /*10cc0*/  HMMA.16816.F32 R16, R168.reuse, R166, R16 ;  /* 0x000000a6a810723c */ /* 0x040ff00000001810 */
[----:B------:R3:W4:Y:S03]  /*10cd0*/  MUFU.TANH R164, R7 ;  /* 0x0000000700a47308 */ /* 0x0007260000002400 */
[----:B------:R-:W-:Y:S01]  /*10ce0*/  IMAD.MOV.U32 R166, RZ, RZ, R250 ;  /* 0x000000ffffa67224 */ /* 0x000fe200078e00fa */
[----:B------:R-:W-:Y:S06]  /*10cf0*/  MOV R167, R251 ;  /* 0x000000fb00a77202 */ /* 0x000fec0000000f00 */
[----:B------:R-:W1:Y:S01]  /*10d00*/  MUFU.TANH R165, R8 ;  /* 0x0000000800a57308 */ /* 0x000e620000002400 */
[----:B------:R-:W-:Y:S09]  /*10d10*/  FMUL.FTZ R12, R12, UR16 ;  /* 0x000000100c0c7c20 */ /* 0x000ff20008410000 */
[----:B------:R-:W1:Y:S01]  /*10d20*/  MUFU.TANH R174, R9 ;  /* 0x0000000900ae7308 */ /* 0x000e620000002400 */
[----:B---3--:R-:W3:Y:S01]  /*10d30*/  LDSM.16.M88.4 R4, [R216+0x7000] ;  /* 0x00700000d804783b */ /* 0x008ee20000000200 */
[----:B------:R-:W-:Y:S01]  /*10d40*/  FMUL.FTZ R13, R13, UR16 ;  /* 0x000000100d0d7c20 */ /* 0x000fe20008410000 */
[----:B------:R-:W-:Y:S01]  /*10d50*/  FMUL.FTZ R14, R14, UR16 ;  /* 0x000000100e0e7c20 */ /* 0x000fe20008410000 */
[----:B------:R-:W-:Y:S01]  /*10d60*/  FMUL.FTZ R15, R15, UR16 ;  /* 0x000000100f0f7c20 */ /* 0x000fe20008410000 */
[----:B------:R-:W-:Y:S01]  /*10d70*/  FMUL.FTZ R17, R17, UR16 ;  /* 0x0000001011117c20 */ /* 0x000fe20008410000 */
[----:B------:R-:W-:Y:S04]  /*10d80*/  FMUL.FTZ R16, R16, UR16 ;  /* 0x0000001010107c20 */ /* 0x000fe80008410000 */
[----:B------:R-:W1:Y:S10]  /*10d90*/  MUFU.TANH R175, R10 ;  /* 0x0000000a00af7308 */ /* 0x000e740000002400 */
[----:B------:R5:W1:Y:S10]  /*10da0*/  MUFU.TANH R176, R11 ;  /* 0x0000000b00b07308 */ /* 0x000a740000002400 */
[----:B------:R2:W1:Y:S10]  /*10db0*/  MUFU.TANH R178, R17 ;  /* 0x0000001100b27308 */ /* 0x0004740000002400 */
[----:B------:R4:W1:Y:S01]  /*10dc0*/  MUFU.TANH R177, R16 ;  /* 0x0000001000b17308 */ /* 0x0008620000002400 */
[----:B-----5:R-:W5:Y:S01]  /*10dd0*/  LDSM.16.M88.4 R8, [R216+0x7800] ;  /* 0x00780000d808783b */ /* 0x020f620000000200 */
[----:B------:R-:W-:Y:S08]  /*10de0*/  DEPBAR.LE SB0, 0x0 ;  /* 0x000080000000791a */ /* 0x000ff00000000000 */
[----:B------:R-:W1:Y:S01]  /*10df0*/  MUFU.TANH R3, R3 ;  /* 0x0000000300037308 */ /* 0x000e620000002400 */
[----:B------:R-:W-:Y:S01]  /*10e00*/  BAR.SYNC.DEFER_BLOCKING 0x0 ;  /* 0x0000000000007b1d */ /* 0x000fe20000010000 */
[C---:B---3--:R-:W-:Y:S05]  /*10e10*/  HMMA.16816.F32 R20, R168.reuse, R4, R20 ;  /* 0x00000004a814723c */ /* 0x048fea0000001814 */
[----:B--2---:R-:W-:Y:S03]  /*10e20*/  FMUL.FTZ R17, R19, UR16 ;  /* 0x0000001013117c20 */ /* 0x004fe60008410000 */
[----:B------:R-:W2:Y:S01]  /*10e30*/  MUFU.TANH R12, R12 ;  /* 0x0000000c000c7308 */ /* 0x000ea20000002400 */
[C---:B------:R-:W-:Y:S03]  /*10e40*/  HMMA.16816.F32 R24, R168.reuse, R6, R24 ;  /* 0x00000006a818723c */ /* 0x040fe60000001818 */
[----:B----4-:R-:W-:Y:S06]  /*10e50*/  FMUL.FTZ R16, R18, UR16 ;  /* 0x0000001012107c20 */ /* 0x010fec0008410000 */
[----:B------:R-:W3:Y:S10]  /*10e60*/  MUFU.TANH R13, R13 ;  /* 0x0000000d000d7308 */ /* 0x000ef40000002400 */
[----:B------:R-:W4:Y:S01]  /*10e70*/  MUFU.TANH R14, R14 ;  /* 0x0000000e000e7308 */ /* 0x000f220000002400 */
[----:B------:R-:W-:Y:S01]  /*10e80*/  FMUL.FTZ R19, R21, UR16 ;  /* 0x0000001015137c20 */ /* 0x000fe20008410000 */
[----:B------:R-:W-:Y:S01]  /*10e90*/  FMUL.FTZ R18, R20, UR16 ;  /* 0x0000001014127c20 */ /* 0x000fe20008410000 */
[----:B------:R-:W-:Y:S01]  /*10ea0*/  FMUL.FTZ R6, R22, UR16 ;  /* 0x0000001016067c20 */ /* 0x000fe20008410000 */
[----:B------:R-:W-:Y:S06]  /*10eb0*/  FMUL.FTZ R7, R23, UR16 ;  /* 0x0000001017077c20 */ /* 0x000fec0008410000 */
[----:B------:R-:W1:Y:S01]  /*10ec0*/  MUFU.TANH R15, R15 ;  /* 0x0000000f000f7308 */ /* 0x000e620000002400 */
[C---:B-----5:R-:W-:Y:S03]  /*10ed0*/  HMMA.16816.F32 R28, R168.reuse, R8, R28 ;  /* 0x00000008a81c723c */ /* 0x060fe6000000181c */
[----:B------:R-:W-:Y:S01]  /*10ee0*/  FMUL.FTZ R21, R25, UR16 ;  /* 0x0000001019157c20 */ /* 0x000fe20008410000 */
[----:B------:R-:W-:Y:S02]  /*10ef0*/  FMUL.FTZ R20, R24, UR16 ;  /* 0x0000001018147c20 */ /* 0x000fe40008410000 */
[----:B------:R-:W-:Y:S03]  /*10f00*/  HMMA.16816.F32 R32, R168, R10, R32 ;  /* 0x0000000aa820723c */ /* 0x000fe60000001820 */
[----:B------:R-:W1:Y:S02]  /*10f10*/  MUFU.TANH R16, R16 ;  /* 0x0000001000107308 */ /* 0x000e640000002400 */
[----:B------:R-:W-:Y:S01]  /*10f20*/  FMUL.FTZ R8, R27, UR16 ;  /* 0x000000101b087c20 */ /* 0x000fe20008410000 */
[----:B------:R-:W-:Y:S07]  /*10f30*/  FMUL.FTZ R9, R26, UR16 ;  /* 0x000000101a097c20 */ /* 0x000fee0008410000 */
        /* <DEDUP_REMOVED lines=9> */
[----:B------:R-:W-:Y:S08]  /*10fd0*/  FMUL.FTZ R10, R35, UR16 ;  /* 0x00000010230a7c20 */ /* 0x000ff00008410000 */
        /* <DEDUP_REMOVED lines=32> */
[----:B------:R-:W2:Y:S10]  /*111e0*/  I2F.RP R4, UR14 ;  /* 0x0000000e00047d06 */ /* 0x000eb40008209400 */
[----:B--2---:R-:W2:Y:S02]  /*111f0*/  MUFU.RCP R4, R4 ;  /* 0x0000000400047308 */ /* 0x004ea40000001000 */
[----:B--2---:R-:W-:Y:S08]  /*11200*/  VIADD R4, R4, 0xffffffe ;  /* 0x0ffffffe04047836 */ /* 0x004ff00000000000 */
[----:B------:R-:W2:Y:S02]  /*11210*/  F2I.FTZ.U32.TRUNC.NTZ R4, R4 ;  /* 0x0000000400047305 */ /* 0x000ea4000021f000 */
[----:B--2---:R-:W-:Y:S01]  /*11220*/  R2UR UR39, R4 ;  /* 0x00000000042772ca */ /* 0x004fe200000e0000 */
        /* <DEDUP_REMOVED lines=11> */
[----:B------:R-:W-:Y:S03]  /*112e0*/  UMOV UR37, UR41 ;  /* 0x0000002900257c82 */ /* 0x000fe60008000000 */
[----:B------:R-:W-:Y:S02]  /*112f0*/  UIMAD UR35, UR14, UR34, UR35 ;  /* 0x000000220e2372a4 */ /* 0x000fe4000f8e0223 */
        /* <DEDUP_REMOVED lines=8> */
[----:B------:R-:W-:Y:S02]  /*11380*/  UISETP.NE.AND UP2, UPT, UR18, URZ, UPT ;  /* 0x0000003f1200728c */ /* 0x000fe4000bf45270 */
[----:B------:R-:W-:Y:S02]  /*11390*/  UISETP.GE.U32.AND UP3, UPT, UR33, UR14, UPT ;  /* 0x0000000e2100728c */ /* 0x000fe4000bf66070 */
[----:B------:R-:W-:Y:S02]  /*113a0*/  ULOP3.LUT UR14, URZ, UR18, URZ, 0x33, !UPT ;  /* 0x000000123f0e7292 */ /* 0x000fe4000f8e333f */
[----:B------:R-:W-:Y:S02]  /*113b0*/  @!UP0 UIADD3 UR37, UR37, 0x1, URZ ;  /* 0x0000000125258890 */ /* 0x000fe4000fffe03f */
[----:B------:R-:W-:Y:S02]  /*113c0*/  @UP4 UIADD3 UR39, UR39, 0x1, URZ ;  /* 0x0000000127274890 */ /* 0x000fe4000fffe03f */
[----:B------:R-:W-:Y:S02]  /*113d0*/  UISETP.GE.AND UP0, UPT, UR36, URZ, UPT ;  /* 0x0000003f2400728c */ /* 0x000fe4000bf06270 */
[----:B------:R-:W-:Y:S02]  /*113e0*/  @!UP1 UIADD3 UR39, -UR39, URZ, URZ ;  /* 0x0000003f27279290 */ /* 0x000fe4000fffe13f */
[----:B------:R-:W-:Y:S02]  /*113f0*/  @UP3 UIADD3 UR37, UR37, 0x1, URZ ;  /* 0x0000000125253890 */ /* 0x000fe4000fffe03f */
[----:B------:R-:W-:Y:S05]  /*11400*/  USEL UR39, UR14, UR39, !UP2 ;  /* 0x000000270e277287 */ /* 0x000fea000d000000 */
[----:B------:R-:W-:Y:S01]  /*11410*/  @!UP0 UIADD3 UR37, -UR37, URZ, URZ ;  /* 0x0000003f25258290 */ /* 0x000fe2000fffe13f */
[----:B------:R-:W-:Y:S01]  /*11420*/  IMAD.U32 R4, RZ, RZ, UR39 ;  /* 0x00000027ff047e24 */ /* 0x000fe2000f8e00ff */
[----:B------:R-:W-:Y:S02]  /*11430*/  MOV R5, UR39 ;  /* 0x0000002700057c02 */ /* 0x000fe40008000f00 */
[----:B------:R-:W-:Y:S02]  /*11440*/  USEL UR14, UR14, UR37, !UP2 ;  /* 0x000000250e0e7287 */ /* 0x000fe4000d000000 */
[----:B------:R-:W-:Y:S04]  /*11450*/  LEA R32, P0, R5, UR20, 0x2 ;  /* 0x0000001405207c11 */ /* 0x000fe8000f8010ff */
        /* <DEDUP_REMOVED lines=8> */
[----:B------:R-:W-:Y:S02]  /*114e0*/  R2UR UR35, R35 ;  /* 0x00000000232372ca */ /* 0x000fe400000e0000 */
[----:B------:R-:W-:Y:S01]  /*114f0*/  MOV R22, UR32 ;  /* 0x0000002000167c02 */ /* 0x000fe20008000f00 */
[----:B------:R-:W-:Y:S01]  /*11500*/  IMAD.U32 R23, RZ, RZ, UR33 ;  /* 0x00000021ff177e24 */ /* 0x000fe2000f8e00ff */
[----:B------:R-:W-:Y:S04]  /*11510*/  UIADD3 UR32, UR39, -UR14, URZ ;  /* 0x8000000e27207290 */ /* 0x000fe8000fffe03f */
[----:B------:R-:W2:Y:S01]  /*11520*/  LDG.E R22, desc[UR26][R22.64] ;  /* 0x0000001a16167981 */ /* 0x000ea2000c1e1900 */
[----:B------:R-:W-:Y:S02]  /*11530*/  UIMAD UR32, UR32, UR18, -0x40 ;  /* 0xffffffc0202074a4 */ /* 0x000fe4000f8e0212 */
[----:B------:R-:W-:Y:S02]  /*11540*/  IMAD.U32 R4, RZ, RZ, UR34 ;  /* 0x00000022ff047e24 */ /* 0x000fe4000f8e00ff */
[----:B------:R-:W-:Y:S01]  /*11550*/  IMAD.U32 R5, RZ, RZ, UR35 ;  /* 0x00000023ff057e24 */ /* 0x000fe2000f8e00ff */
[----:B------:R-:W-:Y:S02]  /*11560*/  USHF.R.S32.HI UR15, URZ, 0x1f, UR32 ;  /* 0x0000001f3f0f7899 */ /* 0x000fe40008011420 */
        /* <DEDUP_REMOVED lines=9> */
[----:B------:R3:W2:Y:S02]  /*11600*/  LDG.E R23, desc[UR26][R4.64] ;  /* 0x0000001a04177981 */ /* 0x0006a4000c1e1900 */
[----:B---3--:R-:W3:Y:S01]  /*11610*/  LDC.64 R4, c[0x0][0x230] ;  /* 0x00008c00ff047b82 */ /* 0x008ee20000000a00 */
[----:B--2---:R-:W-:Y:S04]  /*11620*/  IADD3 R23, -R22, R23, RZ ;  /* 0x0000001716177210 */ /* 0x004fe80007ffe1ff */
[----:B------:R-:W-:Y:S01]  /*11630*/  SHF.R.S32.HI R22, RZ, 0x1f, R23 ;  /* 0x0000001fff167819 */ /* 0x000fe20000011417 */
[CC--:B---3--:R-:W-:Y:S04]  /*11640*/  IMAD.WIDE.U32 R32, R23.reuse, R4.reuse, R32 ;  /* 0x0000000417207225 */ /* 0x0c8fe800078e0020 */
[----:B------:R-:W-:Y:S01]  /*11650*/  IMAD R22, R22, R4, RZ ;  /* 0x0000000416167224 */ /* 0x000fe200078e02ff */
[----:B------:R-:W-:Y:S03]  /*11660*/  MOV R24, R32 ;  /* 0x0000002000187202 */ /* 0x000fe60000000f00 */
[----:B------:R-:W-:Y:S04]  /*11670*/  IMAD R22, R23, R5, R22 ;  /* 0x0000000517167224 */ /* 0x000fe800078e0216 */
[----:B------:R-:W-:Y:S07]  /*11680*/  IMAD.IADD R4, R33, 0x1, R22 ;  /* 0x0000000121047824 */ /* 0x000fee00078e0216 */
.L_x_6531:
        /* <DEDUP_REMOVED lines=117> */
.L_x_6530:
[----:B------:R-:W-:Y:S01]  /*11de0*/  MOV R4, UR11 ;  /* 0x0000000b00047c02 */ /* 0x000fe20008000f00 */
[----:B------:R-:W-:Y:S01]  /*11df0*/  STL [R1], R166 ;  /* 0x000000a601007387 */ /* 0x000fe20000100800 */
[----:B------:R-:W-:Y:S01]  /*11e00*/  UISETP.GT.AND UP0, UPT, UR11, UR10, UPT ;  /* 0x0000000a0b00728c */ /* 0x000fe2000bf04270 */
[----:B------:R-:W-:Y:S02]  /*11e10*/  UMOV UR15, UR29 ;  /* 0x0000001d000f7c82 */ /* 0x000fe40008000000 */
[----:B------:R-:W-:Y:S01]  /*11e20*/  IMAD R4, R4, 0x40, R243 ;  /* 0x0000004004047824 */ /* 0x000fe200078e02f3 */
[----:B------:R-:W-:Y:S03]  /*11e30*/  UMOV UR14, UR28 ;  /* 0x0000001c000e7c82 */ /* 0x000fe60008000000 */
[----:B------:R-:W-:Y:S01]  /*11e40*/  VIADD R23, R4, 0x8 ;  /* 0x0000000804177836 */ /* 0x000fe20000000000 */
[----:B------:R-:W-:Y:S01]  /*11e50*/  IADD3 R5, R242, -R4, RZ ;  /* 0x80000004f2057210 */ /* 0x000fe20007ffe0ff */
[C---:B------:R-:W-:Y:S01]  /*11e60*/  VIADD R31, R4.reuse, 0x10 ;  /* 0x00000010041f7836 */ /* 0x040fe20000000000 */
[----:B------:R-:W-:Y:S01]  /*11e70*/  IADD3 R22, R4, 0x1, RZ ;  /* 0x0000000104167810 */ /* 0x000fe20007ffe0ff */
[----:B------:R-:W-:Y:S01]  /*11e80*/  IMAD.IADD R26, R242, 0x1, -R23 ;  /* 0x00000001f21a7824 */ /* 0x000fe200078e0a17 */
[----:B------:R-:W-:Y:S01]  /*11e90*/  IABS R5, R5 ;  /* 0x0000000500057213 */ /* 0x000fe20000000000 */
[----:B--2---:R-:W-:Y:S01]  /*11ea0*/  IMAD.IADD R32, R239, 0x1, -R4 ;  /* 0x00000001ef207824 */ /* 0x004fe200078e0a04 */
[C---:B------:R-:W-:Y:S01]  /*11eb0*/  IADD3 R35, R4.reuse, 0x9, RZ ;  /* 0x0000000904237810 */ /* 0x040fe20007ffe0ff */
[----:B------:R-:W-:Y:S01]  /*11ec0*/  VIADD R34, R4, 0x18 ;  /* 0x0000001804227836 */ /* 0x000fe20000000000 */
[----:B------:R-:W-:Y:S02]  /*11ed0*/  I2FP.F32.S32 R5, R5 ;  /* 0x0000000500057245 */ /* 0x000fe40000201400 */
[C---:B-1----:R-:W-:Y:S02]  /*11ee0*/  IADD3 R28, R242.reuse, -R22, RZ ;  /* 0x80000016f21c7210 */ /* 0x042fe40007ffe0ff */
[----:B------:R-:W-:Y:S01]  /*11ef0*/  IABS R26, R26 ;  /* 0x0000001a001a7213 */ /* 0x000fe20000000000 */
[----:B------:R-:W-:Y:S01]  /*11f00*/  FFMA.FTZ R3, R5, -UR23, R3 ;  /* 0x8000001705037c23 */ /* 0x000fe20008010003 */
[C---:B------:R-:W-:Y:S01]  /*11f10*/  IMAD.IADD R5, R242.reuse, 0x1, -R31 ;  /* 0x00000001f2057824 */ /* 0x040fe200078e0a1f */
[----:B------:R-:W-:Y:S02]  /*11f20*/  IADD3 R24, R242, -R35, RZ ;  /* 0x80000023f2187210 */ /* 0x000fe40007ffe0ff */
[----:B------:R-:W-:Y:S02]  /*11f30*/  IABS R28, R28 ;  /* 0x0000001c001c7213 */ /* 0x000fe40000000000 */
[----:B------:R-:W-:Y:S02]  /*11f40*/  IABS R5, R5 ;  /* 0x0000000500057213 */ /* 0x000fe40000000000 */
[----:B------:R-:W-:Y:S02]  /*11f50*/  I2FP.F32.S32 R26, R26 ;  /* 0x0000001a001a7245 */ /* 0x000fe40000201400 */
[----:B------:R-:W-:Y:S02]  /*11f60*/  I2FP.F32.S32 R5, R5 ;  /* 0x0000000500057245 */ /* 0x000fe40000201400 */
[----:B------:R-:W-:Y:S01]  /*11f70*/  I2FP.F32.S32 R28, R28 ;  /* 0x0000001c001c7245 */ /* 0x000fe20000201400 */
[----:B------:R-:W-:Y:S01]  /*11f80*/  FFMA.FTZ R165, R26, -UR23, R165 ;  /* 0x800000171aa57c23 */ /* 0x000fe200080100a5 */
[----:B------:R-:W-:Y:S01]  /*11f90*/  IABS R24, R24 ;  /* 0x0000001800187213 */ /* 0x000fe20000000000 */
[----:B------:R-:W-:Y:S01]  /*11fa0*/  FFMA.FTZ R12, R5, -UR23, R12 ;  /* 0x80000017050c7c23 */ /* 0x000fe2000801000c */
[-C--:B------:R-:W-:Y:S01]  /*11fb0*/  ISETP.GE.AND P3, PT, R22, R241.reuse, PT ;  /* 0x000000f11600720c */ /* 0x080fe20003f66270 */
[----:B------:R-:W-:Y:S01]  /*11fc0*/  FFMA.FTZ R172, R28, -UR23, R172 ;  /* 0x800000171cac7c23 */ /* 0x000fe200080100ac */
[----:B------:R-:W-:Y:S01]  /*11fd0*/  ISETP.GE.AND P6, PT, R22, R238, PT ;  /* 0x000000ee1600720c */ /* 0x000fe20003fc6270 */
[----:B------:R-:W-:Y:S01]  /*11fe0*/  IMAD.IADD R26, R239, 0x1, -R22 ;  /* 0x00000001ef1a7824 */ /* 0x000fe200078e0a16 */
[----:B------:R-:W-:Y:S02]  /*11ff0*/  IADD3 R170, R4, 0x11, RZ ;  /* 0x0000001104aa7810 */ /* 0x000fe40007ffe0ff */
[----:B------:R-:W-:Y:S02]  /*12000*/  I2FP.F32.S32 R24, R24 ;  /* 0x0000001800187245 */ /* 0x000fe40000201400 */
[----:B------:R-:W-:Y:S02]  /*12010*/  ISETP.GE.OR P3, PT, R22, R240, !P3 ;  /* 0x000000f01600720c */ /* 0x000fe40005f66670 */
[----:B------:R-:W-:Y:S01]  /*12020*/  IADD3 R5, R4, 0x19, RZ ;  /* 0x0000001904057810 */ /* 0x000fe20007ffe0ff */
[----:B------:R-:W-:Y:S01]  /*12030*/  FFMA.FTZ R174, R24, -UR23, R174 ;  /* 0x8000001718ae7c23 */ /* 0x000fe200080100ae */
[----:B------:R-:W-:Y:S02]  /*12040*/  ISETP.GE.AND P5, PT, R23, R241, PT ;  /* 0x000000f11700720c */ /* 0x000fe40003fa6270 */
[-C--:B------:R-:W-:Y:S01]  /*12050*/  ISETP.GE.OR P6, PT, R22, R235.reuse, !P6 ;  /* 0x000000eb1600720c */ /* 0x080fe200077c6670 */
[----:B------:R-:W-:Y:S01]  /*12060*/  IMAD.IADD R22, R239, 0x1, -R23 ;  /* 0x00000001ef167824 */ /* 0x000fe200078e0a17 */
[C---:B------:R-:W-:Y:S02]  /*12070*/  ISETP.GE.AND P1, PT, R23.reuse, R238, PT ;  /* 0x000000ee1700720c */ /* 0x040fe40003f26270 */
[C---:B------:R-:W-:Y:S02]  /*12080*/  IADD3 R28, R242.reuse, -R170, RZ ;  /* 0x800000aaf21c7210 */ /* 0x040fe40007ffe0ff */
[----:B------:R-:W-:Y:S02]  /*12090*/  IABS R32, R32 ;  /* 0x0000002000207213 */ /* 0x000fe40000000000 */
[C---:B------:R-:W-:Y:S02]  /*120a0*/  ISETP.GE.OR P5, PT, R23.reuse, R240, !P5 ;  /* 0x000000f01700720c */ /* 0x040fe40006fa6670 */
[----:B------:R-:W-:Y:S01]  /*120b0*/  ISETP.GE.OR P1, PT, R23, R235, !P1 ;  /* 0x000000eb1700720c */ /* 0x000fe20004f26670 */
[C---:B------:R-:W-:Y:S01]  /*120c0*/  IMAD.IADD R23, R242.reuse, 0x1, -R5 ;  /* 0x00000001f2177824 */ /* 0x040fe200078e0a05 */
[----:B------:R-:W-:Y:S02]  /*120d0*/  IADD3 R24, R242, -R34, RZ ;  /* 0x80000022f2187210 */ /* 0x000fe40007ffe0ff */
[----:B------:R-:W-:Y:S02]  /*120e0*/  IABS R28, R28 ;  /* 0x0000001c001c7213 */ /* 0x000fe40000000000 */
[----:B------:R-:W-:Y:S02]  /*120f0*/  I2FP.F32.S32 R32, R32 ;  /* 0x0000002000207245 */ /* 0x000fe40000201400 */
[----:B------:R-:W-:Y:S02]  /*12100*/  IABS R26, R26 ;  /* 0x0000001a001a7213 */ /* 0x000fe40000000000 */
[----:B------:R-:W-:Y:S01]  /*12110*/  IABS R22, R22 ;  /* 0x0000001600167213 */ /* 0x000fe20000000000 */
[----:B------:R-:W-:Y:S01]  /*12120*/  FFMA.FTZ R173, R32, -UR23, R173 ;  /* 0x8000001720ad7c23 */ /* 0x000fe200080100ad */
[C---:B------:R-:W-:Y:S01]  /*12130*/  ISETP.GE.AND P0, PT, R4.reuse, R241, PT ;  /* 0x000000f10400720c */ /* 0x040fe20003f06270 */
[C---:B------:R-:W-:Y:S01]  /*12140*/  VIADD R32, R4.reuse, 0x21 ;  /* 0x0000002104207836 */ /* 0x040fe20000000000 */
[----:B------:R-:W-:Y:S02]  /*12150*/  ISETP.GE.AND P2, PT, R4, R238, PT ;  /* 0x000000ee0400720c */ /* 0x000fe40003f46270 */
[----:B------:R-:W-:Y:S02]  /*12160*/  IABS R24, R24 ;  /* 0x0000001800187213 */ /* 0x000fe40000000000 */
[----:B------:R-:W-:Y:S02]  /*12170*/  I2FP.F32.S32 R28, R28 ;  /* 0x0000001c001c7245 */ /* 0x000fe40000201400 */
[----:B------:R-:W-:Y:S02]  /*12180*/  I2FP.F32.S32 R26, R26 ;  /* 0x0000001a001a7245 */ /* 0x000fe40000201400 */
[----:B------:R-:W-:Y:S01]  /*12190*/  I2FP.F32.S32 R22, R22 ;  /* 0x0000001600167245 */ /* 0x000fe20000201400 */
[----:B------:R-:W-:Y:S01]  /*121a0*/  FFMA.FTZ R13, R28, -UR23, R13 ;  /* 0x800000171c0d7c23 */ /* 0x000fe2000801000d */
[----:B------:R-:W-:Y:S01]  /*121b0*/  IABS R23, R23 ;  /* 0x0000001700177213 */ /* 0x000fe20000000000 */
[----:B------:R-:W-:Y:S01]  /*121c0*/  FFMA.FTZ R164, R26, -UR23, R164 ;  /* 0x800000171aa47c23 */ /* 0x000fe200080100a4 */
[----:B------:R-:W-:Y:S01]  /*121d0*/  ISETP.GE.OR P0, PT, R4, R240, !P0 ;  /* 0x000000f00400720c */ /* 0x000fe20004706670 */
[----:B------:R-:W-:Y:S01]  /*121e0*/  FFMA.FTZ R175, R22, -UR23, R175 ;  /* 0x8000001716af7c23 */ /* 0x000fe200080100af */
[----:B------:R-:W-:Y:S02]  /*121f0*/  ISETP.GE.OR P2, PT, R4, R235, !P2 ;  /* 0x000000eb0400720c */ /* 0x000fe40005746670 */
[----:B------:R-:W-:Y:S02]  /*12200*/  ISETP.GE.AND P4, PT, R35, R241, PT ;  /* 0x000000f12300720c */ /* 0x000fe40003f86270 */
[----:B------:R-:W-:Y:S02]  /*12210*/  I2FP.F32.S32 R24, R24 ;  /* 0x0000001800187245 */ /* 0x000fe40000201400 */
[----:B------:R-:W-:Y:S02]  /*12220*/  I2FP.F32.S32 R23, R23 ;  /* 0x0000001700177245 */ /* 0x000fe40000201400 */
[----:B------:R-:W-:Y:S01]  /*12230*/  FSEL R28, R3, -INF , !P0 ;  /* 0xff800000031c7808 */ /* 0x000fe20004000000 */
[----:B------:R-:W-:Y:S01]  /*12240*/  FFMA.FTZ R177, R24, -UR23, R177 ;  /* 0x8000001718b17c23 */ /* 0x000fe200080100b1 */
[----:B------:R-:W-:Y:S01]  /*12250*/  FSEL R26, R172, -INF , !P3 ;  /* 0xff800000ac1a7808 */ /* 0x000fe20005800000 */
[----:B------:R-:W-:Y:S01]  /*12260*/  FFMA.FTZ R178, R23, -UR23, R178 ;  /* 0x8000001717b27c23 */ /* 0x000fe200080100b2 */
[----:B------:R-:W-:Y:S01]  /*12270*/  FSEL R22, R173, -INF , !P2 ;  /* 0xff800000ad167808 */ /* 0x000fe20005000000 */
[----:B------:R-:W-:Y:S01]  /*12280*/  IMAD.IADD R3, R239, 0x1, -R170 ;  /* 0x00000001ef037824 */ /* 0x000fe200078e0aaa */
[C---:B------:R-:W-:Y:S02]  /*12290*/  ISETP.GE.OR P4, PT, R35.reuse, R240, !P4 ;  /* 0x000000f02300720c */ /* 0x040fe40006786670 */
[-C--:B------:R-:W-:Y:S02]  /*122a0*/  ISETP.GE.AND P0, PT, R35, R238.reuse, PT ;  /* 0x000000ee2300720c */ /* 0x080fe40003f06270 */
[C---:B------:R-:W-:Y:S02]  /*122b0*/  ISETP.GE.AND P2, PT, R31.reuse, R241, PT ;  /* 0x000000f11f00720c */ /* 0x040fe40003f46270 */
[----:B------:R-:W-:Y:S02]  /*122c0*/  ISETP.GE.AND P3, PT, R31, R238, PT ;  /* 0x000000ee1f00720c */ /* 0x000fe40003f66270 */
[----:B------:R-:W-:Y:S02]  /*122d0*/  FSEL R24, R165, -INF , !P5 ;  /* 0xff800000a5187808 */ /* 0x000fe40006800000 */
[----:B------:R-:W-:Y:S02]  /*122e0*/  IADD3 R33, R4, 0x20, RZ ;  /* 0x0000002004217810 */ /* 0x000fe40007ffe0ff */
[----:B------:R-:W-:Y:S02]  /*122f0*/  FSEL R23, R174, -INF , !P4 ;  /* 0xff800000ae177808 */ /* 0x000fe40006000000 */
[----:B------:R-:W-:Y:S02]  /*12300*/  ISETP.GE.OR P0, PT, R35, R235, !P0 ;  /* 0x000000eb2300720c */ /* 0x000fe40004706670 */
[C---:B------:R-:W-:Y:S01]  /*12310*/  IADD3 R165, R239.reuse, -R35, RZ ;  /* 0x80000023efa57210 */ /* 0x040fe20007ffe0ff */
[----:B------:R-:W-:Y:S01]  /*12320*/  IMAD.IADD R35, R239, 0x1, -R31 ;  /* 0x00000001ef237824 */ /* 0x000fe200078e0a1f */
[C---:B------:R-:W-:Y:S02]  /*12330*/  ISETP.GE.OR P2, PT, R31.reuse, R240, !P2 ;  /* 0x000000f01f00720c */ /* 0x040fe40005746670 */
[----:B------:R-:W-:Y:S02]  /*12340*/  ISETP.GE.OR P3, PT, R31, R235, !P3 ;  /* 0x000000eb1f00720c */ /* 0x000fe40005f66670 */
[C---:B------:R-:W-:Y:S02]  /*12350*/  ISETP.GE.AND P5, PT, R170.reuse, R241, PT ;  /* 0x000000f1aa00720c */ /* 0x040fe40003fa6270 */
[----:B------:R-:W-:Y:S02]  /*12360*/  ISETP.GE.AND P4, PT, R170, R238, PT ;  /* 0x000000eeaa00720c */ /* 0x000fe40003f86270 */
[C---:B------:R-:W-:Y:S02]  /*12370*/  IADD3 R31, R242.reuse, -R32, RZ ;  /* 0x80000020f21f7210 */ /* 0x040fe40007ffe0ff */
[----:B------:R-:W-:Y:S02]  /*12380*/  IADD3 R171, R242, -R33, RZ ;  /* 0x80000021f2ab7210 */ /* 0x000fe40007ffe0ff */
[C---:B------:R-:W-:Y:S02]  /*12390*/  ISETP.GE.OR P5, PT, R170.reuse, R240, !P5 ;  /* 0x000000f0aa00720c */ /* 0x040fe40006fa6670 */
[----:B------:R-:W-:Y:S02]  /*123a0*/  ISETP.GE.OR P4, PT, R170, R235, !P4 ;  /* 0x000000ebaa00720c */ /* 0x000fe40006786670 */
[----:B------:R-:W-:Y:S02]  /*123b0*/  IABS R170, R165 ;  /* 0x000000a500aa7213 */ /* 0x000fe40000000000 */
[----:B------:R-:W-:Y:S02]  /*123c0*/  IABS R31, R31 ;  /* 0x0000001f001f7213 */ /* 0x000fe40000000000 */
[----:B------:R-:W-:Y:S02]  /*123d0*/  IABS R165, R171 ;  /* 0x000000ab00a57213 */ /* 0x000fe40000000000 */
[----:B------:R-:W-:Y:S02]  /*123e0*/  I2FP.F32.S32 R31, R31 ;  /* 0x0000001f001f7245 */ /* 0x000fe40000201400 */
[----:B------:R-:W-:Y:S02]  /*123f0*/  IABS R35, R35 ;  /* 0x0000002300237213 */ /* 0x000fe40000000000 */
[----:B------:R-:W-:Y:S01]  /*12400*/  I2FP.F32.S32 R165, R165 ;  /* 0x000000a500a57245 */ /* 0x000fe20000201400 */
[----:B------:R-:W-:Y:S01]  /*12410*/  FFMA.FTZ R19, R31, -UR23, R19 ;  /* 0x800000171f137c23 */ /* 0x000fe20008010013 */
[----:B------:R-:W-:Y:S02]  /*12420*/  I2FP.F32.S32 R35, R35 ;  /* 0x0000002300237245 */ /* 0x000fe40000201400 */
[----:B------:R-:W-:Y:S01]  /*12430*/  FSEL R197, R12, -INF , !P2 ;  /* 0xff8000000cc57808 */ /* 0x000fe20005000000 */
[----:B------:R-:W-:Y:S01]  /*12440*/  FFMA.FTZ R18, R165, -UR23, R18 ;  /* 0x80000017a5127c23 */ /* 0x000fe20008010012 */
[----:B------:R-:W-:Y:S01]  /*12450*/  FSEL R196, R13, -INF , !P5 ;  /* 0xff8000000dc47808 */ /* 0x000fe20006800000 */
[C---:B------:R-:W-:Y:S01]  /*12460*/  VIADD R165, R4.reuse, 0x28 ;  /* 0x0000002804a57836 */ /* 0x040fe20000000000 */
[----:B------:R-:W-:Y:S01]  /*12470*/  IADD3 R31, R4, 0x29, RZ ;  /* 0x00000029041f7810 */ /* 0x000fe20007ffe0ff */
[----:B------:R-:W-:Y:S01]  /*12480*/  FFMA.FTZ R14, R35, -UR23, R14 ;  /* 0x80000017230e7c23 */ /* 0x000fe2000801000e */
[C---:B------:R-:W-:Y:S02]  /*12490*/  ISETP.GE.AND P2, PT, R34.reuse, R241, PT ;  /* 0x000000f12200720c */ /* 0x040fe40003f46270 */
[----:B------:R-:W-:Y:S02]  /*124a0*/  ISETP.GE.AND P5, PT, R34, R238, PT ;  /* 0x000000ee2200720c */ /* 0x000fe40003fa6270 */
[----:B------:R-:W-:Y:S02]  /*124b0*/  IABS R3, R3 ;  /* 0x0000000300037213 */ /* 0x000fe40000000000 */
[----:B------:R-:W-:Y:S01]  /*124c0*/  FSEL R12, R164, -INF , !P6 ;  /* 0xff800000a40c7808 */ /* 0x000fe20007000000 */
[----:B------:R-:W-:Y:S01]  /*124d0*/  IMAD.IADD R164, R242, 0x1, -R165 ;  /* 0x00000001f2a47824 */ /* 0x000fe200078e0aa5 */
[C---:B------:R-:W-:Y:S02]  /*124e0*/  ISETP.GE.OR P2, PT, R34.reuse, R240, !P2 ;  /* 0x000000f02200720c */ /* 0x040fe40005746670 */
[----:B------:R-:W-:Y:S02]  /*124f0*/  ISETP.GE.OR P5, PT, R34, R235, !P5 ;  /* 0x000000eb2200720c */ /* 0x000fe40006fa6670 */
[----:B------:R-:W-:Y:S01]  /*12500*/  IADD3 R35, R239, -R34, RZ ;  /* 0x80000022ef237210 */ /* 0x000fe20007ffe0ff */
[----:B------:R-:W-:Y:S01]  /*12510*/  IMAD.IADD R34, R242, 0x1, -R31 ;  /* 0x00000001f2227824 */ /* 0x000fe200078e0a1f */
[----:B------:R-:W-:Y:S02]  /*12520*/  I2FP.F32.S32 R3, R3 ;  /* 0x0000000300037245 */ /* 0x000fe40000201400 */
[----:B------:R-:W-:Y:S02]  /*12530*/  FSEL R198, R177, -INF , !P2 ;  /* 0xff800000b1c67808 */ /* 0x000fe40005000000 */
[----:B------:R-:W-:Y:S01]  /*12540*/  IABS R34, R34 ;  /* 0x0000002200227213 */ /* 0x000fe20000000000 */
[----:B------:R-:W-:Y:S01]  /*12550*/  FFMA.FTZ R15, R3, -UR23, R15 ;  /* 0x80000017030f7c23 */ /* 0x000fe2000801000f */
[----:B------:R-:W-:Y:S01]  /*12560*/  IABS R164, R164 ;  /* 0x000000a400a47213 */ /* 0x000fe20000000000 */
[----:B------:R-:W-:Y:S01]  /*12570*/  VIADD R3, R4, 0x30 ;  /* 0x0000003004037836 */ /* 0x000fe20000000000 */
[C---:B------:R-:W-:Y:S02]  /*12580*/  ISETP.GE.AND P6, PT, R5.reuse, R241, PT ;  /* 0x000000f10500720c */ /* 0x040fe40003fc6270 */
[C---:B------:R-:W-:Y:S02]  /*12590*/  ISETP.GE.AND P2, PT, R5.reuse, R238, PT ;  /* 0x000000ee0500720c */ /* 0x040fe40003f46270 */
[----:B------:R-:W-:Y:S02]  /*125a0*/  I2FP.F32.S32 R34, R34 ;  /* 0x0000002200227245 */ /* 0x000fe40000201400 */
[----:B------:R-:W-:Y:S02]  /*125b0*/  I2FP.F32.S32 R164, R164 ;  /* 0x000000a400a47245 */ /* 0x000fe40000201400 */
[----:B------:R-:W-:Y:S01]  /*125c0*/  FSEL R200, R14, -INF , !P3 ;  /* 0xff8000000ec87808 */ /* 0x000fe20005800000 */
[----:B------:R-:W-:Y:S01]  /*125d0*/  FFMA.FTZ R21, R34, -UR23, R21 ;  /* 0x8000001722157c23 */ /* 0x000fe20008010015 */
[C---:B------:R-:W-:Y:S01]  /*125e0*/  ISETP.GE.OR P2, PT, R5.reuse, R235, !P2 ;  /* 0x000000eb0500720c */ /* 0x040fe20005746670 */
[----:B------:R-:W-:Y:S01]  /*125f0*/  FFMA.FTZ R20, R164, -UR23, R20 ;  /* 0x80000017a4147c23 */ /* 0x000fe20008010014 */
[----:B------:R-:W-:Y:S02]  /*12600*/  ISETP.GE.OR P6, PT, R5, R240, !P6 ;  /* 0x000000f00500720c */ /* 0x000fe400077c6670 */
[C---:B------:R-:W-:Y:S02]  /*12610*/  IADD3 R13, R239.reuse, -R5, RZ ;  /* 0x80000005ef0d7210 */ /* 0x040fe40007ffe0ff */
[----:B------:R-:W-:Y:S02]  /*12620*/  IABS R35, R35 ;  /* 0x0000002300237213 */ /* 0x000fe40000000000 */
[----:B------:R-:W-:Y:S02]  /*12630*/  IADD3 R14, R239, -R165, RZ ;  /* 0x800000a5ef0e7210 */ /* 0x000fe40007ffe0ff */
[----:B------:R-:W-:Y:S02]  /*12640*/  FSEL R201, R15, -INF , !P4 ;  /* 0xff8000000fc97808 */ /* 0x000fe40006000000 */
[----:B------:R-:W-:Y:S02]  /*12650*/  IADD3 R5, R242, -R3, RZ ;  /* 0x80000003f2057210 */ /* 0x000fe40007ffe0ff */
[-C--:B------:R-:W-:Y:S02]  /*12660*/  ISETP.GE.AND P4, PT, R31, R241.reuse, PT ;  /* 0x000000f11f00720c */ /* 0x080fe40003f86270 */
[----:B------:R-:W-:Y:S02]  /*12670*/  ISETP.GE.AND P3, PT, R165, R241, PT ;  /* 0x000000f1a500720c */ /* 0x000fe40003f66270 */
[----:B------:R-:W-:Y:S02]  /*12680*/  I2FP.F32.S32 R35, R35 ;  /* 0x0000002300237245 */ /* 0x000fe40000201400 */
[----:B------:R-:W-:Y:S02]  /*12690*/  IABS R14, R14 ;  /* 0x0000000e000e7213 */ /* 0x000fe40000000000 */
[----:B------:R-:W-:Y:S01]  /*126a0*/  I2FP.F32.S32 R170, R170 ;  /* 0x000000aa00aa7245 */ /* 0x000fe20000201400 */
[----:B------:R-:W-:Y:S01]  /*126b0*/  FFMA.FTZ R16, R35, -UR23, R16 ;  /* 0x8000001723107c23 */ /* 0x000fe20008010010 */
[-C--:B------:R-:W-:Y:S01]  /*126c0*/  ISETP.GE.OR P4, PT, R31, R240.reuse, !P4 ;  /* 0x000000f01f00720c */ /* 0x080fe20006786670 */
[----:B------:R-:W-:Y:S01]  /*126d0*/  VIADD R35, R4, 0x31 ;  /* 0x0000003104237836 */ /* 0x000fe20000000000 */
[----:B------:R-:W-:Y:S01]  /*126e0*/  ISETP.GE.OR P3, PT, R165, R240, !P3 ;  /* 0x000000f0a500720c */ /* 0x000fe20005f66670 */
[----:B------:R-:W-:Y:S01]  /*126f0*/  FFMA.FTZ R176, R170, -UR23, R176 ;  /* 0x80000017aab07c23 */ /* 0x000fe200080100b0 */
[----:B------:R-:W-:Y:S02]  /*12700*/  IABS R13, R13 ;  /* 0x0000000d000d7213 */ /* 0x000fe40000000000 */
[----:B------:R-:W-:Y:S02]  /*12710*/  IABS R5, R5 ;  /* 0x0000000500057213 */ /* 0x000fe40000000000 */
[----:B------:R-:W-:Y:S02]  /*12720*/  I2FP.F32.S32 R14, R14 ;  /* 0x0000000e000e7245 */ /* 0x000fe40000201400 */
[----:B------:R-:W-:Y:S02]  /*12730*/  FSEL R186, R20, -INF , !P3 ;  /* 0xff80000014ba7808 */ /* 0x000fe40005800000 */
[----:B------:R-:W-:Y:S01]  /*12740*/  FSEL R185, R21, -INF , !P4 ;  /* 0xff80000015b97808 */ /* 0x000fe20006000000 */
[----:B------:R-:W-:Y:S01]  /*12750*/  FFMA.FTZ R9, R14, -UR23, R9 ;  /* 0x800000170e097c23 */ /* 0x000fe20008010009 */
[----:B------:R-:W-:Y:S02]  /*12760*/  I2FP.F32.S32 R13, R13 ;  /* 0x0000000d000d7245 */ /* 0x000fe40000201400 */
[----:B------:R-:W-:Y:S02]  /*12770*/  I2FP.F32.S32 R5, R5 ;  /* 0x0000000500057245 */ /* 0x000fe40000201400 */
[----:B------:R-:W-:Y:S01]  /*12780*/  ISETP.GE.AND P3, PT, R3, R241, PT ;  /* 0x000000f10300720c */ /* 0x000fe20003f66270 */
[----:B------:R-:W-:Y:S01]  /*12790*/  FFMA.FTZ R17, R13, -UR23, R17 ;  /* 0x800000170d117c23 */ /* 0x000fe20008010011 */
[----:B------:R-:W-:Y:S01]  /*127a0*/  ISETP.GE.AND P4, PT, R3, R238, PT ;  /* 0x000000ee0300720c */ /* 0x000fe20003f86270 */
[----:B------:R-:W-:Y:S01]  /*127b0*/  FFMA.FTZ R169, R5, -UR23, R169 ;  /* 0x8000001705a97c23 */ /* 0x000fe200080100a9 */
[----:B------:R-:W-:Y:S02]  /*127c0*/  FMNMX.FTZ R15, R28, R0, !PT ;  /* 0x000000001c0f7209 */ /* 0x000fe40007810000 */
[C---:B------:R-:W-:Y:S02]  /*127d0*/  ISETP.GE.OR P3, PT, R3.reuse, R240, !P3 ;  /* 0x000000f00300720c */ /* 0x040fe40005f66670 */
[----:B------:R-:W-:Y:S02]  /*127e0*/  ISETP.GE.OR P4, PT, R3, R235, !P4 ;  /* 0x000000eb0300720c */ /* 0x000fe40006786670 */
[C---:B------:R-:W-:Y:S02]  /*127f0*/  IADD3 R14, R239.reuse, -R3, RZ ;  /* 0x80000003ef0e7210 */ /* 0x040fe40007ffe0ff */
[----:B------:R-:W-:Y:S02]  /*12800*/  IADD3 R3, R239, -R35, RZ ;  /* 0x80000023ef037210 */ /* 0x000fe40007ffe0ff */
[----:B------:R-:W-:Y:S02]  /*12810*/  FSEL R13, R175, -INF , !P1 ;  /* 0xff800000af0d7808 */ /* 0x000fe40004800000 */
[----:B------:R-:W-:Y:S02]  /*12820*/  FSEL R5, R176, -INF , !P0 ;  /* 0xff800000b0057808 */ /* 0x000fe40004000000 */
[----:B------:R-:W-:Y:S02]  /*12830*/  FMNMX.FTZ R15, R26, R15, !PT ;  /* 0x0000000f1a0f7209 */ /* 0x000fe40007810000 */
[C---:B------:R-:W-:Y:S02]  /*12840*/  ISETP.GE.AND P0, PT, R33.reuse, R238, PT ;  /* 0x000000ee2100720c */ /* 0x040fe40003f06270 */
[C---:B------:R-:W-:Y:S02]  /*12850*/  ISETP.GE.AND P1, PT, R33.reuse, R241, PT ;  /* 0x000000f12100720c */ /* 0x040fe40003f26270 */
[----:B------:R-:W-:Y:S02]  /*12860*/  FSEL R199, R178, -INF , !P6 ;  /* 0xff800000b2c77808 */ /* 0x000fe40007000000 */
[----:B------:R-:W-:Y:S02]  /*12870*/  IABS R3, R3 ;  /* 0x0000000300037213 */ /* 0x000fe40000000000 */
[----:B------:R-:W-:Y:S02]  /*12880*/  FMNMX.FTZ R15, R24, R15, !PT ;  /* 0x0000000f180f7209 */ /* 0x000fe40007810000 */
[C---:B------:R-:W-:Y:S02]  /*12890*/  ISETP.GE.AND P6, PT, R32.reuse, R241, PT ;  /* 0x000000f12000720c */ /* 0x040fe40003fc6270 */
[C---:B------:R-:W-:Y:S02]  /*128a0*/  ISETP.GE.OR P0, PT, R33.reuse, R235, !P0 ;  /* 0x000000eb2100720c */ /* 0x040fe40004706670 */
[-C--:B------:R-:W-:Y:S01]  /*128b0*/  ISETP.GE.OR P1, PT, R33, R240.reuse, !P1 ;  /* 0x000000f02100720c */ /* 0x080fe20004f26670 */
[----:B------:R-:W-:Y:S01]  /*128c0*/  IMAD.IADD R33, R239, 0x1, -R33 ;  /* 0x00000001ef217824 */ /* 0x000fe200078e0a21 */
[----:B------:R-:W-:Y:S02]  /*128d0*/  I2FP.F32.S32 R3, R3 ;  /* 0x0000000300037245 */ /* 0x000fe40000201400 */
[----:B------:R-:W-:Y:S02]  /*128e0*/  ISETP.GE.OR P6, PT, R32, R240, !P6 ;  /* 0x000000f02000720c */ /* 0x000fe400077c6670 */
[----:B------:R-:W-:Y:S01]  /*128f0*/  FMNMX.FTZ R15, R23, R15, !PT ;  /* 0x0000000f170f7209 */ /* 0x000fe20007810000 */
[----:B------:R-:W-:Y:S01]  /*12900*/  FFMA.FTZ R27, R3, -UR23, R27 ;  /* 0x80000017031b7c23 */ /* 0x000fe2000801001b */
[----:B------:R-:W-:Y:S02]  /*12910*/  IABS R33, R33 ;  /* 0x0000002100217213 */ /* 0x000fe40000000000 */
[----:B------:R-:W-:Y:S02]  /*12920*/  FSEL R187, R19, -INF , !P6 ;  /* 0xff80000013bb7808 */ /* 0x000fe40007000000 */
[----:B------:R-:W-:Y:S02]  /*12930*/  FMNMX.FTZ R15, R197, R15, !PT ;  /* 0x0000000fc50f7209 */ /* 0x000fe40007810000 */
[----:B------:R-:W-:Y:S02]  /*12940*/  IADD3 R19, R239, -R32, RZ ;  /* 0x80000020ef137210 */ /* 0x000fe40007ffe0ff */
[----:B------:R-:W-:Y:S02]  /*12950*/  FMNMX.FTZ R3, R22, R2, !PT ;  /* 0x0000000216037209 */ /* 0x000fe40007810000 */
[----:B------:R-:W-:Y:S02]  /*12960*/  I2FP.F32.S32 R33, R33 ;  /* 0x0000002100217245 */ /* 0x000fe40000201400 */
[----:B------:R-:W-:Y:S02]  /*12970*/  IABS R14, R14 ;  /* 0x0000000e000e7213 */ /* 0x000fe40000000000 */
[----:B------:R-:W-:Y:S01]  /*12980*/  FMNMX.FTZ R15, R196, R15, !PT ;  /* 0x0000000fc40f7209 */ /* 0x000fe20007810000 */
[----:B------:R-:W-:Y:S01]  /*12990*/  FFMA.FTZ R6, R33, -UR23, R6 ;  /* 0x8000001721067c23 */ /* 0x000fe20008010006 */
[----:B------:R-:W-:Y:S02]  /*129a0*/  IABS R19, R19 ;  /* 0x0000001300137213 */ /* 0x000fe40000000000 */
[----:B------:R-:W-:Y:S02]  /*129b0*/  FMNMX.FTZ R3, R12, R3, !PT ;  /* 0x000000030c037209 */ /* 0x000fe40007810000 */
[----:B------:R-:W-:Y:S02]  /*129c0*/  I2FP.F32.S32 R14, R14 ;  /* 0x0000000e000e7245 */ /* 0x000fe40000201400 */
[----:B------:R-:W-:Y:S02]  /*129d0*/  FMNMX.FTZ R15, R198, R15, !PT ;  /* 0x0000000fc60f7209 */ /* 0x000fe40007810000 */
[----:B------:R-:W-:Y:S01]  /*129e0*/  I2FP.F32.S32 R19, R19 ;  /* 0x0000001300137245 */ /* 0x000fe20000201400 */
[----:B------:R-:W-:Y:S01]  /*129f0*/  FFMA.FTZ R25, R14, -UR23, R25 ;  /* 0x800000170e197c23 */ /* 0x000fe20008010019 */
[----:B------:R-:W-:Y:S02]  /*12a00*/  FMNMX.FTZ R3, R13, R3, !PT ;  /* 0x000000030d037209 */ /* 0x000fe40007810000 */
[----:B------:R-:W-:Y:S01]  /*12a10*/  FSEL R250, R18, -INF , !P1 ;  /* 0xff80000012fa7808 */ /* 0x000fe20004800000 */
[----:B------:R-:W-:Y:S01]  /*12a20*/  FFMA.FTZ R7, R19, -UR23, R7 ;  /* 0x8000001713077c23 */ /* 0x000fe20008010007 */
[----:B------:R-:W-:Y:S02]  /*12a30*/  ISETP.GE.AND P1, PT, R32, R238, PT ;  /* 0x000000ee2000720c */ /* 0x000fe40003f26270 */
[----:B------:R-:W-:Y:S02]  /*12a40*/  FSEL R175, R6, -INF , !P0 ;  /* 0xff80000006af7808 */ /* 0x000fe40004000000 */
[----:B------:R-:W-:Y:S02]  /*12a50*/  FMNMX.FTZ R14, R199, R15, !PT ;  /* 0x0000000fc70e7209 */ /* 0x000fe40007810000 */
[----:B------:R-:W-:Y:S02]  /*12a60*/  FMNMX.FTZ R6, R5, R3, !PT ;  /* 0x0000000305067209 */ /* 0x000fe40007810000 */
[----:B------:R-:W-:Y:S01]  /*12a70*/  ISETP.GE.OR P1, PT, R32, R235, !P1 ;  /* 0x000000eb2000720c */ /* 0x000fe20004f26670 */
[----:B------:R-:W-:Y:S01]  /*12a80*/  IMAD.IADD R32, R242, 0x1, -R35 ;  /* 0x00000001f2207824 */ /* 0x000fe200078e0a23 */
[----:B------:R-:W-:Y:S02]  /*12a90*/  FMNMX.FTZ R14, R250, R14, !PT ;  /* 0x0000000efa0e7209 */ /* 0x000fe40007810000 */
[----:B------:R-:W-:Y:S02]  /*12aa0*/  FMNMX.FTZ R6, R200, R6, !PT ;  /* 0x00000006c8067209 */ /* 0x000fe40007810000 */
[----:B------:R-:W-:Y:S02]  /*12ab0*/  FSEL R174, R7, -INF , !P1 ;  /* 0xff80000007ae7808 */ /* 0x000fe40004800000 */
[----:B------:R-:W-:Y:S02]  /*12ac0*/  FMNMX.FTZ R7, R187, R14, !PT ;  /* 0x0000000ebb077209 */ /* 0x000fe40007810000 */
[----:B------:R-:W-:Y:S01]  /*12ad0*/  FSEL R202, R16, -INF , !P5 ;  /* 0xff80000010ca7808 */ /* 0x000fe20006800000 */
[----:B------:R-:W-:Y:S01]  /*12ae0*/  IMAD.IADD R16, R239, 0x1, -R31 ;  /* 0x00000001ef107824 */ /* 0x000fe200078e0a1f */
[----:B------:R-:W-:Y:S02]  /*12af0*/  FMNMX.FTZ R14, R201, R6, !PT ;  /* 0x00000006c90e7209 */ /* 0x000fe40007810000 */
[----:B------:R-:W-:Y:S02]  /*12b00*/  IADD3 R34, R4, 0x38, RZ ;  /* 0x0000003804227810 */ /* 0x000fe40007ffe0ff */
[----:B------:R-:W-:Y:S02]  /*12b10*/  FSEL R203, R17, -INF , !P2 ;  /* 0xff80000011cb7808 */ /* 0x000fe40005000000 */
[----:B------:R-:W-:Y:S01]  /*12b20*/  FMNMX.FTZ R14, R202, R14, !PT ;  /* 0x0000000eca0e7209 */ /* 0x000fe20007810000 */
[--C-:B------:R-:W-:Y:S01]  /*12b30*/  IMAD.IADD R18, R242, 0x1, -R34.reuse ;  /* 0x00000001f2127824 */ /* 0x100fe200078e0a22 */
[----:B------:R-:W-:Y:S01]  /*12b40*/  IADD3 R4, R4, 0x39, RZ ;  /* 0x0000003904047810 */ /* 0x000fe20007ffe0ff */
[----:B------:R-:W-:Y:S01]  /*12b50*/  IMAD.IADD R3, R239, 0x1, -R34 ;  /* 0x00000001ef037824 */ /* 0x000fe200078e0a22 */
[----:B------:R-:W-:Y:S02]  /*12b60*/  IABS R16, R16 ;  /* 0x0000001000107213 */ /* 0x000fe40000000000 */
[----:B------:R-:W-:Y:S01]  /*12b70*/  IABS R32, R32 ;  /* 0x0000002000207213 */ /* 0x000fe20000000000 */
[----:B------:R-:W-:Y:S01]  /*12b80*/  IMAD.IADD R17, R242, 0x1, -R4 ;  /* 0x00000001f2117824 */ /* 0x000fe200078e0a04 */
[----:B------:R-:W-:Y:S02]  /*12b90*/  FMNMX.FTZ R6, R186, R7, !PT ;  /* 0x00000007ba067209 */ /* 0x000fe40007810000 */
[----:B------:R-:W-:Y:S02]  /*12ba0*/  ISETP.GE.AND P6, PT, R165, R238, PT ;  /* 0x000000eea500720c */ /* 0x000fe40003fc6270 */
[----:B------:R-:W-:Y:S02]  /*12bb0*/  FMNMX.FTZ R14, R203, R14, !PT ;  /* 0x0000000ecb0e7209 */ /* 0x000fe40007810000 */
[----:B------:R-:W-:Y:S02]  /*12bc0*/  IADD3 R7, R239, -R4, RZ ;  /* 0x80000004ef077210 */ /* 0x000fe40007ffe0ff */
[----:B------:R-:W-:Y:S02]  /*12bd0*/  I2FP.F32.S32 R16, R16 ;  /* 0x0000001000107245 */ /* 0x000fe40000201400 */
[----:B------:R-:W-:Y:S02]  /*12be0*/  I2FP.F32.S32 R32, R32 ;  /* 0x0000002000207245 */ /* 0x000fe40000201400 */
[----:B------:R-:W-:Y:S01]  /*12bf0*/  IABS R18, R18 ;  /* 0x0000001200127213 */ /* 0x000fe20000000000 */
[----:B------:R-:W-:Y:S01]  /*12c00*/  FFMA.FTZ R8, R16, -UR23, R8 ;  /* 0x8000001710087c23 */ /* 0x000fe20008010008 */
[----:B------:R-:W-:Y:S01]  /*12c10*/  ISETP.GE.AND P5, PT, R31, R238, PT ;  /* 0x000000ee1f00720c */ /* 0x000fe20003fa6270 */
[----:B------:R-:W-:Y:S01]  /*12c20*/  FFMA.FTZ R168, R32, -UR23, R168 ;  /* 0x8000001720a87c23 */ /* 0x000fe200080100a8 */
[----:B------:R-:W-:Y:S02]  /*12c30*/  FMNMX.FTZ R14, R175, R14, !PT ;  /* 0x0000000eaf0e7209 */ /* 0x000fe40007810000 */
[----:B------:R-:W-:Y:S02]  /*12c40*/  ISETP.GE.OR P6, PT, R165, R235, !P6 ;  /* 0x000000eba500720c */ /* 0x000fe400077c6670 */
[----:B------:R-:W-:Y:S02]  /*12c50*/  IABS R7, R7 ;  /* 0x0000000700077213 */ /* 0x000fe40000000000 */
[----:B------:R-:W-:Y:S02]  /*12c60*/  ISETP.GE.AND P2, PT, R35, R241, PT ;  /* 0x000000f12300720c */ /* 0x000fe40003f46270 */
[----:B------:R-:W-:Y:S02]  /*12c70*/  I2FP.F32.S32 R18, R18 ;  /* 0x0000001200127245 */ /* 0x000fe40000201400 */
[----:B------:R-:W-:Y:S02]  /*12c80*/  ISETP.GE.OR P5, PT, R31, R235, !P5 ;  /* 0x000000eb1f00720c */ /* 0x000fe40006fa6670 */
[----:B------:R-:W-:Y:S01]  /*12c90*/  IABS R17, R17 ;  /* 0x0000001100117213 */ /* 0x000fe20000000000 */
[----:B------:R-:W-:Y:S01]  /*12ca0*/  FFMA.FTZ R30, R18, -UR23, R30 ;  /* 0x80000017121e7c23 */ /* 0x000fe2000801001e */
[----:B------:R-:W-:Y:S01]  /*12cb0*/  FSEL R173, R9, -INF , !P6 ;  /* 0xff80000009ad7808 */ /* 0x000fe20007000000 */
[----:B------:R-:W-:Y:S01]  /*12cc0*/  IMAD.MOV.U32 R9, RZ, RZ, R7 ;  /* 0x000000ffff097224 */ /* 0x000fe200078e0007 */
[----:B------:R-:W-:Y:S02]  /*12cd0*/  FMNMX.FTZ R14, R174, R14, !PT ;  /* 0x0000000eae0e7209 */ /* 0x000fe40007810000 */
[----:B------:R-:W-:Y:S02]  /*12ce0*/  ISETP.GE.OR P2, PT, R35, R240, !P2 ;  /* 0x000000f02300720c */ /* 0x000fe40005746670 */
[----:B------:R-:W-:Y:S02]  /*12cf0*/  ISETP.GE.AND P0, PT, R34, R241, PT ;  /* 0x000000f12200720c */ /* 0x000fe40003f06270 */
[----:B------:R-:W-:Y:S02]  /*12d00*/  FSEL R184, R169, -INF , !P3 ;  /* 0xff800000a9b87808 */ /* 0x000fe40005800000 */
[----:B------:R-:W-:Y:S02]  /*12d10*/  FMNMX.FTZ R6, R185, R6, !PT ;  /* 0x00000006b9067209 */ /* 0x000fe40007810000 */
[----:B------:R-:W-:Y:S02]  /*12d20*/  IABS R3, R3 ;  /* 0x0000000300037213 */ /* 0x000fe40000000000 */
[----:B------:R-:W-:Y:S02]  /*12d30*/  ISETP.GE.AND P3, PT, R35, R238, PT ;  /* 0x000000ee2300720c */ /* 0x000fe40003f66270 */
[----:B------:R-:W-:Y:S02]  /*12d40*/  I2FP.F32.S32 R17, R17 ;  /* 0x0000001100117245 */ /* 0x000fe40000201400 */
[----:B------:R-:W-:Y:S02]  /*12d50*/  FSEL R172, R8, -INF , !P5 ;  /* 0xff80000008ac7808 */ /* 0x000fe40006800000 */
[----:B------:R-:W-:Y:S01]  /*12d60*/  FMNMX.FTZ R7, R173, R14, !PT ;  /* 0x0000000ead077209 */ /* 0x000fe20007810000 */
[----:B------:R-:W-:Y:S01]  /*12d70*/  FFMA.FTZ R29, R17, -UR23, R29 ;  /* 0x80000017111d7c23 */ /* 0x000fe2000801001d */
[----:B------:R-:W-:Y:S01]  /*12d80*/  ISETP.GE.OR P0, PT, R34, R240, !P0 ;  /* 0x000000f02200720c */ /* 0x000fe20004706670 */
[----:B------:R-:W-:Y:S01]  /*12d90*/  LDSM.16.MT88.4 R16, [R224+0x10000] ;  /* 0x01000000e010783b */ /* 0x000fe20000004200 */
[----:B------:R-:W-:Y:S02]  /*12da0*/  FSEL R183, R168, -INF , !P2 ;  /* 0xff800000a8b77808 */ /* 0x000fe40005000000 */
[----:B------:R-:W-:Y:S02]  /*12db0*/  FMNMX.FTZ R6, R184, R6, !PT ;  /* 0x00000006b8067209 */ /* 0x000fe40007810000 */
[----:B------:R-:W-:Y:S02]  /*12dc0*/  I2FP.F32.S32 R8, R3 ;  /* 0x0000000300087245 */ /* 0x000fe40000201400 */
[----:B------:R-:W-:Y:S02]  /*12dd0*/  ISETP.GE.AND P1, PT, R4, R241, PT ;  /* 0x000000f10400720c */ /* 0x000fe40003f26270 */
[----:B------:R-:W-:Y:S01]  /*12de0*/  I2FP.F32.S32 R3, R9 ;  /* 0x0000000900037245 */ /* 0x000fe20000201400 */
[----:B------:R-:W-:Y:S01]  /*12df0*/  FFMA.FTZ R11, R8, -UR23, R11 ;  /* 0x80000017080b7c23 */ /* 0x000fe2000801000b */
[----:B------:R-:W-:Y:S02]  /*12e00*/  ISETP.GE.OR P3, PT, R35, R235, !P3 ;  /* 0x000000eb2300720c */ /* 0x000fe40005f66670 */
[----:B------:R-:W-:Y:S01]  /*12e10*/  ISETP.GE.AND P2, PT, R34, R238, PT ;  /* 0x000000ee2200720c */ /* 0x000fe20003f46270 */
[----:B------:R-:W-:Y:S01]  /*12e20*/  FFMA.FTZ R10, R3, -UR23, R10 ;  /* 0x80000017030a7c23 */ /* 0x000fe2000801000a */
[----:B------:R-:W-:Y:S02]  /*12e30*/  FSEL R179, R25, -INF , !P4 ;  /* 0xff80000019b37808 */ /* 0x000fe40006000000 */
[----:B------:R-:W-:Y:S02]  /*12e40*/  FMNMX.FTZ R9, R172, R7, !PT ;  /* 0x00000007ac097209 */ /* 0x000fe40007810000 */
[----:B------:R-:W-:Y:S02]  /*12e50*/  FSEL R182, R30, -INF , !P0 ;  /* 0xff8000001eb67808 */ /* 0x000fe40004000000 */
[----:B------:R-:W-:Y:S02]  /*12e60*/  ISETP.GE.OR P1, PT, R4, R240, !P1 ;  /* 0x000000f00400720c */ /* 0x000fe40004f26670 */
[----:B------:R-:W-:Y:S02]  /*12e70*/  FMNMX.FTZ R6, R183, R6, !PT ;  /* 0x00000006b7067209 */ /* 0x000fe40007810000 */
[----:B------:R-:W-:Y:S02]  /*12e80*/  ISETP.GE.OR P2, PT, R34, R235, !P2 ;  /* 0x000000eb2200720c */ /* 0x000fe40005746670 */
[----:B------:R-:W-:Y:S01]  /*12e90*/  FSEL R178, R27, -INF , !P3 ;  /* 0xff8000001bb27808 */ /* 0x000fe20005800000 */
[----:B------:R-:W-:Y:S01]  /*12ea0*/  LDSM.16.MT88.4 R32, [R221+0x10000] ;  /* 0x01000000dd20783b */ /* 0x000fe20000004200 */
[----:B------:R-:W-:Y:S02]  /*12eb0*/  FMNMX.FTZ R9, R179, R9, !PT ;  /* 0x00000009b3097209 */ /* 0x000fe40007810000 */
[----:B------:R-:W-:Y:S02]  /*12ec0*/  ISETP.GE.AND P0, PT, R4, R238, PT ;  /* 0x000000ee0400720c */ /* 0x000fe40003f06270 */
[----:B------:R-:W-:Y:S02]  /*12ed0*/  FSEL R180, R29, -INF , !P1 ;  /* 0xff8000001db47808 */ /* 0x000fe40004800000 */
[----:B------:R-:W-:Y:S02]  /*12ee0*/  FMNMX.FTZ R6, R182, R6, !PT ;  /* 0x00000006b6067209 */ /* 0x000fe40007810000 */
        /* <DEDUP_REMOVED lines=29> */
[--C-:B------:R-:W-:Y:S01]  /*130c0*/  FFMA.FTZ R190, R23, UR4, -R181.reuse ;  /* 0x0000000417be7c23 */ /* 0x100fe200080108b5 */
[----:B------:R-:W-:Y:S01]  /*130d0*/  FADD.FTZ R0, -R0, R2 ;  /* 0x0000000200007221 */ /* 0x000fe20000010100 */
[--C-:B------:R-:W-:Y:S01]  /*130e0*/  FFMA.FTZ R188, R13, UR4, -R176.reuse ;  /* 0x000000040dbc7c23 */ /* 0x100fe200080108b0 */
[--C-:B------:R-:W-:Y:S01]  /*130f0*/  FFMA.FTZ R193, R5, UR4, -R176.reuse ;  /* 0x0000000405c17c23 */ /* 0x100fe200080108b0 */
[----:B------:R-:W-:Y:S01]  /*13100*/  FMUL.FTZ R4, R4, UR4 ;  /* 0x0000000404047c20 */ /* 0x000fe20008410000 */
[----:B------:R-:W-:Y:S01]  /*13110*/  FMUL.FTZ R0, R0, UR4 ;  /* 0x0000000400007c20 */ /* 0x000fe20008410000 */
[----:B------:R-:W1:Y:S01]  /*13120*/  LDSM.16.MT88.4 R24, [R222+0x10000] ;  /* 0x01000000de18783b */ /* 0x000e620000004200 */
        /* <DEDUP_REMOVED lines=15> */
[--C-:B------:R-:W-:Y:S03]  /*13220*/  FFMA.FTZ R177, R177, UR4, -R176.reuse ;  /* 0x00000004b1b17c23 */ /* 0x100fe600080108b0 */
[----:B------:R-:W-:Y:S01]  /*13230*/  MUFU.EX2 R191, R191 ;  /* 0x000000bf00bf7308 */ /* 0x000fe20000000800 */
[----:B------:R-:W-:Y:S01]  /*13240*/  FFMA.FTZ R178, R178, UR4, -R176 ;  /* 0x00000004b2b27c23 */ /* 0x000fe200080108b0 */
[--C-:B------:R-:W-:Y:S01]  /*13250*/  FFMA.FTZ R185, R185, UR4, -R181.reuse ;  /* 0x00000004b9b97c23 */ /* 0x100fe200080108b5 */
[--C-:B------:R-:W-:Y:S01]  /*13260*/  FFMA.FTZ R251, R187, UR4, -R181.reuse ;  /* 0x00000004bbfb7c23 */ /* 0x100fe200080108b5 */
[--C-:B------:R-:W-:Y:S01]  /*13270*/  FFMA.FTZ R252, R186, UR4, -R181.reuse ;  /* 0x00000004bafc7c23 */ /* 0x100fe200080108b5 */
[--C-:B------:R-:W-:Y:S01]  /*13280*/  FFMA.FTZ R250, R250, UR4, -R181.reuse ;  /* 0x00000004fafa7c23 */ /* 0x100fe200080108b5 */
[----:B------:R-:W-:Y:S04]  /*13290*/  PLOP3.LUT P0, PT, PT, PT, UP0, 0x80, 0x0 ;  /* 0x000000000000781c */ /* 0x000fe80003f0f008 */
[----:B------:R-:W3:Y:S01]  /*132a0*/  MUFU.EX2 R190, R190 ;  /* 0x000000be00be7308 */ /* 0x000ee20000000800 */
[----:B--2---:R-:W-:Y:S09]  /*132b0*/  F2FP.F16.F32.PACK_AB R168, R192, R194 ;  /* 0x000000c2c0a8723e */ /* 0x004ff200000000ff */
        /* <DEDUP_REMOVED lines=31> */
[----:B------:R-:W-:Y:S01]  /*134b0*/  MUFU.EX2 R186, R174 ;  /* 0x000000ae00ba7308 */ /* 0x000fe20000000800 */
[----:B------:R-:W-:Y:S01]  /*134c0*/  FMUL.FTZ R17, R2, R149 ;  /* 0x0000009502117220 */ /* 0x000fe20000410000 */
[C---:B-1----:R-:W-:Y:S01]  /*134d0*/  HMMA.16816.F32 R12, R168.reuse, R24, R12 ;  /* 0x00000018a80c723c */ /* 0x042fe2000000180c */
[----:B------:R-:W1:Y:S03]  /*134e0*/  LDSM.16.MT88.4 R144, [R222+0x12000] ;  /* 0x01200000de90783b */ /* 0x000e660000004200 */
        /* <DEDUP_REMOVED lines=28> */
[C---:B--2---:R-:W-:Y:S01]  /*136b0*/  HMMA.16816.F32 R28, R168.reuse, R160, R28 ;  /* 0x000000a0a81c723c */ /* 0x044fe2000000181c */
[----:B------:R-:W-:Y:S04]  /*136c0*/  MUFU.EX2 R202, R202 ;  /* 0x000000ca00ca7308 */ /* 0x000fe80000000800 */
[C---:B------:R-:W-:Y:S01]  /*136d0*/  FMUL.FTZ R34, R0.reuse, R134 ;  /* 0x0000008600227220 */ /* 0x040fe20000410000 */
[----:B------:R-:W-:Y:S01]  /*136e0*/  FMUL.FTZ R35, R0, R135 ;  /* 0x0000008700237220 */ /* 0x000fe20000410000 */
[----:B------:R-:W-:Y:S01]  /*136f0*/  FMUL.FTZ R41, R2, R41 ;  /* 0x0000002902297220 */ /* 0x000fe20000410000 */
[----:B------:R-:W2:Y:S03]  /*13700*/  LDSM.16.MT88.4 R132, [R220+0x12000] ;  /* 0x01200000dc84783b */ /* 0x000ea60000004200 */
[----:B------:R-:W-:Y:S01]  /*13710*/  MUFU.EX2 R203, R203 ;  /* 0x000000cb00cb7308 */ /* 0x000fe20000000800 */
[C---:B------:R-:W-:Y:S01]  /*13720*/  FMUL.FTZ R42, R0.reuse, R42 ;  /* 0x0000002a002a7220 */ /* 0x040fe20000410000 */
[----:B------:R-:W-:Y:S01]  /*13730*/  FMUL.FTZ R43, R0, R43 ;  /* 0x0000002b002b7220 */ /* 0x000fe20000410000 */
[C---:B------:R-:W-:Y:S02]  /*13740*/  HMMA.16816.F32 R32, R168.reuse, R162, R32 ;  /* 0x000000a2a820723c */ /* 0x040fe40000001820 */
[----:B------:R-:W-:Y:S01]  /*13750*/  LDSM.16.MT88.4 R160, [R221+0x12800] ;  /* 0x01280000dda0783b */ /* 0x000fe20000004200 */
[C---:B------:R-:W-:Y:S01]  /*13760*/  FMUL.FTZ R44, R2.reuse, R44 ;  /* 0x0000002c022c7220 */ /* 0x040fe20000410000 */
[----:B------:R-:W-:Y:S02]  /*13770*/  FMUL.FTZ R45, R2, R45 ;  /* 0x0000002d022d7220 */ /* 0x000fe40000410000 */
[C---:B---3--:R-:W-:Y:S01]  /*13780*/  HMMA.16816.F32 R36, R168.reuse, R152, R36 ;  /* 0x00000098a824723c */ /* 0x048fe20000001824 */
        /* <DEDUP_REMOVED lines=125> */
[C---:B--2---:R-:W-:Y:S03]  /*13f60*/  HMMA.16816.F32 R124, R168.reuse, R132, R124 ;  /* 0x00000084a87c723c */ /* 0x044fe6000000187c */
[----:B----4-:R-:W2:Y:S02]  /*13f70*/  LDSM.16.MT88.4 R148, [R221+0x10800] ;  /* 0x01080000dd94783b */ /* 0x010ea40000004200 */
        /* <DEDUP_REMOVED lines=56> */
[C---:B------:R-:W-:Y:S05]  /*14300*/  HMMA.16816.F32 R88, R132.reuse, R138, R88 ;  /* 0x0000008a8458723c */ /* 0x040fea0000001858 */
[--C-:B------:R-:W-:Y:S01]  /*14310*/  FFMA.FTZ R136, R172, UR4, -R176.reuse ;  /* 0x00000004ac887c23 */ /* 0x100fe200080108b0 */
[C---:B------:R-:W-:Y:S01]  /*14320*/  HMMA.16816.F32 R92, R132.reuse, R148, R92 ;  /* 0x00000094845c723c */ /* 0x040fe2000000185c */
[----:B------:R-:W2:Y:S02]  /*14330*/  LDSM.16.MT88.4 R172, [R221+0x11000] ;  /* 0x01100000ddac783b */ /* 0x000ea40000004200 */
        /* <DEDUP_REMOVED lines=14> */
[----:B------:R-:W-:Y:S01]  /*14420*/  F2FP.F16.F32.PACK_AB R137, R186, R187 ;  /* 0x000000bbba89723e */ /* 0x000fe200000000ff */
        /* <DEDUP_REMOVED lines=8> */
[C---:B-1----:R-:W-:Y:S03]  /*144b0*/  HMMA.16816.F32 R4, R136.reuse, R144, R4 ;  /* 0x000000908804723c */ /* 0x042fe60000001804 */
[----:B------:R-:W-:Y:S03]  /*144c0*/  LDSM.16.MT88.4 R160, [R222+0x15000] ;  /* 0x01500000dea0783b */ /* 0x000fe60000004200 */
[C---:B------:R-:W-:Y:S05]  /*144d0*/  HMMA.16816.F32 R8, R136.reuse, R146, R8 ;  /* 0x000000928808723c */ /* 0x040fea0000001808 */
[----:B------:R-:W1:Y:S01]  /*144e0*/  LDSM.16.MT88.4 R144, [R221+0x13000] ;  /* 0x01300000dd90783b */ /* 0x000e620000004200 */
[C---:B------:R-:W-:Y:S06]  /*144f0*/  HMMA.16816.F32 R12, R136.reuse, R168, R12 ;  /* 0x000000a8880c723c */ /* 0x040fec000000180c */
[C---:B------:R-:W-:Y:S01]  /*14500*/  HMMA.16816.F32 R16, R136.reuse, R170, R16 ;  /* 0x000000aa8810723c */ /* 0x040fe20000001810 */
[----:B------:R-:W1:Y:S05]  /*14510*/  LDSM.16.MT88.4 R168, [R221+0x15000] ;  /* 0x01500000dda8783b */ /* 0x000e6a0000004200 */
[C---:B--2---:R-:W-:Y:S01]  /*14520*/  HMMA.16816.F32 R20, R136.reuse, R172, R20 ;  /* 0x000000ac8814723c */ /* 0x044fe20000001814 */
[----:B------:R-:W2:Y:S05]  /*14530*/  MUFU.EX2 R173, R183 ;  /* 0x000000b700ad7308 */ /* 0x000eaa0000000800 */
[C---:B------:R-:W-:Y:S05]  /*14540*/  HMMA.16816.F32 R24, R136.reuse, R174, R24 ;  /* 0x000000ae8818723c */ /* 0x040fea0000001818 */
[----:B------:R-:W2:Y:S01]  /*14550*/  MUFU.EX2 R172, R179 ;  /* 0x000000b300ac7308 */ /* 0x000ea20000000800 */
[C---:B---3--:R-:W-:Y:S05]  /*14560*/  HMMA.16816.F32 R28, R136.reuse, R140, R28 ;  /* 0x0000008c881c723c */ /* 0x048fea000000181c */
[----:B------:R-:W-:Y:S01]  /*14570*/  MOV R175, R186 ;  /* 0x000000ba00af7202 */ /* 0x000fe20000000f00 */
[C---:B------:R-:W-:Y:S01]  /*14580*/  HMMA.16816.F32 R32, R136.reuse, R142, R32 ;  /* 0x0000008e8820723c */ /* 0x040fe20000001820 */
[----:B------:R-:W3:Y:S02]  /*14590*/  LDSM.16.MT88.4 R140, [R220+0x15000] ;  /* 0x01500000dc8c783b */ /* 0x000ee40000004200 */
[----:B------:R-:W-:Y:S02]  /*145a0*/  MUFU.EX2 R186, R182 ;  /* 0x000000b600ba7308 */ /* 0x000fe40000000800 */
[----:B------:R-:W-:Y:S01]  /*145b0*/  IMAD.MOV.U32 R174, RZ, RZ, R187 ;  /* 0x000000ffffae7224 */ /* 0x000fe200078e00bb */
[C---:B----4-:R-:W-:Y:S07]  /*145c0*/  HMMA.16816.F32 R36, R136.reuse, R132, R36 ;  /* 0x000000848824723c */ /* 0x050fee0000001824 */
[----:B------:R-:W-:Y:S01]  /*145d0*/  MUFU.EX2 R187, R178 ;  /* 0x000000b200bb7308 */ /* 0x000fe20000000800 */
        /* <DEDUP_REMOVED lines=8> */
[C---:B------:R-:W-:Y:S01]  /*14660*/  HMMA.16816.F32 R60, R136.reuse, R152, R60 ;  /* 0x00000098883c723c */ /* 0x040fe2000000183c */
[----:B------:R2:W-:Y:S05]  /*14670*/  MUFU.EX2 R152, R177 ;  /* 0x000000b100987308 */ /* 0x0005ea0000000800 */
[C---:B------:R-:W-:Y:S05]  /*14680*/  HMMA.16816.F32 R64, R136.reuse, R154, R64 ;  /* 0x0000009a8840723c */ /* 0x040fea0000001840 */
[----:B------:R3:W1:Y:S01]  /*14690*/  MUFU.EX2 R155, R181 ;  /* 0x000000b5009b7308 */ /* 0x0006620000000800 */
[----:B------:R-:W-:Y:S01]  /*146a0*/  MOV R153, R166 ;  /* 0x000000a600997202 */ /* 0x000fe20000000f00 */
[C---:B------:R-:W-:Y:S08]  /*146b0*/  HMMA.16816.F32 R68, R136.reuse, R156, R68 ;  /* 0x0000009c8844723c */ /* 0x040ff00000001844 */
[----:B------:R-:W1:Y:S01]  /*146c0*/  MUFU.EX2 R166, R184 ;  /* 0x000000b800a67308 */ /* 0x000e620000000800 */
[C---:B------:R-:W-:Y:S01]  /*146d0*/  HMMA.16816.F32 R72, R136.reuse, R158, R72 ;  /* 0x0000009e8848723c */ /* 0x040fe20000001848 */
[----:B------:R-:W-:Y:S05]  /*146e0*/  LDSM.16.MT88.4 R156, [R224+0x11800] ;  /* 0x01180000e09c783b */ /* 0x000fea0000004200 */
[C---:B------:R-:W-:Y:S03]  /*146f0*/  HMMA.16816.F32 R76, R136.reuse, R160, R76 ;  /* 0x000000a0884c723c */ /* 0x040fe6000000184c */
[----:B--2---:R-:W-:Y:S03]  /*14700*/  LDSM.16.MT88.4 R176, [R220+0x11800] ;  /* 0x01180000dcb0783b */ /* 0x004fe60000004200 */
[C---:B------:R-:W-:Y:S05]  /*14710*/  HMMA.16816.F32 R80, R136.reuse, R162, R80 ;  /* 0x000000a28850723c */ /* 0x040fea0000001850 */
[----:B---3--:R-:W-:Y:S01]  /*14720*/  LDSM.16.MT88.4 R180, [R224+0x13800] ;  /* 0x01380000e0b4783b */ /* 0x008fe20000004200 */
[C---:B------:R-:W-:Y:S06]  /*14730*/  HMMA.16816.F32 R84, R136.reuse, R168, R84 ;  /* 0x000000a88854723c */ /* 0x040fec0000001854 */
[C---:B------:R-:W-:Y:S06]  /*14740*/  HMMA.16816.F32 R88, R136.reuse, R170, R88 ;  /* 0x000000aa8858723c */ /* 0x040fec0000001858 */
[C---:B------:R-:W-:Y:S06]  /*14750*/  HMMA.16816.F32 R92, R136.reuse, R140, R92 ;  /* 0x0000008c885c723c */ /* 0x040fec000000185c */
[C---:B------:R-:W-:Y:S01]  /*14760*/  HMMA.16816.F32 R96, R136.reuse, R142, R96 ;  /* 0x0000008e8860723c */ /* 0x040fe20000001860 */
[----:B------:R-:W2:Y:S05]  /*14770*/  LDSM.16.MT88.4 R140, [R220+0x17000] ;  /* 0x01700000dc8c783b */ /* 0x000eaa0000004200 */
[C---:B----4-:R-:W-:Y:S06]  /*14780*/  HMMA.16816.F32 R100, R136.reuse, R132, R100 ;  /* 0x000000848864723c */ /* 0x050fec0000001864 */
[C---:B------:R-:W-:Y:S01]  /*14790*/  HMMA.16816.F32 R104, R136.reuse, R134, R104 ;  /* 0x000000868868723c */ /* 0x040fe20000001868 */
[----:B------:R-:W3:Y:S05]  /*147a0*/  LDSM.16.MT88.4 R132, [R222+0x11800] ;  /* 0x01180000de84783b */ /* 0x000eea0000004200 */
[C---:B-1----:R-:W-:Y:S06]  /*147b0*/  HMMA.16816.F32 R108, R136.reuse, R144, R108 ;  /* 0x00000090886c723c */ /* 0x042fec000000186c */
[C---:B------:R-:W-:Y:S05]  /*147c0*/  HMMA.16816.F32 R112, R136.reuse, R146, R112 ;  /* 0x000000928870723c */ /* 0x040fea0000001870 */
[----:B------:R-:W-:Y:S01]  /*147d0*/  IMAD.MOV.U32 R145, RZ, RZ, R174 ;  /* 0x000000ffff917224 */ /* 0x000fe200078e00ae */
[C---:B------:R-:W-:Y:S05]  /*147e0*/  HMMA.16816.F32 R116, R136.reuse, R148, R116 ;  /* 0x000000948874723c */ /* 0x040fea0000001874 */
[----:B------:R-:W-:Y:S01]  /*147f0*/  MOV R144, R175 ;  /* 0x000000af00907202 */ /* 0x000fe20000000f00 */
[C---:B------:R-:W-:Y:S05]  /*14800*/  HMMA.16816.F32 R120, R136.reuse, R150, R120 ;  /* 0x000000968878723c */ /* 0x040fea0000001878 */
[----:B------:R-:W-:Y:S01]  /*14810*/  IMAD.MOV.U32 R146, RZ, RZ, R173 ;  /* 0x000000ffff927224 */ /* 0x000fe200078e00ad */
[C---:B--2---:R-:W-:Y:S05]  /*14820*/  HMMA.16816.F32 R124, R136.reuse, R140, R124 ;  /* 0x0000008c887c723c */ /* 0x044fea000000187c */
[----:B------:R-:W-:Y:S01]  /*14830*/  MOV R147, R172 ;  /* 0x000000ac00937202 */ /* 0x000fe20000000f00 */
[----:B------:R-:W-:Y:S01]  /*14840*/  HMMA.16816.F32 R128, R136, R142, R128 ;  /* 0x0000008e8880723c */ /* 0x000fe20000001880 */
[----:B------:R-:W1:Y:S04]  /*14850*/  LDSM.16.MT88.4 R172, [R221+0x11800] ;  /* 0x01180000ddac783b */ /* 0x000e680000004200 */
[----:B------:R-:W-:Y:S01]  /*14860*/  IMAD.MOV.U32 R140, RZ, RZ, R155 ;  /* 0x000000ffff8c7224 */ /* 0x000fe200078e009b */
[----:B------:R-:W-:Y:S01]  /*14870*/  MOV R141, R152 ;  /* 0x00000098008d7202 */ /* 0x000fe20000000f00 */
[----:B------:R-:W-:Y:S01]  /*14880*/  IMAD.MOV.U32 R136, RZ, RZ, R153 ;  /* 0x000000ffff887224 */ /* 0x000fe200078e0099 */
[----:B------:R-:W-:Y:S03]  /*14890*/  F2FP.F16.F32.PACK_AB R168, R146, R166 ;  /* 0x000000a692a8723e */ /* 0x000fe600000000ff */
[----:B------:R-:W-:Y:S01]  /*148a0*/  F2FP.F16.F32.PACK_AB R170, R140, R186 ;  /* 0x000000ba8caa723e */ /* 0x000fe200000000ff */
[----:B------:R-:W-:Y:S01]  /*148b0*/  IMAD.MOV.U32 R138, RZ, RZ, R186 ;  /* 0x000000ffff8a7224 */ /* 0x000fe200078e00ba */
[----:B------:R-:W-:Y:S02]  /*148c0*/  F2FP.F16.F32.PACK_AB R169, R187, R147 ;  /* 0x00000093bba9723e */ /* 0x000fe400000000ff */
[----:B------:R-:W-:Y:S02]  /*148d0*/  F2FP.F16.F32.PACK_AB R171, R165, R141 ;  /* 0x0000008da5ab723e */ /* 0x000fe400000000ff */
[----:B------:R-:W-:Y:S02]  /*148e0*/  MOV R137, R185 ;  /* 0x000000b900897202 */ /* 0x000fe40000000f00 */
[----:B------:R-:W-:Y:S02]  /*148f0*/  MOV R139, R187 ;  /* 0x000000bb008b7202 */ /* 0x000fe40000000f00 */
[----:B------:R-:W2:Y:S01]  /*14900*/  LDSM.16.MT88.4 R184, [R222+0x13800] ;  /* 0x01380000deb8783b */ /* 0x000ea20000004200 */
[C---:B------:R-:W-:Y:S06]  /*14910*/  HMMA.16816.F32 R160, R168.reuse, R156, R4 ;  /* 0x0000009ca8a0723c */ /* 0x040fec0000001804 */
        /* <DEDUP_REMOVED lines=84> */
.L_x_6528:
        /* <DEDUP_REMOVED lines=328> */
.L_x_6533:
[----:B------:R-:W-:Y:S01]  /*162e0*/  S2UR UR4, SR_CTAID.Z ;  /* 0x00000000000479c3 */ /* 0x000fe20000002700 */
[----:B------:R-:W-:Y:S01]  /*162f0*/  ULDC UR6, c[0x0][0x270] ;  /* 0x00009c0000067ab9 */ /* 0x000fe20000000800 */
[----:B------:R-:W-:-:S06]  /*16300*/  ULDC UR10, c[0x0][0x2c4] ;  /* 0x0000b100000a7ab9 */ /* 0x000fcc0000000800 */
[----:B------:R-:W1:Y:S02]  /*16310*/  S2UR UR14, SR_CTAID.Y ;  /* 0x00000000000e79c3 */ /* 0x000e640000002600 */
[----:B-1----:R-:W-:-:S04]  /*16320*/  UIMAD UR6, UR14, UR6, UR4 ;  /* 0x000000060e0672a4 */ /* 0x002fc8000f8e0204 */
[----:B------:R-:W-:-:S12]  /*16330*/  UIMAD UR10, UR6, UR10, URZ ;  /* 0x0000000a060a72a4 */ /* 0x000fd8000f8e023f */
.L_x_6534:
        /* <DEDUP_REMOVED lines=43> */
.L_x_6536:
[----:B------:R-:W-:Y:S05]  /*165f0*/  BSYNC B0 ;  /* 0x0000000000007941 */ /* 0x000fea0003800000 */
.L_x_6535:
        /* <DEDUP_REMOVED lines=54> */
.L_x_6538:
[----:B------:R-:W-:Y:S05]  /*16960*/  BSYNC B0 ;  /* 0x0000000000007941 */ /* 0x000fea0003800000 */
.L_x_6537:
        /* <DEDUP_REMOVED lines=26> */
.L_x_6540:
[----:B------:R-:W-:Y:S05]  /*16b10*/  BSYNC B0 ;  /* 0x0000000000007941 */ /* 0x000fea0003800000 */
.L_x_6539:
        /* <DEDUP_REMOVED lines=26> */
.L_x_6542:
[----:B------:R-:W-:Y:S05]  /*16cc0*/  BSYNC B0 ;  /* 0x0000000000007941 */ /* 0x000fea0003800000 */
.L_x_6541:
        /* <DEDUP_REMOVED lines=26> */
.L_x_6543:
        /* <DEDUP_REMOVED lines=9> */
.L_x_8919:


//--------------------- .text._ZN5flash24flash_fwd_splitkv_kernelI23Flash_fwd_kernel_traitsILi256ELi64ELi64ELi4ELb0ELb0EN7cutlass6half_tE19Flash_kernel_traitsILi256ELi64ELi64ELi4ES3_EELb0ELb1ELb0ELb0ELb1ELb0ELb0ELb1EEEvNS_16Flash_fwd_paramsE --------------------------
	.section	.text._ZN5flash24flash_fwd_splitkv_kernelI23Flash_fwd_kernel_traitsILi256ELi64ELi64ELi4ELb0ELb0EN7cutlass6half_tE19Flash_kernel_traitsILi256ELi64ELi64ELi4ES3_EELb0ELb1ELb0ELb0ELb1ELb0ELb0ELb1EEEvNS_16Flash_fwd_paramsE,"ax",@progbits
	.align	128
        .global         _ZN5flash24flash_fwd_splitkv_kernelI23Flash_fwd_kernel_traitsILi256ELi64ELi64ELi4ELb0ELb0EN7cutlass6half_tE19Flash_kernel_traitsILi256ELi64ELi64ELi4ES3_EELb0ELb1ELb0ELb0ELb1ELb0ELb0ELb1EEEvNS_16Flash_fwd_paramsE
        .type           _ZN5flash24flash_fwd_splitkv_kernelI23Flash_fwd_kernel_traitsILi256ELi64ELi64ELi4ELb0ELb0EN7cutlass6half_tE19Flash_kernel_traitsILi256ELi64ELi64ELi4ES3_EELb0ELb1ELb0ELb0ELb1ELb0ELb0ELb1EEEvNS_16Flash_fwd_paramsE,@function
        .size           _ZN5flash24flash_fwd_splitkv_kernelI23Flash_fwd_kernel_traitsILi256ELi64ELi64ELi4ELb0ELb0EN7cutlass6half_tE19Flash_kernel_traitsILi256ELi64ELi64ELi4ES3_EELb0ELb1ELb0ELb0ELb1ELb0ELb0ELb1EEEvNS_16Flash_fwd_paramsE,(.L_x_8920 - _ZN5flash24flash_fwd_splitkv_kernelI23Flash_fwd_kernel_traitsILi256ELi64ELi64ELi4ELb0ELb0EN7cutlass6half_tE19Flash_kernel_traitsILi256ELi64ELi64ELi4ES3_EELb0ELb1ELb0ELb0ELb1ELb0ELb0ELb1EEEvNS_16Flash_fwd_paramsE)
        .other          _ZN5flash24flash_fwd_splitkv_kernelI23Flash_fwd_kernel_traitsILi256ELi64ELi64ELi4ELb0ELb0EN7cutlass6half_tE19Flash_kernel_traitsILi256ELi64ELi64ELi4ES3_EELb0ELb1ELb0ELb0ELb1ELb0ELb0ELb1EEEvNS_16Flash_fwd_paramsE,@"STO_CUDA_ENTRY STV_DEFAULT"
_ZN5flash24flash_fwd_splitkv_kernelI23Flash_fwd_kernel_traitsILi256ELi64ELi64ELi4ELb0ELb0EN7cutlass6half_tE19Flash_kernel_traitsILi256ELi64ELi64ELi4ES3_EELb0ELb1ELb0ELb0ELb1ELb0ELb0ELb1EEEvNS_16Flash_fwd_paramsE:
.text._ZN5flash24flash_fwd_splitkv_kernelI23Flash_fwd_kernel_traitsILi256ELi64ELi64ELi4ELb0ELb0EN7cutlass6half_tE19Flash_kernel_traitsILi256ELi64ELi64ELi4ES3_EELb0ELb1ELb0ELb0ELb1ELb0ELb0ELb1EEEvNS_16Flash_fwd_paramsE:
[----:B------:R-:W-:Y:S08]  /*0000*/  LDC R1, c[0x0][0x28] ;  /* 0x00000a00ff017b82 */ /* 0x000ff00000000800 */
[----:B------:R-:W1:Y:S01]  /*0010*/  LDC.64 R2, c[0x0][0x2f0] ;  /* 0x0000bc00ff027b82 */ /* 0x000e620000000a00 */
[----:B------:R-:W2:Y:S01]  /*0020*/  S2R R17, SR_CTAID.Y ;  /* 0x0000000000117919 */ /* 0x000ea20000002600 */
[----:B------:R-:W-:Y:S01]  /*0030*/  IMAD.MOV.U32 R233, RZ, RZ, -0x1 ;  /* 0xffffffffffe97424 */ /* 0x000fe200078e00ff */
[----:B------:R-:W-:Y:S01]  /*0040*/  ULDC.64 UR6, c[0x0][0x208] ;  /* 0x0000820000067ab9 */ /* 0x000fe20000000a00 */
[----:B------:R-:W-:-:S04]  /*0050*/  ULDC.64 UR8, c[0x0][0x300] ;  /* 0x0000c00000087ab9 */ /* 0x000fc80000000a00 */
[----:B------:R-:W2:Y:S08]  /*0060*/  LDC.64 R4, c[0x0][0x2f0] ;  /* 0x0000bc00ff047b82 */ /* 0x000eb00000000a00 */
[----:B------:R-:W3:Y:S01]  /*0070*/  LDC.U8 R0, c[0x0][0x3c2] ;  /* 0x0000f080ff007b82 */ /* 0x000ee20000000000 */
[----:B-1----:R-:W-:-:S07]  /*0080*/  ISETP.NE.U32.AND P0, PT, R2, RZ, PT ;  /* 0x000000ff0200720c */ /* 0x002fce0003f05070 */
[----:B------:R-:W1:Y:S01]  /*0090*/  LDC.64 R144, c[0x0][0x300] ;  /* 0x0000c000ff907b82 */ /* 0x000e620000000a00 */
[----:B------:R-:W-:-:S07]  /*00a0*/  ISETP.NE.AND.EX P0, PT, R3, RZ, PT, P0 ;  /* 0x000000ff0300720c */ /* 0x000fce0003f05300 */
[----:B------:R-:W4:Y:S01]  /*00b0*/  LDC.64 R2, c[0x0][0x2f8] ;  /* 0x0000be00ff027b82 */ /* 0x000f220000000a00 */
[----:B--2---:R-:W-:-:S05]  /*00c0*/  IMAD.WIDE R6, R17, 0x4, R4 ;  /* 0x0000000411067825 */ /* 0x004fca00078e0204 */
[----:B------:R-:W2:Y:S02]  /*00d0*/  @P0 LDG.E R233, desc[UR6][R6.64] ;  /* 0x0000000606e90981 */ /* 0x000ea4000c1e1900 */
[----:B------:R-:W1:Y:S02]  /*00e0*/  LDC.64 R4, c[0x0][0x2f8] ;  /* 0x0000be00ff047b82 */ /* 0x000e640000000a00 */
[----:B------:R1:W2:Y:S01]  /*00f0*/  @P0 LDG.E R232, desc[UR6][R6.64+0x4] ;  /* 0x0000040606e80981 */ /* 0x0002a2000c1e1900 */
[----:B---3--:R-:W-:Y:S02]  /*0100*/  ISETP.NE.AND P1, PT, R0, RZ, PT ;  /* 0x000000ff0000720c */ /* 0x008fe40003f25270 */
[----:B------:R-:W-:-:S04]  /*0110*/  ISETP.NE.U32.AND P5, PT, RZ, UR8, PT ;  /* 0x00000008ff007c0c */ /* 0x000fc8000bfa5070 */
[----:B------:R-:W-:Y:S02]  /*0120*/  ISETP.NE.AND.EX P5, PT, RZ, UR9, PT, P5 ;  /* 0x00000009ff007c0c */ /* 0x000fe4000bfa5350 */
[----:B----4-:R-:W-:-:S04]  /*0130*/  ISETP.EQ.U32.AND P2, PT, R2, RZ, PT ;  /* 0x000000ff0200720c */ /* 0x010fc80003f42070 */
[----:B------:R-:W-:Y:S01]  /*0140*/  ISETP.EQ.OR.EX P2, PT, R3, RZ, !P1, P2 ;  /* 0x000000ff0300720c */ /* 0x000fe20004f42720 */
[----:B------:R-:W-:Y:S02]  /*0150*/  IMAD.MOV.U32 R15, RZ, RZ, -0x1 ;  /* 0xffffffffff0f7424 */ /* 0x000fe400078e00ff */
[----:B------:R-:W-:Y:S02]  /*0160*/  IMAD.MOV.U32 R0, RZ, RZ, RZ ;  /* 0x000000ffff007224 */ /* 0x000fe400078e00ff */
[----:B-1----:R-:W-:-:S04]  /*0170*/  IMAD.WIDE R4, R17, 0x4, R4 ;  /* 0x0000000411047825 */ /* 0x002fc800078e0204 */
[----:B------:R-:W-:-:S04]  /*0180*/  IMAD.WIDE R144, R17, 0x4, R144 ;  /* 0x0000000411907825 */ /* 0x000fc800078e0290 */
[----:B------:R1:W5:Y:S04]  /*0190*/  @!P2 LDG.E R15, desc[UR6][R4.64] ;  /* 0x00000006040fa981 */ /* 0x000368000c1e1900 */
[----:B------:R1:W5:Y:S01]  /*01a0*/  @P5 LDG.E R0, desc[UR6][R144.64] ;  /* 0x0000000690005981 */ /* 0x000362000c1e1900 */
[----:B------:R-:W3:Y:S01]  /*01b0*/  S2R R23, SR_CTAID.X ;  /* 0x0000000000177919 */ /* 0x000ee20000002500 */
[----:B------:R-:W4:Y:S01]  /*01c0*/  S2R R142, SR_CTAID.Z ;  /* 0x00000000008e7919 */ /* 0x000f220000002700 */
[----:B------:R-:W1:Y:S01]  /*01d0*/  S2R R60, SR_TID.X ;  /* 0x00000000003c7919 */ /* 0x000e620000002100 */
[--C-:B------:R-:W-:Y:S01]  /*01e0*/  SHF.R.S32.HI R7, RZ, 0x1f, R17.reuse ;  /* 0x0000001fff077819 */ /* 0x100fe20000011411 */
[----:B------:R-:W-:Y:S02]  /*01f0*/  IMAD.MOV.U32 R11, RZ, RZ, R17 ;  /* 0x000000ffff0b7224 */ /* 0x000fe400078e0011 */
[----:B--2---:R-:W-:-:S06]  /*0200*/  @P0 IMAD.IADD R232, R232, 0x1, -R233 ;  /* 0x00000001e8e80824 */ /* 0x004fcc00078e0ae9 */
[----:B------:R-:W2:Y:S01]  /*0210*/  @!P0 LDC R232, c[0x0][0x2c4] ;  /* 0x0000b100ffe88b82 */ /* 0x000ea20000000800 */
[----:B------:R-:W-:-:S04]  /*0220*/  ISETP.NE.U32.AND P0, PT, R2, RZ, PT ;  /* 0x000000ff0200720c */ /* 0x000fc80003f05070 */
[----:B------:R-:W-:-:S13]  /*0230*/  ISETP.NE.AND.EX P0, PT, R3, RZ, PT, P0 ;  /* 0x000000ff0300720c */ /* 0x000fda0003f05300 */
[----:B-1-34-:R-:W-:Y:S05]  /*0240*/  @!P0 BRA `(.L_x_6544) ;  /* 0x0000000000108947 */ /* 0x01afea0003800000 */
[----:B------:R-:W3:Y:S02]  /*0250*/  @P1 LDG.E R2, desc[UR6][R4.64+0x4] ;  /* 0x0000040604021981 */ /* 0x000ee4000c1e1900 */
[----:B---3-5:R-:W-:-:S06]  /*0260*/  @P1 IADD3 R9, R2, -R15, RZ ;  /* 0x8000000f02091210 */ /* 0x028fcc0007ffe0ff */
[----:B------:R3:W5:Y:S01]  /*0270*/  @!P1 LDG.E R9, desc[UR6][R4.64] ;  /* 0x0000000604099981 */ /* 0x000762000c1e1900 */
[----:B------:R-:W-:Y:S05]  /*0280*/  BRA `(.L_x_6545) ;  /* 0x0000000000047947 */ /* 0x000fea0003800000 */
.L_x_6544:
[----:B------:R-:W1:Y:S02]  /*0290*/  LDC R9, c[0x0][0x2c8] ;  /* 0x0000b200ff097b82 */ /* 0x000e640000000800 */
.L_x_6545:
[----:B------:R-:W4:Y:S02]  /*02a0*/  LDC.64 R2, c[0x0][0x308] ;  /* 0x0000c200ff027b82 */ /* 0x000f240000000a00 */
[----:B----4-:R-:W-:-:S04]  /*02b0*/  ISETP.NE.U32.AND P1, PT, R2, RZ, PT ;  /* 0x000000ff0200720c */ /* 0x010fc80003f25070 */
[----:B------:R-:W-:-:S13]  /*02c0*/  ISETP.NE.AND.EX P1, PT, R3, RZ, PT, P1 ;  /* 0x000000ff0300720c */ /* 0x000fda0003f25310 */
[----:B------:R-:W4:Y:S01]  /*02d0*/  @P1 LDC.64 R2, c[0x0][0x308] ;  /* 0x0000c200ff021b82 */ /* 0x000f220000000a00 */
[----:B------:R-:W-:-:S07]  /*02e0*/  IMAD.SHL.U32 R63, R23, 0x40, RZ ;  /* 0x00000040173f7824 */ /* 0x000fce00078e00ff */
[----:B---3--:R-:W3:Y:S01]  /*02f0*/  @!P1 LDC R5, c[0x0][0x2cc] ;  /* 0x0000b300ff059b82 */ /* 0x008ee20000000800 */
[----:B----4-:R-:W-:-:S07]  /*0300*/  @P1 IMAD.WIDE R12, R17, 0x4, R2 ;  /* 0x00000004110c1825 */ /* 0x010fce00078e0202 */
[----:B------:R-:W4:Y:S01]  /*0310*/  @!P1 LDC.64 R2, c[0x0][0x318] ;  /* 0x0000c600ff029b82 */ /* 0x000f220000000a00 */
[----:B------:R1:W5:Y:S01]  /*0320*/  @P1 LDG.E R65, desc[UR6][R12.64] ;  /* 0x000000060c411981 */ /* 0x000362000c1e1900 */
[----:B--2---:R-:W-:-:S13]  /*0330*/  ISETP.GT.AND P0, PT, R232, R63, PT ;  /* 0x0000003fe800720c */ /* 0x004fda0003f04270 */
[----:B---3--:R-:W-:Y:S05]  /*0340*/  @!P0 EXIT ;  /* 0x000000000000894d */ /* 0x008fea0003800000 */
[----:B------:R-:W2:Y:S01]  /*0350*/  LDC R4, c[0x0][0x398] ;  /* 0x0000e600ff047b82 */ /* 0x000ea20000000800 */
[----:B----4-:R-:W-:Y:S01]  /*0360*/  @!P1 ISETP.NE.U32.AND P0, PT, R2, RZ, PT ;  /* 0x000000ff0200920c */ /* 0x010fe20003f05070 */
[--C-:B-1---5:R-:W-:Y:S01]  /*0370*/  IMAD.IADD R72, R9, 0x1, -R0.reuse ;  /* 0x0000000109487824 */ /* 0x122fe200078e0a00 */
[----:B------:R-:W-:Y:S01]  /*0380*/  ULDC UR5, c[0x0][0x2c8] ;  /* 0x0000b20000057ab9 */ /* 0x000fe20000000800 */
[----:B------:R-:W-:Y:S01]  /*0390*/  @P1 IMAD.IADD R65, R65, 0x1, -R0 ;  /* 0x0000000141411824 */ /* 0x000fe200078e0a00 */
[----:B------:R-:W-:Y:S01]  /*03a0*/  @!P1 ISETP.NE.AND.EX P0, PT, R3, RZ, PT, P0 ;  /* 0x000000ff0300920c */ /* 0x000fe20003f05300 */
[----:B------:R-:W-:Y:S01]  /*03b0*/  ULDC UR4, c[0x0][0x394] ;  /* 0x0000e50000047ab9 */ /* 0x000fe20000000800 */
[----:B------:R-:W-:Y:S01]  /*03c0*/  IADD3 R3, -R232, 0x7f, R63 ;  /* 0x0000007fe8037810 */ /* 0x000fe20007ffe13f */
[----:B------:R-:W-:Y:S01]  /*03d0*/  UIADD3 UR5, UR5, 0x3f, URZ ;  /* 0x0000003f05057890 */ /* 0x000fe2000fffe03f */
[----:B------:R-:W-:-:S05]  /*03e0*/  @!P1 SEL R5, R5, RZ, P0 ;  /* 0x000000ff05059207 */ /* 0x000fca0000000000 */
[----:B------:R-:W-:-:S04]  /*03f0*/  @!P1 IMAD.IADD R65, R72, 0x1, R5 ;  /* 0x0000000148419824 */ /* 0x000fc800078e0205 */
[C---:B------:R-:W-:Y:S01]  /*0400*/  VIADD R5, R65.reuse, 0x3f ;  /* 0x0000003f41057836 */ /* 0x040fe20000000000 */
[----:B------:R-:W-:-:S05]  /*0410*/  IADD3 R9, R65, R63, -R232 ;  /* 0x0000003f41097210 */ /* 0x000fca0007ffe8e8 */
[----:B------:R-:W-:Y:S01]  /*0420*/  VIADD R9, R9, -UR4 ;  /* 0x8000000409097c36 */ /* 0x000fe20008000000 */
[----:B--2---:R-:W-:Y:S01]  /*0430*/  IADD3 R3, R3, R4, R65 ;  /* 0x0000000403037210 */ /* 0x004fe20007ffe041 */
[----:B------:R-:W-:Y:S01]  /*0440*/  USHF.R.S32.HI UR4, URZ, 0x1f, UR5 ;  /* 0x0000001f3f047899 */ /* 0x000fe20008011405 */
[----:B------:R-:W-:Y:S02]  /*0450*/  SHF.R.S32.HI R4, RZ, 0x1f, R5 ;  /* 0x0000001fff047819 */ /* 0x000fe40000011405 */
[----:B------:R-:W-:Y:S01]  /*0460*/  SHF.R.S32.HI R2, RZ, 0x1f, R3 ;  /* 0x0000001fff027819 */ /* 0x000fe20000011403 */
[----:B------:R-:W-:Y:S01]  /*0470*/  ULEA.HI UR4, UR4, UR5, URZ, 0x6 ;  /* 0x0000000504047291 */ /* 0x000fe2000f8f303f */
[----:B------:R-:W-:Y:S02]  /*0480*/  SHF.R.S32.HI R6, RZ, 0x1f, R9 ;  /* 0x0000001fff067819 */ /* 0x000fe40000011409 */
[----:B------:R-:W-:Y:S01]  /*0490*/  LEA.HI R4, R4, R5, RZ, 0x6 ;  /* 0x0000000504047211 */ /* 0x000fe200078f30ff */
[----:B------:R-:W-:Y:S01]  /*04a0*/  USHF.R.S32.HI UR4, URZ, 0x6, UR4 ;  /* 0x000000063f047899 */ /* 0x000fe20008011404 */
[----:B------:R-:W-:-:S02]  /*04b0*/  LEA.HI R2, R2, R3, RZ, 0x6 ;  /* 0x0000000302027211 */ /* 0x000fc400078f30ff */
[----:B------:R-:W-:Y:S02]  /*04c0*/  LEA.HI R6, R6, R9, RZ, 0x6 ;  /* 0x0000000906067211 */ /* 0x000fe400078f30ff */
[----:B------:R-:W-:Y:S02]  /*04d0*/  SHF.R.S32.HI R4, RZ, 0x6, R4 ;  /* 0x00000006ff047819 */ /* 0x000fe40000011404 */
[----:B------:R-:W-:Y:S02]  /*04e0*/  SHF.R.S32.HI R3, RZ, 0x6, R2 ;  /* 0x00000006ff037819 */ /* 0x000fe40000011402 */
[----:B------:R-:W-:Y:S02]  /*04f0*/  SHF.R.S32.HI R6, RZ, 0x6, R6 ;  /* 0x00000006ff067819 */ /* 0x000fe40000011406 */
[----:B------:R-:W-:Y:S02]  /*0500*/  VIMNMX3 R166, R4, UR4, R3, PT ;  /* 0x0000000404a67c0f */ /* 0x000fe4000b800103 */
[----:B------:R-:W-:-:S04]  /*0510*/  VIMNMX R231, RZ, R6, !PT ;  /* 0x00000006ffe77248 */ /* 0x000fc80007fe0100 */
[----:B------:R-:W-:-:S13]  /*0520*/  ISETP.GE.AND P0, PT, R231, R166, PT ;  /* 0x000000a6e700720c */ /* 0x000fda0003f06270 */
[----:B------:R-:W-:Y:S05]  /*0530*/  @!P0 BRA `(.L_x_6546) ;  /* 0x0000000800088947 */ /* 0x000fea0003800000 */
[----:B------:R-:W-:Y:S01]  /*0540*/  ISETP.NE.AND P0, PT, R233, -0x1, PT ;  /* 0xffffffffe900780c */ /* 0x000fe20003f05270 */
[----:B------:R-:W1:Y:S01]  /*0550*/  LDC.64 R4, c[0x0][0x298] ;  /* 0x0000a600ff047b82 */ /* 0x000e620000000a00 */
[----:B------:R-:W-:Y:S01]  /*0560*/  SHF.R.S32.HI R9, RZ, 0x1f, R60 ;  /* 0x0000001fff097819 */ /* 0x000fe2000001143c */
[----:B------:R-:W-:Y:S01]  /*0570*/  ULDC.64 UR4, c[0x0][0x2a0] ;  /* 0x0000a80000047ab9 */ /* 0x000fe20000000a00 */
[----:B------:R-:W-:Y:S01]  /*0580*/  LOP3.LUT P6, RZ, R60, 0x7, RZ, 0xc0, !PT ;  /* 0x000000073cff7812 */ /* 0x000fe200078cc0ff */
[----:B------:R-:W-:Y:S01]  /*0590*/  ULDC UR8, c[0x0][0x270] ;  /* 0x00009c0000087ab9 */ /* 0x000fe20000000800 */
[----:B------:R-:W-:Y:S01]  /*05a0*/  LEA.HI R0, R9, R60, RZ, 0x3 ;  /* 0x0000003c09007211 */ /* 0x000fe200078f18ff */
[----:B------:R-:W-:Y:S03]  /*05b0*/  BSSY B0, `(.L_x_6547) ;  /* 0x0000033000007945 */ /* 0x000fe60003800000 */
[----:B------:R-:W-:-:S02]  /*05c0*/  LOP3.LUT R9, R0, 0x1ffffff8, RZ, 0xc0, !PT ;  /* 0x1ffffff800097812 */ /* 0x000fc400078ec0ff */
[----:B------:R-:W-:Y:S01]  /*05d0*/  SHF.R.S32.HI R0, RZ, 0x3, R0 ;  /* 0x00000003ff007819 */ /* 0x000fe20000011400 */
[----:B------:R-:W2:Y:S02]  /*05e0*/  @!P0 LDC.64 R2, c[0x0][0x290] ;  /* 0x0000a400ff028b82 */ /* 0x000ea40000000a00 */
[----:B------:R-:W-:Y:S01]  /*05f0*/  IMAD.IADD R9, R60, 0x1, -R9 ;  /* 0x000000013c097824 */ /* 0x000fe200078e0a09 */
[----:B------:R-:W-:-:S03]  /*0600*/  SHF.R.S32.HI R8, RZ, 0x1f, R0 ;  /* 0x0000001fff087819 */ /* 0x000fc60000011400 */
[----:B------:R-:W-:Y:S01]  /*0610*/  IMAD.SHL.U32 R14, R9, 0x8, RZ ;  /* 0x00000008090e7824 */ /* 0x000fe200078e00ff */
[----:B------:R-:W-:-:S04]  /*0620*/  SHF.R.S32.HI R9, RZ, 0x1f, R63 ;  /* 0x0000001fff097819 */ /* 0x000fc8000001143f */
[----:B------:R-:W-:Y:S01]  /*0630*/  SHF.R.S32.HI R15, RZ, 0x1f, R14 ;  /* 0x0000001fff0f7819 */ /* 0x000fe2000001140e */
[----:B-1----:R-:W-:-:S04]  /*0640*/  @P0 IMAD.WIDE.U32 R10, R233, R4, RZ ;  /* 0x00000004e90a0225 */ /* 0x002fc800078e00ff */
[----:B------:R-:W-:-:S04]  /*0650*/  IMAD.WIDE.U32 R14, R63, R4, R14 ;  /* 0x000000043f0e7225 */ /* 0x000fc800078e000e */
[----:B------:R-:W-:Y:S02]  /*0660*/  @P0 IMAD R233, R233, R5, R11 ;  /* 0x00000005e9e90224 */ /* 0x000fe400078e020b */
[-C--:B--2---:R-:W-:Y:S02]  /*0670*/  @!P0 IMAD R6, R7, R2.reuse, RZ ;  /* 0x0000000207068224 */ /* 0x084fe400078e02ff */
[----:B------:R-:W-:-:S04]  /*0680*/  @!P0 IMAD.WIDE.U32 R12, R17, R2, RZ ;  /* 0x00000002110c8225 */ /* 0x000fc800078e00ff */
[----:B------:R-:W-:Y:S01]  /*0690*/  @!P0 IMAD R3, R17, R3, R6 ;  /* 0x0000000311038224 */ /* 0x000fe200078e0206 */
[----:B------:R-:W-:Y:S01]  /*06a0*/  IADD3 R6, R0, 0x10, RZ ;  /* 0x0000001000067810 */ /* 0x000fe20007ffe0ff */
[----:B------:R-:W-:Y:S02]  /*06b0*/  @!P0 IMAD.MOV.U32 R10, RZ, RZ, R12 ;  /* 0x000000ffff0a8224 */ /* 0x000fe400078e000c */
[----:B------:R-:W-:Y:S01]  /*06c0*/  IMAD R2, R9, R4, RZ ;  /* 0x0000000409027224 */ /* 0x000fe200078e02ff */
[----:B------:R-:W-:Y:S01]  /*06d0*/  @!P0 IADD3 R233, R13, R3, RZ ;  /* 0x000000030de98210 */ /* 0x000fe20007ffe0ff */
[----:B------:R-:W-:Y:S01]  /*06e0*/  IMAD.IADD R7, R232, 0x1, -R63 ;  /* 0x00000001e8077824 */ /* 0x000fe200078e0a3f */
[----:B------:R-:W-:Y:S01]  /*06f0*/  IADD3 R10, P0, R10, R14, RZ ;  /* 0x0000000e0a0a7210 */ /* 0x000fe20007f1e0ff */
[----:B------:R-:W-:Y:S01]  /*0700*/  IMAD R2, R63, R5, R2 ;  /* 0x000000053f027224 */ /* 0x000fe200078e0202 */
[----:B------:R-:W-:Y:S02]  /*0710*/  SHF.R.S32.HI R3, RZ, 0x1f, R142 ;  /* 0x0000001fff037819 */ /* 0x000fe4000001148e */
[----:B------:R-:W-:-:S02]  /*0720*/  ISETP.GE.AND P2, PT, R6, R7, PT ;  /* 0x000000070600720c */ /* 0x000fc40003f46270 */
[----:B------:R-:W-:Y:S01]  /*0730*/  IADD3.X R11, R233, R15, R2, P0, !PT ;  /* 0x0000000fe90b7210 */ /* 0x000fe200007fe402 */
[----:B------:R-:W-:Y:S01]  /*0740*/  IMAD R3, R3, UR4, RZ ;  /* 0x0000000403037c24 */ /* 0x000fe2000f8e02ff */
[-C--:B------:R-:W-:Y:S01]  /*0750*/  ISETP.GE.AND P0, PT, R0, R7.reuse, PT ;  /* 0x000000070000720c */ /* 0x080fe20003f06270 */
[----:B------:R-:W-:Y:S01]  /*0760*/  IMAD R2, R17, UR8, R142 ;  /* 0x0000000811027c24 */ /* 0x000fe2000f8e028e */
[-C--:B------:R-:W-:Y:S01]  /*0770*/  ISETP.GE.OR P4, PT, R6, R7.reuse, P6 ;  /* 0x000000070600720c */ /* 0x080fe20003786670 */
[----:B------:R-:W-:Y:S01]  /*0780*/  IMAD R3, R142, UR5, R3 ;  /* 0x000000058e037c24 */ /* 0x000fe2000f8e0203 */
[----:B------:R-:W-:Y:S01]  /*0790*/  ISETP.GE.OR P5, PT, R0, R7, P6 ;  /* 0x000000070000720c */ /* 0x000fe200037a6670 */
[----:B------:R-:W-:Y:S01]  /*07a0*/  IMAD.WIDE.U32 R142, R142, UR4, R10 ;  /* 0x000000048e8e7c25 */ /* 0x000fe2000f8e000a */
[----:B------:R-:W-:-:S03]  /*07b0*/  ULDC UR4, c[0x0][0x2c4] ;  /* 0x0000b10000047ab9 */ /* 0x000fc60000000800 */
[----:B------:R-:W-:Y:S01]  /*07c0*/  VIADD R6, R0, 0x20 ;  /* 0x0000002000067836 */ /* 0x000fe20000000000 */
[----:B------:R-:W-:Y:S01]  /*07d0*/  IADD3 R15, R143, R3, RZ ;  /* 0x000000038f0f7210 */ /* 0x000fe20007ffe0ff */
[----:B------:R-:W-:-:S03]  /*07e0*/  IMAD R63, R2, UR4, R63 ;  /* 0x00000004023f7c24 */ /* 0x000fc6000f8e023f */
[CC--:B------:R-:W-:Y:S02]  /*07f0*/  ISETP.GE.AND P1, PT, R6.reuse, R7.reuse, PT ;  /* 0x000000070600720c */ /* 0x0c0fe40003f26270 */
[----:B------:R-:W-:Y:S01]  /*0800*/  ISETP.GE.OR P3, PT, R6, R7, P6 ;  /* 0x000000070600720c */ /* 0x000fe20003766670 */
[----:B------:R-:W-:-:S12]  /*0810*/  @P0 BRA `(.L_x_6548) ;  /* 0x0000000000300947 */ /* 0x000fd80003800000 */
        /* <DEDUP_REMOVED lines=12> */
.L_x_6548:
[----:B------:R-:W-:Y:S05]  /*08e0*/  BSYNC B0 ;  /* 0x0000000000007941 */ /* 0x000fea0003800000 */
.L_x_6547:
[----:B------:R-:W-:Y:S01]  /*08f0*/  BSSY B0, `(.L_x_6549) ;  /* 0x0000013000007945 */ /* 0x000fe20003800000 */
[----:B------:R-:W-:Y:S02]  /*0900*/  IADD3 R6, P0, R63, R0, RZ ;  /* 0x000000003f067210 */ /* 0x000fe40007f1e0ff */
[----:B------:R-:W-:Y:S01]  /*0910*/  IADD3 R10, R0, 0x30, RZ ;  /* 0x00000030000a7810 */ /* 0x000fe20007ffe0ff */
[----:B------:R-:W-:Y:S05]  /*0920*/  @P2 BRA `(.L_x_6550) ;  /* 0x00000000003c2947 */ /* 0x000fea0003800000 */
[----:B------:R-:W-:Y:S01]  /*0930*/  IADD3 R3, P2, R0, 0x10, RZ ;  /* 0x0000001000037810 */ /* 0x000fe20007f5e0ff */
[----:B-1----:R-:W-:Y:S01]  /*0940*/  IMAD.MOV.U32 R12, RZ, RZ, R142 ;  /* 0x000000ffff0c7224 */ /* 0x002fe200078e008e */
        /* <DEDUP_REMOVED lines=13> */
.L_x_6550:
[----:B------:R-:W-:Y:S05]  /*0a20*/  BSYNC B0 ;  /* 0x0000000000007941 */ /* 0x000fea0003800000 */
.L_x_6549:
[----:B------:R-:W-:Y:S01]  /*0a30*/  BSSY B0, `(.L_x_6551) ;  /* 0x0000012000007945 */ /* 0x000fe20003800000 */
[----:B------:R-:W-:-:S03]  /*0a40*/  ISETP.GE.AND P2, PT, R10, R7, PT ;  /* 0x000000070a00720c */ /* 0x000fc60003f46270 */
[----:B------:R-:W-:Y:S10]  /*0a50*/  @P1 BRA `(.L_x_6552) ;  /* 0x00000000003c1947 */ /* 0x000ff40003800000 */
[----:B------:R-:W-:Y:S01]  /*0a60*/  IADD3 R3, P1, R0, 0x20, RZ ;  /* 0x0000002000037810 */ /* 0x000fe20007f3e0ff */
[----:B-1----:R-:W-:Y:S01]  /*0a70*/  IMAD.MOV.U32 R12, RZ, RZ, R142 ;  /* 0x000000ffff0c7224 */ /* 0x002fe200078e008e */
[----:B------:R-:W-:Y:S01]  /*0a80*/  MOV R13, R15 ;  /* 0x0000000f000d7202 */ /* 0x000fe20000000f00 */
[----:B------:R-:W-:Y:S02]  /*0a90*/  ULDC.64 UR4, c[0x0][0x280] ;  /* 0x0000a00000047ab9 */ /* 0x000fe40000000a00 */
[----:B------:R-:W-:Y:S02]  /*0aa0*/  IMAD.X R9, RZ, RZ, R8, P1 ;  /* 0x000000ffff097224 */ /* 0x000fe400008e0608 */
[----:B------:R-:W-:-:S04]  /*0ab0*/  IMAD.WIDE.U32 R12, R3, R4, R12 ;  /* 0x00000004030c7225 */ /* 0x000fc800078e000c */
[----:B------:R-:W-:Y:S01]  /*0ac0*/  IMAD R2, R9, R4, RZ ;  /* 0x0000000409027224 */ /* 0x000fe200078e02ff */
[----:B--2---:R-:W-:-:S03]  /*0ad0*/  LEA R16, P1, R12, UR4, 0x1 ;  /* 0x000000040c107c11 */ /* 0x004fc6000f8208ff */
[----:B------:R-:W-:-:S05]  /*0ae0*/  IMAD R2, R3, R5, R2 ;  /* 0x0000000503027224 */ /* 0x000fca00078e0202 */
[----:B------:R-:W-:-:S04]  /*0af0*/  IADD3 R3, R13, R2, RZ ;  /* 0x000000020d037210 */ /* 0x000fc80007ffe0ff */
[----:B------:R-:W-:-:S05]  /*0b00*/  LEA.HI.X R17, R12, UR5, R3, 0x1, P1 ;  /* 0x000000050c117c11 */ /* 0x000fca00088f0c03 */
[----:B------:R3:W-:Y:S04]  /*0b10*/  STG.E.128 desc[UR6][R16.64], RZ ;  /* 0x000000ff10007986 */ /* 0x0007e8000c101d06 */
[----:B------:R3:W-:Y:S04]  /*0b20*/  STG.E.128 desc[UR6][R16.64+0x80], RZ ;  /* 0x000080ff10007986 */ /* 0x0007e8000c101d06 */
[----:B------:R3:W-:Y:S04]  /*0b30*/  STG.E.128 desc[UR6][R16.64+0x100], RZ ;  /* 0x000100ff10007986 */ /* 0x0007e8000c101d06 */
[----:B------:R3:W-:Y:S02]  /*0b40*/  STG.E.128 desc[UR6][R16.64+0x180], RZ ;  /* 0x000180ff10007986 */ /* 0x0007e4000c101d06 */
.L_x_6552:
[----:B------:R-:W-:Y:S05]  /*0b50*/  BSYNC B0 ;  /* 0x0000000000007941 */ /* 0x000fea0003800000 */
.L_x_6551:
        /* <DEDUP_REMOVED lines=16> */
.L_x_6554:
[----:B------:R-:W-:Y:S05]  /*0c60*/  BSYNC B0 ;  /* 0x0000000000007941 */ /* 0x000fea0003800000 */
.L_x_6553:
[----:B------:R-:W-:Y:S01]  /*0c70*/  ISETP.GE.OR P6, PT, R10, R7, P6 ;  /* 0x000000070a00720c */ /* 0x000fe200037c6670 */
[----:B------:R-:W-:Y:S01]  /*0c80*/  ULDC.64 UR4, c[0x0][0x2b0] ;  /* 0x0000ac0000047ab9 */ /* 0x000fe20000000a00 */
[----:B------:R-:W-:Y:S01]  /*0c90*/  LEA.HI.X.SX32 R63, R63, R8, 0x1, P0 ;  /* 0x000000083f3f7211 */ /* 0x000fe200000f0eff */
[----:B------:R-:W-:Y:S01]  /*0ca0*/  @!P5 IMAD.MOV.U32 R9, RZ, RZ, 0x7f800000 ;  /* 0x7f800000ff09d424 */ /* 0x000fe200078e00ff */
[C---:B----4-:R-:W-:Y:S01]  /*0cb0*/  LEA R2, P0, R6.reuse, UR4, 0x2 ;  /* 0x0000000406027c11 */ /* 0x050fe2000f8010ff */
[----:B------:R-:W-:Y:S02]  /*0cc0*/  @!P4 IMAD.MOV.U32 R7, RZ, RZ, 0x7f800000 ;  /* 0x7f800000ff07c424 */ /* 0x000fe400078e00ff */
[----:B------:R-:W-:Y:S01]  /*0cd0*/  @!P3 IMAD.MOV.U32 R5, RZ, RZ, 0x7f800000 ;  /* 0x7f800000ff05b424 */ /* 0x000fe200078e00ff */
[----:B------:R-:W-:-:S05]  /*0ce0*/  LEA.HI.X R3, R6, UR5, R63, 0x2, P0 ;  /* 0x0000000506037c11 */ /* 0x000fca00080f143f */
[----:B------:R4:W-:Y:S04]  /*0cf0*/  @!P5 STG.E desc[UR6][R2.64], R9 ;  /* 0x000000090200d986 */ /* 0x0009e8000c101906 */
[----:B------:R4:W-:Y:S04]  /*0d00*/  @!P4 STG.E desc[UR6][R2.64+0x40], R7 ;  /* 0x000040070200c986 */ /* 0x0009e8000c101906 */
[----:B------:R4:W-:Y:S01]  /*0d10*/  @!P3 STG.E desc[UR6][R2.64+0x80], R5 ;  /* 0x000080050200b986 */ /* 0x0009e2000c101906 */
[----:B------:R-:W-:Y:S05]  /*0d20*/  @P6 EXIT ;  /* 0x000000000000694d */ /* 0x000fea0003800000 */
[----:B----4-:R-:W-:-:S05]  /*0d30*/  MOV R5, 0x7f800000 ;  /* 0x7f80000000057802 */ /* 0x010fca0000000f00 */
[----:B------:R-:W-:Y:S01]  /*0d40*/  STG.E desc[UR6][R2.64+0xc0], R5 ;  /* 0x0000c00502007986 */ /* 0x000fe2000c101906 */
[----:B------:R-:W-:Y:S05]  /*0d50*/  EXIT ;  /* 0x000000000000794d */ /* 0x000fea0003800000 */
.L_x_6546:
        /* <DEDUP_REMOVED lines=22> */
.L_x_6555:
[----:B------:R-:W-:Y:S05]  /*0ec0*/  @!P3 BRA `(.L_x_6556) ;  /* 0x000000040044b947 */ /* 0x000fea0003800000 */
[----:B------:R-:W1:Y:S01]  /*0ed0*/  LDC R6, c[0x0][0x380] ;  /* 0x0000e000ff067b82 */ /* 0x000e620000000800 */
[----:B------:R-:W-:Y:S01]  /*0ee0*/  LEA R5, R166, 0xffffffc0, 0x6 ;  /* 0xffffffc0a6057811 */ /* 0x000fe200078e30ff */
[----:B------:R-:W-:-:S06]  /*0ef0*/  ULDC.64 UR4, c[0x0][0x230] ;  /* 0x00008c0000047ab9 */ /* 0x000fcc0000000a00 */
        /* <DEDUP_REMOVED lines=20> */
[----:B------:R-:W-:Y:S02]  /*1040*/  ISETP.GE.U32.AND P2, PT, R3, R2, PT ;  /* 0x000000020300720c */ /* 0x000fe40003f46070 */
[----:B------:R-:W1:Y:S11]  /*1050*/  LDC R3, c[0x0][0x278] ;  /* 0x00009e00ff037b82 */ /* 0x000e760000000800 */
[----:B------:R-:W-:-:S05]  /*1060*/  @P2 IADD3 R15, R15, 0x1, RZ ;  /* 0x000000010f0f2810 */ /* 0x000fca0007ffe0ff */
[----:B------:R-:W-:Y:S01]  /*1070*/  @!P0 IMAD.MOV R15, RZ, RZ, -R15 ;  /* 0x000000ffff0f8224 */ /* 0x000fe200078e0a0f */
[----:B------:R-:W-:-:S05]  /*1080*/  @!P1 LOP3.LUT R15, RZ, R6, RZ, 0x33, !PT ;  /* 0x00000006ff0f9212 */ /* 0x000fca00078e33ff */
[----:B-----5:R-:W-:-:S05]  /*1090*/  IMAD.WIDE R16, R15, 0x4, R234 ;  /* 0x000000040f107825 */ /* 0x020fca00078e02ea */
[----:B------:R-:W3:Y:S01]  /*10a0*/  LDG.E R0, desc[UR6][R16.64] ;  /* 0x0000000610007981 */ /* 0x000ee2000c1e1900 */
        /* <DEDUP_REMOVED lines=19> */
[----:B------:R-:W-:Y:S01]  /*11e0*/  LOP3.LUT R4, R142, R3, RZ, 0x3c, !PT ;  /* 0x000000038e047212 */ /* 0x000fe200078e3cff */
[----:B------:R-:W1:Y:S03]  /*11f0*/  LDC.64 R8, c[0x0][0x238] ;  /* 0x00008e00ff087b82 */ /* 0x000e660000000a00 */
[----:B------:R-:W-:Y:S01]  /*1200*/  ISETP.GE.AND P0, PT, R4, RZ, PT ;  /* 0x000000ff0400720c */ /* 0x000fe20003f06270 */
[----:B------:R-:W-:-:S04]  /*1210*/  IMAD.MOV R4, RZ, RZ, -R15 ;  /* 0x000000ffff047224 */ /* 0x000fc800078e0a0f */
[----:B------:R-:W-:Y:S02]  /*1220*/  IMAD R21, R6, R4, R5 ;  /* 0x0000000406157224 */ /* 0x000fe400078e0205 */
[----:B------:R-:W-:-:S03]  /*1230*/  @P2 IADD3 R2, R2, 0x1, RZ ;  /* 0x0000000102022810 */ /* 0x000fc60007ffe0ff */
[----:B------:R-:W-:-:S03]  /*1240*/  SHF.R.S32.HI R19, RZ, 0x1f, R21 ;  /* 0x0000001fff137819 */ /* 0x000fc60000011415 */
[----:B------:R-:W-:Y:S01]  /*1250*/  @!P0 IMAD.MOV R2, RZ, RZ, -R2 ;  /* 0x000000ffff028224 */ /* 0x000fe200078e0a02 */
[----:B------:R-:W-:-:S04]  /*1260*/  @!P1 LOP3.LUT R2, RZ, R3, RZ, 0x33, !PT ;  /* 0x00000003ff029212 */ /* 0x000fc800078e33ff */
[----:B------:R-:W-:Y:S02]  /*1270*/  SHF.R.S32.HI R3, RZ, 0x1f, R2 ;  /* 0x0000001fff037819 */ /* 0x000fe40000011402 */
[----:B---3--:R-:W-:Y:S01]  /*1280*/  SHF.R.S32.HI R13, RZ, 0x1f, R0 ;  /* 0x0000001fff0d7819 */ /* 0x008fe20000011400 */
        /* <DEDUP_REMOVED lines=8> */
[----:B--2---:R-:W-:Y:S01]  /*1310*/  IMAD R4, R19, R148, RZ ;  /* 0x0000009413047224 */ /* 0x004fe200078e02ff */
[----:B------:R-:W-:Y:S01]  /*1320*/  MOV R6, R12 ;  /* 0x0000000c00067202 */ /* 0x000fe20000000f00 */
[----:B------:R-:W-:-:S04]  /*1330*/  IMAD.WIDE.U32 R14, R21, R148, R14 ;  /* 0x00000094150e7225 */ /* 0x000fc800078e000e */
        /* <DEDUP_REMOVED lines=10> */
.L_x_6556:
[----:B------:R-:W1:Y:S01]  /*13e0*/  LDC R21, c[0x0][0x278] ;  /* 0x00009e00ff157b82 */ /* 0x000e620000000800 */
[----:B------:R-:W-:-:S13]  /*13f0*/  ISETP.NE.AND P4, PT, R15, -0x1, PT ;  /* 0xffffffff0f00780c */ /* 0x000fda0003f85270 */
[----:B------:R-:W2:Y:S01]  /*1400*/  @P4 LDC.64 R148, c[0x0][0x248] ;  /* 0x00009200ff944b82 */ /* 0x000ea20000000a00 */
[----:B------:R-:W-:-:S07]  /*1410*/  @P4 IMAD.IADD R24, R0, 0x1, R15 ;  /* 0x0000000100184824 */ /* 0x000fce00078e020f */
[----:B------:R-:W3:Y:S01]  /*1420*/  @P4 LDC.64 R12, c[0x0][0x250] ;  /* 0x00009400ff0c4b82 */ /* 0x000ee20000000a00 */
[----:B-1----:R-:W-:-:S04]  /*1430*/  IABS R3, R21 ;  /* 0x0000001500037213 */ /* 0x002fc80000000000 */
[----:B------:R-:W1:Y:S08]  /*1440*/  I2F.RP R5, R3 ;  /* 0x0000000300057306 */ /* 0x000e700000209400 */
[----:B-1----:R-:W1:Y:S02]  /*1450*/  MUFU.RCP R8, R5 ;  /* 0x0000000500087308 */ /* 0x002e640000001000 */
[----:B-1----:R-:W-:Y:S01]  /*1460*/  VIADD R8, R8, 0xffffffe ;  /* 0x0ffffffe08087836 */ /* 0x002fe20000000000 */
[----:B------:R-:W-:-:S05]  /*1470*/  LEA R5, R166, 0xffffffc0, 0x6 ;  /* 0xffffffc0a6057811 */ /* 0x000fca00078e30ff */
        /* <DEDUP_REMOVED lines=9> */
[----:B------:R-:W1:Y:S02]  /*1510*/  LDC.64 R8, c[0x0][0x260] ;  /* 0x00009800ff087b82 */ /* 0x000e640000000a00 */
[----:B------:R-:W-:-:S04]  /*1520*/  IMAD.MOV R2, RZ, RZ, -R10 ;  /* 0x000000ffff027224 */ /* 0x000fc800078e0a0a */
[----:B------:R-:W-:-:S05]  /*1530*/  IMAD R2, R3, R2, R4 ;  /* 0x0000000203027224 */ /* 0x000fca00078e0204 */
[----:B------:R-:W-:-:S13]  /*1540*/  ISETP.GT.U32.AND P0, PT, R3, R2, PT ;  /* 0x000000020300720c */ /* 0x000fda0003f04070 */
[-C--:B------:R-:W-:Y:S02]  /*1550*/  @!P0 IADD3 R2, R2, -R3.reuse, RZ ;  /* 0x8000000302028210 */ /* 0x080fe40007ffe0ff */
[----:B------:R-:W-:Y:S02]  /*1560*/  @!P0 IADD3 R10, R10, 0x1, RZ ;  /* 0x000000010a0a8810 */ /* 0x000fe40007ffe0ff */
[----:B------:R-:W-:Y:S01]  /*1570*/  ISETP.GE.U32.AND P2, PT, R2, R3, PT ;  /* 0x000000030200720c */ /* 0x000fe20003f46070 */
[----:B--2---:R-:W-:Y:S01]  /*1580*/  @P4 IMAD R3, R24, R149, RZ ;  /* 0x0000009518034224 */ /* 0x004fe200078e02ff */
[----:B------:R-:W-:Y:S01]  /*1590*/  LOP3.LUT R2, R142, R21, RZ, 0x3c, !PT ;  /* 0x000000158e027212 */ /* 0x000fe200078e3cff */
[----:B------:R-:W-:Y:S01]  /*15a0*/  @P4 IMAD.WIDE.U32 R24, R24, R148, RZ ;  /* 0x0000009418184225 */ /* 0x000fe200078e00ff */
[----:B------:R-:W-:Y:S02]  /*15b0*/  ISETP.NE.AND P0, PT, R21, RZ, PT ;  /* 0x000000ff1500720c */ /* 0x000fe40003f05270 */
[----:B------:R-:W-:-:S02]  /*15c0*/  ISETP.GE.AND P1, PT, R2, RZ, PT ;  /* 0x000000ff0200720c */ /* 0x000fc40003f26270 */
[----:B------:R-:W-:Y:S02]  /*15d0*/  @P4 IADD3 R3, R25, R3, RZ ;  /* 0x0000000319034210 */ /* 0x000fe40007ffe0ff */
[----:B------:R-:W-:-:S03]  /*15e0*/  @P4 MOV R4, R24 ;  /* 0x0000001800044202 */ /* 0x000fc60000000f00 */
[----:B------:R-:W-:-:S06]  /*15f0*/  @P2 VIADD R10, R10, 0x1 ;  /* 0x000000010a0a2836 */ /* 0x000fcc0000000000 */
[----:B------:R-:W-:Y:S01]  /*1600*/  @!P1 IMAD.MOV R10, RZ, RZ, -R10 ;  /* 0x000000ffff0a9224 */ /* 0x000fe200078e0a0a */
[----:B-1-3--:R-:W-:Y:S06]  /*1610*/  @P4 BRA `(.L_x_6558) ;  /* 0x0000000000344947 */ /* 0x00afec0003800000 */
        /* <DEDUP_REMOVED lines=13> */
.L_x_6558:
        /* <DEDUP_REMOVED lines=8> */
[----:B------:R-:W-:Y:S01]  /*1770*/  @P4 IMAD.WIDE.U32 R24, R15, R12, RZ ;  /* 0x0000000c0f184225 */ /* 0x000fe200078e00ff */
[----:B------:R-:W-:-:S03]  /*1780*/  IADD3 R21, R21, R2, RZ ;  /* 0x0000000215157210 */ /* 0x000fc60007ffe0ff */
[----:B------:R-:W-:Y:S01]  /*1790*/  IMAD R2, R3, R8, RZ ;  /* 0x0000000803027224 */ /* 0x000fe200078e02ff */
[----:B------:R-:W-:Y:S01]  /*17a0*/  @P4 MOV R6, R24 ;  /* 0x0000001800064202 */ /* 0x000fe20000000f00 */
[----:B------:R-:W-:-:S04]  /*17b0*/  IMAD.WIDE.U32 R20, R10, R8, R20 ;  /* 0x000000080a147225 */ /* 0x000fc800078e0014 */
[----:B------:R-:W-:Y:S01]  /*17c0*/  IMAD R2, R10, R9, R2 ;  /* 0x000000090a027224 */ /* 0x000fe200078e0202 */
[----:B------:R-:W-:Y:S01]  /*17d0*/  MOV R4, R20 ;  /* 0x0000001400047202 */ /* 0x000fe20000000f00 */
[----:B------:R-:W-:-:S03]  /*17e0*/  @P4 IMAD R27, R15, R13, R25 ;  /* 0x0000000d0f1b4224 */ /* 0x000fc600078e0219 */
[----:B------:R-:W-:Y:S02]  /*17f0*/  IADD3 R15, R21, R2, RZ ;  /* 0x00000002150f7210 */ /* 0x000fe40007ffe0ff */
[----:B------:R-:W-:Y:S02]  /*1800*/  MOV R21, R5 ;  /* 0x0000000500157202 */ /* 0x000fe40000000f00 */
[----:B------:R-:W-:Y:S01]  /*1810*/  MOV R2, R10 ;  /* 0x0000000a00027202 */ /* 0x000fe20000000f00 */
        /* <DEDUP_REMOVED lines=14> */
.L_x_6557:
[----:B------:R1:W5:Y:S01]  /*1900*/  @P5 LDG.E R0, desc[UR6][R144.64] ;  /* 0x0000000690005981 */ /* 0x000362000c1e1900 */
[----:B------:R-:W-:Y:S01]  /*1910*/  ISETP.NE.AND P0, PT, R233, -0x1, PT ;  /* 0xffffffffe900780c */ /* 0x000fe20003f05270 */
[----:B------:R-:W2:Y:S01]  /*1920*/  LDC.64 R8, c[0x0][0x240] ;  /* 0x00009000ff087b82 */ /* 0x000ea20000000a00 */
[----:B-----5:R-:W-:Y:S01]  /*1930*/  SHF.R.S32.HI R17, RZ, 0x1f, R60 ;  /* 0x0000001fff117819 */ /* 0x020fe2000001143c */
[----:B------:R-:W-:Y:S01]  /*1940*/  ULDC.64 UR4, c[0x0][0x268] ;  /* 0x00009a0000047ab9 */ /* 0x000fe20000000a00 */
[----:B------:R-:W-:Y:S01]  /*1950*/  IMAD.MOV.U32 R55, RZ, RZ, 0x10 ;  /* 0x00000010ff377424 */ /* 0x000fe200078e00ff */
[----:B------:R-:W-:Y:S01]  /*1960*/  MOV R53, 0x20 ;  /* 0x0000002000357802 */ /* 0x000fe20000000f00 */
[----:B------:R-:W-:Y:S01]  /*1970*/  IMAD.SHL.U32 R54, R148, 0x10, RZ ;  /* 0x0000001094367824 */ /* 0x000fe200078e00ff */
[CC--:B------:R-:W-:Y:S02]  /*1980*/  LEA.HI R25, R17.reuse, R60.reuse, RZ, 0x3 ;  /* 0x0000003c11197211 */ /* 0x0c0fe400078f18ff */
[----:B------:R-:W-:Y:S01]  /*1990*/  LEA.HI R135, R17, R60, RZ, 0x4 ;  /* 0x0000003c11877211 */ /* 0x000fe200078f20ff */
[----:B------:R-:W3:Y:S01]  /*19a0*/  LDC R132, c[0x0][0x2e0] ;  /* 0x0000b800ff847b82 */ /* 0x000ee20000000800 */
[----:B------:R-:W-:-:S02]  /*19b0*/  SHF.R.S32.HI R140, RZ, 0x3, R25 ;  /* 0x00000003ff8c7819 */ /* 0x000fc40000011419 */
[----:B------:R-:W-:Y:S02]  /*19c0*/  LOP3.LUT R25, R25, 0xfffffff8, RZ, 0xc0, !PT ;  /* 0xfffffff819197812 */ /* 0x000fe400078ec0ff */
[--C-:B------:R-:W-:Y:S01]  /*19d0*/  SHF.R.S32.HI R141, RZ, 0x1f, R140.reuse ;  /* 0x0000001fff8d7819 */ /* 0x100fe2000001148c */
[----:B------:R-:W-:Y:S01]  /*19e0*/  IMAD.SHL.U32 R29, R140, 0x40, RZ ;  /* 0x000000408c1d7824 */ /* 0x000fe200078e00ff */
[----:B------:R-:W-:Y:S01]  /*19f0*/  LEA.HI R62, R17, R60, RZ, 0x5 ;  /* 0x0000003c113e7211 */ /* 0x000fe200078f28ff */
[----:B------:R-:W4:Y:S01]  /*1a00*/  @!P0 LDC.64 R12, c[0x0][0x228] ;  /* 0x00008a00ff0c8b82 */ /* 0x000f220000000a00 */
[----:B------:R-:W-:Y:S01]  /*1a10*/  IMAD.IADD R64, R60, 0x1, -R25 ;  /* 0x000000013c407824 */ /* 0x000fe200078e0a19 */
[----:B------:R-:W-:Y:S01]  /*1a20*/  SHF.L.U64.HI R61, R148, 0x4, R149 ;  /* 0x00000004943d7819 */ /* 0x000fe20000010295 */
[----:B------:R-:W-:Y:S01]  /*1a30*/  IMAD.WIDE R22, R23, 0x40, R140 ;  /* 0x0000004017167825 */ /* 0x000fe200078e028c */
[----:B------:R-:W-:Y:S02]  /*1a40*/  LOP3.LUT R29, R29, 0x1c0, RZ, 0xc0, !PT ;  /* 0x000001c01d1d7812 */ /* 0x000fe400078ec0ff */
[----:B------:R-:W-:Y:S01]  /*1a50*/  SHF.R.S32.HI R62, RZ, 0x5, R62 ;  /* 0x00000005ff3e7819 */ /* 0x000fe2000001143e */
[----:B------:R-:W-:Y:S01]  /*1a60*/  IMAD.SHL.U32 R24, R64, 0x8, RZ ;  /* 0x0000000840187824 */ /* 0x000fe200078e00ff */
[----:B------:R-:W-:Y:S01]  /*1a70*/  SHF.R.U32.HI R136, RZ, 0x3, R29 ;  /* 0x00000003ff887819 */ /* 0x000fe2000001161d */
[----:B------:R-:W1:Y:S03]  /*1a80*/  LDC.64 R146, c[0x0][0x250] ;  /* 0x00009400ff927b82 */ /* 0x000e660000000a00 */
[----:B------:R-:W-:Y:S01]  /*1a90*/  LOP3.LUT R25, R29, 0x38, R24, 0xf8, !PT ;  /* 0x000000381d197812 */ /* 0x000fe200078ef818 */
[----:B--2---:R-:W-:-:S03]  /*1aa0*/  @P0 IMAD.WIDE.U32 R28, R233, R8, RZ ;  /* 0x00000008e91c0225 */ /* 0x004fc600078e00ff */
[----:B------:R-:W-:Y:S01]  /*1ab0*/  LOP3.LUT R136, R25, R136, RZ, 0x3c, !PT ;  /* 0x0000008819887212 */ /* 0x000fe200078e3cff */
[----:B------:R-:W-:Y:S01]  /*1ac0*/  @P0 IMAD.MOV.U32 R10, RZ, RZ, R28 ;  /* 0x000000ffff0a0224 */ /* 0x000fe200078e001c */
[----:B------:R-:W-:Y:S01]  /*1ad0*/  LEA.HI R25, R17, R60, RZ, 0x6 ;  /* 0x0000003c11197211 */ /* 0x000fe200078f30ff */
[----:B------:R-:W-:Y:S01]  /*1ae0*/  @P0 IMAD R29, R233, R9, R29 ;  /* 0x00000009e91d0224 */ /* 0x000fe200078e021d */
[----:B---3--:R-:W-:Y:S02]  /*1af0*/  LEA.HI R132, R132, R132, RZ, 0x1 ;  /* 0x0000008484847211 */ /* 0x008fe400078f08ff */
[----:B------:R-:W-:Y:S01]  /*1b00*/  SHF.L.U32 R25, R25, 0x3, RZ ;  /* 0x0000000319197819 */ /* 0x000fe200000006ff */
[-C--:B----4-:R-:W-:Y:S01]  /*1b10*/  @!P0 IMAD.WIDE.U32 R30, R11, R12.reuse, RZ ;  /* 0x0000000c0b1e8225 */ /* 0x090fe200078e00ff */
[----:B------:R-:W-:Y:S02]  /*1b20*/  SHF.R.S32.HI R133, RZ, 0x1, R132 ;  /* 0x00000001ff857819 */ /* 0x000fe40000011484 */
[----:B------:R-:W-:Y:S01]  /*1b30*/  LOP3.LUT R136, R136, 0xfffffe00, R25, 0xf8, !PT ;  /* 0xfffffe0088887812 */ /* 0x000fe200078ef819 */
[----:B------:R-:W-:Y:S01]  /*1b40*/  @!P0 IMAD R14, R7, R12, RZ ;  /* 0x0000000c070e8224 */ /* 0x000fe200078e02ff */
[----:B------:R-:W-:Y:S01]  /*1b50*/  SHF.R.S32.HI R25, RZ, 0x1f, R24 ;  /* 0x0000001fff197819 */ /* 0x000fe20000011418 */
[----:B------:R-:W-:-:S02]  /*1b60*/  @!P0 IMAD.MOV.U32 R10, RZ, RZ, R30 ;  /* 0x000000ffff0a8224 */ /* 0x000fc400078e001e */
[----:B------:R-:W-:Y:S01]  /*1b70*/  @!P0 IMAD R13, R11, R13, R14 ;  /* 0x0000000d0b0d8224 */ /* 0x000fe200078e020e */
[C---:B-1----:R-:W-:Y:S01]  /*1b80*/  SHF.L.U64.HI R168, R146.reuse, 0x4, R147 ;  /* 0x0000000492a87819 */ /* 0x042fe20000010293 */
[----:B------:R-:W-:Y:S01]  /*1b90*/  IMAD.SHL.U32 R167, R146, 0x10, RZ ;  /* 0x0000001092a77824 */ /* 0x000fe200078e00ff */
[C---:B------:R-:W-:Y:S01]  /*1ba0*/  IADD3 R28, P1, R24.reuse, R10, RZ ;  /* 0x0000000a181c7210 */ /* 0x040fe20007f3e0ff */
[----:B------:R-:W-:Y:S01]  /*1bb0*/  @!P0 IMAD.IADD R29, R31, 0x1, R13 ;  /* 0x000000011f1d8824 */ /* 0x000fe200078e020d */
[----:B------:R-:W-:Y:S01]  /*1bc0*/  IADD3 R26, P0, R24, R6, RZ ;  /* 0x00000006181a7210 */ /* 0x000fe20007f1e0ff */
[----:B------:R-:W-:Y:S01]  /*1bd0*/  IMAD R10, R23, R8, RZ ;  /* 0x00000008170a7224 */ /* 0x000fe200078e02ff */
[----:B------:R-:W-:Y:S01]  /*1be0*/  LOP3.LUT R23, R135, 0xfffffff0, RZ, 0xc0, !PT ;  /* 0xfffffff087177812 */ /* 0x000fe200078ec0ff */
[----:B------:R-:W-:Y:S01]  /*1bf0*/  IMAD.X R29, R25, 0x1, R29, P1 ;  /* 0x00000001191d7824 */ /* 0x000fe200008e061d */
[----:B------:R-:W-:Y:S01]  /*1c00*/  SHF.R.S32.HI R6, RZ, 0x1f, R142 ;  /* 0x0000001fff067819 */ /* 0x000fe2000001148e */
[C---:B------:R-:W-:Y:S01]  /*1c10*/  IMAD R9, R22.reuse, R9, R10 ;  /* 0x0000000916097224 */ /* 0x040fe200078e020a */
[----:B------:R-:W-:Y:S01]  /*1c20*/  IADD3 R134, -R23, R60, RZ ;  /* 0x0000003c17867210 */ /* 0x000fe20007ffe1ff */
[----:B------:R-:W-:-:S04]  /*1c30*/  IMAD.WIDE.U32 R22, R22, R8, R28 ;  /* 0x0000000816167225 */ /* 0x000fc800078e001c */
[----:B------:R-:W-:Y:S01]  /*1c40*/  IMAD R13, R3, UR4, RZ ;  /* 0x00000004030d7c24 */ /* 0x000fe2000f8e02ff */
[----:B------:R-:W-:Y:S01]  /*1c50*/  IADD3 R23, R23, R9, RZ ;  /* 0x0000000917177210 */ /* 0x000fe20007ffe0ff */
[----:B------:R-:W-:Y:S01]  /*1c60*/  IMAD.X R27, R25, 0x1, R27, P0 ;  /* 0x00000001191b7824 */ /* 0x000fe200000e061b */
[----:B------:R-:W-:Y:S01]  /*1c70*/  SHF.R.S32.HI R9, RZ, 0x1f, R72 ;  /* 0x0000001fff097819 */ /* 0x000fe20000011448 */
[C---:B------:R-:W-:Y:S01]  /*1c80*/  IMAD R20, R2.reuse, UR5, R13 ;  /* 0x0000000502147c24 */ /* 0x040fe2000f8e020d */
[----:B------:R-:W-:Y:S01]  /*1c90*/  SHF.R.S32.HI R13, RZ, 0x1f, R134 ;  /* 0x0000001fff0d7819 */ /* 0x000fe20000011486 */
[----:B------:R-:W-:Y:S01]  /*1ca0*/  IMAD.WIDE.U32 R26, R2, UR4, R26 ;  /* 0x00000004021a7c25 */ /* 0x000fe2000f8e001a */
[----:B------:R-:W-:Y:S01]  /*1cb0*/  IADD3 R170, P0, R140, R21, RZ ;  /* 0x000000158caa7210 */ /* 0x000fe20007f1e0ff */
[----:B------:R-:W-:Y:S01]  /*1cc0*/  ULDC.64 UR4, c[0x0][0x258] ;  /* 0x0000960000047ab9 */ /* 0x000fe20000000a00 */
[----:B------:R-:W-:Y:S01]  /*1cd0*/  LEA.HI R70, R9, R72, RZ, 0x6 ;  /* 0x0000004809467211 */ /* 0x000fe200078f30ff */
[----:B------:R-:W-:Y:S01]  /*1ce0*/  IMAD.IADD R21, R27, 0x1, R20 ;  /* 0x000000011b157824 */ /* 0x000fe200078e0214 */
[----:B------:R-:W-:Y:S01]  /*1cf0*/  LEA.HI R66, R13, R134, RZ, 0x3 ;  /* 0x000000860d427211 */ /* 0x000fe200078f18ff */
[----:B------:R-:W-:Y:S01]  /*1d00*/  IMAD.X R19, R141, 0x1, R19, P0 ;  /* 0x000000018d137824 */ /* 0x000fe200000e0613 */
[----:B------:R-:W-:Y:S01]  /*1d10*/  SHF.R.S32.HI R70, RZ, 0x6, R70 ;  /* 0x00000006ff467819 */ /* 0x000fe20000011446 */
[----:B------:R-:W-:Y:S01]  /*1d20*/  IMAD R137, R6, UR4, RZ ;  /* 0x0000000406897c24 */ /* 0x000fe2000f8e02ff */
[----:B------:R-:W-:Y:S01]  /*1d30*/  IADD3 R138, P0, R24, R4, RZ ;  /* 0x00000004188a7210 */ /* 0x000fe20007f1e0ff */
[----:B------:R-:W-:Y:S01]  /*1d40*/  IMAD R19, R19, R146, RZ ;  /* 0x0000009213137224 */ /* 0x000fe200078e02ff */
[----:B------:R-:W-:Y:S01]  /*1d50*/  LOP3.LUT R13, R66, 0xfffffff8, RZ, 0xc0, !PT ;  /* 0xfffffff8420d7812 */ /* 0x000fe200078ec0ff */
[----:B------:R-:W-:Y:S01]  /*1d60*/  IMAD R9, R141, R148, RZ ;  /* 0x000000948d097224 */ /* 0x000fe200078e02ff */
[----:B------:R-:W-:Y:S01]  /*1d70*/  VIMNMX R70, R231, R70, !PT ;  /* 0x00000046e7467248 */ /* 0x000fe20007fe0100 */
[----:B------:R-:W-:-:S02]  /*1d80*/  IMAD.X R139, R25, 0x1, R15, P0 ;  /* 0x00000001198b7824 */ /* 0x000fc400000e060f */
[----:B------:R-:W-:Y:S01]  /*1d90*/  IMAD.IADD R134, R134, 0x1, -R13 ;  /* 0x0000000186867824 */ /* 0x000fe200078e0a0d */
[----:B------:R-:W-:Y:S01]  /*1da0*/  ISETP.GT.AND P0, PT, R166, R70, PT ;  /* 0x00000046a600720c */ /* 0x000fe20003f04270 */
[----:B------:R-:W-:Y:S01]  /*1db0*/  IMAD.MOV.U32 R20, RZ, RZ, R26 ;  /* 0x000000ffff147224 */ /* 0x000fe200078e001a */
[----:B------:R-:W-:Y:S01]  /*1dc0*/  SHF.L.U32 R13, R64, 0x2, RZ ;  /* 0x00000002400d7819 */ /* 0x000fe200000006ff */
[----:B------:R-:W-:Y:S01]  /*1dd0*/  IMAD R137, R142, UR5, R137 ;  /* 0x000000058e897c24 */ /* 0x000fe2000f8e0289 */
[----:B------:R-:W-:Y:S01]  /*1de0*/  R2P PR, R134, 0x6 ;  /* 0x0000000686007804 */ /* 0x000fe20000000000 */
[----:B------:R-:W-:Y:S02]  /*1df0*/  IMAD R165, R170, R147, R19 ;  /* 0x00000093aaa57224 */ /* 0x000fe400078e0213 */
[C---:B------:R-:W-:Y:S02]  /*1e00*/  IMAD R130, R140.reuse, R133, R13 ;  /* 0x000000858c827224 */ /* 0x040fe400078e020d */
[C---:B------:R-:W-:Y:S01]  /*1e10*/  IMAD R9, R140.reuse, R149, R9 ;  /* 0x000000958c097224 */ /* 0x040fe200078e0209 */
[----:B------:R-:W-:Y:S01]  /*1e20*/  SEL R55, R55, 0xfffffff0, !P1 ;  /* 0xfffffff037377807 */ /* 0x000fe20004800000 */
[--C-:B------:R-:W-:Y:S01]  /*1e30*/  IMAD.IADD R128, R13, 0x1, R130.reuse ;  /* 0x000000010d807824 */ /* 0x100fe200078e0282 */
[----:B------:R-:W-:Y:S01]  /*1e40*/  SHF.R.S32.HI R117, RZ, 0x1f, R130 ;  /* 0x0000001fff757819 */ /* 0x000fe20000011482 */
[----:B------:R-:W-:Y:S01]  /*1e50*/  IMAD.WIDE.U32 R138, R140, R148, R138 ;  /* 0x000000948c8a7225 */ /* 0x000fe200078e008a */
[----:B------:R-:W-:-:S02]  /*1e60*/  SEL R53, R53, 0xffffffe0, !P2 ;  /* 0xffffffe035357807 */ /* 0x000fc40005000000 */
[----:B------:R-:W-:Y:S01]  /*1e70*/  SHF.R.S32.HI R116, RZ, 0x1f, R128 ;  /* 0x0000001fff747819 */ /* 0x000fe20000011480 */
[----:B------:R-:W-:Y:S01]  /*1e80*/  IMAD.WIDE.U32 R142, R142, UR4, R22 ;  /* 0x000000048e8e7c25 */ /* 0x000fe2000f8e0016 */
[----:B------:R-:W-:-:S03]  /*1e90*/  IADD3 R52, R139, R9, RZ ;  /* 0x000000098b347210 */ /* 0x000fc60007ffe0ff */
[----:B------:R-:W-:-:S04]  /*1ea0*/  IMAD.WIDE.U32 R170, R170, R146, R20 ;  /* 0x00000092aaaa7225 */ /* 0x000fc800078e0014 */
[----:B------:R-:W-:Y:S02]  /*1eb0*/  IMAD.SHL.U32 R131, R133, 0x10, RZ ;  /* 0x0000001085837824 */ /* 0x000fe400078e00ff */
[----:B------:R-:W-:Y:S02]  /*1ec0*/  IMAD.IADD R137, R143, 0x1, R137 ;  /* 0x000000018f897824 */ /* 0x000fe400078e0289 */
[----:B------:R-:W-:Y:S02]  /*1ed0*/  IMAD.IADD R165, R171, 0x1, R165 ;  /* 0x00000001aba57824 */ /* 0x000fe400078e02a5 */
[----:B------:R-:W-:Y:S01]  /*1ee0*/  @!P5 IMAD.MOV.U32 R0, RZ, RZ, RZ ;  /* 0x000000ffff00d224 */ /* 0x000fe200078e00ff */
[----:B------:R-:W-:Y:S06]  /*1ef0*/  @!P0 BRA `(.L_x_6559) ;  /* 0x000000ac00a88947 */ /* 0x000fec0003800000 */
[----:B------:R-:W1:Y:S01]  /*1f00*/  LDC.64 R76, c[0x0][0x338] ;  /* 0x0000ce00ff4c7b82 */ /* 0x000e620000000a00 */
[----:B------:R-:W-:Y:S01]  /*1f10*/  ULDC.64 UR10, c[0x0][0x330] ;  /* 0x0000cc00000a7ab9 */ /* 0x000fe20000000a00 */
[----:B------:R-:W-:Y:S01]  /*1f20*/  SHF.R.S32.HI R9, RZ, 0x1f, R5 ;  /* 0x0000001fff097819 */ /* 0x000fe20000011405 */
[----:B------:R-:W-:Y:S01]  /*1f30*/  ULDC.64 UR4, c[0x0][0x328] ;  /* 0x0000ca0000047ab9 */ /* 0x000fe20000000a00 */
[--C-:B------:R-:W-:Y:S01]  /*1f40*/  SHF.R.S32.HI R8, RZ, 0x1f, R72.reuse ;  /* 0x0000001fff087819 */ /* 0x100fe20000011448 */
[----:B------:R-:W-:Y:S01]  /*1f50*/  IMAD R4, R7, UR10, RZ ;  /* 0x0000000a07047c24 */ /* 0x000fe2000f8e02ff */
[----:B------:R-:W-:Y:S01]  /*1f60*/  IADD3 R6, P1, P0, R5, R140, -R72 ;  /* 0x0000008c05067210 */ /* 0x000fe2000783e848 */
[----:B------:R-:W-:Y:S01]  /*1f70*/  IMAD R10, R7, UR4, RZ ;  /* 0x00000004070a7c24 */ /* 0x000fe2000f8e02ff */
[----:B------:R-:W-:Y:S01]  /*1f80*/  IADD3 R0, R0, R5, RZ ;  /* 0x0000000500007210 */ /* 0x000fe20007ffe0ff */
[----:B------:R-:W-:Y:S01]  /*1f90*/  IMAD.WIDE.U32 R12, R11, UR10, R24 ;  /* 0x0000000a0b0c7c25 */ /* 0x000fe2000f8e0018 */
[----:B------:R-:W-:Y:S01]  /*1fa0*/  IADD3.X R9, R9, R141, ~R8, P1, P0 ;  /* 0x0000008d09097210 */ /* 0x000fe20000fe0c08 */
[----:B------:R-:W-:Y:S01]  /*1fb0*/  ULDC.64 UR12, c[0x0][0x350] ;  /* 0x0000d400000c7ab9 */ /* 0x000fe20000000a00 */
[----:B------:R-:W2:Y:S01]  /*1fc0*/  LDC R71, c[0x0][0x340] ;  /* 0x0000d000ff477b82 */ /* 0x000ea20000000800 */
[C---:B------:R-:W-:Y:S01]  /*1fd0*/  IMAD R4, R11.reuse, UR11, R4 ;  /* 0x0000000b0b047c24 */ /* 0x040fe2000f8e0204 */
[----:B------:R-:W-:Y:S01]  /*1fe0*/  ULDC.64 UR10, c[0x0][0x348] ;  /* 0x0000d200000a7ab9 */ /* 0x000fe20000000a00 */
[----:B------:R-:W-:Y:S01]  /*1ff0*/  IMAD.WIDE.U32 R14, R11, UR4, R24 ;  /* 0x000000040b0e7c25 */ /* 0x000fe2000f8e0018 */
[----:B------:R-:W-:Y:S01]  /*2000*/  SHF.L.U32 R129, R133, 0x5, RZ ;  /* 0x0000000585817819 */ /* 0x000fe200000006ff */
[----:B------:R-:W-:Y:S01]  /*2010*/  ULDC.U8 UR22, c[0x0][0x3c3] ;  /* 0x0000f0c000167ab9 */ /* 0x000fe20000000000 */
[----:B------:R-:W-:Y:S01]  /*2020*/  IADD3 R67, R140, 0x30, RZ ;  /* 0x000000308c437810 */ /* 0x000fe20007ffe0ff */
[----:B------:R-:W-:Y:S01]  /*2030*/  IMAD R10, R11, UR5, R10 ;  /* 0x000000050b0a7c24 */ /* 0x000fe2000f8e020a */
[----:B------:R-:W-:Y:S01]  /*2040*/  ULDC.64 UR4, c[0x0][0x340] ;  /* 0x0000d00000047ab9 */ /* 0x000fe20000000a00 */
[----:B------:R-:W-:Y:S01]  /*2050*/  IMAD.IADD R13, R13, 0x1, R4 ;  /* 0x000000010d0d7824 */ /* 0x000fe200078e0204 */
[----:B------:R-:W-:Y:S01]  /*2060*/  USHF.L.U32 UR14, UR4, 0x5, URZ ;  /* 0x00000005040e7899 */ /* 0x000fe2000800063f */
[----:B------:R-:W-:Y:S01]  /*2070*/  IMAD R7, R9, UR4, RZ ;  /* 0x0000000409077c24 */ /* 0x000fe2000f8e02ff */
[----:B------:R-:W-:Y:S01]  /*2080*/  USHF.L.U64.HI UR15, UR4, 0x4, UR5 ;  /* 0x00000004040f7899 */ /* 0x000fe20008010205 */
[----:B------:R-:W-:Y:S01]  /*2090*/  IMAD.IADD R15, R15, 0x1, R10 ;  /* 0x000000010f0f7824 */ /* 0x000fe200078e020a */
[----:B------:R-:W-:Y:S01]  /*20a0*/  USHF.L.U32 UR20, UR4, 0x4, URZ ;  /* 0x0000000404147899 */ /* 0x000fe2000800063f */
[-C--:B-1----:R-:W-:Y:S01]  /*20b0*/  IMAD R4, R9, R76.reuse, RZ ;  /* 0x0000004c09047224 */ /* 0x082fe200078e02ff */
[----:B------:R-:W-:Y:S01]  /*20c0*/  UIMAD.WIDE.U32 UR18, UR4, 0x60, URZ ;  /* 0x00000060041278a5 */ /* 0x000fe2000f8e003f */
[----:B------:R-:W-:Y:S01]  /*20d0*/  IMAD R7, R6, UR5, R7 ;  /* 0x0000000506077c24 */ /* 0x000fe2000f8e0207 */
[----:B------:R-:W-:Y:S01]  /*20e0*/  SHF.L.U32 R74, R76, 0x4, RZ ;  /* 0x000000044c4a7819 */ /* 0x000fe200000006ff */
[----:B------:R-:W-:Y:S01]  /*20f0*/  IMAD.WIDE.U32 R12, R6, UR4, R12 ;  /* 0x00000004060c7c25 */ /* 0x000fe2000f8e000c */
[C-C-:B------:R-:W-:Y:S01]  /*2100*/  SHF.L.U64.HI R73, R76.reuse, 0x4, R77.reuse ;  /* 0x000000044c497819 */ /* 0x140fe2000001024d */
[----:B------:R-:W-:Y:S01]  /*2110*/  USHF.L.U64.HI UR23, UR20, 0x1, UR15 ;  /* 0x0000000114177899 */ /* 0x000fe2000801020f */
[----:B------:R-:W-:Y:S01]  /*2120*/  SHF.L.U64.HI R75, R76, 0x5, R77 ;  /* 0x000000054c4b7819 */ /* 0x000fe2000001024d */
[C---:B------:R-:W-:Y:S01]  /*2130*/  IMAD R4, R6.reuse, R77, R4 ;  /* 0x0000004d06047224 */ /* 0x040fe200078e0204 */
[----:B------:R-:W-:Y:S01]  /*2140*/  SHF.R.S32.HI R115, RZ, 0x1f, R131 ;  /* 0x0000001fff737819 */ /* 0x000fe20000011483 */
[----:B------:R-:W-:Y:S01]  /*2150*/  IMAD.WIDE.U32 R8, R6, R76, R14 ;  /* 0x0000004c06087225 */ /* 0x000fe200078e000e */
[----:B------:R-:W-:Y:S01]  /*2160*/  MOV R17, R166 ;  /* 0x000000a600117202 */ /* 0x000fe20000000f00 */
[----:B------:R-:W-:Y:S01]  /*2170*/  USHF.L.U32 UR25, UR14, 0x1, URZ ;  /* 0x000000010e197899 */ /* 0x000fe2000800063f */
[----:B------:R-:W-:Y:S01]  /*2180*/  SHF.R.S32.HI R114, RZ, 0x1f, R129 ;  /* 0x0000001fff727819 */ /* 0x000fe20000011481 */
[----:B------:R-:W-:Y:S01]  /*2190*/  IMAD.IADD R13, R13, 0x1, R7 ;  /* 0x000000010d0d7824 */ /* 0x000fe200078e0207 */
[----:B--2---:R-:W-:Y:S01]  /*21a0*/  LEA R71, -R71, RZ, 0x6 ;  /* 0x000000ff47477211 */ /* 0x004fe200078e31ff */
[----:B------:R-:W-:Y:S01]  /*21b0*/  IMAD.SHL.U32 R90, R147, 0x20, RZ ;  /* 0x00000020935a7824 */ /* 0x000fe200078e00ff */
[----:B------:R-:W-:Y:S01]  /*21c0*/  ULDC UR21, c[0x0][0x2e0] ;  /* 0x0000b80000157ab9 */ /* 0x000fe20000000800 */
[----:B------:R-:W-:Y:S01]  /*21d0*/  IMAD.WIDE.U32 R6, R146, 0x20, RZ ;  /* 0x0000002092067825 */ /* 0x000fe200078e00ff */
[----:B------:R-:W-:Y:S01]  /*21e0*/  ULDC.64 UR16, c[0x0][0x250] ;  /* 0x0000940000107ab9 */ /* 0x000fe20000000a00 */
[----:B------:R-:W-:-:S02]  /*21f0*/  USHF.L.U32 UR20, UR20, 0x1, URZ ;  /* 0x0000000114147899 */ /* 0x000fc4000800063f */
[C---:B------:R-:W-:Y:S02]  /*2200*/  IMAD R97, R3.reuse, UR12, RZ ;  /* 0x0000000c03617c24 */ /* 0x040fe4000f8e02ff */
[----:B------:R-:W-:Y:S02]  /*2210*/  IMAD R99, R3, UR10, RZ ;  /* 0x0000000a03637c24 */ /* 0x000fe4000f8e02ff */
[----:B------:R-:W-:Y:S02]  /*2220*/  IMAD.IADD R9, R9, 0x1, R4 ;  /* 0x0000000109097824 */ /* 0x000fe400078e0204 */
[----:B------:R-:W-:Y:S02]  /*2230*/  IMAD.IADD R90, R7, 0x1, R90 ;  /* 0x00000001075a7824 */ /* 0x000fe400078e025a */
[----:B------:R-:W-:Y:S02]  /*2240*/  IMAD R7, R133, R0, RZ ;  /* 0x0000000085077224 */ /* 0x000fe400078e02ff */
[----:B------:R-:W-:Y:S01]  /*2250*/  IMAD R97, R2, UR13, R97 ;  /* 0x0000000d02617c24 */ /* 0x000fe2000f8e0261 */
[----:B------:R-:W-:Y:S01]  /*2260*/  SHF.L.U64.HI R90, R6, 0x1, R90 ;  /* 0x00000001065a7819 */ /* 0x000fe2000001025a */
[----:B------:R-:W-:Y:S01]  /*2270*/  IMAD.WIDE.U32 R4, R2, UR12, R12 ;  /* 0x0000000c02047c25 */ /* 0x000fe2000f8e000c */
[----:B------:R-:W-:Y:S01]  /*2280*/  ULDC.64 UR12, c[0x0][0x320] ;  /* 0x0000c800000c7ab9 */ /* 0x000fe20000000a00 */
[----:B------:R-:W-:-:S02]  /*2290*/  SHF.R.S32.HI R57, RZ, 0x1f, R7 ;  /* 0x0000001fff397819 */ /* 0x000fc40000011407 */
[----:B------:R-:W-:Y:S01]  /*22a0*/  IMAD R99, R2, UR11, R99 ;  /* 0x0000000b02637c24 */ /* 0x000fe2000f8e0263 */
[-C--:B------:R-:W-:Y:S01]  /*22b0*/  IADD3 R102, P2, R128, R7.reuse, RZ ;  /* 0x0000000780667210 */ /* 0x080fe20007f5e0ff */
[----:B------:R-:W-:Y:S01]  /*22c0*/  IMAD.WIDE.U32 R2, R2, UR10, R8 ;  /* 0x0000000a02027c25 */ /* 0x000fe2000f8e0008 */
[----:B------:R-:W-:Y:S01]  /*22d0*/  ULDC.64 UR10, c[0x0][0x318] ;  /* 0x0000c600000a7ab9 */ /* 0x000fe20000000a00 */
[----:B------:R-:W-:Y:S02]  /*22e0*/  IADD3 R56, P4, R130, R7, RZ ;  /* 0x0000000782387210 */ /* 0x000fe40007f9e0ff */
[----:B------:R-:W-:Y:S01]  /*22f0*/  IMAD.IADD R99, R3, 0x1, R99 ;  /* 0x0000000103637824 */ /* 0x000fe200078e0263 */
[----:B------:R-:W-:Y:S01]  /*2300*/  IADD3 R97, R5, R97, RZ ;  /* 0x0000006105617210 */ /* 0x000fe20007ffe0ff */
[C---:B------:R-:W-:Y:S01]  /*2310*/  VIADD R126, R131.reuse, 0x40 ;  /* 0x00000040837e7836 */ /* 0x040fe20000000000 */
[----:B------:R-:W-:Y:S01]  /*2320*/  LEA R96, P1, R4, UR12, 0x1 ;  /* 0x0000000c04607c11 */ /* 0x000fe2000f8208ff */
[----:B------:R-:W-:Y:S01]  /*2330*/  UIMAD UR12, UR5, 0x60, URZ ;  /* 0x00000060050c78a4 */ /* 0x000fe2000f8e023f */
[----:B------:R-:W-:Y:S01]  /*2340*/  LEA R98, P0, R2, UR10, 0x1 ;  /* 0x0000000a02627c11 */ /* 0x000fe2000f8008ff */
[----:B------:R-:W-:Y:S01]  /*2350*/  VIADD R125, R131, 0x80 ;  /* 0x00000080837d7836 */ /* 0x000fe20000000000 */
[----:B------:R-:W-:Y:S01]  /*2360*/  IADD3.X R103, R116, R57, RZ, P2, !PT ;  /* 0x0000003974677210 */ /* 0x000fe200017fe4ff */
[----:B------:R-:W-:Y:S01]  /*2370*/  IMAD.X R57, R117, 0x1, R57, P4 ;  /* 0x0000000175397824 */ /* 0x000fe200020e0639 */
[----:B------:R-:W-:Y:S01]  /*2380*/  LEA.HI.X R97, R4, UR13, R97, 0x1, P1 ;  /* 0x0000000d04617c11 */ /* 0x000fe200088f0c61 */
[----:B------:R-:W-:Y:S01]  /*2390*/  USHF.L.U64.HI UR13, UR4, 0x5, UR5 ;  /* 0x00000005040d7899 */ /* 0x000fe20008010205 */
[----:B------:R-:W-:Y:S01]  /*23a0*/  LEA.HI.X R99, R2, UR11, R99, 0x1, P0 ;  /* 0x0000000b02637c11 */ /* 0x000fe200080f0c63 */
[----:B------:R-:W-:Y:S01]  /*23b0*/  ULDC.64 UR10, c[0x0][0x218] ;  /* 0x00008600000a7ab9 */ /* 0x000fe20000000a00 */
[----:B------:R-:W-:Y:S01]  /*23c0*/  ULDC.64 UR4, c[0x0][0x220] ;  /* 0x0000880000047ab9 */ /* 0x000fe20000000a00 */
[----:B------:R-:W-:Y:S01]  /*23d0*/  LEA R150, P1, R138, UR10, 0x1 ;  /* 0x0000000a8a967c11 */ /* 0x000fe2000f8208ff */
[C---:B------:R-:W-:Y:S01]  /*23e0*/  VIADD R123, R131.reuse, 0xc0 ;  /* 0x000000c0837b7836 */ /* 0x040fe20000000000 */
[----:B------:R-:W-:Y:S01]  /*23f0*/  LEA R94, P0, R170, UR4, 0x1 ;  /* 0x00000004aa5e7c11 */ /* 0x000fe2000f8008ff */
[C---:B------:R-:W-:Y:S01]  /*2400*/  IMAD.IADD R122, R131.reuse, 0x1, R125 ;  /* 0x00000001837a7824 */ /* 0x040fe200078e027d */
[C---:B------:R-:W-:Y:S01]  /*2410*/  SHF.L.U64.HI R57, R56.reuse, 0x1, R57 ;  /* 0x0000000138397819 */ /* 0x040fe20000010239 */
[----:B------:R-:W-:Y:S01]  /*2420*/  IMAD.SHL.U32 R56, R56, 0x2, RZ ;  /* 0x0000000238387824 */ /* 0x000fe200078e00ff */
[----:B------:R-:W-:Y:S01]  /*2430*/  LEA.HI.X R151, R138, UR11, R52, 0x1, P1 ;  /* 0x0000000b8a977c11 */ /* 0x000fe200088f0c34 */
[----:B------:R-:W-:Y:S01]  /*2440*/  ULDC.64 UR10, c[0x0][0x360] ;  /* 0x0000d800000a7ab9 */ /* 0x000fe20000000a00 */
[----:B------:R-:W-:Y:S01]  /*2450*/  LEA.HI.X R93, R170, UR5, R165, 0x1, P0 ;  /* 0x00000005aa5d7c11 */ /* 0x000fe200080f0ca5 */
[----:B------:R-:W-:Y:S01]  /*2460*/  ULDC.64 UR4, c[0x0][0x358] ;  /* 0x0000d60000047ab9 */ /* 0x000fe20000000a00 */
[C---:B------:R-:W-:Y:S01]  /*2470*/  IADD3 R26, P1, R56.reuse, UR10, RZ ;  /* 0x0000000a381a7c10 */ /* 0x040fe2000ff3e0ff */
[----:B------:R-:W-:Y:S01]  /*2480*/  IMAD.IADD R120, R131, 0x1, R123 ;  /* 0x0000000183787824 */ /* 0x000fe200078e027b */
[----:B------:R-:W-:Y:S01]  /*2490*/  IADD3 R56, P0, R56, UR4, RZ ;  /* 0x0000000438387c10 */ /* 0x000fe2000ff1e0ff */
[----:B------:R-:W-:Y:S01]  /*24a0*/  IMAD.SHL.U32 R3, R149, 0x20, RZ ;  /* 0x0000002095037824 */ /* 0x000fe200078e00ff */
[C---:B------:R-:W-:Y:S01]  /*24b0*/  SHF.L.U64.HI R103, R102.reuse, 0x1, R103 ;  /* 0x0000000166677819 */ /* 0x040fe20000010267 */
[----:B------:R-:W-:Y:S01]  /*24c0*/  IMAD.SHL.U32 R102, R102, 0x2, RZ ;  /* 0x0000000266667824 */ /* 0x000fe200078e00ff */
[----:B------:R-:W-:Y:S01]  /*24d0*/  IADD3.X R27, R57, UR11, RZ, P1, !PT ;  /* 0x0000000b391b7c10 */ /* 0x000fe20008ffe4ff */
[----:B------:R-:W-:Y:S01]  /*24e0*/  IMAD R5, R147, 0x60, RZ ;  /* 0x0000006093057824 */ /* 0x000fe200078e02ff */
[----:B------:R-:W-:Y:S01]  /*24f0*/  IADD3.X R57, R57, UR5, RZ, P0, !PT ;  /* 0x0000000539397c10 */ /* 0x000fe200087fe4ff */
[----:B------:R-:W-:Y:S01]  /*2500*/  IMAD R127, R133, 0x30, RZ ;  /* 0x00000030857f7824 */ /* 0x000fe200078e02ff */
[----:B------:R-:W-:Y:S01]  /*2510*/  IADD3 R83, P0, R74, R74, RZ ;  /* 0x0000004a4a537210 */ /* 0x000fe20007f1e0ff */
[----:B------:R-:W-:Y:S01]  /*2520*/  IMAD.IADD R119, R131, 0x1, R122 ;  /* 0x0000000183777824 */ /* 0x000fe200078e027a */
[----:B------:R-:W-:Y:S01]  /*2530*/  IADD3 R100, P4, R102, UR10, RZ ;  /* 0x0000000a66647c10 */ /* 0x000fe2000ff9e0ff */
[----:B------:R-:W-:Y:S01]  /*2540*/  IMAD.WIDE.U32 R148, R148, 0x20, RZ ;  /* 0x0000002094947825 */ /* 0x000fe200078e00ff */
[----:B------:R-:W-:Y:S01]  /*2550*/  IADD3 R102, P2, R102, UR4, RZ ;  /* 0x0000000466667c10 */ /* 0x000fe2000ff5e0ff */
[----:B------:R-:W-:Y:S01]  /*2560*/  USHF.L.U64.HI UR24, UR14, 0x1, UR13 ;  /* 0x000000010e187899 */ /* 0x000fe2000801020d */
[----:B------:R-:W-:Y:S01]  /*2570*/  IADD3.X R101, R103, UR11, RZ, P4, !PT ;  /* 0x0000000b67657c10 */ /* 0x000fe2000a7fe4ff */
[----:B------:R-:W-:Y:S01]  /*2580*/  IMAD.X R82, R73, 0x1, R73, P0 ;  /* 0x0000000149527824 */ /* 0x000fe200000e0649 */
[----:B------:R-:W-:Y:S01]  /*2590*/  IADD3 R79, P0, R83, 0x40, RZ ;  /* 0x00000040534f7810 */ /* 0x000fe20007f1e0ff */
[----:B------:R-:W-:Y:S01]  /*25a0*/  IMAD.WIDE.U32 R146, R146, 0x60, RZ ;  /* 0x0000006092927825 */ /* 0x000fe200078e00ff */
[----:B------:R-:W-:Y:S01]  /*25b0*/  IADD3 R124, R131, R126, RZ ;  /* 0x0000007e837c7210 */ /* 0x000fe20007ffe0ff */
[----:B------:R-:W-:Y:S01]  /*25c0*/  UIADD3 UR27, UR19, UR12, URZ ;  /* 0x0000000c131b7290 */ /* 0x000fe2000fffe03f */
[C---:B------:R-:W-:Y:S01]  /*25d0*/  IADD3 R81, P5, R83.reuse, 0x80, RZ ;  /* 0x0000008053517810 */ /* 0x040fe20007fbe0ff */
[----:B------:R-:W-:Y:S01]  /*25e0*/  IMAD.X R78, RZ, RZ, R82, P0 ;  /* 0x000000ffff4e7224 */ /* 0x000fe200000e0652 */
[----:B------:R-:W-:Y:S01]  /*25f0*/  IADD3 R83, P4, R83, 0xc0, RZ ;  /* 0x000000c053537810 */ /* 0x000fe20007f9e0ff */
[----:B------:R-:W-:Y:S01]  /*2600*/  IMAD.IADD R121, R131, 0x1, R124 ;  /* 0x0000000183797824 */ /* 0x000fe200078e027c */
[----:B------:R-:W-:Y:S01]  /*2610*/  IADD3.X R103, R103, UR5, RZ, P2, !PT ;  /* 0x0000000567677c10 */ /* 0x000fe200097fe4ff */
[----:B------:R-:W-:Y:S01]  /*2620*/  IMAD.SHL.U32 R91, R6, 0x2, RZ ;  /* 0x00000002065b7824 */ /* 0x000fe200078e00ff */
[-C--:B------:R-:W-:Y:S01]  /*2630*/  IADD3 R85, P2, R79, R74.reuse, RZ ;  /* 0x0000004a4f557210 */ /* 0x080fe20007f5e0ff */
[----:B------:R-:W-:Y:S01]  /*2640*/  IMAD.SHL.U32 R76, R76, 0x20, RZ ;  /* 0x000000204c4c7824 */ /* 0x000fe200078e00ff */
[----:B------:R-:W-:Y:S01]  /*2650*/  IADD3 R89, P0, R83, R74, RZ ;  /* 0x0000004a53597210 */ /* 0x000fe20007f1e0ff */
[C---:B------:R-:W-:Y:S01]  /*2660*/  VIADD R69, R140.reuse, 0x10 ;  /* 0x000000108c457836 */ /* 0x040fe20000000000 */
[----:B------:R-:W-:Y:S01]  /*2670*/  IADD3.X R80, RZ, R82, RZ, P5, !PT ;  /* 0x00000052ff507210 */ /* 0x000fe20002ffe4ff */
[----:B------:R-:W-:Y:S01]  /*2680*/  IMAD.X R82, RZ, RZ, R82, P4 ;  /* 0x000000ffff527224 */ /* 0x000fe200020e0652 */
[----:B------:R-:W-:Y:S01]  /*2690*/  IADD3 R118, R131, R120, RZ ;  /* 0x0000007883767210 */ /* 0x000fe20007ffe0ff */
[----:B------:R-:W-:Y:S01]  /*26a0*/  VIADD R68, R140, 0x20 ;  /* 0x000000208c447836 */ /* 0x000fe20000000000 */
[----:B------:R-:W-:Y:S01]  /*26b0*/  IADD3 R87, P1, R81, R74, RZ ;  /* 0x0000004a51577210 */ /* 0x000fe20007f3e0ff */
[C---:B------:R-:W-:Y:S01]  /*26c0*/  VIADD R20, R24.reuse, 0x40 ;  /* 0x0000004018147836 */ /* 0x040fe20000000000 */
        /* <DEDUP_REMOVED lines=13> */
[----:B------:R-:W-:Y:S01]  /*27a0*/  ULDC UR4, c[0x0][0x2e0] ;  /* 0x0000b80000047ab9 */ /* 0x000fe20000000800 */
[----:B------:R-:W-:Y:S01]  /*27b0*/  SHF.R.S32.HI R107, RZ, 0x1f, R121 ;  /* 0x0000001fff6b7819 */ /* 0x000fe20000011479 */
[----:B------:R-:W-:Y:S01]  /*27c0*/  ULDC UR5, c[0x0][0x2e0] ;  /* 0x0000b80000057ab9 */ /* 0x000fe20000000800 */
[----:B------:R-:W-:Y:S01]  /*27d0*/  SHF.R.S32.HI R105, RZ, 0x1f, R119 ;  /* 0x0000001fff697819 */ /* 0x000fe20000011477 */
[----:B------:R-:W-:Y:S01]  /*27e0*/  ULDC.64 UR10, c[0x0][0x248] ;  /* 0x00009200000a7ab9 */ /* 0x000fe20000000a00 */
[----:B------:R-:W-:Y:S01]  /*27f0*/  SHF.R.S32.HI R104, RZ, 0x1f, R118 ;  /* 0x0000001fff687819 */ /* 0x000fe20000011476 */
[----:B------:R-:W-:Y:S01]  /*2800*/  ULDC.64 UR12, c[0x0][0x230] ;  /* 0x00008c00000c7ab9 */ /* 0x000fe20000000a00 */
[----:B------:R-:W-:Y:S01]  /*2810*/  IADD3.X R86, R80, R73, RZ, P1, !PT ;  /* 0x0000004950567210 */ /* 0x000fe20000ffe4ff */
[----:B------:R-:W-:-:S06]  /*2820*/  ULDC.64 UR14, c[0x0][0x238] ;  /* 0x00008e00000e7ab9 */ /* 0x000fcc0000000a00 */
.L_x_6613:
[----:B------:R-:W-:Y:S04]  /*2830*/  IMAD.SHL.U32 R22, R17, 0x40, RZ ;  /* 0x0000004011167824 */ /* 0x000fe800078e00ff */
        /* <DEDUP_REMOVED lines=10> */
[----:B------:R-:W-:Y:S01]  /*28e0*/  @P0 IMAD.MOV.U32 R95, RZ, RZ, R93 ;  /* 0x000000ffff5f0224 */ /* 0x000fe200078e005d */
[C---:B------:R-:W-:Y:S04]  /*28f0*/  @P5 IADD3 R2, P1, R96.reuse, UR20, RZ ;  /* 0x0000001460025c10 */ /* 0x040fe8000ff3e0ff */
[----:B------:R-:W-:Y:S02]  /*2900*/  @P5 IADD3.X R3, R97, UR23, RZ, P1, !PT ;  /* 0x0000001761035c10 */ /* 0x000fe40008ffe4ff */
[C---:B------:R-:W-:Y:S04]  /*2910*/  @P5 LEA R36, P1, R167.reuse, R94, 0x1 ;  /* 0x0000005ea7245211 */ /* 0x040fe800078208ff */
[----:B------:R-:W-:Y:S02]  /*2920*/  @P5 LEA.HI.X R37, R167, R93, R168, 0x1, P1 ;  /* 0x0000005da7255211 */ /* 0x000fe400008f0ca8 */
[----:B------:R-:W-:Y:S04]  /*2930*/  @P2 IADD3 R38, P1, R96, UR25, RZ ;  /* 0x0000001960262c10 */ /* 0x000fe8000ff3e0ff */
[----:B------:R-:W-:Y:S02]  /*2940*/  @P2 IADD3.X R39, R97, UR24, RZ, P1, !PT ;  /* 0x0000001861272c10 */ /* 0x000fe40008ffe4ff */
[----:B------:R-:W-:Y:S05]  /*2950*/  @P2 IADD3 R40, P1, R94, R91, RZ ;  /* 0x0000005b5e282210 */ /* 0x000fea0007f3e0ff */
[----:B------:R-:W-:Y:S01]  /*2960*/  @P2 IMAD.X R41, R93, 0x1, R90, P1 ;  /* 0x000000015d292824 */ /* 0x000fe200008e065a */
        /* <DEDUP_REMOVED lines=48> */
[----:B------:R-:W-:Y:S01]  /*2c70*/  ISETP.GE.AND P0, PT, R24, UR4, PT ;  /* 0x0000000418007c0c */ /* 0x000fe2000bf06270 */
[----:B----4-:R-:W2:Y:S01]  /*2c80*/  LDG.E.128 R36, desc[UR6][R98.64] ;  /* 0x0000000662247981 */ /* 0x010ea2000c1e1d00 */
[----:B------:R-:W-:Y:S11]  /*2c90*/  ISETP.GE.AND P1, PT, R20, UR4, PT ;  /* 0x0000000414007c0c */ /* 0x000ff6000bf26270 */
        /* <DEDUP_REMOVED lines=193> */
.L_x_6563:
[----:B------:R-:W-:Y:S05]  /*38b0*/  BSYNC B0 ;  /* 0x0000000000007941 */ /* 0x000fea0003800000 */
.L_x_6562:
        /* <DEDUP_REMOVED lines=12> */
[C---:B------:R-:W-:Y:S02]  /*3980*/  SHF.L.U32 R157, R131.reuse, 0x1, RZ ;  /* 0x00000001839d7819 */ /* 0x040fe400000006ff */
        /* <DEDUP_REMOVED lines=37> */
[C---:B------:R-:W-:Y:S01]  /*3be0*/  @!P0 FMUL.FTZ R157, R43.reuse, R36 ;  /* 0x000000242b9d8220 */ /* 0x040fe20000410000 */
        /* <DEDUP_REMOVED lines=165> */
.L_x_6565:
[----:B------:R-:W-:Y:S05]  /*4640*/  BSYNC B0 ;  /* 0x0000000000007941 */ /* 0x000fea0003800000 */
.L_x_6564:
[----:B------:R-:W-:Y:S04]  /*4650*/  BSSY B0, `(.L_x_6566) ;  /* 0x00000d6000007945 */ /* 0x000fe80003800000 */
[----:B------:R-:W-:Y:S05]  /*4660*/  @!P4 BRA `(.L_x_6567) ;  /* 0x0000000c0050c947 */ /* 0x000fea0003800000 */
[----:B------:R-:W-:Y:S02]  /*4670*/  LEA R158, P1, R76, R98, 0x1 ;  /* 0x000000624c9e7211 */ /* 0x000fe400078208ff */
[C---:B-1----:R-:W-:Y:S02]  /*4680*/  SHF.L.U32 R157, R129.reuse, 0x1, RZ ;  /* 0x00000001819d7819 */ /* 0x042fe400000006ff */
[----:B------:R-:W-:Y:S02]  /*4690*/  ISETP.GE.AND P0, PT, R24, UR4, PT ;  /* 0x0000000418007c0c */ /* 0x000fe4000bf06270 */
[----:B------:R-:W-:Y:S02]  /*46a0*/  LEA.HI.X R159, R76, R99, R75, 0x1, P1 ;  /* 0x000000634c9f7211 */ /* 0x000fe400008f0c4b */
[----:B------:R-:W-:Y:S02]  /*46b0*/  SHF.L.U64.HI R155, R129, 0x1, R114 ;  /* 0x00000001819b7819 */ /* 0x000fe40000010272 */
[-C--:B----4-:R-:W-:Y:S01]  /*46c0*/  IADD3 R30, P1, R26, R157.reuse, RZ ;  /* 0x0000009d1a1e7210 */ /* 0x090fe20007f3e0ff */
[----:B--2---:R-:W2:Y:S01]  /*46d0*/  LDG.E.128 R32, desc[UR6][R158.64] ;  /* 0x000000069e207981 */ /* 0x004ea2000c1e1d00 */
[----:B------:R-:W-:Y:S02]  /*46e0*/  IADD3 R58, P4, R56, R157, RZ ;  /* 0x0000009d383a7210 */ /* 0x000fe40007f9e0ff */
[-C--:B------:R-:W-:Y:S02]  /*46f0*/  IADD3.X R31, R27, R155.reuse, RZ, P1, !PT ;  /* 0x0000009b1b1f7210 */ /* 0x080fe40000ffe4ff */
[----:B------:R-:W-:Y:S02]  /*4700*/  IADD3.X R59, R57, R155, RZ, P4, !PT ;  /* 0x0000009b393b7210 */ /* 0x000fe400027fe4ff */
[----:B------:R-:W-:Y:S01]  /*4710*/  LEA R156, P5, R148, R150, 0x1 ;  /* 0x00000096949c7211 */ /* 0x000fe200078a08ff */
[----:B------:R-:W3:Y:S01]  /*4720*/  @!P0 LDG.E.64 R28, desc[UR6][R30.64] ;  /* 0x000000061e1c8981 */ /* 0x000ee2000c1e1b00 */
[C---:B------:R-:W-:Y:S02]  /*4730*/  LEA R160, P4, R79.reuse, R98, 0x1 ;  /* 0x000000624fa07211 */ /* 0x040fe400078808ff */
[----:B------:R-:W-:Y:S02]  /*4740*/  ISETP.GE.AND P1, PT, R20, UR4, PT ;  /* 0x0000000414007c0c */ /* 0x000fe4000bf26270 */
[----:B------:R-:W-:Y:S01]  /*4750*/  LEA.HI.X R161, R79, R99, R78, 0x1, P4 ;  /* 0x000000634fa17211 */ /* 0x000fe200020f0c4e */
[----:B------:R-:W4:Y:S01]  /*4760*/  @!P0 LDG.E.64 R50, desc[UR6][R58.64] ;  /* 0x000000063a328981 */ /* 0x000f22000c1e1b00 */
        /* <DEDUP_REMOVED lines=196> */
.L_x_6567:
[----:B------:R-:W-:Y:S05]  /*53b0*/  BSYNC B0 ;  /* 0x0000000000007941 */ /* 0x000fea0003800000 */
.L_x_6566:
[----:B------:R-:W-:Y:S04]  /*53c0*/  BSSY B0, `(.L_x_6568) ;  /* 0x00000da000007945 */ /* 0x000fe80003800000 */
[----:B------:R-:W-:Y:S05]  /*53d0*/  @!P2 BRA `(.L_x_6569) ;  /* 0x0000000c0060a947 */ /* 0x000fea0003800000 */
[----:B----4-:R-:W4:Y:S01]  /*53e0*/  LDC.64 R6, c[0x0][0x338] ;  /* 0x0000ce00ff067b82 */ /* 0x010f220000000a00 */
        /* <DEDUP_REMOVED lines=8> */
[----:B------:R-:W5:Y:S06]  /*5470*/  @!P0 LDG.E.64 R10, desc[UR6][R26.64] ;  /* 0x000000061a0a8981 */ /* 0x000f6c000c1e1b00 */
[----:B--2---:R-:W2:Y:S01]  /*5480*/  @!P0 LDG.E.64 R34, desc[UR6][R40.64] ;  /* 0x0000000628228981 */ /* 0x004ea2000c1e1b00 */
[----:B----4-:R-:W-:Y:S04]  /*5490*/  IMAD.WIDE.U32 R44, R6, 0x60, R98 ;  /* 0x00000060062c7825 */ /* 0x010fe800078e0062 */
        /* <DEDUP_REMOVED lines=51> */
[----:B------:R-:W-:Y:S02]  /*57d0*/  LEA R6, P2, R85, R98, 0x1 ;  /* 0x0000006255067211 */ /* 0x000fe400078408ff */
        /* <DEDUP_REMOVED lines=152> */
.L_x_6569:
[----:B------:R-:W-:Y:S05]  /*6160*/  BSYNC B0 ;  /* 0x0000000000007941 */ /* 0x000fea0003800000 */
.L_x_6568:
[----:B------:R-:W-:Y:S01]  /*6170*/  MOV R26, R152 ;  /* 0x00000098001a7202 */ /* 0x000fe20000000f00 */
[----:B------:R-:W-:Y:S01]  /*6180*/  IMAD.MOV.U32 R56, RZ, RZ, R154 ;  /* 0x000000ffff387224 */ /* 0x000fe200078e009a */
[----:B------:R-:W-:Y:S01]  /*6190*/  MOV R27, R95 ;  /* 0x0000005f001b7202 */ /* 0x000fe20000000f00 */
[----:B------:R-:W-:Y:S01]  /*61a0*/  IMAD.MOV.U32 R57, RZ, RZ, R153 ;  /* 0x000000ffff397224 */ /* 0x000fe200078e0099 */
[----:B------:R-:W-:Y:S01]  /*61b0*/  UMOV UR4, UR21 ;  /* 0x0000001500047c82 */ /* 0x000fe20008000000 */
[----:B------:R-:W-:Y:S05]  /*61c0*/  BRA `(.L_x_6570) ;  /* 0x00000064007c7947 */ /* 0x000fea0003800000 */
.L_x_6561:
[----:B------:R-:W-:Y:S04]  /*61d0*/  BSSY B1, `(.L_x_6571) ;  /* 0x0000168000017945 */ /* 0x000fe80003800000 */
[----:B------:R-:W-:Y:S05]  /*61e0*/  @!P0 BRA `(.L_x_6572) ;  /* 0x0000001400988947 */ /* 0x000fea0003800000 */
[----:B------:R-:W-:Y:S01]  /*61f0*/  ISETP.GE.AND P0, PT, R24, UR4, PT ;  /* 0x0000000418007c0c */ /* 0x000fe2000bf06270 */
[----:B----4-:R1:W5:Y:S01]  /*6200*/  LDG.E.128 R36, desc[UR6][R98.64] ;  /* 0x0000000662247981 */ /* 0x010362000c1e1d00 */
[----:B------:R-:W-:Y:S01]  /*6210*/  ISETP.GE.AND P2, PT, R20, UR4, PT ;  /* 0x0000000414007c0c */ /* 0x000fe2000bf46270 */
[----:B------:R-:W-:Y:S01]  /*6220*/  BSSY B0, `(.L_x_6573) ;  /* 0x0000056000007945 */ /* 0x000fe20003800000 */
[----:B------:R-:W-:Y:S02]  /*6230*/  ISETP.GE.AND P1, PT, R19, UR4, PT ;  /* 0x0000000413007c0c */ /* 0x000fe4000bf26270 */
[----:B------:R-:W-:Y:S07]  /*6240*/  IADD3 R46, P6, R98, 0x80, RZ ;  /* 0x00000080622e7810 */ /* 0x000fee0007fde0ff */
[----:B------:R-:W-:Y:S06]  /*6250*/  @P0 BRA `(.L_x_6574) ;  /* 0x0000000400480947 */ /* 0x000fec0003800000 */
        /* <DEDUP_REMOVED lines=82> */
.L_x_6574:
[----:B------:R-:W-:Y:S05]  /*6780*/  BSYNC B0 ;  /* 0x0000000000007941 */ /* 0x000fea0003800000 */
.L_x_6573:
        /* <DEDUP_REMOVED lines=89> */
.L_x_6576:
[----:B------:R-:W-:Y:S05]  /*6d20*/  BSYNC B0 ;  /* 0x0000000000007941 */ /* 0x000fea0003800000 */
.L_x_6575:
        /* <DEDUP_REMOVED lines=86> */
.L_x_6578:
[----:B------:R-:W-:Y:S05]  /*7290*/  BSYNC B0 ;  /* 0x0000000000007941 */ /* 0x000fea0003800000 */
.L_x_6577:
        /* <DEDUP_REMOVED lines=89> */
.L_x_6580:
[----:B------:R-:W-:Y:S05]  /*7830*/  BSYNC B0 ;  /* 0x0000000000007941 */ /* 0x000fea0003800000 */
.L_x_6579:
[----:B-----5:R1:W-:Y:S02]  /*7840*/  STG.E.128 desc[UR6][R150.64+0x180], R36 ;  /* 0x0001802496007986 */ /* 0x0203e4000c101d06 */
.L_x_6572:
[----:B------:R-:W-:Y:S05]  /*7850*/  BSYNC B1 ;  /* 0x0000000000017941 */ /* 0x000fea0003800000 */
.L_x_6571:
        /* <DEDUP_REMOVED lines=105> */
.L_x_6584:
[----:B------:R-:W-:Y:S05]  /*7ef0*/  BSYNC B0 ;  /* 0x0000000000007941 */ /* 0x000fea0003800000 */
.L_x_6583:
        /* <DEDUP_REMOVED lines=97> */
.L_x_6586:
[----:B------:R-:W-:Y:S05]  /*8510*/  BSYNC B0 ;  /* 0x0000000000007941 */ /* 0x000fea0003800000 */
.L_x_6585:
        /* <DEDUP_REMOVED lines=94> */
.L_x_6588:
[----:B------:R-:W-:Y:S05]  /*8b00*/  BSYNC B0 ;  /* 0x0000000000007941 */ /* 0x000fea0003800000 */
.L_x_6587:
        /* <DEDUP_REMOVED lines=98> */
.L_x_6590:
[----:B------:R-:W-:Y:S05]  /*9130*/  BSYNC B0 ;  /* 0x0000000000007941 */ /* 0x000fea0003800000 */
.L_x_6589:
[----:B-----5:R2:W-:Y:S02]  /*9140*/  STG.E.128 desc[UR6][R40.64+0x180], R4 ;  /* 0x0001800428007986 */ /* 0x0205e4000c101d06 */
.L_x_6582:
[----:B------:R-:W-:Y:S05]  /*9150*/  BSYNC B1 ;  /* 0x0000000000017941 */ /* 0x000fea0003800000 */
.L_x_6581:
        /* <DEDUP_REMOVED lines=103> */
.L_x_6594:
[----:B------:R-:W-:Y:S05]  /*97d0*/  BSYNC B0 ;  /* 0x0000000000007941 */ /* 0x000fea0003800000 */
.L_x_6593:
        /* <DEDUP_REMOVED lines=24> */
[----:B------:R-:W-:Y:S02]  /*9960*/  LEA R2, P0, R8, R2, 0x1 ;  /* 0x0000000208027211 */ /* 0x000fe400078008ff */
[----:B------:R-:W-:Y:S02]  /*9970*/  IADD3 R0, P4, R124, R9, RZ ;  /* 0x000000097c007210 */ /* 0x000fe40007f9e0ff */
[----:B------:R-:W-:Y:S02]  /*9980*/  LEA.HI.X.SX32 R3, R8, R3, 0x1, P0 ;  /* 0x0000000308037211 */ /* 0x000fe400000f0eff */
[C---:B------:R-:W-:Y:S02]  /*9990*/  LEA R36, P0, R0.reuse, R100, 0x1 ;  /* 0x0000006400247211 */ /* 0x040fe400078008ff */
[-C--:B------:R-:W-:Y:S01]  /*99a0*/  LEA.HI.X.SX32 R9, R9, R110.reuse, 0x1, P4 ;  /* 0x0000006e09097211 */ /* 0x080fe200020f0eff */
[----:B------:R1:W2:Y:S01]  /*99b0*/  LDG.E.128 R12, desc[UR6][R2.64] ;  /* 0x00000006020c7981 */ /* 0x0002a2000c1e1d00 */
[----:B------:R-:W-:Y:S02]  /*99c0*/  @P2 IADD3 R11, RZ, -UR26, RZ ;  /* 0x8000001aff0b2c10 */ /* 0x000fe4000fffe0ff */
[----:B------:R-:W-:Y:S02]  /*99d0*/  LEA.HI.X R37, R0, R101, R9, 0x1, P0 ;  /* 0x0000006500257211 */ /* 0x000fe400000f0c09 */
[----:B------:R-:W-:Y:S04]  /*99e0*/  IADD3 R9, P0, R124, R11, RZ ;  /* 0x0000000b7c097210 */ /* 0x000fe80007f1e0ff */
[----:B------:R-:W1:Y:S01]  /*99f0*/  LDG.E.128 R36, desc[UR6][R36.64] ;  /* 0x0000000624247981 */ /* 0x000e62000c1e1d00 */
        /* <DEDUP_REMOVED lines=69> */
.L_x_6596:
[----:B------:R-:W-:Y:S05]  /*9e50*/  BSYNC B0 ;  /* 0x0000000000007941 */ /* 0x000fea0003800000 */
.L_x_6595:
[----:B-----5:R2:W-:Y:S01]  /*9e60*/  STG.E.128 desc[UR6][R40.64+0x80], R4 ;  /* 0x0000800428007986 */ /* 0x0205e2000c101d06 */
[----:B------:R-:W-:Y:S03]  /*9e70*/  BSSY B0, `(.L_x_6597) ;  /* 0x000005d000007945 */ /* 0x000fe60003800000 */
[----:B-1----:R2:W5:Y:S01]  /*9e80*/  LDG.E.128 R8, desc[UR6][R44.64] ;  /* 0x000000062c087981 */ /* 0x002562000c1e1d00 */
[----:B------:R-:W-:Y:S05]  /*9e90*/  @P1 BRA `(.L_x_6598) ;  /* 0x0000000400681947 */ /* 0x000fea0003800000 */
[----:B------:R-:W-:Y:S01]  /*9ea0*/  ULEA.HI UR26, UR4, UR4, URZ, 0x1 ;  /* 0x00000004041a7291 */ /* 0x000fe2000f8f083f */
[----:B--2---:R-:W-:Y:S02]  /*9eb0*/  MOV R5, RZ ;  /* 0x000000ff00057202 */ /* 0x004fe40000000f00 */
        /* <DEDUP_REMOVED lines=10> */
[C---:B------:R-:W-:Y:S02]  /*9f60*/  LEA R2, P0, R7.reuse, R44, 0x1 ;  /* 0x0000002c07027211 */ /* 0x040fe400078008ff */
        /* <DEDUP_REMOVED lines=77> */
.L_x_6598:
[----:B------:R-:W-:Y:S05]  /*a440*/  BSYNC B0 ;  /* 0x0000000000007941 */ /* 0x000fea0003800000 */
.L_x_6597:
        /* <DEDUP_REMOVED lines=22> */
[----:B------:R-:W-:Y:S02]  /*a5b0*/  MOV R11, RZ ;  /* 0x000000ff000b7202 */ /* 0x000fe40000000f00 */
[----:B------:R-:W-:Y:S02]  /*a5c0*/  LEA.HI.X R37, R0, R101, R9, 0x1, P0 ;  /* 0x0000006500257211 */ /* 0x000fe400000f0c09 */
[----:B------:R-:W-:Y:S04]  /*a5d0*/  @P1 IADD3 R11, RZ, -UR26, RZ ;  /* 0x8000001aff0b1c10 */ /* 0x000fe8000fffe0ff */
[----:B------:R-:W1:Y:S01]  /*a5e0*/  LDG.E.128 R36, desc[UR6][R36.64] ;  /* 0x0000000624247981 */ /* 0x000e62000c1e1d00 */
        /* <DEDUP_REMOVED lines=70> */
.L_x_6600:
[----:B------:R-:W-:Y:S05]  /*aa50*/  BSYNC B0 ;  /* 0x0000000000007941 */ /* 0x000fea0003800000 */
.L_x_6599:
[----:B-----5:R2:W-:Y:S02]  /*aa60*/  STG.E.128 desc[UR6][R40.64+0x180], R4 ;  /* 0x0001800428007986 */ /* 0x0205e4000c101d06 */
.L_x_6592:
[----:B------:R-:W-:Y:S05]  /*aa70*/  BSYNC B1 ;  /* 0x0000000000017941 */ /* 0x000fea0003800000 */
.L_x_6591:
[C---:B------:R-:W-:Y:S01]  /*aa80*/  ISETP.GE.AND P0, PT, R67.reuse, R49, PT ;  /* 0x000000314300720c */ /* 0x040fe20003f06270 */
[----:B------:R-:W-:Y:S03]  /*aa90*/  BSSY B1, `(.L_x_6601) ;  /* 0x0000194000017945 */ /* 0x000fe60003800000 */
[----:B------:R-:W-:Y:S11]  /*aaa0*/  ISETP.GE.AND P0, PT, R67, R48, !P0 ;  /* 0x000000304300720c */ /* 0x000ff60004706270 */
[----:B------:R-:W-:Y:S02]  /*aab0*/  @!UPT UIADD3 URZ, URZ, URZ, URZ ;  /* 0x0000003f3f3ff290 */ /* 0x000fe4000fffe03f */
[----:B------:R-:W-:Y:S05]  /*aac0*/  @!P0 BRA `(.L_x_6602) ;  /* 0x0000001800408947 */ /* 0x000fea0003800000 */
[----:B------:R-:W4:Y:S01]  /*aad0*/  LDC.64 R2, c[0x0][0x338] ;  /* 0x0000ce00ff027b82 */ /* 0x000f220000000a00 */
[----:B------:R-:W-:Y:S01]  /*aae0*/  ISETP.GE.AND P0, PT, R24, UR4, PT ;  /* 0x0000000418007c0c */ /* 0x000fe2000bf06270 */
[----:B------:R-:W-:Y:S06]  /*aaf0*/  BSSY B0, `(.L_x_6603) ;  /* 0x0000063000007945 */ /* 0x000fec0003800000 */
[----:B-12---:R-:W1:Y:S01]  /*ab00*/  LDC.64 R40, c[0x0][0x248] ;  /* 0x00009200ff287b82 */ /* 0x006e620000000a00 */
[----:B----4-:R-:W-:Y:S04]  /*ab10*/  IMAD.WIDE.U32 R6, R2, 0x60, R98 ;  /* 0x0000006002067825 */ /* 0x010fe800078e0062 */
        /* <DEDUP_REMOVED lines=22> */
[----:B------:R2:W4:Y:S03]  /*ac80*/  LDG.E.128 R12, desc[UR6][R2.64] ;  /* 0x00000006020c7981 */ /* 0x000526000c1e1d00 */
        /* <DEDUP_REMOVED lines=8> */
[----:B------:R1:W3:Y:S01]  /*ad10*/  LDG.E.128 R28, desc[UR6][R4.64] ;  /* 0x00000006041c7981 */ /* 0x0002e2000c1e1d00 */
[--C-:B--2---:R-:W-:Y:S01]  /*ad20*/  HADD2.F32 R3, -RZ, R37.reuse.H0_H0 ;  /* 0x20000025ff037230 */ /* 0x104fe20000004100 */
[----:B----4-:R-:W-:Y:S01]  /*ad30*/  MOV R11, R13 ;  /* 0x0000000d000b7202 */ /* 0x010fe20000000f00 */
        /* <DEDUP_REMOVED lines=62> */
.L_x_6604:
[----:B------:R-:W-:Y:S05]  /*b120*/  BSYNC B0 ;  /* 0x0000000000007941 */ /* 0x000fea0003800000 */
.L_x_6603:
        /* <DEDUP_REMOVED lines=104> */
.L_x_6606:
[----:B------:R-:W-:Y:S05]  /*b7b0*/  BSYNC B0 ;  /* 0x0000000000007941 */ /* 0x000fea0003800000 */
.L_x_6605:
        /* <DEDUP_REMOVED lines=94> */
.L_x_6608:
[----:B------:R-:W-:Y:S05]  /*bda0*/  BSYNC B0 ;  /* 0x0000000000007941 */ /* 0x000fea0003800000 */
.L_x_6607:
        /* <DEDUP_REMOVED lines=96> */
.L_x_6610:
[----:B------:R-:W-:Y:S05]  /*c3b0*/  BSYNC B0 ;  /* 0x0000000000007941 */ /* 0x000fea0003800000 */
.L_x_6609:
[----:B-----5:R1:W-:Y:S02]  /*c3c0*/  STG.E.128 desc[UR6][R40.64+0x180], R4 ;  /* 0x0001800428007986 */ /* 0x0203e4000c101d06 */
.L_x_6602:
[----:B------:R-:W-:Y:S05]  /*c3d0*/  BSYNC B1 ;  /* 0x0000000000017941 */ /* 0x000fea0003800000 */
.L_x_6601:
        /* <DEDUP_REMOVED lines=8> */
.L_x_6560:
[----:B------:R-:W2:Y:S01]  /*c460*/  @P0 LDG.E.128 R32, desc[UR6][R98.64] ;  /* 0x0000000662200981 */ /* 0x000ea2000c1e1d00 */
[C---:B------:R-:W-:Y:S01]  /*c470*/  @P5 LEA R40, P1, R74.reuse, R98, 0x1 ;  /* 0x000000624a285211 */ /* 0x040fe200078208ff */
[----:B------:R-:W-:Y:S03]  /*c480*/  UMOV UR4, URZ ;  /* 0x0000003f00047c82 */ /* 0x000fe60008000000 */
[----:B------:R-:W-:Y:S01]  /*c490*/  @P5 LEA.HI.X R41, R74, R99, R73, 0x1, P1 ;  /* 0x000000634a295211 */ /* 0x000fe200008f0c49 */
        /* <DEDUP_REMOVED lines=18> */
[----:B------:R-:W-:Y:S01]  /*c5c0*/  ISETP.GE.AND P1, PT, R67, R48, !P1 ;  /* 0x000000304300720c */ /* 0x000fe20004f26270 */
        /* <DEDUP_REMOVED lines=31> */
.L_x_6570:
[----:B------:R-:W5:Y:S02]  /*c7c0*/  LDC R0, c[0x0][0x338] ;  /* 0x0000ce00ff007b82 */ /* 0x000f640000000800 */
[----:B-----5:R-:W-:Y:S05]  /*c7d0*/  IMAD.U32 R3, R0, -0x40, RZ ;  /* 0xffffffc000037824 */ /* 0x020fea00078e00ff */
[C---:B-1234-:R-:W-:Y:S04]  /*c7e0*/  LEA R98, P0, R3.reuse, R98, 0x1 ;  /* 0x0000006203627211 */ /* 0x05efe800078008ff */
        /* <DEDUP_REMOVED lines=78> */
.L_x_6611:
        /* <DEDUP_REMOVED lines=9> */
.L_x_6612:
[----:B------:R-:W-:Y:S04]  /*cd60*/  IADD3 R17, R17, -0x1, RZ ;  /* 0xffffffff11117810 */ /* 0x000fe80007ffe0ff */
[----:B------:R-:W-:Y:S11]  /*cd70*/  ISETP.GT.AND P0, PT, R17, R70, PT ;  /* 0x000000461100720c */ /* 0x000ff60003f04270 */
[----:B------:R-:W-:Y:S02]  /*cd80*/  @!UPT UIADD3 URZ, URZ, URZ, URZ ;  /* 0x0000003f3f3ff290 */ /* 0x000fe4000fffe03f */
[----:B------:R-:W-:Y:S05]  /*cd90*/  @P0 BRA `(.L_x_6613) ;  /* 0xffffff5800a40947 */ /* 0x000fea000383ffff */
.L_x_6559:
        /* <DEDUP_REMOVED lines=19> */
[C---:B------:R-:W-:Y:S01]  /*ced0*/  LEA R2, P0, R4.reuse, R142, 0x5 ;  /* 0x0000008e04027211 */ /* 0x040fe200078028ff */
[----:B------:R-:W-:Y:S02]  /*cee0*/  IMAD.MOV.U32 R136, RZ, RZ, R142 ;  /* 0x000000ffff887224 */ /* 0x000fe400078e008e */
[----:B------:R-:W-:Y:S01]  /*cef0*/  IMAD.X R6, R17, 0x1, R137, P1 ;  /* 0x0000000111067824 */ /* 0x000fe200008e0689 */
[C---:B------:R-:W-:Y:S01]  /*cf00*/  LEA.HI.X R3, R4.reuse, R137, R5, 0x5, P0 ;  /* 0x0000008904037211 */ /* 0x040fe200000f2c05 */
[----:B------:R-:W-:Y:S01]  /*cf10*/  IMAD.WIDE.U32 R8, R4, 0x30, R136 ;  /* 0x0000003004087825 */ /* 0x000fe200078e0088 */
[----:B------:R-:W-:Y:S02]  /*cf20*/  LEA R22, P0, R19, UR8, 0x1 ;  /* 0x0000000813167c11 */ /* 0x000fe4000f8008ff */
[----:B------:R-:W-:Y:S01]  /*cf30*/  LEA R44, P1, R142, UR8, 0x1 ;  /* 0x000000088e2c7c11 */ /* 0x000fe2000f8208ff */
[----:B------:R-:W-:Y:S01]  /*cf40*/  IMAD R7, R5, 0x30, RZ ;  /* 0x0000003005077824 */ /* 0x000fe200078e02ff */
[----:B------:R-:W-:Y:S01]  /*cf50*/  LEA.HI.X R23, R19, UR9, R6, 0x1, P0 ;  /* 0x0000000913177c11 */ /* 0x000fe200080f0c06 */
[----:B------:R-:W-:Y:S01]  /*cf60*/  IMAD.IADD R14, R232, 0x1, -R63 ;  /* 0x00000001e80e7824 */ /* 0x000fe200078e0a3f */
[----:B------:R-:W-:Y:S01]  /*cf70*/  ISETP.NE.AND P0, PT, RZ, UR10, PT ;  /* 0x0000000aff007c0c */ /* 0x000fe2000bf05270 */
[----:B------:R-:W-:Y:S01]  /*cf80*/  IMAD.IADD R4, R9, 0x1, R7 ;  /* 0x0000000109047824 */ /* 0x000fe200078e0207 */
[----:B------:R-:W-:-:S02]  /*cf90*/  LEA R20, P4, R2, UR8, 0x1 ;  /* 0x0000000802147c11 */ /* 0x000fc4000f8808ff */
[----:B------:R-:W-:Y:S02]  /*cfa0*/  LEA R12, P2, R8, UR8, 0x1 ;  /* 0x00000008080c7c11 */ /* 0x000fe4000f8408ff */
[----:B------:R-:W-:Y:S02]  /*cfb0*/  LEA.HI.X R45, R142, UR9, R137, 0x1, P1 ;  /* 0x000000098e2d7c11 */ /* 0x000fe400088f0c89 */
[----:B------:R-:W-:Y:S02]  /*cfc0*/  ISETP.GE.AND P1, PT, R140, R14, PT ;  /* 0x0000000e8c00720c */ /* 0x000fe40003f26270 */
[----:B------:R-:W-:Y:S02]  /*cfd0*/  LEA.HI.X R21, R2, UR9, R3, 0x1, P4 ;  /* 0x0000000902157c11 */ /* 0x000fe4000a0f0c03 */
[----:B------:R-:W-:Y:S02]  /*cfe0*/  LEA.HI.X R13, R8, UR9, R4, 0x1, P2 ;  /* 0x00000009080d7c11 */ /* 0x000fe400090f0c04 */
[----:B------:R-:W-:-:S02]  /*cff0*/  ISETP.GT.AND P1, PT, R60, -0x8, !P1 ;  /* 0xfffffff83c00780c */ /* 0x000fc40004f24270 */
[----:B--2---:R-:W-:-:S05]  /*d000*/  IADD3 R0, R0, R72, R63 ;  /* 0x0000004800007210 */ /* 0x004fca0007ffe03f */
[----:B------:R-:W-:-:S05]  /*d010*/  IMAD R5, R133, R0, RZ ;  /* 0x0000000085057224 */ /* 0x000fca00078e02ff */
[-C--:B------:R-:W-:Y:S02]  /*d020*/  IADD3 R26, P6, R130, R5.reuse, RZ ;  /* 0x00000005821a7210 */ /* 0x080fe40007fde0ff */
[----:B------:R-:W-:Y:S02]  /*d030*/  IADD3 R0, P5, R128, R5, RZ ;  /* 0x0000000580007210 */ /* 0x000fe40007fbe0ff */
[----:B------:R-:W-:-:S05]  /*d040*/  SHF.R.S32.HI R5, RZ, 0x1f, R5 ;  /* 0x0000001fff057819 */ /* 0x000fca0000011405 */
[--C-:B------:R-:W-:Y:S02]  /*d050*/  IMAD.X R28, R117, 0x1, R5.reuse, P6 ;  /* 0x00000001751c7824 */ /* 0x100fe400030e0605 */
[----:B------:R-:W-:Y:S01]  /*d060*/  IMAD.X R2, R116, 0x1, R5, P5 ;  /* 0x0000000174027824 */ /* 0x000fe200028e0605 */
[----:B------:R-:W-:Y:S06]  /*d070*/  @!P0 BRA `(.L_x_6616) ;  /* 0x0000003000648947 */ /* 0x000fec0003800000 */
[----:B------:R-:W-:Y:S04]  /*d080*/  BSSY B1, `(.L_x_6617) ;  /* 0x00000c2000017945 */ /* 0x000fe80003800000 */
[----:B------:R-:W-:Y:S05]  /*d090*/  @!P1 BRA `(.L_x_6618) ;  /* 0x0000000c00009947 */ /* 0x000fea0003800000 */
[----:B------:R1:W5:Y:S04]  /*d0a0*/  LDG.E.128 R32, desc[UR6][R44.64+0x80] ;  /* 0x000080062c207981 */ /* 0x000368000c1e1d00 */
[----:B------:R1:W5:Y:S04]  /*d0b0*/  LDG.E.128 R16, desc[UR6][R44.64+0x100] ;  /* 0x000100062c107981 */ /* 0x000368000c1e1d00 */
[----:B------:R1:W5:Y:S04]  /*d0c0*/  LDG.E.128 R8, desc[UR6][R44.64+0x180] ;  /* 0x000180062c087981 */ /* 0x000368000c1e1d00 */
[----:B------:R1:W5:Y:S01]  /*d0d0*/  LDG.E.128 R36, desc[UR6][R44.64] ;  /* 0x000000062c247981 */ /* 0x000362000c1e1d00 */
[----:B------:R-:W-:Y:S01]  /*d0e0*/  ISETP.GE.AND P2, PT, R24, UR5, PT ;  /* 0x0000000518007c0c */ /* 0x000fe2000bf46270 */
[C---:B------:R-:W-:Y:S01]  /*d0f0*/  IMAD.SHL.U32 R48, R26.reuse, 0x2, RZ ;  /* 0x000000021a307824 */ /* 0x040fe200078e00ff */
[----:B------:R-:W-:Y:S01]  /*d100*/  ULDC.64 UR10, c[0x0][0x358] ;  /* 0x0000d600000a7ab9 */ /* 0x000fe20000000a00 */
[----:B------:R-:W-:Y:S01]  /*d110*/  ULDC.64 UR8, c[0x0][0x360] ;  /* 0x0000d80000087ab9 */ /* 0x000fe20000000a00 */
[----:B------:R-:W-:Y:S01]  /*d120*/  SHF.L.U64.HI R0, R26, 0x1, R28 ;  /* 0x000000011a007819 */ /* 0x000fe2000001021c */
[----:B------:R-:W-:Y:S01]  /*d130*/  BSSY B0, `(.L_x_6619) ;  /* 0x000002c000007945 */ /* 0x000fe20003800000 */
[----:B------:R-:W-:-:S02]  /*d140*/  IADD3 R46, P1, R48, UR10, RZ ;  /* 0x0000000a302e7c10 */ /* 0x000fc4000ff3e0ff */
[----:B------:R-:W-:Y:S02]  /*d150*/  IADD3 R48, P0, R48, UR8, RZ ;  /* 0x0000000830307c10 */ /* 0x000fe4000ff1e0ff */
[C---:B------:R-:W-:Y:S02]  /*d160*/  IADD3.X R47, R0.reuse, UR11, RZ, P1, !PT ;  /* 0x0000000b002f7c10 */ /* 0x040fe40008ffe4ff */
[----:B------:R-:W-:Y:S01]  /*d170*/  IADD3.X R49, R0, UR9, RZ, P0, !PT ;  /* 0x0000000900317c10 */ /* 0x000fe200087fe4ff */
[----:B------:R-:W-:Y:S08]  /*d180*/  @P2 BRA `(.L_x_6620) ;  /* 0x0000000000982947 */ /* 0x000ff00003800000 */
[----:B------:R-:W2:Y:S04]  /*d190*/  LDG.E.64 R2, desc[UR6][R48.64] ;  /* 0x0000000630027981 */ /* 0x000ea8000c1e1b00 */
[----:B------:R-:W3:Y:S01]  /*d1a0*/  LDG.E.64 R4, desc[UR6][R46.64] ;  /* 0x000000062e047981 */ /* 0x000ee2000c1e1b00 */
[--C-:B-----5:R-:W-:Y:S02]  /*d1b0*/  HADD2.F32 R29, -RZ, R39.reuse.H1_H1 ;  /* 0x30000027ff1d7230 */ /* 0x120fe40000004100 */
[----:B------:R-:W-:Y:S02]  /*d1c0*/  HADD2.F32 R31, -RZ, R39.H0_H0 ;  /* 0x20000027ff1f7230 */ /* 0x000fe40000004100 */
[--C-:B------:R-:W-:Y:S02]  /*d1d0*/  HADD2.F32 R40, -RZ, R37.reuse.H1_H1 ;  /* 0x30000025ff287230 */ /* 0x100fe40000004100 */
[----:B------:R-:W-:-:S02]  /*d1e0*/  HADD2.F32 R42, -RZ, R37.H0_H0 ;  /* 0x20000025ff2a7230 */ /* 0x000fc40000004100 */
[----:B--2---:R-:W-:Y:S02]  /*d1f0*/  HADD2.F32 R0, -RZ, R3.H1_H1 ;  /* 0x30000003ff007230 */ /* 0x004fe40000004100 */
[----:B------:R-:W-:Y:S02]  /*d200*/  HADD2.F32 R7, -RZ, R2.H1_H1 ;  /* 0x30000002ff077230 */ /* 0x000fe40000004100 */
[----:B---3--:R-:W-:Y:S02]  /*d210*/  HADD2.F32 R27, -RZ, R5.H1_H1 ;  /* 0x30000005ff1b7230 */ /* 0x008fe40000004100 */
[-C--:B------:R-:W-:Y:S01]  /*d220*/  FMUL.FTZ R6, R29, R0.reuse ;  /* 0x000000001d067220 */ /* 0x080fe20000410000 */
[----:B------:R-:W-:Y:S02]  /*d230*/  HADD2.F32 R30, -RZ, R4.H1_H1 ;  /* 0x30000004ff1e7230 */ /* 0x000fe40000004100 */
[C---:B------:R-:W-:Y:S01]  /*d240*/  FMUL.FTZ R0, R31.reuse, R0 ;  /* 0x000000001f007220 */ /* 0x040fe20000410000 */
[-C--:B------:R-:W-:Y:S01]  /*d250*/  FMUL.FTZ R15, R40, R7.reuse ;  /* 0x00000007280f7220 */ /* 0x080fe20000410000 */
[C---:B------:R-:W-:Y:S01]  /*d260*/  FMUL.FTZ R7, R42.reuse, R7 ;  /* 0x000000072a077220 */ /* 0x040fe20000410000 */
[-C--:B------:R-:W-:Y:S01]  /*d270*/  FFMA.FTZ R6, R31, R27.reuse, -R6 ;  /* 0x0000001b1f067223 */ /* 0x080fe20000010806 */
[----:B------:R-:W-:Y:S01]  /*d280*/  FFMA.FTZ R27, R29, R27, R0 ;  /* 0x0000001b1d1b7223 */ /* 0x000fe20000010000 */
[----:B------:R-:W-:Y:S01]  /*d290*/  FFMA.FTZ R15, R42, R30, -R15 ;  /* 0x0000001e2a0f7223 */ /* 0x000fe2000001080f */
[----:B------:R-:W-:-:S02]  /*d2a0*/  HADD2.F32 R0, -RZ, R38.H0_H0 ;  /* 0x20000026ff007230 */ /* 0x000fc40000004100 */
[----:B------:R-:W-:Y:S01]  /*d2b0*/  FFMA.FTZ R30, R40, R30, R7 ;  /* 0x0000001e281e7223 */ /* 0x000fe20000010007 */
[----:B------:R-:W-:Y:S01]  /*d2c0*/  HADD2.F32 R2, -RZ, R2.H0_H0 ;  /* 0x20000002ff027230 */ /* 0x000fe20000004100 */
[----:B------:R-:W-:Y:S01]  /*d2d0*/  F2FP.F16.F32.PACK_AB R39, R27, R6 ;  /* 0x000000061b27723e */ /* 0x000fe200000000ff */
[----:B------:R-:W-:Y:S02]  /*d2e0*/  HADD2.F32 R3, -RZ, R3.H0_H0 ;  /* 0x20000003ff037230 */ /* 0x000fe40000004100 */
[----:B------:R-:W-:Y:S01]  /*d2f0*/  HADD2.F32 R29, -RZ, R36.H1_H1 ;  /* 0x30000024ff1d7230 */ /* 0x000fe20000004100 */
[----:B------:R-:W-:Y:S01]  /*d300*/  F2FP.F16.F32.PACK_AB R37, R30, R15 ;  /* 0x0000000f1e25723e */ /* 0x000fe200000000ff */
[----:B------:R-:W-:Y:S02]  /*d310*/  HADD2.F32 R38, -RZ, R38.H1_H1 ;  /* 0x30000026ff267230 */ /* 0x000fe40000004100 */
[----:B------:R-:W-:Y:S02]  /*d320*/  HADD2.F32 R7, -RZ, R36.H0_H0 ;  /* 0x20000024ff077230 */ /* 0x000fe40000004100 */
[----:B------:R-:W-:Y:S01]  /*d330*/  FMUL.FTZ R36, R29, R2 ;  /* 0x000000021d247220 */ /* 0x000fe20000410000 */
[----:B------:R-:W-:-:S02]  /*d340*/  HADD2.F32 R4, -RZ, R4.H0_H0 ;  /* 0x20000004ff047230 */ /* 0x000fc40000004100 */
[-C--:B------:R-:W-:Y:S01]  /*d350*/  FMUL.FTZ R31, R38, R3.reuse ;  /* 0x00000003261f7220 */ /* 0x080fe20000410000 */
[----:B------:R-:W-:Y:S02]  /*d360*/  HADD2.F32 R5, -RZ, R5.H0_H0 ;  /* 0x20000005ff057230 */ /* 0x000fe40000004100 */
[C---:B------:R-:W-:Y:S01]  /*d370*/  FMUL.FTZ R2, R7.reuse, R2 ;  /* 0x0000000207027220 */ /* 0x040fe20000410000 */
[C---:B------:R-:W-:Y:S01]  /*d380*/  FMUL.FTZ R3, R0.reuse, R3 ;  /* 0x0000000300037220 */ /* 0x040fe20000410000 */
[-C--:B------:R-:W-:Y:S02]  /*d390*/  FFMA.FTZ R36, R7, R4.reuse, -R36 ;  /* 0x0000000407247223 */ /* 0x080fe40000010824 */
[----:B------:R-:W-:Y:S01]  /*d3a0*/  FFMA.FTZ R29, R29, R4, R2 ;  /* 0x000000041d1d7223 */ /* 0x000fe20000010002 */
[-C--:B------:R-:W-:Y:S01]  /*d3b0*/  FFMA.FTZ R31, R0, R5.reuse, -R31 ;  /* 0x00000005001f7223 */ /* 0x080fe2000001081f */
[----:B------:R-:W-:-:S03]  /*d3c0*/  FFMA.FTZ R38, R38, R5, R3 ;  /* 0x0000000526267223 */ /* 0x000fc60000010003 */
[----:B------:R-:W-:Y:S02]  /*d3d0*/  F2FP.F16.F32.PACK_AB R36, R29, R36 ;  /* 0x000000241d24723e */ /* 0x000fe400000000ff */
[----:B------:R-:W-:Y:S02]  /*d3e0*/  F2FP.F16.F32.PACK_AB R38, R38, R31 ;  /* 0x0000001f2626723e */ /* 0x000fe400000000ff */
.L_x_6620:
[----:B------:R-:W-:Y:S05]  /*d3f0*/  BSYNC B0 ;  /* 0x0000000000007941 */ /* 0x000fea0003800000 */
.L_x_6619:
[----:B-----5:R2:W-:Y:S01]  /*d400*/  STS.128 [R236], R36 ;  /* 0x00000024ec007388 */ /* 0x0205e20000000c00 */
        /* <DEDUP_REMOVED lines=8> */
[--C-:B--2---:R-:W-:Y:S02]  /*d490*/  HADD2.F32 R36, -RZ, R33.reuse.H1_H1 ;  /* 0x30000021ff247230 */ /* 0x104fe40000004100 */
[----:B------:R-:W-:-:S02]  /*d4a0*/  HADD2.F32 R38, -RZ, R33.H0_H0 ;  /* 0x20000021ff267230 */ /* 0x000fc40000004100 */
[----:B---3--:R-:W-:Y:S02]  /*d4b0*/  HADD2.F32 R0, -RZ, R3.H1_H1 ;  /* 0x30000003ff007230 */ /* 0x008fe40000004100 */
[----:B------:R-:W-:Y:S02]  /*d4c0*/  HADD2.F32 R7, -RZ, R2.H1_H1 ;  /* 0x30000002ff077230 */ /* 0x000fe40000004100 */
[----:B----4-:R-:W-:Y:S02]  /*d4d0*/  HADD2.F32 R27, -RZ, R5.H1_H1 ;  /* 0x30000005ff1b7230 */ /* 0x010fe40000004100 */
        /* <DEDUP_REMOVED lines=29> */
.L_x_6622:
[----:B------:R-:W-:Y:S05]  /*d6b0*/  BSYNC B0 ;  /* 0x0000000000007941 */ /* 0x000fea0003800000 */
.L_x_6621:
        /* <DEDUP_REMOVED lines=10> */
[--C-:B------:R-:W-:Y:S02]  /*d760*/  HADD2.F32 R30, -RZ, R17.reuse.H1_H1 ;  /* 0x30000011ff1e7230 */ /* 0x100fe40000004100 */
[----:B---3--:R-:W-:-:S02]  /*d770*/  HADD2.F32 R32, -RZ, R17.H0_H0 ;  /* 0x20000011ff207230 */ /* 0x008fc40000004100 */
        /* <DEDUP_REMOVED lines=13> */
[--C-:B------:R-:W-:Y:S01]  /*d850*/  HADD2.F32 R19, -RZ, R16.reuse.H1_H1 ;  /* 0x30000010ff137230 */ /* 0x100fe20000004100 */
[----:B------:R-:W-:Y:S01]  /*d860*/  F2FP.F16.F32.PACK_AB R6, R17, R6 ;  /* 0x000000061106723e */ /* 0x000fe200000000ff */
[----:B------:R-:W-:Y:S01]  /*d870*/  HADD2.F32 R7, -RZ, R16.H0_H0 ;  /* 0x20000010ff077230 */ /* 0x000fe20000004100 */
[----:B------:R-:W-:Y:S01]  /*d880*/  F2FP.F16.F32.PACK_AB R15, R18, R15 ;  /* 0x0000000f120f723e */ /* 0x000fe200000000ff */
[----:B------:R-:W-:Y:S02]  /*d890*/  HADD2.F32 R3, -RZ, R3.H0_H0 ;  /* 0x20000003ff037230 */ /* 0x000fe40000004100 */
[-C--:B------:R-:W-:Y:S01]  /*d8a0*/  FMUL.FTZ R30, R19, R2.reuse ;  /* 0x00000002131e7220 */ /* 0x080fe20000410000 */
[--C-:B------:R-:W-:Y:S02]  /*d8b0*/  HADD2.F32 R16, -RZ, R29.reuse.H1_H1 ;  /* 0x3000001dff107230 */ /* 0x100fe40000004100 */
[----:B------:R-:W-:Y:S01]  /*d8c0*/  FMUL.FTZ R2, R7, R2 ;  /* 0x0000000207027220 */ /* 0x000fe20000410000 */
[----:B------:R-:W-:Y:S01]  /*d8d0*/  HADD2.F32 R0, -RZ, R29.H0_H0 ;  /* 0x2000001dff007230 */ /* 0x000fe20000004100 */
[----:B------:R-:W-:Y:S01]  /*d8e0*/  MOV R17, R15 ;  /* 0x0000000f00117202 */ /* 0x000fe20000000f00 */
[----:B------:R-:W-:-:S02]  /*d8f0*/  HADD2.F32 R4, -RZ, R4.H0_H0 ;  /* 0x20000004ff047230 */ /* 0x000fc40000004100 */
[-C--:B------:R-:W-:Y:S01]  /*d900*/  FMUL.FTZ R27, R16, R3.reuse ;  /* 0x00000003101b7220 */ /* 0x080fe20000410000 */
[----:B------:R-:W-:Y:S02]  /*d910*/  HADD2.F32 R5, -RZ, R5.H0_H0 ;  /* 0x20000005ff057230 */ /* 0x000fe40000004100 */
[C---:B------:R-:W-:Y:S01]  /*d920*/  FMUL.FTZ R3, R0.reuse, R3 ;  /* 0x0000000300037220 */ /* 0x040fe20000410000 */
[-C--:B------:R-:W-:Y:S01]  /*d930*/  FFMA.FTZ R30, R7, R4.reuse, -R30 ;  /* 0x00000004071e7223 */ /* 0x080fe2000001081e */
[----:B------:R-:W-:Y:S01]  /*d940*/  FFMA.FTZ R19, R19, R4, R2 ;  /* 0x0000000413137223 */ /* 0x000fe20000010002 */
[-C--:B------:R-:W-:Y:S01]  /*d950*/  FFMA.FTZ R27, R0, R5.reuse, -R27 ;  /* 0x00000005001b7223 */ /* 0x080fe2000001081b */
[----:B------:R-:W-:-:S03]  /*d960*/  FFMA.FTZ R16, R16, R5, R3 ;  /* 0x0000000510107223 */ /* 0x000fc60000010003 */
[----:B------:R-:W-:Y:S02]  /*d970*/  F2FP.F16.F32.PACK_AB R30, R19, R30 ;  /* 0x0000001e131e723e */ /* 0x000fe400000000ff */
[----:B------:R-:W-:Y:S02]  /*d980*/  F2FP.F16.F32.PACK_AB R18, R16, R27 ;  /* 0x0000001b1012723e */ /* 0x000fe400000000ff */
[----:B------:R-:W-:Y:S02]  /*d990*/  MOV R16, R30 ;  /* 0x0000001e00107202 */ /* 0x000fe40000000f00 */
[----:B------:R-:W-:Y:S02]  /*d9a0*/  MOV R19, R6 ;  /* 0x0000000600137202 */ /* 0x000fe40000000f00 */
.L_x_6624:
[----:B------:R-:W-:Y:S05]  /*d9b0*/  BSYNC B0 ;  /* 0x0000000000007941 */ /* 0x000fea0003800000 */
.L_x_6623:
        /* <DEDUP_REMOVED lines=11> */
[----:B------:R-:W-:-:S02]  /*da70*/  HADD2.F32 R30, -RZ, R9.H0_H0 ;  /* 0x20000009ff1e7230 */ /* 0x000fc40000004100 */
[----:B-----5:R-:W-:Y:S02]  /*da80*/  HADD2.F32 R0, -RZ, R3.H1_H1 ;  /* 0x30000003ff007230 */ /* 0x020fe40000004100 */
[----:B------:R-:W-:Y:S02]  /*da90*/  HADD2.F32 R7, -RZ, R2.H1_H1 ;  /* 0x30000002ff077230 */ /* 0x000fe40000004100 */
[----:B--2---:R-:W-:Y:S02]  /*daa0*/  HADD2.F32 R11, -RZ, R5.H1_H1 ;  /* 0x30000005ff0b7230 */ /* 0x004fe40000004100 */
        /* <DEDUP_REMOVED lines=29> */
.L_x_6626:
[----:B------:R-:W-:Y:S05]  /*dc80*/  BSYNC B0 ;  /* 0x0000000000007941 */ /* 0x000fea0003800000 */
.L_x_6625:
[----:B------:R1:W-:Y:S02]  /*dc90*/  STS.128 [R236+0x6000], R8 ;  /* 0x00600008ec007388 */ /* 0x0003e40000000c00 */
.L_x_6618:
[----:B------:R-:W-:Y:S05]  /*dca0*/  BSYNC B1 ;  /* 0x0000000000017941 */ /* 0x000fea0003800000 */
.L_x_6617:
[----:B------:R-:W-:Y:S01]  /*dcb0*/  VIADD R3, R140, 0x10 ;  /* 0x000000108c037836 */ /* 0x000fe20000000000 */
[----:B------:R-:W-:Y:S04]  /*dcc0*/  BSSY B1, `(.L_x_6627) ;  /* 0x00000c5000017945 */ /* 0x000fe80003800000 */
[----:B------:R-:W-:-:S04]  /*dcd0*/  ISETP.GE.AND P0, PT, R3, R14, PT ;  /* 0x0000000e0300720c */ /* 0x000fc80003f06270 */
[----:B------:R-:W-:-:S13]  /*dce0*/  ISETP.LT.OR P0, PT, R60, -0x87, P0 ;  /* 0xffffff793c00780c */ /* 0x000fda0000701670 */
[----:B------:R-:W-:Y:S05]  /*dcf0*/  @P0 BRA `(.L_x_6628) ;  /* 0x0000000c00040947 */ /* 0x000fea0003800000 */
[----:B---3--:R3:W5:Y:S04]  /*dd00*/  LDG.E.128 R32, desc[UR6][R22.64+0x80] ;  /* 0x0000800616207981 */ /* 0x008768000c1e1d00 */
[----:B----4-:R3:W5:Y:S04]  /*dd10*/  LDG.E.128 R16, desc[UR6][R22.64+0x100] ;  /* 0x0001000616107981 */ /* 0x010768000c1e1d00 */
[----:B-1----:R3:W5:Y:S04]  /*dd20*/  LDG.E.128 R8, desc[UR6][R22.64+0x180] ;  /* 0x0001800616087981 */ /* 0x002768000c1e1d00 */
[----:B--2---:R3:W5:Y:S01]  /*dd30*/  LDG.E.128 R36, desc[UR6][R22.64] ;  /* 0x0000000616247981 */ /* 0x004762000c1e1d00 */
[C---:B------:R-:W-:Y:S01]  /*dd40*/  IADD3 R0, P0, R131.reuse, R26, RZ ;  /* 0x0000001a83007210 */ /* 0x040fe20007f1e0ff */
[----:B------:R-:W-:Y:S01]  /*dd50*/  ULDC.64 UR10, c[0x0][0x358] ;  /* 0x0000d600000a7ab9 */ /* 0x000fe20000000a00 */
[----:B------:R-:W-:Y:S01]  /*dd60*/  ULDC.64 UR8, c[0x0][0x360] ;  /* 0x0000d80000087ab9 */ /* 0x000fe20000000a00 */
[----:B------:R-:W-:Y:S01]  /*dd70*/  BSSY B0, `(.L_x_6629) ;  /* 0x0000031000007945 */ /* 0x000fe20003800000 */
[----:B------:R-:W-:Y:S01]  /*dd80*/  LEA.HI.X.SX32 R131, R131, R28, 0x1, P0 ;  /* 0x0000001c83837211 */ /* 0x000fe200000f0eff */
[----:B------:R-:W-:Y:S01]  /*dd90*/  IMAD.SHL.U32 R42, R0, 0x2, RZ ;  /* 0x00000002002a7824 */ /* 0x000fe200078e00ff */
[----:B------:R-:W-:-:S02]  /*dda0*/  ISETP.GE.AND P0, PT, R24, UR5, PT ;  /* 0x0000000518007c0c */ /* 0x000fc4000bf06270 */
[----:B------:R-:W-:Y:S02]  /*ddb0*/  SHF.L.U64.HI R0, R0, 0x1, R131 ;  /* 0x0000000100007819 */ /* 0x000fe40000010283 */
[C---:B------:R-:W-:Y:S02]  /*ddc0*/  IADD3 R40, P2, R42.reuse, UR10, RZ ;  /* 0x0000000a2a287c10 */ /* 0x040fe4000ff5e0ff */
[----:B------:R-:W-:Y:S02]  /*ddd0*/  IADD3 R42, P1, R42, UR8, RZ ;  /* 0x000000082a2a7c10 */ /* 0x000fe4000ff3e0ff */
[C---:B------:R-:W-:Y:S02]  /*dde0*/  IADD3.X R41, R0.reuse, UR11, RZ, P2, !PT ;  /* 0x0000000b00297c10 */ /* 0x040fe400097fe4ff */
[----:B------:R-:W-:-:S03]  /*ddf0*/  IADD3.X R43, R0, UR9, RZ, P1, !PT ;  /* 0x00000009002b7c10 */ /* 0x000fc60008ffe4ff */
[----:B------:R-:W-:Y:S06]  /*de00*/  @P0 BRA `(.L_x_6630) ;  /* 0x00000000009c0947 */ /* 0x000fec0003800000 */
[----:B------:R-:W2:Y:S04]  /*de10*/  LDG.E.64 R4, desc[UR6][R42.64] ;  /* 0x000000062a047981 */ /* 0x000ea8000c1e1b00 */
[----:B------:R-:W3:Y:S01]  /*de20*/  LDG.E.64 R6, desc[UR6][R40.64] ;  /* 0x0000000628067981 */ /* 0x000ee2000c1e1b00 */
[----:B-----5:R-:W-:Y:S01]  /*de30*/  MOV R30, R37 ;  /* 0x00000025001e7202 */ /* 0x020fe20000000f00 */
[--C-:B------:R-:W-:Y:S02]  /*de40*/  HADD2.F32 R29, -RZ, R39.reuse.H1_H1 ;  /* 0x30000027ff1d7230 */ /* 0x100fe40000004100 */
[----:B------:R-:W-:Y:S02]  /*de50*/  HADD2.F32 R31, -RZ, R39.H0_H0 ;  /* 0x20000027ff1f7230 */ /* 0x000fe40000004100 */
[----:B------:R-:W-:-:S02]  /*de60*/  HADD2.F32 R37, -RZ, R30.H0_H0 ;  /* 0x2000001eff257230 */ /* 0x000fc40000004100 */
[----:B------:R-:W-:Y:S02]  /*de70*/  HADD2.F32 R30, -RZ, R30.H1_H1 ;  /* 0x3000001eff1e7230 */ /* 0x000fe40000004100 */
[----:B--2---:R-:W-:Y:S02]  /*de80*/  HADD2.F32 R0, -RZ, R5.H1_H1 ;  /* 0x30000005ff007230 */ /* 0x004fe40000004100 */
[----:B------:R-:W-:Y:S02]  /*de90*/  HADD2.F32 R15, -RZ, R4.H1_H1 ;  /* 0x30000004ff0f7230 */ /* 0x000fe40000004100 */
[----:B---3--:R-:W-:Y:S02]  /*dea0*/  HADD2.F32 R23, -RZ, R7.H1_H1 ;  /* 0x30000007ff177230 */ /* 0x008fe40000004100 */
[-C--:B------:R-:W-:Y:S01]  /*deb0*/  FMUL.FTZ R2, R29, R0.reuse ;  /* 0x000000001d027220 */ /* 0x080fe20000410000 */
[----:B------:R-:W-:Y:S01]  /*dec0*/  FMUL.FTZ R0, R31, R0 ;  /* 0x000000001f007220 */ /* 0x000fe20000410000 */
[----:B------:R-:W-:-:S02]  /*ded0*/  HADD2.F32 R27, -RZ, R6.H1_H1 ;  /* 0x30000006ff1b7230 */ /* 0x000fc40000004100 */
[CC--:B------:R-:W-:Y:S01]  /*dee0*/  FMUL.FTZ R22, R30.reuse, R15.reuse ;  /* 0x0000000f1e167220 */ /* 0x0c0fe20000410000 */
[----:B------:R-:W-:Y:S01]  /*def0*/  FMUL.FTZ R15, R37, R15 ;  /* 0x0000000f250f7220 */ /* 0x000fe20000410000 */
[-C--:B------:R-:W-:Y:S01]  /*df00*/  FFMA.FTZ R2, R31, R23.reuse, -R2 ;  /* 0x000000171f027223 */ /* 0x080fe20000010802 */
[----:B------:R-:W-:Y:S01]  /*df10*/  FFMA.FTZ R23, R29, R23, R0 ;  /* 0x000000171d177223 */ /* 0x000fe20000010000 */
[----:B------:R-:W-:Y:S02]  /*df20*/  HADD2.F32 R0, -RZ, R38.H0_H0 ;  /* 0x20000026ff007230 */ /* 0x000fe40000004100 */
[-C--:B------:R-:W-:Y:S01]  /*df30*/  FFMA.FTZ R22, R37, R27.reuse, -R22 ;  /* 0x0000001b25167223 */ /* 0x080fe20000010816 */
[----:B------:R-:W-:Y:S01]  /*df40*/  FFMA.FTZ R15, R30, R27, R15 ;  /* 0x0000001b1e0f7223 */ /* 0x000fe2000001000f */
[----:B------:R-:W-:Y:S01]  /*df50*/  HADD2.F32 R4, -RZ, R4.H0_H0 ;  /* 0x20000004ff047230 */ /* 0x000fe20000004100 */
[----:B------:R-:W-:Y:S01]  /*df60*/  F2FP.F16.F32.PACK_AB R39, R23, R2 ;  /* 0x000000021727723e */ /* 0x000fe200000000ff */
[----:B------:R-:W-:-:S02]  /*df70*/  HADD2.F32 R5, -RZ, R5.H0_H0 ;  /* 0x20000005ff057230 */ /* 0x000fc40000004100 */
[----:B------:R-:W-:Y:S01]  /*df80*/  HADD2.F32 R29, -RZ, R36.H1_H1 ;  /* 0x30000024ff1d7230 */ /* 0x000fe20000004100 */
[----:B------:R-:W-:Y:S01]  /*df90*/  F2FP.F16.F32.PACK_AB R37, R15, R22 ;  /* 0x000000160f25723e */ /* 0x000fe200000000ff */
[----:B------:R-:W-:Y:S02]  /*dfa0*/  HADD2.F32 R38, -RZ, R38.H1_H1 ;  /* 0x30000026ff267230 */ /* 0x000fe40000004100 */
[----:B------:R-:W-:Y:S02]  /*dfb0*/  HADD2.F32 R27, -RZ, R36.H0_H0 ;  /* 0x20000024ff1b7230 */ /* 0x000fe40000004100 */
[----:B------:R-:W-:Y:S01]  /*dfc0*/  FMUL.FTZ R30, R29, R4 ;  /* 0x000000041d1e7220 */ /* 0x000fe20000410000 */
[----:B------:R-:W-:Y:S02]  /*dfd0*/  HADD2.F32 R6, -RZ, R6.H0_H0 ;  /* 0x20000006ff067230 */ /* 0x000fe40000004100 */
[----:B------:R-:W-:Y:S01]  /*dfe0*/  FMUL.FTZ R31, R38, R5 ;  /* 0x00000005261f7220 */ /* 0x000fe20000410000 */
[----:B------:R-:W-:-:S02]  /*dff0*/  HADD2.F32 R7, -RZ, R7.H0_H0 ;  /* 0x20000007ff077230 */ /* 0x000fc40000004100 */
        /* <DEDUP_REMOVED lines=8> */
.L_x_6630:
[----:B------:R-:W-:Y:S05]  /*e080*/  BSYNC B0 ;  /* 0x0000000000007941 */ /* 0x000fea0003800000 */
.L_x_6629:
[----:B-----5:R1:W-:Y:S01]  /*e090*/  STS.128 [R236+0x800], R36 ;  /* 0x00080024ec007388 */ /* 0x0203e20000000c00 */
[----:B------:R-:W-:Y:S01]  /*e0a0*/  IADD3 R0, R24, 0x40, RZ ;  /* 0x0000004018007810 */ /* 0x000fe20007ffe0ff */
[----:B------:R-:W-:Y:S03]  /*e0b0*/  BSSY B0, `(.L_x_6631) ;  /* 0x000002a000007945 */ /* 0x000fe60003800000 */
[----:B------:R-:W-:-:S13]  /*e0c0*/  ISETP.GE.AND P0, PT, R0, UR5, PT ;  /* 0x0000000500007c0c */ /* 0x000fda000bf06270 */
[----:B------:R-:W-:Y:S05]  /*e0d0*/  @P0 BRA `(.L_x_6632) ;  /* 0x00000000009c0947 */ /* 0x000fea0003800000 */
[----:B------:R-:W2:Y:S04]  /*e0e0*/  LDG.E.64 R4, desc[UR6][R42.64+0x40] ;  /* 0x000040062a047981 */ /* 0x000ea8000c1e1b00 */
[----:B------:R-:W3:Y:S01]  /*e0f0*/  LDG.E.64 R6, desc[UR6][R40.64+0x40] ;  /* 0x0000400628067981 */ /* 0x000ee2000c1e1b00 */
[----:B------:R-:W-:Y:S01]  /*e100*/  MOV R30, R33 ;  /* 0x00000021001e7202 */ /* 0x000fe20000000f00 */
        /* <DEDUP_REMOVED lines=36> */
.L_x_6632:
[----:B------:R-:W-:Y:S05]  /*e350*/  BSYNC B0 ;  /* 0x0000000000007941 */ /* 0x000fea0003800000 */
.L_x_6631:
[----:B------:R2:W-:Y:S01]  /*e360*/  STS.128 [R236+0x2800], R32 ;  /* 0x00280020ec007388 */ /* 0x0005e20000000c00 */
[----:B------:R-:W-:Y:S01]  /*e370*/  IADD3 R0, R24, 0x80, RZ ;  /* 0x0000008018007810 */ /* 0x000fe20007ffe0ff */
[----:B------:R-:W-:Y:S03]  /*e380*/  BSSY B0, `(.L_x_6633) ;  /* 0x000002a000007945 */ /* 0x000fe60003800000 */
[----:B------:R-:W-:-:S13]  /*e390*/  ISETP.GE.AND P0, PT, R0, UR5, PT ;  /* 0x0000000500007c0c */ /* 0x000fda000bf06270 */
[----:B------:R-:W-:Y:S05]  /*e3a0*/  @P0 BRA `(.L_x_6634) ;  /* 0x00000000009c0947 */ /* 0x000fea0003800000 */
[----:B------:R-:W4:Y:S04]  /*e3b0*/  LDG.E.64 R4, desc[UR6][R42.64+0x80] ;  /* 0x000080062a047981 */ /* 0x000f28000c1e1b00 */
[----:B------:R-:W5:Y:S01]  /*e3c0*/  LDG.E.64 R6, desc[UR6][R40.64+0x80] ;  /* 0x0000800628067981 */ /* 0x000f62000c1e1b00 */
[--C-:B---3--:R-:W-:Y:S01]  /*e3d0*/  HADD2.F32 R23, -RZ, R19.reuse.H1_H1 ;  /* 0x30000013ff177230 */ /* 0x108fe20000004100 */
[----:B------:R-:W-:Y:S01]  /*e3e0*/  MOV R22, R18 ;  /* 0x0000001200167202 */ /* 0x000fe20000000f00 */
[----:B------:R-:W-:Y:S02]  /*e3f0*/  HADD2.F32 R27, -RZ, R19.H0_H0 ;  /* 0x20000013ff1b7230 */ /* 0x000fe40000004100 */
[--C-:B------:R-:W-:Y:S02]  /*e400*/  HADD2.F32 R30, -RZ, R17.reuse.H1_H1 ;  /* 0x30000011ff1e7230 */ /* 0x100fe40000004100 */
[----:B--2---:R-:W-:-:S02]  /*e410*/  HADD2.F32 R32, -RZ, R17.H0_H0 ;  /* 0x20000011ff207230 */ /* 0x004fc40000004100 */
[----:B----4-:R-:W-:Y:S02]  /*e420*/  HADD2.F32 R0, -RZ, R5.H1_H1 ;  /* 0x30000005ff007230 */ /* 0x010fe40000004100 */
[----:B------:R-:W-:Y:S02]  /*e430*/  HADD2.F32 R15, -RZ, R4.H1_H1 ;  /* 0x30000004ff0f7230 */ /* 0x000fe40000004100 */
[----:B-----5:R-:W-:Y:S02]  /*e440*/  HADD2.F32 R19, -RZ, R7.H1_H1 ;  /* 0x30000007ff137230 */ /* 0x020fe40000004100 */
        /* <DEDUP_REMOVED lines=29> */
.L_x_6634:
[----:B------:R-:W-:Y:S05]  /*e620*/  BSYNC B0 ;  /* 0x0000000000007941 */ /* 0x000fea0003800000 */
.L_x_6633:
[----:B------:R4:W-:Y:S01]  /*e630*/  STS.128 [R236+0x4800], R16 ;  /* 0x00480010ec007388 */ /* 0x0009e20000000c00 */
[----:B------:R-:W-:Y:S01]  /*e640*/  IADD3 R0, R24, 0xc0, RZ ;  /* 0x000000c018007810 */ /* 0x000fe20007ffe0ff */
[----:B------:R-:W-:Y:S03]  /*e650*/  BSSY B0, `(.L_x_6635) ;  /* 0x000002a000007945 */ /* 0x000fe60003800000 */
[----:B------:R-:W-:-:S13]  /*e660*/  ISETP.GE.AND P0, PT, R0, UR5, PT ;  /* 0x0000000500007c0c */ /* 0x000fda000bf06270 */
[----:B------:R-:W-:Y:S05]  /*e670*/  @P0 BRA `(.L_x_6636) ;  /* 0x00000000009c0947 */ /* 0x000fea0003800000 */
[----:B------:R-:W5:Y:S04]  /*e680*/  LDG.E.64 R4, desc[UR6][R42.64+0xc0] ;  /* 0x0000c0062a047981 */ /* 0x000f68000c1e1b00 */
[----:B------:R-:W2:Y:S01]  /*e690*/  LDG.E.64 R6, desc[UR6][R40.64+0xc0] ;  /* 0x0000c00628067981 */ /* 0x000ea2000c1e1b00 */
[----:B----4-:R-:W-:Y:S01]  /*e6a0*/  HADD2.F32 R17, -RZ, R11.H1_H1 ;  /* 0x3000000bff117230 */ /* 0x010fe20000004100 */
[----:B------:R-:W-:Y:S01]  /*e6b0*/  MOV R16, R10 ;  /* 0x0000000a00107202 */ /* 0x000fe20000000f00 */
[--C-:B---3--:R-:W-:Y:S02]  /*e6c0*/  HADD2.F32 R23, -RZ, R9.reuse.H0_H0 ;  /* 0x20000009ff177230 */ /* 0x108fe40000004100 */
[----:B------:R-:W-:Y:S02]  /*e6d0*/  HADD2.F32 R18, -RZ, R9.H1_H1 ;  /* 0x30000009ff127230 */ /* 0x000fe40000004100 */
[----:B------:R-:W-:-:S02]  /*e6e0*/  HADD2.F32 R19, -RZ, R11.H0_H0 ;  /* 0x2000000bff137230 */ /* 0x000fc40000004100 */
[----:B-----5:R-:W-:Y:S02]  /*e6f0*/  HADD2.F32 R0, -RZ, R5.H1_H1 ;  /* 0x30000005ff007230 */ /* 0x020fe40000004100 */
[----:B------:R-:W-:Y:S02]  /*e700*/  HADD2.F32 R9, -RZ, R4.H1_H1 ;  /* 0x30000004ff097230 */ /* 0x000fe40000004100 */
[----:B--2---:R-:W-:Y:S02]  /*e710*/  HADD2.F32 R11, -RZ, R7.H1_H1 ;  /* 0x30000007ff0b7230 */ /* 0x004fe40000004100 */
[-C--:B------:R-:W-:Y:S01]  /*e720*/  FMUL.FTZ R2, R17, R0.reuse ;  /* 0x0000000011027220 */ /* 0x080fe20000410000 */
[----:B------:R-:W-:Y:S01]  /*e730*/  FMUL.FTZ R0, R19, R0 ;  /* 0x0000000013007220 */ /* 0x000fe20000410000 */
[----:B------:R-:W-:Y:S02]  /*e740*/  HADD2.F32 R15, -RZ, R6.H1_H1 ;  /* 0x30000006ff0f7230 */ /* 0x000fe40000004100 */
[-C--:B------:R-:W-:Y:S01]  /*e750*/  FMUL.FTZ R10, R18, R9.reuse ;  /* 0x00000009120a7220 */ /* 0x080fe20000410000 */
[----:B------:R-:W-:Y:S01]  /*e760*/  FMUL.FTZ R9, R23, R9 ;  /* 0x0000000917097220 */ /* 0x000fe20000410000 */
[-C--:B------:R-:W-:Y:S01]  /*e770*/  FFMA.FTZ R2, R19, R11.reuse, -R2 ;  /* 0x0000000b13027223 */ /* 0x080fe20000010802 */
[----:B------:R-:W-:Y:S01]  /*e780*/  FFMA.FTZ R11, R17, R11, R0 ;  /* 0x0000000b110b7223 */ /* 0x000fe20000010000 */
[----:B------:R-:W-:-:S02]  /*e790*/  HADD2.F32 R0, -RZ, R16.H0_H0 ;  /* 0x20000010ff007230 */ /* 0x000fc40000004100 */
[-C--:B------:R-:W-:Y:S01]  /*e7a0*/  FFMA.FTZ R10, R23, R15.reuse, -R10 ;  /* 0x0000000f170a7223 */ /* 0x080fe2000001080a */
[----:B------:R-:W-:Y:S01]  /*e7b0*/  FFMA.FTZ R9, R18, R15, R9 ;  /* 0x0000000f12097223 */ /* 0x000fe20000010009 */
[----:B------:R-:W-:Y:S01]  /*e7c0*/  HADD2.F32 R4, -RZ, R4.H0_H0 ;  /* 0x20000004ff047230 */ /* 0x000fe20000004100 */
[----:B------:R-:W-:Y:S01]  /*e7d0*/  F2FP.F16.F32.PACK_AB R11, R11, R2 ;  /* 0x000000020b0b723e */ /* 0x000fe200000000ff */
[----:B------:R-:W-:Y:S02]  /*e7e0*/  HADD2.F32 R5, -RZ, R5.H0_H0 ;  /* 0x20000005ff057230 */ /* 0x000fe40000004100 */
        /* <DEDUP_REMOVED lines=16> */
.L_x_6636:
[----:B------:R-:W-:Y:S05]  /*e8f0*/  BSYNC B0 ;  /* 0x0000000000007941 */ /* 0x000fea0003800000 */
.L_x_6635:
[----:B------:R1:W-:Y:S02]  /*e900*/  STS.128 [R236+0x6800], R8 ;  /* 0x00680008ec007388 */ /* 0x0003e40000000c00 */
.L_x_6628:
[----:B------:R-:W-:Y:S05]  /*e910*/  BSYNC B1 ;  /* 0x0000000000017941 */ /* 0x000fea0003800000 */
.L_x_6627:
[----:B------:R-:W-:Y:S01]  /*e920*/  VIADD R15, R140, 0x20 ;  /* 0x000000208c0f7836 */ /* 0x000fe20000000000 */
[----:B------:R-:W-:Y:S04]  /*e930*/  BSSY B1, `(.L_x_6637) ;  /* 0x00000c4000017945 */ /* 0x000fe80003800000 */
[----:B------:R-:W-:-:S04]  /*e940*/  ISETP.GE.AND P0, PT, R15, R14, PT ;  /* 0x0000000e0f00720c */ /* 0x000fc80003f06270 */
[----:B------:R-:W-:-:S13]  /*e950*/  ISETP.LT.OR P0, PT, R60, -0x107, P0 ;  /* 0xfffffef93c00780c */ /* 0x000fda0000701670 */
[----:B------:R-:W-:Y:S05]  /*e960*/  @P0 BRA `(.L_x_6638) ;  /* 0x0000000c00000947 */ /* 0x000fea0003800000 */
[----:B--23--:R2:W5:Y:S04]  /*e970*/  LDG.E.128 R32, desc[UR6][R20.64+0x80] ;  /* 0x0000800614207981 */ /* 0x00c568000c1e1d00 */
[----:B----4-:R2:W5:Y:S04]  /*e980*/  LDG.E.128 R16, desc[UR6][R20.64+0x100] ;  /* 0x0001000614107981 */ /* 0x010568000c1e1d00 */
[----:B-1----:R2:W5:Y:S04]  /*e990*/  LDG.E.128 R8, desc[UR6][R20.64+0x180] ;  /* 0x0001800614087981 */ /* 0x002568000c1e1d00 */
[----:B------:R2:W5:Y:S01]  /*e9a0*/  LDG.E.128 R36, desc[UR6][R20.64] ;  /* 0x0000000614247981 */ /* 0x000562000c1e1d00 */
[----:B------:R-:W-:Y:S01]  /*e9b0*/  IMAD.SHL.U32 R7, R133, 0x20, RZ ;  /* 0x0000002085077824 */ /* 0x000fe200078e00ff */
[----:B------:R-:W-:Y:S01]  /*e9c0*/  ULDC.64 UR10, c[0x0][0x358] ;  /* 0x0000d600000a7ab9 */ /* 0x000fe20000000a00 */
[----:B------:R-:W-:Y:S01]  /*e9d0*/  ULDC.64 UR8, c[0x0][0x360] ;  /* 0x0000d80000087ab9 */ /* 0x000fe20000000a00 */
[----:B------:R-:W-:Y:S02]  /*e9e0*/  BSSY B0, `(.L_x_6639) ;  /* 0x0000031000007945 */ /* 0x000fe40003800000 */
[----:B------:R-:W-:-:S04]  /*e9f0*/  IADD3 R5, P0, R7, R26, RZ ;  /* 0x0000001a07057210 */ /* 0x000fc80007f1e0ff */
[----:B------:R-:W-:Y:S01]  /*ea00*/  LEA.HI.X.SX32 R0, R7, R28, 0x1, P0 ;  /* 0x0000001c07007211 */ /* 0x000fe200000f0eff */
[C---:B------:R-:W-:Y:S01]  /*ea10*/  IMAD.SHL.U32 R42, R5.reuse, 0x2, RZ ;  /* 0x00000002052a7824 */ /* 0x040fe200078e00ff */
[----:B------:R-:W-:Y:S02]  /*ea20*/  ISETP.GE.AND P0, PT, R24, UR5, PT ;  /* 0x0000000518007c0c */ /* 0x000fe4000bf06270 */
[----:B------:R-:W-:Y:S02]  /*ea30*/  SHF.L.U64.HI R0, R5, 0x1, R0 ;  /* 0x0000000105007819 */ /* 0x000fe40000010200 */
[C---:B------:R-:W-:Y:S02]  /*ea40*/  IADD3 R40, P2, R42.reuse, UR10, RZ ;  /* 0x0000000a2a287c10 */ /* 0x040fe4000ff5e0ff */
[----:B------:R-:W-:Y:S02]  /*ea50*/  IADD3 R42, P1, R42, UR8, RZ ;  /* 0x000000082a2a7c10 */ /* 0x000fe4000ff3e0ff */
[----:B------:R-:W-:-:S02]  /*ea60*/  IADD3.X R41, R0, UR11, RZ, P2, !PT ;  /* 0x0000000b00297c10 */ /* 0x000fc400097fe4ff */
[----:B------:R-:W-:-:S03]  /*ea70*/  IADD3.X R43, R0, UR9, RZ, P1, !PT ;  /* 0x00000009002b7c10 */ /* 0x000fc60008ffe4ff */
[----:B--2---:R-:W-:Y:S06]  /*ea80*/  @P0 BRA `(.L_x_6640) ;  /* 0x0000000000980947 */ /* 0x004fec0003800000 */
        /* <DEDUP_REMOVED lines=35> */
[----:B------:R-:W-:-:S03]  /*ecc0*/  FFMA.FTZ R38, R38, R7, R5 ;  /* 0x0000000726267223 */ /* 0x000fc60000010005 */
[----:B------:R-:W-:Y:S02]  /*ecd0*/  F2FP.F16.F32.PACK_AB R36, R29, R22 ;  /* 0x000000161d24723e */ /* 0x000fe400000000ff */
[----:B------:R-:W-:Y:S02]  /*ece0*/  F2FP.F16.F32.PACK_AB R38, R38, R31 ;  /* 0x0000001f2626723e */ /* 0x000fe400000000ff */
.L_x_6640:
[----:B------:R-:W-:Y:S05]  /*ecf0*/  BSYNC B0 ;  /* 0x0000000000007941 */ /* 0x000fea0003800000 */
.L_x_6639:
[----:B-----5:R1:W-:Y:S01]  /*ed00*/  STS.128 [R236+0x1000], R36 ;  /* 0x00100024ec007388 */ /* 0x0203e20000000c00 */
[----:B------:R-:W-:Y:S01]  /*ed10*/  IADD3 R0, R24, 0x40, RZ ;  /* 0x0000004018007810 */ /* 0x000fe20007ffe0ff */
[----:B------:R-:W-:Y:S03]  /*ed20*/  BSSY B0, `(.L_x_6641) ;  /* 0x0000029000007945 */ /* 0x000fe60003800000 */
[----:B------:R-:W-:-:S13]  /*ed30*/  ISETP.GE.AND P0, PT, R0, UR5, PT ;  /* 0x0000000500007c0c */ /* 0x000fda000bf06270 */
[----:B------:R-:W-:Y:S05]  /*ed40*/  @P0 BRA `(.L_x_6642) ;  /* 0x0000000000980947 */ /* 0x000fea0003800000 */
[----:B------:R-:W2:Y:S04]  /*ed50*/  LDG.E.64 R4, desc[UR6][R42.64+0x40] ;  /* 0x000040062a047981 */ /* 0x000ea8000c1e1b00 */
[----:B------:R-:W3:Y:S01]  /*ed60*/  LDG.E.64 R6, desc[UR6][R40.64+0x40] ;  /* 0x0000400628067981 */ /* 0x000ee2000c1e1b00 */
[--C-:B------:R-:W-:Y:S02]  /*ed70*/  HADD2.F32 R27, -RZ, R35.reuse.H1_H1 ;  /* 0x30000023ff1b7230 */ /* 0x100fe40000004100 */
        /* <DEDUP_REMOVED lines=35> */
.L_x_6642:
[----:B------:R-:W-:Y:S05]  /*efb0*/  BSYNC B0 ;  /* 0x0000000000007941 */ /* 0x000fea0003800000 */
.L_x_6641:
[----:B------:R2:W-:Y:S01]  /*efc0*/  STS.128 [R236+0x3000], R32 ;  /* 0x00300020ec007388 */ /* 0x0005e20000000c00 */
[----:B------:R-:W-:Y:S01]  /*efd0*/  IADD3 R0, R24, 0x80, RZ ;  /* 0x0000008018007810 */ /* 0x000fe20007ffe0ff */
[----:B------:R-:W-:Y:S03]  /*efe0*/  BSSY B0, `(.L_x_6643) ;  /* 0x000002a000007945 */ /* 0x000fe60003800000 */
[----:B------:R-:W-:-:S13]  /*eff0*/  ISETP.GE.AND P0, PT, R0, UR5, PT ;  /* 0x0000000500007c0c */ /* 0x000fda000bf06270 */
[----:B------:R-:W-:Y:S05]  /*f000*/  @P0 BRA `(.L_x_6644) ;  /* 0x00000000009c0947 */ /* 0x000fea0003800000 */
[----:B------:R-:W3:Y:S04]  /*f010*/  LDG.E.64 R4, desc[UR6][R42.64+0x80] ;  /* 0x000080062a047981 */ /* 0x000ee8000c1e1b00 */
[----:B------:R-:W4:Y:S01]  /*f020*/  LDG.E.64 R6, desc[UR6][R40.64+0x80] ;  /* 0x0000800628067981 */ /* 0x000f22000c1e1b00 */
[--C-:B------:R-:W-:Y:S01]  /*f030*/  HADD2.F32 R21, -RZ, R19.reuse.H1_H1 ;  /* 0x30000013ff157230 */ /* 0x100fe20000004100 */
[----:B------:R-:W-:Y:S01]  /*f040*/  MOV R22, R18 ;  /* 0x0000001200167202 */ /* 0x000fe20000000f00 */
[----:B------:R-:W-:Y:S02]  /*f050*/  HADD2.F32 R23, -RZ, R19.H0_H0 ;  /* 0x20000013ff177230 */ /* 0x000fe40000004100 */
[--C-:B------:R-:W-:Y:S02]  /*f060*/  HADD2.F32 R27, -RZ, R17.reuse.H0_H0 ;  /* 0x20000011ff1b7230 */ /* 0x100fe40000004100 */
[----:B------:R-:W-:-:S02]  /*f070*/  HADD2.F32 R30, -RZ, R17.H1_H1 ;  /* 0x30000011ff1e7230 */ /* 0x000fc40000004100 */
[----:B---3--:R-:W-:Y:S02]  /*f080*/  HADD2.F32 R0, -RZ, R5.H1_H1 ;  /* 0x30000005ff007230 */ /* 0x008fe40000004100 */
[----:B------:R-:W-:Y:S02]  /*f090*/  HADD2.F32 R17, -RZ, R4.H1_H1 ;  /* 0x30000004ff117230 */ /* 0x000fe40000004100 */
[----:B----4-:R-:W-:Y:S02]  /*f0a0*/  HADD2.F32 R19, -RZ, R7.H1_H1 ;  /* 0x30000007ff137230 */ /* 0x010fe40000004100 */
        /* <DEDUP_REMOVED lines=29> */
.L_x_6644:
[----:B------:R-:W-:Y:S05]  /*f280*/  BSYNC B0 ;  /* 0x0000000000007941 */ /* 0x000fea0003800000 */
.L_x_6643:
        /* <DEDUP_REMOVED lines=10> */
[--C-:B------:R-:W-:Y:S02]  /*f330*/  HADD2.F32 R21, -RZ, R9.reuse.H0_H0 ;  /* 0x20000009ff157230 */ /* 0x100fe40000004100 */
[----:B------:R-:W-:-:S02]  /*f340*/  HADD2.F32 R20, -RZ, R9.H1_H1 ;  /* 0x30000009ff147230 */ /* 0x000fc40000004100 */
[----:B----4-:R-:W-:Y:S02]  /*f350*/  HADD2.F32 R0, -RZ, R5.H1_H1 ;  /* 0x30000005ff007230 */ /* 0x010fe40000004100 */
[----:B------:R-:W-:Y:S02]  /*f360*/  HADD2.F32 R9, -RZ, R4.H1_H1 ;  /* 0x30000004ff097230 */ /* 0x000fe40000004100 */
[----:B-----5:R-:W-:Y:S02]  /*f370*/  HADD2.F32 R11, -RZ, R7.H1_H1 ;  /* 0x30000007ff0b7230 */ /* 0x020fe40000004100 */
        /* <DEDUP_REMOVED lines=29> */
.L_x_6646:
[----:B------:R-:W-:Y:S05]  /*f550*/  BSYNC B0 ;  /* 0x0000000000007941 */ /* 0x000fea0003800000 */
.L_x_6645:
[----:B------:R4:W-:Y:S02]  /*f560*/  STS.128 [R236+0x7000], R8 ;  /* 0x00700008ec007388 */ /* 0x0009e40000000c00 */
.L_x_6638:
[----:B------:R-:W-:Y:S05]  /*f570*/  BSYNC B1 ;  /* 0x0000000000017941 */ /* 0x000fea0003800000 */
.L_x_6637:
[----:B------:R-:W-:-:S05]  /*f580*/  VIADD R27, R140, 0x30 ;  /* 0x000000308c1b7836 */ /* 0x000fca0000000000 */
[----:B------:R-:W-:-:S04]  /*f590*/  ISETP.GE.AND P0, PT, R27, R14, PT ;  /* 0x0000000e1b00720c */ /* 0x000fc80003f06270 */
[----:B------:R-:W-:-:S13]  /*f5a0*/  ISETP.LT.OR P0, PT, R60, -0x187, P0 ;  /* 0xfffffe793c00780c */ /* 0x000fda0000701670 */
[----:B------:R-:W-:Y:S05]  /*f5b0*/  @P0 BRA `(.L_x_6647) ;  /* 0x0000006800f40947 */ /* 0x000fea0003800000 */
[----:B---3--:R3:W5:Y:S04]  /*f5c0*/  LDG.E.128 R20, desc[UR6][R12.64+0x80] ;  /* 0x000080060c147981 */ /* 0x008768000c1e1d00 */
[----:B----4-:R3:W5:Y:S04]  /*f5d0*/  LDG.E.128 R16, desc[UR6][R12.64+0x100] ;  /* 0x000100060c107981 */ /* 0x010768000c1e1d00 */
[----:B-1----:R3:W5:Y:S04]  /*f5e0*/  LDG.E.128 R8, desc[UR6][R12.64+0x180] ;  /* 0x000180060c087981 */ /* 0x002768000c1e1d00 */
[----:B--2---:R3:W5:Y:S01]  /*f5f0*/  LDG.E.128 R32, desc[UR6][R12.64] ;  /* 0x000000060c207981 */ /* 0x004762000c1e1d00 */
[----:B------:R-:W-:Y:S01]  /*f600*/  IMAD R133, R133, 0x30, RZ ;  /* 0x0000003085857824 */ /* 0x000fe200078e02ff */
[----:B------:R-:W-:Y:S01]  /*f610*/  ULDC.64 UR10, c[0x0][0x358] ;  /* 0x0000d600000a7ab9 */ /* 0x000fe20000000a00 */
[----:B------:R-:W-:Y:S01]  /*f620*/  ULDC.64 UR8, c[0x0][0x360] ;  /* 0x0000d80000087ab9 */ /* 0x000fe20000000a00 */
[----:B------:R-:W-:Y:S02]  /*f630*/  BSSY B0, `(.L_x_6648) ;  /* 0x0000034000007945 */ /* 0x000fe40003800000 */
[----:B------:R-:W-:-:S04]  /*f640*/  IADD3 R0, P0, R133, R26, RZ ;  /* 0x0000001a85007210 */ /* 0x000fc80007f1e0ff */
[----:B------:R-:W-:Y:S01]  /*f650*/  LEA.HI.X.SX32 R133, R133, R28, 0x1, P0 ;  /* 0x0000001c85857211 */ /* 0x000fe200000f0eff */
[----:B------:R-:W-:Y:S01]  /*f660*/  IMAD.SHL.U32 R38, R0, 0x2, RZ ;  /* 0x0000000200267824 */ /* 0x000fe200078e00ff */
[----:B------:R-:W-:Y:S02]  /*f670*/  ISETP.GE.AND P0, PT, R24, UR5, PT ;  /* 0x0000000518007c0c */ /* 0x000fe4000bf06270 */
[----:B------:R-:W-:Y:S02]  /*f680*/  SHF.L.U64.HI R0, R0, 0x1, R133 ;  /* 0x0000000100007819 */ /* 0x000fe40000010285 */
[C---:B------:R-:W-:Y:S02]  /*f690*/  IADD3 R28, P2, R38.reuse, UR10, RZ ;  /* 0x0000000a261c7c10 */ /* 0x040fe4000ff5e0ff */
[----:B------:R-:W-:Y:S02]  /*f6a0*/  IADD3 R38, P1, R38, UR8, RZ ;  /* 0x0000000826267c10 */ /* 0x000fe4000ff3e0ff */
[----:B------:R-:W-:-:S02]  /*f6b0*/  IADD3.X R29, R0, UR11, RZ, P2, !PT ;  /* 0x0000000b001d7c10 */ /* 0x000fc400097fe4ff */
[----:B------:R-:W-:-:S03]  /*f6c0*/  IADD3.X R39, R0, UR9, RZ, P1, !PT ;  /* 0x0000000900277c10 */ /* 0x000fc60008ffe4ff */
[----:B---3--:R-:W-:Y:S06]  /*f6d0*/  @P0 BRA `(.L_x_6649) ;  /* 0x0000000000a40947 */ /* 0x008fec0003800000 */
        /* <DEDUP_REMOVED lines=9> */
[----:B------:R-:W-:-:S02]  /*f770*/  HADD2.F32 R12, -RZ, R4.H1_H1 ;  /* 0x30000004ff0c7230 */ /* 0x000fc40000004100 */
        /* <DEDUP_REMOVED lines=31> */
.L_x_6649:
[----:B------:R-:W-:Y:S05]  /*f970*/  BSYNC B0 ;  /* 0x0000000000007941 */ /* 0x000fea0003800000 */
.L_x_6648:
[----:B-----5:R1:W-:Y:S01]  /*f980*/  STS.128 [R236+0x1800], R32 ;  /* 0x00180020ec007388 */ /* 0x0203e20000000c00 */
[----:B------:R-:W-:Y:S01]  /*f990*/  IADD3 R0, R24, 0x40, RZ ;  /* 0x0000004018007810 */ /* 0x000fe20007ffe0ff */
[----:B------:R-:W-:Y:S03]  /*f9a0*/  BSSY B0, `(.L_x_6650) ;  /* 0x000002a000007945 */ /* 0x000fe60003800000 */
[----:B------:R-:W-:-:S13]  /*f9b0*/  ISETP.GE.AND P0, PT, R0, UR5, PT ;  /* 0x0000000500007c0c */ /* 0x000fda000bf06270 */
[----:B------:R-:W-:Y:S05]  /*f9c0*/  @P0 BRA `(.L_x_6651) ;  /* 0x00000000009c0947 */ /* 0x000fea0003800000 */
[----:B------:R-:W2:Y:S04]  /*f9d0*/  LDG.E.64 R4, desc[UR6][R38.64+0x40] ;  /* 0x0000400626047981 */ /* 0x000ea8000c1e1b00 */
[----:B------:R-:W3:Y:S01]  /*f9e0*/  LDG.E.64 R6, desc[UR6][R28.64+0x40] ;  /* 0x000040061c067981 */ /* 0x000ee2000c1e1b00 */
[--C-:B------:R-:W-:Y:S02]  /*f9f0*/  HADD2.F32 R31, -RZ, R23.reuse.H0_H0 ;  /* 0x20000017ff1f7230 */ /* 0x100fe40000004100 */
[----:B------:R-:W-:Y:S02]  /*fa00*/  HADD2.F32 R23, -RZ, R23.H1_H1 ;  /* 0x30000017ff177230 */ /* 0x000fe40000004100 */
[--C-:B------:R-:W-:Y:S02]  /*fa10*/  HADD2.F32 R26, -RZ, R21.reuse.H0_H0 ;  /* 0x20000015ff1a7230 */ /* 0x100fe40000004100 */
[----:B-1----:R-:W-:-:S02]  /*fa20*/  HADD2.F32 R33, -RZ, R21.H1_H1 ;  /* 0x30000015ff217230 */ /* 0x002fc40000004100 */
        /* <DEDUP_REMOVED lines=33> */
.L_x_6651:
[----:B------:R-:W-:Y:S05]  /*fc40*/  BSYNC B0 ;  /* 0x0000000000007941 */ /* 0x000fea0003800000 */
.L_x_6650:
[----:B------:R2:W-:Y:S01]  /*fc50*/  STS.128 [R236+0x3800], R20 ;  /* 0x00380014ec007388 */ /* 0x0005e20000000c00 */
[----:B------:R-:W-:Y:S01]  /*fc60*/  IADD3 R0, R24, 0x80, RZ ;  /* 0x0000008018007810 */ /* 0x000fe20007ffe0ff */
[----:B------:R-:W-:Y:S03]  /*fc70*/  BSSY B0, `(.L_x_6652) ;  /* 0x000002a000007945 */ /* 0x000fe60003800000 */
[----:B------:R-:W-:-:S13]  /*fc80*/  ISETP.GE.AND P0, PT, R0, UR5, PT ;  /* 0x0000000500007c0c */ /* 0x000fda000bf06270 */
[----:B------:R-:W-:Y:S05]  /*fc90*/  @P0 BRA `(.L_x_6653) ;  /* 0x00000000009c0947 */ /* 0x000fea0003800000 */
[----:B------:R-:W3:Y:S04]  /*fca0*/  LDG.E.64 R4, desc[UR6][R38.64+0x80] ;  /* 0x0000800626047981 */ /* 0x000ee8000c1e1b00 */
[----:B------:R-:W4:Y:S01]  /*fcb0*/  LDG.E.64 R6, desc[UR6][R28.64+0x80] ;  /* 0x000080061c067981 */ /* 0x000f22000c1e1b00 */
[--C-:B--2---:R-:W-:Y:S02]  /*fcc0*/  HADD2.F32 R21, -RZ, R19.reuse.H0_H0 ;  /* 0x20000013ff157230 */ /* 0x104fe40000004100 */
[----:B------:R-:W-:Y:S02]  /*fcd0*/  HADD2.F32 R19, -RZ, R19.H1_H1 ;  /* 0x30000013ff137230 */ /* 0x000fe40000004100 */
[--C-:B------:R-:W-:Y:S02]  /*fce0*/  HADD2.F32 R20, -RZ, R17.reuse.H0_H0 ;  /* 0x20000011ff147230 */ /* 0x100fe40000004100 */
[----:B------:R-:W-:-:S02]  /*fcf0*/  HADD2.F32 R23, -RZ, R17.H1_H1 ;  /* 0x30000011ff177230 */ /* 0x000fc40000004100 */
[----:B---3--:R-:W-:Y:S02]  /*fd00*/  HADD2.F32 R0, -RZ, R5.H1_H1 ;  /* 0x30000005ff007230 */ /* 0x008fe40000004100 */
[----:B------:R-:W-:Y:S02]  /*fd10*/  HADD2.F32 R12, -RZ, R4.H1_H1 ;  /* 0x30000004ff0c7230 */ /* 0x000fe40000004100 */
[----:B----4-:R-:W-:Y:S02]  /*fd20*/  HADD2.F32 R17, -RZ, R7.H1_H1 ;  /* 0x30000007ff117230 */ /* 0x010fe40000004100 */
        /* <DEDUP_REMOVED lines=30> */
.L_x_6653:
[----:B------:R-:W-:Y:S05]  /*ff10*/  BSYNC B0 ;  /* 0x0000000000007941 */ /* 0x000fea0003800000 */
.L_x_6652:
[----:B------:R3:W-:Y:S01]  /*ff20*/  STS.128 [R236+0x5800], R16 ;  /* 0x00580010ec007388 */ /* 0x0007e20000000c00 */
[----:B------:R-:W-:Y:S01]  /*ff30*/  IADD3 R24, R24, 0xc0, RZ ;  /* 0x000000c018187810 */ /* 0x000fe20007ffe0ff */
[----:B------:R-:W-:Y:S03]  /*ff40*/  BSSY B0, `(.L_x_6654) ;  /* 0x000002a000007945 */ /* 0x000fe60003800000 */
[----:B------:R-:W-:-:S13]  /*ff50*/  ISETP.GE.AND P0, PT, R24, UR5, PT ;  /* 0x0000000518007c0c */ /* 0x000fda000bf06270 */
[----:B------:R-:W-:Y:S05]  /*ff60*/  @P0 BRA `(.L_x_6655) ;  /* 0x00000000009c0947 */ /* 0x000fea0003800000 */
[----:B------:R-:W4:Y:S04]  /*ff70*/  LDG.E.64 R4, desc[UR6][R38.64+0xc0] ;  /* 0x0000c00626047981 */ /* 0x000f28000c1e1b00 */
[----:B------:R-:W5:Y:S01]  /*ff80*/  LDG.E.64 R6, desc[UR6][R28.64+0xc0] ;  /* 0x0000c0061c067981 */ /* 0x000f62000c1e1b00 */
[--C-:B------:R-:W-:Y:S01]  /*ff90*/  HADD2.F32 R13, -RZ, R11.reuse.H1_H1 ;  /* 0x3000000bff0d7230 */ /* 0x100fe20000004100 */
[----:B------:R-:W-:Y:S01]  /*ffa0*/  MOV R14, R10 ;  /* 0x0000000a000e7202 */ /* 0x000fe20000000f00 */
[----:B---3--:R-:W-:Y:S02]  /*ffb0*/  HADD2.F32 R17, -RZ, R11.H0_H0 ;  /* 0x2000000bff117230 */ /* 0x008fe40000004100 */
        /* <DEDUP_REMOVED lines=34> */
.L_x_6655:
[----:B------:R-:W-:Y:S05]  /*101e0*/  BSYNC B0 ;  /* 0x0000000000007941 */ /* 0x000fea0003800000 */
.L_x_6654:
[----:B------:R4:W-:Y:S01]  /*101f0*/  STS.128 [R236+0x7800], R8 ;  /* 0x00780008ec007388 */ /* 0x0009e20000000c00 */
[----:B------:R-:W-:Y:S05]  /*10200*/  BRA `(.L_x_6647) ;  /* 0x0000005c00e07947 */ /* 0x000fea0003800000 */
.L_x_6616:
        /* <DEDUP_REMOVED lines=11> */
[----:B------:R-:W-:Y:S02]  /*102c0*/  MOV R7, R133 ;  /* 0x0000008500077202 */ /* 0x000fe40000000f00 */
[----:B------:R-:W-:Y:S02]  /*102d0*/  MOV R9, RZ ;  /* 0x000000ff00097202 */ /* 0x000fe40000000f00 */
[----:B------:R-:W-:-:S07]  /*102e0*/  MOV R3, RZ ;  /* 0x000000ff00037202 */ /* 0x000fce0000000f00 */
[----:B------:R-:W-:-:S04]  /*102f0*/  @P1 SHF.R.S32.HI R133, RZ, 0x1, R132 ;  /* 0x00000001ff851819 */ /* 0x000fc80000011484 */
[C---:B------:R-:W-:Y:S02]  /*10300*/  @P1 IADD3 R9, -R133.reuse, RZ, RZ ;  /* 0x000000ff85091210 */ /* 0x040fe40007ffe1ff */
[----:B------:R-:W-:Y:S02]  /*10310*/  @P1 IADD3 R7, -R133, RZ, RZ ;  /* 0x000000ff85071210 */ /* 0x000fe40007ffe1ff */
[----:B------:R-:W-:Y:S02]  /*10320*/  IADD3 R5, P0, R9, R0, RZ ;  /* 0x0000000009057210 */ /* 0x000fe40007f1e0ff */
[----:B------:R-:W-:Y:S01]  /*10330*/  @P1 IADD3 R3, -R133, RZ, RZ ;  /* 0x000000ff85031210 */ /* 0x000fe20007ffe1ff */
[----:B------:R-:W-:Y:S01]  /*10340*/  IMAD.WIDE R36, R7, 0x2, R44 ;  /* 0x0000000207247825 */ /* 0x000fe200078e022c */
[----:B------:R-:W-:Y:S02]  /*10350*/  LEA.HI.X.SX32 R4, R9, R2, 0x1, P0 ;  /* 0x0000000209047211 */ /* 0x000fe400000f0eff */
[----:B------:R-:W-:-:S03]  /*10360*/  LEA R6, P0, R5, UR8, 0x1 ;  /* 0x0000000805067c11 */ /* 0x000fc6000f8008ff */
[----:B------:R-:W2:Y:S01]  /*10370*/  LDG.E.128 R36, desc[UR6][R36.64] ;  /* 0x0000000624247981 */ /* 0x000ea2000c1e1d00 */
[----:B------:R-:W-:Y:S01]  /*10380*/  LEA.HI.X R7, R5, UR9, R4, 0x1, P0 ;  /* 0x0000000905077c11 */ /* 0x000fe200080f0c04 */
[----:B------:R-:W-:Y:S01]  /*10390*/  ULDC.64 UR8, c[0x0][0x358] ;  /* 0x0000d60000087ab9 */ /* 0x000fe20000000a00 */
[----:B------:R-:W-:-:S04]  /*103a0*/  IADD3 R8, P0, R3, R0, RZ ;  /* 0x0000000003087210 */ /* 0x000fc80007f1e0ff */
[----:B------:R-:W3:Y:S01]  /*103b0*/  LDG.E.128 R4, desc[UR6][R6.64] ;  /* 0x0000000606047981 */ /* 0x000ee2000c1e1d00 */
        /* <DEDUP_REMOVED lines=8> */
[--C-:B------:R-:W-:Y:S02]  /*10440*/  HADD2.F32 R26, -RZ, R5.reuse.H1_H1 ;  /* 0x30000005ff1a7230 */ /* 0x100fe40000004100 */
[----:B------:R-:W-:-:S02]  /*10450*/  HADD2.F32 R4, -RZ, R5.H0_H0 ;  /* 0x20000005ff047230 */ /* 0x000fc40000004100 */
        /* <DEDUP_REMOVED lines=19> */
[----:B------:R-:W-:Y:S02]  /*10590*/  HADD2.F32 R36, -RZ, R36.H1_H1 ;  /* 0x30000024ff247230 */ /* 0x000fe40000004100 */
[----:B------:R-:W-:Y:S01]  /*105a0*/  @!P1 FADD.FTZ R5, -R5, -RZ ;  /* 0x800000ff05059221 */ /* 0x000fe20000010100 */
[----:B------:R-:W-:Y:S01]  /*105b0*/  FMUL.FTZ R27, R38, R27 ;  /* 0x0000001b261b7220 */ /* 0x000fe20000410000 */
[----:B------:R-:W-:Y:S01]  /*105c0*/  FMUL.FTZ R6, R3, R6 ;  /* 0x0000000603067220 */ /* 0x000fe20000410000 */
[----:B------:R-:W-:Y:S01]  /*105d0*/  FMUL.FTZ R7, R4, R7 ;  /* 0x0000000704077220 */ /* 0x000fe20000410000 */
[----:B------:R-:W-:Y:S01]  /*105e0*/  FMUL.FTZ R36, R36, R15 ;  /* 0x0000000f24247220 */ /* 0x000fe20000410000 */
[----:B------:R-:W-:Y:S01]  /*105f0*/  FMUL.FTZ R5, R26, R5 ;  /* 0x000000051a057220 */ /* 0x000fe20000410000 */
[----:B-----5:R-:W-:Y:S02]  /*10600*/  HADD2.F32 R3, -RZ, R40.H0_H0 ;  /* 0x20000028ff037230 */ /* 0x020fe40000004100 */
[----:B----4-:R-:W-:-:S02]  /*10610*/  HADD2.F32 R4, -RZ, R8.H0_H0 ;  /* 0x20000008ff047230 */ /* 0x010fc40000004100 */
[----:B------:R-:W-:Y:S02]  /*10620*/  HADD2.F32 R38, -RZ, R8.H1_H1 ;  /* 0x30000008ff267230 */ /* 0x000fe40000004100 */
[----:B------:R-:W-:Y:S02]  /*10630*/  HADD2.F32 R15, -RZ, R40.H1_H1 ;  /* 0x30000028ff0f7230 */ /* 0x000fe40000004100 */
[----:B------:R-:W-:Y:S02]  /*10640*/  HADD2.F32 R26, -RZ, R41.H0_H0 ;  /* 0x20000029ff1a7230 */ /* 0x000fe40000004100 */
[--C-:B------:R-:W-:Y:S02]  /*10650*/  HADD2.F32 R8, -RZ, R9.reuse.H0_H0 ;  /* 0x20000009ff087230 */ /* 0x100fe40000004100 */
[----:B------:R-:W-:Y:S01]  /*10660*/  FFMA.FTZ R3, R3, R4, R46 ;  /* 0x0000000403037223 */ /* 0x000fe2000001002e */
[----:B------:R-:W-:Y:S02]  /*10670*/  HADD2.F32 R48, -RZ, R9.H1_H1 ;  /* 0x30000009ff307230 */ /* 0x000fe40000004100 */
[----:B------:R-:W-:Y:S01]  /*10680*/  FFMA.FTZ R36, R15, R38, R36 ;  /* 0x000000260f247223 */ /* 0x000fe20000010024 */
[----:B------:R-:W-:-:S02]  /*10690*/  HADD2.F32 R40, -RZ, R10.H0_H0 ;  /* 0x2000000aff287230 */ /* 0x000fc40000004100 */
[----:B------:R-:W-:Y:S01]  /*106a0*/  FFMA.FTZ R8, R26, R8, R47 ;  /* 0x000000081a087223 */ /* 0x000fe2000001002f */
[--C-:B------:R-:W-:Y:S02]  /*106b0*/  HADD2.F32 R9, -RZ, R11.reuse.H0_H0 ;  /* 0x2000000bff097230 */ /* 0x100fe40000004100 */
[----:B------:R-:W-:Y:S02]  /*106c0*/  HADD2.F32 R50, -RZ, R11.H1_H1 ;  /* 0x3000000bff327230 */ /* 0x000fe40000004100 */
[----:B------:R-:W-:Y:S02]  /*106d0*/  HADD2.F32 R4, -RZ, R42.H0_H0 ;  /* 0x2000002aff047230 */ /* 0x000fe40000004100 */
        /* <DEDUP_REMOVED lines=14> */
.L_x_6659:
[----:B------:R-:W-:Y:S05]  /*107c0*/  BSYNC B0 ;  /* 0x0000000000007941 */ /* 0x000fea0003800000 */
.L_x_6658:
[----:B-----5:R2:W-:Y:S01]  /*107d0*/  STS.128 [R236], R40 ;  /* 0x00000028ec007388 */ /* 0x0205e20000000c00 */
[----:B------:R-:W-:Y:S01]  /*107e0*/  IADD3 R4, R24, 0x40, RZ ;  /* 0x0000004018047810 */ /* 0x000fe20007ffe0ff */
[----:B------:R-:W-:Y:S03]  /*107f0*/  BSSY B0, `(.L_x_6660) ;  /* 0x0000055000007945 */ /* 0x000fe60003800000 */
[----:B------:R-:W-:-:S13]  /*10800*/  ISETP.GE.AND P0, PT, R4, UR5, PT ;  /* 0x0000000504007c0c */ /* 0x000fda000bf06270 */
        /* <DEDUP_REMOVED lines=83> */
.L_x_6661:
[----:B------:R-:W-:Y:S05]  /*10d40*/  BSYNC B0 ;  /* 0x0000000000007941 */ /* 0x000fea0003800000 */
.L_x_6660:
[----:B------:R3:W-:Y:S01]  /*10d50*/  STS.128 [R236+0x2000], R32 ;  /* 0x00200020ec007388 */ /* 0x0007e20000000c00 */
        /* <DEDUP_REMOVED lines=14> */
[----:B---3--:R-:W-:Y:S01]  /*10e40*/  IMAD.WIDE R32, R7, 0x2, R44 ;  /* 0x0000000207207825 */ /* 0x008fe200078e022c */
[----:B------:R-:W-:Y:S02]  /*10e50*/  LEA.HI.X.SX32 R4, R9, R2, 0x1, P0 ;  /* 0x0000000209047211 */ /* 0x000fe400000f0eff */
[----:B------:R-:W-:-:S03]  /*10e60*/  LEA R6, P0, R5, UR8, 0x1 ;  /* 0x0000000805067c11 */ /* 0x000fc6000f8008ff */
[----:B------:R-:W3:Y:S01]  /*10e70*/  LDG.E.128 R32, desc[UR6][R32.64+0x100] ;  /* 0x0001000620207981 */ /* 0x000ee2000c1e1d00 */
[----:B------:R-:W-:Y:S01]  /*10e80*/  LEA.HI.X R7, R5, UR9, R4, 0x1, P0 ;  /* 0x0000000905077c11 */ /* 0x000fe200080f0c04 */
[----:B------:R-:W-:Y:S01]  /*10e90*/  ULDC.64 UR8, c[0x0][0x358] ;  /* 0x0000d60000087ab9 */ /* 0x000fe20000000a00 */
[----:B------:R-:W-:-:S04]  /*10ea0*/  IADD3 R8, P0, R3, R0, RZ ;  /* 0x0000000003087210 */ /* 0x000fc80007f1e0ff */
[----:B------:R-:W4:Y:S01]  /*10eb0*/  LDG.E.128 R4, desc[UR6][R6.64+0x100] ;  /* 0x0001000606047981 */ /* 0x000f22000c1e1d00 */
        /* <DEDUP_REMOVED lines=48> */
[----:B--2---:R-:W-:Y:S02]  /*111c0*/  HADD2.F32 R40, -RZ, R11.H1_H1 ;  /* 0x3000000bff287230 */ /* 0x004fe40000004100 */
        /* <DEDUP_REMOVED lines=15> */
.L_x_6663:
[----:B------:R-:W-:Y:S05]  /*112c0*/  BSYNC B0 ;  /* 0x0000000000007941 */ /* 0x000fea0003800000 */
.L_x_6662:
        /* <DEDUP_REMOVED lines=15> */
[----:B----4-:R-:W-:Y:S01]  /*113c0*/  IMAD.WIDE R28, R7, 0x2, R44 ;  /* 0x00000002071c7825 */ /* 0x010fe200078e022c */
        /* <DEDUP_REMOVED lines=22> */
[----:B------:R-:W-:Y:S02]  /*11530*/  HADD2.F32 R29, -RZ, R29.H1_H1 ;  /* 0x3000001dff1d7230 */ /* 0x000fe40000004100 */
        /* <DEDUP_REMOVED lines=48> */
.L_x_6665:
[----:B------:R-:W-:Y:S05]  /*11840*/  BSYNC B0 ;  /* 0x0000000000007941 */ /* 0x000fea0003800000 */
.L_x_6664:
[----:B------:R1:W-:Y:S02]  /*11850*/  STS.128 [R236+0x6000], R16 ;  /* 0x00600010ec007388 */ /* 0x0003e40000000c00 */
.L_x_6657:
[----:B------:R-:W-:Y:S05]  /*11860*/  BSYNC B1 ;  /* 0x0000000000017941 */ /* 0x000fea0003800000 */
.L_x_6656:
        /* <DEDUP_REMOVED lines=9> */
[----:B------:R-:W-:Y:S01]  /*11900*/  ISETP.GE.AND P0, PT, R24, UR5, PT ;  /* 0x0000000518007c0c */ /* 0x000fe2000bf06270 */
[----:B------:R-:W-:-:S12]  /*11910*/  BSSY B0, `(.L_x_6668) ;  /* 0x0000056000007945 */ /* 0x000fd80003800000 */
[----:B------:R-:W-:Y:S05]  /*11920*/  @P0 BRA `(.L_x_6669) ;  /* 0x0000000400500947 */ /* 0x000fea0003800000 */
[-C--:B------:R-:W-:Y:S01]  /*11930*/  ISETP.GE.AND P0, PT, R24, R133.reuse, PT ;  /* 0x000000851800720c */ /* 0x080fe20003f06270 */
[----:B------:R-:W-:Y:S01]  /*11940*/  ULDC.64 UR8, c[0x0][0x360] ;  /* 0x0000d80000087ab9 */ /* 0x000fe20000000a00 */
[----:B------:R-:W-:Y:S02]  /*11950*/  MOV R7, R133 ;  /* 0x0000008500077202 */ /* 0x000fe40000000f00 */
[----:B------:R-:W-:Y:S02]  /*11960*/  MOV R4, RZ ;  /* 0x000000ff00047202 */ /* 0x000fe40000000f00 */
[C---:B------:R-:W-:Y:S02]  /*11970*/  IADD3 R9, P1, R131.reuse, R0, RZ ;  /* 0x0000000083097210 */ /* 0x040fe40007f3e0ff */
[----:B------:R-:W-:Y:S02]  /*11980*/  MOV R10, RZ ;  /* 0x000000ff000a7202 */ /* 0x000fe40000000f00 */
[----:B------:R-:W-:-:S03]  /*11990*/  LEA.HI.X.SX32 R8, R131, R2, 0x1, P1 ;  /* 0x0000000283087211 */ /* 0x000fc600008f0eff */
[----:B------:R-:W-:-:S04]  /*119a0*/  @P0 SHF.R.S32.HI R133, RZ, 0x1, R132 ;  /* 0x00000001ff850819 */ /* 0x000fc80000011484 */
[C---:B------:R-:W-:Y:S02]  /*119b0*/  @P0 IADD3 R4, -R133.reuse, RZ, RZ ;  /* 0x000000ff85040210 */ /* 0x040fe40007ffe1ff */
[C---:B------:R-:W-:Y:S02]  /*119c0*/  @P0 IADD3 R7, -R133.reuse, RZ, RZ ;  /* 0x000000ff85070210 */ /* 0x040fe40007ffe1ff */
[C---:B------:R-:W-:Y:S02]  /*119d0*/  IADD3 R5, P1, R4.reuse, R9, RZ ;  /* 0x0000000904057210 */ /* 0x040fe40007f3e0ff */
        /* <DEDUP_REMOVED lines=8> */
[----:B------:R-:W4:Y:S01]  /*11a60*/  LDG.E.128 R4, desc[UR6][R6.64] ;  /* 0x0000000606047981 */ /* 0x000f22000c1e1d00 */
[----:B------:R-:W-:Y:S02]  /*11a70*/  LEA.HI.X.SX32 R8, R10, R8, 0x1, P1 ;  /* 0x000000080a087211 */ /* 0x000fe400008f0eff */
[----:B------:R-:W-:-:S04]  /*11a80*/  LEA R10, P1, R9, UR8, 0x1 ;  /* 0x00000008090a7c11 */ /* 0x000fc8000f8208ff */
[----:B------:R-:W-:-:S06]  /*11a90*/  LEA.HI.X R11, R9, UR9, R8, 0x1, P1 ;  /* 0x00000009090b7c11 */ /* 0x000fcc00088f0c08 */
[----:B------:R-:W3:Y:S01]  /*11aa0*/  LDG.E.128 R8, desc[UR6][R10.64] ;  /* 0x000000060a087981 */ /* 0x000ee2000c1e1d00 */
        /* <DEDUP_REMOVED lines=32> */
[----:B-----5:R-:W-:Y:S02]  /*11cb0*/  HADD2.F32 R15, -RZ, R40.H0_H0 ;  /* 0x20000028ff0f7230 */ /* 0x020fe40000004100 */
[----:B---3--:R-:W-:-:S02]  /*11cc0*/  HADD2.F32 R4, -RZ, R8.H0_H0 ;  /* 0x20000008ff047230 */ /* 0x008fc40000004100 */
        /* <DEDUP_REMOVED lines=26> */
.L_x_6669:
[----:B------:R-:W-:Y:S05]  /*11e70*/  BSYNC B0 ;  /* 0x0000000000007941 */ /* 0x000fea0003800000 */
.L_x_6668:
[----:B-----5:R1:W-:Y:S01]  /*11e80*/  STS.128 [R236+0x800], R40 ;  /* 0x00080028ec007388 */ /* 0x0203e20000000c00 */
[----:B------:R-:W-:Y:S01]  /*11e90*/  IADD3 R4, R24, 0x40, RZ ;  /* 0x0000004018047810 */ /* 0x000fe20007ffe0ff */
[----:B------:R-:W-:Y:S03]  /*11ea0*/  BSSY B0, `(.L_x_6670) ;  /* 0x0000058000007945 */ /* 0x000fe60003800000 */
[----:B------:R-:W-:-:S13]  /*11eb0*/  ISETP.GE.AND P0, PT, R4, UR5, PT ;  /* 0x0000000504007c0c */ /* 0x000fda000bf06270 */
[----:B------:R-:W-:Y:S05]  /*11ec0*/  @P0 BRA `(.L_x_6671) ;  /* 0x0000000400540947 */ /* 0x000fea0003800000 */
[-C--:B------:R-:W-:Y:S01]  /*11ed0*/  ISETP.GE.AND P0, PT, R4, R133.reuse, PT ;  /* 0x000000850400720c */ /* 0x080fe20003f06270 */
[----:B------:R-:W-:Y:S01]  /*11ee0*/  ULDC.64 UR8, c[0x0][0x360] ;  /* 0x0000d80000087ab9 */ /* 0x000fe20000000a00 */
[----:B------:R-:W-:Y:S02]  /*11ef0*/  MOV R7, R133 ;  /* 0x0000008500077202 */ /* 0x000fe40000000f00 */
[----:B------:R-:W-:Y:S02]  /*11f00*/  IADD3 R5, R131, 0x40, RZ ;  /* 0x0000004083057810 */ /* 0x000fe40007ffe0ff */
[----:B------:R-:W-:Y:S02]  /*11f10*/  MOV R4, RZ ;  /* 0x000000ff00047202 */ /* 0x000fe40000000f00 */
[----:B------:R-:W-:Y:S02]  /*11f20*/  IADD3 R9, P1, R5, R0, RZ ;  /* 0x0000000005097210 */ /* 0x000fe40007f3e0ff */
[----:B------:R-:W-:-:S02]  /*11f30*/  MOV R10, RZ ;  /* 0x000000ff000a7202 */ /* 0x000fc40000000f00 */
[----:B------:R-:W-:Y:S02]  /*11f40*/  LEA.HI.X.SX32 R8, R5, R2, 0x1, P1 ;  /* 0x0000000205087211 */ /* 0x000fe400008f0eff */
        /* <DEDUP_REMOVED lines=8> */
[----:B------:R-:W1:Y:S01]  /*11fd0*/  LDG.E.128 R36, desc[UR6][R36.64+0x80] ;  /* 0x0000800624247981 */ /* 0x000e62000c1e1d00 */
[----:B------:R-:W-:Y:S01]  /*11fe0*/  LEA.HI.X R7, R5, UR9, R4, 0x1, P1 ;  /* 0x0000000905077c11 */ /* 0x000fe200088f0c04 */
[----:B------:R-:W-:Y:S01]  /*11ff0*/  ULDC.64 UR8, c[0x0][0x358] ;  /* 0x0000d60000087ab9 */ /* 0x000fe20000000a00 */
[----:B------:R-:W-:-:S04]  /*12000*/  IADD3 R9, P1, R10, R9, RZ ;  /* 0x000000090a097210 */ /* 0x000fc80007f3e0ff */
[----:B------:R-:W2:Y:S01]  /*12010*/  LDG.E.128 R4, desc[UR6][R6.64] ;  /* 0x0000000606047981 */ /* 0x000ea2000c1e1d00 */
[----:B------:R-:W-:Y:S02]  /*12020*/  LEA.HI.X.SX32 R8, R10, R8, 0x1, P1 ;  /* 0x000000080a087211 */ /* 0x000fe400008f0eff */
[----:B------:R-:W-:-:S04]  /*12030*/  LEA R10, P1, R9, UR8, 0x1 ;  /* 0x00000008090a7c11 */ /* 0x000fc8000f8208ff */
[----:B------:R-:W-:-:S06]  /*12040*/  LEA.HI.X R11, R9, UR9, R8, 0x1, P1 ;  /* 0x00000009090b7c11 */ /* 0x000fcc00088f0c08 */
[----:B------:R-:W4:Y:S01]  /*12050*/  LDG.E.128 R8, desc[UR6][R10.64] ;  /* 0x000000060a087981 */ /* 0x000f22000c1e1d00 */
[--C-:B-1----:R-:W-:Y:S02]  /*12060*/  HADD2.F32 R42, -RZ, R36.reuse.H0_H0 ;  /* 0x20000024ff2a7230 */ /* 0x102fe40000004100 */
        /* <DEDUP_REMOVED lines=59> */
.L_x_6671:
[----:B------:R-:W-:Y:S05]  /*12420*/  BSYNC B0 ;  /* 0x0000000000007941 */ /* 0x000fea0003800000 */
.L_x_6670:
        /* <DEDUP_REMOVED lines=18> */
[----:B--2---:R-:W-:Y:S01]  /*12550*/  IMAD.WIDE R32, R7, 0x2, R22 ;  /* 0x0000000207207825 */ /* 0x004fe200078e0216 */
        /* <DEDUP_REMOVED lines=71> */
.L_x_6673:
[----:B------:R-:W-:Y:S05]  /*129d0*/  BSYNC B0 ;  /* 0x0000000000007941 */ /* 0x000fea0003800000 */
.L_x_6672:
        /* <DEDUP_REMOVED lines=18> */
[----:B----4-:R-:W-:Y:S01]  /*12b00*/  IMAD.WIDE R28, R5, 0x2, R22 ;  /* 0x00000002051c7825 */ /* 0x010fe200078e0216 */
        /* <DEDUP_REMOVED lines=14> */
[----:B---3--:R-:W-:Y:S02]  /*12bf0*/  HADD2.F32 R22, -RZ, R4.H1_H1 ;  /* 0x30000004ff167230 */ /* 0x008fe40000004100 */
        /* <DEDUP_REMOVED lines=29> */
[----:B------:R-:W-:Y:S02]  /*12dd0*/  HADD2.F32 R22, -RZ, R16.H1_H1 ;  /* 0x30000010ff167230 */ /* 0x000fe40000004100 */
[--C-:B-----5:R-:W-:Y:S02]  /*12de0*/  HADD2.F32 R4, -RZ, R8.reuse.H0_H0 ;  /* 0x20000008ff047230 */ /* 0x120fe40000004100 */
[----:B------:R-:W-:Y:S02]  /*12df0*/  HADD2.F32 R23, -RZ, R8.H1_H1 ;  /* 0x30000008ff177230 */ /* 0x000fe40000004100 */
[----:B------:R-:W-:Y:S02]  /*12e00*/  HADD2.F32 R16, -RZ, R17.H0_H0 ;  /* 0x20000011ff107230 */ /* 0x000fe40000004100 */
[----:B------:R-:W-:Y:S02]  /*12e10*/  HADD2.F32 R8, -RZ, R9.H0_H0 ;  /* 0x20000009ff087230 */ /* 0x000fe40000004100 */
[----:B------:R-:W-:Y:S01]  /*12e20*/  FFMA.FTZ R4, R15, R4, R32 ;  /* 0x000000040f047223 */ /* 0x000fe20000010020 */
[----:B------:R-:W-:-:S02]  /*12e30*/  HADD2.F32 R30, -RZ, R10.H0_H0 ;  /* 0x2000000aff1e7230 */ /* 0x000fc40000004100 */
[----:B------:R-:W-:Y:S02]  /*12e40*/  HADD2.F32 R31, -RZ, R10.H1_H1 ;  /* 0x3000000aff1f7230 */ /* 0x000fe40000004100 */
[----:B------:R-:W-:Y:S01]  /*12e50*/  FFMA.FTZ R8, R16, R8, R27 ;  /* 0x0000000810087223 */ /* 0x000fe2000001001b */
[--C-:B------:R-:W-:Y:S02]  /*12e60*/  HADD2.F32 R29, -RZ, R11.reuse.H0_H0 ;  /* 0x2000000bff1d7230 */ /* 0x100fe40000004100 */
[----:B------:R-:W-:Y:S02]  /*12e70*/  HADD2.F32 R10, -RZ, R11.H1_H1 ;  /* 0x3000000bff0a7230 */ /* 0x000fe40000004100 */
[--C-:B------:R-:W-:Y:S02]  /*12e80*/  HADD2.F32 R16, -RZ, R18.reuse.H0_H0 ;  /* 0x20000012ff107230 */ /* 0x100fe40000004100 */
        /* <DEDUP_REMOVED lines=15> */
.L_x_6675:
[----:B------:R-:W-:Y:S05]  /*12f80*/  BSYNC B0 ;  /* 0x0000000000007941 */ /* 0x000fea0003800000 */
.L_x_6674:
[----:B------:R1:W-:Y:S02]  /*12f90*/  STS.128 [R236+0x6800], R16 ;  /* 0x00680010ec007388 */ /* 0x0003e40000000c00 */
.L_x_6667:
[----:B------:R-:W-:Y:S05]  /*12fa0*/  BSYNC B1 ;  /* 0x0000000000017941 */ /* 0x000fea0003800000 */
.L_x_6666:
        /* <DEDUP_REMOVED lines=18> */
[C---:B------:R-:W-:Y:S02]  /*130d0*/  SHF.L.U32 R5, R133.reuse, 0x5, RZ ;  /* 0x0000000585057819 */ /* 0x040fe400000006ff */
[----:B------:R-:W-:Y:S02]  /*130e0*/  @P0 IADD3 R4, -R133, RZ, RZ ;  /* 0x000000ff85040210 */ /* 0x000fe40007ffe1ff */
[----:B------:R-:W-:Y:S02]  /*130f0*/  IADD3 R9, P1, R5, R0, RZ ;  /* 0x0000000005097210 */ /* 0x000fe40007f3e0ff */
[----:B------:R-:W-:Y:S02]  /*13100*/  @P0 IADD3 R7, -R133, RZ, RZ ;  /* 0x000000ff85070210 */ /* 0x000fe40007ffe1ff */
[----:B------:R-:W-:Y:S02]  /*13110*/  LEA.HI.X.SX32 R8, R5, R2, 0x1, P1 ;  /* 0x0000000205087211 */ /* 0x000fe400008f0eff */
[----:B------:R-:W-:Y:S01]  /*13120*/  IADD3 R5, P1, R4, R9, RZ ;  /* 0x0000000904057210 */ /* 0x000fe20007f3e0ff */
[----:B------:R-:W-:Y:S01]  /*13130*/  IMAD.WIDE R36, R7, 0x2, R20 ;  /* 0x0000000207247825 */ /* 0x000fe200078e0214 */
[----:B------:R-:W-:-:S02]  /*13140*/  @P0 IADD3 R10, -R133, RZ, RZ ;  /* 0x000000ff850a0210 */ /* 0x000fc40007ffe1ff */
[----:B------:R-:W-:Y:S02]  /*13150*/  LEA.HI.X.SX32 R4, R4, R8, 0x1, P1 ;  /* 0x0000000804047211 */ /* 0x000fe400008f0eff */
[C---:B------:R-:W-:Y:S01]  /*13160*/  LEA R6, P1, R5.reuse, UR8, 0x1 ;  /* 0x0000000805067c11 */ /* 0x040fe2000f8208ff */
[----:B------:R-:W3:Y:S03]  /*13170*/  LDG.E.128 R36, desc[UR6][R36.64] ;  /* 0x0000000624247981 */ /* 0x000ee6000c1e1d00 */
[----:B------:R-:W-:Y:S01]  /*13180*/  LEA.HI.X R7, R5, UR9, R4, 0x1, P1 ;  /* 0x0000000905077c11 */ /* 0x000fe200088f0c04 */
[----:B------:R-:W-:Y:S01]  /*13190*/  ULDC.64 UR8, c[0x0][0x358] ;  /* 0x0000d60000087ab9 */ /* 0x000fe20000000a00 */
[----:B------:R-:W-:-:S04]  /*131a0*/  IADD3 R9, P1, R10, R9, RZ ;  /* 0x000000090a097210 */ /* 0x000fc80007f3e0ff */
[----:B------:R-:W4:Y:S01]  /*131b0*/  LDG.E.128 R4, desc[UR6][R6.64] ;  /* 0x0000000606047981 */ /* 0x000f22000c1e1d00 */
[----:B------:R-:W-:Y:S02]  /*131c0*/  LEA.HI.X.SX32 R8, R10, R8, 0x1, P1 ;  /* 0x000000080a087211 */ /* 0x000fe400008f0eff */
[----:B------:R-:W-:-:S04]  /*131d0*/  LEA R10, P1, R9, UR8, 0x1 ;  /* 0x00000008090a7c11 */ /* 0x000fc8000f8208ff */
[----:B------:R-:W-:-:S06]  /*131e0*/  LEA.HI.X R11, R9, UR9, R8, 0x1, P1 ;  /* 0x00000009090b7c11 */ /* 0x000fcc00088f0c08 */
[----:B------:R-:W2:Y:S01]  /*131f0*/  LDG.E.128 R8, desc[UR6][R10.64] ;  /* 0x000000060a087981 */ /* 0x000ea2000c1e1d00 */
[----:B---3--:R-:W-:Y:S02]  /*13200*/  HADD2.F32 R45, -RZ, R36.H0_H0 ;  /* 0x20000024ff2d7230 */ /* 0x008fe40000004100 */
[----:B------:R-:W-:Y:S02]  /*13210*/  HADD2.F32 R47, -RZ, R37.H0_H0 ;  /* 0x20000025ff2f7230 */ /* 0x000fe40000004100 */
[--C-:B----4-:R-:W-:Y:S02]  /*13220*/  HADD2.F32 R22, -RZ, R4.reuse.H0_H0 ;  /* 0x20000004ff167230 */ /* 0x110fe40000004100 */
[----:B------:R-:W-:Y:S02]  /*13230*/  HADD2.F32 R23, -RZ, R4.H1_H1 ;  /* 0x30000004ff177230 */ /* 0x000fe40000004100 */
[--C-:B------:R-:W-:Y:S02]  /*13240*/  HADD2.F32 R4, -RZ, R5.reuse.H0_H0 ;  /* 0x20000005ff047230 */ /* 0x100fe40000004100 */
[----:B------:R-:W-:Y:S01]  /*13250*/  @!P0 FADD.FTZ R22, -R22, -RZ ;  /* 0x800000ff16168221 */ /* 0x000fe20000010100 */
[----:B------:R-:W-:-:S02]  /*13260*/  HADD2.F32 R26, -RZ, R5.H1_H1 ;  /* 0x30000005ff1a7230 */ /* 0x000fc40000004100 */
        /* <DEDUP_REMOVED lines=53> */
.L_x_6679:
[----:B------:R-:W-:Y:S05]  /*135c0*/  BSYNC B0 ;  /* 0x0000000000007941 */ /* 0x000fea0003800000 */
.L_x_6678:
        /* <DEDUP_REMOVED lines=11> */
[C---:B------:R-:W-:Y:S02]  /*13680*/  LEA R5, R133.reuse, 0x40, 0x5 ;  /* 0x0000004085057811 */ /* 0x040fe400078e28ff */
        /* <DEDUP_REMOVED lines=9> */
[----:B------:R-:W1:Y:S03]  /*13720*/  LDG.E.128 R36, desc[UR6][R36.64+0x80] ;  /* 0x0000800624247981 */ /* 0x000e66000c1e1d00 */
        /* <DEDUP_REMOVED lines=8> */
[--C-:B-1----:R-:W-:Y:S02]  /*137b0*/  HADD2.F32 R41, -RZ, R36.reuse.H0_H0 ;  /* 0x20000024ff297230 */ /* 0x102fe40000004100 */
[----:B------:R-:W-:Y:S02]  /*137c0*/  HADD2.F32 R36, -RZ, R36.H1_H1 ;  /* 0x30000024ff247230 */ /* 0x000fe40000004100 */
[----:B------:R-:W-:Y:S02]  /*137d0*/  HADD2.F32 R43, -RZ, R37.H0_H0 ;  /* 0x20000025ff2b7230 */ /* 0x000fe40000004100 */
[--C-:B---3--:R-:W-:Y:S02]  /*137e0*/  HADD2.F32 R22, -RZ, R4.reuse.H0_H0 ;  /* 0x20000004ff167230 */ /* 0x108fe40000004100 */
[----:B------:R-:W-:Y:S02]  /*137f0*/  HADD2.F32 R23, -RZ, R4.H1_H1 ;  /* 0x30000004ff177230 */ /* 0x000fe40000004100 */
[----:B------:R-:W-:-:S02]  /*13800*/  HADD2.F32 R4, -RZ, R5.H0_H0 ;  /* 0x20000005ff047230 */ /* 0x000fc40000004100 */
[----:B------:R-:W-:Y:S02]  /*13810*/  HADD2.F32 R26, -RZ, R5.H1_H1 ;  /* 0x30000005ff1a7230 */ /* 0x000fe40000004100 */
[----:B------:R-:W-:Y:S01]  /*13820*/  @!P0 FADD.FTZ R23, -R23, -RZ ;  /* 0x800000ff17178221 */ /* 0x000fe20000010100 */
[--C-:B------:R-:W-:Y:S02]  /*13830*/  HADD2.F32 R5, -RZ, R6.reuse.H0_H0 ;  /* 0x20000006ff057230 */ /* 0x100fe40000004100 */
[----:B------:R-:W-:Y:S01]  /*13840*/  @!P0 FADD.FTZ R4, -R4, -RZ ;  /* 0x800000ff04048221 */ /* 0x000fe20000010100 */
[----:B------:R-:W-:Y:S02]  /*13850*/  HADD2.F32 R27, -RZ, R6.H1_H1 ;  /* 0x30000006ff1b7230 */ /* 0x000fe40000004100 */
        /* <DEDUP_REMOVED lines=49> */
.L_x_6681:
[----:B------:R-:W-:Y:S05]  /*13b70*/  BSYNC B0 ;  /* 0x0000000000007941 */ /* 0x000fea0003800000 */
.L_x_6680:
        /* <DEDUP_REMOVED lines=17> */
[----:B---3--:R-:W-:Y:S01]  /*13c90*/  IMAD.WIDE R32, R7, 0x2, R20 ;  /* 0x0000000207207825 */ /* 0x008fe200078e0214 */
        /* <DEDUP_REMOVED lines=12> */
[--C-:B---3--:R-:W-:Y:S02]  /*13d60*/  HADD2.F32 R37, -RZ, R32.reuse.H0_H0 ;  /* 0x20000020ff257230 */ /* 0x108fe40000004100 */
[----:B------:R-:W-:Y:S02]  /*13d70*/  HADD2.F32 R32, -RZ, R32.H1_H1 ;  /* 0x30000020ff207230 */ /* 0x000fe40000004100 */
[----:B------:R-:W-:Y:S02]  /*13d80*/  HADD2.F32 R39, -RZ, R33.H0_H0 ;  /* 0x20000021ff277230 */ /* 0x000fe40000004100 */
[--C-:B----4-:R-:W-:Y:S02]  /*13d90*/  HADD2.F32 R22, -RZ, R4.reuse.H0_H0 ;  /* 0x20000004ff167230 */ /* 0x110fe40000004100 */
        /* <DEDUP_REMOVED lines=56> */
.L_x_6683:
[----:B------:R-:W-:Y:S05]  /*14120*/  BSYNC B0 ;  /* 0x0000000000007941 */ /* 0x000fea0003800000 */
.L_x_6682:
        /* <DEDUP_REMOVED lines=17> */
[----:B--2---:R-:W-:Y:S01]  /*14240*/  IMAD.WIDE R20, R7, 0x2, R20 ;  /* 0x0000000207147825 */ /* 0x004fe200078e0214 */
[----:B------:R-:W-:-:S02]  /*14250*/  @P0 IADD3 R10, -R133, RZ, RZ ;  /* 0x000000ff850a0210 */ /* 0x000fc40007ffe1ff */
[----:B------:R-:W-:Y:S02]  /*14260*/  LEA.HI.X.SX32 R4, R4, R8, 0x1, P1 ;  /* 0x0000000804047211 */ /* 0x000fe400008f0eff */
[C---:B------:R-:W-:Y:S01]  /*14270*/  LEA R6, P1, R5.reuse, UR8, 0x1 ;  /* 0x0000000805067c11 */ /* 0x040fe2000f8208ff */
[----:B------:R-:W2:Y:S03]  /*14280*/  LDG.E.128 R20, desc[UR6][R20.64+0x180] ;  /* 0x0001800614147981 */ /* 0x000ea6000c1e1d00 */
[----:B------:R-:W-:Y:S01]  /*14290*/  LEA.HI.X R7, R5, UR9, R4, 0x1, P1 ;  /* 0x0000000905077c11 */ /* 0x000fe200088f0c04 */
[----:B------:R-:W-:Y:S01]  /*142a0*/  ULDC.64 UR8, c[0x0][0x358] ;  /* 0x0000d60000087ab9 */ /* 0x000fe20000000a00 */
[----:B------:R-:W-:-:S04]  /*142b0*/  IADD3 R9, P1, R10, R9, RZ ;  /* 0x000000090a097210 */ /* 0x000fc80007f3e0ff */
[----:B------:R-:W5:Y:S01]  /*142c0*/  LDG.E.128 R4, desc[UR6][R6.64] ;  /* 0x0000000606047981 */ /* 0x000f62000c1e1d00 */
[----:B------:R-:W-:Y:S02]  /*142d0*/  LEA.HI.X.SX32 R8, R10, R8, 0x1, P1 ;  /* 0x000000080a087211 */ /* 0x000fe400008f0eff */
[----:B------:R-:W-:-:S04]  /*142e0*/  LEA R10, P1, R9, UR8, 0x1 ;  /* 0x00000008090a7c11 */ /* 0x000fc8000f8208ff */
[----:B------:R-:W-:-:S06]  /*142f0*/  LEA.HI.X R11, R9, UR9, R8, 0x1, P1 ;  /* 0x00000009090b7c11 */ /* 0x000fcc00088f0c08 */
[----:B------:R-:W3:Y:S01]  /*14300*/  LDG.E.128 R8, desc[UR6][R10.64] ;  /* 0x000000060a087981 */ /* 0x000ee2000c1e1d00 */
[----:B--2---:R-:W-:Y:S01]  /*14310*/  MOV R26, R23 ;  /* 0x00000017001a7202 */ /* 0x004fe20000000f00 */
[----:B----4-:R-:W-:Y:S02]  /*14320*/  HADD2.F32 R31, -RZ, R21.H0_H0 ;  /* 0x20000015ff1f7230 */ /* 0x010fe40000004100 */
[----:B------:R-:W-:Y:S02]  /*14330*/  HADD2.F32 R30, -RZ, R20.H0_H0 ;  /* 0x20000014ff1e7230 */ /* 0x000fe40000004100 */
[--C-:B-----5:R-:W-:Y:S02]  /*14340*/  HADD2.F32 R23, -RZ, R4.reuse.H0_H0 ;  /* 0x20000004ff177230 */ /* 0x120fe40000004100 */
[----:B------:R-:W-:Y:S02]  /*14350*/  HADD2.F32 R27, -RZ, R4.H1_H1 ;  /* 0x30000004ff1b7230 */ /* 0x000fe40000004100 */
[----:B------:R-:W-:-:S02]  /*14360*/  HADD2.F32 R4, -RZ, R5.H0_H0 ;  /* 0x20000005ff047230 */ /* 0x000fc40000004100 */
[----:B------:R-:W-:Y:S01]  /*14370*/  @!P0 FADD.FTZ R23, -R23, -RZ ;  /* 0x800000ff17178221 */ /* 0x000fe20000010100 */
[----:B------:R-:W-:Y:S02]  /*14380*/  HADD2.F32 R28, -RZ, R5.H1_H1 ;  /* 0x30000005ff1c7230 */ /* 0x000fe40000004100 */
[--C-:B------:R-:W-:Y:S02]  /*14390*/  HADD2.F32 R5, -RZ, R6.reuse.H0_H0 ;  /* 0x20000006ff057230 */ /* 0x100fe40000004100 */
[----:B------:R-:W-:Y:S01]  /*143a0*/  @!P0 FADD.FTZ R4, -R4, -RZ ;  /* 0x800000ff04048221 */ /* 0x000fe20000010100 */
        /* <DEDUP_REMOVED lines=12> */
[----:B------:R-:W-:-:S02]  /*14470*/  HADD2.F32 R7, -RZ, R7.H1_H1 ;  /* 0x30000007ff077230 */ /* 0x000fc40000004100 */
[----:B------:R-:W-:Y:S01]  /*14480*/  FMUL.FTZ R20, R20, R27 ;  /* 0x0000001b14147220 */ /* 0x000fe20000410000 */
[----:B------:R-:W-:Y:S01]  /*14490*/  FMUL.FTZ R5, R4, R5 ;  /* 0x0000000504057220 */ /* 0x000fe20000410000 */
[----:B------:R-:W-:Y:S01]  /*144a0*/  FMUL.FTZ R29, R22, R29 ;  /* 0x0000001d161d7220 */ /* 0x000fe20000410000 */
[----:B------:R-:W-:Y:S01]  /*144b0*/  FMUL.FTZ R6, R23, R6 ;  /* 0x0000000617067220 */ /* 0x000fe20000410000 */
[----:B------:R-:W-:Y:S02]  /*144c0*/  HADD2.F32 R21, -RZ, R21.H1_H1 ;  /* 0x30000015ff157230 */ /* 0x000fe40000004100 */
[----:B------:R-:W-:Y:S01]  /*144d0*/  @!P0 FADD.FTZ R28, -R28, -RZ ;  /* 0x800000ff1c1c8221 */ /* 0x000fe20000010100 */
[--C-:B------:R-:W-:Y:S02]  /*144e0*/  HADD2.F32 R23, -RZ, R16.reuse.H0_H0 ;  /* 0x20000010ff177230 */ /* 0x100fe40000004100 */
[----:B------:R-:W-:Y:S02]  /*144f0*/  HADD2.F32 R27, -RZ, R16.H1_H1 ;  /* 0x30000010ff1b7230 */ /* 0x000fe40000004100 */
[----:B---3--:R-:W-:-:S02]  /*14500*/  HADD2.F32 R4, -RZ, R8.H0_H0 ;  /* 0x20000008ff047230 */ /* 0x008fc40000004100 */
        /* <DEDUP_REMOVED lines=10> */
[----:B------:R-:W-:Y:S02]  /*145b0*/  HADD2.F32 R26, -RZ, R10.H0_H0 ;  /* 0x2000000aff1a7230 */ /* 0x000fe40000004100 */
        /* <DEDUP_REMOVED lines=18> */
.L_x_6685:
[----:B------:R-:W-:Y:S05]  /*146e0*/  BSYNC B0 ;  /* 0x0000000000007941 */ /* 0x000fea0003800000 */
.L_x_6684:
[----:B------:R1:W-:Y:S02]  /*146f0*/  STS.128 [R236+0x7000], R16 ;  /* 0x00700010ec007388 */ /* 0x0003e40000000c00 */
.L_x_6677:
[----:B------:R-:W-:Y:S05]  /*14700*/  BSYNC B1 ;  /* 0x0000000000017941 */ /* 0x000fea0003800000 */
.L_x_6676:
[----:B------:R-:W-:-:S05]  /*14710*/  VIADD R27, R140, 0x30 ;  /* 0x000000308c1b7836 */ /* 0x000fca0000000000 */
[----:B------:R-:W-:-:S04]  /*14720*/  ISETP.GE.AND P0, PT, R27, R14, PT ;  /* 0x0000000e1b00720c */ /* 0x000fc80003f06270 */
[----:B------:R-:W-:-:S13]  /*14730*/  ISETP.LT.OR P0, PT, R60, -0x187, P0 ;  /* 0xfffffe793c00780c */ /* 0x000fda0000701670 */
[----:B------:R-:W-:Y:S05]  /*14740*/  @P0 BRA `(.L_x_6647) ;  /* 0x0000001800900947 */ /* 0x000fea0003800000 */
[----:B----4-:R4:W5:Y:S04]  /*14750*/  LDG.E.128 R28, desc[UR6][R12.64+0x80] ;  /* 0x000080060c1c7981 */ /* 0x010968000c1e1d00 */
[----:B--23--:R4:W5:Y:S04]  /*14760*/  LDG.E.128 R20, desc[UR6][R12.64+0x100] ;  /* 0x000100060c147981 */ /* 0x00c968000c1e1d00 */
        /* <DEDUP_REMOVED lines=11> */
[C---:B------:R-:W-:Y:S01]  /*14820*/  @P0 IADD3 R4, -R133.reuse, RZ, RZ ;  /* 0x000000ff85040210 */ /* 0x040fe20007ffe1ff */
[C---:B------:R-:W-:Y:S01]  /*14830*/  IMAD R5, R133.reuse, 0x30, RZ ;  /* 0x0000003085057824 */ /* 0x040fe200078e02ff */
[C---:B------:R-:W-:Y:S02]  /*14840*/  @P0 IADD3 R7, -R133.reuse, RZ, RZ ;  /* 0x000000ff85070210 */ /* 0x040fe40007ffe1ff */
[----:B------:R-:W-:Y:S02]  /*14850*/  @P0 IADD3 R10, -R133, RZ, RZ ;  /* 0x000000ff850a0210 */ /* 0x000fe40007ffe1ff */
[----:B------:R-:W-:Y:S01]  /*14860*/  IADD3 R9, P1, R5, R0, RZ ;  /* 0x0000000005097210 */ /* 0x000fe20007f3e0ff */
[----:B------:R-:W-:-:S03]  /*14870*/  IMAD.WIDE R32, R7, 0x2, R12 ;  /* 0x0000000207207825 */ /* 0x000fc600078e020c */
[----:B------:R-:W-:Y:S02]  /*14880*/  LEA.HI.X.SX32 R8, R5, R2, 0x1, P1 ;  /* 0x0000000205087211 */ /* 0x000fe400008f0eff */
[C---:B------:R-:W-:Y:S01]  /*14890*/  IADD3 R5, P1, R4.reuse, R9, RZ ;  /* 0x0000000904057210 */ /* 0x040fe20007f3e0ff */
[----:B------:R-:W2:Y:S03]  /*148a0*/  LDG.E.128 R32, desc[UR6][R32.64] ;  /* 0x0000000620207981 */ /* 0x000ea6000c1e1d00 */
[----:B------:R-:W-:Y:S02]  /*148b0*/  LEA.HI.X.SX32 R4, R4, R8, 0x1, P1 ;  /* 0x0000000804047211 */ /* 0x000fe400008f0eff */
[----:B------:R-:W-:-:S04]  /*148c0*/  LEA R6, P1, R5, UR8, 0x1 ;  /* 0x0000000805067c11 */ /* 0x000fc8000f8208ff */
        /* <DEDUP_REMOVED lines=28> */
[----:B------:R-:W-:Y:S02]  /*14a90*/  HADD2.F32 R33, -RZ, R33.H1_H1 ;  /* 0x30000021ff217230 */ /* 0x000fe40000004100 */
[----:B------:R-:W-:Y:S01]  /*14aa0*/  FMUL.FTZ R5, R14, R5 ;  /* 0x000000050e057220 */ /* 0x000fe20000410000 */
[----:B------:R-:W-:Y:S01]  /*14ab0*/  FMUL.FTZ R7, R4, R7 ;  /* 0x0000000704077220 */ /* 0x000fe20000410000 */
[----:B------:R-:W-:Y:S01]  /*14ac0*/  @!P0 FADD.FTZ R40, -R40, -RZ ;  /* 0x800000ff28288221 */ /* 0x000fe20000010100 */
[----:B------:R-:W-:Y:S01]  /*14ad0*/  FMUL.FTZ R47, R47, R26 ;  /* 0x0000001a2f2f7220 */ /* 0x000fe20000410000 */
[----:B------:R-:W-:-:S02]  /*14ae0*/  HADD2.F32 R34, -RZ, R34.H1_H1 ;  /* 0x30000022ff227230 */ /* 0x000fc40000004100 */
[----:B------:R-:W-:Y:S01]  /*14af0*/  @!P0 FADD.FTZ R41, -R41, -RZ ;  /* 0x800000ff29298221 */ /* 0x000fe20000010100 */
[----:B-----5:R-:W-:Y:S02]  /*14b00*/  HADD2.F32 R4, -RZ, R36.H0_H0 ;  /* 0x20000024ff047230 */ /* 0x020fe40000004100 */
[--C-:B----4-:R-:W-:Y:S02]  /*14b10*/  HADD2.F32 R14, -RZ, R8.reuse.H0_H0 ;  /* 0x20000008ff0e7230 */ /* 0x110fe40000004100 */
[----:B------:R-:W-:Y:S02]  /*14b20*/  HADD2.F32 R32, -RZ, R8.H1_H1 ;  /* 0x30000008ff207230 */ /* 0x000fe40000004100 */
[----:B------:R-:W-:Y:S02]  /*14b30*/  HADD2.F32 R36, -RZ, R36.H1_H1 ;  /* 0x30000024ff247230 */ /* 0x000fe40000004100 */
[----:B------:R-:W-:Y:S02]  /*14b40*/  HADD2.F32 R26, -RZ, R37.H0_H0 ;  /* 0x20000025ff1a7230 */ /* 0x000fe40000004100 */
[----:B------:R-:W-:-:S02]  /*14b50*/  HADD2.F32 R8, -RZ, R9.H0_H0 ;  /* 0x20000009ff087230 */ /* 0x000fc40000004100 */
[----:B------:R-:W-:Y:S01]  /*14b60*/  FMUL.FTZ R33, R33, R40 ;  /* 0x0000002821217220 */ /* 0x000fe20000410000 */
[----:B------:R-:W-:Y:S02]  /*14b70*/  HADD2.F32 R49, -RZ, R35.H0_H0 ;  /* 0x20000023ff317230 */ /* 0x000fe40000004100 */
[----:B------:R-:W-:Y:S01]  /*14b80*/  @!P0 FADD.FTZ R6, -R6, -RZ ;  /* 0x800000ff06068221 */ /* 0x000fe20000010100 */
[----:B------:R-:W-:Y:S01]  /*14b90*/  FMUL.FTZ R41, R34, R41 ;  /* 0x0000002922297220 */ /* 0x000fe20000410000 */
[----:B------:R-:W-:Y:S02]  /*14ba0*/  HADD2.F32 R40, -RZ, R9.H1_H1 ;  /* 0x30000009ff287230 */ /* 0x000fe40000004100 */
[----:B------:R-:W-:Y:S01]  /*14bb0*/  FFMA.FTZ R4, R4, R14, R43 ;  /* 0x0000000e04047223 */ /* 0x000fe2000001002b */
[----:B------:R-:W-:Y:S02]  /*14bc0*/  HADD2.F32 R34, -RZ, R10.H0_H0 ;  /* 0x2000000aff227230 */ /* 0x000fe40000004100 */
[----:B------:R-:W-:Y:S01]  /*14bd0*/  FFMA.FTZ R47, R36, R32, R47 ;  /* 0x00000020242f7223 */ /* 0x000fe2000001002f */
[----:B------:R-:W-:-:S02]  /*14be0*/  HADD2.F32 R9, -RZ, R11.H0_H0 ;  /* 0x2000000bff097230 */ /* 0x000fc40000004100 */
[----:B------:R-:W-:Y:S01]  /*14bf0*/  FFMA.FTZ R8, R26, R8, R45 ;  /* 0x000000081a087223 */ /* 0x000fe2000001002d */
[----:B------:R-:W-:Y:S02]  /*14c00*/  HADD2.F32 R42, -RZ, R11.H1_H1 ;  /* 0x3000000bff2a7230 */ /* 0x000fe40000004100 */
[----:B------:R-:W-:Y:S02]  /*14c10*/  HADD2.F32 R14, -RZ, R38.H0_H0 ;  /* 0x20000026ff0e7230 */ /* 0x000fe40000004100 */
[----:B------:R-:W-:Y:S01]  /*14c20*/  FMUL.FTZ R6, R49, R6 ;  /* 0x0000000631067220 */ /* 0x000fe20000410000 */
        /* <DEDUP_REMOVED lines=14> */
.L_x_6687:
[----:B------:R-:W-:Y:S05]  /*14d10*/  BSYNC B0 ;  /* 0x0000000000007941 */ /* 0x000fea0003800000 */
.L_x_6686:
        /* <DEDUP_REMOVED lines=8> */
[----:B------:R-:W-:Y:S02]  /*14da0*/  MOV R4, 0x30 ;  /* 0x0000003000047802 */ /* 0x000fe40000000f00 */
[----:B------:R-:W-:-:S07]  /*14db0*/  MOV R10, RZ ;  /* 0x000000ff000a7202 */ /* 0x000fce0000000f00 */
[----:B------:R-:W-:-:S04]  /*14dc0*/  @P0 SHF.R.S32.HI R133, RZ, 0x1, R132 ;  /* 0x00000001ff850819 */ /* 0x000fc80000011484 */
[C---:B------:R-:W-:Y:S01]  /*14dd0*/  @P0 IADD3 R7, -R133.reuse, RZ, RZ ;  /* 0x000000ff85070210 */ /* 0x040fe20007ffe1ff */
[C---:B------:R-:W-:Y:S01]  /*14de0*/  IMAD R5, R133.reuse, R4, 0x40 ;  /* 0x0000004085057424 */ /* 0x040fe200078e0204 */
[----:B------:R-:W-:Y:S02]  /*14df0*/  MOV R4, RZ ;  /* 0x000000ff00047202 */ /* 0x000fe40000000f00 */
[----:B------:R-:W-:Y:S01]  /*14e00*/  @P0 IADD3 R4, -R133, RZ, RZ ;  /* 0x000000ff85040210 */ /* 0x000fe20007ffe1ff */
[----:B------:R-:W-:Y:S01]  /*14e10*/  IMAD.WIDE R32, R7, 0x2, R12 ;  /* 0x0000000207207825 */ /* 0x000fe200078e020c */
[----:B------:R-:W-:Y:S02]  /*14e20*/  IADD3 R9, P1, R5, R0, RZ ;  /* 0x0000000005097210 */ /* 0x000fe40007f3e0ff */
[----:B------:R-:W-:Y:S02]  /*14e30*/  @P0 IADD3 R10, -R133, RZ, RZ ;  /* 0x000000ff850a0210 */ /* 0x000fe40007ffe1ff */
[----:B------:R-:W-:Y:S01]  /*14e40*/  LEA.HI.X.SX32 R8, R5, R2, 0x1, P1 ;  /* 0x0000000205087211 */ /* 0x000fe200008f0eff */
[----:B------:R-:W1:Y:S01]  /*14e50*/  LDG.E.128 R32, desc[UR6][R32.64+0x80] ;  /* 0x0000800620207981 */ /* 0x000e62000c1e1d00 */
[----:B------:R-:W-:-:S04]  /*14e60*/  IADD3 R5, P1, R4, R9, RZ ;  /* 0x0000000904057210 */ /* 0x000fc80007f3e0ff */
[----:B------:R-:W-:Y:S02]  /*14e70*/  LEA.HI.X.SX32 R4, R4, R8, 0x1, P1 ;  /* 0x0000000804047211 */ /* 0x000fe400008f0eff */
[----:B------:R-:W-:-:S04]  /*14e80*/  LEA R6, P1, R5, UR8, 0x1 ;  /* 0x0000000805067c11 */ /* 0x000fc8000f8208ff */
[----:B------:R-:W-:Y:S01]  /*14e90*/  LEA.HI.X R7, R5, UR9, R4, 0x1, P1 ;  /* 0x0000000905077c11 */ /* 0x000fe200088f0c04 */
[----:B------:R-:W-:Y:S01]  /*14ea0*/  ULDC.64 UR8, c[0x0][0x358] ;  /* 0x0000d60000087ab9 */ /* 0x000fe20000000a00 */
[----:B------:R-:W-:-:S04]  /*14eb0*/  IADD3 R9, P1, R10, R9, RZ ;  /* 0x000000090a097210 */ /* 0x000fc80007f3e0ff */
[----:B------:R-:W2:Y:S01]  /*14ec0*/  LDG.E.128 R4, desc[UR6][R6.64] ;  /* 0x0000000606047981 */ /* 0x000ea2000c1e1d00 */
[----:B------:R-:W-:Y:S02]  /*14ed0*/  LEA.HI.X.SX32 R8, R10, R8, 0x1, P1 ;  /* 0x000000080a087211 */ /* 0x000fe400008f0eff */
[----:B------:R-:W-:-:S04]  /*14ee0*/  LEA R10, P1, R9, UR8, 0x1 ;  /* 0x00000008090a7c11 */ /* 0x000fc8000f8208ff */
[----:B------:R-:W-:-:S06]  /*14ef0*/  LEA.HI.X R11, R9, UR9, R8, 0x1, P1 ;  /* 0x00000009090b7c11 */ /* 0x000fcc00088f0c08 */
[----:B------:R-:W3:Y:S01]  /*14f00*/  LDG.E.128 R8, desc[UR6][R10.64] ;  /* 0x000000060a087981 */ /* 0x000ee2000c1e1d00 */
[--C-:B-1----:R-:W-:Y:S02]  /*14f10*/  HADD2.F32 R39, -RZ, R32.reuse.H0_H0 ;  /* 0x20000020ff277230 */ /* 0x102fe40000004100 */
[----:B------:R-:W-:Y:S02]  /*14f20*/  HADD2.F32 R41, -RZ, R33.H0_H0 ;  /* 0x20000021ff297230 */ /* 0x000fe40000004100 */
[----:B------:R-:W-:Y:S02]  /*14f30*/  HADD2.F32 R43, -RZ, R32.H1_H1 ;  /* 0x30000020ff2b7230 */ /* 0x000fe40000004100 */
[--C-:B--2---:R-:W-:Y:S02]  /*14f40*/  HADD2.F32 R14, -RZ, R4.reuse.H0_H0 ;  /* 0x20000004ff0e7230 */ /* 0x104fe40000004100 */
[----:B------:R-:W-:Y:S02]  /*14f50*/  HADD2.F32 R26, -RZ, R4.H1_H1 ;  /* 0x30000004ff1a7230 */ /* 0x000fe40000004100 */
[----:B------:R-:W-:-:S02]  /*14f60*/  HADD2.F32 R4, -RZ, R5.H0_H0 ;  /* 0x20000005ff047230 */ /* 0x000fc40000004100 */
[----:B------:R-:W-:Y:S02]  /*14f70*/  HADD2.F32 R36, -RZ, R5.H1_H1 ;  /* 0x30000005ff247230 */ /* 0x000fe40000004100 */
[----:B------:R-:W-:Y:S01]  /*14f80*/  @!P0 FADD.FTZ R14, -R14, -RZ ;  /* 0x800000ff0e0e8221 */ /* 0x000fe20000010100 */
        /* <DEDUP_REMOVED lines=9> */
[----:B------:R-:W-:Y:S02]  /*15020*/  HADD2.F32 R4, -RZ, R35.H1_H1 ;  /* 0x30000023ff047230 */ /* 0x000fe40000004100 */
[----:B------:R-:W-:Y:S01]  /*15030*/  @!P0 FADD.FTZ R7, -R7, -RZ ;  /* 0x800000ff07078221 */ /* 0x000fe20000010100 */
        /* <DEDUP_REMOVED lines=8> */
[----:B------:R-:W-:Y:S02]  /*150c0*/  HADD2.F32 R4, -RZ, R28.H0_H0 ;  /* 0x2000001cff047230 */ /* 0x000fe40000004100 */
[--C-:B---3--:R-:W-:Y:S02]  /*150d0*/  HADD2.F32 R14, -RZ, R8.reuse.H0_H0 ;  /* 0x20000008ff0e7230 */ /* 0x108fe40000004100 */
        /* <DEDUP_REMOVED lines=31> */
.L_x_6689:
[----:B------:R-:W-:Y:S05]  /*152d0*/  BSYNC B0 ;  /* 0x0000000000007941 */ /* 0x000fea0003800000 */
.L_x_6688:
        /* <DEDUP_REMOVED lines=15> */
[----:B--2---:R-:W-:Y:S01]  /*153d0*/  IMAD.WIDE R28, R7, 0x2, R12 ;  /* 0x00000002071c7825 */ /* 0x004fe200078e020c */
[----:B------:R-:W-:Y:S02]  /*153e0*/  IADD3 R9, P1, R5, R0, RZ ;  /* 0x0000000005097210 */ /* 0x000fe40007f3e0ff */
[----:B------:R-:W-:Y:S02]  /*153f0*/  @P0 IADD3 R10, -R133, RZ, RZ ;  /* 0x000000ff850a0210 */ /* 0x000fe40007ffe1ff */
[----:B------:R-:W-:Y:S01]  /*15400*/  LEA.HI.X.SX32 R8, R5, R2, 0x1, P1 ;  /* 0x0000000205087211 */ /* 0x000fe200008f0eff */
[----:B------:R-:W2:Y:S01]  /*15410*/  LDG.E.128 R28, desc[UR6][R28.64+0x100] ;  /* 0x000100061c1c7981 */ /* 0x000ea2000c1e1d00 */
[----:B------:R-:W-:-:S04]  /*15420*/  IADD3 R5, P1, R4, R9, RZ ;  /* 0x0000000904057210 */ /* 0x000fc80007f3e0ff */
        /* <DEDUP_REMOVED lines=9> */
[----:B------:R-:W5:Y:S01]  /*154c0*/  LDG.E.128 R8, desc[UR6][R10.64] ;  /* 0x000000060a087981 */ /* 0x000f62000c1e1d00 */
[--C-:B--2---:R-:W-:Y:S02]  /*154d0*/  HADD2.F32 R35, -RZ, R28.reuse.H0_H0 ;  /* 0x2000001cff237230 */ /* 0x104fe40000004100 */
[----:B-1----:R-:W-:Y:S02]  /*154e0*/  HADD2.F32 R37, -RZ, R29.H0_H0 ;  /* 0x2000001dff257230 */ /* 0x002fe40000004100 */
[----:B------:R-:W-:Y:S02]  /*154f0*/  HADD2.F32 R39, -RZ, R28.H1_H1 ;  /* 0x3000001cff277230 */ /* 0x000fe40000004100 */
        /* <DEDUP_REMOVED lines=20> */
[----:B------:R-:W-:Y:S01]  /*15640*/  FMUL.FTZ R7, R4, R7 ;  /* 0x0000000704077220 */ /* 0x000fe20000410000 */
[----:B------:R-:W-:Y:S01]  /*15650*/  @!P0 FADD.FTZ R32, -R32, -RZ ;  /* 0x800000ff20208221 */ /* 0x000fe20000010100 */
[----:B------:R-:W-:-:S02]  /*15660*/  HADD2.F32 R30, -RZ, R30.H1_H1 ;  /* 0x3000001eff1e7230 */ /* 0x000fc40000004100 */
[----:B------:R-:W-:Y:S01]  /*15670*/  @!P0 FADD.FTZ R33, -R33, -RZ ;  /* 0x800000ff21218221 */ /* 0x000fe20000010100 */
[--C-:B------:R-:W-:Y:S02]  /*15680*/  HADD2.F32 R4, -RZ, R20.reuse.H0_H0 ;  /* 0x20000014ff047230 */ /* 0x100fe40000004100 */
[----:B------:R-:W-:Y:S02]  /*15690*/  HADD2.F32 R26, -RZ, R20.H1_H1 ;  /* 0x30000014ff1a7230 */ /* 0x000fe40000004100 */
[--C-:B-----5:R-:W-:Y:S02]  /*156a0*/  HADD2.F32 R14, -RZ, R8.reuse.H0_H0 ;  /* 0x20000008ff0e7230 */ /* 0x120fe40000004100 */
        /* <DEDUP_REMOVED lines=30> */
.L_x_6691:
[----:B------:R-:W-:Y:S05]  /*15890*/  BSYNC B0 ;  /* 0x0000000000007941 */ /* 0x000fea0003800000 */
.L_x_6690:
        /* <DEDUP_REMOVED lines=12> */
[----:B------:R-:W-:Y:S01]  /*15960*/  IMAD R9, R133, R4, 0xc0 ;  /* 0x000000c085097424 */ /* 0x000fe200078e0204 */
[----:B------:R-:W-:-:S03]  /*15970*/  @P0 SHF.R.S32.HI R4, RZ, 0x1, R132 ;  /* 0x00000001ff040819 */ /* 0x000fc60000011484 */
[----:B---3--:R-:W-:Y:S01]  /*15980*/  IMAD.WIDE R20, R7, 0x2, R12 ;  /* 0x0000000207147825 */ /* 0x008fe200078e020c */
[C---:B------:R-:W-:Y:S02]  /*15990*/  IADD3 R0, P1, R9.reuse, R0, RZ ;  /* 0x0000000009007210 */ /* 0x040fe40007f3e0ff */
[----:B------:R-:W-:Y:S02]  /*159a0*/  @P0 IADD3 R5, -R4, RZ, RZ ;  /* 0x000000ff04050210 */ /* 0x000fe40007ffe1ff */
[----:B------:R-:W-:Y:S01]  /*159b0*/  LEA.HI.X.SX32 R2, R9, R2, 0x1, P1 ;  /* 0x0000000209027211 */ /* 0x000fe200008f0eff */
[----:B------:R-:W3:Y:S01]  /*159c0*/  LDG.E.128 R20, desc[UR6][R20.64+0x180] ;  /* 0x0001800614147981 */ /* 0x000ee2000c1e1d00 */
[----:B------:R-:W-:-:S04]  /*159d0*/  IADD3 R4, P1, R5, R0, RZ ;  /* 0x0000000005047210 */ /* 0x000fc80007f3e0ff */
[----:B------:R-:W-:Y:S02]  /*159e0*/  LEA.HI.X.SX32 R5, R5, R2, 0x1, P1 ;  /* 0x0000000205057211 */ /* 0x000fe400008f0eff */
[C---:B------:R-:W-:Y:S02]  /*159f0*/  LEA R6, P1, R4.reuse, UR8, 0x1 ;  /* 0x0000000804067c11 */ /* 0x040fe4000f8208ff */
[----:B------:R-:W-:Y:S02]  /*15a00*/  @P0 SHF.R.S32.HI R132, RZ, 0x1, R132 ;  /* 0x00000001ff840819 */ /* 0x000fe40000011484 */
        /* <DEDUP_REMOVED lines=9> */
[----:B------:R-:W2:Y:S01]  /*15aa0*/  LDG.E.128 R8, desc[UR6][R8.64] ;  /* 0x0000000608087981 */ /* 0x000ea2000c1e1d00 */
[--C-:B---3--:R-:W-:Y:S02]  /*15ab0*/  HADD2.F32 R25, -RZ, R21.reuse.H0_H0 ;  /* 0x20000015ff197230 */ /* 0x108fe40000004100 */
[----:B------:R-:W-:Y:S02]  /*15ac0*/  HADD2.F32 R14, -RZ, R21.H1_H1 ;  /* 0x30000015ff0e7230 */ /* 0x000fe40000004100 */
[----:B------:R-:W-:Y:S02]  /*15ad0*/  HADD2.F32 R21, -RZ, R20.H0_H0 ;  /* 0x20000014ff157230 */ /* 0x000fe40000004100 */
[----:B-----5:R-:W-:Y:S02]  /*15ae0*/  HADD2.F32 R0, -RZ, R5.H0_H0 ;  /* 0x20000005ff007230 */ /* 0x020fe40000004100 */
[--C-:B------:R-:W-:Y:S02]  /*15af0*/  HADD2.F32 R2, -RZ, R4.reuse.H0_H0 ;  /* 0x20000004ff027230 */ /* 0x100fe40000004100 */
[----:B----4-:R-:W-:-:S02]  /*15b00*/  HADD2.F32 R12, -RZ, R4.H1_H1 ;  /* 0x30000004ff0c7230 */ /* 0x010fc40000004100 */
[----:B------:R-:W-:Y:S01]  /*15b10*/  @!P0 FADD.FTZ R0, -R0, -RZ ;  /* 0x800000ff00008221 */ /* 0x000fe20000010100 */
[--C-:B------:R-:W-:Y:S02]  /*15b20*/  HADD2.F32 R4, -RZ, R6.reuse.H0_H0 ;  /* 0x20000006ff047230 */ /* 0x100fe40000004100 */
[----:B------:R-:W-:Y:S02]  /*15b30*/  HADD2.F32 R13, -RZ, R6.H1_H1 ;  /* 0x30000006ff0d7230 */ /* 0x000fe40000004100 */
[--C-:B------:R-:W-:Y:S02]  /*15b40*/  HADD2.F32 R6, -RZ, R7.reuse.H0_H0 ;  /* 0x20000007ff067230 */ /* 0x100fe40000004100 */
[----:B------:R-:W-:Y:S02]  /*15b50*/  HADD2.F32 R7, -RZ, R7.H1_H1 ;  /* 0x30000007ff077230 */ /* 0x000fe40000004100 */
[----:B------:R-:W-:Y:S01]  /*15b60*/  FMUL.FTZ R25, R25, R0 ;  /* 0x0000000019197220 */ /* 0x000fe20000410000 */
[----:B------:R-:W-:-:S02]  /*15b70*/  HADD2.F32 R5, -RZ, R5.H1_H1 ;  /* 0x30000005ff057230 */ /* 0x000fc40000004100 */
[----:B------:R-:W-:Y:S01]  /*15b80*/  @!P0 FADD.FTZ R2, -R2, -RZ ;  /* 0x800000ff02028221 */ /* 0x000fe20000010100 */
[----:B------:R-:W-:Y:S02]  /*15b90*/  HADD2.F32 R0, -RZ, R23.H1_H1 ;  /* 0x30000017ff007230 */ /* 0x000fe40000004100 */
[----:B------:R-:W-:Y:S01]  /*15ba0*/  @!P0 FADD.FTZ R7, -R7, -RZ ;  /* 0x800000ff07078221 */ /* 0x000fe20000010100 */
[----:B------:R-:W-:Y:S01]  /*15bb0*/  @!P0 FADD.FTZ R5, -R5, -RZ ;  /* 0x800000ff05058221 */ /* 0x000fe20000010100 */
[----:B------:R-:W-:Y:S02]  /*15bc0*/  FMUL.FTZ R21, R21, R2 ;  /* 0x0000000215157220 */ /* 0x000fe40000410000 */
[----:B------:R-:W-:Y:S01]  /*15bd0*/  FMUL.FTZ R7, R0, R7 ;  /* 0x0000000700077220 */ /* 0x000fe20000410000 */
[----:B------:R-:W-:Y:S02]  /*15be0*/  HADD2.F32 R0, -RZ, R17.H0_H0 ;  /* 0x20000011ff007230 */ /* 0x000fe40000004100 */
[----:B------:R-:W-:Y:S01]  /*15bf0*/  FMUL.FTZ R14, R14, R5 ;  /* 0x000000050e0e7220 */ /* 0x000fe20000410000 */
[----:B--2---:R-:W-:-:S02]  /*15c00*/  HADD2.F32 R2, -RZ, R9.H0_H0 ;  /* 0x20000009ff027230 */ /* 0x004fc40000004100 */
[----:B------:R-:W-:Y:S02]  /*15c10*/  HADD2.F32 R17, -RZ, R17.H1_H1 ;  /* 0x30000011ff117230 */ /* 0x000fe40000004100 */
[----:B------:R-:W-:Y:S02]  /*15c20*/  HADD2.F32 R9, -RZ, R9.H1_H1 ;  /* 0x30000009ff097230 */ /* 0x000fe40000004100 */
[----:B------:R-:W-:Y:S01]  /*15c30*/  @!P0 FADD.FTZ R12, -R12, -RZ ;  /* 0x800000ff0c0c8221 */ /* 0x000fe20000010100 */
[----:B------:R-:W-:Y:S02]  /*15c40*/  HADD2.F32 R29, -RZ, R20.H1_H1 ;  /* 0x30000014ff1d7230 */ /* 0x000fe40000004100 */
[----:B------:R-:W-:Y:S01]  /*15c50*/  @!P0 FADD.FTZ R6, -R6, -RZ ;  /* 0x800000ff06068221 */ /* 0x000fe20000010100 */
[----:B------:R-:W-:Y:S02]  /*15c60*/  HADD2.F32 R5, -RZ, R23.H0_H0 ;  /* 0x20000017ff057230 */ /* 0x000fe40000004100 */
[----:B------:R-:W-:-:S02]  /*15c70*/  HADD2.F32 R31, -RZ, R22.H0_H0 ;  /* 0x20000016ff1f7230 */ /* 0x000fc40000004100 */
[----:B------:R-:W-:Y:S01]  /*15c80*/  @!P0 FADD.FTZ R4, -R4, -RZ ;  /* 0x800000ff04048221 */ /* 0x000fe20000010100 */
[----:B------:R-:W-:Y:S02]  /*15c90*/  HADD2.F32 R22, -RZ, R22.H1_H1 ;  /* 0x30000016ff167230 */ /* 0x000fe40000004100 */
[----:B------:R-:W-:Y:S01]  /*15ca0*/  @!P0 FADD.FTZ R13, -R13, -RZ ;  /* 0x800000ff0d0d8221 */ /* 0x000fe20000010100 */
[----:B------:R-:W-:Y:S01]  /*15cb0*/  FFMA.FTZ R0, R0, R2, R25 ;  /* 0x0000000200007223 */ /* 0x000fe20000010019 */
[----:B------:R-:W-:Y:S01]  /*15cc0*/  FFMA.FTZ R9, R17, R9, R14 ;  /* 0x0000000911097223 */ /* 0x000fe2000001000e */
[----:B------:R-:W-:Y:S01]  /*15cd0*/  FMUL.FTZ R29, R29, R12 ;  /* 0x0000000c1d1d7220 */ /* 0x000fe20000410000 */
[----:B------:R-:W-:Y:S01]  /*15ce0*/  FMUL.FTZ R6, R5, R6 ;  /* 0x0000000605067220 */ /* 0x000fe20000410000 */
[--C-:B------:R-:W-:Y:S02]  /*15cf0*/  HADD2.F32 R23, -RZ, R11.reuse.H0_H0 ;  /* 0x2000000bff177230 */ /* 0x100fe40000004100 */
[----:B------:R-:W-:-:S02]  /*15d00*/  HADD2.F32 R20, -RZ, R11.H1_H1 ;  /* 0x3000000bff147230 */ /* 0x000fc40000004100 */
[--C-:B------:R-:W-:Y:S02]  /*15d10*/  HADD2.F32 R17, -RZ, R19.reuse.H0_H0 ;  /* 0x20000013ff117230 */ /* 0x100fe40000004100 */
[----:B------:R-:W-:Y:S02]  /*15d20*/  HADD2.F32 R2, -RZ, R19.H1_H1 ;  /* 0x30000013ff027230 */ /* 0x000fe40000004100 */
[----:B------:R-:W-:Y:S02]  /*15d30*/  HADD2.F32 R12, -RZ, R16.H0_H0 ;  /* 0x20000010ff0c7230 */ /* 0x000fe40000004100 */
[----:B------:R-:W-:Y:S02]  /*15d40*/  HADD2.F32 R5, -RZ, R8.H0_H0 ;  /* 0x20000008ff057230 */ /* 0x000fe40000004100 */
[----:B------:R-:W-:Y:S02]  /*15d50*/  HADD2.F32 R11, -RZ, R10.H0_H0 ;  /* 0x2000000aff0b7230 */ /* 0x000fe40000004100 */
[----:B------:R-:W-:-:S02]  /*15d60*/  HADD2.F32 R19, -RZ, R18.H0_H0 ;  /* 0x20000012ff137230 */ /* 0x000fc40000004100 */
[----:B------:R-:W-:Y:S01]  /*15d70*/  FMUL.FTZ R4, R31, R4 ;  /* 0x000000041f047220 */ /* 0x000fe20000410000 */
[----:B------:R-:W-:Y:S02]  /*15d80*/  HADD2.F32 R8, -RZ, R8.H1_H1 ;  /* 0x30000008ff087230 */ /* 0x000fe40000004100 */
[----:B------:R-:W-:Y:S01]  /*15d90*/  FMUL.FTZ R13, R22, R13 ;  /* 0x0000000d160d7220 */ /* 0x000fe20000410000 */
        /* <DEDUP_REMOVED lines=13> */
.L_x_6693:
[----:B------:R-:W-:Y:S05]  /*15e70*/  BSYNC B0 ;  /* 0x0000000000007941 */ /* 0x000fea0003800000 */
.L_x_6692:
[----:B------:R1:W-:Y:S01]  /*15e80*/  STS.128 [R236+0x7800], R16 ;  /* 0x00780010ec007388 */ /* 0x0003e20000000c00 */
[----:B------:R-:W-:Y:S05]  /*15e90*/  BRA `(.L_x_6647) ;  /* 0x0000000000bc7947 */ /* 0x000fea0003800000 */
.L_x_6615:
        /* <DEDUP_REMOVED lines=12> */
[----:B------:R-:W-:-:S07]  /*15f60*/  @!P2 IMAD R2, R5, 0x30, RZ ;  /* 0x000000300502a824 */ /* 0x000fce00078e02ff */
[----:B------:R-:W3:Y:S08]  /*15f70*/  @!P4 LDC.64 R8, c[0x0][0x210] ;  /* 0x00008400ff08cb82 */ /* 0x000ef00000000a00 */
[----:B------:R-:W4:Y:S01]  /*15f80*/  @!P2 LDC.64 R6, c[0x0][0x210] ;  /* 0x00008400ff06ab82 */ /* 0x000f220000000a00 */
[----:B-1----:R-:W-:Y:S01]  /*15f90*/  @!P6 LEA R20, P0, R142, R12, 0x1 ;  /* 0x0000000c8e14e211 */ /* 0x002fe200078008ff */
[----:B------:R-:W-:-:S02]  /*15fa0*/  @!P5 IMAD.X R12, R17, 0x1, R137, P1 ;  /* 0x00000001110cd824 */ /* 0x000fc400008e0689 */
[----:B------:R-:W-:Y:S01]  /*15fb0*/  @!P2 IMAD.WIDE.U32 R16, R4, 0x30, R142 ;  /* 0x000000300410a825 */ /* 0x000fe200078e008e */
[----:B------:R-:W-:Y:S02]  /*15fc0*/  @!P6 LEA.HI.X R21, R142, R13, R137, 0x1, P0 ;  /* 0x0000000d8e15e211 */ /* 0x000fe400000f0c89 */
[C---:B------:R-:W-:Y:S01]  /*15fd0*/  @!P4 LEA R0, P0, R4.reuse, R142, 0x5 ;  /* 0x0000008e0400c211 */ /* 0x040fe200078028ff */
[----:B------:R-:W-:Y:S01]  /*15fe0*/  @!P2 IMAD.IADD R2, R17, 0x1, R2 ;  /* 0x000000011102a824 */ /* 0x000fe200078e0202 */
        /* <DEDUP_REMOVED lines=26> */
.L_x_6647:
[----:B------:R-:W-:Y:S05]  /*16190*/  BSYNC B2 ;  /* 0x0000000000027941 */ /* 0x000fea0003800000 */
.L_x_6614:
[----:B------:R-:W-:Y:S01]  /*161a0*/  VIADD R240, R166, 0xffffffff ;  /* 0xffffffffa6f07836 */ /* 0x000fe20000000000 */
[----:B------:R-:W-:Y:S01]  /*161b0*/  ULDC.64 UR10, c[0x0][0x218] ;  /* 0x00008600000a7ab9 */ /* 0x000fe20000000a00 */
[----:B------:R-:W-:Y:S01]  /*161c0*/  ULDC.64 UR14, c[0x0][0x220] ;  /* 0x00008800000e7ab9 */ /* 0x000fe20000000a00 */
[----:B------:R-:W-:Y:S01]  /*161d0*/  LEA R238, P4, R138, UR10, 0x1 ;  /* 0x0000000a8aee7c11 */ /* 0x000fe2000f8808ff */
[----:B------:R-:W-:Y:S01]  /*161e0*/  IMAD.SHL.U32 R2, R240, 0x40, RZ ;  /* 0x00000040f0027824 */ /* 0x000fe200078e00ff */
[----:B------:R-:W-:Y:S01]  /*161f0*/  ULDC UR5, c[0x0][0x398] ;  /* 0x0000e60000057ab9 */ /* 0x000fe20000000800 */
[----:B------:R-:W-:Y:S01]  /*16200*/  IMAD.SHL.U32 R134, R134, 0x40, RZ ;  /* 0x0000004086867824 */ /* 0x000fe200078e00ff */
[----:B------:R-:W-:Y:S01]  /*16210*/  LEA.HI.X R237, R138, UR11, R52, 0x1, P4 ;  /* 0x0000000b8aed7c11 */ /* 0x000fe2000a0f0c34 */
[----:B------:R-:W-:Y:S02]  /*16220*/  IMAD.IADD R0, R65, 0x1, -R2 ;  /* 0x0000000141007824 */ /* 0x000fe400078e0a02 */
[----:B------:R-:W-:Y:S01]  /*16230*/  IMAD.SHL.U32 R66, R66, 0x40, RZ ;  /* 0x0000004042427824 */ /* 0x000fe200078e00ff */
[----:B------:R-:W-:Y:S01]  /*16240*/  LOP3.LUT R134, R134, 0x1c0, RZ, 0xc0, !PT ;  /* 0x000001c086867812 */ /* 0x000fe200078ec0ff */
[----:B------:R-:W-:Y:S01]  /*16250*/  IMAD.SHL.U32 R201, R60, 0x2, RZ ;  /* 0x000000023cc97824 */ /* 0x000fe200078e00ff */
[----:B------:R-:W-:-:S02]  /*16260*/  ISETP.GE.AND P1, PT, R15, R0, PT ;  /* 0x000000000f00720c */ /* 0x000fc40003f26270 */
[-C--:B------:R-:W-:Y:S02]  /*16270*/  ISETP.GE.AND P0, PT, R27, R0.reuse, PT ;  /* 0x000000001b00720c */ /* 0x080fe40003f06270 */
[-C--:B------:R-:W-:Y:S02]  /*16280*/  ISETP.GE.AND P2, PT, R140, R0.reuse, PT ;  /* 0x000000008c00720c */ /* 0x080fe40003f46270 */
[CC--:B------:R-:W-:Y:S02]  /*16290*/  ISETP.GE.AND P6, PT, R3.reuse, R0.reuse, PT ;  /* 0x000000000300720c */ /* 0x0c0fe40003fc6270 */
[----:B------:R-:W-:Y:S01]  /*162a0*/  ISETP.GE.AND P5, PT, R3, R0, PT ;  /* 0x000000000300720c */ /* 0x000fe20003fa6270 */
[----:B------:R-:W-:Y:S01]  /*162b0*/  IMAD.SHL.U32 R3, R64, 0x40, RZ ;  /* 0x0000004040037824 */ /* 0x000fe200078e00ff */
[----:B------:R-:W-:Y:S02]  /*162c0*/  LOP3.LUT R66, R66, 0xfffffe00, RZ, 0xc0, !PT ;  /* 0xfffffe0042427812 */ /* 0x000fe400078ec0ff */
[----:B------:R-:W-:Y:S01]  /*162d0*/  LOP3.LUT R201, R201, 0x6, RZ, 0xc0, !PT ;  /* 0x00000006c9c97812 */ /* 0x000fe200078ec0ff */
[----:B-1----:R-:W1:Y:S01]  /*162e0*/  @!P1 LDC.64 R6, c[0x0][0x248] ;  /* 0x00009200ff069b82 */ /* 0x002e620000000a00 */
[----:B------:R-:W-:Y:S01]  /*162f0*/  LOP3.LUT R3, R3, 0x1c0, RZ, 0xc0, !PT ;  /* 0x000001c003037812 */ /* 0x000fe200078ec0ff */
[----:B------:R-:W-:-:S02]  /*16300*/  IMAD R230, R62, 0x400, R66 ;  /* 0x000004003ee67824 */ /* 0x000fc400078e0242 */
[----:B------:R-:W-:Y:S01]  /*16310*/  @!P2 IMAD.MOV.U32 R239, RZ, RZ, R237 ;  /* 0x000000ffffefa224 */ /* 0x000fe200078e00ed */
[----:B------:R-:W-:Y:S02]  /*16320*/  SHF.R.U32.HI R229, RZ, 0x3, R3 ;  /* 0x00000003ffe57819 */ /* 0x000fe40000011603 */
[C---:B----4-:R-:W-:Y:S01]  /*16330*/  @!P6 LEA R10, P4, R54.reuse, R238, 0x1 ;  /* 0x000000ee360ae211 */ /* 0x050fe200078808ff */
[----:B------:R-:W4:Y:S01]  /*16340*/  @!P0 LDC.64 R4, c[0x0][0x248] ;  /* 0x00009200ff048b82 */ /* 0x000f220000000a00 */
[----:B------:R-:W-:Y:S01]  /*16350*/  @!PT LDS RZ, [RZ] ;  /* 0x00000000fffff984 */ /* 0x000fe20000000800 */
[----:B------:R-:W-:Y:S01]  /*16360*/  @!PT LDS RZ, [RZ] ;  /* 0x00000000fffff984 */ /* 0x000fe20000000800 */
[----:B------:R-:W-:Y:S01]  /*16370*/  @!PT LDS RZ, [RZ] ;  /* 0x00000000fffff984 */ /* 0x000fe20000000800 */
[----:B------:R-:W-:Y:S02]  /*16380*/  @!P2 LDGSTS.E.BYPASS.LTC128B.128 [R236+0x8000], desc[UR6][R238.64] ;  /* 0x08000000eeecafae */ /* 0x000fe4000b901d46 */
[----:B------:R-:W-:Y:S02]  /*16390*/  @!P6 LEA.HI.X R11, R54, R237, R61, 0x1, P4 ;  /* 0x000000ed360be211 */ /* 0x000fe400020f0c3d */
[----:B------:R-:W-:Y:S01]  /*163a0*/  @!P2 LDGSTS.E.BYPASS.LTC128B.128 [R236+0xa000], desc[UR6][R238.64+0x80] ;  /* 0x0a000080eeecafae */ /* 0x000fe2000b901d46 */
[----:B------:R-:W-:-:S03]  /*163b0*/  ISETP.GE.AND P4, PT, R15, R0, PT ;  /* 0x000000000f00720c */ /* 0x000fc60003f86270 */
[----:B------:R-:W-:Y:S04]  /*163c0*/  @!P2 LDGSTS.E.BYPASS.LTC128B.128 [R236+0xc000], desc[UR6][R238.64+0x100] ;  /* 0x0c000100eeecafae */ /* 0x000fe8000b901d46 */
[----:B------:R5:W-:Y:S01]  /*163d0*/  @!P2 LDGSTS.E.BYPASS.LTC128B.128 [R236+0xe000], desc[UR6][R238.64+0x180] ;  /* 0x0e000180eeecafae */ /* 0x000be2000b901d46 */
[----:B-1----:R-:W-:-:S03]  /*163e0*/  @!P1 LEA R8, P2, R6, R238, 0x6 ;  /* 0x000000ee06089211 */ /* 0x002fc600078430ff */
[----:B------:R-:W-:Y:S01]  /*163f0*/  @!P6 LDGSTS.E.BYPASS.LTC128B.128 [R236+0x8800], desc[UR6][R10.64] ;  /* 0x088000000aecefae */ /* 0x000fe2000b901d46 */
[----:B------:R-:W-:-:S03]  /*16400*/  @!P1 LEA.HI.X R9, R6, R237, R7, 0x6, P2 ;  /* 0x000000ed06099211 */ /* 0x000fc600010f3407 */
[----:B------:R-:W-:Y:S01]  /*16410*/  @!P6 LDGSTS.E.BYPASS.LTC128B.128 [R236+0xa800], desc[UR6][R10.64+0x80] ;  /* 0x0a8000800aecefae */ /* 0x000fe2000b901d46 */
[-C--:B------:R-:W-:Y:S01]  /*16420*/  ISETP.GE.AND P2, PT, R27, R0.reuse, PT ;  /* 0x000000001b00720c */ /* 0x080fe20003f46270 */
[----:B----4-:R-:W-:Y:S02]  /*16430*/  @!P0 IMAD R5, R5, 0x60, RZ ;  /* 0x0000006005058824 */ /* 0x010fe400078e02ff */
[----:B------:R-:W-:Y:S04]  /*16440*/  @!P6 LDGSTS.E.BYPASS.LTC128B.128 [R236+0xc800], desc[UR6][R10.64+0x100] ;  /* 0x0c8001000aecefae */ /* 0x000fe8000b901d46 */
[----:B------:R-:W-:Y:S01]  /*16450*/  @!P6 LDGSTS.E.BYPASS.LTC128B.128 [R236+0xe800], desc[UR6][R10.64+0x180] ;  /* 0x0e8001800aecefae */ /* 0x000fe2000b901d46 */
[C---:B------:R-:W-:Y:S01]  /*16460*/  ISETP.GE.AND P6, PT, R140.reuse, R0, PT ;  /* 0x000000008c00720c */ /* 0x040fe20003fc6270 */
[----:B------:R-:W-:Y:S01]  /*16470*/  IMAD.SHL.U32 R140, R140, 0x8, RZ ;  /* 0x000000088c8c7824 */ /* 0x000fe200078e00ff */
[----:B------:R-:W-:Y:S01]  /*16480*/  SHF.R.S32.HI R0, RZ, 0x4, R135 ;  /* 0x00000004ff007819 */ /* 0x000fe20000011487 */
[----:B------:R-:W-:Y:S03]  /*16490*/  @!P1 LDGSTS.E.BYPASS.LTC128B.128 [R236+0x9000], desc[UR6][R8.64] ;  /* 0x0900000008ec9fae */ /* 0x000fe6000b901d46 */
[----:B------:R-:W-:Y:S01]  /*164a0*/  LOP3.LUT R140, R3, 0x8, R140, 0xf8, !PT ;  /* 0x00000008038c7812 */ /* 0x000fe200078ef88c */
[----:B------:R-:W-:Y:S01]  /*164b0*/  @!P1 LDGSTS.E.BYPASS.LTC128B.128 [R236+0xb000], desc[UR6][R8.64+0x80] ;  /* 0x0b00008008ec9fae */ /* 0x000fe2000b901d46 */
[----:B-----5:R-:W-:-:S03]  /*164c0*/  @!P0 IMAD.MOV.U32 R239, RZ, RZ, R237 ;  /* 0x000000ffffef8224 */ /* 0x020fc600078e00ed */
[----:B------:R-:W-:Y:S01]  /*164d0*/  @!P1 LDGSTS.E.BYPASS.LTC128B.128 [R236+0xd000], desc[UR6][R8.64+0x100] ;  /* 0x0d00010008ec9fae */ /* 0x000fe2000b901d46 */
[----:B------:R-:W-:Y:S01]  /*164e0*/  LOP3.LUT R229, R140, R229, RZ, 0x3c, !PT ;  /* 0x000000e58ce57212 */ /* 0x000fe200078e3cff */
[----:B------:R-:W-:Y:S02]  /*164f0*/  @!P0 IMAD.WIDE.U32 R6, R4, 0x60, R238 ;  /* 0x0000006004068825 */ /* 0x000fe400078e00ee */
[----:B------:R1:W-:Y:S02]  /*16500*/  @!P1 LDGSTS.E.BYPASS.LTC128B.128 [R236+0xf000], desc[UR6][R8.64+0x180] ;  /* 0x0f00018008ec9fae */ /* 0x0003e4000b901d46 */
[----:B------:R-:W-:Y:S01]  /*16510*/  @!P0 IMAD.IADD R13, R5, 0x1, R7 ;  /* 0x00000001050d8824 */ /* 0x000fe200078e0207 */
[----:B------:R-:W-:Y:S01]  /*16520*/  LEA.HI R7, R135, R0, RZ, 0x1 ;  /* 0x0000000087077211 */ /* 0x000fe200078f08ff */
[----:B------:R-:W-:Y:S01]  /*16530*/  @!P0 IMAD.MOV.U32 R12, RZ, RZ, R6 ;  /* 0x000000ffff0c8224 */ /* 0x000fe200078e0006 */
[----:B------:R-:W4:Y:S02]  /*16540*/  @!P4 LDC.64 R4, c[0x0][0x250] ;  /* 0x00009400ff04cb82 */ /* 0x000f240000000a00 */
[----:B------:R-:W-:-:S02]  /*16550*/  LOP3.LUT R7, R7, 0xfffffffe, RZ, 0xc0, !PT ;  /* 0xfffffffe07077812 */ /* 0x000fc400078ec0ff */
[----:B------:R-:W-:Y:S04]  /*16560*/  @!P0 LDGSTS.E.BYPASS.LTC128B.128 [R236+0x9800], desc[UR6][R12.64] ;  /* 0x098000000cec8fae */ /* 0x000fe8000b901d46 */
[----:B------:R-:W-:Y:S04]  /*16570*/  @!P0 LDGSTS.E.BYPASS.LTC128B.128 [R236+0xb800], desc[UR6][R12.64+0x80] ;  /* 0x0b8000800cec8fae */ /* 0x000fe8000b901d46 */
[----:B------:R-:W-:Y:S04]  /*16580*/  @!P0 LDGSTS.E.BYPASS.LTC128B.128 [R236+0xd800], desc[UR6][R12.64+0x100] ;  /* 0x0d8001000cec8fae */ /* 0x000fe8000b901d46 */
[----:B------:R-:W-:Y:S01]  /*16590*/  @!P0 LDGSTS.E.BYPASS.LTC128B.128 [R236+0xf800], desc[UR6][R12.64+0x180] ;  /* 0x0f8001800cec8fae */ /* 0x000fe2000b901d46 */
[----:B------:R-:W-:-:S03]  /*165a0*/  LEA R242, P0, R170, UR14, 0x1 ;  /* 0x0000000eaaf27c11 */ /* 0x000fc6000f8008ff */
[----:B------:R-:W0:Y:S01]  /*165b0*/  LDGDEPBAR ;  /* 0x00000000000079af */ /* 0x000e220000000000 */
[----:B-1----:R-:W-:Y:S01]  /*165c0*/  IMAD.IADD R8, R0, 0x1, -R7 ;  /* 0x0000000100087824 */ /* 0x002fe200078e0a07 */
[----:B------:R-:W-:Y:S01]  /*165d0*/  LEA.HI.X R241, R170, UR15, R165, 0x1, P0 ;  /* 0x0000000faaf17c11 */ /* 0x000fe200080f0ca5 */
[----:B------:R-:W1:Y:S01]  /*165e0*/  @!P2 LDC.64 R6, c[0x0][0x250] ;  /* 0x00009400ff06ab82 */ /* 0x000e620000000a00 */
[C---:B------:R-:W-:Y:S01]  /*165f0*/  @!P5 LEA R10, P1, R167.reuse, R242, 0x1 ;  /* 0x000000f2a70ad211 */ /* 0x040fe200078208ff */
[C---:B------:R-:W-:Y:S01]  /*16600*/  IMAD.SHL.U32 R3, R8.reuse, 0x8, RZ ;  /* 0x0000000808037824 */ /* 0x040fe200078e00ff */
[----:B------:R-:W-:Y:S01]  /*16610*/  SHF.R.U32.HI R0, RZ, 0x3, R134 ;  /* 0x00000003ff007819 */ /* 0x000fe20000011686 */
[----:B------:R-:W-:Y:S01]  /*16620*/  @!P6 IMAD.MOV.U32 R243, RZ, RZ, R241 ;  /* 0x000000fffff3e224 */ /* 0x000fe200078e00f1 */
[----:B------:R-:W-:Y:S01]  /*16630*/  @!P5 LEA.HI.X R11, R167, R241, R168, 0x1, P1 ;  /* 0x000000f1a70bd211 */ /* 0x000fe200008f0ca8 */
[----:B------:R-:W-:Y:S01]  /*16640*/  IMAD R229, R8, 0x200, R229 ;  /* 0x0000020008e57824 */ /* 0x000fe200078e02e5 */
[----:B------:R-:W-:-:S02]  /*16650*/  LOP3.LUT R3, R134, 0x8, R3, 0xf8, !PT ;  /* 0x0000000886037812 */ /* 0x000fc400078ef803 */
[C---:B----4-:R-:W-:Y:S02]  /*16660*/  @!P4 LEA R8, P0, R4.reuse, R242, 0x6 ;  /* 0x000000f20408c211 */ /* 0x050fe400078030ff */
[----:B------:R-:W-:Y:S02]  /*16670*/  LOP3.LUT R3, R3, R0, RZ, 0x3c, !PT ;  /* 0x0000000003037212 */ /* 0x000fe400078e3cff */
[----:B------:R-:W-:Y:S02]  /*16680*/  @!P4 LEA.HI.X R9, R4, R241, R5, 0x6, P0 ;  /* 0x000000f10409c211 */ /* 0x000fe400000f3405 */
[----:B------:R-:W-:Y:S01]  /*16690*/  LEA R229, R229, UR4, 0x1 ;  /* 0x00000004e5e57c11 */ /* 0x000fe2000f8e08ff */
[----:B------:R-:W-:-:S04]  /*166a0*/  IMAD.IADD R230, R3, 0x1, R230 ;  /* 0x0000000103e67824 */ /* 0x000fc800078e02e6 */
[----:B------:R-:W-:Y:S01]  /*166b0*/  VIADD R0, R229, 0x8000 ;  /* 0x00008000e5007836 */ /* 0x000fe20000000000 */
[----:B------:R-:W-:-:S04]  /*166c0*/  DEPBAR.LE SB0, 0x0 ;  /* 0x000080000000791a */ /* 0x000fc80000000000 */
[----:B------:R-:W-:Y:S01]  /*166d0*/  BAR.SYNC.DEFER_BLOCKING 0x0 ;  /* 0x0000000000007b1d */ /* 0x000fe20000010000 */
[----:B-1----:R-:W-:Y:S01]  /*166e0*/  @!P2 IMAD R7, R7, 0x60, RZ ;  /* 0x000000600707a824 */ /* 0x002fe200078e02ff */
[----:B------:R-:W-:Y:S01]  /*166f0*/  LEA R230, R230, UR4, 0x1 ;  /* 0x00000004e6e67c11 */ /* 0x000fe2000f8e08ff */
[----:B------:R-:W-:-:S04]  /*16700*/  VIADD R227, R229, 0x8020 ;  /* 0x00008020e5e37836 */ /* 0x000fc80000000000 */
[--C-:B------:R-:W-:Y:S02]  /*16710*/  IMAD R228, R55, 0x2, R230.reuse ;  /* 0x0000000237e47824 */ /* 0x100fe400078e02e6 */
[C---:B------:R-:W-:Y:S02]  /*16720*/  IMAD R226, R53.reuse, 0x2, R230 ;  /* 0x0000000235e27824 */ /* 0x040fe400078e02e6 */
[----:B------:R-:W-:Y:S01]  /*16730*/  IMAD R225, R53, 0x2, R228 ;  /* 0x0000000235e17824 */ /* 0x000fe200078e02e4 */
        /* <DEDUP_REMOVED lines=19> */
[----:B------:R-:W-:Y:S01]  /*16870*/  @!P5 LDGSTS.E.BYPASS.LTC128B.128 [R236+0x12800], desc[UR6][R10.64+0x80] ;  /* 0x128000800aecdfae */ /* 0x000fe2000b901d46 */
[----:B-1----:R-:W-:-:S03]  /*16880*/  @!P2 IMAD.MOV.U32 R243, RZ, RZ, R241 ;  /* 0x000000fffff3a224 */ /* 0x002fc600078e00f1 */
[----:B------:R-:W-:Y:S01]  /*16890*/  @!P5 LDGSTS.E.BYPASS.LTC128B.128 [R236+0x14800], desc[UR6][R10.64+0x100] ;  /* 0x148001000aecdfae */ /* 0x000fe2000b901d46 */
[----:B------:R-:W-:-:S03]  /*168a0*/  @!P2 IMAD.WIDE.U32 R4, R6, 0x60, R242 ;  /* 0x000000600604a825 */ /* 0x000fc600078e00f2 */
[----:B------:R-:W-:Y:S01]  /*168b0*/  @!P5 LDGSTS.E.BYPASS.LTC128B.128 [R236+0x16800], desc[UR6][R10.64+0x180] ;  /* 0x168001800aecdfae */ /* 0x000fe2000b901d46 */
[----:B------:R-:W-:-:S03]  /*168c0*/  @!P2 IMAD.IADD R13, R7, 0x1, R5 ;  /* 0x00000001070da824 */ /* 0x000fc600078e0205 */
[----:B------:R-:W-:Y:S01]  /*168d0*/  @P4 STS.128 [R236+0x11000], RZ ;  /* 0x011000ffec004388 */ /* 0x000fe20000000c00 */
[----:B------:R-:W-:-:S03]  /*168e0*/  @!P2 IMAD.MOV.U32 R12, RZ, RZ, R4 ;  /* 0x000000ffff0ca224 */ /* 0x000fc600078e0004 */
        /* <DEDUP_REMOVED lines=22> */
[----:B------:R-:W-:Y:S04]  /*16a50*/  LDSM.16.M88.4 R24, [R230] ;  /* 0x00000000e618783b */ /* 0x000fe80000000200 */
[----:B------:R-:W1:Y:S04]  /*16a60*/  LDSM.16.M88.4 R4, [R229+0x8000] ;  /* 0x00800000e504783b */ /* 0x000e680000000200 */
[----:B------:R-:W5:Y:S02]  /*16a70*/  LDSM.16.M88.4 R76, [R229+0x8800] ;  /* 0x00880000e54c783b */ /* 0x000f640000000200 */
[----:B------:R-:W-:-:S02]  /*16a80*/  @P1 VIADD R227, R0, 0xffffffe0 ;  /* 0xffffffe000e31836 */ /* 0x000fc40000000000 */
[----:B--23--:R-:W2:Y:S01]  /*16a90*/  LDSM.16.M88.4 R32, [R229+0x9000] ;  /* 0x00900000e520783b */ /* 0x00cea20000000200 */
[----:B------:R-:W-:Y:S02]  /*16aa0*/  IMAD.MOV.U32 R0, RZ, RZ, 0x40 ;  /* 0x00000040ff007424 */ /* 0x000fe400078e00ff */
[C---:B------:R-:W-:Y:S01]  /*16ab0*/  VIADD R219, R227.reuse, 0x800 ;  /* 0x00000800e3db7836 */ /* 0x040fe20000000000 */
[----:B------:R-:W-:Y:S01]  /*16ac0*/  LDSM.16.M88.4 R48, [R228] ;  /* 0x00000000e430783b */ /* 0x000fe20000000200 */
[C---:B------:R-:W-:Y:S01]  /*16ad0*/  VIADD R218, R227.reuse, 0x1000 ;  /* 0x00001000e3da7836 */ /* 0x040fe20000000000 */
[----:B------:R-:W-:Y:S01]  /*16ae0*/  SEL R0, R0, 0xffffffc0, !P2 ;  /* 0xffffffc000007807 */ /* 0x000fe20005000000 */
[C---:B------:R-:W-:Y:S01]  /*16af0*/  VIADD R217, R227.reuse, 0x1800 ;  /* 0x00001800e3d97836 */ /* 0x040fe20000000000 */
[----:B------:R-:W3:Y:S01]  /*16b00*/  LDSM.16.M88.4 R68, [R227] ;  /* 0x00000000e344783b */ /* 0x000ee20000000200 */
[----:B------:R-:W-:Y:S02]  /*16b10*/  VIADD R215, R227, 0x2000 ;  /* 0x00002000e3d77836 */ /* 0x000fe40000000000 */
[----:B------:R-:W-:Y:S01]  /*16b20*/  IMAD.IADD R223, R229, 0x1, R0 ;  /* 0x00000001e5df7824 */ /* 0x000fe200078e0200 */
[----:B------:R-:W3:Y:S01]  /*16b30*/  LDSM.16.M88.4 R72, [R229+0x9800] ;  /* 0x00980000e548783b */ /* 0x000ee20000000200 */
[----:B------:R-:W-:-:S02]  /*16b40*/  IMAD.IADD R216, R0, 0x1, R227 ;  /* 0x0000000100d87824 */ /* 0x000fc400078e02e3 */
[----:B------:R-:W3:Y:S01]  /*16b50*/  LDC R0, c[0x0][0x394] ;  /* 0x0000e500ff007b82 */ /* 0x000ee20000000800 */
[----:B------:R-:W3:Y:S01]  /*16b60*/  LDSM.16.M88.4 R56, [R227+0x800] ;  /* 0x00080000e338783b */ /* 0x000ee20000000200 */
[C---:B------:R-:W-:Y:S02]  /*16b70*/  VIADD R214, R227.reuse, 0x2800 ;  /* 0x00002800e3d67836 */ /* 0x040fe40000000000 */
[C---:B------:R-:W-:Y:S01]  /*16b80*/  VIADD R213, R227.reuse, 0x3000 ;  /* 0x00003000e3d57836 */ /* 0x040fe20000000000 */
[----:B------:R-:W3:Y:S01]  /*16b90*/  LDSM.16.M88.4 R44, [R227+0x1000] ;  /* 0x00100000e32c783b */ /* 0x000ee20000000200 */
[C---:B------:R-:W-:Y:S02]  /*16ba0*/  VIADD R212, R227.reuse, 0x3800 ;  /* 0x00003800e3d47836 */ /* 0x040fe40000000000 */
[C---:B------:R-:W-:Y:S01]  /*16bb0*/  VIADD R211, R227.reuse, 0x4000 ;  /* 0x00004000e3d37836 */ /* 0x040fe20000000000 */
[----:B------:R-:W-:Y:S01]  /*16bc0*/  LDSM.16.M88.4 R20, [R226] ;  /* 0x00000000e214783b */ /* 0x000fe20000000200 */
[----:B------:R-:W-:-:S02]  /*16bd0*/  VIADD R210, R227, 0x4800 ;  /* 0x00004800e3d27836 */ /* 0x000fc40000000000 */
[C---:B------:R-:W-:Y:S01]  /*16be0*/  VIADD R209, R227.reuse, 0x5000 ;  /* 0x00005000e3d17836 */ /* 0x040fe20000000000 */
[----:B------:R-:W3:Y:S01]  /*16bf0*/  LDSM.16.M88.4 R16, [R223+0x8000] ;  /* 0x00800000df10783b */ /* 0x000ee20000000200 */
[C---:B------:R-:W-:Y:S02]  /*16c00*/  VIADD R208, R227.reuse, 0x5800 ;  /* 0x00005800e3d07836 */ /* 0x040fe40000000000 */
[C---:B------:R-:W-:Y:S01]  /*16c10*/  VIADD R207, R227.reuse, 0x6000 ;  /* 0x00006000e3cf7836 */ /* 0x040fe20000000000 */
[C---:B-1----:R-:W-:Y:S01]  /*16c20*/  HMMA.16816.F32 R8, R24.reuse, R4, RZ ;  /* 0x000000041808723c */ /* 0x042fe200000018ff */
[----:B------:R-:W1:Y:S01]  /*16c30*/  LDSM.16.M88.4 R40, [R227+0x1800] ;  /* 0x00180000e328783b */ /* 0x000e620000000200 */
[C---:B------:R-:W-:Y:S02]  /*16c40*/  VIADD R206, R227.reuse, 0x6800 ;  /* 0x00006800e3ce7836 */ /* 0x040fe40000000000 */
[C---:B------:R-:W-:Y:S01]  /*16c50*/  VIADD R205, R227.reuse, 0x7000 ;  /* 0x00007000e3cd7836 */ /* 0x040fe20000000000 */
[----:B----4-:R-:W4:Y:S01]  /*16c60*/  LDSM.16.M88.4 R12, [R223+0x8800] ;  /* 0x00880000df0c783b */ /* 0x010f220000000200 */
[----:B------:R-:W-:Y:S01]  /*16c70*/  HMMA.16816.F32 R4, R24, R6, RZ ;  /* 0x000000061804723c */ /* 0x000fe200000018ff */
[----:B------:R-:W-:-:S02]  /*16c80*/  VIADD R204, R227, 0x7800 ;  /* 0x00007800e3cc7836 */ /* 0x000fc40000000000 */
[----:B------:R-:W4:Y:S03]  /*16c90*/  LDSM.16.M88.4 R88, [R223+0x9000] ;  /* 0x00900000df58783b */ /* 0x000f260000000200 */
[C---:B-----5:R-:W-:Y:S01]  /*16ca0*/  HMMA.16816.F32 R80, R24.reuse, R76, RZ ;  /* 0x0000004c1850723c */ /* 0x060fe200000018ff */
[----:B------:R-:W-:Y:S04]  /*16cb0*/  LDSM.16.M88.4 R84, [R223+0x9800] ;  /* 0x00980000df54783b */ /* 0x000fe80000000200 */
[----:B------:R-:W0:Y:S01]  /*16cc0*/  LDGDEPBAR ;  /* 0x00000000000079af */ /* 0x000e220000000000 */
[C---:B------:R-:W-:Y:S06]  /*16cd0*/  HMMA.16816.F32 R76, R24.reuse, R78, RZ ;  /* 0x0000004e184c723c */ /* 0x040fec00000018ff */
[C---:B--2---:R-:W-:Y:S06]  /*16ce0*/  HMMA.16816.F32 R36, R24.reuse, R32, RZ ;  /* 0x000000201824723c */ /* 0x044fec00000018ff */
[----:B------:R-:W-:Y:S06]  /*16cf0*/  HMMA.16816.F32 R32, R24, R34, RZ ;  /* 0x000000221820723c */ /* 0x000fec00000018ff */
[C---:B---3--:R-:W-:Y:S06]  /*16d00*/  HMMA.16816.F32 R8, R48.reuse, R68, R8 ;  /* 0x000000443008723c */ /* 0x048fec0000001808 */
[----:B------:R-:W-:Y:S01]  /*16d10*/  HMMA.16816.F32 R4, R48, R70, R4 ;  /* 0x000000463004723c */ /* 0x000fe20000001804 */
[----:B------:R-:W-:Y:S05]  /*16d20*/  LDSM.16.M88.4 R68, [R216] ;  /* 0x00000000d844783b */ /* 0x000fea0000000200 */
[C---:B------:R-:W-:Y:S06]  /*16d30*/  HMMA.16816.F32 R28, R24.reuse, R72, RZ ;  /* 0x00000048181c723c */ /* 0x040fec00000018ff */
[----:B------:R-:W-:Y:S01]  /*16d40*/  HMMA.16816.F32 R24, R24, R74, RZ ;  /* 0x0000004a1818723c */ /* 0x000fe200000018ff */
[----:B------:R-:W2:Y:S05]  /*16d50*/  LDSM.16.M88.4 R72, [R225] ;  /* 0x00000000e148783b */ /* 0x000eaa0000000200 */
[C---:B------:R-:W-:Y:S06]  /*16d60*/  HMMA.16816.F32 R80, R48.reuse, R56, R80 ;  /* 0x000000383050723c */ /* 0x040fec0000001850 */
[C---:B------:R-:W-:Y:S01]  /*16d70*/  HMMA.16816.F32 R76, R48.reuse, R58, R76 ;  /* 0x0000003a304c723c */ /* 0x040fe2000000184c */
[----:B------:R-:W3:Y:S05]  /*16d80*/  LDSM.16.M88.4 R56, [R216+0x800] ;  /* 0x00080000d838783b */ /* 0x000eea0000000200 */
[C---:B------:R-:W-:Y:S06]  /*16d90*/  HMMA.16816.F32 R36, R48.reuse, R44, R36 ;  /* 0x0000002c3024723c */ /* 0x040fec0000001824 */
[----:B------:R-:W-:Y:S01]  /*16da0*/  HMMA.16816.F32 R32, R48, R46, R32 ;  /* 0x0000002e3020723c */ /* 0x000fe20000001820 */
[----:B------:R-:W-:Y:S05]  /*16db0*/  LDSM.16.M88.4 R44, [R230+0x2000] ;  /* 0x00200000e62c783b */ /* 0x000fea0000000200 */
[C---:B------:R-:W-:Y:S06]  /*16dc0*/  HMMA.16816.F32 R8, R20.reuse, R16, R8 ;  /* 0x000000101408723c */ /* 0x040fec0000001808 */
[----:B------:R-:W-:Y:S01]  /*16dd0*/  HMMA.16816.F32 R4, R20, R18, R4 ;  /* 0x000000121404723c */ /* 0x000fe20000001804 */
[----:B------:R-:W5:Y:S05]  /*16de0*/  LDSM.16.M88.4 R16, [R216+0x1000] ;  /* 0x00100000d810783b */ /* 0x000f6a0000000200 */
[C---:B-1----:R-:W-:Y:S06]  /*16df0*/  HMMA.16816.F32 R28, R48.reuse, R40, R28 ;  /* 0x00000028301c723c */ /* 0x042fec000000181c */
[----:B------:R-:W-:Y:S01]  /*16e00*/  HMMA.16816.F32 R24, R48, R42, R24 ;  /* 0x0000002a3018723c */ /* 0x000fe20000001818 */
[----:B------:R-:W1:Y:S04]  /*16e10*/  LDSM.16.M88.4 R40, [R229+0xa000] ;  /* 0x00a00000e528783b */ /* 0x000e680000000200 */
[----:B------:R-:W1:Y:S01]  /*16e20*/  LDSM.16.M88.4 R48, [R216+0x1800] ;  /* 0x00180000d830783b */ /* 0x000e620000000200 */
[C---:B----4-:R-:W-:Y:S06]  /*16e30*/  HMMA.16816.F32 R80, R20.reuse, R12, R80 ;  /* 0x0000000c1450723c */ /* 0x050fec0000001850 */
[C---:B------:R-:W-:Y:S01]  /*16e40*/  HMMA.16816.F32 R76, R20.reuse, R14, R76 ;  /* 0x0000000e144c723c */ /* 0x040fe2000000184c */
[----:B------:R-:W4:Y:S05]  /*16e50*/  LDSM.16.M88.4 R12, [R229+0xa800] ;  /* 0x00a80000e50c783b */ /* 0x000f2a0000000200 */
[C---:B------:R-:W-:Y:S06]  /*16e60*/  HMMA.16816.F32 R36, R20.reuse, R88, R36 ;  /* 0x000000581424723c */ /* 0x040fec0000001824 */
[----:B------:R-:W-:Y:S01]  /*16e70*/  HMMA.16816.F32 R32, R20, R90, R32 ;  /* 0x0000005a1420723c */ /* 0x000fe20000001820 */
[----:B------:R-:W-:Y:S05]  /*16e80*/  LDSM.16.M88.4 R88, [R229+0xb800] ;  /* 0x00b80000e558783b */ /* 0x000fea0000000200 */
[C---:B--2---:R-:W-:Y:S06]  /*16e90*/  HMMA.16816.F32 R8, R72.reuse, R68, R8 ;  /* 0x000000444808723c */ /* 0x044fec0000001808 */
[----:B------:R-:W-:Y:S01]  /*16ea0*/  HMMA.16816.F32 R4, R72, R70, R4 ;  /* 0x000000464804723c */ /* 0x000fe20000001804 */
[----:B------:R-:W-:Y:S05]  /*16eb0*/  LDSM.16.M88.4 R68, [R227+0x2000] ;  /* 0x00200000e344783b */ /* 0x000fea0000000200 */
[C---:B------:R-:W-:Y:S06]  /*16ec0*/  HMMA.16816.F32 R28, R20.reuse, R84, R28 ;  /* 0x00000054141c723c */ /* 0x040fec000000181c */
[----:B------:R-:W-:Y:S01]  /*16ed0*/  HMMA.16816.F32 R24, R20, R86, R24 ;  /* 0x000000561418723c */ /* 0x000fe20000001818 */
[----:B------:R-:W2:Y:S05]  /*16ee0*/  LDSM.16.M88.4 R20, [R229+0xb000] ;  /* 0x00b00000e514783b */ /* 0x000eaa0000000200 */
[C---:B---3--:R-:W-:Y:S01]  /*16ef0*/  HMMA.16816.F32 R84, R72.reuse, R56, R80 ;  /* 0x000000384854723c */ /* 0x048fe20000001850 */
[----:B------:R-:W3:Y:S05]  /*16f00*/  LDSM.16.M88.4 R80, [R228+0x2000] ;  /* 0x00200000e450783b */ /* 0x000eea0000000200 */
[C---:B------:R-:W-:Y:S01]  /*16f10*/  HMMA.16816.F32 R76, R72.reuse, R58, R76 ;  /* 0x0000003a484c723c */ /* 0x040fe2000000184c */
[----:B------:R-:W3:Y:S05]  /*16f20*/  LDSM.16.M88.4 R56, [R227+0x2800] ;  /* 0x00280000e338783b */ /* 0x000eea0000000200 */
[C---:B-----5:R-:W-:Y:S06]  /*16f30*/  HMMA.16816.F32 R36, R72.reuse, R16, R36 ;  /* 0x000000104824723c */ /* 0x060fec0000001824 */
[----:B------:R-:W-:Y:S01]  /*16f40*/  HMMA.16816.F32 R32, R72, R18, R32 ;  /* 0x000000124820723c */ /* 0x000fe20000001820 */
[----:B------:R-:W5:Y:S05]  /*16f50*/  LDSM.16.M88.4 R16, [R227+0x3000] ;  /* 0x00300000e310783b */ /* 0x000f6a0000000200 */
[C---:B-1----:R-:W-:Y:S06]  /*16f60*/  HMMA.16816.F32 R8, R44.reuse, R40, R8 ;  /* 0x000000282c08723c */ /* 0x042fec0000001808 */
[----:B------:R-:W-:Y:S01]  /*16f70*/  HMMA.16816.F32 R4, R44, R42, R4 ;  /* 0x0000002a2c04723c */ /* 0x000fe20000001804 */
[----:B------:R-:W-:Y:S05]  /*16f80*/  LDSM.16.M88.4 R40, [R223+0xa000] ;  /* 0x00a00000df28783b */ /* 0x000fea0000000200 */
        /* <DEDUP_REMOVED lines=8> */
[----:B------:R-:W-:Y:S01]  /*17010*/  HMMA.16816.F32 R32, R44, R22, R32 ;  /* 0x000000162c20723c */ /* 0x000fe20000001820 */
[----:B------:R-:W2:Y:S05]  /*17020*/  LDSM.16.M88.4 R20, [R223+0xb000] ;  /* 0x00b00000df14783b */ /* 0x000eaa0000000200 */
[C---:B---3--:R-:W-:Y:S06]  /*17030*/  HMMA.16816.F32 R8, R80.reuse, R68, R8 ;  /* 0x000000445008723c */ /* 0x048fec0000001808 */
[----:B------:R-:W-:Y:S01]  /*17040*/  HMMA.16816.F32 R4, R80, R70, R4 ;  /* 0x000000465004723c */ /* 0x000fe20000001804 */
[----:B------:R-:W-:Y:S05]  /*17050*/  LDSM.16.M88.4 R68, [R225+0x2000] ;  /* 0x00200000e144783b */ /* 0x000fea0000000200 */
[C---:B------:R-:W-:Y:S06]  /*17060*/  HMMA.16816.F32 R28, R44.reuse, R88, R28 ;  /* 0x000000582c1c723c */ /* 0x040fec000000181c */
[----:B------:R-:W-:Y:S01]  /*17070*/  HMMA.16816.F32 R24, R44, R90, R24 ;  /* 0x0000005a2c18723c */ /* 0x000fe20000001818 */
[----:B------:R-:W3:Y:S04]  /*17080*/  LDSM.16.M88.4 R44, [R216+0x2000] ;  /* 0x00200000d82c783b */ /* 0x000ee80000000200 */
[----:B------:R-:W3:Y:S01]  /*17090*/  LDSM.16.M88.4 R88, [R223+0xb800] ;  /* 0x00b80000df58783b */ /* 0x000ee20000000200 */
[C---:B------:R-:W-:Y:S06]  /*170a0*/  HMMA.16816.F32 R84, R80.reuse, R56, R84 ;  /* 0x000000385054723c */ /* 0x040fec0000001854 */
        /* <DEDUP_REMOVED lines=88> */
[----:B------:R-:W-:Y:S04]  /*17630*/  LDSM.16.M88.4 R72, [R226+0x6000] ;  /* 0x00600000e248783b */ /* 0x000fe80000000200 */
[----:B------:R-:W-:Y:S01]  /*17640*/  LDSM.16.M88.4 R80, [R223+0xf800] ;  /* 0x00f80000df50783b */ /* 0x000fe20000000200 */
[C---:B----4-:R-:W-:Y:S06]  /*17650*/  HMMA.16816.F32 R84, R48.reuse, R12, R84 ;  /* 0x0000000c3054723c */ /* 0x050fec0000001854 */
[C---:B------:R-:W-:Y:S01]  /*17660*/  HMMA.16816.F32 R76, R48.reuse, R14, R76 ;  /* 0x0000000e304c723c */ /* 0x040fe2000000184c */
[----:B------:R-:W1:Y:S05]  /*17670*/  LDSM.16.M88.4 R12, [R223+0xe000] ;  /* 0x00e00000df0c783b */ /* 0x000e6a0000000200 */
[C---:B--2---:R-:W-:Y:S06]  /*17680*/  HMMA.16816.F32 R36, R48.reuse, R20, R36 ;  /* 0x000000143024723c */ /* 0x044fec0000001824 */
[----:B------:R-:W-:Y:S01]  /*17690*/  HMMA.16816.F32 R32, R48, R22, R32 ;  /* 0x000000163020723c */ /* 0x000fe20000001820 */
[----:B------:R-:W-:Y:S05]  /*176a0*/  LDSM.16.M88.4 R20, [R223+0xf000] ;  /* 0x00f00000df14783b */ /* 0x000fea0000000200 */
[C---:B---3--:R-:W-:Y:S06]  /*176b0*/  HMMA.16816.F32 R8, R68.reuse, R44, R8 ;  /* 0x0000002c4408723c */ /* 0x048fec0000001808 */
[----:B------:R-:W-:Y:S01]  /*176c0*/  HMMA.16816.F32 R4, R68, R46, R4 ;  /* 0x0000002e4404723c */ /* 0x000fe20000001804 */
[----:B------:R-:W2:Y:S05]  /*176d0*/  LDSM.16.M88.4 R44, [R223+0xe800] ;  /* 0x00e80000df2c783b */ /* 0x000eaa0000000200 */
[----:B------:R-:W-:Y:S06]  /*176e0*/  HMMA.16816.F32 R28, R48, R88, R28 ;  /* 0x00000058301c723c */ /* 0x000fec000000181c */
[----:B------:R-:W-:Y:S06]  /*176f0*/  HMMA.16816.F32 R84, R68, R56, R84 ;  /* 0x000000384454723c */ /* 0x000fec0000001854 */
[----:B------:R-:W-:Y:S01]  /*17700*/  HMMA.16816.F32 R24, R48, R90, R24 ;  /* 0x0000005a3018723c */ /* 0x000fe20000001818 */
[----:B------:R-:W-:Y:S05]  /*17710*/  LDSM.16.M88.4 R48, [R225+0x6000] ;  /* 0x00600000e130783b */ /* 0x000fea0000000200 */
[C---:B-----5:R-:W-:Y:S06]  /*17720*/  HMMA.16816.F32 R36, R68.reuse, R16, R36 ;  /* 0x000000104424723c */ /* 0x060fec0000001824 */
[----:B------:R-:W-:Y:S01]  /*17730*/  HMMA.16816.F32 R32, R68, R18, R32 ;  /* 0x000000124420723c */ /* 0x000fe20000001820 */
[----:B------:R-:W3:Y:S05]  /*17740*/  LDSM.16.M88.4 R16, [R216+0x6800] ;  /* 0x00680000d810783b */ /* 0x000eea0000000200 */
[----:B-1----:R-:W-:Y:S06]  /*17750*/  HMMA.16816.F32 R8, R72, R12, R8 ;  /* 0x0000000c4808723c */ /* 0x002fec0000001808 */
[----:B------:R-:W-:Y:S01]  /*17760*/  HMMA.16816.F32 R76, R68, R58, R76 ;  /* 0x0000003a444c723c */ /* 0x000fe2000000184c */
[----:B------:R-:W1:Y:S05]  /*17770*/  LDSM.16.M88.4 R56, [R216+0x6000] ;  /* 0x00600000d838783b */ /* 0x000e6a0000000200 */
[----:B------:R-:W-:Y:S01]  /*17780*/  HMMA.16816.F32 R12, R72, R14, R4 ;  /* 0x0000000e480c723c */ /* 0x000fe20000001804 */
[----:B------:R-:W4:Y:S05]  /*17790*/  LDSM.16.M88.4 R4, [R216+0x7000] ;  /* 0x00700000d804783b */ /* 0x000f2a0000000200 */
[----:B------:R-:W-:Y:S06]  /*177a0*/  HMMA.16816.F32 R28, R68, R40, R28 ;  /* 0x00000028441c723c */ /* 0x000fec000000181c */
[----:B--2---:R-:W-:Y:S01]  /*177b0*/  HMMA.16816.F32 R84, R72, R44, R84 ;  /* 0x0000002c4854723c */ /* 0x004fe20000001854 */
[----:B------:R-:W-:-:S04]  /*177c0*/  SHF.R.S32.HI R41, RZ, 0x1f, R60 ;  /* 0x0000001fff297819 */ /* 0x000fc8000001143c */
[----:B------:R-:W-:Y:S01]  /*177d0*/  LEA.HI R41, R41, R60, RZ, 0x5 ;  /* 0x0000003c29297211 */ /* 0x000fe200078f28ff */
[----:B------:R-:W-:Y:S03]  /*177e0*/  HMMA.16816.F32 R24, R68, R42, R24 ;  /* 0x0000002a4418723c */ /* 0x000fe60000001818 */
[----:B------:R-:W-:-:S03]  /*177f0*/  LOP3.LUT R41, R41, 0xffffffe0, RZ, 0xc0, !PT ;  /* 0xffffffe029297812 */ /* 0x000fc600078ec0ff */
[----:B------:R-:W-:Y:S02]  /*17800*/  HMMA.16816.F32 R36, R72, R20, R36 ;  /* 0x000000144824723c */ /* 0x000fe40000001824 */
[----:B------:R-:W-:-:S04]  /*17810*/  IMAD.IADD R40, R60, 0x1, -R41 ;  /* 0x000000013c287824 */ /* 0x000fc800078e0a29 */
[----:B------:R-:W-:Y:S01]  /*17820*/  HMMA.16816.F32 R32, R72, R22, R32 ;  /* 0x000000164820723c */ /* 0x000fe20000001820 */
[----:B------:R-:W2:Y:S01]  /*17830*/  LDSM.16.M88.4 R20, [R216+0x7800] ;  /* 0x00780000d814783b */ /* 0x000ea20000000200 */
[----:B------:R-:W-:Y:S01]  /*17840*/  SHF.R.S32.HI R41, RZ, 0x1f, R40 ;  /* 0x0000001fff297819 */ /* 0x000fe20000011428 */
[----:B------:R-:W-:-:S04]  /*17850*/  DEPBAR.LE SB0, 0x0 ;  /* 0x000080000000791a */ /* 0x000fc80000000000 */
[----:B------:R-:W-:Y:S01]  /*17860*/  HMMA.16816.F32 R76, R72, R46, R76 ;  /* 0x0000002e484c723c */ /* 0x000fe2000000184c */
[----:B------:R-:W-:Y:S01]  /*17870*/  LEA.HI R41, R41, R40, RZ, 0x2 ;  /* 0x0000002829297211 */ /* 0x000fe200078f10ff */
[----:B------:R-:W-:-:S03]  /*17880*/  IMAD.IADD R40, R2, 0x1, R201 ;  /* 0x0000000102287824 */ /* 0x000fc600078e02c9 */
[----:B------:R-:W-:Y:S01]  /*17890*/  SHF.R.S32.HI R41, RZ, 0x2, R41 ;  /* 0x00000002ff297819 */ /* 0x000fe20000011429 */
[----:B---3--:R-:W-:Y:S06]  /*178a0*/  HMMA.16816.F32 R84, R48, R16, R84 ;  /* 0x000000103054723c */ /* 0x008fec0000001854 */
[----:B------:R-:W-:Y:S01]  /*178b0*/  HMMA.16816.F32 R24, R72, R82, R24 ;  /* 0x000000524818723c */ /* 0x000fe20000001818 */
[----:B------:R-:W-:Y:S02]  /*178c0*/  IMAD R16, R62, 0x10, R63 ;  /* 0x000000103e107824 */ /* 0x000fe400078e023f */
[----:B------:R-:W-:-:S02]  /*178d0*/  VIADD R17, R40, 0x1 ;  /* 0x0000000128117836 */ /* 0x000fc40000000000 */
[----:B------:R-:W-:Y:S01]  /*178e0*/  IMAD.IADD R16, R41, 0x1, R16 ;  /* 0x0000000129107824 */ /* 0x000fe200078e0210 */
[----:B-1----:R-:W-:Y:S03]  /*178f0*/  HMMA.16816.F32 R8, R48, R56, R8 ;  /* 0x000000383008723c */ /* 0x002fe60000001808 */
[----:B------:R-:W-:-:S03]  /*17900*/  VIADD R246, R16, 0x8 ;  /* 0x0000000810f67836 */ /* 0x000fc60000000000 */
[----:B----4-:R-:W-:Y:S06]  /*17910*/  HMMA.16816.F32 R36, R48, R4, R36 ;  /* 0x000000043024723c */ /* 0x010fec0000001824 */
[----:B------:R-:W-:Y:S01]  /*17920*/  HMMA.16816.F32 R28, R72, R80, R28 ;  /* 0x00000050481c723c */ /* 0x000fe2000000181c */
[----:B------:R-:W-:-:S04]  /*17930*/  IADD3 R5, R65, 0x1, -R232 ;  /* 0x0000000141057810 */ /* 0x000fc80007ffe8e8 */
[----:B------:R-:W-:Y:S01]  /*17940*/  IADD3 R4, R246, UR5, R5 ;  /* 0x00000005f6047c10 */ /* 0x000fe2000fffe005 */
[----:B------:R-:W-:Y:S01]  /*17950*/  VIADD R244, R5, UR5 ;  /* 0x0000000505f47c36 */ /* 0x000fe20008000000 */
[C---:B------:R-:W-:Y:S02]  /*17960*/  HMMA.16816.F32 R12, R48.reuse, R58, R12 ;  /* 0x0000003a300c723c */ /* 0x040fe4000000180c */
[----:B------:R-:W-:Y:S02]  /*17970*/  VIMNMX R245, R4, R65, PT ;  /* 0x0000004104f57248 */ /* 0x000fe40003fe0100 */
[----:B------:R-:W-:Y:S02]  /*17980*/  VIADDMNMX R244, R244, R16, R65, PT ;  /* 0x00000010f4f47246 */ /* 0x000fe40003800141 */
[----:B------:R-:W-:Y:S01]  /*17990*/  HMMA.16816.F32 R76, R48, R18, R76 ;  /* 0x00000012304c723c */ /* 0x000fe2000000184c */
[----:B------:R-:W-:Y:S01]  /*179a0*/  BAR.SYNC.DEFER_BLOCKING 0x0 ;  /* 0x0000000000007b1d */ /* 0x000fe20000010000 */
[----:B------:R-:W-:-:S02]  /*179b0*/  ISETP.GE.AND P6, PT, R17, R244, PT ;  /* 0x000000f41100720c */ /* 0x000fc40003fc6270 */
[-C--:B------:R-:W-:Y:S02]  /*179c0*/  ISETP.GE.AND P1, PT, R17, R245.reuse, PT ;  /* 0x000000f51100720c */ /* 0x080fe40003f26270 */
[C---:B------:R-:W-:Y:S01]  /*179d0*/  ISETP.GE.AND P2, PT, R40.reuse, R244, PT ;  /* 0x000000f42800720c */ /* 0x040fe20003f46270 */
[C---:B--2---:R-:W-:Y:S01]  /*179e0*/  HMMA.16816.F32 R24, R48.reuse, R22, R24 ;  /* 0x000000163018723c */ /* 0x044fe20000001818 */
[----:B------:R-:W-:Y:S02]  /*179f0*/  IADD3 R19, R65, -R0, -R232 ;  /* 0x8000000041137210 */ /* 0x000fe40007ffe8e8 */
[C---:B------:R-:W-:Y:S02]  /*17a00*/  ISETP.GE.AND P4, PT, R40.reuse, R245, PT ;  /* 0x000000f52800720c */ /* 0x040fe40003f86270 */
[C---:B------:R-:W-:Y:S01]  /*17a10*/  VIADDMNMX R247, R19.reuse, R16, RZ, !PT ;  /* 0x0000001013f77246 */ /* 0x040fe200078001ff */
[C---:B------:R-:W-:Y:S01]  /*17a20*/  VIADD R16, R40.reuse, 0x9 ;  /* 0x0000000928107836 */ /* 0x040fe20000000000 */
[----:B------:R-:W-:Y:S01]  /*17a30*/  VIADDMNMX R246, R19, R246, RZ, !PT ;  /* 0x000000f613f67246 */ /* 0x000fe200078001ff */
[C---:B------:R-:W-:Y:S01]  /*17a40*/  HMMA.16816.F32 R32, R48.reuse, R6, R32 ;  /* 0x000000063020723c */ /* 0x040fe20000001820 */
[CC--:B------:R-:W-:Y:S01]  /*17a50*/  ISETP.LT.OR P6, PT, R17.reuse, R247.reuse, P6 ;  /* 0x000000f71100720c */ /* 0x0c0fe200037c1670 */
[C---:B------:R-:W-:Y:S01]  /*17a60*/  VIADD R23, R40.reuse, 0x28 ;  /* 0x0000002828177836 */ /* 0x040fe20000000000 */
[-C--:B------:R-:W-:Y:S01]  /*17a70*/  ISETP.LT.OR P1, PT, R17, R246.reuse, P1 ;  /* 0x000000f61100720c */ /* 0x080fe20000f21670 */
[C---:B------:R-:W-:Y:S01]  /*17a80*/  VIADD R17, R40.reuse, 0x8 ;  /* 0x0000000828117836 */ /* 0x040fe20000000000 */
[C---:B------:R-:W-:Y:S01]  /*17a90*/  ISETP.LT.OR P2, PT, R40.reuse, R247, P2 ;  /* 0x000000f72800720c */ /* 0x040fe20001741670 */
[----:B------:R-:W-:Y:S01]  /*17aa0*/  HMMA.16816.F32 R4, R48, R20, R28 ;  /* 0x000000143004723c */ /* 0x000fe2000000181c */
[----:B------:R-:W-:-:S02]  /*17ab0*/  ISETP.LT.OR P4, PT, R40, R246, P4 ;  /* 0x000000f62800720c */ /* 0x000fc40002781670 */
[----:B------:R-:W-:Y:S02]  /*17ac0*/  LOP3.LUT R0, R3, R66, RZ, 0xfc, !PT ;  /* 0x0000004203007212 */ /* 0x000fe400078efcff */
[----:B------:R-:W-:Y:S01]  /*17ad0*/  FSEL R3, R8, -INF , !P2 ;  /* 0xff80000008037808 */ /* 0x000fe20005000000 */
[----:B------:R-:W-:Y:S01]  /*17ae0*/  VIADD R8, R40, 0x11 ;  /* 0x0000001128087836 */ /* 0x000fe20000000000 */
[CC--:B------:R-:W-:Y:S02]  /*17af0*/  ISETP.GE.AND P2, PT, R17.reuse, R245.reuse, PT ;  /* 0x000000f51100720c */ /* 0x0c0fe40003f46270 */
[----:B------:R-:W-:Y:S01]  /*17b00*/  FSEL R22, R10, -INF , !P4 ;  /* 0xff8000000a167808 */ /* 0x000fe20006000000 */
[----:B------:R-:W-:Y:S01]  /*17b10*/  VIADD R10, R40, 0x10 ;  /* 0x00000010280a7836 */ /* 0x000fe20000000000 */
[----:B------:R-:W-:Y:S02]  /*17b20*/  ISETP.GE.AND P0, PT, R17, R244, PT ;  /* 0x000000f41100720c */ /* 0x000fe40003f06270 */
[----:B------:R-:W-:-:S02]  /*17b30*/  ISETP.GE.AND P4, PT, R16, R245, PT ;  /* 0x000000f51000720c */ /* 0x000fc40003f86270 */
[C---:B------:R-:W-:Y:S02]  /*17b40*/  ISETP.LT.OR P2, PT, R17.reuse, R246, P2 ;  /* 0x000000f61100720c */ /* 0x040fe40001741670 */
[-C--:B------:R-:W-:Y:S02]  /*17b50*/  ISETP.GE.AND P5, PT, R16, R244.reuse, PT ;  /* 0x000000f41000720c */ /* 0x080fe40003fa6270 */
[----:B------:R-:W-:Y:S02]  /*17b60*/  ISETP.LT.OR P0, PT, R17, R247, P0 ;  /* 0x000000f71100720c */ /* 0x000fe40000701670 */
[----:B------:R-:W-:Y:S02]  /*17b70*/  FSEL R20, R11, -INF , !P1 ;  /* 0xff8000000b147808 */ /* 0x000fe40004800000 */
[----:B------:R-:W-:Y:S02]  /*17b80*/  ISETP.GE.AND P1, PT, R10, R244, PT ;  /* 0x000000f40a00720c */ /* 0x000fe40003f26270 */
[----:B------:R-:W-:Y:S01]  /*17b90*/  FSEL R17, R9, -INF , !P6 ;  /* 0xff80000009117808 */ /* 0x000fe20007000000 */
[----:B------:R-:W-:Y:S01]  /*17ba0*/  VIADD R9, R40, 0x18 ;  /* 0x0000001828097836 */ /* 0x000fe20000000000 */
[----:B------:R-:W-:-:S02]  /*17bb0*/  ISETP.LT.OR P4, PT, R16, R246, P4 ;  /* 0x000000f61000720c */ /* 0x000fc40002781670 */
[----:B------:R-:W-:Y:S02]  /*17bc0*/  FSEL R18, R14, -INF , !P2 ;  /* 0xff8000000e127808 */ /* 0x000fe40005000000 */
[----:B------:R-:W-:Y:S02]  /*17bd0*/  ISETP.LT.OR P5, PT, R16, R247, P5 ;  /* 0x000000f71000720c */ /* 0x000fe40002fa1670 */
[----:B------:R-:W-:Y:S02]  /*17be0*/  ISETP.GE.AND P6, PT, R8, R244, PT ;  /* 0x000000f40800720c */ /* 0x000fe40003fc6270 */
[----:B------:R-:W-:Y:S01]  /*17bf0*/  FSEL R21, R12, -INF , !P0 ;  /* 0xff8000000c157808 */ /* 0x000fe20004000000 */
[----:B------:R-:W-:Y:S01]  /*17c00*/  VIADD R12, R40, 0x20 ;  /* 0x00000020280c7836 */ /* 0x000fe20000000000 */
[-C--:B------:R-:W-:Y:S02]  /*17c10*/  ISETP.GE.AND P2, PT, R8, R245.reuse, PT ;  /* 0x000000f50800720c */ /* 0x080fe40003f46270 */
[----:B------:R-:W-:-:S02]  /*17c20*/  ISETP.GE.AND P0, PT, R10, R245, PT ;  /* 0x000000f50a00720c */ /* 0x000fc40003f06270 */
[-C--:B------:R-:W-:Y:S02]  /*17c30*/  ISETP.LT.OR P1, PT, R10, R247.reuse, P1 ;  /* 0x000000f70a00720c */ /* 0x080fe40000f21670 */
[----:B------:R-:W-:Y:S01]  /*17c40*/  FSEL R16, R15, -INF , !P4 ;  /* 0xff8000000f107808 */ /* 0x000fe20006000000 */
[----:B------:R-:W-:Y:S01]  /*17c50*/  VIADD R15, R40, 0x29 ;  /* 0x00000029280f7836 */ /* 0x000fe20000000000 */
[C---:B------:R-:W-:Y:S02]  /*17c60*/  ISETP.LT.OR P6, PT, R8.reuse, R247, P6 ;  /* 0x000000f70800720c */ /* 0x040fe400037c1670 */
[----:B------:R-:W-:Y:S01]  /*17c70*/  ISETP.LT.OR P2, PT, R8, R246, P2 ;  /* 0x000000f60800720c */ /* 0x000fe20001741670 */
[----:B------:R-:W-:Y:S01]  /*17c80*/  VIADD R8, R40, 0x19 ;  /* 0x0000001928087836 */ /* 0x000fe20000000000 */
[----:B------:R-:W-:Y:S02]  /*17c90*/  FSEL R19, R13, -INF , !P5 ;  /* 0xff8000000d137808 */ /* 0x000fe40006800000 */
[----:B------:R-:W-:-:S02]  /*17ca0*/  ISETP.GE.AND P4, PT, R9, R244, PT ;  /* 0x000000f40900720c */ /* 0x000fc40003f86270 */
[----:B------:R-:W-:Y:S02]  /*17cb0*/  ISETP.LT.OR P0, PT, R10, R246, P0 ;  /* 0x000000f60a00720c */ /* 0x000fe40000701670 */
[----:B------:R-:W-:Y:S02]  /*17cc0*/  FSEL R13, R84, -INF , !P1 ;  /* 0xff800000540d7808 */ /* 0x000fe40004800000 */
[C---:B------:R-:W-:Y:S02]  /*17cd0*/  ISETP.GE.AND P1, PT, R9.reuse, R245, PT ;  /* 0x000000f50900720c */ /* 0x040fe40003f26270 */
[----:B------:R-:W-:Y:S02]  /*17ce0*/  ISETP.LT.OR P4, PT, R9, R247, P4 ;  /* 0x000000f70900720c */ /* 0x000fe40002781670 */
[----:B------:R-:W-:Y:S02]  /*17cf0*/  FSEL R14, R86, -INF , !P0 ;  /* 0xff800000560e7808 */ /* 0x000fe40004000000 */
[----:B------:R-:W-:-:S02]  /*17d00*/  ISETP.GE.AND P5, PT, R8, R244, PT ;  /* 0x000000f40800720c */ /* 0x000fc40003fa6270 */
[-C--:B------:R-:W-:Y:S02]  /*17d10*/  ISETP.GE.AND P0, PT, R8, R245.reuse, PT ;  /* 0x000000f50800720c */ /* 0x080fe40003f06270 */
[----:B------:R-:W-:Y:S01]  /*17d20*/  ISETP.LT.OR P1, PT, R9, R246, P1 ;  /* 0x000000f60900720c */ /* 0x000fe20000f21670 */
[----:B------:R-:W-:Y:S01]  /*17d30*/  VIADD R9, R40, 0x21 ;  /* 0x0000002128097836 */ /* 0x000fe20000000000 */
[----:B------:R-:W-:Y:S02]  /*17d40*/  FSEL R11, R76, -INF , !P4 ;  /* 0xff8000004c0b7808 */ /* 0x000fe40006000000 */
[----:B------:R-:W-:Y:S02]  /*17d50*/  FSEL R10, R87, -INF , !P2 ;  /* 0xff800000570a7808 */ /* 0x000fe40005000000 */
[----:B------:R-:W-:Y:S02]  /*17d60*/  ISETP.GE.AND P4, PT, R12, R245, PT ;  /* 0x000000f50c00720c */ /* 0x000fe40003f86270 */
[----:B------:R-:W-:-:S02]  /*17d70*/  ISETP.LT.OR P5, PT, R8, R247, P5 ;  /* 0x000000f70800720c */ /* 0x000fc40002fa1670 */
[----:B------:R-:W-:Y:S02]  /*17d80*/  ISETP.LT.OR P0, PT, R8, R246, P0 ;  /* 0x000000f60800720c */ /* 0x000fe40000701670 */
[-C--:B------:R-:W-:Y:S02]  /*17d90*/  ISETP.GE.AND P2, PT, R12, R244.reuse, PT ;  /* 0x000000f40c00720c */ /* 0x080fe40003f46270 */
[----:B------:R-:W-:Y:S02]  /*17da0*/  FSEL R85, R85, -INF , !P6 ;  /* 0xff80000055557808 */ /* 0x000fe40007000000 */
[----:B------:R-:W-:Y:S02]  /*17db0*/  FSEL R8, R78, -INF , !P1 ;  /* 0xff8000004e087808 */ /* 0x000fe40004800000 */
[C---:B------:R-:W-:Y:S02]  /*17dc0*/  ISETP.GE.AND P6, PT, R9.reuse, R244, PT ;  /* 0x000000f40900720c */ /* 0x040fe40003fc6270 */
[----:B------:R-:W-:-:S02]  /*17dd0*/  ISETP.GE.AND P1, PT, R9, R245, PT ;  /* 0x000000f50900720c */ /* 0x000fc40003f26270 */
[CC--:B------:R-:W-:Y:S02]  /*17de0*/  ISETP.LT.OR P4, PT, R12.reuse, R246.reuse, P4 ;  /* 0x000000f60c00720c */ /* 0x0c0fe40002781670 */
[-C--:B------:R-:W-:Y:S02]  /*17df0*/  ISETP.LT.OR P2, PT, R12, R247.reuse, P2 ;  /* 0x000000f70c00720c */ /* 0x080fe40001741670 */
[C---:B------:R-:W-:Y:S02]  /*17e00*/  ISETP.LT.OR P6, PT, R9.reuse, R247, P6 ;  /* 0x000000f70900720c */ /* 0x040fe400037c1670 */
[----:B------:R-:W-:Y:S02]  /*17e10*/  ISETP.LT.OR P1, PT, R9, R246, P1 ;  /* 0x000000f60900720c */ /* 0x000fe40000f21670 */
[----:B------:R-:W-:Y:S02]  /*17e20*/  FSEL R9, R77, -INF , !P5 ;  /* 0xff8000004d097808 */ /* 0x000fe40006800000 */
[----:B------:R-:W-:-:S02]  /*17e30*/  FSEL R184, R38, -INF , !P4 ;  /* 0xff80000026b87808 */ /* 0x000fc40006000000 */
[CC--:B------:R-:W-:Y:S02]  /*17e40*/  ISETP.GE.AND P5, PT, R15.reuse, R244.reuse, PT ;  /* 0x000000f40f00720c */ /* 0x0c0fe40003fa6270 */
[----:B------:R-:W-:Y:S02]  /*17e50*/  FSEL R189, R36, -INF , !P2 ;  /* 0xff80000024bd7808 */ /* 0x000fe40005000000 */
[-C--:B------:R-:W-:Y:S02]  /*17e60*/  ISETP.GE.AND P4, PT, R15, R245.reuse, PT ;  /* 0x000000f50f00720c */ /* 0x080fe40003f86270 */
[----:B------:R-:W-:Y:S02]  /*17e70*/  FSEL R12, R79, -INF , !P0 ;  /* 0xff8000004f0c7808 */ /* 0x000fe40004000000 */
[C---:B------:R-:W-:Y:S02]  /*17e80*/  ISETP.GE.AND P2, PT, R23.reuse, R245, PT ;  /* 0x000000f51700720c */ /* 0x040fe40003f46270 */
[----:B------:R-:W-:-:S02]  /*17e90*/  ISETP.GE.AND P0, PT, R23, R244, PT ;  /* 0x000000f41700720c */ /* 0x000fc40003f06270 */
[CC--:B------:R-:W-:Y:S02]  /*17ea0*/  ISETP.LT.OR P5, PT, R15.reuse, R247.reuse, P5 ;  /* 0x000000f70f00720c */ /* 0x0c0fe40002fa1670 */
[-C--:B------:R-:W-:Y:S01]  /*17eb0*/  ISETP.LT.OR P4, PT, R15, R246.reuse, P4 ;  /* 0x000000f60f00720c */ /* 0x080fe20002781670 */
[C---:B------:R-:W-:Y:S01]  /*17ec0*/  VIADD R15, R40.reuse, 0x31 ;  /* 0x00000031280f7836 */ /* 0x040fe20000000000 */
[C---:B------:R-:W-:Y:S02]  /*17ed0*/  ISETP.LT.OR P2, PT, R23.reuse, R246, P2 ;  /* 0x000000f61700720c */ /* 0x040fe40001741670 */
[----:B------:R-:W-:Y:S01]  /*17ee0*/  ISETP.LT.OR P0, PT, R23, R247, P0 ;  /* 0x000000f71700720c */ /* 0x000fe20000701670 */
[----:B------:R-:W-:Y:S01]  /*17ef0*/  VIADD R23, R40, 0x30 ;  /* 0x0000003028177836 */ /* 0x000fe20000000000 */
[----:B------:R-:W-:Y:S02]  /*17f00*/  FSEL R183, R37, -INF , !P6 ;  /* 0xff80000025b77808 */ /* 0x000fe40007000000 */
[----:B------:R-:W-:-:S02]  /*17f10*/  FSEL R30, R34, -INF , !P2 ;  /* 0xff800000221e7808 */ /* 0x000fc40005000000 */
[C---:B------:R-:W-:Y:S02]  /*17f20*/  ISETP.GE.AND P6, PT, R15.reuse, R244, PT ;  /* 0x000000f40f00720c */ /* 0x040fe40003fc6270 */
[-C--:B------:R-:W-:Y:S02]  /*17f30*/  ISETP.GE.AND P2, PT, R15, R245.reuse, PT ;  /* 0x000000f50f00720c */ /* 0x080fe40003f46270 */
[----:B------:R-:W-:Y:S02]  /*17f40*/  FSEL R187, R32, -INF , !P0 ;  /* 0xff80000020bb7808 */ /* 0x000fe40004000000 */
[----:B------:R-:W-:Y:S02]  /*17f50*/  ISETP.GE.AND P0, PT, R23, R245, PT ;  /* 0x000000f51700720c */ /* 0x000fe40003f06270 */
[C---:B------:R-:W-:Y:S02]  /*17f60*/  ISETP.LT.OR P6, PT, R15.reuse, R247, P6 ;  /* 0x000000f70f00720c */ /* 0x040fe400037c1670 */
[-C--:B------:R-:W-:Y:S01]  /*17f70*/  ISETP.LT.OR P2, PT, R15, R246.reuse, P2 ;  /* 0x000000f60f00720c */ /* 0x080fe20001741670 */
[C---:B------:R-:W-:Y:S01]  /*17f80*/  VIADD R15, R40.reuse, 0x38 ;  /* 0x00000038280f7836 */ /* 0x040fe20000000000 */
[----:B------:R-:W-:Y:S01]  /*17f90*/  ISETP.LT.OR P0, PT, R23, R246, P0 ;  /* 0x000000f61700720c */ /* 0x000fe20000701670 */
[----:B------:R-:W-:Y:S01]  /*17fa0*/  VIADD R40, R40, 0x39 ;  /* 0x0000003928287836 */ /* 0x000fe20000000000 */
[----:B------:R-:W-:-:S02]  /*17fb0*/  FSEL R186, R39, -INF , !P1 ;  /* 0xff80000027ba7808 */ /* 0x000fc40004800000 */
[----:B------:R-:W-:Y:S02]  /*17fc0*/  FSEL R192, R6, -INF , !P0 ;  /* 0xff80000006c07808 */ /* 0x000fe40004000000 */
[C---:B------:R-:W-:Y:S02]  /*17fd0*/  ISETP.GE.AND P0, PT, R40.reuse, R245, PT ;  /* 0x000000f52800720c */ /* 0x040fe40003f06270 */
[C---:B------:R-:W-:Y:S02]  /*17fe0*/  ISETP.GE.AND P1, PT, R23.reuse, R244, PT ;  /* 0x000000f41700720c */ /* 0x040fe40003f26270 */
[----:B------:R-:W-:Y:S02]  /*17ff0*/  ISETP.LT.OR P0, PT, R40, R246, P0 ;  /* 0x000000f62800720c */ /* 0x000fe40000701670 */
[----:B------:R-:W-:Y:S02]  /*18000*/  ISETP.LT.OR P1, PT, R23, R247, P1 ;  /* 0x000000f71700720c */ /* 0x000fe40000f21670 */
[----:B------:R-:W-:-:S02]  /*18010*/  FSEL R188, R27, -INF , !P0 ;  /* 0xff8000001bbc7808 */ /* 0x000fc40004000000 */
[----:B------:R-:W-:Y:S02]  /*18020*/  ISETP.GT.AND P0, PT, R240, R231, PT ;  /* 0x000000e7f000720c */ /* 0x000fe40003f04270 */
[----:B------:R-:W-:Y:S02]  /*18030*/  FSEL R185, R33, -INF , !P5 ;  /* 0xff80000021b97808 */ /* 0x000fe40006800000 */
[----:B------:R-:W-:Y:S02]  /*18040*/  FSEL R28, R35, -INF , !P4 ;  /* 0xff800000231c7808 */ /* 0x000fe40006000000 */
[----:B------:R-:W-:Y:S02]  /*18050*/  FSEL R31, R4, -INF , !P1 ;  /* 0xff800000041f7808 */ /* 0x000fe40004800000 */
[-C--:B------:R-:W-:Y:S02]  /*18060*/  ISETP.GE.AND P5, PT, R15, R244.reuse, PT ;  /* 0x000000f40f00720c */ /* 0x080fe40003fa6270 */
[----:B------:R-:W-:-:S02]  /*18070*/  ISETP.GE.AND P4, PT, R40, R244, PT ;  /* 0x000000f42800720c */ /* 0x000fc40003f86270 */
[C---:B------:R-:W-:Y:S02]  /*18080*/  ISETP.GE.AND P1, PT, R15.reuse, R245, PT ;  /* 0x000000f50f00720c */ /* 0x040fe40003f26270 */
[CC--:B------:R-:W-:Y:S02]  /*18090*/  ISETP.LT.OR P5, PT, R15.reuse, R247.reuse, P5 ;  /* 0x000000f70f00720c */ /* 0x0c0fe40002fa1670 */
[----:B------:R-:W-:Y:S02]  /*180a0*/  ISETP.LT.OR P1, PT, R15, R246, P1 ;  /* 0x000000f60f00720c */ /* 0x000fe40000f21670 */
[----:B------:R-:W-:Y:S02]  /*180b0*/  ISETP.LT.OR P4, PT, R40, R247, P4 ;  /* 0x000000f72800720c */ /* 0x000fe40002781670 */
[----:B------:R-:W-:Y:S02]  /*180c0*/  FSEL R29, R5, -INF , !P6 ;  /* 0xff800000051d7808 */ /* 0x000fe40007000000 */
[----:B------:R-:W-:-:S02]  /*180d0*/  FSEL R191, R7, -INF , !P2 ;  /* 0xff80000007bf7808 */ /* 0x000fc40005000000 */
        /* <DEDUP_REMOVED lines=38> */
[----:B------:R-:W-:Y:S02]  /*18340*/  ISETP.NE.AND P2, PT, R5, RZ, PT ;  /* 0x000000ff0500720c */ /* 0x000fe40003f45270 */
[----:B------:R-:W-:-:S05]  /*18350*/  LOP3.LUT R4, RZ, R5, RZ, 0x33, !PT ;  /* 0x00000005ff047212 */ /* 0x000fca00078e33ff */
        /* <DEDUP_REMOVED lines=25> */
.L_x_6695:
[----:B------:R-:W-:Y:S02]  /*184f0*/  ULDC UR12, c[0x0][0x248] ;  /* 0x00009200000c7ab9 */ /* 0x000fe40000000800 */
[----:B------:R-:W-:-:S06]  /*18500*/  USHF.L.U32 UR5, UR12, 0x6, URZ ;  /* 0x000000060c057899 */ /* 0x000fcc000800063f */
[----:B------:R-:W-:-:S04]  /*18510*/  IADD3 R7, RZ, -UR5, RZ ;  /* 0x80000005ff077c10 */ /* 0x000fc8000fffe0ff */
[----:B------:R-:W-:-:S07]  /*18520*/  SHF.R.S32.HI R5, RZ, 0x1f, R7 ;  /* 0x0000001fff057819 */ /* 0x000fce0000011407 */
.L_x_6696:
[----:B------:R-:W-:Y:S01]  /*18530*/  IADD3 R54, P2, P1, R138, R7, R54 ;  /* 0x000000078a367210 */ /* 0x000fe2000795e036 */
[----:B------:R-:W-:Y:S01]  /*18540*/  USHF.L.U32 UR8, UR12, 0x5, URZ ;  /* 0x000000050c087899 */ /* 0x000fe2000800063f */
[C---:B------:R-:W-:Y:S01]  /*18550*/  LEA R238, P5, R7.reuse, R238, 0x1 ;  /* 0x000000ee07ee7211 */ /* 0x040fe200078a08ff */
[----:B------:R-:W-:Y:S01]  /*18560*/  ULDC UR5, c[0x0][0x24c] ;  /* 0x0000930000057ab9 */ /* 0x000fe20000000800 */
[C---:B------:R-:W-:Y:S01]  /*18570*/  IADD3 R138, P4, R7.reuse, R138, RZ ;  /* 0x0000008a078a7210 */ /* 0x040fe20007f9e0ff */
[----:B------:R-:W-:Y:S01]  /*18580*/  USHF.L.U64.HI UR5, UR12, 0x5, UR5 ;  /* 0x000000050c057899 */ /* 0x000fe20008010205 */
[----:B------:R-:W-:Y:S02]  /*18590*/  LEA.HI.X R237, R7, R237, R5, 0x1, P5 ;  /* 0x000000ed07ed7211 */ /* 0x000fe400028f0c05 */
        /* <DEDUP_REMOVED lines=37> */
.L_x_6694:
        /* <DEDUP_REMOVED lines=29> */
[----:B------:R-:W-:Y:S01]  /*189c0*/  FMNMX.FTZ R2, R192, R5, !PT ;  /* 0x00000005c0027209 */ /* 0x000fe20007810000 */
[----:B------:R-:W-:Y:S01]  /*189d0*/  LDSM.16.MT88.4 R148, [R222+0x10000] ;  /* 0x01000000de94783b */ /* 0x000fe20000004200 */
[----:B------:R-:W-:Y:S02]  /*189e0*/  FMNMX.FTZ R6, R194, R7, !PT ;  /* 0x00000007c2067209 */ /* 0x000fe40007810000 */
[----:B------:R-:W-:Y:S01]  /*189f0*/  FMNMX.FTZ R5, R191, R2, !PT ;  /* 0x00000002bf057209 */ /* 0x000fe20007810000 */
[----:B------:R-:W-:Y:S01]  /*18a00*/  LDSM.16.MT88.4 R40, [R224+0x12000] ;  /* 0x01200000e028783b */ /* 0x000fe20000004200 */
[----:B------:R-:W-:-:S02]  /*18a10*/  LEA R221, R53, R224, 0x1 ;  /* 0x000000e035dd7211 */ /* 0x000fc400078e08ff */
[----:B------:R-:W-:Y:S01]  /*18a20*/  FMNMX.FTZ R5, R190, R5, !PT ;  /* 0x00000005be057209 */ /* 0x000fe20007810000 */
[----:B------:R-:W1:Y:S01]  /*18a30*/  SHFL.BFLY PT, R7, R6, 0x2, 0x1f ;  /* 0x0c401f0006077f89 */ /* 0x000e6200000e0000 */
[----:B------:R-:W-:Y:S02]  /*18a40*/  LEA R220, R53, R222, 0x1 ;  /* 0x000000de35dc7211 */ /* 0x000fe400078e08ff */
[----:B------:R-:W-:Y:S01]  /*18a50*/  FMNMX.FTZ R4, R188, R5, !PT ;  /* 0x00000005bc047209 */ /* 0x000fe20007810000 */
[----:B------:R-:W-:Y:S04]  /*18a60*/  LDSM.16.MT88.4 R140, [R221+0x10000] ;  /* 0x01000000dd8c783b */ /* 0x000fe80000004200 */
[----:B------:R-:W2:Y:S04]  /*18a70*/  SHFL.BFLY PT, R5, R4, 0x2, 0x1f ;  /* 0x0c401f0004057f89 */ /* 0x000ea800000e0000 */
[----:B------:R-:W-:Y:S04]  /*18a80*/  LDSM.16.MT88.4 R132, [R220+0x10000] ;  /* 0x01000000dc84783b */ /* 0x000fe80000004200 */
[----:B------:R-:W-:Y:S04]  /*18a90*/  LDSM.16.MT88.4 R48, [R222+0x12000] ;  /* 0x01200000de30783b */ /* 0x000fe80000004200 */
[----:B------:R-:W-:Y:S01]  /*18aa0*/  LDSM.16.MT88.4 R56, [R221+0x12000] ;  /* 0x01200000dd38783b */ /* 0x000fe20000004200 */
[----:B-1----:R-:W-:-:S03]  /*18ab0*/  FMNMX.FTZ R7, R6, R7, !PT ;  /* 0x0000000706077209 */ /* 0x002fc60007810000 */
[----:B------:R-:W-:Y:S04]  /*18ac0*/  LDSM.16.MT88.4 R64, [R220+0x12000] ;  /* 0x01200000dc40783b */ /* 0x000fe80000004200 */
[----:B------:R-:W1:Y:S01]  /*18ad0*/  SHFL.BFLY PT, R164, R7, 0x1, 0x1f ;  /* 0x0c201f0007a47f89 */ /* 0x000e6200000e0000 */
[----:B--2---:R-:W-:-:S03]  /*18ae0*/  FMNMX.FTZ R5, R4, R5, !PT ;  /* 0x0000000504057209 */ /* 0x004fc60007810000 */
[----:B------:R-:W-:Y:S04]  /*18af0*/  LDSM.16.MT88.4 R72, [R224+0x14000] ;  /* 0x01400000e048783b */ /* 0x000fe80000004200 */
[----:B------:R-:W2:Y:S04]  /*18b00*/  SHFL.BFLY PT, R2, R5, 0x1, 0x1f ;  /* 0x0c201f0005027f89 */ /* 0x000ea800000e0000 */
[----:B------:R-:W3:Y:S04]  /*18b10*/  LDSM.16.MT88.4 R80, [R222+0x14000] ;  /* 0x01400000de50783b */ /* 0x000ee80000004200 */
[----:B------:R-:W4:Y:S04]  /*18b20*/  LDSM.16.MT88.4 R88, [R221+0x14000] ;  /* 0x01400000dd58783b */ /* 0x000f280000004200 */
        /* <DEDUP_REMOVED lines=16> */
[----:B------:R-:W2:Y:S01]  /*18c30*/  LDSM.16.MT88.4 R4, [R220+0x16000] ;  /* 0x01600000dc04783b */ /* 0x000ea20000004200 */
[--C-:B------:R-:W-:Y:S01]  /*18c40*/  FFMA.FTZ R35, R11, UR10, -R196.reuse ;  /* 0x0000000a0b237c23 */ /* 0x100fe200080108c4 */
[--C-:B------:R-:W-:Y:S01]  /*18c50*/  FFMA.FTZ R2, R9, UR10, -R196.reuse ;  /* 0x0000000a09027c23 */ /* 0x100fe200080108c4 */
[----:B------:R-:W-:Y:S01]  /*18c60*/  FSEL R193, R193, RZ, P1 ;  /* 0x000000ffc1c17208 */ /* 0x000fe20000800000 */
        /* <DEDUP_REMOVED lines=19> */
[----:B------:R-:W4:Y:S01]  /*18da0*/  MUFU.EX2 R172, R172 ;  /* 0x000000ac00ac7308 */ /* 0x000f220000000800 */
[----:B---3--:R-:W-:Y:S01]  /*18db0*/  F2FP.F16.F32.PACK_AB R128, R176, R179 ;  /* 0x000000b3b080723e */ /* 0x008fe200000000ff */
[----:B------:R-:W3:Y:S01]  /*18dc0*/  LDSM.16.MT88.4 R12, [R221+0x10800] ;  /* 0x01080000dd0c783b */ /* 0x000ee20000004200 */
[--C-:B------:R-:W-:Y:S01]  /*18dd0*/  FFMA.FTZ R185, R185, UR10, -R196.reuse ;  /* 0x0000000ab9b97c23 */ /* 0x100fe200080108c4 */
[--C-:B------:R-:W-:Y:S01]  /*18de0*/  FFMA.FTZ R184, R184, UR10, -R193.reuse ;  /* 0x0000000ab8b87c23 */ /* 0x100fe200080108c1 */
[--C-:B------:R-:W-:Y:S01]  /*18df0*/  FFMA.FTZ R186, R30, UR10, -R193.reuse ;  /* 0x0000000a1eba7c23 */ /* 0x100fe200080108c1 */
[----:B------:R-:W3:Y:S01]  /*18e00*/  LDSM.16.MT88.4 R20, [R224+0x12800] ;  /* 0x01280000e014783b */ /* 0x000ee20000004200 */
[--C-:B------:R-:W-:Y:S01]  /*18e10*/  FFMA.FTZ R189, R28, UR10, -R193.reuse ;  /* 0x0000000a1cbd7c23 */ /* 0x100fe200080108c1 */
[----:B------:R-:W-:Y:S01]  /*18e20*/  MUFU.EX2 R178, R178 ;  /* 0x000000b200b27308 */ /* 0x000fe20000000800 */
[--C-:B------:R-:W-:Y:S01]  /*18e30*/  FFMA.FTZ R197, R31, UR10, -R196.reuse ;  /* 0x0000000a1fc57c23 */ /* 0x100fe200080108c4 */
[--C-:B------:R-:W-:Y:S01]  /*18e40*/  FFMA.FTZ R198, R29, UR10, -R196.reuse ;  /* 0x0000000a1dc67c23 */ /* 0x100fe200080108c4 */
[--C-:B------:R-:W-:Y:S01]  /*18e50*/  FFMA.FTZ R195, R195, UR10, -R196.reuse ;  /* 0x0000000ac3c37c23 */ /* 0x100fe200080108c4 */
[----:B------:R-:W-:Y:S01]  /*18e60*/  LDSM.16.MT88.4 R28, [R221+0x17000] ;  /* 0x01700000dd1c783b */ /* 0x000fe20000004200 */
[----:B------:R-:W-:Y:S01]  /*18e70*/  FFMA.FTZ R194, R194, UR10, -R196 ;  /* 0x0000000ac2c27c23 */ /* 0x000fe200080108c4 */
[--C-:B------:R-:W-:Y:S01]  /*18e80*/  FFMA.FTZ R192, R192, UR10, -R193.reuse ;  /* 0x0000000ac0c07c23 */ /* 0x100fe200080108c1 */
[--C-:B------:R-:W-:Y:S01]  /*18e90*/  FFMA.FTZ R191, R191, UR10, -R193.reuse ;  /* 0x0000000abfbf7c23 */ /* 0x100fe200080108c1 */
[----:B------:R-:W5:Y:S01]  /*18ea0*/  MUFU.EX2 R181, R181 ;  /* 0x000000b500b57308 */ /* 0x000f620000000800 */
[----:B----4-:R-:W-:Y:S01]  /*18eb0*/  F2FP.F16.F32.PACK_AB R130, R172, R175 ;  /* 0x000000afac82723e */ /* 0x010fe200000000ff */
[--C-:B------:R-:W-:Y:S01]  /*18ec0*/  FFMA.FTZ R249, R188, UR10, -R193.reuse ;  /* 0x0000000abcf97c23 */ /* 0x100fe200080108c1 */
[----:B------:R-:W-:Y:S01]  /*18ed0*/  FFMA.FTZ R190, R190, UR10, -R193 ;  /* 0x0000000abebe7c23 */ /* 0x000fe200080108c1 */
[----:B------:R-:W-:-:S04]  /*18ee0*/  FADD.FTZ R176, R179, R176 ;  /* 0x000000b0b3b07221 */ /* 0x000fc80000010000 */
[----:B------:R-:W-:Y:S01]  /*18ef0*/  MUFU.EX2 R177, R177 ;  /* 0x000000b100b17308 */ /* 0x000fe20000000800 */
[----:B------:R-:W-:-:S04]  /*18f00*/  FADD.FTZ R175, R175, R176 ;  /* 0x000000b0afaf7221 */ /* 0x000fc80000010000 */
[----:B------:R-:W-:-:S03]  /*18f10*/  FADD.FTZ R172, R172, R175 ;  /* 0x000000afacac7221 */ /* 0x000fc60000010000 */
        /* <DEDUP_REMOVED lines=31> */
[C---:B-1----:R-:W-:Y:S03]  /*19110*/  HMMA.16816.F32 R100, R128.reuse, R104, RZ ;  /* 0x000000688064723c */ /* 0x042fe600000018ff */
[----:B------:R-:W-:Y:S03]  /*19120*/  MUFU.EX2 R184, R184 ;  /* 0x000000b800b87308 */ /* 0x000fe60000000800 */
[C---:B------:R-:W-:Y:S05]  /*19130*/  HMMA.16816.F32 R108, R128.reuse, R112, RZ ;  /* 0x00000070806c723c */ /* 0x040fea00000018ff */
[----:B------:R-:W1:Y:S01]  /*19140*/  MUFU.EX2 R187, R187 ;  /* 0x000000bb00bb7308 */ /* 0x000e620000000800 */
[C---:B------:R-:W-:Y:S06]  /*19150*/  HMMA.16816.F32 R116, R128.reuse, R120, RZ ;  /* 0x000000788074723c */ /* 0x040fec00000018ff */
[C---:B------:R-:W-:Y:S01]  /*19160*/  HMMA.16816.F32 R156, R128.reuse, R158, RZ ;  /* 0x0000009e809c723c */ /* 0x040fe200000018ff */
[----:B------:R-:W-:Y:S05]  /*19170*/  MUFU.EX2 R186, R186 ;  /* 0x000000ba00ba7308 */ /* 0x000fea0000000800 */
[C---:B------:R-:W-:Y:S03]  /*19180*/  HMMA.16816.F32 R140, R128.reuse, R142, RZ ;  /* 0x0000008e808c723c */ /* 0x040fe600000018ff */
[----:B------:R-:W1:Y:S03]  /*19190*/  MUFU.EX2 R189, R189 ;  /* 0x000000bd00bd7308 */ /* 0x000e660000000800 */
        /* <DEDUP_REMOVED lines=19> */
[C---:B------:R-:W-:Y:S06]  /*192d0*/  HMMA.16816.F32 R120, R128.reuse, R122, RZ ;  /* 0x0000007a8078723c */ /* 0x040fec00000018ff */
[C---:B--2---:R-:W-:Y:S06]  /*192e0*/  HMMA.16816.F32 R124, R128.reuse, R4, RZ ;  /* 0x00000004807c723c */ /* 0x044fec00000018ff */
        /* <DEDUP_REMOVED lines=59> */
[----:B------:R-:W-:Y:S01]  /*196a0*/  HMMA.16816.F32 R128, R4, R18, R128 ;  /* 0x000000120480723c */ /* 0x000fe20000001880 */
[----:B------:R-:W-:Y:S06]  /*196b0*/  LDSM.16.MT88.4 R16, [R221+0x13000] ;  /* 0x01300000dd10783b */ /* 0x000fec0000004200 */
[----:B------:R-:W-:Y:S01]  /*196c0*/  F2FP.F16.F32.PACK_AB R4, R183, R180 ;  /* 0x000000b4b704723e */ /* 0x000fe200000000ff */
[----:B------:R-:W-:Y:S01]  /*196d0*/  FADD.FTZ R180, R180, R35 ;  /* 0x00000023b4b47221 */ /* 0x000fe20000010000 */
[----:B-1----:R-:W-:Y:S01]  /*196e0*/  F2FP.F16.F32.PACK_AB R5, R187, R184 ;  /* 0x000000b8bb05723e */ /* 0x002fe200000000ff */
        /* <DEDUP_REMOVED lines=11> */
[----:B------:R-:W1:Y:S05]  /*197a0*/  LDSM.16.MT88.4 R8, [R222+0x13000] ;  /* 0x01300000de08783b */ /* 0x000e6a0000004200 */
[C---:B-----5:R-:W-:Y:S06]  /*197b0*/  HMMA.16816.F32 R160, R4.reuse, R12, R160 ;  /* 0x0000000c04a0723c */ /* 0x060fec00000018a0 */
[C---:B------:R-:W-:Y:S01]  /*197c0*/  HMMA.16816.F32 R156, R4.reuse, R14, R156 ;  /* 0x0000000e049c723c */ /* 0x040fe2000000189c */
[----:B------:R-:W2:Y:S05]  /*197d0*/  LDSM.16.MT88.4 R12, [R224+0x13000] ;  /* 0x01300000e00c783b */ /* 0x000eaa0000004200 */
[C---:B------:R-:W-:Y:S06]  /*197e0*/  HMMA.16816.F32 R144, R4.reuse, R24, R144 ;  /* 0x000000180490723c */ /* 0x040fec0000001890 */
        /* <DEDUP_REMOVED lines=91> */
[C---:B--2---:R-:W-:Y:S06]  /*19da0*/  HMMA.16816.F32 R116, R4.reuse, R12, R116 ;  /* 0x0000000c0474723c */ /* 0x044fec0000001874 */
[C---:B------:R-:W-:Y:S06]  /*19db0*/  HMMA.16816.F32 R120, R4.reuse, R14, R120 ;  /* 0x0000000e0478723c */ /* 0x040fec0000001878 */
[C---:B-1----:R-:W-:Y:S06]  /*19dc0*/  HMMA.16816.F32 R124, R4.reuse, R8, R124 ;  /* 0x00000008047c723c */ /* 0x042fec000000187c */
[----:B------:R-:W-:Y:S01]  /*19dd0*/  HMMA.16816.F32 R128, R4, R10, R128 ;  /* 0x0000000a0480723c */ /* 0x000fe20000001880 */
[----:B------:R-:W-:-:S08]  /*19de0*/  NOP ;  /* 0x0000000000007918 */ /* 0x000fd00000000000 */
[----:B------:R-:W-:-:S15]  /*19df0*/  @!P0 BRA `(.L_x_6697) ;  /* 0x0000004000008947 */ /* 0x000fde0003800000 */
[----:B------:R-:W-:-:S04]  /*19e00*/  DEPBAR.LE SB0, 0x0 ;  /* 0x000080000000791a */ /* 0x000fc80000000000 */
[----:B------:R-:W-:Y:S01]  /*19e10*/  IADD3 R240, R166, -0x2, RZ ;  /* 0xfffffffea6f07810 */ /* 0x000fe20007ffe0ff */
[----:B------:R-:W-:Y:S06]  /*19e20*/  BAR.SYNC.DEFER_BLOCKING 0x0 ;  /* 0x0000000000007b1d */ /* 0x000fec0000010000 */
[----:B------:R-:W-:Y:S05]  /*19e30*/  @!P3 BRA `(.L_x_6698) ;  /* 0x0000000000f4b947 */ /* 0x000fea0003800000 */
[----:B------:R-:W1:Y:S01]  /*19e40*/  LDC R2, c[0x0][0x380] ;  /* 0x0000e000ff027b82 */ /* 0x000e620000000800 */
[----:B------:R-:W-:Y:S01]  /*19e50*/  SHF.L.U32 R5, R240, 0x6, RZ ;  /* 0x00000006f0057819 */ /* 0x000fe200000006ff */
[----:B------:R-:W-:Y:S01]  /*19e60*/  ULDC.64 UR8, c[0x0][0x250] ;  /* 0x0000940000087ab9 */ /* 0x000fe20000000a00 */
[----:B------:R-:W-:Y:S02]  /*19e70*/  ULDC.64 UR4, c[0x0][0x238] ;  /* 0x00008e0000047ab9 */ /* 0x000fe40000000a00 */
[----:B------:R-:W-:Y:S01]  /*19e80*/  IABS R4, R5 ;  /* 0x0000000500047213 */ /* 0x000fe20000000000 */
[----:B------:R-:W-:-:S05]  /*19e90*/  VIADD R11, R5, 0x40 ;  /* 0x00000040050b7836 */ /* 0x000fca0000000000 */
        /* <DEDUP_REMOVED lines=55> */
.L_x_6698:
[----:B------:R-:W-:Y:S02]  /*1a210*/  ULDC UR8, c[0x0][0x250] ;  /* 0x0000940000087ab9 */ /* 0x000fe40000000800 */
[----:B------:R-:W-:-:S06]  /*1a220*/  USHF.L.U32 UR4, UR8, 0x6, URZ ;  /* 0x0000000608047899 */ /* 0x000fcc000800063f */
[----:B------:R-:W-:-:S04]  /*1a230*/  IADD3 R5, RZ, -UR4, RZ ;  /* 0x80000004ff057c10 */ /* 0x000fc8000fffe0ff */
[----:B------:R-:W-:-:S07]  /*1a240*/  SHF.R.S32.HI R0, RZ, 0x1f, R5 ;  /* 0x0000001fff007819 */ /* 0x000fce0000011405 */
.L_x_6699:
[----:B------:R-:W-:Y:S01]  /*1a250*/  IADD3 R167, P1, P0, R170, R5, R167 ;  /* 0x00000005aaa77210 */ /* 0x000fe2000783e0a7 */
[----:B------:R-:W-:Y:S01]  /*1a260*/  ULDC UR4, c[0x0][0x220] ;  /* 0x0000880000047ab9 */ /* 0x000fe20000000800 */
[C---:B------:R-:W-:Y:S01]  /*1a270*/  IADD3 R170, P2, R5.reuse, R170, RZ ;  /* 0x000000aa05aa7210 */ /* 0x040fe20007f5e0ff */
[----:B------:R-:W-:Y:S01]  /*1a280*/  USHF.L.U32 UR9, UR8, 0x5, URZ ;  /* 0x0000000508097899 */ /* 0x000fe2000800063f */
[----:B------:R-:W-:Y:S01]  /*1a290*/  LEA R242, P4, R5, R242, 0x1 ;  /* 0x000000f205f27211 */ /* 0x000fe200078808ff */
[----:B------:R-:W-:Y:S01]  /*1a2a0*/  ULDC UR5, c[0x0][0x254] ;  /* 0x0000950000057ab9 */ /* 0x000fe20000000800 */
[----:B------:R-:W-:Y:S01]  /*1a2b0*/  IADD3.X R168, R165, R0, R168, P1, P0 ;  /* 0x00000000a5a87210 */ /* 0x000fe20000fe04a8 */
[----:B------:R-:W-:Y:S01]  /*1a2c0*/  IMAD.X R165, R0, 0x1, R165, P2 ;  /* 0x0000000100a57824 */ /* 0x000fe200010e06a5 */
[----:B------:R-:W-:Y:S01]  /*1a2d0*/  LEA R4, P1, R170, UR4, 0x1 ;  /* 0x00000004aa047c11 */ /* 0x000fe2000f8208ff */
[----:B------:R-:W-:Y:S01]  /*1a2e0*/  USHF.L.U64.HI UR5, UR8, 0x5, UR5 ;  /* 0x0000000508057899 */ /* 0x000fe20008010205 */
[----:B------:R-:W-:Y:S01]  /*1a2f0*/  LEA.HI.X R241, R5, R241, R0, 0x1, P4 ;  /* 0x000000f105f17211 */ /* 0x000fe200020f0c00 */
[----:B------:R-:W-:Y:S01]  /*1a300*/  IMAD R201, R240, 0x40, R201 ;  /* 0x00000040f0c97824 */ /* 0x000fe200078e02c9 */
[----:B------:R-:W-:-:S02]  /*1a310*/  LEA.HI.X R5, R170, UR15, R165, 0x1, P1 ;  /* 0x0000000faa057c11 */ /* 0x000fc400088f0ca5 */
[----:B------:R-:W-:Y:S01]  /*1a320*/  IADD3 R6, P1, R242, UR9, RZ ;  /* 0x00000009f2067c10 */ /* 0x000fe2000ff3e0ff */
[----:B------:R-:W-:Y:S01]  /*1a330*/  IMAD.MOV.U32 R243, RZ, RZ, R241 ;  /* 0x000000fffff37224 */ /* 0x000fe200078e00f1 */
[----:B------:R-:W-:Y:S01]  /*1a340*/  LEA R8, P0, R167, UR4, 0x1 ;  /* 0x00000004a7087c11 */ /* 0x000fe2000f8008ff */
[----:B------:R-:W-:Y:S01]  /*1a350*/  VIADD R0, R201, 0x1 ;  /* 0x00000001c9007836 */ /* 0x000fe20000000000 */
[----:B------:R-:W-:Y:S01]  /*1a360*/  IADD3.X R7, R241, UR5, RZ, P1, !PT ;  /* 0x00000005f1077c10 */ /* 0x000fe20008ffe4ff */
[----:B------:R-:W-:Y:S01]  /*1a370*/  VIADD R2, R201, 0x8 ;  /* 0x00000008c9027836 */ /* 0x000fe20000000000 */
[----:B------:R-:W-:Y:S01]  /*1a380*/  LEA.HI.X R9, R167, UR15, R168, 0x1, P0 ;  /* 0x0000000fa7097c11 */ /* 0x000fe200080f0ca8 */
[----:B------:R-:W-:Y:S01]  /*1a390*/  @!PT LDS RZ, [RZ] ;  /* 0x00000000fffff984 */ /* 0x000fe20000000800 */
[----:B------:R-:W-:Y:S01]  /*1a3a0*/  @!PT LDS RZ, [RZ] ;  /* 0x00000000fffff984 */ /* 0x000fe20000000800 */
[----:B------:R-:W-:Y:S01]  /*1a3b0*/  @!PT LDS RZ, [RZ] ;  /* 0x00000000fffff984 */ /* 0x000fe20000000800 */
[----:B------:R-:W-:Y:S01]  /*1a3c0*/  LDGSTS.E.BYPASS.LTC128B.128 [R236+0x10000], desc[UR6][R242.64] ;  /* 0x10000000f2ec7fae */ /* 0x000fe2000b901d46 */
[----:B------:R-:W-:Y:S02]  /*1a3d0*/  IADD3 R10, P1, R6, UR9, RZ ;  /* 0x00000009060a7c10 */ /* 0x000fe4000ff3e0ff */
[----:B------:R-:W-:Y:S01]  /*1a3e0*/  IADD3 R20, P0, R8, UR9, RZ ;  /* 0x0000000908147c10 */ /* 0x000fe2000ff1e0ff */
[----:B------:R-:W-:Y:S01]  /*1a3f0*/  LDGSTS.E.BYPASS.LTC128B.128 [R236+0x12000], desc[UR6][R4.64+0x80] ;  /* 0x1200008004ec7fae */ /* 0x000fe2000b901d46 */
[----:B------:R-:W-:-:S02]  /*1a400*/  IADD3.X R11, R7, UR5, RZ, P1, !PT ;  /* 0x00000005070b7c10 */ /* 0x000fc40008ffe4ff */
[----:B------:R-:W-:Y:S01]  /*1a410*/  IADD3.X R21, R9, UR5, RZ, P0, !PT ;  /* 0x0000000509157c10 */ /* 0x000fe200087fe4ff */
[----:B------:R-:W-:Y:S01]  /*1a420*/  LDGSTS.E.BYPASS.LTC128B.128 [R236+0x14000], desc[UR6][R4.64+0x100] ;  /* 0x1400010004ec7fae */ /* 0x000fe2000b901d46 */
[----:B------:R-:W-:Y:S02]  /*1a430*/  IADD3 R22, P1, R10, UR9, RZ ;  /* 0x000000090a167c10 */ /* 0x000fe4000ff3e0ff */
[----:B------:R-:W-:Y:S01]  /*1a440*/  IADD3 R28, P0, R20, UR9, RZ ;  /* 0x00000009141c7c10 */ /* 0x000fe2000ff1e0ff */
[----:B------:R-:W-:Y:S01]  /*1a450*/  LDGSTS.E.BYPASS.LTC128B.128 [R236+0x16000], desc[UR6][R4.64+0x180] ;  /* 0x1600018004ec7fae */ /* 0x000fe2000b901d46 */
[----:B------:R-:W-:Y:S02]  /*1a460*/  IADD3.X R23, R11, UR5, RZ, P1, !PT ;  /* 0x000000050b177c10 */ /* 0x000fe40008ffe4ff */
[----:B------:R-:W-:Y:S01]  /*1a470*/  IADD3.X R29, R21, UR5, RZ, P0, !PT ;  /* 0x00000005151d7c10 */ /* 0x000fe200087fe4ff */
[----:B------:R1:W-:Y:S01]  /*1a480*/  LDGSTS.E.BYPASS.LTC128B.128 [R236+0x10800], desc[UR6][R6.64] ;  /* 0x1080000006ec7fae */ /* 0x0003e2000b901d46 */
[----:B------:R-:W-:-:S02]  /*1a490*/  ISETP.GE.AND P4, PT, R0, R244, PT ;  /* 0x000000f40000720c */ /* 0x000fc40003f86270 */
[CC--:B------:R-:W-:Y:S01]  /*1a4a0*/  ISETP.GE.AND P0, PT, R0.reuse, R245.reuse, PT ;  /* 0x000000f50000720c */ /* 0x0c0fe20003f06270 */
[----:B------:R-:W-:Y:S01]  /*1a4b0*/  LDGSTS.E.BYPASS.LTC128B.128 [R236+0x12800], desc[UR6][R8.64+0x80] ;  /* 0x1280008008ec7fae */ /* 0x000fe2000b901d46 */
[C---:B------:R-:W-:Y:S02]  /*1a4c0*/  ISETP.GE.AND P5, PT, R201.reuse, R244, PT ;  /* 0x000000f4c900720c */ /* 0x040fe40003fa6270 */
[C---:B------:R-:W-:Y:S01]  /*1a4d0*/  ISETP.GE.AND P1, PT, R201.reuse, R245, PT ;  /* 0x000000f5c900720c */ /* 0x040fe20003f26270 */
[----:B------:R-:W-:Y:S01]  /*1a4e0*/  LDGSTS.E.BYPASS.LTC128B.128 [R236+0x14800], desc[UR6][R8.64+0x100] ;  /* 0x1480010008ec7fae */ /* 0x000fe2000b901d46 */
[CC--:B------:R-:W-:Y:S02]  /*1a4f0*/  ISETP.LT.OR P4, PT, R0.reuse, R247.reuse, P4 ;  /* 0x000000f70000720c */ /* 0x0c0fe40002781670 */
[----:B------:R-:W-:Y:S01]  /*1a500*/  ISETP.LT.OR P0, PT, R0, R246, P0 ;  /* 0x000000f60000720c */ /* 0x000fe20000701670 */
[----:B------:R-:W-:Y:S01]  /*1a510*/  LDGSTS.E.BYPASS.LTC128B.128 [R236+0x16800], desc[UR6][R8.64+0x180] ;  /* 0x1680018008ec7fae */ /* 0x000fe2000b901d46 */
[C---:B------:R-:W-:Y:S01]  /*1a520*/  VIADD R0, R201.reuse, 0x9 ;  /* 0x00000009c9007836 */ /* 0x040fe20000000000 */
[----:B------:R-:W-:-:S02]  /*1a530*/  ISETP.LT.OR P5, PT, R201, R247, P5 ;  /* 0x000000f7c900720c */ /* 0x000fc40002fa1670 */
[----:B------:R-:W-:Y:S01]  /*1a540*/  LDGSTS.E.BYPASS.LTC128B.128 [R236+0x11000], desc[UR6][R10.64] ;  /* 0x110000000aec7fae */ /* 0x000fe2000b901d46 */
[C---:B------:R-:W-:Y:S02]  /*1a550*/  ISETP.LT.OR P1, PT, R201.reuse, R246, P1 ;  /* 0x000000f6c900720c */ /* 0x040fe40000f21670 */
[C---:B------:R-:W-:Y:S01]  /*1a560*/  ISETP.GE.AND P6, PT, R2.reuse, R244, PT ;  /* 0x000000f40200720c */ /* 0x040fe20003fc6270 */
[----:B------:R-:W-:Y:S01]  /*1a570*/  LDGSTS.E.BYPASS.LTC128B.128 [R236+0x13000], desc[UR6][R20.64+0x80] ;  /* 0x1300008014ec7fae */ /* 0x000fe2000b901d46 */
[C---:B------:R-:W-:Y:S02]  /*1a580*/  ISETP.GE.AND P2, PT, R2.reuse, R245, PT ;  /* 0x000000f50200720c */ /* 0x040fe40003f46270 */
[C---:B------:R-:W-:Y:S01]  /*1a590*/  ISETP.LT.OR P6, PT, R2.reuse, R247, P6 ;  /* 0x000000f70200720c */ /* 0x040fe200037c1670 */
[----:B------:R-:W-:Y:S01]  /*1a5a0*/  LDGSTS.E.BYPASS.LTC128B.128 [R236+0x15000], desc[UR6][R20.64+0x100] ;  /* 0x1500010014ec7fae */ /* 0x000fe2000b901d46 */
[----:B------:R-:W-:Y:S01]  /*1a5b0*/  ISETP.LT.OR P2, PT, R2, R246, P2 ;  /* 0x000000f60200720c */ /* 0x000fe20001741670 */
[----:B------:R-:W-:-:S02]  /*1a5c0*/  VIADD R2, R201, 0x10 ;  /* 0x00000010c9027836 */ /* 0x000fc40000000000 */
[----:B------:R-:W-:Y:S04]  /*1a5d0*/  LDGSTS.E.BYPASS.LTC128B.128 [R236+0x17000], desc[UR6][R20.64+0x180] ;  /* 0x1700018014ec7fae */ /* 0x000fe8000b901d46 */
[----:B------:R2:W-:Y:S04]  /*1a5e0*/  LDGSTS.E.BYPASS.LTC128B.128 [R236+0x11800], desc[UR6][R22.64] ;  /* 0x1180000016ec7fae */ /* 0x0005e8000b901d46 */
[----:B------:R-:W-:Y:S04]  /*1a5f0*/  LDGSTS.E.BYPASS.LTC128B.128 [R236+0x13800], desc[UR6][R28.64+0x80] ;  /* 0x138000801cec7fae */ /* 0x000fe8000b901d46 */
[----:B------:R-:W-:Y:S04]  /*1a600*/  LDGSTS.E.BYPASS.LTC128B.128 [R236+0x15800], desc[UR6][R28.64+0x100] ;  /* 0x158001001cec7fae */ /* 0x000fe8000b901d46 */
[----:B------:R3:W-:Y:S04]  /*1a610*/  LDGSTS.E.BYPASS.LTC128B.128 [R236+0x17800], desc[UR6][R28.64+0x180] ;  /* 0x178001801cec7fae */ /* 0x0007e8000b901d46 */
[----:B------:R-:W-:Y:S04]  /*1a620*/  LDSM.16.M88.4 R24, [R230] ;  /* 0x00000000e618783b */ /* 0x000fe80000000200 */
[----:B-1----:R-:W1:Y:S04]  /*1a630*/  LDSM.16.M88.4 R4, [R229+0x8000] ;  /* 0x00800000e504783b */ /* 0x002e680000000200 */
[----:B------:R-:W4:Y:S04]  /*1a640*/  LDSM.16.M88.4 R172, [R229+0x8800] ;  /* 0x00880000e5ac783b */ /* 0x000f280000000200 */
[----:B------:R-:W5:Y:S04]  /*1a650*/  LDSM.16.M88.4 R32, [R229+0x9000] ;  /* 0x00900000e520783b */ /* 0x000f680000000200 */
[----:B------:R-:W3:Y:S04]  /*1a660*/  LDSM.16.M88.4 R16, [R229+0x9800] ;  /* 0x00980000e510783b */ /* 0x000ee80000000200 */
[----:B------:R-:W-:Y:S04]  /*1a670*/  LDSM.16.M88.4 R12, [R228] ;  /* 0x00000000e40c783b */ /* 0x000fe80000000200 */
[----:B------:R-:W3:Y:S04]  /*1a680*/  LDSM.16.M88.4 R188, [R227] ;  /* 0x00000000e3bc783b */ /* 0x000ee80000000200 */
[----:B------:R-:W3:Y:S04]  /*1a690*/  LDSM.16.M88.4 R184, [R219] ;  /* 0x00000000dbb8783b */ /* 0x000ee80000000200 */
[----:B------:R-:W3:Y:S04]  /*1a6a0*/  LDSM.16.M88.4 R180, [R218] ;  /* 0x00000000dab4783b */ /* 0x000ee80000000200 */
[----:B--2---:R-:W2:Y:S04]  /*1a6b0*/  LDSM.16.M88.4 R20, [R217] ;  /* 0x00000000d914783b */ /* 0x004ea80000000200 */
[----:B------:R-:W-:Y:S01]  /*1a6c0*/  LDSM.16.M88.4 R196, [R223+0x8000] ;  /* 0x00800000dfc4783b */ /* 0x000fe20000000200 */
[C---:B-1----:R-:W-:Y:S03]  /*1a6d0*/  HMMA.16816.F32 R8, R24.reuse, R4, RZ ;  /* 0x000000041808723c */ /* 0x042fe600000018ff */
[----:B------:R-:W-:Y:S04]  /*1a6e0*/  LDSM.16.M88.4 R192, [R223+0x8800] ;  /* 0x00880000dfc0783b */ /* 0x000fe80000000200 */
[----:B------:R-:W0:Y:S01]  /*1a6f0*/  LDGDEPBAR ;  /* 0x00000000000079af */ /* 0x000e220000000000 */
[C---:B------:R-:W-:Y:S06]  /*1a700*/  HMMA.16816.F32 R4, R24.reuse, R6, RZ ;  /* 0x000000061804723c */ /* 0x040fec00000018ff */
[C---:B----4-:R-:W-:Y:S06]  /*1a710*/  HMMA.16816.F32 R176, R24.reuse, R172, RZ ;  /* 0x000000ac18b0723c */ /* 0x050fec00000018ff */
[C---:B-----5:R-:W-:Y:S06]  /*1a720*/  HMMA.16816.F32 R168, R24.reuse, R32, RZ ;  /* 0x0000002018a8723c */ /* 0x060fec00000018ff */
[C---:B------:R-:W-:Y:S06]  /*1a730*/  HMMA.16816.F32 R172, R24.reuse, R174, RZ ;  /* 0x000000ae18ac723c */ /* 0x040fec00000018ff */
[C---:B------:R-:W-:Y:S06]  /*1a740*/  HMMA.16816.F32 R32, R24.reuse, R34, RZ ;  /* 0x000000221820723c */ /* 0x040fec00000018ff */
[C---:B---3--:R-:W-:Y:S06]  /*1a750*/  HMMA.16816.F32 R28, R24.reuse, R16, RZ ;  /* 0x00000010181c723c */ /* 0x048fec00000018ff */
[----:B------:R-:W-:Y:S01]  /*1a760*/  HMMA.16816.F32 R24, R24, R18, RZ ;  /* 0x000000121818723c */ /* 0x000fe200000018ff */
[----:B------:R-:W1:Y:S05]  /*1a770*/  LDSM.16.M88.4 R16, [R226] ;  /* 0x00000000e210783b */ /* 0x000e6a0000000200 */
        /* <DEDUP_REMOVED lines=8> */
[----:B------:R-:W4:Y:S05]  /*1a800*/  LDSM.16.M88.4 R180, [R223+0x9800] ;  /* 0x00980000dfb4783b */ /* 0x000f2a0000000200 */
[C---:B--2---:R-:W-:Y:S06]  /*1a810*/  HMMA.16816.F32 R28, R12.reuse, R20, R28 ;  /* 0x000000140c1c723c */ /* 0x044fec000000181c */
[----:B------:R-:W-:Y:S01]  /*1a820*/  HMMA.16816.F32 R24, R12, R22, R24 ;  /* 0x000000160c18723c */ /* 0x000fe20000001818 */
[----:B------:R-:W2:Y:S04]  /*1a830*/  LDSM.16.M88.4 R12, [R216] ;  /* 0x00000000d80c783b */ /* 0x000ea80000000200 */
        /* <DEDUP_REMOVED lines=12> */
[----:B------:R-:W-:Y:S04]  /*1a900*/  LDSM.16.M88.4 R16, [R230+0x2000] ;  /* 0x00200000e610783b */ /* 0x000fe80000000200 */
[----:B------:R-:W-:Y:S01]  /*1a910*/  LDSM.16.M88.4 R180, [R229+0xa800] ;  /* 0x00a80000e5b4783b */ /* 0x000fe20000000200 */
[C---:B--2---:R-:W-:Y:S06]  /*1a920*/  HMMA.16816.F32 R8, R184.reuse, R12, R8 ;  /* 0x0000000cb808723c */ /* 0x044fec0000001808 */
[C---:B------:R-:W-:Y:S01]  /*1a930*/  HMMA.16816.F32 R4, R184.reuse, R14, R4 ;  /* 0x0000000eb804723c */ /* 0x040fe20000001804 */
[----:B------:R-:W2:Y:S05]  /*1a940*/  LDSM.16.M88.4 R12, [R229+0xa000] ;  /* 0x00a00000e50c783b */ /* 0x000eaa0000000200 */
[C---:B-----5:R-:W-:Y:S06]  /*1a950*/  HMMA.16816.F32 R176, R184.reuse, R20, R176 ;  /* 0x00000014b8b0723c */ /* 0x060fec00000018b0 */
[C---:B------:R-:W-:Y:S01]  /*1a960*/  HMMA.16816.F32 R172, R184.reuse, R22, R172 ;  /* 0x00000016b8ac723c */ /* 0x040fe200000018ac */
[----:B------:R-:W4:Y:S05]  /*1a970*/  LDSM.16.M88.4 R20, [R229+0xb000] ;  /* 0x00b00000e514783b */ /* 0x000f2a0000000200 */
[C---:B-1----:R-:W-:Y:S06]  /*1a980*/  HMMA.16816.F32 R168, R184.reuse, R196, R168 ;  /* 0x000000c4b8a8723c */ /* 0x042fec00000018a8 */
[C---:B------:R-:W-:Y:S01]  /*1a990*/  HMMA.16816.F32 R32, R184.reuse, R198, R32 ;  /* 0x000000c6b820723c */ /* 0x040fe20000001820 */
[----:B------:R-:W-:Y:S05]  /*1a9a0*/  LDSM.16.M88.4 R196, [R223+0xa000] ;  /* 0x00a00000dfc4783b */ /* 0x000fea0000000200 */
[C---:B---3--:R-:W-:Y:S06]  /*1a9b0*/  HMMA.16816.F32 R28, R184.reuse, R188, R28 ;  /* 0x000000bcb81c723c */ /* 0x048fec000000181c */
[----:B------:R-:W-:Y:S01]  /*1a9c0*/  HMMA.16816.F32 R24, R184, R190, R24 ;  /* 0x000000beb818723c */ /* 0x000fe20000001818 */
[----:B------:R-:W-:Y:S04]  /*1a9d0*/  LDSM.16.M88.4 R188, [R215] ;  /* 0x00000000d7bc783b */ /* 0x000fe80000000200 */
[----:B------:R-:W-:Y:S01]  /*1a9e0*/  LDSM.16.M88.4 R184, [R214] ;  /* 0x00000000d6b8783b */ /* 0x000fe20000000200 */
[C---:B--2---:R-:W-:Y:S06]  /*1a9f0*/  HMMA.16816.F32 R8, R16.reuse, R12, R8 ;  /* 0x0000000c1008723c */ /* 0x044fec0000001808 */
[C---:B------:R-:W-:Y:S01]  /*1aa00*/  HMMA.16816.F32 R4, R16.reuse, R14, R4 ;  /* 0x0000000e1004723c */ /* 0x040fe20000001804 */
[----:B------:R-:W1:Y:S05]  /*1aa10*/  LDSM.16.M88.4 R12, [R228+0x2000] ;  /* 0x00200000e40c783b */ /* 0x000e6a0000000200 */
[C---:B------:R-:W-:Y:S06]  /*1aa20*/  HMMA.16816.F32 R176, R16.reuse, R180, R176 ;  /* 0x000000b410b0723c */ /* 0x040fec00000018b0 */
[C---:B------:R-:W-:Y:S01]  /*1aa30*/  HMMA.16816.F32 R172, R16.reuse, R182, R172 ;  /* 0x000000b610ac723c */ /* 0x040fe200000018ac */
[----:B------:R-:W2:Y:S05]  /*1aa40*/  LDSM.16.M88.4 R180, [R213] ;  /* 0x00000000d5b4783b */ /* 0x000eaa0000000200 */
[C---:B----4-:R-:W-:Y:S06]  /*1aa50*/  HMMA.16816.F32 R168, R16.reuse, R20, R168 ;  /* 0x0000001410a8723c */ /* 0x050fec00000018a8 */
[C---:B------:R-:W-:Y:S01]  /*1aa60*/  HMMA.16816.F32 R32, R16.reuse, R22, R32 ;  /* 0x000000161020723c */ /* 0x040fe20000001820 */
[----:B------:R-:W3:Y:S05]  /*1aa70*/  LDSM.16.M88.4 R20, [R212] ;  /* 0x00000000d414783b */ /* 0x000eea0000000200 */
[C---:B------:R-:W-:Y:S06]  /*1aa80*/  HMMA.16816.F32 R28, R16.reuse, R192, R28 ;  /* 0x000000c0101c723c */ /* 0x040fec000000181c */
[----:B------:R-:W-:Y:S01]  /*1aa90*/  HMMA.16816.F32 R24, R16, R194, R24 ;  /* 0x000000c21018723c */ /* 0x000fe20000001818 */
[----:B------:R-:W4:Y:S04]  /*1aaa0*/  LDSM.16.M88.4 R16, [R226+0x2000] ;  /* 0x00200000e210783b */ /* 0x000f280000000200 */
[----:B------:R-:W5:Y:S01]  /*1aab0*/  LDSM.16.M88.4 R192, [R223+0xa800] ;  /* 0x00a80000dfc0783b */ /* 0x000f620000000200 */
        /* <DEDUP_REMOVED lines=15> */
[----:B------:R-:W-:Y:S05]  /*1abb0*/  LDSM.16.M88.4 R196, [R223+0xc000] ;  /* 0x00c00000dfc4783b */ /* 0x000fea0000000200 */
        /* <DEDUP_REMOVED lines=16> */
[C---:B----4-:R-:W-:Y:S06]  /*1acc0*/  HMMA.16816.F32 R168, R184.reuse, R192, R168 ;  /* 0x000000c0b8a8723c */ /* 0x050fec00000018a8 */
[C---:B------:R-:W-:Y:S01]  /*1acd0*/  HMMA.16816.F32 R32, R184.reuse, R194, R32 ;  /* 0x000000c2b820723c */ /* 0x040fe20000001820 */
[----:B------:R-:W4:Y:S05]  /*1ace0*/  LDSM.16.M88.4 R192, [R229+0xd800] ;  /* 0x00d80000e5c0783b */ /* 0x000f2a0000000200 */
[C---:B-1----:R-:W-:Y:S06]  /*1acf0*/  HMMA.16816.F32 R28, R184.reuse, R188, R28 ;  /* 0x000000bcb81c723c */ /* 0x042fec000000181c */
        /* <DEDUP_REMOVED lines=9> */
[C---:B---3--:R-:W-:Y:S06]  /*1ad90*/  HMMA.16816.F32 R168, R16.reuse, R20, R168 ;  /* 0x0000001410a8723c */ /* 0x048fec00000018a8 */
[C---:B------:R-:W-:Y:S01]  /*1ada0*/  HMMA.16816.F32 R32, R16.reuse, R22, R32 ;  /* 0x000000161020723c */ /* 0x040fe20000001820 */
[----:B------:R-:W3:Y:S05]  /*1adb0*/  LDSM.16.M88.4 R20, [R208] ;  /* 0x00000000d014783b */ /* 0x000eea0000000200 */
        /* <DEDUP_REMOVED lines=18> */
[C---:B------:R-:W-:Y:S01]  /*1aee0*/  HMMA.16816.F32 R4, R16.reuse, R198, R4 ;  /* 0x000000c61004723c */ /* 0x040fe20000001804 */
[----:B------:R-:W-:Y:S05]  /*1aef0*/  LDSM.16.M88.4 R196, [R229+0xf000] ;  /* 0x00f00000e5c4783b */ /* 0x000fea0000000200 */
[C---:B-1----:R-:W-:Y:S06]  /*1af00*/  HMMA.16816.F32 R176, R16.reuse, R184, R176 ;  /* 0x000000b810b0723c */ /* 0x042fec00000018b0 */
[C---:B------:R-:W-:Y:S01]  /*1af10*/  HMMA.16816.F32 R172, R16.reuse, R186, R172 ;  /* 0x000000ba10ac723c */ /* 0x040fe200000018ac */
[----:B------:R-:W1:Y:S05]  /*1af20*/  LDSM.16.M88.4 R184, [R216+0x5000] ;  /* 0x00500000d8b8783b */ /* 0x000e6a0000000200 */
[C---:B-----5:R-:W-:Y:S06]  /*1af30*/  HMMA.16816.F32 R168, R16.reuse, R188, R168 ;  /* 0x000000bc10a8723c */ /* 0x060fec00000018a8 */
        /* <DEDUP_REMOVED lines=17> */
[----:B------:R-:W-:Y:S04]  /*1b050*/  LDSM.16.M88.4 R20, [R205] ;  /* 0x00000000cd14783b */ /* 0x000fe80000000200 */
[----:B------:R-:W-:Y:S01]  /*1b060*/  LDSM.16.M88.4 R180, [R206] ;  /* 0x00000000ceb4783b */ /* 0x000fe20000000200 */
[C---:B---3--:R-:W-:Y:S06]  /*1b070*/  HMMA.16816.F32 R176, R188.reuse, R12, R176 ;  /* 0x0000000cbcb0723c */ /* 0x048fec00000018b0 */
[C---:B------:R-:W-:Y:S01]  /*1b080*/  HMMA.16816.F32 R172, R188.reuse, R14, R172 ;  /* 0x0000000ebcac723c */ /* 0x040fe200000018ac */
[----:B------:R-:W1:Y:S05]  /*1b090*/  LDSM.16.M88.4 R12, [R228+0x6000] ;  /* 0x00600000e40c783b */ /* 0x000e6a0000000200 */
[C---:B------:R-:W-:Y:S06]  /*1b0a0*/  HMMA.16816.F32 R8, R188.reuse, R16, R8 ;  /* 0x00000010bc08723c */ /* 0x040fec0000001808 */
[C---:B------:R-:W-:Y:S01]  /*1b0b0*/  HMMA.16816.F32 R4, R188.reuse, R18, R4 ;  /* 0x00000012bc04723c */ /* 0x040fe20000001804 */
[----:B------:R-:W2:Y:S05]  /*1b0c0*/  LDSM.16.M88.4 R16, [R204] ;  /* 0x00000000cc10783b */ /* 0x000eaa0000000200 */
[C---:B------:R-:W-:Y:S06]  /*1b0d0*/  HMMA.16816.F32 R168, R188.reuse, R196, R168 ;  /* 0x000000c4bca8723c */ /* 0x040fec00000018a8 */
[C---:B------:R-:W-:Y:S01]  /*1b0e0*/  HMMA.16816.F32 R32, R188.reuse, R198, R32 ;  /* 0x000000c6bc20723c */ /* 0x040fe20000001820 */
[----:B------:R-:W-:Y:S05]  /*1b0f0*/  LDSM.16.M88.4 R196, [R223+0xe000] ;  /* 0x00e00000dfc4783b */ /* 0x000fea0000000200 */
[C---:B----4-:R-:W-:Y:S06]  /*1b100*/  HMMA.16816.F32 R28, R188.reuse, R192, R28 ;  /* 0x000000c0bc1c723c */ /* 0x050fec000000181c */
[----:B------:R-:W-:Y:S01]  /*1b110*/  HMMA.16816.F32 R24, R188, R194, R24 ;  /* 0x000000c2bc18723c */ /* 0x000fe20000001818 */
[----:B------:R-:W3:Y:S04]  /*1b120*/  LDSM.16.M88.4 R192, [R226+0x6000] ;  /* 0x00600000e2c0783b */ /* 0x000ee80000000200 */
[----:B------:R-:W4:Y:S01]  /*1b130*/  LDSM.16.M88.4 R188, [R223+0xe800] ;  /* 0x00e80000dfbc783b */ /* 0x000f220000000200 */
[C---:B-1----:R-:W-:Y:S06]  /*1b140*/  HMMA.16816.F32 R8, R12.reuse, R184, R8 ;  /* 0x000000b80c08723c */ /* 0x042fec0000001808 */
[C---:B------:R-:W-:Y:S06]  /*1b150*/  HMMA.16816.F32 R168, R12.reuse, R20, R168 ;  /* 0x000000140ca8723c */ /* 0x040fec00000018a8 */
[C---:B------:R-:W-:Y:S01]  /*1b160*/  HMMA.16816.F32 R32, R12.reuse, R22, R32 ;  /* 0x000000160c20723c */ /* 0x040fe20000001820 */
[----:B------:R-:W-:Y:S05]  /*1b170*/  LDSM.16.M88.4 R20, [R225+0x6000] ;  /* 0x00600000e114783b */ /* 0x000fea0000000200 */
[C---:B--2---:R-:W-:Y:S06]  /*1b180*/  HMMA.16816.F32 R28, R12.reuse, R16, R28 ;  /* 0x000000100c1c723c */ /* 0x044fec000000181c */
[C---:B------:R-:W-:Y:S01]  /*1b190*/  HMMA.16816.F32 R24, R12.reuse, R18, R24 ;  /* 0x000000120c18723c */ /* 0x040fe20000001818 */
[----:B------:R-:W1:Y:S05]  /*1b1a0*/  LDSM.16.M88.4 R16, [R216+0x6000] ;  /* 0x00600000d810783b */ /* 0x000e6a0000000200 */
[C---:B------:R-:W-:Y:S01]  /*1b1b0*/  HMMA.16816.F32 R4, R12.reuse, R186, R4 ;  /* 0x000000ba0c04723c */ /* 0x040fe20000001804 */
[----:B------:R-:W2:Y:S05]  /*1b1c0*/  LDSM.16.M88.4 R184, [R223+0xf000] ;  /* 0x00f00000dfb8783b */ /* 0x000eaa0000000200 */
[----:B------:R-:W-:Y:S06]  /*1b1d0*/  HMMA.16816.F32 R176, R12, R180, R176 ;  /* 0x000000b40cb0723c */ /* 0x000fec00000018b0 */
[----:B---3--:R-:W-:Y:S06]  /*1b1e0*/  HMMA.16816.F32 R8, R192, R196, R8 ;  /* 0x000000c4c008723c */ /* 0x008fec0000001808 */
[----:B------:R-:W-:Y:S01]  /*1b1f0*/  HMMA.16816.F32 R172, R12, R182, R172 ;  /* 0x000000b60cac723c */ /* 0x000fe200000018ac */
[----:B------:R-:W3:Y:S04]  /*1b200*/  LDSM.16.M88.4 R12, [R216+0x6800] ;  /* 0x00680000d80c783b */ /* 0x000ee80000000200 */
[----:B------:R-:W5:Y:S01]  /*1b210*/  LDSM.16.M88.4 R180, [R223+0xf800] ;  /* 0x00f80000dfb4783b */ /* 0x000f620000000200 */
[C---:B------:R-:W-:Y:S06]  /*1b220*/  HMMA.16816.F32 R4, R192.reuse, R198, R4 ;  /* 0x000000c6c004723c */ /* 0x040fec0000001804 */
[----:B----4-:R-:W-:Y:S06]  /*1b230*/  HMMA.16816.F32 R176, R192, R188, R176 ;  /* 0x000000bcc0b0723c */ /* 0x010fec00000018b0 */
[----:B-1----:R-:W-:Y:S06]  /*1b240*/  HMMA.16816.F32 R8, R20, R16, R8 ;  /* 0x000000101408723c */ /* 0x002fec0000001808 */
[----:B------:R-:W-:Y:S06]  /*1b250*/  HMMA.16816.F32 R172, R192, R190, R172 ;  /* 0x000000bec0ac723c */ /* 0x000fec00000018ac */
[----:B------:R-:W-:Y:S06]  /*1b260*/  HMMA.16816.F32 R4, R20, R18, R4 ;  /* 0x000000121404723c */ /* 0x000fec0000001804 */
[----:B--2---:R-:W-:Y:S06]  /*1b270*/  HMMA.16816.F32 R168, R192, R184, R168 ;  /* 0x000000b8c0a8723c */ /* 0x004fec00000018a8 */
[----:B---3--:R-:W-:Y:S01]  /*1b280*/  HMMA.16816.F32 R176, R20, R12, R176 ;  /* 0x0000000c14b0723c */ /* 0x008fe200000018b0 */
[----:B------:R-:W-:-:S02]  /*1b290*/  FSEL R10, R10, -INF , !P1 ;  /* 0xff8000000a0a7808 */ /* 0x000fc40004800000 */
[----:B------:R-:W-:Y:S02]  /*1b2a0*/  ISETP.GE.AND P1, PT, R0, R245, PT ;  /* 0x000000f50000720c */ /* 0x000fe40003f26270 */
[----:B------:R-:W-:Y:S01]  /*1b2b0*/  FSEL R9, R9, -INF , !P4 ;  /* 0xff80000009097808 */ /* 0x000fe20006000000 */
[----:B------:R-:W-:Y:S01]  /*1b2c0*/  HMMA.16816.F32 R32, R192, R186, R32 ;  /* 0x000000bac020723c */ /* 0x000fe20000001820 */
[----:B------:R-:W-:Y:S01]  /*1b2d0*/  FSEL R13, R8, -INF , !P5 ;  /* 0xff800000080d7808 */ /* 0x000fe20006800000 */
[----:B------:R-:W1:Y:S01]  /*1b2e0*/  LDSM.16.M88.4 R184, [R216+0x7000] ;  /* 0x00700000d8b8783b */ /* 0x000e620000000200 */
[C---:B------:R-:W-:Y:S01]  /*1b2f0*/  ISETP.GE.AND P5, PT, R0.reuse, R244, PT ;  /* 0x000000f40000720c */ /* 0x040fe20003fa6270 */
[----:B------:R-:W-:Y:S01]  /*1b300*/  VIADD R12, R201, 0x11 ;  /* 0x00000011c90c7836 */ /* 0x000fe20000000000 */
[C---:B------:R-:W-:Y:S01]  /*1b310*/  ISETP.LT.OR P1, PT, R0.reuse, R246, P1 ;  /* 0x000000f60000720c */ /* 0x040fe20000f21670 */
[----:B------:R-:W-:Y:S01]  /*1b320*/  HMMA.16816.F32 R172, R20, R14, R172 ;  /* 0x0000000e14ac723c */ /* 0x000fe200000018ac */
[----:B------:R-:W-:-:S02]  /*1b330*/  ISETP.LT.OR P5, PT, R0, R247, P5 ;  /* 0x000000f70000720c */ /* 0x000fc40002fa1670 */
[----:B------:R-:W-:Y:S02]  /*1b340*/  FSEL R0, R11, -INF , !P0 ;  /* 0xff8000000b007808 */ /* 0x000fe40004000000 */
[----:B------:R-:W-:Y:S01]  /*1b350*/  FSEL R11, R4, -INF , !P6 ;  /* 0xff800000040b7808 */ /* 0x000fe20007000000 */
[C---:B-----5:R-:W-:Y:S01]  /*1b360*/  HMMA.16816.F32 R28, R192.reuse, R180, R28 ;  /* 0x000000b4c01c723c */ /* 0x060fe2000000181c */
[----:B------:R-:W-:Y:S02]  /*1b370*/  FSEL R8, R6, -INF , !P2 ;  /* 0xff80000006087808 */ /* 0x000fe40005000000 */
[----:B------:R-:W-:Y:S02]  /*1b380*/  FSEL R15, R5, -INF , !P5 ;  /* 0xff800000050f7808 */ /* 0x000fe40006800000 */
[----:B------:R-:W-:Y:S01]  /*1b390*/  FSEL R16, R7, -INF , !P1 ;  /* 0xff80000007107808 */ /* 0x000fe20004800000 */
[----:B------:R-:W-:Y:S01]  /*1b3a0*/  HMMA.16816.F32 R24, R192, R182, R24 ;  /* 0x000000b6c018723c */ /* 0x000fe20000001818 */
[----:B------:R-:W2:Y:S01]  /*1b3b0*/  LDSM.16.M88.4 R4, [R216+0x7800] ;  /* 0x00780000d804783b */ /* 0x000ea20000000200 */
[----:B------:R-:W-:Y:S01]  /*1b3c0*/  ISETP.GE.AND P4, PT, R2, R244, PT ;  /* 0x000000f40200720c */ /* 0x000fe20003f86270 */
[----:B------:R-:W-:-:S04]  /*1b3d0*/  DEPBAR.LE SB0, 0x0 ;  /* 0x000080000000791a */ /* 0x000fc80000000000 */
[C---:B------:R-:W-:Y:S02]  /*1b3e0*/  ISETP.GE.AND P0, PT, R2.reuse, R245, PT ;  /* 0x000000f50200720c */ /* 0x040fe40003f06270 */
[C---:B------:R-:W-:Y:S02]  /*1b3f0*/  ISETP.LT.OR P4, PT, R2.reuse, R247, P4 ;  /* 0x000000f70200720c */ /* 0x040fe40002781670 */
[----:B------:R-:W-:Y:S01]  /*1b400*/  ISETP.LT.OR P0, PT, R2, R246, P0 ;  /* 0x000000f60200720c */ /* 0x000fe20000701670 */
[----:B------:R-:W-:Y:S01]  /*1b410*/  VIADD R2, R201, 0x18 ;  /* 0x00000018c9027836 */ /* 0x000fe20000000000 */
[CC--:B------:R-:W-:Y:S02]  /*1b420*/  ISETP.GE.AND P6, PT, R12.reuse, R244.reuse, PT ;  /* 0x000000f40c00720c */ /* 0x0c0fe40003fc6270 */
[----:B------:R-:W-:Y:S02]  /*1b430*/  ISETP.GE.AND P2, PT, R12, R245, PT ;  /* 0x000000f50c00720c */ /* 0x000fe40003f46270 */
[----:B------:R-:W-:-:S02]  /*1b440*/  ISETP.GE.AND P5, PT, R2, R244, PT ;  /* 0x000000f40200720c */ /* 0x000fc40003fa6270 */
[C---:B------:R-:W-:Y:S02]  /*1b450*/  ISETP.GE.AND P1, PT, R2.reuse, R245, PT ;  /* 0x000000f50200720c */ /* 0x040fe40003f26270 */
[CC--:B------:R-:W-:Y:S02]  /*1b460*/  ISETP.LT.OR P5, PT, R2.reuse, R247.reuse, P5 ;  /* 0x000000f70200720c */ /* 0x0c0fe40002fa1670 */
[-C--:B------:R-:W-:Y:S01]  /*1b470*/  ISETP.LT.OR P1, PT, R2, R246.reuse, P1 ;  /* 0x000000f60200720c */ /* 0x080fe20000f21670 */
[C---:B-1----:R-:W-:Y:S01]  /*1b480*/  HMMA.16816.F32 R32, R20.reuse, R186, R32 ;  /* 0x000000ba1420723c */ /* 0x042fe20000001820 */
[C---:B------:R-:W-:Y:S01]  /*1b490*/  ISETP.LT.OR P6, PT, R12.reuse, R247, P6 ;  /* 0x000000f70c00720c */ /* 0x040fe200037c1670 */
[C---:B------:R-:W-:Y:S01]  /*1b4a0*/  VIADD R2, R201.reuse, 0x20 ;  /* 0x00000020c9027836 */ /* 0x040fe20000000000 */
[----:B------:R-:W-:Y:S01]  /*1b4b0*/  BAR.SYNC.DEFER_BLOCKING 0x0 ;  /* 0x0000000000007b1d */ /* 0x000fe20000010000 */
[----:B------:R-:W-:Y:S01]  /*1b4c0*/  ISETP.LT.OR P2, PT, R12, R246, P2 ;  /* 0x000000f60c00720c */ /* 0x000fe20001741670 */
[----:B------:R-:W-:Y:S01]  /*1b4d0*/  VIADD R12, R201, 0x19 ;  /* 0x00000019c90c7836 */ /* 0x000fe20000000000 */
[----:B------:R-:W-:Y:S01]  /*1b4e0*/  HMMA.16816.F32 R168, R20, R184, R168 ;  /* 0x000000b814a8723c */ /* 0x000fe200000018a8 */
[----:B------:R-:W-:-:S02]  /*1b4f0*/  FSEL R181, R177, -INF , !P6 ;  /* 0xff800000b1b57808 */ /* 0x000fc40007000000 */
[----:B------:R-:W-:Y:S02]  /*1b500*/  FSEL R198, R179, -INF , !P2 ;  /* 0xff800000b3c67808 */ /* 0x000fe40005000000 */
[----:B------:R-:W-:Y:S02]  /*1b510*/  FSEL R196, R178, -INF , !P0 ;  /* 0xff800000b2c47808 */ /* 0x000fe40004000000 */
[C---:B------:R-:W-:Y:S02]  /*1b520*/  ISETP.GE.AND P6, PT, R2.reuse, R244, PT ;  /* 0x000000f40200720c */ /* 0x040fe40003fc6270 */
[-C--:B------:R-:W-:Y:S02]  /*1b530*/  ISETP.GE.AND P2, PT, R2, R245.reuse, PT ;  /* 0x000000f50200720c */ /* 0x080fe40003f46270 */
[----:B------:R-:W-:Y:S01]  /*1b540*/  ISETP.GE.AND P0, PT, R12, R245, PT ;  /* 0x000000f50c00720c */ /* 0x000fe20003f06270 */
[----:B--2---:R-:W-:Y:S01]  /*1b550*/  HMMA.16816.F32 R28, R20, R4, R28 ;  /* 0x00000004141c723c */ /* 0x004fe2000000181c */
[----:B------:R-:W-:-:S02]  /*1b560*/  FSEL R197, R176, -INF , !P4 ;  /* 0xff800000b0c57808 */ /* 0x000fc40006000000 */
[CC--:B------:R-:W-:Y:S02]  /*1b570*/  ISETP.LT.OR P6, PT, R2.reuse, R247.reuse, P6 ;  /* 0x000000f70200720c */ /* 0x0c0fe400037c1670 */
[----:B------:R-:W-:Y:S01]  /*1b580*/  ISETP.LT.OR P2, PT, R2, R246, P2 ;  /* 0x000000f60200720c */ /* 0x000fe20001741670 */
[C---:B------:R-:W-:Y:S01]  /*1b590*/  VIADD R2, R201.reuse, 0x28 ;  /* 0x00000028c9027836 */ /* 0x040fe20000000000 */
[C---:B------:R-:W-:Y:S01]  /*1b5a0*/  ISETP.GE.AND P4, PT, R12.reuse, R244, PT ;  /* 0x000000f40c00720c */ /* 0x040fe20003f86270 */
[C---:B------:R-:W-:Y:S01]  /*1b5b0*/  VIADD R4, R201.reuse, 0x31 ;  /* 0x00000031c9047836 */ /* 0x040fe20000000000 */
[C---:B------:R-:W-:Y:S01]  /*1b5c0*/  ISETP.LT.OR P0, PT, R12.reuse, R246, P0 ;  /* 0x000000f60c00720c */ /* 0x040fe20000701670 */
[----:B------:R-:W-:Y:S01]  /*1b5d0*/  HMMA.16816.F32 R24, R20, R6, R24 ;  /* 0x000000061418723c */ /* 0x000fe20000001818 */
[----:B------:R-:W-:Y:S01]  /*1b5e0*/  ISETP.LT.OR P4, PT, R12, R247, P4 ;  /* 0x000000f70c00720c */ /* 0x000fe20002781670 */
[----:B------:R-:W-:Y:S01]  /*1b5f0*/  VIADD R12, R201, 0x21 ;  /* 0x00000021c90c7836 */ /* 0x000fe20000000000 */
[----:B------:R-:W-:-:S02]  /*1b600*/  FSEL R194, R175, -INF , !P0 ;  /* 0xff800000afc27808 */ /* 0x000fc40004000000 */
[----:B------:R-:W-:Y:S02]  /*1b610*/  ISETP.GE.AND P0, PT, R2, R244, PT ;  /* 0x000000f40200720c */ /* 0x000fe40003f06270 */
[----:B------:R-:W-:Y:S02]  /*1b620*/  FSEL R183, R173, -INF , !P4 ;  /* 0xff800000adb77808 */ /* 0x000fe40006000000 */
[----:B------:R-:W-:Y:S02]  /*1b630*/  FSEL R185, R172, -INF , !P5 ;  /* 0xff800000acb97808 */ /* 0x000fe40006800000 */
[----:B------:R-:W-:Y:S02]  /*1b640*/  FSEL R184, R174, -INF , !P1 ;  /* 0xff800000aeb87808 */ /* 0x000fe40004800000 */
[C---:B------:R-:W-:Y:S02]  /*1b650*/  ISETP.GE.AND P4, PT, R2.reuse, R245, PT ;  /* 0x000000f50200720c */ /* 0x040fe40003f86270 */
[----:B------:R-:W-:-:S02]  /*1b660*/  ISETP.LT.OR P0, PT, R2, R247, P0 ;  /* 0x000000f70200720c */ /* 0x000fc40000701670 */
[C---:B------:R-:W-:Y:S02]  /*1b670*/  ISETP.GE.AND P5, PT, R12.reuse, R244, PT ;  /* 0x000000f40c00720c */ /* 0x040fe40003fa6270 */
[----:B------:R-:W-:Y:S02]  /*1b680*/  ISETP.GE.AND P1, PT, R12, R245, PT ;  /* 0x000000f50c00720c */ /* 0x000fe40003f26270 */
[-C--:B------:R-:W-:Y:S01]  /*1b690*/  ISETP.LT.OR P4, PT, R2, R246.reuse, P4 ;  /* 0x000000f60200720c */ /* 0x080fe20002781670 */
[C---:B------:R-:W-:Y:S01]  /*1b6a0*/  VIADD R2, R201.reuse, 0x30 ;  /* 0x00000030c9027836 */ /* 0x040fe20000000000 */
[----:B------:R-:W-:Y:S02]  /*1b6b0*/  FSEL R189, R32, -INF , !P0 ;  /* 0xff80000020bd7808 */ /* 0x000fe40004000000 */
[C---:B------:R-:W-:Y:S02]  /*1b6c0*/  ISETP.LT.OR P5, PT, R12.reuse, R247, P5 ;  /* 0x000000f70c00720c */ /* 0x040fe40002fa1670 */
[----:B------:R-:W-:Y:S01]  /*1b6d0*/  ISETP.LT.OR P1, PT, R12, R246, P1 ;  /* 0x000000f60c00720c */ /* 0x000fe20000f21670 */
[----:B------:R-:W-:Y:S01]  /*1b6e0*/  VIADD R12, R201, 0x29 ;  /* 0x00000029c90c7836 */ /* 0x000fe20000000000 */
[----:B------:R-:W-:-:S02]  /*1b6f0*/  ISETP.GE.AND P0, PT, R4, R244, PT ;  /* 0x000000f40400720c */ /* 0x000fc40003f06270 */
[----:B------:R-:W-:Y:S02]  /*1b700*/  FSEL R191, R169, -INF , !P5 ;  /* 0xff800000a9bf7808 */ /* 0x000fe40006800000 */
[----:B------:R-:W-:Y:S02]  /*1b710*/  FSEL R192, R171, -INF , !P1 ;  /* 0xff800000abc07808 */ /* 0x000fe40004800000 */
[----:B------:R-:W-:Y:S02]  /*1b720*/  ISETP.LT.OR P0, PT, R4, R247, P0 ;  /* 0x000000f70400720c */ /* 0x000fe40000701670 */
[C---:B------:R-:W-:Y:S02]  /*1b730*/  ISETP.GE.AND P5, PT, R2.reuse, R244, PT ;  /* 0x000000f40200720c */ /* 0x040fe40003fa6270 */
[----:B------:R-:W-:Y:S02]  /*1b740*/  ISETP.GE.AND P1, PT, R2, R245, PT ;  /* 0x000000f50200720c */ /* 0x000fe40003f26270 */
[----:B------:R-:W-:-:S02]  /*1b750*/  FSEL R193, R168, -INF , !P6 ;  /* 0xff800000a8c17808 */ /* 0x000fc40007000000 */
[----:B------:R-:W-:Y:S02]  /*1b760*/  FSEL R188, R170, -INF , !P2 ;  /* 0xff800000aabc7808 */ /* 0x000fe40005000000 */
[C---:B------:R-:W-:Y:S02]  /*1b770*/  ISETP.GE.AND P6, PT, R12.reuse, R244, PT ;  /* 0x000000f40c00720c */ /* 0x040fe40003fc6270 */
[----:B------:R-:W-:Y:S02]  /*1b780*/  ISETP.GE.AND P2, PT, R12, R245, PT ;  /* 0x000000f50c00720c */ /* 0x000fe40003f46270 */
[----:B------:R-:W-:Y:S02]  /*1b790*/  FSEL R177, R29, -INF , !P0 ;  /* 0xff8000001db17808 */ /* 0x000fe40004000000 */
[C---:B------:R-:W-:Y:S02]  /*1b7a0*/  ISETP.LT.OR P5, PT, R2.reuse, R247, P5 ;  /* 0x000000f70200720c */ /* 0x040fe40002fa1670 */
[----:B------:R-:W-:Y:S01]  /*1b7b0*/  ISETP.LT.OR P1, PT, R2, R246, P1 ;  /* 0x000000f60200720c */ /* 0x000fe20000f21670 */
[C---:B------:R-:W-:Y:S01]  /*1b7c0*/  VIADD R2, R201.reuse, 0x38 ;  /* 0x00000038c9027836 */ /* 0x040fe20000000000 */
[----:B------:R-:W-:Y:S01]  /*1b7d0*/  ISETP.GT.AND P0, PT, R240, R231, PT ;  /* 0x000000e7f000720c */ /* 0x000fe20003f04270 */
[----:B------:R-:W-:Y:S01]  /*1b7e0*/  VIADD R201, R201, 0x39 ;  /* 0x00000039c9c97836 */ /* 0x000fe20000000000 */
[----:B------:R-:W-:-:S02]  /*1b7f0*/  ISETP.LT.OR P6, PT, R12, R247, P6 ;  /* 0x000000f70c00720c */ /* 0x000fc400037c1670 */
[----:B------:R-:W-:Y:S02]  /*1b800*/  ISETP.LT.OR P2, PT, R12, R246, P2 ;  /* 0x000000f60c00720c */ /* 0x000fe40001741670 */
[----:B------:R-:W-:Y:S02]  /*1b810*/  FSEL R186, R34, -INF , !P4 ;  /* 0xff80000022ba7808 */ /* 0x000fe40006000000 */
[----:B------:R-:W-:Y:S02]  /*1b820*/  FSEL R195, R33, -INF , !P6 ;  /* 0xff80000021c37808 */ /* 0x000fe40007000000 */
[----:B------:R-:W-:Y:S02]  /*1b830*/  FSEL R190, R35, -INF , !P2 ;  /* 0xff80000023be7808 */ /* 0x000fe40005000000 */
[----:B------:R-:W-:Y:S02]  /*1b840*/  FSEL R179, R28, -INF , !P5 ;  /* 0xff8000001cb37808 */ /* 0x000fe40006800000 */
[----:B------:R-:W-:-:S02]  /*1b850*/  FSEL R174, R30, -INF , !P1 ;  /* 0xff8000001eae7808 */ /* 0x000fc40004800000 */
[-C--:B------:R-:W-:Y:S02]  /*1b860*/  ISETP.GE.AND P4, PT, R4, R245.reuse, PT ;  /* 0x000000f50400720c */ /* 0x080fe40003f86270 */
[CC--:B------:R-:W-:Y:S02]  /*1b870*/  ISETP.GE.AND P6, PT, R2.reuse, R244.reuse, PT ;  /* 0x000000f40200720c */ /* 0x0c0fe40003fc6270 */
[-C--:B------:R-:W-:Y:S02]  /*1b880*/  ISETP.GE.AND P2, PT, R2, R245.reuse, PT ;  /* 0x000000f50200720c */ /* 0x080fe40003f46270 */
[C---:B------:R-:W-:Y:S02]  /*1b890*/  ISETP.GE.AND P5, PT, R201.reuse, R244, PT ;  /* 0x000000f4c900720c */ /* 0x040fe40003fa6270 */
[----:B------:R-:W-:Y:S02]  /*1b8a0*/  ISETP.GE.AND P1, PT, R201, R245, PT ;  /* 0x000000f5c900720c */ /* 0x000fe40003f26270 */
[----:B------:R-:W-:-:S02]  /*1b8b0*/  ISETP.LT.OR P4, PT, R4, R246, P4 ;  /* 0x000000f60400720c */ /* 0x000fc40002781670 */
[CC--:B------:R-:W-:Y:S02]  /*1b8c0*/  ISETP.LT.OR P6, PT, R2.reuse, R247.reuse, P6 ;  /* 0x000000f70200720c */ /* 0x0c0fe400037c1670 */
[-C--:B------:R-:W-:Y:S02]  /*1b8d0*/  ISETP.LT.OR P2, PT, R2, R246.reuse, P2 ;  /* 0x000000f60200720c */ /* 0x080fe40001741670 */
[C---:B------:R-:W-:Y:S02]  /*1b8e0*/  ISETP.LT.OR P5, PT, R201.reuse, R247, P5 ;  /* 0x000000f7c900720c */ /* 0x040fe40002fa1670 */
        /* <DEDUP_REMOVED lines=9> */
[----:B------:R-:W-:Y:S01]  /*1b980*/  IMAD.SHL.U32 R5, R240, 0x40, RZ ;  /* 0x00000040f0057824 */ /* 0x000fe200078e00ff */
[----:B------:R-:W-:Y:S01]  /*1b990*/  ULDC.64 UR8, c[0x0][0x248] ;  /* 0x0000920000087ab9 */ /* 0x000fe20000000a00 */
[----:B------:R-:W-:-:S03]  /*1b9a0*/  ULDC.64 UR4, c[0x0][0x230] ;  /* 0x00008c0000047ab9 */ /* 0x000fc60000000a00 */
[C---:B------:R-:W-:Y:S02]  /*1b9b0*/  IADD3 R19, R5.reuse, -0x40, RZ ;  /* 0xffffffc005137810 */ /* 0x040fe40007ffe0ff */
[----:B------:R-:W-:Y:S02]  /*1b9c0*/  IABS R12, R5 ;  /* 0x00000005000c7213 */ /* 0x000fe40000000000 */
[----:B------:R-:W-:Y:S02]  /*1b9d0*/  IABS R6, R19 ;  /* 0x0000001300067213 */ /* 0x000fe40000000000 */
[-C--:B-1----:R-:W-:Y:S02]  /*1b9e0*/  IABS R2, R4.reuse ;  /* 0x0000000400027213 */ /* 0x082fe40000000000 */
[-C--:B------:R-:W-:Y:S02]  /*1b9f0*/  LOP3.LUT R5, R5, R4.reuse, RZ, 0x3c, !PT ;  /* 0x0000000405057212 */ /* 0x080fe400078e3cff */
[----:B------:R-:W1:Y:S01]  /*1ba00*/  I2F.RP R14, R2 ;  /* 0x00000002000e7306 */ /* 0x000e620000209400 */
[----:B------:R-:W-:-:S02]  /*1ba10*/  LOP3.LUT R19, R19, R4, RZ, 0x3c, !PT ;  /* 0x0000000413137212 */ /* 0x000fc400078e3cff */
[----:B------:R-:W-:-:S05]  /*1ba20*/  ISETP.GE.AND P4, PT, R5, RZ, PT ;  /* 0x000000ff0500720c */ /* 0x000fca0003f86270 */
        /* <DEDUP_REMOVED lines=48> */
.L_x_6701:
[----:B------:R-:W-:Y:S02]  /*1bd30*/  ULDC UR8, c[0x0][0x248] ;  /* 0x0000920000087ab9 */ /* 0x000fe40000000800 */
[----:B------:R-:W-:-:S06]  /*1bd40*/  USHF.L.U32 UR4, UR8, 0x6, URZ ;  /* 0x0000000608047899 */ /* 0x000fcc000800063f */
[----:B------:R-:W-:-:S04]  /*1bd50*/  IADD3 R6, RZ, -UR4, RZ ;  /* 0x80000004ff067c10 */ /* 0x000fc8000fffe0ff */
[----:B------:R-:W-:-:S07]  /*1bd60*/  SHF.R.S32.HI R2, RZ, 0x1f, R6 ;  /* 0x0000001fff027819 */ /* 0x000fce0000011406 */
.L_x_6702:
[C---:B------:R-:W-:Y:S01]  /*1bd70*/  LEA R238, P1, R6.reuse, R238, 0x1 ;  /* 0x000000ee06ee7211 */ /* 0x040fe200078208ff */
[----:B------:R-:W-:Y:S01]  /*1bd80*/  USHF.L.U32 UR4, UR8, 0x5, URZ ;  /* 0x0000000508047899 */ /* 0x000fe2000800063f */
[----:B------:R-:W-:Y:S02]  /*1bd90*/  ULDC UR5, c[0x0][0x24c] ;  /* 0x0000930000057ab9 */ /* 0x000fe40000000800 */
[----:B------:R-:W-:Y:S01]  /*1bda0*/  LEA.HI.X R237, R6, R237, R2, 0x1, P1 ;  /* 0x000000ed06ed7211 */ /* 0x000fe200008f0c02 */
[----:B------:R-:W-:Y:S02]  /*1bdb0*/  USHF.L.U64.HI UR5, UR8, 0x5, UR5 ;  /* 0x0000000508057899 */ /* 0x000fe40008010205 */
[----:B------:R-:W-:Y:S02]  /*1bdc0*/  IADD3 R18, P1, R238, UR4, RZ ;  /* 0x00000004ee127c10 */ /* 0x000fe4000ff3e0ff */
[----:B------:R-:W-:Y:S02]  /*1bdd0*/  IMAD.MOV.U32 R239, RZ, RZ, R237 ;  /* 0x000000ffffef7224 */ /* 0x000fe400078e00ed */
[----:B------:R-:W-:-:S02]  /*1bde0*/  IADD3.X R19, R237, UR5, RZ, P1, !PT ;  /* 0x00000005ed137c10 */ /* 0x000fc40008ffe4ff */
[----:B------:R-:W-:Y:S01]  /*1bdf0*/  IADD3 R6, P1, R18, UR4, RZ ;  /* 0x0000000412067c10 */ /* 0x000fe2000ff3e0ff */
[----:B------:R-:W-:Y:S01]  /*1be00*/  @!PT LDS RZ, [RZ] ;  /* 0x00000000fffff984 */ /* 0x000fe20000000800 */
[----:B------:R-:W-:Y:S01]  /*1be10*/  @!PT LDS RZ, [RZ] ;  /* 0x00000000fffff984 */ /* 0x000fe20000000800 */
[----:B------:R-:W-:Y:S01]  /*1be20*/  @!PT LDS RZ, [RZ] ;  /* 0x00000000fffff984 */ /* 0x000fe20000000800 */
        /* <DEDUP_REMOVED lines=20> */
.L_x_6700:
[----:B------:R-:W-:Y:S01]  /*1bf70*/  FMNMX.FTZ R2, R164, R13, !PT ;  /* 0x0000000da4027209 */ /* 0x000fe20007810000 */
[----:B------:R-:W-:Y:S01]  /*1bf80*/  LDSM.16.MT88.4 R28, [R222+0x10800] ;  /* 0x01080000de1c783b */ /* 0x000fe20000004200 */
[----:B-1----:R-:W-:Y:S02]  /*1bf90*/  FMNMX.FTZ R5, R3, R10, !PT ;  /* 0x0000000a03057209 */ /* 0x002fe40007810000 */
        /* <DEDUP_REMOVED lines=42> */
[----:B------:R-:W-:Y:S01]  /*1c240*/  FSEL R176, R176, RZ, P2 ;  /* 0x000000ffb0b07208 */ /* 0x000fe20001000000 */
[C---:B------:R-:W-:Y:S01]  /*1c250*/  FMUL.FTZ R33, R169.reuse, UR10 ;  /* 0x0000000aa9217c20 */ /* 0x040fe20008410000 */
[----:B------:R-:W-:Y:S01]  /*1c260*/  FSETP.NEU.FTZ.AND P1, PT, R169, -INF , PT ;  /* 0xff800000a900780b */ /* 0x000fe20003f3d000 */
[----:B------:R-:W-:Y:S02]  /*1c270*/  FADD.FTZ R4, R164, -R5 ;  /* 0x80000005a4047221 */ /* 0x000fe40000010000 */
[--C-:B------:R-:W-:Y:S01]  /*1c280*/  FFMA.FTZ R170, R13, UR10, -R176.reuse ;  /* 0x0000000a0daa7c23 */ /* 0x100fe200080108b0 */
[--C-:B------:R-:W-:Y:S01]  /*1c290*/  FFMA.FTZ R165, R15, UR10, -R176.reuse ;  /* 0x0000000a0fa57c23 */ /* 0x100fe200080108b0 */
[----:B------:R-:W-:Y:S01]  /*1c2a0*/  FSEL R33, R33, RZ, P1 ;  /* 0x000000ff21217208 */ /* 0x000fe20000800000 */
[----:B------:R-:W1:Y:S01]  /*1c2b0*/  LDSM.16.MT88.4 R12, [R224+0x10000] ;  /* 0x01000000e00c783b */ /* 0x000e620000004200 */
[----:B------:R-:W-:Y:S01]  /*1c2c0*/  FSEL R6, R169, RZ, P1 ;  /* 0x000000ffa9067208 */ /* 0x000fe20000800000 */
[--C-:B------:R-:W-:Y:S01]  /*1c2d0*/  FFMA.FTZ R167, R9, UR10, -R176.reuse ;  /* 0x0000000a09a77c23 */ /* 0x100fe200080108b0 */
[----:B------:R-:W-:Y:S01]  /*1c2e0*/  FFMA.FTZ R168, R11, UR10, -R176 ;  /* 0x0000000a0ba87c23 */ /* 0x000fe200080108b0 */
[--C-:B------:R-:W-:Y:S01]  /*1c2f0*/  FFMA.FTZ R2, R0, UR10, -R33.reuse ;  /* 0x0000000a00027c23 */ /* 0x100fe20008010821 */
[--C-:B------:R-:W-:Y:S01]  /*1c300*/  FFMA.FTZ R166, R10, UR10, -R33.reuse ;  /* 0x0000000a0aa67c23 */ /* 0x100fe20008010821 */
[----:B------:R-:W-:Y:S01]  /*1c310*/  FADD.FTZ R6, R3, -R6 ;  /* 0x8000000603067221 */ /* 0x000fe20000010000 */
[--C-:B------:R-:W-:Y:S01]  /*1c320*/  FFMA.FTZ R0, R8, UR10, -R33.reuse ;  /* 0x0000000a08007c23 */ /* 0x100fe20008010821 */
[--C-:B------:R-:W-:Y:S01]  /*1c330*/  FFMA.FTZ R173, R16, UR10, -R33.reuse ;  /* 0x0000000a10ad7c23 */ /* 0x100fe20008010821 */
[----:B------:R-:W2:Y:S01]  /*1c340*/  LDSM.16.MT88.4 R8, [R222+0x10000] ;  /* 0x01000000de08783b */ /* 0x000ea20000004200 */
[----:B------:R-:W-:Y:S01]  /*1c350*/  FMUL.FTZ R164, R4, UR10 ;  /* 0x0000000a04a47c20 */ /* 0x000fe20008410000 */
[----:B------:R-:W-:Y:S01]  /*1c360*/  FMUL.FTZ R3, R6, UR10 ;  /* 0x0000000a06037c20 */ /* 0x000fe20008410000 */
[----:B------:R-:W-:Y:S01]  /*1c370*/  MUFU.EX2 R170, R170 ;  /* 0x000000aa00aa7308 */ /* 0x000fe20000000800 */
[----:B------:R-:W3:Y:S01]  /*1c380*/  LDSM.16.MT88.4 R16, [R221+0x10000] ;  /* 0x01000000dd10783b */ /* 0x000ee20000004200 */
[--C-:B------:R-:W-:Y:S01]  /*1c390*/  FFMA.FTZ R20, R185, UR10, -R176.reuse ;  /* 0x0000000ab9147c23 */ /* 0x100fe200080108b0 */
[--C-:B------:R-:W-:Y:S01]  /*1c3a0*/  FFMA.FTZ R178, R197, UR10, -R176.reuse ;  /* 0x0000000ac5b27c23 */ /* 0x100fe200080108b0 */
[--C-:B------:R-:W-:Y:S01]  /*1c3b0*/  FFMA.FTZ R181, R181, UR10, -R176.reuse ;  /* 0x0000000ab5b57c23 */ /* 0x100fe200080108b0 */
[--C-:B------:R-:W-:Y:S01]  /*1c3c0*/  FFMA.FTZ R180, R183, UR10, -R176.reuse ;  /* 0x0000000ab7b47c23 */ /* 0x100fe200080108b0 */
[--C-:B------:R-:W-:Y:S01]  /*1c3d0*/  FFMA.FTZ R182, R196, UR10, -R33.reuse ;  /* 0x0000000ac4b67c23 */ /* 0x100fe20008010821 */
[--C-:B------:R-:W-:Y:S01]  /*1c3e0*/  FFMA.FTZ R185, R198, UR10, -R33.reuse ;  /* 0x0000000ac6b97c23 */ /* 0x100fe20008010821 */
[----:B------:R-:W4:Y:S01]  /*1c3f0*/  MUFU.EX2 R167, R167 ;  /* 0x000000a700a77308 */ /* 0x000f220000000800 */
        /* <DEDUP_REMOVED lines=16> */
[----:B----4-:R-:W-:Y:S01]  /*1c500*/  F2FP.F16.F32.PACK_AB R4, R167, R170 ;  /* 0x000000aaa704723e */ /* 0x010fe200000000ff */
[----:B------:R-:W-:Y:S01]  /*1c510*/  FFMA.FTZ R176, R35, UR10, -R176 ;  /* 0x0000000a23b07c23 */ /* 0x000fe200080108b0 */
[--C-:B------:R-:W-:Y:S01]  /*1c520*/  FFMA.FTZ R174, R174, UR10, -R33.reuse ;  /* 0x0000000aaeae7c23 */ /* 0x100fe20008010821 */
[--C-:B------:R-:W-:Y:S01]  /*1c530*/  FFMA.FTZ R172, R34, UR10, -R33.reuse ;  /* 0x0000000a22ac7c23 */ /* 0x100fe20008010821 */
[----:B------:R-:W-:-:S02]  /*1c540*/  FFMA.FTZ R197, R32, UR10, -R33 ;  /* 0x0000000a20c57c23 */ /* 0x000fc40008010821 */
[----:B------:R-:W-:Y:S01]  /*1c550*/  LDSM.16.MT88.4 R32, [R222+0x15800] ;  /* 0x01580000de20783b */ /* 0x000fe20000004200 */
[----:B------:R-:W-:Y:S08]  /*1c560*/  MUFU.EX2 R166, R166 ;  /* 0x000000a600a67308 */ /* 0x000ff00000000800 */
[----:B------:R-:W4:Y:S01]  /*1c570*/  MUFU.EX2 R2, R2 ;  /* 0x0000000200027308 */ /* 0x000f220000000800 */
[----:B-----5:R-:W-:-:S07]  /*1c580*/  F2FP.F16.F32.PACK_AB R6, R165, R168 ;  /* 0x000000a8a506723e */ /* 0x020fce00000000ff */
[----:B------:R-:W-:Y:S08]  /*1c590*/  MUFU.EX2 R0, R0 ;  /* 0x0000000000007308 */ /* 0x000ff00000000800 */
[----:B------:R-:W5:Y:S01]  /*1c5a0*/  MUFU.EX2 R173, R173 ;  /* 0x000000ad00ad7308 */ /* 0x000f620000000800 */
[----:B----4-:R-:W-:-:S07]  /*1c5b0*/  F2FP.F16.F32.PACK_AB R5, R2, R166 ;  /* 0x000000a60205723e */ /* 0x010fce00000000ff */
[----:B------:R-:W4:Y:S08]  /*1c5c0*/  MUFU.EX2 R164, R164 ;  /* 0x000000a400a47308 */ /* 0x000f300000000800 */
[----:B------:R-:W1:Y:S01]  /*1c5d0*/  MUFU.EX2 R3, R3 ;  /* 0x0000000300037308 */ /* 0x000e620000000800 */
[----:B-----5:R-:W-:-:S07]  /*1c5e0*/  F2FP.F16.F32.PACK_AB R7, R173, R0 ;  /* 0x00000000ad07723e */ /* 0x020fce00000000ff */
[----:B------:R-:W5:Y:S01]  /*1c5f0*/  MUFU.EX2 R178, R178 ;  /* 0x000000b200b27308 */ /* 0x000f620000000800 */
        /* <DEDUP_REMOVED lines=137> */
[----:B------:R-:W3:Y:S01]  /*1ce90*/  MUFU.EX2 R181, R181 ;  /* 0x000000b500b57308 */ /* 0x000ee20000000800 */
[-C--:B------:R-:W-:Y:S01]  /*1cea0*/  FMUL.FTZ R116, R116, R164.reuse ;  /* 0x000000a474747220 */ /* 0x080fe20000410000 */
[-C--:B------:R-:W-:Y:S01]  /*1ceb0*/  FMUL.FTZ R117, R117, R164.reuse ;  /* 0x000000a475757220 */ /* 0x080fe20000410000 */
[C---:B------:R-:W-:Y:S01]  /*1cec0*/  HMMA.16816.F32 R72, R4.reuse, R18, R72 ;  /* 0x000000120448723c */ /* 0x040fe20000001848 */
[----:B------:R-:W4:Y:S01]  /*1ced0*/  LDSM.16.MT88.4 R16, [R220+0x14000] ;  /* 0x01400000dc10783b */ /* 0x000f220000004200 */
[-C--:B------:R-:W-:Y:S01]  /*1cee0*/  FMUL.FTZ R118, R118, R3.reuse ;  /* 0x0000000376767220 */ /* 0x080fe20000410000 */
[-C--:B------:R-:W-:Y:S01]  /*1cef0*/  FMUL.FTZ R119, R119, R3.reuse ;  /* 0x0000000377777220 */ /* 0x080fe20000410000 */
[-C--:B------:R-:W-:Y:S01]  /*1cf00*/  FMUL.FTZ R120, R120, R164.reuse ;  /* 0x000000a478787220 */ /* 0x080fe20000410000 */
[----:B------:R5:W-:Y:S01]  /*1cf10*/  MUFU.EX2 R183, R20 ;  /* 0x0000001400b77308 */ /* 0x000be20000000800 */
        /* <DEDUP_REMOVED lines=11> */
[C---:B-1----:R-:W-:Y:S01]  /*1cfd0*/  HMMA.16816.F32 R76, R4.reuse, R12, R76 ;  /* 0x0000000c044c723c */ /* 0x042fe2000000184c */
[-C--:B------:R-:W-:Y:S01]  /*1cfe0*/  FMUL.FTZ R131, R131, R3.reuse ;  /* 0x0000000383837220 */ /* 0x080fe20000410000 */
[----:B------:R-:W-:Y:S01]  /*1cff0*/  FFMA.FTZ R164, R251, R164, R170 ;  /* 0x000000a4fba47223 */ /* 0x000fe200000100aa */
[----:B------:R-:W-:Y:S01]  /*1d000*/  FFMA.FTZ R3, R249, R3, R166 ;  /* 0x00000003f9037223 */ /* 0x000fe200000100a6 */
[----:B------:R-:W-:Y:S01]  /*1d010*/  MUFU.EX2 R182, R182 ;  /* 0x000000b600b67308 */ /* 0x000fe20000000800 */
[----:B-----5:R-:W-:Y:S01]  /*1d020*/  LDSM.16.MT88.4 R20, [R224+0x12800] ;  /* 0x01280000e014783b */ /* 0x020fe20000004200 */
[C---:B------:R-:W-:Y:S01]  /*1d030*/  HMMA.16816.F32 R80, R4.reuse, R14, R80 ;  /* 0x0000000e0450723c */ /* 0x040fe20000001850 */
[----:B------:R-:W-:Y:S01]  /*1d040*/  FADD.FTZ R167, R167, R164 ;  /* 0x000000a4a7a77221 */ /* 0x000fe20000010000 */
[----:B------:R-:W-:Y:S01]  /*1d050*/  FADD.FTZ R3, R2, R3 ;  /* 0x0000000302037221 */ /* 0x000fe20000010000 */
[----:B------:R-:W1:Y:S01]  /*1d060*/  LDSM.16.MT88.4 R12, [R224+0x16000] ;  /* 0x01600000e00c783b */ /* 0x000e620000004200 */
[----:B------:R-:W-:Y:S01]  /*1d070*/  MOV R164, R171 ;  /* 0x000000ab00a47202 */ /* 0x000fe20000000f00 */
[----:B------:R-:W-:Y:S01]  /*1d080*/  FADD.FTZ R168, R168, R167 ;  /* 0x000000a7a8a87221 */ /* 0x000fe20000010000 */
[----:B--2---:R-:W-:Y:S01]  /*1d090*/  HMMA.16816.F32 R84, R4, R8, R84 ;  /* 0x000000080454723c */ /* 0x004fe20000001854 */
[----:B------:R-:W2:Y:S01]  /*1d0a0*/  MUFU.EX2 R185, R185 ;  /* 0x000000b900b97308 */ /* 0x000ea20000000800 */
[----:B------:R-:W-:Y:S01]  /*1d0b0*/  FADD.FTZ R0, R0, R3 ;  /* 0x0000000300007221 */ /* 0x000fe20000010000 */
[----:B------:R-:W-:Y:S01]  /*1d0c0*/  FADD.FTZ R165, R165, R168 ;  /* 0x000000a8a5a57221 */ /* 0x000fe20000010000 */
[----:B------:R-:W-:-:S02]  /*1d0d0*/  MOV R3, R169 ;  /* 0x000000a900037202 */ /* 0x000fc40000000f00 */
[C---:B------:R-:W-:Y:S01]  /*1d0e0*/  HMMA.16816.F32 R88, R4.reuse, R10, R88 ;  /* 0x0000000a0458723c */ /* 0x040fe20000001858 */
[----:B------:R-:W5:Y:S01]  /*1d0f0*/  LDSM.16.MT88.4 R8, [R222+0x16000] ;  /* 0x01600000de08783b */ /* 0x000f620000004200 */
[----:B------:R-:W-:Y:S01]  /*1d100*/  FADD.FTZ R173, R173, R0 ;  /* 0x00000000adad7221 */ /* 0x000fe20000010000 */
[----:B------:R-:W-:Y:S01]  /*1d110*/  MUFU.EX2 R184, R184 ;  /* 0x000000b800b87308 */ /* 0x000fe20000000800 */
[----:B------:R-:W-:Y:S02]  /*1d120*/  FADD.FTZ R0, R178, R165 ;  /* 0x000000a5b2007221 */ /* 0x000fe40000010000 */
[----:B----4-:R-:W-:Y:S02]  /*1d130*/  HMMA.16816.F32 R92, R4, R16, R92 ;  /* 0x00000010045c723c */ /* 0x010fe4000000185c */
[----:B---3--:R-:W-:-:S03]  /*1d140*/  FADD.FTZ R0, R181, R0 ;  /* 0x00000000b5007221 */ /* 0x008fc60000010000 */
[----:B------:R-:W3:Y:S01]  /*1d150*/  MUFU.EX2 R187, R187 ;  /* 0x000000bb00bb7308 */ /* 0x000ee20000000800 */
[C---:B------:R-:W-:Y:S01]  /*1d160*/  HMMA.16816.F32 R96, R4.reuse, R18, R96 ;  /* 0x000000120460723c */ /* 0x040fe20000001860 */
[----:B------:R-:W4:Y:S06]  /*1d170*/  LDSM.16.MT88.4 R16, [R221+0x16000] ;  /* 0x01600000dd10783b */ /* 0x000f2c0000004200 */
[----:B------:R-:W-:Y:S08]  /*1d180*/  MUFU.EX2 R193, R193 ;  /* 0x000000c100c17308 */ /* 0x000ff00000000800 */
[----:B------:R-:W3:Y:S01]  /*1d190*/  MUFU.EX2 R194, R194 ;  /* 0x000000c200c27308 */ /* 0x000ee20000000800 */
[C---:B-1----:R-:W-:Y:S07]  /*1d1a0*/  HMMA.16816.F32 R100, R4.reuse, R12, R100 ;  /* 0x0000000c0464723c */ /* 0x042fee0000001864 */
[----:B------:R-:W-:Y:S01]  /*1d1b0*/  MUFU.EX2 R189, R189 ;  /* 0x000000bd00bd7308 */ /* 0x000fe20000000800 */
[C---:B------:R-:W-:Y:S01]  /*1d1c0*/  HMMA.16816.F32 R104, R4.reuse, R14, R104 ;  /* 0x0000000e0468723c */ /* 0x040fe20000001868 */
[----:B------:R-:W1:Y:S05]  /*1d1d0*/  LDSM.16.MT88.4 R12, [R220+0x16000] ;  /* 0x01600000dc0c783b */ /* 0x000e6a0000004200 */
[C---:B-----5:R-:W-:Y:S01]  /*1d1e0*/  HMMA.16816.F32 R108, R4.reuse, R8, R108 ;  /* 0x00000008046c723c */ /* 0x060fe2000000186c */
[----:B------:R-:W-:Y:S05]  /*1d1f0*/  MUFU.EX2 R196, R196 ;  /* 0x000000c400c47308 */ /* 0x000fea0000000800 */
[C---:B------:R-:W-:Y:S01]  /*1d200*/  HMMA.16816.F32 R112, R4.reuse, R10, R112 ;  /* 0x0000000a0470723c */ /* 0x040fe20000001870 */
[----:B------:R-:W5:Y:S02]  /*1d210*/  LDSM.16.MT88.4 R8, [R224+0x10800] ;  /* 0x01080000e008783b */ /* 0x000f640000004200 */
[----:B------:R-:W-:Y:S03]  /*1d220*/  MUFU.EX2 R188, R188 ;  /* 0x000000bc00bc7308 */ /* 0x000fe60000000800 */
[C---:B----4-:R-:W-:Y:S05]  /*1d230*/  HMMA.16816.F32 R116, R4.reuse, R16, R116 ;  /* 0x000000100474723c */ /* 0x050fea0000001874 */
[----:B------:R-:W4:Y:S01]  /*1d240*/  MUFU.EX2 R191, R191 ;  /* 0x000000bf00bf7308 */ /* 0x000f220000000800 */
[C---:B------:R-:W-:Y:S01]  /*1d250*/  HMMA.16816.F32 R120, R4.reuse, R18, R120 ;  /* 0x000000120478723c */ /* 0x040fe20000001878 */
[----:B------:R-:W4:Y:S06]  /*1d260*/  LDSM.16.MT88.4 R16, [R221+0x10800] ;  /* 0x01080000dd10783b */ /* 0x000f2c0000004200 */
[----:B------:R-:W-:Y:S08]  /*1d270*/  MUFU.EX2 R186, R186 ;  /* 0x000000ba00ba7308 */ /* 0x000ff00000000800 */
[----:B------:R-:W4:Y:S01]  /*1d280*/  MUFU.EX2 R195, R195 ;  /* 0x000000c300c37308 */ /* 0x000f220000000800 */
[C---:B-1----:R-:W-:Y:S06]  /*1d290*/  HMMA.16816.F32 R124, R4.reuse, R12, R124 ;  /* 0x0000000c047c723c */ /* 0x042fec000000187c */
[----:B------:R-:W-:Y:S01]  /*1d2a0*/  HMMA.16816.F32 R128, R4, R14, R128 ;  /* 0x0000000e0480723c */ /* 0x000fe20000001880 */
[----:B------:R-:W1:Y:S01]  /*1d2b0*/  LDSM.16.MT88.4 R12, [R222+0x12800] ;  /* 0x01280000de0c783b */ /* 0x000e620000004200 */
[----:B------:R-:W-:Y:S05]  /*1d2c0*/  MUFU.EX2 R179, R179 ;  /* 0x000000b300b37308 */ /* 0x000fea0000000800 */
[----:B------:R-:W-:-:S02]  /*1d2d0*/  F2FP.F16.F32.PACK_AB R4, R181, R178 ;  /* 0x000000b2b504723e */ /* 0x000fc400000000ff */
[----:B--2---:R-:W-:Y:S01]  /*1d2e0*/  F2FP.F16.F32.PACK_AB R5, R185, R182 ;  /* 0x000000b6b905723e */ /* 0x004fe200000000ff */
[----:B------:R-:W2:Y:S01]  /*1d2f0*/  MUFU.EX2 R190, R190 ;  /* 0x000000be00be7308 */ /* 0x000ea20000000800 */
[----:B------:R-:W-:Y:S01]  /*1d300*/  F2FP.F16.F32.PACK_AB R6, R180, R183 ;  /* 0x000000b7b406723e */ /* 0x000fe200000000ff */
[----:B------:R-:W-:Y:S01]  /*1d310*/  FADD.FTZ R182, R182, R173 ;  /* 0x000000adb6b67221 */ /* 0x000fe20000010000 */
[----:B---3--:R-:W-:Y:S01]  /*1d320*/  F2FP.F16.F32.PACK_AB R7, R187, R184 ;  /* 0x000000b8bb07723e */ /* 0x008fe200000000ff */
[----:B------:R-:W-:Y:S02]  /*1d330*/  FADD.FTZ R183, R183, R0 ;  /* 0x00000000b7b77221 */ /* 0x000fe40000010000 */
[----:B------:R-:W-:Y:S02]  /*1d340*/  FADD.FTZ R185, R185, R182 ;  /* 0x000000b6b9b97221 */ /* 0x000fe40000010000 */
[----:B------:R-:W-:Y:S01]  /*1d350*/  MUFU.EX2 R175, R175 ;  /* 0x000000af00af7308 */ /* 0x000fe20000000800 */
[----:B------:R-:W-:Y:S01]  /*1d360*/  FADD.FTZ R180, R180, R183 ;  /* 0x000000b7b4b47221 */ /* 0x000fe20000010000 */
[----:B-----5:R-:W-:Y:S01]  /*1d370*/  HMMA.16816.F32 R160, R4, R8, R160 ;  /* 0x0000000804a0723c */ /* 0x020fe200000018a0 */
[----:B------:R-:W-:-:S04]  /*1d380*/  FADD.FTZ R184, R184, R185 ;  /* 0x000000b9b8b87221 */ /* 0x000fc80000010000 */
[----:B------:R-:W-:Y:S01]  /*1d390*/  FADD.FTZ R187, R187, R184 ;  /* 0x000000b8bbbb7221 */ /* 0x000fe20000010000 */
[C---:B------:R-:W-:Y:S01]  /*1d3a0*/  HMMA.16816.F32 R156, R4.reuse, R10, R156 ;  /* 0x0000000a049c723c */ /* 0x040fe2000000189c */
[----:B------:R-:W3:Y:S01]  /*1d3b0*/  LDSM.16.MT88.4 R8, [R221+0x12800] ;  /* 0x01280000dd08783b */ /* 0x000ee20000004200 */
[----:B------:R-:W-:Y:S04]  /*1d3c0*/  MUFU.EX2 R176, R176 ;  /* 0x000000b000b07308 */ /* 0x000fe80000000800 */
[C---:B------:R-:W-:Y:S04]  /*1d3d0*/  HMMA.16816.F32 R152, R4.reuse, R28, R152 ;  /* 0x0000001c0498723c */ /* 0x040fe80000001898 */
[----:B------:R-:W-:Y:S02]  /*1d3e0*/  MUFU.EX2 R174, R174 ;  /* 0x000000ae00ae7308 */ /* 0x000fe40000000800 */
[C---:B------:R-:W-:Y:S01]  /*1d3f0*/  HMMA.16816.F32 R148, R4.reuse, R30, R148 ;  /* 0x0000001e0494723c */ /* 0x040fe20000001894 */
[----:B------:R-:W-:Y:S05]  /*1d400*/  LDSM.16.MT88.4 R28, [R224+0x14800] ;  /* 0x01480000e01c783b */ /* 0x000fea0000004200 */
[C---:B----4-:R-:W-:Y:S01]  /*1d410*/  HMMA.16816.F32 R144, R4.reuse, R16, R144 ;  /* 0x000000100490723c */ /* 0x050fe20000001890 */
[----:B------:R-:W4:Y:S05]  /*1d420*/  MUFU.EX2 R177, R177 ;  /* 0x000000b100b17308 */ /* 0x000f2a0000000800 */
[C---:B------:R-:W-:Y:S01]  /*1d430*/  HMMA.16816.F32 R140, R4.reuse, R18, R140 ;  /* 0x00000012048c723c */ /* 0x040fe2000000188c */
[----:B------:R-:W5:Y:S02]  /*1d440*/  LDSM.16.MT88.4 R16, [R220+0x12800] ;  /* 0x01280000dc10783b */ /* 0x000f640000004200 */
[----:B------:R-:W-:Y:S03]  /*1d450*/  MUFU.EX2 R172, R172 ;  /* 0x000000ac00ac7308 */ /* 0x000fe60000000800 */
[C---:B-1----:R-:W-:Y:S05]  /*1d460*/  HMMA.16816.F32 R44, R4.reuse, R12, R44 ;  /* 0x0000000c042c723c */ /* 0x042fea000000182c */
[----:B------:R-:W1:Y:S01]  /*1d470*/  MUFU.EX2 R197, R197 ;  /* 0x000000c500c57308 */ /* 0x000e620000000800 */
        /* <DEDUP_REMOVED lines=31> */
[----:B------:R-:W4:Y:S05]  /*1d670*/  LDSM.16.MT88.4 R16, [R220+0x11000] ;  /* 0x01100000dc10783b */ /* 0x000f2a0000004200 */
        /* <DEDUP_REMOVED lines=106> */
[C---:B------:R-:W-:Y:S06]  /*1dd20*/  HMMA.16816.F32 R72, R4.reuse, R30, R72 ;  /* 0x0000001e0448723c */ /* 0x040fec0000001848 */
[C---:B------:R-:W-:Y:S06]  /*1dd30*/  HMMA.16816.F32 R76, R4.reuse, R32, R76 ;  /* 0x00000020044c723c */ /* 0x040fec000000184c */
        /* <DEDUP_REMOVED lines=9> */
[C---:B-----5:R-:W-:Y:S06]  /*1ddd0*/  HMMA.16816.F32 R124, R4.reuse, R20, R124 ;  /* 0x00000014047c723c */ /* 0x060fec000000187c */
[----:B------:R-:W-:-:S15]  /*1dde0*/  HMMA.16816.F32 R128, R4, R22, R128 ;  /* 0x000000160480723c */ /* 0x000fde0000001880 */
[----:B------:R-:W-:-:S09]  /*1ddf0*/  NOP ;  /* 0x0000000000007918 */ /* 0x000fd20000000000 */
.L_x_6697:
[----:B------:R-:W-:Y:S05]  /*1de00*/  @!P0 BRA `(.L_x_6703) ;  /* 0x00000040004c8947 */ /* 0x000fea0003800000 */
[----:B------:R-:W1:Y:S01]  /*1de10*/  S2R R252, SR_TID.X ;  /* 0x0000000000fc7919 */ /* 0x000e620000002100 */
[----:B------:R-:W-:Y:S01]  /*1de20*/  ULDC.64 UR6, c[0x0][0x250] ;  /* 0x0000940000067ab9 */ /* 0x000fe20000000a00 */
[----:B------:R-:W-:Y:S01]  /*1de30*/  ULDC.64 UR4, c[0x0][0x248] ;  /* 0x0000920000047ab9 */ /* 0x000fe20000000a00 */
[----:B------:R-:W-:Y:S01]  /*1de40*/  ULEA UR9, -UR6, URZ, 0x6 ;  /* 0x0000003f06097291 */ /* 0x000fe2000f8e313f */
[----:B------:R-:W-:Y:S01]  /*1de50*/  IMAD.MOV.U32 R2, RZ, RZ, R3 ;  /* 0x000000ffff027224 */ /* 0x000fe200078e0003 */
[----:B------:R-:W-:Y:S01]  /*1de60*/  ULEA UR8, -UR4, URZ, 0x6 ;  /* 0x0000003f04087291 */ /* 0x000fe2000f8e313f */
[----:B------:R-:W-:Y:S01]  /*1de70*/  IMAD.MOV.U32 R0, RZ, RZ, R164 ;  /* 0x000000ffff007224 */ /* 0x000fe200078e00a4 */
[----:B------:R-:W-:Y:S02]  /*1de80*/  USHF.L.U64.HI UR5, UR4, 0x5, UR5 ;  /* 0x0000000504057899 */ /* 0x000fe40008010205 */
[----:B------:R-:W-:Y:S01]  /*1de90*/  USHF.L.U32 UR11, UR4, 0x5, URZ ;  /* 0x00000005040b7899 */ /* 0x000fe2000800063f */
[----:B------:R-:W-:Y:S01]  /*1dea0*/  MOV R250, UR9 ;  /* 0x0000000900fa7c02 */ /* 0x000fe20008000f00 */
[----:B------:R-:W-:-:S02]  /*1deb0*/  USHF.R.S32.HI UR4, URZ, 0x1f, UR9 ;  /* 0x0000001f3f047899 */ /* 0x000fc40008011409 */
[----:B------:R-:W-:Y:S02]  /*1dec0*/  USHF.L.U64.HI UR7, UR6, 0x5, UR7 ;  /* 0x0000000506077899 */ /* 0x000fe40008010207 */
[----:B------:R-:W-:Y:S02]  /*1ded0*/  USHF.L.U32 UR6, UR6, 0x5, URZ ;  /* 0x0000000506067899 */ /* 0x000fe4000800063f */
[----:B------:R-:W-:Y:S01]  /*1dee0*/  IMAD.U32 R248, RZ, RZ, UR4 ;  /* 0x00000004fff87e24 */ /* 0x000fe2000f8e00ff */
[----:B------:R-:W-:Y:S01]  /*1def0*/  USHF.R.S32.HI UR10, URZ, 0x1f, UR8 ;  /* 0x0000001f3f0a7899 */ /* 0x000fe20008011408 */
[----:B------:R-:W-:Y:S01]  /*1df00*/  ULDC UR4, c[0x0][0x2ec] ;  /* 0x0000bb0000047ab9 */ /* 0x000fe20000000800 */
[----:B------:R-:W-:Y:S01]  /*1df10*/  ULDC.64 UR12, c[0x0][0x208] ;  /* 0x00008200000c7ab9 */ /* 0x000fe20000000a00 */
[----:B-1----:R-:W-:-:S04]  /*1df20*/  SHF.L.U32 R252, R252, 0x1, RZ ;  /* 0x00000001fcfc7819 */ /* 0x002fc800000006ff */
[----:B------:R-:W-:-:S07]  /*1df30*/  LOP3.LUT R252, R252, 0x6, RZ, 0xc0, !PT ;  /* 0x00000006fcfc7812 */ /* 0x000fce00078ec0ff */
.L_x_6707:
[----:B------:R-:W-:Y:S04]  /*1df40*/  DEPBAR.LE SB0, 0x0 ;  /* 0x000080000000791a */ /* 0x000fe80000000000 */
[----:B------:R-:W-:Y:S01]  /*1df50*/  BAR.SYNC.DEFER_BLOCKING 0x0 ;  /* 0x0000000000007b1d */ /* 0x000fe20000010000 */
[----:B------:R-:W-:Y:S02]  /*1df60*/  IADD3 R240, R240, -0x1, RZ ;  /* 0xfffffffff0f07810 */ /* 0x000fe40007ffe0ff */
[----:B------:R-:W-:Y:S02]  /*1df70*/  MOV R12, R250 ;  /* 0x000000fa000c7202 */ /* 0x000fe40000000f00 */
[----:B------:R-:W-:Y:S01]  /*1df80*/  MOV R3, R248 ;  /* 0x000000f800037202 */ /* 0x000fe20000000f00 */
[----:B------:R-:W-:Y:S06]  /*1df90*/  @!P3 BRA `(.L_x_6704) ;  /* 0x0000000000f4b947 */ /* 0x000fec0003800000 */
        /* <DEDUP_REMOVED lines=8> */
[----:B------:R-:W-:Y:S02]  /*1e020*/  LOP3.LUT R12, R12, R3, RZ, 0x3c, !PT ;  /* 0x000000030c0c7212 */ /* 0x000fe400078e3cff */
[----:B------:R-:W-:Y:S02]  /*1e030*/  ISETP.GE.AND P0, PT, R6, RZ, PT ;  /* 0x000000ff0600720c */ /* 0x000fe40003f06270 */
[----:B------:R-:W-:Y:S05]  /*1e040*/  ISETP.GE.AND P2, PT, R12, RZ, PT ;  /* 0x000000ff0c00720c */ /* 0x000fea0003f46270 */
        /* <DEDUP_REMOVED lines=37> */
[----:B------:R-:W3:Y:S02]  /*1e2a0*/  LDG.E R8, desc[UR12][R16.64] ;  /* 0x0000000c10087981 */ /* 0x000ee4000c1e1900 */
[-C--:B-1----:R-:W-:Y:S01]  /*1e2b0*/  IMAD.WIDE.U32 R12, R3, R6.reuse, RZ ;  /* 0x00000006030c7225 */ /* 0x082fe200078e00ff */
[----:B------:R-:W-:Y:S01]  /*1e2c0*/  SHF.R.S32.HI R11, RZ, 0x1f, R3 ;  /* 0x0000001fff0b7819 */ /* 0x000fe20000011403 */
[----:B------:R-:W3:Y:S04]  /*1e2d0*/  LDG.E R9, desc[UR12][R14.64] ;  /* 0x0000000c0e097981 */ /* 0x000ee8000c1e1900 */
[----:B------:R-:W-:Y:S04]  /*1e2e0*/  IMAD R10, R11, R6, RZ ;  /* 0x000000060b0a7224 */ /* 0x000fe800078e02ff */
[----:B------:R-:W-:Y:S04]  /*1e2f0*/  IMAD R10, R3, R7, R10 ;  /* 0x00000007030a7224 */ /* 0x000fe800078e020a */
[----:B------:R-:W-:Y:S01]  /*1e300*/  IMAD.IADD R13, R13, 0x1, R10 ;  /* 0x000000010d0d7824 */ /* 0x000fe200078e020a */
[----:B---3--:R-:W-:Y:S04]  /*1e310*/  IADD3 R8, -R9, R8, RZ ;  /* 0x0000000809087210 */ /* 0x008fe80007ffe1ff */
[----:B------:R-:W-:Y:S01]  /*1e320*/  SHF.R.S32.HI R3, RZ, 0x1f, R8 ;  /* 0x0000001fff037819 */ /* 0x000fe20000011408 */
[CC--:B--2---:R-:W-:Y:S04]  /*1e330*/  IMAD.WIDE.U32 R12, R8.reuse, R4.reuse, R12 ;  /* 0x00000004080c7225 */ /* 0x0c4fe800078e000c */
[----:B------:R-:W-:Y:S04]  /*1e340*/  IMAD R3, R3, R4, RZ ;  /* 0x0000000403037224 */ /* 0x000fe800078e02ff */
[----:B------:R-:W-:Y:S05]  /*1e350*/  IMAD R3, R8, R5, R3 ;  /* 0x0000000508037224 */ /* 0x000fea00078e0203 */
[----:B------:R-:W-:Y:S07]  /*1e360*/  IADD3 R3, R13, R3, RZ ;  /* 0x000000030d037210 */ /* 0x000fee0007ffe0ff */
.L_x_6704:
        /* <DEDUP_REMOVED lines=44> */
[----:B------:R-:W1:Y:S03]  /*1e630*/  LDSM.16.M88.4 R196, [R223+0x8800] ;  /* 0x00880000dfc4783b */ /* 0x000e660000000200 */
[C---:B--2---:R-:W-:Y:S01]  /*1e640*/  HMMA.16816.F32 R12, R32.reuse, R16, RZ ;  /* 0x00000010200c723c */ /* 0x044fe200000018ff */
[----:B------:R-:W-:Y:S05]  /*1e650*/  LDSM.16.M88.4 R200, [R223+0x9800] ;  /* 0x00980000dfc8783b */ /* 0x000fea0000000200 */
        /* <DEDUP_REMOVED lines=8> */
[----:B------:R-:W-:Y:S05]  /*1e6e0*/  LDSM.16.M88.4 R172, [R225] ;  /* 0x00000000e1ac783b */ /* 0x000fea0000000200 */
[C---:B------:R-:W-:Y:S06]  /*1e6f0*/  HMMA.16816.F32 R12, R168.reuse, R176, R12 ;  /* 0x000000b0a80c723c */ /* 0x040fec000000180c */
[C---:B------:R-:W-:Y:S01]  /*1e700*/  HMMA.16816.F32 R16, R168.reuse, R178, R16 ;  /* 0x000000b2a810723c */ /* 0x040fe20000001810 */
[----:B------:R-:W3:Y:S05]  /*1e710*/  LDSM.16.M88.4 R176, [R216] ;  /* 0x00000000d8b0783b */ /* 0x000eea0000000200 */
        /* <DEDUP_REMOVED lines=75> */
[C---:B------:R-:W-:Y:S06]  /*1ebd0*/  HMMA.16816.F32 R12, R172.reuse, R180, R12 ;  /* 0x000000b4ac0c723c */ /* 0x040fec000000180c */
[C---:B------:R-:W-:Y:S01]  /*1ebe0*/  HMMA.16816.F32 R16, R172.reuse, R182, R16 ;  /* 0x000000b6ac10723c */ /* 0x040fe20000001810 */
[----:B------:R-:W-:Y:S05]  /*1ebf0*/  LDSM.16.M88.4 R180, [R210] ;  /* 0x00000000d2b4783b */ /* 0x000fea0000000200 */
[C---:B----4-:R-:W-:Y:S06]  /*1ec00*/  HMMA.16816.F32 R20, R172.reuse, R168, R20 ;  /* 0x000000a8ac14723c */ /* 0x050fec0000001814 */
[C---:B------:R-:W-:Y:S01]  /*1ec10*/  HMMA.16816.F32 R24, R172.reuse, R170, R24 ;  /* 0x000000aaac18723c */ /* 0x040fe20000001818 */
[----:B------:R-:W3:Y:S05]  /*1ec20*/  LDSM.16.M88.4 R168, [R228+0x4000] ;  /* 0x00400000e4a8783b */ /* 0x000eea0000000200 */
        /* <DEDUP_REMOVED lines=88> */
[C---:B--2---:R-:W-:Y:S06]  /*1f1b0*/  HMMA.16816.F32 R20, R188.reuse, R164, R20 ;  /* 0x000000a4bc14723c */ /* 0x044fec0000001814 */
[C---:B------:R-:W-:Y:S06]  /*1f1c0*/  HMMA.16816.F32 R24, R188.reuse, R166, R24 ;  /* 0x000000a6bc18723c */ /* 0x040fec0000001818 */
[C---:B------:R-:W-:Y:S06]  /*1f1d0*/  HMMA.16816.F32 R28, R188.reuse, R200, R28 ;  /* 0x000000c8bc1c723c */ /* 0x040fec000000181c */
[----:B------:R-:W-:Y:S06]  /*1f1e0*/  HMMA.16816.F32 R32, R188, R202, R32 ;  /* 0x000000cabc20723c */ /* 0x000fec0000001820 */
[C---:B---3--:R-:W-:Y:S06]  /*1f1f0*/  HMMA.16816.F32 R4, R172.reuse, R176, R4 ;  /* 0x000000b0ac04723c */ /* 0x048fec0000001804 */
        /* <DEDUP_REMOVED lines=14> */
[----:B------:R-:W-:Y:S04]  /*1f2e0*/  SHF.L.U32 R166, R240, 0x6, RZ ;  /* 0x00000006f0a67819 */ /* 0x000fe800000006ff */
[----:B------:R-:W-:Y:S01]  /*1f2f0*/  IABS R168, R166 ;  /* 0x000000a600a87213 */ /* 0x000fe20000000000 */
[----:B------:R-:W-:Y:S05]  /*1f300*/  VIADD R172, R166, 0xffffffc0 ;  /* 0xffffffc0a6ac7836 */ /* 0x000fea0000000000 */
        /* <DEDUP_REMOVED lines=57> */
.L_x_6706:
        /* <DEDUP_REMOVED lines=29> */
.L_x_6705:
[----:B------:R-:W-:Y:S04]  /*1f870*/  LEA R3, R240, R252, 0x6 ;  /* 0x000000fcf0037211 */ /* 0x000fe800078e30ff */
[C---:B-1----:R-:W-:Y:S02]  /*1f880*/  IADD3 R164, R3.reuse, 0x1, RZ ;  /* 0x0000000103a47810 */ /* 0x042fe40007ffe0ff */
[CC--:B------:R-:W-:Y:S02]  /*1f890*/  ISETP.GE.AND P1, PT, R3.reuse, R247.reuse, PT ;  /* 0x000000f70300720c */ /* 0x0c0fe40003f26270 */
[C---:B------:R-:W-:Y:S02]  /*1f8a0*/  ISETP.GE.AND P5, PT, R164.reuse, R247, PT ;  /* 0x000000f7a400720c */ /* 0x040fe40003fa6270 */
[C---:B------:R-:W-:Y:S02]  /*1f8b0*/  ISETP.GE.AND P0, PT, R164.reuse, R246, PT ;  /* 0x000000f6a400720c */ /* 0x040fe40003f06270 */
[CC--:B------:R-:W-:Y:S02]  /*1f8c0*/  ISETP.GE.OR P5, PT, R164.reuse, R244.reuse, !P5 ;  /* 0x000000f4a400720c */ /* 0x0c0fe40006fa6670 */
[----:B------:R-:W-:Y:S02]  /*1f8d0*/  ISETP.GE.OR P0, PT, R164, R245, !P0 ;  /* 0x000000f5a400720c */ /* 0x000fe40004706670 */
[C---:B------:R-:W-:Y:S02]  /*1f8e0*/  ISETP.GE.OR P1, PT, R3.reuse, R244, !P1 ;  /* 0x000000f40300720c */ /* 0x040fe40004f26670 */
[C---:B------:R-:W-:Y:S02]  /*1f8f0*/  IADD3 R165, R3.reuse, 0x8, RZ ;  /* 0x0000000803a57810 */ /* 0x040fe40007ffe0ff */
[----:B------:R-:W-:Y:S02]  /*1f900*/  IADD3 R164, R3, 0x9, RZ ;  /* 0x0000000903a47810 */ /* 0x000fe40007ffe0ff */
[----:B------:R-:W-:Y:S02]  /*1f910*/  FSEL R170, R4, -INF , !P1 ;  /* 0xff80000004aa7808 */ /* 0x000fe40004800000 */
[-C--:B------:R-:W-:Y:S02]  /*1f920*/  ISETP.GE.AND P4, PT, R165, R247.reuse, PT ;  /* 0x000000f7a500720c */ /* 0x080fe40003f86270 */
[----:B------:R-:W-:Y:S02]  /*1f930*/  ISETP.GE.AND P2, PT, R3, R246, PT ;  /* 0x000000f60300720c */ /* 0x000fe40003f46270 */
[C---:B------:R-:W-:Y:S02]  /*1f940*/  ISETP.GE.AND P1, PT, R164.reuse, R247, PT ;  /* 0x000000f7a400720c */ /* 0x040fe40003f26270 */
[-C--:B------:R-:W-:Y:S02]  /*1f950*/  ISETP.GE.OR P4, PT, R165, R244.reuse, !P4 ;  /* 0x000000f4a500720c */ /* 0x080fe40006786670 */
[----:B------:R-:W-:Y:S02]  /*1f960*/  FSEL R168, R5, -INF , !P5 ;  /* 0xff80000005a87808 */ /* 0x000fe40006800000 */
        /* <DEDUP_REMOVED lines=9> */
[-C--:B------:R-:W-:Y:S02]  /*1fa00*/  ISETP.GE.AND P2, PT, R164, R246.reuse, PT ;  /* 0x000000f6a400720c */ /* 0x080fe40003f46270 */
[CC--:B------:R-:W-:Y:S02]  /*1fa10*/  ISETP.GE.AND P0, PT, R4.reuse, R247.reuse, PT ;  /* 0x000000f70400720c */ /* 0x0c0fe40003f06270 */
[-C--:B------:R-:W-:Y:S02]  /*1fa20*/  ISETP.GE.AND P5, PT, R4, R246.reuse, PT ;  /* 0x000000f60400720c */ /* 0x080fe40003fa6270 */
[C---:B------:R-:W-:Y:S02]  /*1fa30*/  ISETP.GE.AND P4, PT, R5.reuse, R247, PT ;  /* 0x000000f70500720c */ /* 0x040fe40003f86270 */
[----:B------:R-:W-:Y:S02]  /*1fa40*/  ISETP.GE.AND P1, PT, R5, R246, PT ;  /* 0x000000f60500720c */ /* 0x000fe40003f26270 */
[-C--:B------:R-:W-:Y:S02]  /*1fa50*/  ISETP.GE.OR P6, PT, R165, R245.reuse, !P6 ;  /* 0x000000f5a500720c */ /* 0x080fe400077c6670 */
[-C--:B------:R-:W-:Y:S02]  /*1fa60*/  ISETP.GE.OR P2, PT, R164, R245.reuse, !P2 ;  /* 0x000000f5a400720c */ /* 0x080fe40005746670 */
        /* <DEDUP_REMOVED lines=23> */
[-C--:B------:R-:W-:Y:S02]  /*1fbe0*/  ISETP.GE.AND P5, PT, R4, R247.reuse, PT ;  /* 0x000000f70400720c */ /* 0x080fe40003fa6270 */
[C---:B------:R-:W-:Y:S02]  /*1fbf0*/  ISETP.GE.AND P2, PT, R5.reuse, R247, PT ;  /* 0x000000f70500720c */ /* 0x040fe40003f46270 */
[C---:B------:R-:W-:Y:S02]  /*1fc00*/  ISETP.GE.AND P0, PT, R5.reuse, R246, PT ;  /* 0x000000f60500720c */ /* 0x040fe40003f06270 */
[----:B------:R-:W-:Y:S02]  /*1fc10*/  FMNMX.FTZ R13, R170, R0, !PT ;  /* 0x00000000aa0d7209 */ /* 0x000fe40007810000 */
[-C--:B------:R-:W-:Y:S02]  /*1fc20*/  ISETP.GE.OR P5, PT, R4, R244.reuse, !P5 ;  /* 0x000000f40400720c */ /* 0x080fe40006fa6670 */
[C---:B------:R-:W-:Y:S02]  /*1fc30*/  ISETP.GE.OR P2, PT, R5.reuse, R244, !P2 ;  /* 0x000000f40500720c */ /* 0x040fe40005746670 */
[----:B------:R-:W-:Y:S02]  /*1fc40*/  ISETP.GE.OR P0, PT, R5, R245, !P0 ;  /* 0x000000f50500720c */ /* 0x000fe40004706670 */
[----:B------:R-:W-:Y:S02]  /*1fc50*/  IADD3 R5, R3, 0x29, RZ ;  /* 0x0000002903057810 */ /* 0x000fe40007ffe0ff */
[----:B------:R-:W-:Y:S02]  /*1fc60*/  FMNMX.FTZ R13, R168, R13, !PT ;  /* 0x0000000da80d7209 */ /* 0x000fe40007810000 */
[----:B------:R-:W-:Y:S02]  /*1fc70*/  FSEL R200, R20, -INF , !P5 ;  /* 0xff80000014c87808 */ /* 0x000fe40006800000 */
[----:B------:R-:W-:Y:S02]  /*1fc80*/  FSEL R198, R21, -INF , !P2 ;  /* 0xff80000015c67808 */ /* 0x000fe40005000000 */
[----:B------:R-:W-:Y:S02]  /*1fc90*/  FMNMX.FTZ R6, R167, R2, !PT ;  /* 0x00000002a7067209 */ /* 0x000fe40007810000 */
[----:B------:R-:W-:Y:S02]  /*1fca0*/  FSEL R197, R15, -INF , !P1 ;  /* 0xff8000000fc57808 */ /* 0x000fe40004800000 */
[C---:B------:R-:W-:Y:S02]  /*1fcb0*/  ISETP.GE.AND P5, PT, R5.reuse, R247, PT ;  /* 0x000000f70500720c */ /* 0x040fe40003fa6270 */
[-C--:B------:R-:W-:Y:S02]  /*1fcc0*/  ISETP.GE.AND P2, PT, R5, R246.reuse, PT ;  /* 0x000000f60500720c */ /* 0x080fe40003f46270 */
[----:B------:R-:W-:Y:S02]  /*1fcd0*/  FMNMX.FTZ R13, R172, R13, !PT ;  /* 0x0000000dac0d7209 */ /* 0x000fe40007810000 */
[C---:B------:R-:W-:Y:S02]  /*1fce0*/  ISETP.GE.AND P1, PT, R4.reuse, R246, PT ;  /* 0x000000f60400720c */ /* 0x040fe40003f26270 */
[----:B------:R-:W-:Y:S02]  /*1fcf0*/  FMNMX.FTZ R6, R7, R6, !PT ;  /* 0x0000000607067209 */ /* 0x000fe40007810000 */
[C---:B------:R-:W-:Y:S02]  /*1fd00*/  ISETP.GE.OR P5, PT, R5.reuse, R244, !P5 ;  /* 0x000000f40500720c */ /* 0x040fe40006fa6670 */
[-C--:B------:R-:W-:Y:S02]  /*1fd10*/  ISETP.GE.OR P2, PT, R5, R245.reuse, !P2 ;  /* 0x000000f50500720c */ /* 0x080fe40005746670 */
[----:B------:R-:W-:Y:S02]  /*1fd20*/  ISETP.GE.OR P1, PT, R4, R245, !P1 ;  /* 0x000000f50400720c */ /* 0x000fe40004f26670 */
[----:B------:R-:W-:Y:S02]  /*1fd30*/  FMNMX.FTZ R5, R166, R13, !PT ;  /* 0x0000000da6057209 */ /* 0x000fe40007810000 */
[----:B------:R-:W-:Y:S02]  /*1fd40*/  IADD3 R4, R3, 0x28, RZ ;  /* 0x0000002803047810 */ /* 0x000fe40007ffe0ff */
[----:B------:R-:W-:Y:S02]  /*1fd50*/  FMNMX.FTZ R6, R9, R6, !PT ;  /* 0x0000000609067209 */ /* 0x000fe40007810000 */
[----:B------:R-:W-:Y:S02]  /*1fd60*/  FSEL R239, R18, -INF , !P6 ;  /* 0xff80000012ef7808 */ /* 0x000fe40007000000 */
[----:B------:R-:W-:Y:S02]  /*1fd70*/  FSEL R199, R19, -INF , !P4 ;  /* 0xff80000013c77808 */ /* 0x000fe40006000000 */
[----:B------:R-:W-:Y:S01]  /*1fd80*/  FMNMX.FTZ R5, R188, R5, !PT ;  /* 0x00000005bc057209 */ /* 0x000fe20007810000 */
[----:B------:R-:W-:Y:S01]  /*1fd90*/  LDSM.16.MT88.4 R16, [R224+0x10000] ;  /* 0x01000000e010783b */ /* 0x000fe20000004200 */
[C---:B------:R-:W-:Y:S02]  /*1fda0*/  ISETP.GE.AND P6, PT, R4.reuse, R247, PT ;  /* 0x000000f70400720c */ /* 0x040fe40003fc6270 */
[----:B------:R-:W-:Y:S02]  /*1fdb0*/  ISETP.GE.AND P4, PT, R4, R246, PT ;  /* 0x000000f60400720c */ /* 0x000fe40003f86270 */
[----:B------:R-:W-:Y:S02]  /*1fdc0*/  FMNMX.FTZ R6, R11, R6, !PT ;  /* 0x000000060b067209 */ /* 0x000fe40007810000 */
[----:B------:R-:W-:Y:S02]  /*1fdd0*/  FMNMX.FTZ R13, R194, R5, !PT ;  /* 0x00000005c20d7209 */ /* 0x000fe40007810000 */
        /* <DEDUP_REMOVED lines=9> */
[----:B------:R-:W-:Y:S02]  /*1fe70*/  ISETP.GE.AND P0, PT, R4, R246, PT ;  /* 0x000000f60400720c */ /* 0x000fe40003f06270 */
[----:B------:R-:W-:Y:S02]  /*1fe80*/  FMNMX.FTZ R13, R192, R13, !PT ;  /* 0x0000000dc00d7209 */ /* 0x000fe40007810000 */
[C---:B------:R-:W-:Y:S02]  /*1fe90*/  ISETP.GE.OR P1, PT, R4.reuse, R244, !P1 ;  /* 0x000000f40400720c */ /* 0x040fe40004f26670 */
[----:B------:R-:W-:Y:S02]  /*1fea0*/  ISETP.GE.OR P0, PT, R4, R245, !P0 ;  /* 0x000000f50400720c */ /* 0x000fe40004706670 */
[----:B------:R-:W-:Y:S02]  /*1feb0*/  FMNMX.FTZ R6, R239, R6, !PT ;  /* 0x00000006ef067209 */ /* 0x000fe40007810000 */
[C---:B------:R-:W-:Y:S02]  /*1fec0*/  IADD3 R5, R3.reuse, 0x31, RZ ;  /* 0x0000003103057810 */ /* 0x040fe40007ffe0ff */
[C---:B------:R-:W-:Y:S02]  /*1fed0*/  IADD3 R4, R3.reuse, 0x38, RZ ;  /* 0x0000003803047810 */ /* 0x040fe40007ffe0ff */
[----:B------:R-:W-:Y:S02]  /*1fee0*/  IADD3 R3, R3, 0x39, RZ ;  /* 0x0000003903037810 */ /* 0x000fe40007ffe0ff */
        /* <DEDUP_REMOVED lines=8> */
[----:B------:R-:W-:Y:S02]  /*1ff70*/  ISETP.GE.OR P1, PT, R3, R244, !P1 ;  /* 0x000000f40300720c */ /* 0x000fe40004f26670 */
[----:B------:R-:W-:Y:S02]  /*1ff80*/  ISETP.GE.AND P6, PT, R5, R247, PT ;  /* 0x000000f70500720c */ /* 0x000fe40003fc6270 */
[----:B------:R-:W-:Y:S02]  /*1ff90*/  FMNMX.FTZ R13, R196, R13, !PT ;  /* 0x0000000dc40d7209 */ /* 0x000fe40007810000 */
[----:B------:R-:W-:Y:S02]  /*1ffa0*/  FSEL R201, R26, -INF , !P4 ;  /* 0xff8000001ac97808 */ /* 0x000fe40006000000 */
[----:B------:R-:W-:Y:S02]  /*1ffb0*/  FMNMX.FTZ R6, R183, R6, !PT ;  /* 0x00000006b7067209 */ /* 0x000fe40007810000 */
[----:B------:R-:W-:Y:S02]  /*1ffc0*/  FSEL R174, R33, -INF , !P1 ;  /* 0xff80000021ae7808 */ /* 0x000fe40004800000 */
[----:B------:R-:W-:Y:S02]  /*1ffd0*/  FMNMX.FTZ R13, R182, R13, !PT ;  /* 0x0000000db60d7209 */ /* 0x000fe40007810000 */
[C---:B------:R-:W-:Y:S02]  /*1ffe0*/  ISETP.GE.AND P5, PT, R4.reuse, R247, PT ;  /* 0x000000f70400720c */ /* 0x040fe40003fa6270 */
[----:B------:R-:W-:Y:S02]  /*1fff0*/  ISETP.GE.OR P6, PT, R5, R244, !P6 ;  /* 0x000000f40500720c */ /* 0x000fe400077c6670 */
[----:B------:R-:W-:Y:S02]  /*20000*/  FSEL R181, R27, -INF , !P2 ;  /* 0xff8000001bb57808 */ /* 0x000fe40005000000 */
[CC--:B------:R-:W-:Y:S01]  /*20010*/  ISETP.GE.AND P1, PT, R4.reuse, R246.reuse, PT ;  /* 0x000000f60400720c */ /* 0x0c0fe20003f26270 */
[----:B------:R-:W-:Y:S01]  /*20020*/  LDSM.16.MT88.4 R24, [R222+0x10000] ;  /* 0x01000000de18783b */ /* 0x000fe20000004200 */
[----:B------:R-:W-:Y:S02]  /*20030*/  ISETP.GE.AND P2, PT, R5, R246, PT ;  /* 0x000000f60500720c */ /* 0x000fe40003f46270 */
[----:B------:R-:W-:Y:S02]  /*20040*/  FMNMX.FTZ R6, R201, R6, !PT ;  /* 0x00000006c9067209 */ /* 0x000fe40007810000 */
[----:B------:R-:W-:Y:S02]  /*20050*/  ISETP.GE.OR P5, PT, R4, R244, !P5 ;  /* 0x000000f40400720c */ /* 0x000fe40006fa6670 */
[----:B------:R-:W-:Y:S02]  /*20060*/  FSEL R178, R29, -INF , !P6 ;  /* 0xff8000001db27808 */ /* 0x000fe40007000000 */
[----:B------:R-:W-:Y:S02]  /*20070*/  FMNMX.FTZ R13, R180, R13, !PT ;  /* 0x0000000db40d7209 */ /* 0x000fe40007810000 */
[-C--:B------:R-:W-:Y:S02]  /*20080*/  ISETP.GE.OR P1, PT, R4, R245.reuse, !P1 ;  /* 0x000000f50400720c */ /* 0x080fe40004f26670 */
[----:B------:R-:W-:Y:S02]  /*20090*/  ISETP.GE.OR P2, PT, R5, R245, !P2 ;  /* 0x000000f50500720c */ /* 0x000fe40005746670 */
[----:B------:R-:W-:Y:S02]  /*200a0*/  FSEL R177, R30, -INF , !P0 ;  /* 0xff8000001eb17808 */ /* 0x000fe40004000000 */
[----:B------:R-:W-:Y:S02]  /*200b0*/  FMNMX.FTZ R4, R181, R6, !PT ;  /* 0x00000006b5047209 */ /* 0x000fe40007810000 */
[----:B------:R-:W-:Y:S02]  /*200c0*/  FSEL R176, R32, -INF , !P5 ;  /* 0xff80000020b07808 */ /* 0x000fe40006800000 */
[----:B------:R-:W-:Y:S02]  /*200d0*/  FMNMX.FTZ R13, R178, R13, !PT ;  /* 0x0000000db20d7209 */ /* 0x000fe40007810000 */
[----:B------:R-:W-:Y:S02]  /*200e0*/  FSEL R175, R31, -INF , !P2 ;  /* 0xff8000001faf7808 */ /* 0x000fe40005000000 */
[----:B------:R-:W-:Y:S02]  /*200f0*/  FMNMX.FTZ R4, R177, R4, !PT ;  /* 0x00000004b1047209 */ /* 0x000fe40007810000 */
[----:B------:R-:W-:Y:S02]  /*20100*/  ISETP.GE.AND P0, PT, R3, R246, PT ;  /* 0x000000f60300720c */ /* 0x000fe40003f06270 */
[----:B------:R-:W-:Y:S02]  /*20110*/  FMNMX.FTZ R13, R176, R13, !PT ;  /* 0x0000000db00d7209 */ /* 0x000fe40007810000 */
[----:B------:R-:W-:Y:S02]  /*20120*/  FSEL R173, R34, -INF , !P1 ;  /* 0xff80000022ad7808 */ /* 0x000fe40004800000 */
[----:B------:R-:W-:Y:S02]  /*20130*/  FMNMX.FTZ R8, R175, R4, !PT ;  /* 0x00000004af087209 */ /* 0x000fe40007810000 */
[----:B------:R-:W-:Y:S02]  /*20140*/  ISETP.GE.OR P0, PT, R3, R245, !P0 ;  /* 0x000000f50300720c */ /* 0x000fe40004706670 */
        /* <DEDUP_REMOVED lines=15> */
[----:B--2---:R-:W-:Y:S03]  /*20240*/  FMNMX.FTZ R3, R4, R3, !PT ;  /* 0x0000000304037209 */ /* 0x004fe60007810000 */
[--C-:B------:R-:W-:Y:S01]  /*20250*/  FFMA.FTZ R185, R172, UR4, -R179.reuse ;  /* 0x00000004acb97c23 */ /* 0x100fe200080108b3 */
[C---:B------:R-:W-:Y:S01]  /*20260*/  FSETP.NEU.FTZ.AND P0, PT, R3.reuse, -INF , PT ;  /* 0xff8000000300780b */ /* 0x040fe20003f1d000 */
[----:B------:R-:W-:Y:S01]  /*20270*/  FMUL.FTZ R5, R3, UR4 ;  /* 0x0000000403057c20 */ /* 0x000fe20008410000 */
[--C-:B------:R-:W-:Y:S01]  /*20280*/  FFMA.FTZ R184, R166, UR4, -R179.reuse ;  /* 0x00000004a6b87c23 */ /* 0x100fe200080108b3 */
[--C-:B------:R-:W-:Y:S01]  /*20290*/  FFMA.FTZ R189, R170, UR4, -R179.reuse ;  /* 0x00000004aabd7c23 */ /* 0x100fe200080108b3 */
[--C-:B------:R-:W-:Y:S01]  /*202a0*/  FFMA.FTZ R186, R168, UR4, -R179.reuse ;  /* 0x00000004a8ba7c23 */ /* 0x100fe200080108b3 */
[----:B------:R-:W-:Y:S01]  /*202b0*/  MUFU.EX2 R185, R185 ;  /* 0x000000b900b97308 */ /* 0x000fe20000000800 */
[----:B------:R-:W-:Y:S01]  /*202c0*/  FSEL R172, R5, RZ, P0 ;  /* 0x000000ff05ac7208 */ /* 0x000fe20000000000 */
[--C-:B------:R-:W-:Y:S01]  /*202d0*/  FFMA.FTZ R180, R180, UR4, -R179.reuse ;  /* 0x00000004b4b47c23 */ /* 0x100fe200080108b3 */
[----:B------:R-:W-:Y:S01]  /*202e0*/  FSEL R5, R164, RZ, P1 ;  /* 0x000000ffa4057208 */ /* 0x000fe20000800000 */
[--C-:B------:R-:W-:Y:S01]  /*202f0*/  FFMA.FTZ R178, R178, UR4, -R179.reuse ;  /* 0x00000004b2b27c23 */ /* 0x100fe200080108b3 */
[--C-:B------:R-:W-:Y:S01]  /*20300*/  FFMA.FTZ R176, R176, UR4, -R179.reuse ;  /* 0x00000004b0b07c23 */ /* 0x100fe200080108b3 */
[--C-:B------:R-:W-:Y:S01]  /*20310*/  FFMA.FTZ R191, R167, UR4, -R172.reuse ;  /* 0x00000004a7bf7c23 */ /* 0x100fe200080108ac */
[----:B------:R-:W-:Y:S01]  /*20320*/  FFMA.FTZ R167, R7, UR4, -R172 ;  /* 0x0000000407a77c23 */ /* 0x000fe200080108ac */
[----:B------:R-:W-:Y:S01]  /*20330*/  FADD.FTZ R0, -R5, R0 ;  /* 0x0000000005007221 */ /* 0x000fe20000010100 */
[----:B------:R-:W-:Y:S01]  /*20340*/  FSEL R5, R3, RZ, P0 ;  /* 0x000000ff03057208 */ /* 0x000fe20000000000 */
[--C-:B------:R-:W-:Y:S01]  /*20350*/  FFMA.FTZ R166, R9, UR4, -R172.reuse ;  /* 0x0000000409a67c23 */ /* 0x100fe200080108ac */
[----:B------:R-:W-:Y:S01]  /*20360*/  FFMA.FTZ R187, R11, UR4, -R172 ;  /* 0x000000040bbb7c23 */ /* 0x000fe200080108ac */
[----:B------:R-:W-:Y:S01]  /*20370*/  FMUL.FTZ R6, R0, UR4 ;  /* 0x0000000400067c20 */ /* 0x000fe20008410000 */
[----:B------:R-:W-:Y:S01]  /*20380*/  MUFU.EX2 R189, R189 ;  /* 0x000000bd00bd7308 */ /* 0x000fe20000000800 */
[----:B------:R-:W-:Y:S01]  /*20390*/  FADD.FTZ R0, -R5, R2 ;  /* 0x0000000205007221 */ /* 0x000fe20000010100 */
        /* <DEDUP_REMOVED lines=17> */
[----:B------:R-:W-:Y:S01]  /*204b0*/  FFMA.FTZ R179, R174, UR4, -R179 ;  /* 0x00000004aeb37c23 */ /* 0x000fe200080108b3 */
[--C-:B------:R-:W-:Y:S01]  /*204c0*/  FFMA.FTZ R203, R183, UR4, -R172.reuse ;  /* 0x00000004b7cb7c23 */ /* 0x100fe200080108ac */
[--C-:B------:R-:W-:Y:S01]  /*204d0*/  FFMA.FTZ R201, R201, UR4, -R172.reuse ;  /* 0x00000004c9c97c23 */ /* 0x100fe200080108ac */
[----:B------:R-:W-:Y:S01]  /*204e0*/  FFMA.FTZ R202, R181, UR4, -R172 ;  /* 0x00000004b5ca7c23 */ /* 0x000fe200080108ac */
[----:B------:R-:W-:Y:S03]  /*204f0*/  ISETP.GT.AND P0, PT, R240, R231, PT ;  /* 0x000000e7f000720c */ /* 0x000fe60003f04270 */
[----:B------:R-:W-:Y:S01]  /*20500*/  MUFU.EX2 R191, R191 ;  /* 0x000000bf00bf7308 */ /* 0x000fe20000000800 */
[----:B-1----:R-:W-:Y:S09]  /*20510*/  F2FP.F16.F32.PACK_AB R168, R186, R189 ;  /* 0x000000bdbaa8723e */ /* 0x002ff200000000ff */
        /* <DEDUP_REMOVED lines=215> */
[----:B------:R-:W-:Y:S01]  /*21290*/  MOV R2, R3 ;  /* 0x0000000300027202 */ /* 0x000fe20000000f00 */
[----:B------:R-:W-:Y:S01]  /*212a0*/  FADD.FTZ R186, R186, R189 ;  /* 0x000000bdbaba7221 */ /* 0x000fe20000010000 */
        /* <DEDUP_REMOVED lines=52> */
[C---:B------:R-:W-:Y:S05]  /*215f0*/  HMMA.16816.F32 R112, R132.reuse, R138, R112 ;  /* 0x0000008a8470723c */ /* 0x040fea0000001870 */
[----:B------:R-:W-:Y:S01]  /*21600*/  F2FP.F16.F32.PACK_AB R136, R239, R200 ;  /* 0x000000c8ef88723e */ /* 0x000fe200000000ff */
[C---:B----4-:R-:W-:Y:S05]  /*21610*/  HMMA.16816.F32 R116, R132.reuse, R144, R116 ;  /* 0x000000908474723c */ /* 0x050fea0000001874 */
[----:B------:R-:W-:Y:S01]  /*21620*/  F2FP.F16.F32.PACK_AB R138, R243, R196 ;  /* 0x000000c4f38a723e */ /* 0x000fe200000000ff */
[C---:B------:R-:W-:Y:S01]  /*21630*/  HMMA.16816.F32 R120, R132.reuse, R146, R120 ;  /* 0x000000928478723c */ /* 0x040fe20000001878 */
[----:B------:R-:W2:Y:S04]  /*21640*/  LDSM.16.MT88.4 R144, [R224+0x13000] ;  /* 0x01300000e090783b */ /* 0x000ea80000004200 */
[C---:B------:R-:W-:Y:S01]  /*21650*/  F2FP.F16.F32.PACK_AB R137, R203.reuse, R198 ;  /* 0x000000c6cb89723e */ /* 0x040fe200000000ff */
[C---:B-1----:R-:W-:Y:S05]  /*21660*/  HMMA.16816.F32 R124, R132.reuse, R148, R124 ;  /* 0x00000094847c723c */ /* 0x042fea000000187c */
[----:B------:R-:W-:Y:S01]  /*21670*/  F2FP.F16.F32.PACK_AB R139, R202, R201 ;  /* 0x000000c9ca8b723e */ /* 0x000fe200000000ff */
[----:B------:R-:W-:Y:S01]  /*21680*/  HMMA.16816.F32 R128, R132, R150, R128 ;  /* 0x000000968480723c */ /* 0x000fe20000001880 */
[----:B------:R-:W1:Y:S04]  /*21690*/  LDSM.16.MT88.4 R132, [R222+0x13000] ;  /* 0x01300000de84783b */ /* 0x000e680000004200 */
[----:B------:R-:W-:Y:S01]  /*216a0*/  FADD.FTZ R198, R198, R199 ;  /* 0x000000c7c6c67221 */ /* 0x000fe20000010000 */
[C---:B-----5:R-:W-:Y:S03]  /*216b0*/  HMMA.16816.F32 R4, R136.reuse, R152, R4 ;  /* 0x000000988804723c */ /* 0x060fe60000001804 */
        /* <DEDUP_REMOVED lines=14> */
[C---:B------:R-:W-:Y:S01]  /*217a0*/  HMMA.16816.F32 R28, R136.reuse, R160, R28 ;  /* 0x000000a0881c723c */ /* 0x040fe2000000181c */
[----:B------:R-:W-:Y:S04]  /*217b0*/  MUFU.EX2 R161, R176 ;  /* 0x000000b000a17308 */ /* 0x000fe80000000800 */
[----:B------:R-:W-:Y:S01]  /*217c0*/  FADD.FTZ R201, R202, R201 ;  /* 0x000000c9cac97221 */ /* 0x000fe20000010000 */
[C---:B------:R-:W-:Y:S05]  /*217d0*/  HMMA.16816.F32 R32, R136.reuse, R162, R32 ;  /* 0x000000a28820723c */ /* 0x040fea0000001820 */
[----:B------:R-:W-:Y:S01]  /*217e0*/  FADD.FTZ R196, R243, R196 ;  /* 0x000000c4f3c47221 */ /* 0x000fe20000010000 */
        /* <DEDUP_REMOVED lines=9> */
[C---:B------:R-:W-:Y:S06]  /*21880*/  HMMA.16816.F32 R60, R136.reuse, R168, R60 ;  /* 0x000000a8883c723c */ /* 0x040fec000000183c */
[C---:B------:R-:W-:Y:S06]  /*21890*/  HMMA.16816.F32 R64, R136.reuse, R170, R64 ;  /* 0x000000aa8840723c */ /* 0x040fec0000001840 */
[C---:B-----5:R-:W-:Y:S06]  /*218a0*/  HMMA.16816.F32 R68, R136.reuse, R152, R68 ;  /* 0x000000988844723c */ /* 0x060fec0000001844 */
        /* <DEDUP_REMOVED lines=8> */
[C---:B--2---:R-:W-:Y:S01]  /*21930*/  HMMA.16816.F32 R92, R136.reuse, R144, R92 ;  /* 0x00000090885c723c */ /* 0x044fe2000000185c */
[----:B------:R2:W3:Y:S05]  /*21940*/  MUFU.EX2 R144, R177 ;  /* 0x000000b100907308 */ /* 0x0004ea0000000800 */
[C---:B------:R-:W-:Y:S05]  /*21950*/  HMMA.16816.F32 R96, R136.reuse, R146, R96 ;  /* 0x000000928860723c */ /* 0x040fea0000001860 */
[--C-:B------:R-:W-:Y:S01]  /*21960*/  FFMA.FTZ R145, R175, UR4, -R172.reuse ;  /* 0x00000004af917c23 */ /* 0x100fe200080108ac */
[C---:B-1----:R-:W-:Y:S03]  /*21970*/  HMMA.16816.F32 R100, R136.reuse, R132, R100 ;  /* 0x000000848864723c */ /* 0x042fe60000001864 */
[----:B------:R3:W1:Y:S02]  /*21980*/  MUFU.EX2 R160, R145 ;  /* 0x0000009100a07308 */ /* 0x0006640000000800 */
[----:B------:R-:W-:Y:S01]  /*21990*/  MOV R146, R181 ;  /* 0x000000b500927202 */ /* 0x000fe20000000f00 */
[C---:B------:R-:W-:Y:S01]  /*219a0*/  HMMA.16816.F32 R104, R136.reuse, R134, R104 ;  /* 0x000000868868723c */ /* 0x040fe20000001868 */
[----:B------:R-:W5:Y:S04]  /*219b0*/  LDSM.16.MT88.4 R132, [R222+0x11800] ;  /* 0x01180000de84783b */ /* 0x000f680000004200 */
[----:B------:R-:W-:Y:S01]  /*219c0*/  MOV R147, R183 ;  /* 0x000000b700937202 */ /* 0x000fe20000000f00 */
[C---:B----4-:R-:W-:Y:S03]  /*219d0*/  HMMA.16816.F32 R108, R136.reuse, R148, R108 ;  /* 0x00000094886c723c */ /* 0x050fe6000000186c */
[----:B--2---:R-:W-:Y:S02]  /*219e0*/  LDSM.16.MT88.4 R176, [R220+0x11800] ;  /* 0x01180000dcb0783b */ /* 0x004fe40000004200 */
[----:B------:R-:W-:Y:S01]  /*219f0*/  F2FP.F16.F32.PACK_AB R168, R147, R146 ;  /* 0x0000009293a8723e */ /* 0x000fe200000000ff */
[C---:B------:R-:W-:Y:S05]  /*21a00*/  HMMA.16816.F32 R112, R136.reuse, R150, R112 ;  /* 0x000000968870723c */ /* 0x040fea0000001870 */
[----:B---3--:R-:W-:Y:S01]  /*21a10*/  MOV R145, R144 ;  /* 0x0000009000917202 */ /* 0x008fe20000000f00 */
[C---:B------:R-:W-:Y:S05]  /*21a20*/  HMMA.16816.F32 R116, R136.reuse, R140, R116 ;  /* 0x0000008c8874723c */ /* 0x040fea0000001874 */
[--C-:B------:R-:W-:Y:S01]  /*21a30*/  FFMA.FTZ R144, R173, UR4, -R172.reuse ;  /* 0x00000004ad907c23 */ /* 0x100fe200080108ac */
[C---:B------:R-:W-:Y:S03]  /*21a40*/  HMMA.16816.F32 R120, R136.reuse, R142, R120 ;  /* 0x0000008e8878723c */ /* 0x040fe60000001878 */
[----:B------:R-:W2:Y:S02]  /*21a50*/  MUFU.EX2 R162, R144 ;  /* 0x0000009000a27308 */ /* 0x000ea40000000800 */
[----:B------:R-:W-:Y:S01]  /*21a60*/  FFMA.FTZ R172, R165, UR4, -R172 ;  /* 0x00000004a5ac7c23 */ /* 0x000fe200080108ac */
[C---:B------:R-:W-:Y:S07]  /*21a70*/  HMMA.16816.F32 R124, R136.reuse, R152, R124 ;  /* 0x00000098887c723c */ /* 0x040fee000000187c */
[----:B------:R3:W4:Y:S01]  /*21a80*/  MUFU.EX2 R165, R172 ;  /* 0x000000ac00a57308 */ /* 0x0007220000000800 */
[----:B------:R-:W-:Y:S03]  /*21a90*/  HMMA.16816.F32 R128, R136, R154, R128 ;  /* 0x0000009a8880723c */ /* 0x000fe60000001880 */
[----:B------:R-:W-:Y:S02]  /*21aa0*/  MOV R140, R182 ;  /* 0x000000b6008c7202 */ /* 0x000fe40000000f00 */
[----:B-1----:R-:W-:Y:S01]  /*21ab0*/  F2FP.F16.F32.PACK_AB R169, R160, R145 ;  /* 0x00000091a0a9723e */ /* 0x002fe200000000ff */
[----:B------:R-:W-:Y:S01]  /*21ac0*/  LDSM.16.MT88.4 R180, [R224+0x13800] ;  /* 0x01380000e0b4783b */ /* 0x000fe20000004200 */
[----:B--2---:R-:W-:Y:S04]  /*21ad0*/  MOV R141, R162 ;  /* 0x000000a2008d7202 */ /* 0x004fe80000000f00 */
[-C--:B------:R-:W-:Y:S02]  /*21ae0*/  F2FP.F16.F32.PACK_AB R170, R140, R161.reuse ;  /* 0x000000a18caa723e */ /* 0x080fe400000000ff */
[----:B------:R-:W-:Y:S01]  /*21af0*/  MOV R138, R161 ;  /* 0x000000a1008a7202 */ /* 0x000fe20000000f00 */
[----:B---3--:R-:W1:Y:S01]  /*21b00*/  LDSM.16.MT88.4 R172, [R221+0x11800] ;  /* 0x01180000ddac783b */ /* 0x008e620000004200 */
[----:B----4-:R-:W-:Y:S02]  /*21b10*/  F2FP.F16.F32.PACK_AB R171, R165, R141 ;  /* 0x0000008da5ab723e */ /* 0x010fe400000000ff */
[----:B------:R-:W-:Y:S05]  /*21b20*/  MOV R139, R160 ;  /* 0x000000a0008b7202 */ /* 0x000fea0000000f00 */
[C---:B-----5:R-:W-:Y:S01]  /*21b30*/  HMMA.16816.F32 R160, R168.reuse, R156, R4 ;  /* 0x0000009ca8a0723c */ /* 0x060fe20000001804 */
[----:B------:R-:W2:Y:S05]  /*21b40*/  LDSM.16.MT88.4 R4, [R222+0x13800] ;  /* 0x01380000de04783b */ /* 0x000eaa0000004200 */
[C---:B------:R-:W-:Y:S03]  /*21b50*/  HMMA.16816.F32 R156, R168.reuse, R158, R8 ;  /* 0x0000009ea89c723c */ /* 0x040fe60000001808 */
[----:B------:R-:W3:Y:S03]  /*21b60*/  LDSM.16.MT88.4 R8, [R221+0x13800] ;  /* 0x01380000dd08783b */ /* 0x000ee60000004200 */
[C---:B------:R-:W-:Y:S05]  /*21b70*/  HMMA.16816.F32 R152, R168.reuse, R132, R12 ;  /* 0x00000084a898723c */ /* 0x040fea000000180c */
[----:B------:R-:W4:Y:S01]  /*21b80*/  LDSM.16.MT88.4 R12, [R220+0x13800] ;  /* 0x01380000dc0c783b */ /* 0x000f220000004200 */
[C---:B------:R-:W-:Y:S05]  /*21b90*/  HMMA.16816.F32 R148, R168.reuse, R134, R16 ;  /* 0x00000086a894723c */ /* 0x040fea0000001810 */
[----:B------:R-:W-:Y:S02]  /*21ba0*/  MOV R132, R145 ;  /* 0x0000009100847202 */ /* 0x000fe40000000f00 */
[----:B------:R-:W-:Y:S01]  /*21bb0*/  MOV R133, R146 ;  /* 0x0000009200857202 */ /* 0x000fe20000000f00 */
[----:B------:R-:W5:Y:S03]  /*21bc0*/  LDSM.16.MT88.4 R16, [R224+0x15800] ;  /* 0x01580000e010783b */ /* 0x000f660000004200 */
[----:B------:R-:W-:Y:S02]  /*21bd0*/  MOV R135, R147 ;  /* 0x0000009300877202 */ /* 0x000fe40000000f00 */
[C---:B-1----:R-:W-:Y:S03]  /*21be0*/  HMMA.16816.F32 R144, R168.reuse, R172, R20 ;  /* 0x000000aca890723c */ /* 0x042fe60000001814 */
[----:B------:R-:W1:Y:S04]  /*21bf0*/  LDSM.16.MT88.4 R20, [R222+0x15800] ;  /* 0x01580000de14783b */ /* 0x000e680000004200 */
[----:B------:R-:W-:Y:S04]  /*21c00*/  MOV R173, R140 ;  /* 0x0000008c00ad7202 */ /* 0x000fe80000000f00 */
[----:B------:R-:W-:Y:S02]  /*21c10*/  MOV R172, R141 ;  /* 0x0000008d00ac7202 */ /* 0x000fe40000000f00 */
[C---:B------:R-:W-:Y:S01]  /*21c20*/  HMMA.16816.F32 R140, R168.reuse, R174, R24 ;  /* 0x000000aea88c723c */ /* 0x040fe20000001818 */
[----:B------:R-:W1:Y:S06]  /*21c30*/  LDSM.16.MT88.4 R24, [R221+0x15800] ;  /* 0x01580000dd18783b */ /* 0x000e6c0000004200 */
[----:B------:R-:W-:Y:S04]  /*21c40*/  MOV R175, R138 ;  /* 0x0000008a00af7202 */ /* 0x000fe80000000f00 */
[----:B------:R-:W-:Y:S02]  /*21c50*/  MOV R174, R139 ;  /* 0x0000008b00ae7202 */ /* 0x000fe40000000f00 */
[C---:B------:R-:W-:Y:S07]  /*21c60*/  HMMA.16816.F32 R136, R168.reuse, R176, R28 ;  /* 0x000000b0a888723c */ /* 0x040fee000000181c */
[----:B------:R-:W-:Y:S04]  /*21c70*/  MOV R31, R135 ;  /* 0x00000087001f7202 */ /* 0x000fe80000000f00 */
[----:B------:R-:W-:Y:S02]  /*21c80*/  MOV R30, R132 ;  /* 0x00000084001e7202 */ /* 0x000fe40000000f00 */
[----:B------:R-:W-:Y:S02]  /*21c90*/  MOV R29, R133 ;  /* 0x00000085001d7202 */ /* 0x000fe40000000f00 */
[C---:B------:R-:W-:Y:S03]  /*21ca0*/  HMMA.16816.F32 R132, R168.reuse, R178, R32 ;  /* 0x000000b2a884723c */ /* 0x040fe60000001820 */
[----:B------:R-:W-:Y:S01]  /*21cb0*/  FADD.FTZ R201, R30, R201 ;  /* 0x000000c91ec97221 */ /* 0x000fe20000010000 */
[----:B------:R-:W-:Y:S02]  /*21cc0*/  FADD.FTZ R196, R29, R196 ;  /* 0x000000c41dc47221 */ /* 0x000fe40000010000 */
[C---:B------:R-:W-:Y:S05]  /*21cd0*/  HMMA.16816.F32 R36, R168.reuse, R180, R36 ;  /* 0x000000b4a824723c */ /* 0x040fea0000001824 */
[----:B------:R-:W-:Y:S01]  /*21ce0*/  FADD.FTZ R201, R174, R201 ;  /* 0x000000c9aec97221 */ /* 0x000fe20000010000 */
[C---:B------:R-:W-:Y:S05]  /*21cf0*/  HMMA.16816.F32 R40, R168.reuse, R182, R40 ;  /* 0x000000b6a828723c */ /* 0x040fea0000001828 */
        /* <DEDUP_REMOVED lines=11> */
[C---:B----4-:R-:W-:Y:S05]  /*21db0*/  HMMA.16816.F32 R60, R168.reuse, R12, R60 ;  /* 0x0000000ca83c723c */ /* 0x050fea000000183c */
[----:B------:R-:W-:Y:S01]  /*21dc0*/  FADD.FTZ R251, R173, R196 ;  /* 0x000000c4adfb7221 */ /* 0x000fe20000010000 */
        /* <DEDUP_REMOVED lines=9> */
[C---:B------:R-:W-:Y:S06]  /*21e60*/  HMMA.16816.F32 R88, R168.reuse, R26, R88 ;  /* 0x0000001aa858723c */ /* 0x040fec0000001858 */
[C---:B--2---:R-:W-:Y:S06]  /*21e70*/  HMMA.16816.F32 R92, R168.reuse, R4, R92 ;  /* 0x00000004a85c723c */ /* 0x044fec000000185c */
        /* <DEDUP_REMOVED lines=8> */
[----:B------:R-:W-:Y:S01]  /*21f00*/  HMMA.16816.F32 R128, R168, R22, R128 ;  /* 0x00000016a880723c */ /* 0x000fe20000001880 */
[----:B------:R-:W-:Y:S11]  /*21f10*/  @!UPT UIADD3 URZ, URZ, URZ, URZ ;  /* 0x0000003f3f3ff290 */ /* 0x000ff6000fffe03f */
[----:B------:R-:W-:Y:S01]  /*21f20*/  @!UPT UIADD3 URZ, URZ, URZ, URZ ;  /* 0x0000003f3f3ff290 */ /* 0x000fe2000fffe03f */
[----:B------:R-:W-:Y:S11]  /*21f30*/  @P0 BRA `(.L_x_6707) ;  /* 0xffffffc000000947 */ /* 0x000ff6000383ffff */
.L_x_6703:
        /* <DEDUP_REMOVED lines=328> */
.L_x_6708:
[----:B------:R-:W2:Y:S01]  /*233c0*/  S2R R42, SR_CTAID.Z ;  /* 0x00000000002a7919 */ /* 0x000ea20000002700 */
[----:B------:R-:W2:Y:S01]  /*233d0*/  LDC R0, c[0x0][0x270] ;  /* 0x00009c00ff007b82 */ /* 0x000ea20000000800 */
[----:B------:R-:W2:Y:S07]  /*233e0*/  S2R R11, SR_CTAID.Y ;  /* 0x00000000000b7919 */ /* 0x000eae0000002600 */
[----:B------:R-:W3:Y:S01]  /*233f0*/  LDC R3, c[0x0][0x2c4] ;  /* 0x0000b100ff037b82 */ /* 0x000ee20000000800 */
[----:B--2---:R-:W-:-:S04]  /*23400*/  IMAD R0, R11, R0, R42 ;  /* 0x000000000b007224 */ /* 0x004fc800078e022a */
[----:B---3--:R-:W-:-:S07]  /*23410*/  IMAD R3, R0, R3, RZ ;  /* 0x0000000300037224 */ /* 0x008fce00078e02ff */
.L_x_6709:
[----:B------:R-:W2:Y:S01]  /*23420*/  S2R R0, SR_TID.X ;  /* 0x0000000000007919 */ /* 0x000ea20000002100 */
[----:B------:R-:W-:Y:S01]  /*23430*/  SHF.R.S32.HI R15, RZ, 0x1f, R6 ;  /* 0x0000001fff0f7819 */ /* 0x000fe20000011406 */
[----:B------:R-:W-:Y:S01]  /*23440*/  ULDC.64 UR6, c[0x0][0x208] ;  /* 0x0000820000067ab9 */ /* 0x000fe20000000a00 */
[----:B------:R-:W-:Y:S01]  /*23450*/  BSSY B0, `(.L_x_6710) ;  /* 0x000001f000007945 */ /* 0x000fe20003800000 */
[----:B------:R-:W-:Y:S01]  /*23460*/  BAR.SYNC.DEFER_BLOCKING 0x0 ;  /* 0x0000000000007b1d */ /* 0x000fe20000010000 */
[----:B------:R-:W-:Y:S02]  /*23470*/  LEA.HI R12, R15, R6, RZ, 0x2 ;  /* 0x000000060f0c7211 */ /* 0x000fe400078f10ff */
[----:B--2---:R-:W-:-:S04]  /*23480*/  SHF.R.S32.HI R13, RZ, 0x1f, R0 ;  /* 0x0000001fff0d7819 */ /* 0x004fc80000011400 */
[----:B------:R-:W-:-:S04]  /*23490*/  LEA.HI R13, R13, R0, RZ, 0x5 ;  /* 0x000000000d0d7211 */ /* 0x000fc800078f28ff */
[----:B------:R-:W-:-:S05]  /*234a0*/  LOP3.LUT R13, R13, 0xffffffe0, RZ, 0xc0, !PT ;  /* 0xffffffe00d0d7812 */ /* 0x000fca00078ec0ff */
[----:B------:R-:W-:Y:S01]  /*234b0*/  IMAD.IADD R2, R0, 0x1, -R13 ;  /* 0x0000000100027824 */ /* 0x000fe200078e0a0d */
[----:B------:R-:W-:-:S04]  /*234c0*/  LOP3.LUT R13, R5, 0xffffffe0, RZ, 0xc0, !PT ;  /* 0xffffffe0050d7812 */ /* 0x000fc800078ec0ff */
[----:B------:R-:W-:Y:S01]  /*234d0*/  SHF.R.S32.HI R5, RZ, 0x1f, R2 ;  /* 0x0000001fff057819 */ /* 0x000fe20000011402 */
[----:B------:R-:W-:Y:S01]  /*234e0*/  IMAD.IADD R8, R4, 0x1, -R13 ;  /* 0x0000000104087824 */ /* 0x000fe200078e0a0d */
[----:B------:R-:W-:Y:S02]  /*234f0*/  LOP3.LUT R13, R12, 0xffffffc, RZ, 0xc0, !PT ;  /* 0x0ffffffc0c0d7812 */ /* 0x000fe400078ec0ff */
[----:B------:R-:W-:Y:S02]  /*23500*/  LEA.HI R5, R5, R2, RZ, 0x2 ;  /* 0x0000000205057211 */ /* 0x000fe400078f10ff */
[----:B------:R-:W-:Y:S01]  /*23510*/  LOP3.LUT P0, RZ, R8, 0x3, RZ, 0xc0, !PT ;  /* 0x0000000308ff7812 */ /* 0x000fe2000780c0ff */
[----:B------:R-:W-:Y:S01]  /*23520*/  IMAD.IADD R2, R6, 0x1, -R13 ;  /* 0x0000000106027824 */ /* 0x000fe200078e0a0d */
[----:B------:R-:W-:-:S05]  /*23530*/  SHF.R.S32.HI R5, RZ, 0x2, R5 ;  /* 0x00000002ff057819 */ /* 0x000fca0000011405 */
[----:B------:R-:W-:-:S06]  /*23540*/  IMAD R2, R2, 0x10, R5 ;  /* 0x0000001002027824 */ /* 0x000fcc00078e0205 */
[----:B------:R-:W-:Y:S05]  /*23550*/  @P0 BRA `(.L_x_6711) ;  /* 0x0000000000380947 */ /* 0x000fea0003800000 */
[----:B------:R-:W2:Y:S01]  /*23560*/  S2R R6, SR_CTAID.X ;  /* 0x0000000000067919 */ /* 0x000ea20000002500 */
[----:B------:R-:W-:Y:S01]  /*23570*/  ULDC.64 UR4, c[0x0][0x2b0] ;  /* 0x0000ac0000047ab9 */ /* 0x000fe20000000a00 */
[C---:B--2---:R-:W-:Y:S02]  /*23580*/  IMAD R5, R6.reuse, 0x40, R3 ;  /* 0x0000004006057824 */ /* 0x044fe400078e0203 */
[----:B------:R-:W-:Y:S02]  /*23590*/  IMAD R3, R6, -0x40, R232 ;  /* 0xffffffc006037824 */ /* 0x000fe400078e02e8 */
[C---:B------:R-:W-:Y:S01]  /*235a0*/  VIADD R6, R2.reuse, 0x8 ;  /* 0x0000000802067836 */ /* 0x040fe20000000000 */
[----:B------:R-:W-:Y:S02]  /*235b0*/  SHF.R.S32.HI R13, RZ, 0x1f, R5 ;  /* 0x0000001fff0d7819 */ /* 0x000fe40000011405 */
[----:B------:R-:W-:Y:S02]  /*235c0*/  IADD3 R5, P0, R2, R5, RZ ;  /* 0x0000000502057210 */ /* 0x000fe40007f1e0ff */
[----:B------:R-:W-:-:S02]  /*235d0*/  ISETP.GE.AND P1, PT, R6, R3, PT ;  /* 0x000000030600720c */ /* 0x000fc40003f26270 */
[C---:B------:R-:W-:Y:S02]  /*235e0*/  ISETP.GE.AND P2, PT, R2.reuse, R3, PT ;  /* 0x000000030200720c */ /* 0x040fe40003f46270 */
[----:B------:R-:W-:Y:S02]  /*235f0*/  LEA.HI.X.SX32 R2, R2, R13, 0x1, P0 ;  /* 0x0000000d02027211 */ /* 0x000fe400000f0eff */
[----:B------:R-:W-:-:S04]  /*23600*/  LEA R12, P0, R5, UR4, 0x2 ;  /* 0x00000004050c7c11 */ /* 0x000fc8000f8010ff */
[----:B------:R-:W-:-:S05]  /*23610*/  LEA.HI.X R13, R5, UR5, R2, 0x2, P0 ;  /* 0x00000005050d7c11 */ /* 0x000fca00080f1402 */
[----:B------:R2:W-:Y:S04]  /*23620*/  @!P2 STG.E desc[UR6][R12.64], R9 ;  /* 0x000000090c00a986 */ /* 0x0005e8000c101906 */
[----:B------:R2:W-:Y:S02]  /*23630*/  @!P1 STG.E desc[UR6][R12.64+0x20], R10 ;  /* 0x0000200a0c009986 */ /* 0x0005e4000c101906 */
.L_x_6711:
[----:B------:R-:W-:Y:S05]  /*23640*/  BSYNC B0 ;  /* 0x0000000000007941 */ /* 0x000fea0003800000 */
.L_x_6710:
[----:B------:R-:W3:Y:S01]  /*23650*/  S2UR UR5, SR_CTAID.X ;  /* 0x00000000000579c3 */ /* 0x000ee20000002500 */
[----:B------:R-:W-:Y:S01]  /*23660*/  LEA.HI R5, R7, R4, RZ, 0x3 ;  /* 0x0000000407057211 */ /* 0x000fe200078f18ff */
[----:B--2---:R2:W4:Y:S01]  /*23670*/  LDS.128 R12, [R236+0x1800] ;  /* 0x00180000ec0c7984 */ /* 0x0045220000000c00 */
[----:B------:R-:W-:Y:S01]  /*23680*/  SHF.R.S32.HI R7, RZ, 0x1f, R0 ;  /* 0x0000001fff077819 */ /* 0x000fe20000011400 */
[----:B------:R-:W-:Y:S01]  /*23690*/  BSSY B0, `(.L_x_6712) ;  /* 0x000003c000007945 */ /* 0x000fe20003800000 */
[----:B------:R-:W-:Y:S01]  /*236a0*/  LOP3.LUT R5, R5, 0xfffffff8, RZ, 0xc0, !PT ;  /* 0xfffffff805057812 */ /* 0x000fe200078ec0ff */
[----:B-1----:R2:W1:Y:S01]  /*236b0*/  LDS.128 R20, [R236+0x5800] ;  /* 0x00580000ec147984 */ /* 0x0024620000000c00 */
[----:B------:R-:W-:Y:S01]  /*236c0*/  LEA.HI R0, R7, R0, RZ, 0x3 ;  /* 0x0000000007007211 */ /* 0x000fe200078f18ff */
[----:B------:R-:W5:Y:S01]  /*236d0*/  LDC.64 R2, c[0x0][0x290] ;  /* 0x0000a400ff027b82 */ /* 0x000f620000000a00 */
[----:B------:R-:W-:Y:S01]  /*236e0*/  SHF.R.S32.HI R25, RZ, 0x1f, R11 ;  /* 0x0000001fff197819 */ /* 0x000fe2000001140b */
[----:B------:R-:W-:Y:S01]  /*236f0*/  IMAD.IADD R24, R4, 0x1, -R5 ;  /* 0x0000000104187824 */ /* 0x000fe200078e0a05 */
[----:B------:R-:W-:Y:S01]  /*23700*/  SHF.R.S32.HI R0, RZ, 0x3, R0 ;  /* 0x00000003ff007819 */ /* 0x000fe20000011400 */
[----:B------:R2:W1:Y:S01]  /*23710*/  LDS.128 R4, [R236+0x3800] ;  /* 0x00380000ec047984 */ /* 0x0004620000000c00 */
[----:B------:R-:W-:Y:S01]  /*23720*/  ISETP.NE.AND P0, PT, R233, -0x1, PT ;  /* 0xffffffffe900780c */ /* 0x000fe20003f05270 */
[----:B------:R-:W-:-:S02]  /*23730*/  IMAD.SHL.U32 R28, R24, 0x8, RZ ;  /* 0x00000008181c7824 */ /* 0x000fc400078e00ff */
[----:B------:R-:W2:Y:S01]  /*23740*/  LDC.64 R8, c[0x0][0x298] ;  /* 0x0000a600ff087b82 */ /* 0x000ea20000000a00 */
[----:B------:R-:W-:Y:S01]  /*23750*/  VIADD R10, R0, 0x10 ;  /* 0x00000010000a7836 */ /* 0x000fe20000000000 */
[----:B------:R1:W1:Y:S01]  /*23760*/  LDS.128 R16, [R236+0x7800] ;  /* 0x00780000ec107984 */ /* 0x0002620000000c00 */
[----:B------:R-:W-:-:S03]  /*23770*/  SHF.R.S32.HI R29, RZ, 0x1f, R28 ;  /* 0x0000001fff1d7819 */ /* 0x000fc6000001141c */
[----:B------:R1:W1:Y:S01]  /*23780*/  LDS.128 R36, [R236] ;  /* 0x00000000ec247984 */ /* 0x0002620000000c00 */
[----:B---3--:R-:W-:-:S04]  /*23790*/  USHF.L.U32 UR5, UR5, 0x6, URZ ;  /* 0x0000000605057899 */ /* 0x008fc8000800063f */
[----:B------:R-:W-:Y:S02]  /*237a0*/  USHF.R.S32.HI UR4, URZ, 0x1f, UR5 ;  /* 0x0000001f3f047899 */ /* 0x000fe40008011405 */
[----:B------:R-:W-:Y:S02]  /*237b0*/  VIADD R27, R232, -UR5 ;  /* 0x80000005e81b7c36 */ /* 0x000fe40008000000 */
[----:B-----5:R-:W-:-:S03]  /*237c0*/  IMAD.WIDE.U32 R32, R11, R2, RZ ;  /* 0x000000020b207225 */ /* 0x020fc600078e00ff */
[----:B------:R-:W-:Y:S01]  /*237d0*/  ISETP.GE.AND P3, PT, R10, R27, PT ;  /* 0x0000001b0a00720c */ /* 0x000fe20003f66270 */
[----:B------:R-:W-:Y:S02]  /*237e0*/  IMAD R10, R25, R2, RZ ;  /* 0x00000002190a7224 */ /* 0x000fe400078e02ff */
[----:B--2---:R-:W-:-:S04]  /*237f0*/  IMAD.WIDE.U32 R30, R233, R8, RZ ;  /* 0x00000008e91e7225 */ /* 0x004fc800078e00ff */
        /* <DEDUP_REMOVED lines=11> */
[----:B------:R2:W3:Y:S01]  /*238b0*/  LDS.128 R32, [R236+0x2000] ;  /* 0x00200000ec207984 */ /* 0x0004e20000000c00 */
        /* <DEDUP_REMOVED lines=12> */
[----:B----4-:R-:W-:Y:S05]  /*23980*/  @P0 BRA `(.L_x_6713) ;  /* 0x0000000000300947 */ /* 0x010fea0003800000 */
        /* <DEDUP_REMOVED lines=9> */
[----:B---3--:R4:W-:Y:S04]  /*23a20*/  STG.E.128 desc[UR6][R40.64+0x80], R32 ;  /* 0x0000802028007986 */ /* 0x0089e8000c101d06 */
[----:B------:R4:W-:Y:S04]  /*23a30*/  STG.E.128 desc[UR6][R40.64+0x100], R28 ;  /* 0x0001001c28007986 */ /* 0x0009e8000c101d06 */
[----:B------:R4:W-:Y:S02]  /*23a40*/  STG.E.128 desc[UR6][R40.64+0x180], R24 ;  /* 0x0001801828007986 */ /* 0x0009e4000c101d06 */
.L_x_6713:
[----:B------:R-:W-:Y:S05]  /*23a50*/  BSYNC B0 ;  /* 0x0000000000007941 */ /* 0x000fea0003800000 */
.L_x_6712:
[----:B-1--4-:R1:W4:Y:S01]  /*23a60*/  LDS.128 R36, [R236+0x800] ;  /* 0x00080000ec247984 */ /* 0x0123220000000c00 */
[----:B------:R-:W-:Y:S03]  /*23a70*/  BSSY B0, `(.L_x_6714) ;  /* 0x0000014000007945 */ /* 0x000fe60003800000 */
[----:B---3--:R1:W3:Y:S04]  /*23a80*/  LDS.128 R32, [R236+0x2800] ;  /* 0x00280000ec207984 */ /* 0x0082e80000000c00 */
        /* <DEDUP_REMOVED lines=15> */
[----:B---3--:R4:W-:Y:S04]  /*23b80*/  STG.E.128 desc[UR6][R10.64+0x80], R32 ;  /* 0x000080200a007986 */ /* 0x0089e8000c101d06 */
[----:B-1----:R4:W-:Y:S04]  /*23b90*/  STG.E.128 desc[UR6][R10.64+0x100], R28 ;  /* 0x0001001c0a007986 */ /* 0x0029e8000c101d06 */
[----:B------:R4:W-:Y:S02]  /*23ba0*/  STG.E.128 desc[UR6][R10.64+0x180], R24 ;  /* 0x000180180a007986 */ /* 0x0009e4000c101d06 */
.L_x_6715:
[----:B------:R-:W-:Y:S05]  /*23bb0*/  BSYNC B0 ;  /* 0x0000000000007941 */ /* 0x000fea0003800000 */
.L_x_6714:
[----:B---34-:R3:W4:Y:S01]  /*23bc0*/  LDS.128 R32, [R236+0x1000] ;  /* 0x00100000ec207984 */ /* 0x0187220000000c00 */
        /* <DEDUP_REMOVED lines=20> */
.L_x_6717:
[----:B------:R-:W-:Y:S05]  /*23d10*/  BSYNC B0 ;  /* 0x0000000000007941 */ /* 0x000fea0003800000 */
.L_x_6716:
        /* <DEDUP_REMOVED lines=17> */
.L_x_6718:
        /* <DEDUP_REMOVED lines=13> */
.L_x_8920:


//--------------------- .text._ZN5flash24flash_fwd_splitkv_kernelI23Flash_fwd_kernel_traitsILi256ELi64ELi64ELi4ELb0ELb0EN7cutlass6half_tE19Flash_kernel_traitsILi256ELi64ELi64ELi4ES3_EELb0ELb1ELb0ELb0ELb1ELb1ELb0ELb1EEEvNS_16Flash_fwd_paramsE --------------------------
	.section	.text._ZN5flash24flash_fwd_splitkv_kernelI23Flash_fwd_kernel_traitsILi256ELi64ELi64ELi4ELb0ELb0EN7cutlass6half_tE19Flash_kernel_traitsILi256ELi64ELi64ELi4ES3_EELb0ELb1ELb0ELb0ELb1ELb1ELb0ELb1EEEvNS_16Flash_fwd_paramsE,"ax",@progbits
	.align	128
        .global         _ZN5flash24flash_fwd_splitkv_kernelI23Flash_fwd_kernel_traitsILi256ELi64ELi64ELi4ELb0ELb0EN7cutlass6half_tE19Flash_kernel_traitsILi256ELi64ELi64ELi4ES3_EELb0ELb1ELb0ELb0ELb1ELb1ELb0ELb1EEEvNS_16Flash_fwd_paramsE
        .type           _ZN5flash24flash_fwd_splitkv_kernelI23Flash_fwd_kernel_traitsILi256ELi64ELi64ELi4ELb0ELb0EN7cutlass6half_tE19Flash_kernel_traitsILi256ELi64ELi64ELi4ES3_EELb0ELb1ELb0ELb0ELb1ELb1ELb0ELb1EEEvNS_16Flash_fwd_paramsE,@function
        .size           _ZN5flash24flash_fwd_splitkv_kernelI23Flash_fwd_kernel_traitsILi256ELi64ELi64ELi4ELb0ELb0EN7cutlass6half_tE19Flash_kernel_traitsILi256ELi64ELi64ELi4ES3_EELb0ELb1ELb0ELb0ELb1ELb1ELb0ELb1EEEvNS_16Flash_fwd_paramsE,(.L_x_8921 - _ZN5flash24flash_fwd_splitkv_kernelI23Flash_fwd_kernel_traitsILi256ELi64ELi64ELi4ELb0ELb0EN7cutlass6half_tE19Flash_kernel_traitsILi256ELi64ELi64ELi4ES3_EELb0ELb1ELb0ELb0ELb1ELb1ELb0ELb1EEEvNS_16Flash_fwd_paramsE)
        .other          _ZN5flash24flash_fwd_splitkv_kernelI23Flash_fwd_kernel_traitsILi256ELi64ELi64ELi4ELb0ELb0EN7cutlass6half_tE19Flash_kernel_traitsILi256ELi64ELi64ELi4ES3_EELb0ELb1ELb0ELb0ELb1ELb1ELb0ELb1EEEvNS_16Flash_fwd_paramsE,@"STO_CUDA_ENTRY STV_DEFAULT"
_ZN5flash24flash_fwd_splitkv_kernelI23Flash_fwd_kernel_traitsILi256ELi64ELi64ELi4ELb0ELb0EN7cutlass6half_tE19Flash_kernel_traitsILi256ELi64ELi64ELi4ES3_EELb0ELb1ELb0ELb0ELb1ELb1ELb0ELb1EEEvNS_16Flash_fwd_paramsE:
.text._ZN5flash24flash_fwd_splitkv_kernelI23Flash_fwd_kernel_traitsILi256ELi64ELi64ELi4ELb0ELb0EN7cutlass6half_tE19Flash_kernel_traitsILi256ELi64ELi64ELi4ES3_EELb0ELb1ELb0ELb0ELb1ELb1ELb0ELb1EEEvNS_16Flash_fwd_paramsE:
        /* <DEDUP_REMOVED lines=41> */
.L_x_6719:
[----:B------:R-:W1:Y:S02]  /*0290*/  LDC R9, c[0x0][0x2c8] ;  /* 0x0000b200ff097b82 */ /* 0x000e640000000800 */
.L_x_6720:
        /* <DEDUP_REMOVED lines=100> */
.L_x_6723:
[----:B------:R-:W-:Y:S05]  /*08e0*/  BSYNC B0 ;  /* 0x0000000000007941 */ /* 0x000fea0003800000 */
.L_x_6722:
        /* <DEDUP_REMOVED lines=19> */
.L_x_6725:
[----:B------:R-:W-:Y:S05]  /*0a20*/  BSYNC B0 ;  /* 0x0000000000007941 */ /* 0x000fea0003800000 */
.L_x_6724:
        /* <DEDUP_REMOVED lines=18> */
.L_x_6727:
[----:B------:R-:W-:Y:S05]  /*0b50*/  BSYNC B0 ;  /* 0x0000000000007941 */ /* 0x000fea0003800000 */
.L_x_6726:
        /* <DEDUP_REMOVED lines=16> */
.L_x_6729:
[----:B------:R-:W-:Y:S05]  /*0c60*/  BSYNC B0 ;  /* 0x0000000000007941 */ /* 0x000fea0003800000 */
.L_x_6728:
        /* <DEDUP_REMOVED lines=15> */
.L_x_6721:
        /* <DEDUP_REMOVED lines=22> */
.L_x_6730:
        /* <DEDUP_REMOVED lines=82> */
.L_x_6731:
        /* <DEDUP_REMOVED lines=49> */
.L_x_6733:
        /* <DEDUP_REMOVED lines=33> */
.L_x_6732:
        /* <DEDUP_REMOVED lines=243> */
.L_x_6788:
        /* <DEDUP_REMOVED lines=264> */
.L_x_6738:
[----:B------:R-:W-:Y:S05]  /*38b0*/  BSYNC B0 ;  /* 0x0000000000007941 */ /* 0x000fea0003800000 */
.L_x_6737:
        /* <DEDUP_REMOVED lines=216> */
.L_x_6740:
[----:B------:R-:W-:Y:S05]  /*4640*/  BSYNC B0 ;  /* 0x0000000000007941 */ /* 0x000fea0003800000 */
.L_x_6739:
        /* <DEDUP_REMOVED lines=214> */
.L_x_6742:
[----:B------:R-:W-:Y:S05]  /*53b0*/  BSYNC B0 ;  /* 0x0000000000007941 */ /* 0x000fea0003800000 */
.L_x_6741:
        /* <DEDUP_REMOVED lines=218> */
.L_x_6744:
[----:B------:R-:W-:Y:S05]  /*6160*/  BSYNC B0 ;  /* 0x0000000000007941 */ /* 0x000fea0003800000 */
.L_x_6743:
[----:B------:R-:W-:Y:S01]  /*6170*/  MOV R26, R152 ;  /* 0x00000098001a7202 */ /* 0x000fe20000000f00 */
[----:B------:R-:W-:Y:S01]  /*6180*/  IMAD.MOV.U32 R56, RZ, RZ, R154 ;  /* 0x000000ffff387224 */ /* 0x000fe200078e009a */
[----:B------:R-:W-:Y:S01]  /*6190*/  MOV R27, R95 ;  /* 0x0000005f001b7202 */ /* 0x000fe20000000f00 */
[----:B------:R-:W-:Y:S01]  /*61a0*/  IMAD.MOV.U32 R57, RZ, RZ, R153 ;  /* 0x000000ffff397224 */ /* 0x000fe200078e0099 */
[----:B------:R-:W-:Y:S01]  /*61b0*/  UMOV UR4, UR21 ;  /* 0x0000001500047c82 */ /* 0x000fe20008000000 */
[----:B------:R-:W-:Y:S05]  /*61c0*/  BRA `(.L_x_6745) ;  /* 0x00000064007c7947 */ /* 0x000fea0003800000 */
.L_x_6736:
        /* <DEDUP_REMOVED lines=91> */
.L_x_6749:
[----:B------:R-:W-:Y:S05]  /*6780*/  BSYNC B0 ;  /* 0x0000000000007941 */ /* 0x000fea0003800000 */
.L_x_6748:
        /* <DEDUP_REMOVED lines=89> */
.L_x_6751:
[----:B------:R-:W-:Y:S05]  /*6d20*/  BSYNC B0 ;  /* 0x0000000000007941 */ /* 0x000fea0003800000 */
.L_x_6750:
        /* <DEDUP_REMOVED lines=86> */
.L_x_6753:
[----:B------:R-:W-:Y:S05]  /*7290*/  BSYNC B0 ;  /* 0x0000000000007941 */ /* 0x000fea0003800000 */
.L_x_6752:
        /* <DEDUP_REMOVED lines=89> */
.L_x_6755:
[----:B------:R-:W-:Y:S05]  /*7830*/  BSYNC B0 ;  /* 0x0000000000007941 */ /* 0x000fea0003800000 */
.L_x_6754:
[----:B-----5:R1:W-:Y:S02]  /*7840*/  STG.E.128 desc[UR6][R150.64+0x180], R36 ;  /* 0x0001802496007986 */ /* 0x0203e4000c101d06 */
.L_x_6747:
[----:B------:R-:W-:Y:S05]  /*7850*/  BSYNC B1 ;  /* 0x0000000000017941 */ /* 0x000fea0003800000 */
.L_x_6746:
        /* <DEDUP_REMOVED lines=105> */
.L_x_6759:
[----:B------:R-:W-:Y:S05]  /*7ef0*/  BSYNC B0 ;  /* 0x0000000000007941 */ /* 0x000fea0003800000 */
.L_x_6758:
        /* <DEDUP_REMOVED lines=97> */
.L_x_6761:
[----:B------:R-:W-:Y:S05]  /*8510*/  BSYNC B0 ;  /* 0x0000000000007941 */ /* 0x000fea0003800000 */
.L_x_6760:
        /* <DEDUP_REMOVED lines=94> */
.L_x_6763:
[----:B------:R-:W-:Y:S05]  /*8b00*/  BSYNC B0 ;  /* 0x0000000000007941 */ /* 0x000fea0003800000 */
.L_x_6762:
        /* <DEDUP_REMOVED lines=98> */
.L_x_6765:
[----:B------:R-:W-:Y:S05]  /*9130*/  BSYNC B0 ;  /* 0x0000000000007941 */ /* 0x000fea0003800000 */
.L_x_6764:
[----:B-----5:R2:W-:Y:S02]  /*9140*/  STG.E.128 desc[UR6][R40.64+0x180], R4 ;  /* 0x0001800428007986 */ /* 0x0205e4000c101d06 */
.L_x_6757:
[----:B------:R-:W-:Y:S05]  /*9150*/  BSYNC B1 ;  /* 0x0000000000017941 */ /* 0x000fea0003800000 */
.L_x_6756:
        /* <DEDUP_REMOVED lines=103> */
.L_x_6769:
[----:B------:R-:W-:Y:S05]  /*97d0*/  BSYNC B0 ;  /* 0x0000000000007941 */ /* 0x000fea0003800000 */
.L_x_6768:
        /* <DEDUP_REMOVED lines=103> */
.L_x_6771:
[----:B------:R-:W-:Y:S05]  /*9e50*/  BSYNC B0 ;  /* 0x0000000000007941 */ /* 0x000fea0003800000 */
.L_x_6770:
        /* <DEDUP_REMOVED lines=94> */
.L_x_6773:
[----:B------:R-:W-:Y:S05]  /*a440*/  BSYNC B0 ;  /* 0x0000000000007941 */ /* 0x000fea0003800000 */
.L_x_6772:
        /* <DEDUP_REMOVED lines=96> */
.L_x_6775:
[----:B------:R-:W-:Y:S05]  /*aa50*/  BSYNC B0 ;  /* 0x0000000000007941 */ /* 0x000fea0003800000 */
.L_x_6774:
[----:B-----5:R2:W-:Y:S02]  /*aa60*/  STG.E.128 desc[UR6][R40.64+0x180], R4 ;  /* 0x0001800428007986 */ /* 0x0205e4000c101d06 */
.L_x_6767:
[----:B------:R-:W-:Y:S05]  /*aa70*/  BSYNC B1 ;  /* 0x0000000000017941 */ /* 0x000fea0003800000 */
.L_x_6766:
        /* <DEDUP_REMOVED lines=106> */
.L_x_6779:
[----:B------:R-:W-:Y:S05]  /*b120*/  BSYNC B0 ;  /* 0x0000000000007941 */ /* 0x000fea0003800000 */
.L_x_6778:
        /* <DEDUP_REMOVED lines=104> */
.L_x_6781:
[----:B------:R-:W-:Y:S05]  /*b7b0*/  BSYNC B0 ;  /* 0x0000000000007941 */ /* 0x000fea0003800000 */
.L_x_6780:
        /* <DEDUP_REMOVED lines=94> */
.L_x_6783:
[----:B------:R-:W-:Y:S05]  /*bda0*/  BSYNC B0 ;  /* 0x0000000000007941 */ /* 0x000fea0003800000 */
.L_x_6782:
        /* <DEDUP_REMOVED lines=96> */
.L_x_6785:
[----:B------:R-:W-:Y:S05]  /*c3b0*/  BSYNC B0 ;  /* 0x0000000000007941 */ /* 0x000fea0003800000 */
.L_x_6784:
[----:B-----5:R1:W-:Y:S02]  /*c3c0*/  STG.E.128 desc[UR6][R40.64+0x180], R4 ;  /* 0x0001800428007986 */ /* 0x0203e4000c101d06 */
.L_x_6777:
[----:B------:R-:W-:Y:S05]  /*c3d0*/  BSYNC B1 ;  /* 0x0000000000017941 */ /* 0x000fea0003800000 */
.L_x_6776:
        /* <DEDUP_REMOVED lines=8> */
.L_x_6735:
        /* <DEDUP_REMOVED lines=54> */
.L_x_6745:
        /* <DEDUP_REMOVED lines=81> */
.L_x_6786:
        /* <DEDUP_REMOVED lines=9> */
.L_x_6787:
[----:B------:R-:W-:Y:S04]  /*cd60*/  IADD3 R17, R17, -0x1, RZ ;  /* 0xffffffff11117810 */ /* 0x000fe80007ffe0ff */
[----:B------:R-:W-:Y:S11]  /*cd70*/  ISETP.GT.AND P0, PT, R17, R70, PT ;  /* 0x000000461100720c */ /* 0x000ff60003f04270 */
[----:B------:R-:W-:Y:S02]  /*cd80*/  @!UPT UIADD3 URZ, URZ, URZ, URZ ;  /* 0x0000003f3f3ff290 */ /* 0x000fe4000fffe03f */
[----:B------:R-:W-:Y:S05]  /*cd90*/  @P0 BRA `(.L_x_6788) ;  /* 0xffffff5800a40947 */ /* 0x000fea000383ffff */
.L_x_6734:
        /* <DEDUP_REMOVED lines=101> */
.L_x_6795:
[----:B------:R-:W-:Y:S05]  /*d3f0*/  BSYNC B0 ;  /* 0x0000000000007941 */ /* 0x000fea0003800000 */
.L_x_6794:
        /* <DEDUP_REMOVED lines=43> */
.L_x_6797:
[----:B------:R-:W-:Y:S05]  /*d6b0*/  BSYNC B0 ;  /* 0x0000000000007941 */ /* 0x000fea0003800000 */
.L_x_6796:
        /* <DEDUP_REMOVED lines=47> */
.L_x_6799:
[----:B------:R-:W-:Y:S05]  /*d9b0*/  BSYNC B0 ;  /* 0x0000000000007941 */ /* 0x000fea0003800000 */
.L_x_6798:
        /* <DEDUP_REMOVED lines=44> */
.L_x_6801:
[----:B------:R-:W-:Y:S05]  /*dc80*/  BSYNC B0 ;  /* 0x0000000000007941 */ /* 0x000fea0003800000 */
.L_x_6800:
[----:B------:R1:W-:Y:S02]  /*dc90*/  STS.128 [R236+0x6000], R8 ;  /* 0x00600008ec007388 */ /* 0x0003e40000000c00 */
.L_x_6793:
[----:B------:R-:W-:Y:S05]  /*dca0*/  BSYNC B1 ;  /* 0x0000000000017941 */ /* 0x000fea0003800000 */
.L_x_6792:
        /* <DEDUP_REMOVED lines=61> */
.L_x_6805:
[----:B------:R-:W-:Y:S05]  /*e080*/  BSYNC B0 ;  /* 0x0000000000007941 */ /* 0x000fea0003800000 */
.L_x_6804:
        /* <DEDUP_REMOVED lines=44> */
.L_x_6807:
[----:B------:R-:W-:Y:S05]  /*e350*/  BSYNC B0 ;  /* 0x0000000000007941 */ /* 0x000fea0003800000 */
.L_x_6806:
        /* <DEDUP_REMOVED lines=44> */
.L_x_6809:
[----:B------:R-:W-:Y:S05]  /*e620*/  BSYNC B0 ;  /* 0x0000000000007941 */ /* 0x000fea0003800000 */
.L_x_6808:
        /* <DEDUP_REMOVED lines=44> */
.L_x_6811:
[----:B------:R-:W-:Y:S05]  /*e8f0*/  BSYNC B0 ;  /* 0x0000000000007941 */ /* 0x000fea0003800000 */
.L_x_6810:
[----:B------:R1:W-:Y:S02]  /*e900*/  STS.128 [R236+0x6800], R8 ;  /* 0x00680008ec007388 */ /* 0x0003e40000000c00 */
.L_x_6803:
[----:B------:R-:W-:Y:S05]  /*e910*/  BSYNC B1 ;  /* 0x0000000000017941 */ /* 0x000fea0003800000 */
.L_x_6802:
        /* <DEDUP_REMOVED lines=61> */
.L_x_6815:
[----:B------:R-:W-:Y:S05]  /*ecf0*/  BSYNC B0 ;  /* 0x0000000000007941 */ /* 0x000fea0003800000 */
.L_x_6814:
        /* <DEDUP_REMOVED lines=43> */
.L_x_6817:
[----:B------:R-:W-:Y:S05]  /*efb0*/  BSYNC B0 ;  /* 0x0000000000007941 */ /* 0x000fea0003800000 */
.L_x_6816:
        /* <DEDUP_REMOVED lines=44> */
.L_x_6819:
[----:B------:R-:W-:Y:S05]  /*f280*/  BSYNC B0 ;  /* 0x0000000000007941 */ /* 0x000fea0003800000 */
.L_x_6818:
        /* <DEDUP_REMOVED lines=44> */
.L_x_6821:
[----:B------:R-:W-:Y:S05]  /*f550*/  BSYNC B0 ;  /* 0x0000000000007941 */ /* 0x000fea0003800000 */
.L_x_6820:
[----:B------:R4:W-:Y:S02]  /*f560*/  STS.128 [R236+0x7000], R8 ;  /* 0x00700008ec007388 */ /* 0x0009e40000000c00 */
.L_x_6813:
[----:B------:R-:W-:Y:S05]  /*f570*/  BSYNC B1 ;  /* 0x0000000000017941 */ /* 0x000fea0003800000 */
.L_x_6812:
        /* <DEDUP_REMOVED lines=63> */
.L_x_6824:
[----:B------:R-:W-:Y:S05]  /*f970*/  BSYNC B0 ;  /* 0x0000000000007941 */ /* 0x000fea0003800000 */
.L_x_6823:
        /* <DEDUP_REMOVED lines=44> */
.L_x_6826:
[----:B------:R-:W-:Y:S05]  /*fc40*/  BSYNC B0 ;  /* 0x0000000000007941 */ /* 0x000fea0003800000 */
.L_x_6825:
        /* <DEDUP_REMOVED lines=44> */
.L_x_6828:
[----:B------:R-:W-:Y:S05]  /*ff10*/  BSYNC B0 ;  /* 0x0000000000007941 */ /* 0x000fea0003800000 */
.L_x_6827:
        /* <DEDUP_REMOVED lines=44> */
.L_x_6830:
[----:B------:R-:W-:Y:S05]  /*101e0*/  BSYNC B0 ;  /* 0x0000000000007941 */ /* 0x000fea0003800000 */
.L_x_6829:
[----:B------:R4:W-:Y:S01]  /*101f0*/  STS.128 [R236+0x7800], R8 ;  /* 0x00780008ec007388 */ /* 0x0009e20000000c00 */
[----:B------:R-:W-:Y:S05]  /*10200*/  BRA `(.L_x_6822) ;  /* 0x0000005c00e07947 */ /* 0x000fea0003800000 */
.L_x_6791:
        /* <DEDUP_REMOVED lines=91> */
.L_x_6834:
[----:B------:R-:W-:Y:S05]  /*107c0*/  BSYNC B0 ;  /* 0x0000000000007941 */ /* 0x000fea0003800000 */
.L_x_6833:
        /* <DEDUP_REMOVED lines=87> */
.L_x_6836:
[----:B------:R-:W-:Y:S05]  /*10d40*/  BSYNC B0 ;  /* 0x0000000000007941 */ /* 0x000fea0003800000 */
.L_x_6835:
        /* <DEDUP_REMOVED lines=87> */
.L_x_6838:
[----:B------:R-:W-:Y:S05]  /*112c0*/  BSYNC B0 ;  /* 0x0000000000007941 */ /* 0x000fea0003800000 */
.L_x_6837:
        /* <DEDUP_REMOVED lines=87> */
.L_x_6840:
[----:B------:R-:W-:Y:S05]  /*11840*/  BSYNC B0 ;  /* 0x0000000000007941 */ /* 0x000fea0003800000 */
.L_x_6839:
[----:B------:R1:W-:Y:S02]  /*11850*/  STS.128 [R236+0x6000], R16 ;  /* 0x00600010ec007388 */ /* 0x0003e40000000c00 */
.L_x_6832:
[----:B------:R-:W-:Y:S05]  /*11860*/  BSYNC B1 ;  /* 0x0000000000017941 */ /* 0x000fea0003800000 */
.L_x_6831:
        /* <DEDUP_REMOVED lines=96> */
.L_x_6844:
[----:B------:R-:W-:Y:S05]  /*11e70*/  BSYNC B0 ;  /* 0x0000000000007941 */ /* 0x000fea0003800000 */
.L_x_6843:
        /* <DEDUP_REMOVED lines=90> */
.L_x_6846:
[----:B------:R-:W-:Y:S05]  /*12420*/  BSYNC B0 ;  /* 0x0000000000007941 */ /* 0x000fea0003800000 */
.L_x_6845:
        /* <DEDUP_REMOVED lines=90> */
.L_x_6848:
[----:B------:R-:W-:Y:S05]  /*129d0*/  BSYNC B0 ;  /* 0x0000000000007941 */ /* 0x000fea0003800000 */
.L_x_6847:
        /* <DEDUP_REMOVED lines=90> */
.L_x_6850:
[----:B------:R-:W-:Y:S05]  /*12f80*/  BSYNC B0 ;  /* 0x0000000000007941 */ /* 0x000fea0003800000 */
.L_x_6849:
[----:B------:R1:W-:Y:S02]  /*12f90*/  STS.128 [R236+0x6800], R16 ;  /* 0x00680010ec007388 */ /* 0x0003e40000000c00 */
.L_x_6842:
[----:B------:R-:W-:Y:S05]  /*12fa0*/  BSYNC B1 ;  /* 0x0000000000017941 */ /* 0x000fea0003800000 */
.L_x_6841:
        /* <DEDUP_REMOVED lines=97> */
.L_x_6854:
[----:B------:R-:W-:Y:S05]  /*135c0*/  BSYNC B0 ;  /* 0x0000000000007941 */ /* 0x000fea0003800000 */
.L_x_6853:
        /* <DEDUP_REMOVED lines=90> */
.L_x_6856:
[----:B------:R-:W-:Y:S05]  /*13b70*/  BSYNC B0 ;  /* 0x0000000000007941 */ /* 0x000fea0003800000 */
.L_x_6855:
        /* <DEDUP_REMOVED lines=90> */
.L_x_6858:
[----:B------:R-:W-:Y:S05]  /*14120*/  BSYNC B0 ;  /* 0x0000000000007941 */ /* 0x000fea0003800000 */
.L_x_6857:
        /* <DEDUP_REMOVED lines=91> */
.L_x_6860:
[----:B------:R-:W-:Y:S05]  /*146e0*/  BSYNC B0 ;  /* 0x0000000000007941 */ /* 0x000fea0003800000 */
.L_x_6859:
[----:B------:R1:W-:Y:S02]  /*146f0*/  STS.128 [R236+0x7000], R16 ;  /* 0x00700010ec007388 */ /* 0x0003e40000000c00 */
.L_x_6852:
[----:B------:R-:W-:Y:S05]  /*14700*/  BSYNC B1 ;  /* 0x0000000000017941 */ /* 0x000fea0003800000 */
.L_x_6851:
        /* <DEDUP_REMOVED lines=96> */
.L_x_6862:
[----:B------:R-:W-:Y:S05]  /*14d10*/  BSYNC B0 ;  /* 0x0000000000007941 */ /* 0x000fea0003800000 */
.L_x_6861:
        /* <DEDUP_REMOVED lines=91> */
.L_x_6864:
[----:B------:R-:W-:Y:S05]  /*152d0*/  BSYNC B0 ;  /* 0x0000000000007941 */ /* 0x000fea0003800000 */
.L_x_6863:
        /* <DEDUP_REMOVED lines=91> */
.L_x_6866:
[----:B------:R-:W-:Y:S05]  /*15890*/  BSYNC B0 ;  /* 0x0000000000007941 */ /* 0x000fea0003800000 */
.L_x_6865:
        /* <DEDUP_REMOVED lines=93> */
.L_x_6868:
[----:B------:R-:W-:Y:S05]  /*15e70*/  BSYNC B0 ;  /* 0x0000000000007941 */ /* 0x000fea0003800000 */
.L_x_6867:
[----:B------:R1:W-:Y:S01]  /*15e80*/  STS.128 [R236+0x7800], R16 ;  /* 0x00780010ec007388 */ /* 0x0003e20000000c00 */
[----:B------:R-:W-:Y:S05]  /*15e90*/  BRA `(.L_x_6822) ;  /* 0x0000000000bc7947 */ /* 0x000fea0003800000 */
.L_x_6790:
        /* <DEDUP_REMOVED lines=47> */
.L_x_6822:
[----:B------:R-:W-:Y:S05]  /*16190*/  BSYNC B2 ;  /* 0x0000000000027941 */ /* 0x000fea0003800000 */
.L_x_6789:
[----:B------:R-:W-:Y:S01]  /*161a0*/  VIADD R240, R166, 0xffffffff ;  /* 0xffffffffa6f07836 */ /* 0x000fe20000000000 */
[----:B------:R-:W-:Y:S01]  /*161b0*/  ULDC.64 UR10, c[0x0][0x218] ;  /* 0x00008600000a7ab9 */ /* 0x000fe20000000a00 */
[----:B------:R-:W-:Y:S01]  /*161c0*/  ULDC.64 UR8, c[0x0][0x220] ;  /* 0x0000880000087ab9 */ /* 0x000fe20000000a00 */
[----:B------:R-:W-:Y:S01]  /*161d0*/  LEA R238, P4, R138, UR10, 0x1 ;  /* 0x0000000a8aee7c11 */ /* 0x000fe2000f8808ff */
[----:B------:R-:W-:Y:S01]  /*161e0*/  IMAD.SHL.U32 R2, R240, 0x40, RZ ;  /* 0x00000040f0027824 */ /* 0x000fe200078e00ff */
[----:B------:R-:W-:Y:S01]  /*161f0*/  ULDC.64 UR14, c[0x0][0x398] ;  /* 0x0000e600000e7ab9 */ /* 0x000fe20000000a00 */
        /* <DEDUP_REMOVED lines=18> */
[----:B------:R-:W-:Y:S01]  /*16320*/  SHF.R.U32.HI R229, RZ, 0x3, R3 ;  /* 0x00000003ffe57819 */ /* 0x000fe20000011603 */
[----:B------:R-:W-:Y:S01]  /*16330*/  IMAD R62, R62, 0x10, R65 ;  /* 0x000000103e3e7824 */ /* 0x000fe200078e0241 */
        /* <DEDUP_REMOVED lines=114> */
[----:B---3--:R-:W3:Y:S04]  /*16a60*/  LDSM.16.M88.4 R16, [R229+0x8000] ;  /* 0x00800000e510783b */ /* 0x008ee80000000200 */
[----:B--2---:R-:W-:Y:S02]  /*16a70*/  LDSM.16.M88.4 R40, [R228] ;  /* 0x00000000e428783b */ /* 0x004fe40000000200 */
[----:B------:R-:W-:-:S02]  /*16a80*/  @P1 VIADD R227, R0, 0xffffffe0 ;  /* 0xffffffe000e31836 */ /* 0x000fc40000000000 */
[----:B------:R-:W-:Y:S01]  /*16a90*/  IMAD.MOV.U32 R0, RZ, RZ, 0x40 ;  /* 0x00000040ff007424 */ /* 0x000fe200078e00ff */
[----:B------:R-:W-:Y:S01]  /*16aa0*/  LDSM.16.M88.4 R88, [R226] ;  /* 0x00000000e258783b */ /* 0x000fe20000000200 */
[C---:B------:R-:W-:Y:S02]  /*16ab0*/  VIADD R219, R227.reuse, 0x800 ;  /* 0x00000800e3db7836 */ /* 0x040fe40000000000 */
[C---:B------:R-:W-:Y:S01]  /*16ac0*/  VIADD R218, R227.reuse, 0x1000 ;  /* 0x00001000e3da7836 */ /* 0x040fe20000000000 */
[----:B------:R-:W-:Y:S01]  /*16ad0*/  LDSM.16.M88.4 R20, [R227] ;  /* 0x00000000e314783b */ /* 0x000fe20000000200 */
[----:B------:R-:W-:Y:S01]  /*16ae0*/  SEL R0, R0, 0xffffffc0, !P2 ;  /* 0xffffffc000007807 */ /* 0x000fe20005000000 */
[C---:B------:R-:W-:Y:S02]  /*16af0*/  VIADD R217, R227.reuse, 0x1800 ;  /* 0x00001800e3d97836 */ /* 0x040fe40000000000 */
[----:B------:R-:W2:Y:S01]  /*16b00*/  LDSM.16.M88.4 R56, [R229+0x9000] ;  /* 0x00900000e538783b */ /* 0x000ea20000000200 */
[----:B------:R-:W-:-:S02]  /*16b10*/  VIADD R215, R227, 0x2000 ;  /* 0x00002000e3d77836 */ /* 0x000fc40000000000 */
[----:B------:R-:W-:Y:S01]  /*16b20*/  IMAD.IADD R223, R229, 0x1, R0 ;  /* 0x00000001e5df7824 */ /* 0x000fe200078e0200 */
[----:B------:R-:W4:Y:S01]  /*16b30*/  LDSM.16.M88.4 R72, [R229+0x8800] ;  /* 0x00880000e548783b */ /* 0x000f220000000200 */
[----:B------:R-:W-:Y:S02]  /*16b40*/  IMAD.IADD R216, R0, 0x1, R227 ;  /* 0x0000000100d87824 */ /* 0x000fe400078e02e3 */
[C---:B------:R-:W-:Y:S01]  /*16b50*/  VIADD R214, R227.reuse, 0x2800 ;  /* 0x00002800e3d67836 */ /* 0x040fe20000000000 */
[----:B------:R-:W5:Y:S01]  /*16b60*/  LDSM.16.M88.4 R12, [R223+0x8000] ;  /* 0x00800000df0c783b */ /* 0x000f620000000200 */
[C---:B------:R-:W-:Y:S02]  /*16b70*/  VIADD R213, R227.reuse, 0x3000 ;  /* 0x00003000e3d57836 */ /* 0x040fe40000000000 */
[C---:B------:R-:W-:Y:S01]  /*16b80*/  VIADD R212, R227.reuse, 0x3800 ;  /* 0x00003800e3d47836 */ /* 0x040fe20000000000 */
[----:B-1----:R-:W1:Y:S01]  /*16b90*/  LDSM.16.M88.4 R4, [R229+0x9800] ;  /* 0x00980000e504783b */ /* 0x002e620000000200 */
[----:B------:R-:W-:-:S02]  /*16ba0*/  VIADD R211, R227, 0x4000 ;  /* 0x00004000e3d37836 */ /* 0x000fc40000000000 */
[C---:B------:R-:W-:Y:S01]  /*16bb0*/  VIADD R210, R227.reuse, 0x4800 ;  /* 0x00004800e3d27836 */ /* 0x040fe20000000000 */
[----:B------:R-:W-:Y:S01]  /*16bc0*/  LDSM.16.M88.4 R32, [R225] ;  /* 0x00000000e120783b */ /* 0x000fe20000000200 */
[C---:B------:R-:W-:Y:S02]  /*16bd0*/  VIADD R209, R227.reuse, 0x5000 ;  /* 0x00005000e3d17836 */ /* 0x040fe40000000000 */
[C---:B------:R-:W-:Y:S01]  /*16be0*/  VIADD R208, R227.reuse, 0x5800 ;  /* 0x00005800e3d07836 */ /* 0x040fe20000000000 */
[----:B------:R-:W1:Y:S01]  /*16bf0*/  LDSM.16.M88.4 R44, [R216] ;  /* 0x00000000d82c783b */ /* 0x000e620000000200 */
[C---:B------:R-:W-:Y:S01]  /*16c00*/  VIADD R207, R227.reuse, 0x6000 ;  /* 0x00006000e3cf7836 */ /* 0x040fe20000000000 */
[----:B---3--:R-:W-:Y:S02]  /*16c10*/  HMMA.16816.F32 R8, R84, R16, RZ ;  /* 0x000000105408723c */ /* 0x008fe400000018ff */
[----:B------:R-:W-:Y:S01]  /*16c20*/  LDSM.16.M88.4 R96, [R227+0x800] ;  /* 0x00080000e360783b */ /* 0x000fe20000000200 */
[----:B------:R-:W-:-:S02]  /*16c30*/  VIADD R206, R227, 0x6800 ;  /* 0x00006800e3ce7836 */ /* 0x000fc40000000000 */
[C---:B------:R-:W-:Y:S01]  /*16c40*/  VIADD R205, R227.reuse, 0x7000 ;  /* 0x00007000e3cd7836 */ /* 0x040fe20000000000 */
[----:B------:R-:W-:Y:S01]  /*16c50*/  LDSM.16.M88.4 R92, [R227+0x1800] ;  /* 0x00180000e35c783b */ /* 0x000fe20000000200 */
[C---:B------:R-:W-:Y:S01]  /*16c60*/  HMMA.16816.F32 R16, R84.reuse, R18, RZ ;  /* 0x000000125410723c */ /* 0x040fe200000018ff */
[----:B------:R-:W-:Y:S02]  /*16c70*/  VIADD R204, R227, 0x7800 ;  /* 0x00007800e3cc7836 */ /* 0x000fe40000000000 */
[----:B------:R-:W-:Y:S04]  /*16c80*/  LDSM.16.M88.4 R24, [R230+0x2000] ;  /* 0x00200000e618783b */ /* 0x000fe80000000200 */
[----:B------:R-:W-:Y:S01]  /*16c90*/  LDSM.16.M88.4 R80, [R229+0xa000] ;  /* 0x00a00000e550783b */ /* 0x000fe20000000200 */
[C---:B--2---:R-:W-:Y:S03]  /*16ca0*/  HMMA.16816.F32 R68, R84.reuse, R56, RZ ;  /* 0x000000385444723c */ /* 0x044fe600000018ff */
[----:B------:R-:W-:Y:S04]  /*16cb0*/  LDSM.16.M88.4 R104, [R223+0x8800] ;  /* 0x00880000df68783b */ /* 0x000fe80000000200 */
[----:B------:R-:W-:Y:S01]  /*16cc0*/  LDSM.16.M88.4 R76, [R223+0x9800] ;  /* 0x00980000df4c783b */ /* 0x000fe20000000200 */
[----:B----4-:R-:W-:Y:S03]  /*16cd0*/  HMMA.16816.F32 R28, R84, R72, RZ ;  /* 0x00000048541c723c */ /* 0x010fe600000018ff */
[----:B------:R-:W-:Y:S03]  /*16ce0*/  LDSM.16.M88.4 R36, [R227+0x2000] ;  /* 0x00200000e324783b */ /* 0x000fe60000000200 */
[C---:B------:R-:W-:Y:S01]  /*16cf0*/  HMMA.16816.F32 R8, R40.reuse, R20, R8 ;  /* 0x000000142808723c */ /* 0x040fe20000001808 */
[----:B------:R-:W-:Y:S04]  /*16d00*/  LDSM.16.M88.4 R100, [R216+0x800] ;  /* 0x00080000d864783b */ /* 0x000fe80000000200 */
[----:B------:R-:W-:Y:S01]  /*16d10*/  LDSM.16.M88.4 R108, [R229+0xc800] ;  /* 0x00c80000e56c783b */ /* 0x000fe20000000200 */
[----:B------:R-:W-:Y:S03]  /*16d20*/  HMMA.16816.F32 R16, R40, R22, R16 ;  /* 0x000000162810723c */ /* 0x000fe60000001810 */
[----:B------:R-:W2:Y:S03]  /*16d30*/  LDSM.16.M88.4 R20, [R227+0x1000] ;  /* 0x00100000e314783b */ /* 0x000ea60000000200 */
[C---:B------:R-:W-:Y:S01]  /*16d40*/  HMMA.16816.F32 R56, R84.reuse, R58, RZ ;  /* 0x0000003a5438723c */ /* 0x040fe200000018ff */
[----:B------:R-:W0:Y:S05]  /*16d50*/  LDGDEPBAR ;  /* 0x00000000000079af */ /* 0x000e2a0000000000 */
[----:B------:R-:W-:Y:S06]  /*16d60*/  HMMA.16816.F32 R72, R84, R74, RZ ;  /* 0x0000004a5448723c */ /* 0x000fec00000018ff */
[C---:B-----5:R-:W-:Y:S06]  /*16d70*/  HMMA.16816.F32 R8, R88.reuse, R12, R8 ;  /* 0x0000000c5808723c */ /* 0x060fec0000001808 */
[----:B------:R-:W-:Y:S01]  /*16d80*/  HMMA.16816.F32 R16, R88, R14, R16 ;  /* 0x0000000e5810723c */ /* 0x000fe20000001810 */
[----:B------:R-:W3:Y:S05]  /*16d90*/  LDSM.16.M88.4 R12, [R223+0x9000] ;  /* 0x00900000df0c783b */ /* 0x000eea0000000200 */
[C---:B-1----:R-:W-:Y:S06]  /*16da0*/  HMMA.16816.F32 R48, R84.reuse, R4, RZ ;  /* 0x000000045430723c */ /* 0x042fec00000018ff */
[----:B------:R-:W-:Y:S01]  /*16db0*/  HMMA.16816.F32 R84, R84, R6, RZ ;  /* 0x000000065454723c */ /* 0x000fe200000018ff */
[----:B------:R-:W1:Y:S05]  /*16dc0*/  LDSM.16.M88.4 R4, [R228+0x2000] ;  /* 0x00200000e404783b */ /* 0x000e6a0000000200 */
[----:B------:R-:W-:Y:S06]  /*16dd0*/  HMMA.16816.F32 R8, R32, R44, R8 ;  /* 0x0000002c2008723c */ /* 0x000fec0000001808 */
        /* <DEDUP_REMOVED lines=8> */
[----:B------:R-:W-:Y:S04]  /*16e60*/  LDSM.16.M88.4 R84, [R226+0x2000] ;  /* 0x00200000e254783b */ /* 0x000fe80000000200 */
[----:B------:R-:W-:Y:S01]  /*16e70*/  LDSM.16.M88.4 R92, [R223+0xa000] ;  /* 0x00a00000df5c783b */ /* 0x000fe20000000200 */
[----:B------:R-:W-:Y:S06]  /*16e80*/  HMMA.16816.F32 R8, R24, R80, R8 ;  /* 0x000000501808723c */ /* 0x000fec0000001808 */
[----:B------:R-:W-:Y:S01]  /*16e90*/  HMMA.16816.F32 R16, R32, R46, R16 ;  /* 0x0000002e2010723c */ /* 0x000fe20000001810 */
[----:B------:R-:W4:Y:S05]  /*16ea0*/  LDSM.16.M88.4 R44, [R216+0x1800] ;  /* 0x00180000d82c783b */ /* 0x000f2a0000000200 */
        /* <DEDUP_REMOVED lines=8> */
[----:B------:R-:W-:Y:S04]  /*16f30*/  LDSM.16.M88.4 R40, [R225+0x2000] ;  /* 0x00200000e128783b */ /* 0x000fe80000000200 */
[----:B------:R-:W-:Y:S01]  /*16f40*/  LDSM.16.M88.4 R76, [R216+0x2000] ;  /* 0x00200000d84c783b */ /* 0x000fe20000000200 */
[----:B-1----:R-:W-:Y:S06]  /*16f50*/  HMMA.16816.F32 R8, R4, R36, R8 ;  /* 0x000000240408723c */ /* 0x002fec0000001808 */
[----:B------:R-:W-:Y:S01]  /*16f60*/  HMMA.16816.F32 R16, R24, R82, R16 ;  /* 0x000000521810723c */ /* 0x000fe20000001810 */
[----:B------:R-:W1:Y:S05]  /*16f70*/  LDSM.16.M88.4 R80, [R229+0xb800] ;  /* 0x00b80000e550783b */ /* 0x000e6a0000000200 */
[C---:B--2---:R-:W-:Y:S06]  /*16f80*/  HMMA.16816.F32 R68, R32.reuse, R20, R68 ;  /* 0x000000142044723c */ /* 0x044fec0000001844 */
[C---:B------:R-:W-:Y:S01]  /*16f90*/  HMMA.16816.F32 R56, R32.reuse, R22, R56 ;  /* 0x000000162038723c */ /* 0x040fe20000001838 */
[----:B------:R-:W2:Y:S05]  /*16fa0*/  LDSM.16.M88.4 R20, [R227+0x3000] ;  /* 0x00300000e314783b */ /* 0x000eaa0000000200 */
[C---:B------:R-:W-:Y:S06]  /*16fb0*/  HMMA.16816.F32 R28, R32.reuse, R100, R28 ;  /* 0x00000064201c723c */ /* 0x040fec000000181c */
[C---:B------:R-:W-:Y:S01]  /*16fc0*/  HMMA.16816.F32 R72, R32.reuse, R102, R72 ;  /* 0x000000662048723c */ /* 0x040fe20000001848 */
[----:B------:R-:W-:Y:S05]  /*16fd0*/  LDSM.16.M88.4 R100, [R223+0xa800] ;  /* 0x00a80000df64783b */ /* 0x000fea0000000200 */
[C---:B----4-:R-:W-:Y:S06]  /*16fe0*/  HMMA.16816.F32 R48, R32.reuse, R44, R48 ;  /* 0x0000002c2030723c */ /* 0x050fec0000001830 */
        /* <DEDUP_REMOVED lines=12> */
[C---:B-1----:R-:W-:Y:S06]  /*170b0*/  HMMA.16816.F32 R48, R24.reuse, R80, R48 ;  /* 0x000000501830723c */ /* 0x042fec0000001830 */
[----:B------:R-:W-:Y:S01]  /*170c0*/  HMMA.16816.F32 R88, R24, R82, R88 ;  /* 0x000000521858723c */ /* 0x000fe20000001858 */
[----:B------:R-:W-:Y:S04]  /*170d0*/  LDSM.16.M88.4 R24, [R228+0x4000] ;  /* 0x00400000e418783b */ /* 0x000fe80000000200 */
[----:B------:R-:W-:Y:S01]  /*170e0*/  LDSM.16.M88.4 R80, [R227+0x4000] ;  /* 0x00400000e350783b */ /* 0x000fe20000000200 */
[----:B------:R-:W-:Y:S06]  /*170f0*/  HMMA.16816.F32 R8, R40, R76, R8 ;  /* 0x0000004c2808723c */ /* 0x000fec0000001808 */
        /* <DEDUP_REMOVED lines=33> */
[----:B------:R-:W5:Y:S05]  /*17310*/  LDSM.16.M88.4 R96, [R227+0x5800] ;  /* 0x00580000e360783b */ /* 0x000f6a0000000200 */
[C---:B----4-:R-:W-:Y:S06]  /*17320*/  HMMA.16816.F32 R48, R40.reuse, R76, R48 ;  /* 0x0000004c2830723c */ /* 0x050fec0000001830 */
[----:B------:R-:W-:Y:S01]  /*17330*/  HMMA.16816.F32 R88, R40, R78, R88 ;  /* 0x0000004e2858723c */ /* 0x000fe20000001858 */
[----:B------:R-:W4:Y:S04]  /*17340*/  LDSM.16.M88.4 R76, [R229+0xe000] ;  /* 0x00e00000e54c783b */ /* 0x000f280000000200 */
[----:B------:R-:W4:Y:S01]  /*17350*/  LDSM.16.M88.4 R40, [R223+0xd000] ;  /* 0x00d00000df28783b */ /* 0x000f220000000200 */
[----:B------:R-:W-:Y:S06]  /*17360*/  HMMA.16816.F32 R8, R4, R36, R8 ;  /* 0x000000240408723c */ /* 0x000fec0000001808 */
[----:B------:R-:W-:Y:S01]  /*17370*/  HMMA.16816.F32 R16, R24, R82, R16 ;  /* 0x000000521810723c */ /* 0x000fe20000001810 */
[----:B------:R-:W4:Y:S05]  /*17380*/  LDSM.16.M88.4 R80, [R223+0xc800] ;  /* 0x00c80000df50783b */ /* 0x000f2a0000000200 */
[C---:B---3--:R-:W-:Y:S06]  /*17390*/  HMMA.16816.F32 R68, R32.reuse, R12, R68 ;  /* 0x0000000c2044723c */ /* 0x048fec0000001844 */
[C---:B------:R-:W-:Y:S01]  /*173a0*/  HMMA.16816.F32 R56, R32.reuse, R14, R56 ;  /* 0x0000000e2038723c */ /* 0x040fe20000001838 */
[----:B------:R-:W3:Y:S05]  /*173b0*/  LDSM.16.M88.4 R12, [R223+0xd800] ;  /* 0x00d80000df0c783b */ /* 0x000eea0000000200 */
[C---:B------:R-:W-:Y:S06]  /*173c0*/  HMMA.16816.F32 R28, R32.reuse, R108, R28 ;  /* 0x0000006c201c723c */ /* 0x040fec000000181c */
[C---:B------:R-:W-:Y:S06]  /*173d0*/  HMMA.16816.F32 R72, R32.reuse, R110, R72 ;  /* 0x0000006e2048723c */ /* 0x040fec0000001848 */
[C---:B-1----:R-:W-:Y:S06]  /*173e0*/  HMMA.16816.F32 R48, R32.reuse, R44, R48 ;  /* 0x0000002c2030723c */ /* 0x042fec0000001830 */
[----:B------:R-:W-:Y:S01]  /*173f0*/  HMMA.16816.F32 R88, R32, R46, R88 ;  /* 0x0000002e2058723c */ /* 0x000fe20000001858 */
[----:B------:R-:W-:Y:S04]  /*17400*/  LDSM.16.M88.4 R44, [R228+0x6000] ;  /* 0x00600000e42c783b */ /* 0x000fe80000000200 */
[----:B------:R-:W1:Y:S01]  /*17410*/  LDSM.16.M88.4 R32, [R227+0x6000] ;  /* 0x00600000e320783b */ /* 0x000e620000000200 */
[----:B------:R-:W-:Y:S06]  /*17420*/  HMMA.16816.F32 R8, R92, R100, R8 ;  /* 0x000000645c08723c */ /* 0x000fec0000001808 */
[----:B------:R-:W-:Y:S01]  /*17430*/  HMMA.16816.F32 R16, R4, R38, R16 ;  /* 0x000000260410723c */ /* 0x000fe20000001810 */
[----:B------:R-:W-:Y:S05]  /*17440*/  LDSM.16.M88.4 R36, [R216+0x4800] ;  /* 0x00480000d824783b */ /* 0x000fea0000000200 */
[C---:B--2---:R-:W-:Y:S06]  /*17450*/  HMMA.16816.F32 R68, R24.reuse, R20, R68 ;  /* 0x000000141844723c */ /* 0x044fec0000001844 */
[C---:B------:R-:W-:Y:S01]  /*17460*/  HMMA.16816.F32 R56, R24.reuse, R22, R56 ;  /* 0x000000161838723c */ /* 0x040fe20000001838 */
[----:B------:R-:W2:Y:S05]  /*17470*/  LDSM.16.M88.4 R20, [R216+0x5000] ;  /* 0x00500000d814783b */ /* 0x000eaa0000000200 */
[C---:B------:R-:W-:Y:S06]  /*17480*/  HMMA.16816.F32 R28, R24.reuse, R104, R28 ;  /* 0x00000068181c723c */ /* 0x040fec000000181c */
[C---:B------:R-:W-:Y:S01]  /*17490*/  HMMA.16816.F32 R72, R24.reuse, R106, R72 ;  /* 0x0000006a1848723c */ /* 0x040fe20000001848 */
[----:B------:R-:W2:Y:S05]  /*174a0*/  LDSM.16.M88.4 R104, [R216+0x5800] ;  /* 0x00580000d868783b */ /* 0x000eaa0000000200 */
[C---:B-----5:R-:W-:Y:S06]  /*174b0*/  HMMA.16816.F32 R48, R24.reuse, R96, R48 ;  /* 0x000000601830723c */ /* 0x060fec0000001830 */
[----:B------:R-:W-:Y:S01]  /*174c0*/  HMMA.16816.F32 R88, R24, R98, R88 ;  /* 0x000000621858723c */ /* 0x000fe20000001858 */
[----:B------:R-:W-:Y:S04]  /*174d0*/  LDSM.16.M88.4 R24, [R226+0x6000] ;  /* 0x00600000e218783b */ /* 0x000fe80000000200 */
[----:B------:R-:W5:Y:S01]  /*174e0*/  LDSM.16.M88.4 R96, [R223+0xe000] ;  /* 0x00e00000df60783b */ /* 0x000f620000000200 */
[----:B----4-:R-:W-:Y:S06]  /*174f0*/  HMMA.16816.F32 R8, R84, R76, R8 ;  /* 0x0000004c5408723c */ /* 0x010fec0000001808 */
[----:B------:R-:W-:Y:S01]  /*17500*/  HMMA.16816.F32 R16, R92, R102, R16 ;  /* 0x000000665c10723c */ /* 0x000fe20000001810 */
[----:B------:R-:W-:Y:S05]  /*17510*/  LDSM.16.M88.4 R100, [R229+0xe800] ;  /* 0x00e80000e564783b */ /* 0x000fea0000000200 */
[C---:B------:R-:W-:Y:S06]  /*17520*/  HMMA.16816.F32 R68, R4.reuse, R40, R68 ;  /* 0x000000280444723c */ /* 0x040fec0000001844 */
[C---:B------:R-:W-:Y:S01]  /*17530*/  HMMA.16816.F32 R56, R4.reuse, R42, R56 ;  /* 0x0000002a0438723c */ /* 0x040fe20000001838 */
[----:B------:R-:W-:Y:S05]  /*17540*/  LDSM.16.M88.4 R40, [R227+0x6800] ;  /* 0x00680000e328783b */ /* 0x000fea0000000200 */
[C---:B------:R-:W-:Y:S06]  /*17550*/  HMMA.16816.F32 R28, R4.reuse, R80, R28 ;  /* 0x00000050041c723c */ /* 0x040fec000000181c */
[C---:B------:R-:W-:Y:S01]  /*17560*/  HMMA.16816.F32 R72, R4.reuse, R82, R72 ;  /* 0x000000520448723c */ /* 0x040fe20000001848 */
[----:B------:R-:W4:Y:S05]  /*17570*/  LDSM.16.M88.4 R80, [R229+0xf000] ;  /* 0x00f00000e550783b */ /* 0x000f2a0000000200 */
[C---:B---3--:R-:W-:Y:S06]  /*17580*/  HMMA.16816.F32 R48, R4.reuse, R12, R48 ;  /* 0x0000000c0430723c */ /* 0x048fec0000001830 */
        /* <DEDUP_REMOVED lines=12> */
[C---:B------:R-:W-:Y:S06]  /*17650*/  HMMA.16816.F32 R48, R92.reuse, R104, R48 ;  /* 0x000000685c30723c */ /* 0x040fec0000001830 */
[----:B------:R-:W-:Y:S06]  /*17660*/  HMMA.16816.F32 R88, R92, R106, R88 ;  /* 0x0000006a5c58723c */ /* 0x000fec0000001858 */
[----:B-----5:R-:W-:Y:S06]  /*17670*/  HMMA.16816.F32 R8, R24, R96, R8 ;  /* 0x000000601808723c */ /* 0x020fec0000001808 */
[----:B------:R-:W-:Y:S01]  /*17680*/  HMMA.16816.F32 R16, R44, R34, R16 ;  /* 0x000000222c10723c */ /* 0x000fe20000001810 */
[----:B------:R-:W3:Y:S05]  /*17690*/  LDSM.16.M88.4 R32, [R227+0x7800] ;  /* 0x00780000e320783b */ /* 0x000eea0000000200 */
[C---:B----4-:R-:W-:Y:S06]  /*176a0*/  HMMA.16816.F32 R68, R84.reuse, R80, R68 ;  /* 0x000000505444723c */ /* 0x050fec0000001844 */
[C---:B------:R-:W-:Y:S01]  /*176b0*/  HMMA.16816.F32 R56, R84.reuse, R82, R56 ;  /* 0x000000525438723c */ /* 0x040fe20000001838 */
[----:B------:R-:W4:Y:S05]  /*176c0*/  LDSM.16.M88.4 R80, [R223+0xf000] ;  /* 0x00f00000df50783b */ /* 0x000f2a0000000200 */
[C---:B------:R-:W-:Y:S06]  /*176d0*/  HMMA.16816.F32 R28, R84.reuse, R100, R28 ;  /* 0x00000064541c723c */ /* 0x040fec000000181c */
[C---:B------:R-:W-:Y:S06]  /*176e0*/  HMMA.16816.F32 R72, R84.reuse, R102, R72 ;  /* 0x000000665448723c */ /* 0x040fec0000001848 */
[C---:B-1----:R-:W-:Y:S06]  /*176f0*/  HMMA.16816.F32 R48, R84.reuse, R76, R48 ;  /* 0x0000004c5430723c */ /* 0x042fec0000001830 */
[----:B------:R-:W-:Y:S01]  /*17700*/  HMMA.16816.F32 R88, R84, R78, R88 ;  /* 0x0000004e5458723c */ /* 0x000fe20000001858 */
[----:B------:R-:W-:Y:S05]  /*17710*/  LDSM.16.M88.4 R76, [R216+0x6800] ;  /* 0x00680000d84c783b */ /* 0x000fea0000000200 */
[----:B------:R-:W-:Y:S06]  /*17720*/  HMMA.16816.F32 R8, R4, R12, R8 ;  /* 0x0000000c0408723c */ /* 0x000fec0000001808 */
[C---:B--2---:R-:W-:Y:S06]  /*17730*/  HMMA.16816.F32 R68, R44.reuse, R36, R68 ;  /* 0x000000242c44723c */ /* 0x044fec0000001844 */
[C---:B------:R-:W-:Y:S01]  /*17740*/  HMMA.16816.F32 R56, R44.reuse, R38, R56 ;  /* 0x000000262c38723c */ /* 0x040fe20000001838 */
[----:B------:R-:W1:Y:S05]  /*17750*/  LDSM.16.M88.4 R36, [R223+0xf800] ;  /* 0x00f80000df24783b */ /* 0x000e6a0000000200 */
[C---:B------:R-:W-:Y:S06]  /*17760*/  HMMA.16816.F32 R28, R44.reuse, R40, R28 ;  /* 0x000000282c1c723c */ /* 0x040fec000000181c */
[----:B------:R-:W-:Y:S01]  /*17770*/  HMMA.16816.F32 R72, R44, R42, R72 ;  /* 0x0000002a2c48723c */ /* 0x000fe20000001848 */
[----:B------:R-:W-:-:S05]  /*17780*/  FMUL.FTZ R8, R8, UR15 ;  /* 0x0000000f08087c20 */ /* 0x000fca0008410000 */
[----:B------:R-:W-:Y:S06]  /*17790*/  HMMA.16816.F32 R16, R24, R98, R16 ;  /* 0x000000621810723c */ /* 0x000fec0000001810 */
[C---:B---3--:R-:W-:Y:S06]  /*177a0*/  HMMA.16816.F32 R48, R44.reuse, R32, R48 ;  /* 0x000000202c30723c */ /* 0x048fec0000001830 */
[----:B------:R-:W-:Y:S06]  /*177b0*/  HMMA.16816.F32 R88, R44, R34, R88 ;  /* 0x000000222c58723c */ /* 0x000fec0000001858 */
[C---:B------:R-:W-:Y:S01]  /*177c0*/  HMMA.16816.F32 R28, R24.reuse, R20, R28 ;  /* 0x00000014181c723c */ /* 0x040fe2000000181c */
[----:B------:R2:W3:Y:S05]  /*177d0*/  MUFU.TANH R20, R8 ;  /* 0x0000000800147308 */ /* 0x0004ea0000002400 */
[----:B------:R-:W-:Y:S01]  /*177e0*/  HMMA.16816.F32 R72, R24, R22, R72 ;  /* 0x000000161848723c */ /* 0x000fe20000001848 */
[----:B------:R-:W-:-:S05]  /*177f0*/  FMUL.FTZ R21, R9, UR15 ;  /* 0x0000000f09157c20 */ /* 0x000fca0008410000 */
[----:B------:R-:W-:Y:S01]  /*17800*/  HMMA.16816.F32 R16, R4, R14, R16 ;  /* 0x0000000e0410723c */ /* 0x000fe20000001810 */
[----:B------:R-:W-:Y:S01]  /*17810*/  FMUL.FTZ R22, R10, UR15 ;  /* 0x0000000f0a167c20 */ /* 0x000fe20008410000 */
[----:B------:R-:W-:Y:S01]  /*17820*/  FMUL.FTZ R23, R11, UR15 ;  /* 0x0000000f0b177c20 */ /* 0x000fe20008410000 */
[----:B------:R-:W5:Y:S01]  /*17830*/  LDSM.16.M88.4 R12, [R216+0x7000] ;  /* 0x00700000d80c783b */ /* 0x000f620000000200 */
[----:B------:R-:W-:Y:S02]  /*17840*/  MUFU.TANH R21, R21 ;  /* 0x0000001500157308 */ /* 0x000fe40000002400 */
[----:B----4-:R-:W-:Y:S01]  /*17850*/  HMMA.16816.F32 R68, R24, R80, R68 ;  /* 0x000000501844723c */ /* 0x010fe20000001844 */
[----:B--2---:R-:W2:Y:S01]  /*17860*/  LDSM.16.M88.4 R8, [R216+0x7800] ;  /* 0x00780000d808783b */ /* 0x004ea20000000200 */
[----:B------:R-:W-:-:S04]  /*17870*/  DEPBAR.LE SB0, 0x0 ;  /* 0x000080000000791a */ /* 0x000fc80000000000 */
[C---:B------:R-:W-:Y:S01]  /*17880*/  HMMA.16816.F32 R56, R24.reuse, R82, R56 ;  /* 0x000000521838723c */ /* 0x040fe20000001838 */
[----:B------:R-:W4:Y:S05]  /*17890*/  MUFU.TANH R22, R22 ;  /* 0x0000001600167308 */ /* 0x000f2a0000002400 */
[C---:B-1----:R-:W-:Y:S03]  /*178a0*/  HMMA.16816.F32 R48, R24.reuse, R36, R48 ;  /* 0x000000241830723c */ /* 0x042fe60000001830 */
[----:B------:R-:W1:Y:S03]  /*178b0*/  MUFU.TANH R23, R23 ;  /* 0x0000001700177308 */ /* 0x000e660000002400 */
[----:B------:R-:W-:Y:S01]  /*178c0*/  HMMA.16816.F32 R88, R24, R38, R88 ;  /* 0x000000261858723c */ /* 0x000fe20000001858 */
[----:B------:R-:W-:Y:S01]  /*178d0*/  FMUL.FTZ R18, R18, UR15 ;  /* 0x0000000f12127c20 */ /* 0x000fe20008410000 */
[----:B------:R-:W-:Y:S01]  /*178e0*/  FMUL.FTZ R16, R16, UR15 ;  /* 0x0000000f10107c20 */ /* 0x000fe20008410000 */
[----:B------:R-:W-:Y:S01]  /*178f0*/  FMUL.FTZ R17, R17, UR15 ;  /* 0x0000000f11117c20 */ /* 0x000fe20008410000 */
[----:B------:R-:W-:-:S02]  /*17900*/  FMUL.FTZ R19, R19, UR15 ;  /* 0x0000000f13137c20 */ /* 0x000fc40008410000 */
[C---:B------:R-:W-:Y:S01]  /*17910*/  HMMA.16816.F32 R28, R4.reuse, R76, R28 ;  /* 0x0000004c041c723c */ /* 0x040fe2000000181c */
[----:B------:R-:W-:Y:S01]  /*17920*/  SHF.R.S32.HI R25, RZ, 0x1f, R60 ;  /* 0x0000001fff197819 */ /* 0x000fe2000001143c */
[----:B------:R-:W-:Y:S01]  /*17930*/  IMAD.IADD R24, R2, 0x1, R201 ;  /* 0x0000000102187824 */ /* 0x000fe200078e02c9 */
[----:B------:R-:W1:Y:S02]  /*17940*/  MUFU.TANH R18, R18 ;  /* 0x0000001200127308 */ /* 0x000e640000002400 */
[----:B------:R-:W-:Y:S01]  /*17950*/  LEA.HI R25, R25, R60, RZ, 0x5 ;  /* 0x0000003c19197211 */ /* 0x000fe200078f28ff */
[C---:B------:R-:W-:Y:S03]  /*17960*/  HMMA.16816.F32 R72, R4.reuse, R78, R72 ;  /* 0x0000004e0448723c */ /* 0x040fe60000001848 */
[----:B------:R-:W-:Y:S02]  /*17970*/  LOP3.LUT R25, R25, 0xffffffe0, RZ, 0xc0, !PT ;  /* 0xffffffe019197812 */ /* 0x000fe400078ec0ff */
[----:B------:R-:W1:Y:S01]  /*17980*/  MUFU.TANH R16, R16 ;  /* 0x0000001000107308 */ /* 0x000e620000002400 */
[----:B-----5:R-:W-:Y:S02]  /*17990*/  HMMA.16816.F32 R68, R4, R12, R68 ;  /* 0x0000000c0444723c */ /* 0x020fe40000001844 */
[----:B------:R-:W-:-:S05]  /*179a0*/  IMAD.IADD R25, R60, 0x1, -R25 ;  /* 0x000000013c197824 */ /* 0x000fca00078e0a19 */
[----:B------:R-:W-:Y:S01]  /*179b0*/  SHF.R.S32.HI R0, RZ, 0x1f, R25 ;  /* 0x0000001fff007819 */ /* 0x000fe20000011419 */
[C---:B--2---:R-:W-:Y:S01]  /*179c0*/  HMMA.16816.F32 R48, R4.reuse, R8, R48 ;  /* 0x000000080430723c */ /* 0x044fe20000001830 */
[----:B------:R-:W2:Y:S02]  /*179d0*/  MUFU.TANH R17, R17 ;  /* 0x0000001100117308 */ /* 0x000ea40000002400 */
[----:B------:R-:W-:Y:S01]  /*179e0*/  LEA.HI R0, R0, R25, RZ, 0x2 ;  /* 0x0000001900007211 */ /* 0x000fe200078f10ff */
[----:B------:R-:W-:Y:S01]  /*179f0*/  FMUL.FTZ R12, R28, UR15 ;  /* 0x0000000f1c0c7c20 */ /* 0x000fe20008410000 */
[----:B------:R-:W-:Y:S01]  /*17a00*/  FMUL.FTZ R13, R29, UR15 ;  /* 0x0000000f1d0d7c20 */ /* 0x000fe20008410000 */
[C---:B------:R-:W-:Y:S01]  /*17a10*/  HMMA.16816.F32 R56, R4.reuse, R14, R56 ;  /* 0x0000000e0438723c */ /* 0x040fe20000001838 */
[----:B------:R-:W-:Y:S02]  /*17a20*/  SHF.R.S32.HI R9, RZ, 0x2, R0 ;  /* 0x00000002ff097819 */ /* 0x000fe40000011400 */
[----:B------:R-:W-:Y:S01]  /*17a30*/  LOP3.LUT R0, R3, R66, RZ, 0xfc, !PT ;  /* 0x0000004203007212 */ /* 0x000fe200078efcff */
[----:B------:R-:W5:Y:S01]  /*17a40*/  MUFU.TANH R12, R12 ;  /* 0x0000000c000c7308 */ /* 0x000f620000002400 */
[----:B------:R-:W3:Y:S01]  /*17a50*/  LDC R3, c[0x0][0x394] ;  /* 0x0000e500ff037b82 */ /* 0x000ee20000000800 */
[----:B------:R-:W-:Y:S01]  /*17a60*/  IMAD.IADD R8, R9, 0x1, R62 ;  /* 0x0000000109087824 */ /* 0x000fe200078e023e */
[----:B------:R-:W-:Y:S01]  /*17a70*/  HMMA.16816.F32 R88, R4, R10, R88 ;  /* 0x0000000a0458723c */ /* 0x000fe20000001858 */
[----:B------:R-:W-:Y:S01]  /*17a80*/  FMUL.FTZ R14, R30, UR15 ;  /* 0x0000000f1e0e7c20 */ /* 0x000fe20008410000 */
[----:B------:R-:W-:Y:S01]  /*17a90*/  FMUL.FTZ R25, R74, UR15 ;  /* 0x0000000f4a197c20 */ /* 0x000fe20008410000 */
[----:B------:R-:W-:-:S02]  /*17aa0*/  VIADD R246, R8, 0x8 ;  /* 0x0000000808f67836 */ /* 0x000fc40000000000 */
[----:B------:R-:W-:Y:S01]  /*17ab0*/  FMUL.FTZ R9, R73, UR15 ;  /* 0x0000000f49097c20 */ /* 0x000fe20008410000 */
[----:B------:R-:W5:Y:S01]  /*17ac0*/  MUFU.TANH R19, R19 ;  /* 0x0000001300137308 */ /* 0x000f620000002400 */
[----:B------:R-:W-:Y:S01]  /*17ad0*/  FMUL.FTZ R68, R68, UR15 ;  /* 0x0000000f44447c20 */ /* 0x000fe20008410000 */
[--C-:B------:R-:W-:Y:S01]  /*17ae0*/  IADD3 R7, R63, 0x1, -R232.reuse ;  /* 0x000000013f077810 */ /* 0x100fe20007ffe8e8 */
[C---:B------:R-:W-:Y:S02]  /*17af0*/  VIADD R6, R24.reuse, 0x8 ;  /* 0x0000000818067836 */ /* 0x040fe40000000000 */
[----:B------:R-:W-:Y:S01]  /*17b00*/  FMUL.FTZ R10, R31, UR15 ;  /* 0x0000000f1f0a7c20 */ /* 0x000fe20008410000 */
[----:B------:R-:W-:Y:S01]  /*17b10*/  VIADD R4, R24, 0x9 ;  /* 0x0000000918047836 */ /* 0x000fe20000000000 */
[----:B------:R-:W-:Y:S01]  /*17b20*/  IADD3 R244, R246, UR14, R7 ;  /* 0x0000000ef6f47c10 */ /* 0x000fe2000fffe007 */
[----:B------:R-:W-:Y:S01]  /*17b30*/  VIADD R245, R7, UR14 ;  /* 0x0000000e07f57c36 */ /* 0x000fe20008000000 */
[----:B------:R-:W-:Y:S01]  /*17b40*/  MUFU.TANH R13, R13 ;  /* 0x0000000d000d7308 */ /* 0x000fe20000002400 */
[----:B------:R-:W-:Y:S01]  /*17b50*/  VIADD R7, R24, 0x11 ;  /* 0x0000001118077836 */ /* 0x000fe20000000000 */
[----:B------:R-:W-:Y:S01]  /*17b60*/  VIMNMX R244, R244, R63, PT ;  /* 0x0000003ff4f47248 */ /* 0x000fe20003fe0100 */
[----:B------:R-:W-:Y:S01]  /*17b70*/  FMUL.FTZ R5, R72, UR15 ;  /* 0x0000000f48057c20 */ /* 0x000fe20008410000 */
[----:B------:R-:W-:Y:S01]  /*17b80*/  VIADDMNMX R245, R245, R8, R63, PT ;  /* 0x00000008f5f57246 */ /* 0x000fe2000380013f */
[----:B------:R-:W-:Y:S01]  /*17b90*/  FMUL.FTZ R26, R75, UR15 ;  /* 0x0000000f4b1a7c20 */ /* 0x000fe20008410000 */
[----:B------:R-:W-:Y:S01]  /*17ba0*/  ISETP.GE.AND P1, PT, R24, R244, PT ;  /* 0x000000f41800720c */ /* 0x000fe20003f26270 */
[----:B------:R-:W-:Y:S01]  /*17bb0*/  FMUL.FTZ R70, R70, UR15 ;  /* 0x0000000f46467c20 */ /* 0x000fe20008410000 */
[C---:B------:R-:W-:Y:S01]  /*17bc0*/  ISETP.GE.AND P2, PT, R24.reuse, R245, PT ;  /* 0x000000f51800720c */ /* 0x040fe20003f46270 */
[----:B------:R-:W5:Y:S01]  /*17bd0*/  MUFU.TANH R14, R14 ;  /* 0x0000000e000e7308 */ /* 0x000f620000002400 */
[----:B---3--:R-:W-:Y:S01]  /*17be0*/  IADD3 R63, R63, -R3, -R232 ;  /* 0x800000033f3f7210 */ /* 0x008fe20007ffe8e8 */
[----:B------:R-:W-:Y:S01]  /*17bf0*/  VIADD R3, R24, 0x1 ;  /* 0x0000000118037836 */ /* 0x000fe20000000000 */
[-C--:B------:R-:W-:Y:S01]  /*17c00*/  ISETP.GE.AND P5, PT, R4, R245.reuse, PT ;  /* 0x000000f50400720c */ /* 0x080fe20003fa6270 */
[----:B------:R-:W-:Y:S01]  /*17c10*/  FMUL.FTZ R71, R71, UR15 ;  /* 0x0000000f47477c20 */ /* 0x000fe20008410000 */
[C---:B------:R-:W-:Y:S01]  /*17c20*/  VIADDMNMX R247, R63.reuse, R8, RZ, !PT ;  /* 0x000000083ff77246 */ /* 0x040fe200078001ff */
[----:B------:R-:W-:Y:S01]  /*17c30*/  VIADD R8, R24, 0x19 ;  /* 0x0000001918087836 */ /* 0x000fe20000000000 */
[----:B------:R-:W-:Y:S01]  /*17c40*/  VIADDMNMX R246, R63, R246, RZ, !PT ;  /* 0x000000f63ff67246 */ /* 0x000fe200078001ff */
[----:B------:R-:W3:Y:S01]  /*17c50*/  MUFU.TANH R10, R10 ;  /* 0x0000000a000a7308 */ /* 0x000ee20000002400 */
[C---:B------:R-:W-:Y:S01]  /*17c60*/  ISETP.GE.AND P0, PT, R3.reuse, R245, PT ;  /* 0x000000f50300720c */ /* 0x040fe20003f06270 */
[----:B------:R-:W-:Y:S01]  /*17c70*/  FMUL.FTZ R56, R56, UR15 ;  /* 0x0000000f38387c20 */ /* 0x000fe20008410000 */
[----:B------:R-:W-:Y:S01]  /*17c80*/  ISETP.GE.AND P4, PT, R3, R244, PT ;  /* 0x000000f40300720c */ /* 0x000fe20003f86270 */
[----:B------:R-:W-:Y:S01]  /*17c90*/  FMUL.FTZ R58, R58, UR15 ;  /* 0x0000000f3a3a7c20 */ /* 0x000fe20008410000 */
[CC--:B------:R-:W-:Y:S01]  /*17ca0*/  ISETP.LT.OR P2, PT, R24.reuse, R247.reuse, P2 ;  /* 0x000000f71800720c */ /* 0x0c0fe20001741670 */
[----:B------:R-:W-:Y:S01]  /*17cb0*/  FMUL.FTZ R69, R69, UR15 ;  /* 0x0000000f45457c20 */ /* 0x000fe20008410000 */
[-C--:B------:R-:W-:Y:S01]  /*17cc0*/  ISETP.LT.OR P1, PT, R24, R246.reuse, P1 ;  /* 0x000000f61800720c */ /* 0x080fe20000f21670 */
[----:B------:R-:W3:Y:S01]  /*17cd0*/  MUFU.TANH R25, R25 ;  /* 0x0000001900197308 */ /* 0x000ee20000002400 */
[----:B------:R-:W-:Y:S01]  /*17ce0*/  ISETP.LT.OR P0, PT, R3, R247, P0 ;  /* 0x000000f70300720c */ /* 0x000fe20000701670 */
[----:B------:R-:W-:Y:S01]  /*17cf0*/  FMUL.FTZ R49, R49, UR15 ;  /* 0x0000000f31317c20 */ /* 0x000fe20008410000 */
[----:B------:R-:W-:Y:S01]  /*17d00*/  ISETP.LT.OR P4, PT, R3, R246, P4 ;  /* 0x000000f60300720c */ /* 0x000fe20002781670 */
[----:B------:R-:W-:Y:S01]  /*17d10*/  FMUL.FTZ R57, R57, UR15 ;  /* 0x0000000f39397c20 */ /* 0x000fe20008410000 */
[----:B------:R-:W-:Y:S01]  /*17d20*/  FSEL R3, R20, -INF , !P2 ;  /* 0xff80000014037808 */ /* 0x000fe20005000000 */
[----:B------:R-:W-:Y:S01]  /*17d30*/  FMUL.FTZ R50, R50, UR15 ;  /* 0x0000000f32327c20 */ /* 0x000fe20008410000 */
[----:B----4-:R-:W-:Y:S01]  /*17d40*/  FSEL R22, R22, -INF , !P1 ;  /* 0xff80000016167808 */ /* 0x010fe20004800000 */
[----:B------:R-:W4:Y:S01]  /*17d50*/  MUFU.TANH R5, R5 ;  /* 0x0000000500057308 */ /* 0x000f220000002400 */
[-C--:B------:R-:W-:Y:S01]  /*17d60*/  ISETP.GE.AND P2, PT, R6, R244.reuse, PT ;  /* 0x000000f40600720c */ /* 0x080fe20003f46270 */
[----:B------:R-:W-:Y:S01]  /*17d70*/  FMUL.FTZ R59, R59, UR15 ;  /* 0x0000000f3b3b7c20 */ /* 0x000fe20008410000 */
[----:B------:R-:W-:Y:S01]  /*17d80*/  ISETP.GE.AND P1, PT, R4, R244, PT ;  /* 0x000000f40400720c */ /* 0x000fe20003f26270 */
[----:B------:R-:W-:Y:S01]  /*17d90*/  FMUL.FTZ R48, R48, UR15 ;  /* 0x0000000f30307c20 */ /* 0x000fe20008410000 */
[C---:B------:R-:W-:Y:S01]  /*17da0*/  ISETP.GE.AND P6, PT, R6.reuse, R245, PT ;  /* 0x000000f50600720c */ /* 0x040fe20003fc6270 */
[----:B------:R-:W-:Y:S01]  /*17db0*/  FMUL.FTZ R51, R51, UR15 ;  /* 0x0000000f33337c20 */ /* 0x000fe20008410000 */
[-C--:B------:R-:W-:Y:S01]  /*17dc0*/  ISETP.LT.OR P2, PT, R6, R246.reuse, P2 ;  /* 0x000000f60600720c */ /* 0x080fe20001741670 */
[----:B------:R-:W4:Y:S01]  /*17dd0*/  MUFU.TANH R9, R9 ;  /* 0x0000000900097308 */ /* 0x000f220000002400 */
[-C--:B------:R-:W-:Y:S01]  /*17de0*/  ISETP.LT.OR P5, PT, R4, R247.reuse, P5 ;  /* 0x000000f70400720c */ /* 0x080fe20002fa1670 */
[----:B------:R-:W-:Y:S01]  /*17df0*/  FMUL.FTZ R88, R88, UR15 ;  /* 0x0000000f58587c20 */ /* 0x000fe20008410000 */
[----:B------:R-:W-:Y:S01]  /*17e00*/  ISETP.LT.OR P1, PT, R4, R246, P1 ;  /* 0x000000f60400720c */ /* 0x000fe20000f21670 */
[----:B------:R-:W-:Y:S01]  /*17e10*/  VIADD R4, R24, 0x10 ;  /* 0x0000001018047836 */ /* 0x000fe20000000000 */
[----:B------:R-:W-:Y:S01]  /*17e20*/  ISETP.LT.OR P6, PT, R6, R247, P6 ;  /* 0x000000f70600720c */ /* 0x000fe200037c1670 */
[----:B------:R-:W-:Y:S01]  /*17e30*/  FMUL.FTZ R89, R89, UR15 ;  /* 0x0000000f59597c20 */ /* 0x000fe20008410000 */
[----:B-1----:R-:W-:Y:S01]  /*17e40*/  FSEL R6, R23, -INF , !P4 ;  /* 0xff80000017067808 */ /* 0x002fe20006000000 */
[----:B------:R-:W1:Y:S01]  /*17e50*/  MUFU.TANH R189, R68 ;  /* 0x0000004400bd7308 */ /* 0x000e620000002400 */
[----:B------:R-:W-:Y:S01]  /*17e60*/  FSEL R18, R18, -INF , !P2 ;  /* 0xff80000012127808 */ /* 0x000fe20005000000 */
[----:B------:R-:W-:Y:S01]  /*17e70*/  FMUL.FTZ R90, R90, UR15 ;  /* 0x0000000f5a5a7c20 */ /* 0x000fe20008410000 */
[----:B------:R-:W-:Y:S01]  /*17e80*/  FSEL R21, R21, -INF , !P0 ;  /* 0xff80000015157808 */ /* 0x000fe20004000000 */
[----:B------:R-:W-:Y:S01]  /*17e90*/  FMUL.FTZ R91, R91, UR15 ;  /* 0x0000000f5b5b7c20 */ /* 0x000fe20008410000 */
[----:B------:R-:W-:-:S02]  /*17ea0*/  ISETP.GE.AND P4, PT, R7, R245, PT ;  /* 0x000000f50700720c */ /* 0x000fc40003f86270 */
[C---:B------:R-:W-:Y:S01]  /*17eb0*/  ISETP.GE.AND P2, PT, R7.reuse, R244, PT ;  /* 0x000000f40700720c */ /* 0x040fe20003f46270 */
[----:B------:R-:W1:Y:S01]  /*17ec0*/  MUFU.TANH R26, R26 ;  /* 0x0000001a001a7308 */ /* 0x000e620000002400 */
[----:B------:R-:W-:Y:S02]  /*17ed0*/  ISETP.GE.AND P0, PT, R4, R245, PT ;  /* 0x000000f50400720c */ /* 0x000fe40003f06270 */
[CC--:B------:R-:W-:Y:S02]  /*17ee0*/  ISETP.LT.OR P4, PT, R7.reuse, R247.reuse, P4 ;  /* 0x000000f70700720c */ /* 0x0c0fe40002781670 */
[----:B------:R-:W-:Y:S01]  /*17ef0*/  ISETP.LT.OR P2, PT, R7, R246, P2 ;  /* 0x000000f60700720c */ /* 0x000fe20001741670 */
[----:B------:R-:W-:Y:S01]  /*17f00*/  VIADD R7, R24, 0x18 ;  /* 0x0000001818077836 */ /* 0x000fe20000000000 */
[----:B------:R-:W-:Y:S01]  /*17f10*/  ISETP.LT.OR P0, PT, R4, R247, P0 ;  /* 0x000000f70400720c */ /* 0x000fe20000701670 */
[----:B------:R-:W1:Y:S01]  /*17f20*/  MUFU.TANH R70, R70 ;  /* 0x0000004600467308 */ /* 0x000e620000002400 */
[----:B------:R-:W-:Y:S01]  /*17f30*/  FSEL R15, R16, -INF , !P6 ;  /* 0xff800000100f7808 */ /* 0x000fe20007000000 */
[----:B------:R-:W-:Y:S01]  /*17f40*/  VIADD R16, R24, 0x21 ;  /* 0x0000002118107836 */ /* 0x000fe20000000000 */
[----:B------:R-:W-:-:S02]  /*17f50*/  ISETP.GE.AND P6, PT, R4, R244, PT ;  /* 0x000000f40400720c */ /* 0x000fc40003fc6270 */
[----:B--2---:R-:W-:Y:S02]  /*17f60*/  FSEL R17, R17, -INF , !P5 ;  /* 0xff80000011117808 */ /* 0x004fe40006800000 */
[----:B-----5:R-:W-:Y:S01]  /*17f70*/  FSEL R11, R12, -INF , !P0 ;  /* 0xff8000000c0b7808 */ /* 0x020fe20004000000 */
[----:B------:R-:W-:Y:S01]  /*17f80*/  VIADD R12, R24, 0x20 ;  /* 0x00000020180c7836 */ /* 0x000fe20000000000 */
[C---:B------:R-:W-:Y:S01]  /*17f90*/  ISETP.GE.AND P5, PT, R7.reuse, R245, PT ;  /* 0x000000f50700720c */ /* 0x040fe20003fa6270 */
[----:B------:R-:W2:Y:S01]  /*17fa0*/  MUFU.TANH R71, R71 ;  /* 0x0000004700477308 */ /* 0x000ea20000002400 */
[C---:B------:R-:W-:Y:S02]  /*17fb0*/  ISETP.GE.AND P0, PT, R7.reuse, R244, PT ;  /* 0x000000f40700720c */ /* 0x040fe40003f06270 */
[----:B------:R-:W-:Y:S02]  /*17fc0*/  ISETP.LT.OR P6, PT, R4, R246, P6 ;  /* 0x000000f60400720c */ /* 0x000fe400037c1670 */
[----:B------:R-:W-:-:S02]  /*17fd0*/  ISETP.LT.OR P5, PT, R7, R247, P5 ;  /* 0x000000f70700720c */ /* 0x000fc40002fa1670 */
[----:B------:R-:W-:Y:S01]  /*17fe0*/  ISETP.LT.OR P0, PT, R7, R246, P0 ;  /* 0x000000f60700720c */ /* 0x000fe20000701670 */
[----:B------:R-:W5:Y:S01]  /*17ff0*/  MUFU.TANH R30, R58 ;  /* 0x0000003a001e7308 */ /* 0x000f620000002400 */
[----:B------:R-:W-:Y:S02]  /*18000*/  FSEL R4, R19, -INF , !P1 ;  /* 0xff80000013047808 */ /* 0x000fe40004800000 */
[----:B------:R-:W-:Y:S02]  /*18010*/  FSEL R14, R14, -INF , !P6 ;  /* 0xff8000000e0e7808 */ /* 0x000fe40007000000 */
[----:B------:R-:W-:Y:S01]  /*18020*/  FSEL R7, R13, -INF , !P4 ;  /* 0xff8000000d077808 */ /* 0x000fe20006000000 */
[----:B------:R-:W-:Y:S01]  /*18030*/  VIADD R13, R24, 0x28 ;  /* 0x00000028180d7836 */ /* 0x000fe20000000000 */
[C---:B------:R-:W-:Y:S01]  /*18040*/  ISETP.GE.AND P1, PT, R8.reuse, R245, PT ;  /* 0x000000f50800720c */ /* 0x040fe20003f26270 */
[----:B------:R-:W5:Y:S01]  /*18050*/  MUFU.TANH R183, R69 ;  /* 0x0000004500b77308 */ /* 0x000f620000002400 */
[----:B------:R-:W-:-:S02]  /*18060*/  ISETP.GE.AND P6, PT, R8, R244, PT ;  /* 0x000000f40800720c */ /* 0x000fc40003fc6270 */
[----:B------:R-:W-:Y:S02]  /*18070*/  ISETP.GE.AND P4, PT, R12, R245, PT ;  /* 0x000000f50c00720c */ /* 0x000fe40003f86270 */
[CC--:B------:R-:W-:Y:S02]  /*18080*/  ISETP.LT.OR P1, PT, R8.reuse, R247.reuse, P1 ;  /* 0x000000f70800720c */ /* 0x0c0fe40000f21670 */
[----:B------:R-:W-:Y:S01]  /*18090*/  ISETP.LT.OR P6, PT, R8, R246, P6 ;  /* 0x000000f60800720c */ /* 0x000fe200037c1670 */
[----:B------:R-:W5:Y:S01]  /*180a0*/  MUFU.TANH R56, R56 ;  /* 0x0000003800387308 */ /* 0x000f620000002400 */
[----:B------:R-:W-:Y:S02]  /*180b0*/  ISETP.LT.OR P4, PT, R12, R247, P4 ;  /* 0x000000f70c00720c */ /* 0x000fe40002781670 */
[----:B---3--:R-:W-:Y:S02]  /*180c0*/  FSEL R10, R10, -INF , !P2 ;  /* 0xff8000000a0a7808 */ /* 0x008fe40005000000 */
[----:B------:R-:W-:-:S02]  /*180d0*/  FSEL R8, R25, -INF , !P0 ;  /* 0xff80000019087808 */ /* 0x000fc40004000000 */
[C---:B------:R-:W-:Y:S01]  /*180e0*/  ISETP.GE.AND P2, PT, R16.reuse, R245, PT ;  /* 0x000000f51000720c */ /* 0x040fe20003f46270 */
[----:B------:R-:W3:Y:S01]  /*180f0*/  MUFU.TANH R29, R49 ;  /* 0x00000031001d7308 */ /* 0x000ee20000002400 */
[----:B----4-:R-:W-:Y:S02]  /*18100*/  FSEL R5, R5, -INF , !P5 ;  /* 0xff80000005057808 */ /* 0x010fe40006800000 */
[-C--:B------:R-:W-:Y:S02]  /*18110*/  ISETP.GE.AND P0, PT, R16, R244.reuse, PT ;  /* 0x000000f41000720c */ /* 0x080fe40003f06270 */
[----:B------:R-:W-:Y:S02]  /*18120*/  ISETP.GE.AND P5, PT, R12, R244, PT ;  /* 0x000000f40c00720c */ /* 0x000fe40003fa6270 */
[----:B------:R-:W-:Y:S01]  /*18130*/  FSEL R9, R9, -INF , !P1 ;  /* 0xff80000009097808 */ /* 0x000fe20004800000 */
[----:B------:R-:W4:Y:S01]  /*18140*/  MUFU.TANH R57, R57 ;  /* 0x0000003900397308 */ /* 0x000f220000002400 */
[----:B-1----:R-:W-:-:S02]  /*18150*/  FSEL R189, R189, -INF , !P4 ;  /* 0xff800000bdbd7808 */ /* 0x002fc40006000000 */
[C---:B------:R-:W-:Y:S02]  /*18160*/  ISETP.GE.AND P1, PT, R13.reuse, R245, PT ;  /* 0x000000f50d00720c */ /* 0x040fe40003f26270 */
[C---:B------:R-:W-:Y:S02]  /*18170*/  ISETP.GE.AND P4, PT, R13.reuse, R244, PT ;  /* 0x000000f40d00720c */ /* 0x040fe40003f86270 */
[CC--:B------:R-:W-:Y:S01]  /*18180*/  ISETP.LT.OR P2, PT, R16.reuse, R247.reuse, P2 ;  /* 0x000000f71000720c */ /* 0x0c0fe20001741670 */
[----:B------:R-:W1:Y:S01]  /*18190*/  MUFU.TANH R28, R59 ;  /* 0x0000003b001c7308 */ /* 0x000e620000002400 */
[-C--:B------:R-:W-:Y:S01]  /*181a0*/  ISETP.LT.OR P0, PT, R16, R246.reuse, P0 ;  /* 0x000000f61000720c */ /* 0x080fe20000701670 */
[----:B------:R-:W-:Y:S01]  /*181b0*/  VIADD R16, R24, 0x29 ;  /* 0x0000002918107836 */ /* 0x000fe20000000000 */
[----:B------:R-:W-:Y:S02]  /*181c0*/  ISETP.LT.OR P5, PT, R12, R246, P5 ;  /* 0x000000f60c00720c */ /* 0x000fe40002fa1670 */
[----:B------:R-:W-:-:S02]  /*181d0*/  ISETP.LT.OR P1, PT, R13, R247, P1 ;  /* 0x000000f70d00720c */ /* 0x000fc40000f21670 */
[----:B------:R-:W-:Y:S01]  /*181e0*/  ISETP.LT.OR P4, PT, R13, R246, P4 ;  /* 0x000000f60d00720c */ /* 0x000fe20002781670 */
[----:B------:R-:W-:Y:S01]  /*181f0*/  VIADD R13, R24, 0x31 ;  /* 0x00000031180d7836 */ /* 0x000fe20000000000 */
[----:B------:R-:W-:Y:S01]  /*18200*/  FSEL R12, R26, -INF , !P6 ;  /* 0xff8000001a0c7808 */ /* 0x000fe20007000000 */
[----:B------:R-:W1:Y:S01]  /*18210*/  MUFU.TANH R31, R48 ;  /* 0x00000030001f7308 */ /* 0x000e620000002400 */
[----:B------:R-:W-:Y:S02]  /*18220*/  FSEL R184, R70, -INF , !P5 ;  /* 0xff80000046b87808 */ /* 0x000fe40006800000 */
[CC--:B------:R-:W-:Y:S02]  /*18230*/  ISETP.GE.AND P6, PT, R16.reuse, R245.reuse, PT ;  /* 0x000000f51000720c */ /* 0x0c0fe40003fc6270 */
[----:B------:R-:W-:Y:S02]  /*18240*/  ISETP.GE.AND P5, PT, R16, R244, PT ;  /* 0x000000f41000720c */ /* 0x000fe40003fa6270 */
[----:B--2---:R-:W-:Y:S01]  /*18250*/  FSEL R186, R71, -INF , !P0 ;  /* 0xff80000047ba7808 */ /* 0x004fe20004000000 */
[----:B------:R-:W2:Y:S01]  /*18260*/  MUFU.TANH R50, R50 ;  /* 0x0000003200327308 */ /* 0x000ea20000002400 */
[----:B------:R-:W-:-:S02]  /*18270*/  ISETP.GE.AND P0, PT, R13, R245, PT ;  /* 0x000000f50d00720c */ /* 0x000fc40003f06270 */
[CC--:B------:R-:W-:Y:S02]  /*18280*/  ISETP.LT.OR P6, PT, R16.reuse, R247.reuse, P6 ;  /* 0x000000f71000720c */ /* 0x0c0fe400037c1670 */
[----:B------:R-:W-:Y:S01]  /*18290*/  ISETP.LT.OR P5, PT, R16, R246, P5 ;  /* 0x000000f61000720c */ /* 0x000fe20002fa1670 */
[----:B------:R-:W-:Y:S01]  /*182a0*/  VIADD R16, R24, 0x30 ;  /* 0x0000003018107836 */ /* 0x000fe20000000000 */
[----:B-----5:R-:W-:Y:S01]  /*182b0*/  FSEL R30, R30, -INF , !P4 ;  /* 0xff8000001e1e7808 */ /* 0x020fe20006000000 */
[----:B------:R-:W5:Y:S01]  /*182c0*/  MUFU.TANH R191, R51 ;  /* 0x0000003300bf7308 */ /* 0x000f620000002400 */
[C---:B------:R-:W-:Y:S02]  /*182d0*/  ISETP.LT.OR P0, PT, R13.reuse, R247, P0 ;  /* 0x000000f70d00720c */ /* 0x040fe40000701670 */
[----:B------:R-:W-:Y:S02]  /*182e0*/  ISETP.GE.AND P4, PT, R13, R244, PT ;  /* 0x000000f40d00720c */ /* 0x000fe40003f86270 */
[----:B------:R-:W-:-:S02]  /*182f0*/  FSEL R183, R183, -INF , !P2 ;  /* 0xff800000b7b77808 */ /* 0x000fc40005000000 */
[----:B------:R-:W-:Y:S01]  /*18300*/  FSEL R187, R56, -INF , !P1 ;  /* 0xff80000038bb7808 */ /* 0x000fe20004800000 */
[----:B------:R-:W5:Y:S01]  /*18310*/  MUFU.TANH R195, R88 ;  /* 0x0000005800c37308 */ /* 0x000f620000002400 */
[C---:B------:R-:W-:Y:S02]  /*18320*/  ISETP.GE.AND P2, PT, R16.reuse, R245, PT ;  /* 0x000000f51000720c */ /* 0x040fe40003f46270 */
[----:B------:R-:W-:Y:S02]  /*18330*/  ISETP.GE.AND P1, PT, R16, R244, PT ;  /* 0x000000f41000720c */ /* 0x000fe40003f26270 */
[----:B---3--:R-:W-:Y:S02]  /*18340*/  FSEL R29, R29, -INF , !P0 ;  /* 0xff8000001d1d7808 */ /* 0x008fe40004000000 */
[-C--:B------:R-:W-:Y:S01]  /*18350*/  ISETP.LT.OR P4, PT, R13, R246.reuse, P4 ;  /* 0x000000f60d00720c */ /* 0x080fe20002781670 */
[----:B------:R-:W-:Y:S01]  /*18360*/  MUFU.TANH R194, R89 ;  /* 0x0000005900c27308 */ /* 0x000fe20000002400 */
[----:B------:R-:W-:Y:S01]  /*18370*/  ISETP.GT.AND P0, PT, R240, R231, PT ;  /* 0x000000e7f000720c */ /* 0x000fe20003f04270 */
[----:B------:R-:W-:Y:S01]  /*18380*/  VIADD R13, R24, 0x38 ;  /* 0x00000038180d7836 */ /* 0x000fe20000000000 */
[----:B------:R-:W-:Y:S01]  /*18390*/  ISETP.LT.OR P2, PT, R16, R247, P2 ;  /* 0x000000f71000720c */ /* 0x000fe20001741670 */
[----:B------:R-:W-:Y:S01]  /*183a0*/  VIADD R24, R24, 0x39 ;  /* 0x0000003918187836 */ /* 0x000fe20000000000 */
[----:B------:R-:W-:Y:S01]  /*183b0*/  BAR.SYNC.DEFER_BLOCKING 0x0 ;  /* 0x0000000000007b1d */ /* 0x000fe20000010000 */
[----:B------:R-:W-:-:S02]  /*183c0*/  ISETP.LT.OR P1, PT, R16, R246, P1 ;  /* 0x000000f61000720c */ /* 0x000fc40000f21670 */
[----:B----4-:R-:W-:Y:S02]  /*183d0*/  FSEL R185, R57, -INF , !P6 ;  /* 0xff80000039b97808 */ /* 0x010fe40007000000 */
[----:B-1----:R-:W-:Y:S01]  /*183e0*/  FSEL R28, R28, -INF , !P5 ;  /* 0xff8000001c1c7808 */ /* 0x002fe20006800000 */
[----:B------:R-:W1:Y:S01]  /*183f0*/  MUFU.TANH R190, R90 ;  /* 0x0000005a00be7308 */ /* 0x000e620000002400 */
[----:B------:R-:W-:Y:S02]  /*18400*/  FSEL R31, R31, -INF , !P2 ;  /* 0xff8000001f1f7808 */ /* 0x000fe40005000000 */
[----:B--2---:R-:W-:Y:S02]  /*18410*/  FSEL R192, R50, -INF , !P1 ;  /* 0xff80000032c07808 */ /* 0x004fe40004800000 */
[CC--:B------:R-:W-:Y:S02]  /*18420*/  ISETP.GE.AND P6, PT, R13.reuse, R245.reuse, PT ;  /* 0x000000f50d00720c */ /* 0x0c0fe40003fc6270 */
[----:B------:R-:W-:Y:S01]  /*18430*/  ISETP.GE.AND P5, PT, R24, R245, PT ;  /* 0x000000f51800720c */ /* 0x000fe20003fa6270 */
[----:B------:R-:W2:Y:S01]  /*18440*/  MUFU.TANH R188, R91 ;  /* 0x0000005b00bc7308 */ /* 0x000ea20000002400 */
[----:B------:R-:W-:-:S02]  /*18450*/  ISETP.GE.AND P2, PT, R13, R244, PT ;  /* 0x000000f40d00720c */ /* 0x000fc40003f46270 */
[C---:B------:R-:W-:Y:S02]  /*18460*/  ISETP.GE.AND P1, PT, R24.reuse, R244, PT ;  /* 0x000000f41800720c */ /* 0x040fe40003f26270 */
[CC--:B------:R-:W-:Y:S02]  /*18470*/  ISETP.LT.OR P6, PT, R13.reuse, R247.reuse, P6 ;  /* 0x000000f70d00720c */ /* 0x0c0fe400037c1670 */
[-C--:B------:R-:W-:Y:S02]  /*18480*/  ISETP.LT.OR P2, PT, R13, R246.reuse, P2 ;  /* 0x000000f60d00720c */ /* 0x080fe40001741670 */
[C---:B------:R-:W-:Y:S02]  /*18490*/  ISETP.LT.OR P5, PT, R24.reuse, R247, P5 ;  /* 0x000000f71800720c */ /* 0x040fe40002fa1670 */
[----:B------:R-:W-:Y:S02]  /*184a0*/  ISETP.LT.OR P1, PT, R24, R246, P1 ;  /* 0x000000f61800720c */ /* 0x000fe40000f21670 */
[----:B-----5:R-:W-:-:S02]  /*184b0*/  FSEL R191, R191, -INF , !P4 ;  /* 0xff800000bfbf7808 */ /* 0x020fc40006000000 */
[----:B------:R-:W-:Y:S02]  /*184c0*/  FSEL R195, R195, -INF , !P6 ;  /* 0xff800000c3c37808 */ /* 0x000fe40007000000 */
[----:B-1----:R-:W-:Y:S02]  /*184d0*/  FSEL R190, R190, -INF , !P2 ;  /* 0xff800000bebe7808 */ /* 0x002fe40005000000 */
[----:B------:R-:W-:Y:S02]  /*184e0*/  FSEL R194, R194, -INF , !P5 ;  /* 0xff800000c2c27808 */ /* 0x000fe40006800000 */
[----:B--2---:R-:W-:Y:S01]  /*184f0*/  FSEL R188, R188, -INF , !P1 ;  /* 0xff800000bcbc7808 */ /* 0x004fe20004800000 */
        /* <DEDUP_REMOVED lines=62> */
.L_x_6870:
[----:B------:R-:W-:Y:S02]  /*188e0*/  ULDC UR12, c[0x0][0x248] ;  /* 0x00009200000c7ab9 */ /* 0x000fe40000000800 */
[----:B------:R-:W-:-:S06]  /*188f0*/  USHF.L.U32 UR5, UR12, 0x6, URZ ;  /* 0x000000060c057899 */ /* 0x000fcc000800063f */
[----:B------:R-:W-:-:S04]  /*18900*/  IADD3 R19, RZ, -UR5, RZ ;  /* 0x80000005ff137c10 */ /* 0x000fc8000fffe0ff */
[----:B------:R-:W-:-:S07]  /*18910*/  SHF.R.S32.HI R13, RZ, 0x1f, R19 ;  /* 0x0000001fff0d7819 */ /* 0x000fce0000011413 */
.L_x_6871:
        /* <DEDUP_REMOVED lines=44> */
.L_x_6869:
        /* <DEDUP_REMOVED lines=33> */
[----:B-1----:R-:W-:Y:S01]  /*18df0*/  LDSM.16.MT88.4 R40, [R224+0x12000] ;  /* 0x01200000e028783b */ /* 0x002fe20000004200 */
        /* <DEDUP_REMOVED lines=34> */
[--C-:B------:R-:W-:Y:S01]  /*19020*/  FFMA.FTZ R35, R5, UR10, -R196.reuse ;  /* 0x0000000a05237c23 */ /* 0x100fe200080108c4 */
[----:B------:R-:W-:Y:S01]  /*19030*/  MUFU.EX2 R179, R179 ;  /* 0x000000b300b37308 */ /* 0x000fe20000000800 */
[--C-:B------:R-:W-:Y:S01]  /*19040*/  FFMA.FTZ R173, R11, UR10, -R196.reuse ;  /* 0x0000000a0bad7c23 */ /* 0x100fe200080108c4 */
[----:B------:R-:W-:Y:S01]  /*19050*/  FSEL R193, R193, RZ, P1 ;  /* 0x000000ffc1c17208 */ /* 0x000fe20000800000 */
[--C-:B------:R-:W-:Y:S01]  /*19060*/  FFMA.FTZ R2, R9, UR10, -R196.reuse ;  /* 0x0000000a09027c23 */ /* 0x100fe200080108c4 */
        /* <DEDUP_REMOVED lines=8> */
[----:B------:R-:W1:Y:S01]  /*190f0*/  LDSM.16.MT88.4 R4, [R220+0x16000] ;  /* 0x01600000dc04783b */ /* 0x000e620000004200 */
[--C-:B------:R-:W-:Y:S01]  /*19100*/  FFMA.FTZ R32, R10, UR10, -R193.reuse ;  /* 0x0000000a0a207c23 */ /* 0x100fe200080108c1 */
[--C-:B------:R-:W-:Y:S01]  /*19110*/  FFMA.FTZ R33, R8, UR10, -R193.reuse ;  /* 0x0000000a08217c23 */ /* 0x100fe200080108c1 */
[--C-:B------:R-:W-:Y:S01]  /*19120*/  FFMA.FTZ R169, R14, UR10, -R193.reuse ;  /* 0x0000000a0ea97c23 */ /* 0x100fe200080108c1 */
[----:B------:R-:W1:Y:S01]  /*19130*/  LDSM.16.MT88.4 R8, [R222+0x10800] ;  /* 0x01080000de08783b */ /* 0x000e620000004200 */
[--C-:B------:R-:W-:Y:S01]  /*19140*/  FFMA.FTZ R0, R12, UR10, -R193.reuse ;  /* 0x0000000a0c007c23 */ /* 0x100fe200080108c1 */
[--C-:B------:R-:W-:Y:S01]  /*19150*/  FFMA.FTZ R187, R186, UR10, -R193.reuse ;  /* 0x0000000ababb7c23 */ /* 0x100fe200080108c1 */
[----:B------:R-:W-:Y:S01]  /*19160*/  MUFU.EX2 R175, R175 ;  /* 0x000000af00af7308 */ /* 0x000fe20000000800 */
[----:B------:R-:W1:Y:S01]  /*19170*/  LDSM.16.MT88.4 R16, [R224+0x10800] ;  /* 0x01080000e010783b */ /* 0x000e620000004200 */
[--C-:B------:R-:W-:Y:S01]  /*19180*/  FFMA.FTZ R183, R183, UR10, -R196.reuse ;  /* 0x0000000ab7b77c23 */ /* 0x100fe200080108c4 */
[--C-:B------:R-:W-:Y:S01]  /*19190*/  FFMA.FTZ R185, R185, UR10, -R196.reuse ;  /* 0x0000000ab9b97c23 */ /* 0x100fe200080108c4 */
[--C-:B------:R-:W-:Y:S01]  /*191a0*/  FFMA.FTZ R184, R184, UR10, -R193.reuse ;  /* 0x0000000ab8b87c23 */ /* 0x100fe200080108c1 */
[----:B------:R-:W1:Y:S01]  /*191b0*/  LDSM.16.MT88.4 R12, [R221+0x10800] ;  /* 0x01080000dd0c783b */ /* 0x000e620000004200 */
[--C-:B------:R-:W-:Y:S01]  /*191c0*/  FFMA.FTZ R186, R30, UR10, -R193.reuse ;  /* 0x0000000a1eba7c23 */ /* 0x100fe200080108c1 */
[--C-:B------:R-:W-:Y:S01]  /*191d0*/  FFMA.FTZ R189, R28, UR10, -R193.reuse ;  /* 0x0000000a1cbd7c23 */ /* 0x100fe200080108c1 */
        /* <DEDUP_REMOVED lines=13> */
[----:B------:R-:W-:-:S03]  /*192b0*/  FADD.FTZ R176, R179, R176 ;  /* 0x000000b0b3b07221 */ /* 0x000fc60000010000 */
[----:B------:R-:W4:Y:S01]  /*192c0*/  MUFU.EX2 R181, R181 ;  /* 0x000000b500b57308 */ /* 0x000f220000000800 */
[----:B---3--:R-:W-:Y:S01]  /*192d0*/  F2FP.F16.F32.PACK_AB R130, R172, R175 ;  /* 0x000000afac82723e */ /* 0x008fe200000000ff */
[----:B------:R-:W-:-:S04]  /*192e0*/  FADD.FTZ R175, R175, R176 ;  /* 0x000000b0afaf7221 */ /* 0x000fc80000010000 */
[----:B------:R-:W-:Y:S02]  /*192f0*/  FADD.FTZ R172, R172, R175 ;  /* 0x000000afacac7221 */ /* 0x000fe40000010000 */
        /* <DEDUP_REMOVED lines=30> */
[C---:B-----5:R-:W-:Y:S01]  /*194e0*/  HMMA.16816.F32 R92, R128.reuse, R96, RZ ;  /* 0x00000060805c723c */ /* 0x060fe200000018ff */
        /* <DEDUP_REMOVED lines=32> */
[----:B----4-:R-:W-:Y:S01]  /*196f0*/  F2FP.F16.F32.PACK_AB R4, R34, R173 ;  /* 0x000000ad2204723e */ /* 0x010fe200000000ff */
[----:B------:R-:W-:Y:S01]  /*19700*/  FADD.FTZ R173, R173, R172 ;  /* 0x000000acadad7221 */ /* 0x000fe20000010000 */
[----:B---3--:R-:W-:Y:S01]  /*19710*/  F2FP.F16.F32.PACK_AB R5, R32, R169 ;  /* 0x000000a92005723e */ /* 0x008fe200000000ff */
[----:B------:R-:W-:-:S02]  /*19720*/  FADD.FTZ R169, R169, R174 ;  /* 0x000000aea9a97221 */ /* 0x000fc40000010000 */
[----:B------:R-:W-:Y:S01]  /*19730*/  FADD.FTZ R34, R34, R173 ;  /* 0x000000ad22227221 */ /* 0x000fe20000010000 */
[----:B------:R-:W-:Y:S01]  /*19740*/  F2FP.F16.F32.PACK_AB R6, R2, R35 ;  /* 0x000000230206723e */ /* 0x000fe200000000ff */
[----:B------:R-:W-:Y:S01]  /*19750*/  FADD.FTZ R32, R32, R169 ;  /* 0x000000a920207221 */ /* 0x000fe20000010000 */
[----:B--2---:R-:W-:Y:S01]  /*19760*/  F2FP.F16.F32.PACK_AB R7, R0, R33 ;  /* 0x000000210007723e */ /* 0x004fe200000000ff */
        /* <DEDUP_REMOVED lines=233> */
.L_x_6873:
[----:B------:R-:W-:Y:S02]  /*1a600*/  ULDC UR8, c[0x0][0x250] ;  /* 0x0000940000087ab9 */ /* 0x000fe40000000800 */
[----:B------:R-:W-:-:S06]  /*1a610*/  USHF.L.U32 UR4, UR8, 0x6, URZ ;  /* 0x0000000608047899 */ /* 0x000fcc000800063f */
[----:B------:R-:W-:-:S04]  /*1a620*/  IADD3 R5, RZ, -UR4, RZ ;  /* 0x80000004ff057c10 */ /* 0x000fc8000fffe0ff */
[----:B------:R-:W-:-:S07]  /*1a630*/  SHF.R.S32.HI R0, RZ, 0x1f, R5 ;  /* 0x0000001fff007819 */ /* 0x000fce0000011405 */
.L_x_6874:
[----:B------:R-:W-:Y:S01]  /*1a640*/  IADD3 R167, P1, P0, R170, R5, R167 ;  /* 0x00000005aaa77210 */ /* 0x000fe2000783e0a7 */
[----:B------:R-:W-:Y:S01]  /*1a650*/  ULDC.64 UR4, c[0x0][0x220] ;  /* 0x0000880000047ab9 */ /* 0x000fe20000000a00 */
        /* <DEDUP_REMOVED lines=13> */
[----:B------:R-:W-:Y:S02]  /*1a730*/  LEA R4, P0, R167, UR4, 0x1 ;  /* 0x00000004a7047c11 */ /* 0x000fe4000f8008ff */
[----:B------:R-:W-:Y:S02]  /*1a740*/  IADD3.X R9, R241, UR9, RZ, P1, !PT ;  /* 0x00000009f1097c10 */ /* 0x000fe40008ffe4ff */
        /* <DEDUP_REMOVED lines=18> */
[C---:B------:R-:W-:Y:S01]  /*1a870*/  ISETP.GE.AND P1, PT, R201.reuse, R244, PT ;  /* 0x000000f4c900720c */ /* 0x040fe20003f26270 */
[----:B------:R-:W-:Y:S01]  /*1a880*/  LDGSTS.E.BYPASS.LTC128B.128 [R236+0x12800], desc[UR6][R4.64+0x80] ;  /* 0x1280008004ec7fae */ /* 0x000fe2000b901d46 */
[C---:B------:R-:W-:Y:S02]  /*1a890*/  ISETP.LT.OR P5, PT, R201.reuse, R247, P5 ;  /* 0x000000f7c900720c */ /* 0x040fe40002fa1670 */
[----:B------:R-:W-:Y:S01]  /*1a8a0*/  ISETP.LT.OR P1, PT, R201, R246, P1 ;  /* 0x000000f6c900720c */ /* 0x000fe20000f21670 */
        /* <DEDUP_REMOVED lines=22> */
[----:B------:R-:W-:Y:S04]  /*1aa10*/  LDSM.16.M88.4 R196, [R216] ;  /* 0x00000000d8c4783b */ /* 0x000fe80000000200 */
[----:B------:R-:W0:Y:S01]  /*1aa20*/  LDGDEPBAR ;  /* 0x00000000000079af */ /* 0x000e220000000000 */
        /* <DEDUP_REMOVED lines=19> */
[----:B------:R-:W5:Y:S04]  /*1ab60*/  LDSM.16.M88.4 R24, [R225] ;  /* 0x00000000e118783b */ /* 0x000f680000000200 */
        /* <DEDUP_REMOVED lines=10> */
[C---:B---3--:R-:W-:Y:S06]  /*1ac10*/  HMMA.16816.F32 R168, R12.reuse, R16, R168 ;  /* 0x000000100ca8723c */ /* 0x048fec00000018a8 */
[----:B------:R-:W-:Y:S01]  /*1ac20*/  HMMA.16816.F32 R32, R12, R18, R32 ;  /* 0x000000120c20723c */ /* 0x000fe20000001820 */
[----:B------:R-:W-:Y:S04]  /*1ac30*/  LDSM.16.M88.4 R16, [R230+0x2000] ;  /* 0x00200000e610783b */ /* 0x000fe80000000200 */
[----:B------:R-:W3:Y:S01]  /*1ac40*/  LDSM.16.M88.4 R12, [R229+0xa000] ;  /* 0x00a00000e50c783b */ /* 0x000ee20000000200 */
[C---:B-----5:R-:W-:Y:S06]  /*1ac50*/  HMMA.16816.F32 R4, R24.reuse, R196, R4 ;  /* 0x000000c41804723c */ /* 0x060fec0000001804 */
        /* <DEDUP_REMOVED lines=10> */
[----:B------:R-:W-:Y:S04]  /*1ad00*/  LDSM.16.M88.4 R188, [R215] ;  /* 0x00000000d7bc783b */ /* 0x000fe80000000200 */
[----:B------:R-:W-:Y:S01]  /*1ad10*/  LDSM.16.M88.4 R24, [R214] ;  /* 0x00000000d618783b */ /* 0x000fe20000000200 */
        /* <DEDUP_REMOVED lines=37> */
[----:B------:R-:W5:Y:S04]  /*1af70*/  LDSM.16.M88.4 R184, [R230+0x4000] ;  /* 0x00400000e6b8783b */ /* 0x000f680000000200 */
        /* <DEDUP_REMOVED lines=13> */
[----:B------:R-:W4:Y:S01]  /*1b050*/  LDSM.16.M88.4 R24, [R211] ;  /* 0x00000000d318783b */ /* 0x000f220000000200 */
[C---:B-----5:R-:W-:Y:S06]  /*1b060*/  HMMA.16816.F32 R4, R184.reuse, R196, R4 ;  /* 0x000000c4b804723c */ /* 0x060fec0000001804 */
[C---:B------:R-:W-:Y:S01]  /*1b070*/  HMMA.16816.F32 R8, R184.reuse, R198, R8 ;  /* 0x000000c6b808723c */ /* 0x040fe20000001808 */
[----:B------:R-:W-:Y:S05]  /*1b080*/  LDSM.16.M88.4 R196, [R223+0xd000] ;  /* 0x00d00000dfc4783b */ /* 0x000fea0000000200 */
[C---:B-1----:R-:W-:Y:S06]  /*1b090*/  HMMA.16816.F32 R20, R184.reuse, R28, R20 ;  /* 0x0000001cb814723c */ /* 0x042fec0000001814 */
[C---:B------:R-:W-:Y:S01]  /*1b0a0*/  HMMA.16816.F32 R180, R184.reuse, R30, R180 ;  /* 0x0000001eb8b4723c */ /* 0x040fe200000018b4 */
[----:B------:R-:W1:Y:S05]  /*1b0b0*/  LDSM.16.M88.4 R28, [R209] ;  /* 0x00000000d11c783b */ /* 0x000e6a0000000200 */
[C---:B--2---:R-:W-:Y:S06]  /*1b0c0*/  HMMA.16816.F32 R176, R184.reuse, R16, R176 ;  /* 0x00000010b8b0723c */ /* 0x044fec00000018b0 */
[C---:B------:R-:W-:Y:S01]  /*1b0d0*/  HMMA.16816.F32 R172, R184.reuse, R18, R172 ;  /* 0x00000012b8ac723c */ /* 0x040fe200000018ac */
[----:B------:R-:W2:Y:S05]  /*1b0e0*/  LDSM.16.M88.4 R16, [R208] ;  /* 0x00000000d010783b */ /* 0x000eaa0000000200 */
[C---:B---3--:R-:W-:Y:S06]  /*1b0f0*/  HMMA.16816.F32 R168, R184.reuse, R188, R168 ;  /* 0x000000bcb8a8723c */ /* 0x048fec00000018a8 */
[----:B------:R-:W-:Y:S01]  /*1b100*/  HMMA.16816.F32 R32, R184, R190, R32 ;  /* 0x000000beb820723c */ /* 0x000fe20000001820 */
[----:B------:R-:W-:Y:S04]  /*1b110*/  LDSM.16.M88.4 R188, [R223+0xc000] ;  /* 0x00c00000dfbc783b */ /* 0x000fe80000000200 */
[----:B------:R-:W-:Y:S01]  /*1b120*/  LDSM.16.M88.4 R184, [R223+0xc800] ;  /* 0x00c80000dfb8783b */ /* 0x000fe20000000200 */
[C---:B----4-:R-:W-:Y:S06]  /*1b130*/  HMMA.16816.F32 R4, R12.reuse, R24, R4 ;  /* 0x000000180c04723c */ /* 0x050fec0000001804 */
        /* <DEDUP_REMOVED lines=36> */
[----:B------:R-:W3:Y:S04]  /*1b380*/  LDSM.16.M88.4 R16, [R207] ;  /* 0x00000000cf10783b */ /* 0x000ee80000000200 */
[----:B------:R-:W4:Y:S01]  /*1b390*/  LDSM.16.M88.4 R184, [R229+0xf800] ;  /* 0x00f80000e5b8783b */ /* 0x000f220000000200 */
[C---:B-1----:R-:W-:Y:S06]  /*1b3a0*/  HMMA.16816.F32 R4, R24.reuse, R28, R4 ;  /* 0x0000001c1804723c */ /* 0x042fec0000001804 */
[C---:B------:R-:W-:Y:S01]  /*1b3b0*/  HMMA.16816.F32 R8, R24.reuse, R30, R8 ;  /* 0x0000001e1808723c */ /* 0x040fe20000001808 */
[----:B------:R-:W-:Y:S05]  /*1b3c0*/  LDSM.16.M88.4 R28, [R226+0x6000] ;  /* 0x00600000e21c783b */ /* 0x000fea0000000200 */
[C---:B--2---:R-:W-:Y:S06]  /*1b3d0*/  HMMA.16816.F32 R20, R24.reuse, R12, R20 ;  /* 0x0000000c1814723c */ /* 0x044fec0000001814 */
[C---:B------:R-:W-:Y:S01]  /*1b3e0*/  HMMA.16816.F32 R180, R24.reuse, R14, R180 ;  /* 0x0000000e18b4723c */ /* 0x040fe200000018b4 */
[----:B------:R-:W1:Y:S05]  /*1b3f0*/  LDSM.16.M88.4 R12, [R223+0xe000] ;  /* 0x00e00000df0c783b */ /* 0x000e6a0000000200 */
[C---:B-----5:R-:W-:Y:S06]  /*1b400*/  HMMA.16816.F32 R176, R24.reuse, R192, R176 ;  /* 0x000000c018b0723c */ /* 0x060fec00000018b0 */
[----:B------:R-:W-:Y:S01]  /*1b410*/  HMMA.16816.F32 R172, R24, R194, R172 ;  /* 0x000000c218ac723c */ /* 0x000fe200000018ac */
[----:B------:R-:W-:Y:S05]  /*1b420*/  LDSM.16.M88.4 R192, [R216+0x6000] ;  /* 0x00600000d8c0783b */ /* 0x000fea0000000200 */
[C---:B---3--:R-:W-:Y:S06]  /*1b430*/  HMMA.16816.F32 R4, R188.reuse, R16, R4 ;  /* 0x00000010bc04723c */ /* 0x048fec0000001804 */
[----:B------:R-:W-:Y:S01]  /*1b440*/  HMMA.16816.F32 R8, R188, R18, R8 ;  /* 0x00000012bc08723c */ /* 0x000fe20000001808 */
[----:B------:R-:W2:Y:S05]  /*1b450*/  LDSM.16.M88.4 R16, [R225+0x6000] ;  /* 0x00600000e110783b */ /* 0x000eaa0000000200 */
[C---:B----4-:R-:W-:Y:S06]  /*1b460*/  HMMA.16816.F32 R168, R24.reuse, R184, R168 ;  /* 0x000000b818a8723c */ /* 0x050fec00000018a8 */
[----:B------:R-:W-:Y:S01]  /*1b470*/  HMMA.16816.F32 R32, R24, R186, R32 ;  /* 0x000000ba1820723c */ /* 0x000fe20000001820 */
[----:B------:R-:W3:Y:S04]  /*1b480*/  LDSM.16.M88.4 R24, [R223+0xe800] ;  /* 0x00e80000df18783b */ /* 0x000ee80000000200 */
[----:B------:R-:W4:Y:S01]  /*1b490*/  LDSM.16.M88.4 R184, [R205] ;  /* 0x00000000cdb8783b */ /* 0x000f220000000200 */
[C---:B-1----:R-:W-:Y:S06]  /*1b4a0*/  HMMA.16816.F32 R4, R28.reuse, R12, R4 ;  /* 0x0000000c1c04723c */ /* 0x042fec0000001804 */
[----:B------:R-:W-:Y:S01]  /*1b4b0*/  HMMA.16816.F32 R8, R28, R14, R8 ;  /* 0x0000000e1c08723c */ /* 0x000fe20000001808 */
[----:B------:R-:W1:Y:S05]  /*1b4c0*/  LDSM.16.M88.4 R12, [R216+0x6800] ;  /* 0x00680000d80c783b */ /* 0x000e6a0000000200 */
[C---:B------:R-:W-:Y:S06]  /*1b4d0*/  HMMA.16816.F32 R20, R188.reuse, R196, R20 ;  /* 0x000000c4bc14723c */ /* 0x040fec0000001814 */
[----:B------:R-:W-:Y:S06]  /*1b4e0*/  HMMA.16816.F32 R180, R188, R198, R180 ;  /* 0x000000c6bcb4723c */ /* 0x000fec00000018b4 */
[C---:B--2---:R-:W-:Y:S06]  /*1b4f0*/  HMMA.16816.F32 R4, R16.reuse, R192, R4 ;  /* 0x000000c01004723c */ /* 0x044fec0000001804 */
[----:B------:R-:W-:Y:S01]  /*1b500*/  HMMA.16816.F32 R8, R16, R194, R8 ;  /* 0x000000c21008723c */ /* 0x000fe20000001808 */
[----:B------:R-:W2:Y:S05]  /*1b510*/  LDSM.16.M88.4 R192, [R223+0xf000] ;  /* 0x00f00000dfc0783b */ /* 0x000eaa0000000200 */
[----:B---3--:R-:W-:Y:S06]  /*1b520*/  HMMA.16816.F32 R20, R28, R24, R20 ;  /* 0x000000181c14723c */ /* 0x008fec0000001814 */
[----:B----4-:R-:W-:Y:S06]  /*1b530*/  HMMA.16816.F32 R176, R188, R184, R176 ;  /* 0x000000b8bcb0723c */ /* 0x010fec00000018b0 */
[----:B------:R-:W-:Y:S01]  /*1b540*/  FMUL.FTZ R0, R4, UR15 ;  /* 0x0000000f04007c20 */ /* 0x000fe20008410000 */
[----:B------:R-:W-:Y:S01]  /*1b550*/  FMUL.FTZ R2, R5, UR15 ;  /* 0x0000000f05027c20 */ /* 0x000fe20008410000 */
[----:B------:R-:W-:Y:S01]  /*1b560*/  FMUL.FTZ R165, R6, UR15 ;  /* 0x0000000f06a57c20 */ /* 0x000fe20008410000 */
[----:B------:R-:W-:Y:S01]  /*1b570*/  FMUL.FTZ R166, R7, UR15 ;  /* 0x0000000f07a67c20 */ /* 0x000fe20008410000 */
[----:B------:R-:W-:Y:S01]  /*1b580*/  HMMA.16816.F32 R180, R28, R26, R180 ;  /* 0x0000001a1cb4723c */ /* 0x000fe200000018b4 */
[----:B------:R-:W3:Y:S01]  /*1b590*/  LDSM.16.M88.4 R4, [R204] ;  /* 0x00000000cc04783b */ /* 0x000ee20000000200 */
[----:B------:R-:W-:Y:S01]  /*1b5a0*/  FMUL.FTZ R8, R8, UR15 ;  /* 0x0000000f08087c20 */ /* 0x000fe20008410000 */
[----:B------:R-:W-:Y:S01]  /*1b5b0*/  FMUL.FTZ R167, R10, UR15 ;  /* 0x0000000f0aa77c20 */ /* 0x000fe20008410000 */
[----:B------:R-:W-:Y:S01]  /*1b5c0*/  FMUL.FTZ R184, R11, UR15 ;  /* 0x0000000f0bb87c20 */ /* 0x000fe20008410000 */
[----:B------:R-:W4:Y:S01]  /*1b5d0*/  LDSM.16.M88.4 R24, [R216+0x7000] ;  /* 0x00700000d818783b */ /* 0x000f220000000200 */
[----:B------:R-:W-:Y:S01]  /*1b5e0*/  HMMA.16816.F32 R172, R188, R186, R172 ;  /* 0x000000babcac723c */ /* 0x000fe200000018ac */
[----:B------:R-:W5:Y:S05]  /*1b5f0*/  MUFU.TANH R0, R0 ;  /* 0x0000000000007308 */ /* 0x000f6a0000002400 */
[----:B-1----:R-:W-:Y:S03]  /*1b600*/  HMMA.16816.F32 R20, R16, R12, R20 ;  /* 0x0000000c1014723c */ /* 0x002fe60000001814 */
[----:B------:R1:W-:Y:S04]  /*1b610*/  MUFU.TANH R12, R8 ;  /* 0x00000008000c7308 */ /* 0x0003e80000002400 */
[----:B------:R-:W-:Y:S01]  /*1b620*/  FMUL.FTZ R13, R9, UR15 ;  /* 0x0000000f090d7c20 */ /* 0x000fe20008410000 */
[----:B--2---:R-:W-:Y:S03]  /*1b630*/  HMMA.16816.F32 R176, R28, R192, R176 ;  /* 0x000000c01cb0723c */ /* 0x004fe600000018b0 */
[----:B------:R-:W2:Y:S03]  /*1b640*/  MUFU.TANH R165, R165 ;  /* 0x000000a500a57308 */ /* 0x000ea60000002400 */
[----:B------:R-:W-:Y:S05]  /*1b650*/  HMMA.16816.F32 R180, R16, R14, R180 ;  /* 0x0000000e10b4723c */ /* 0x000fea00000018b4 */
[----:B------:R-:W2:Y:S01]  /*1b660*/  MUFU.TANH R2, R2 ;  /* 0x0000000200027308 */ /* 0x000ea20000002400 */
[----:B-1----:R-:W1:Y:S01]  /*1b670*/  LDSM.16.M88.4 R8, [R223+0xf800] ;  /* 0x00f80000df08783b */ /* 0x002e620000000200 */
[----:B------:R-:W-:Y:S03]  /*1b680*/  HMMA.16816.F32 R172, R28, R194, R172 ;  /* 0x000000c21cac723c */ /* 0x000fe600000018ac */
[----:B------:R-:W-:Y:S01]  /*1b690*/  FMUL.FTZ R14, R21, UR15 ;  /* 0x0000000f150e7c20 */ /* 0x000fe20008410000 */
[----:B------:R-:W-:Y:S01]  /*1b6a0*/  FMUL.FTZ R21, R23, UR15 ;  /* 0x0000000f17157c20 */ /* 0x000fe20008410000 */
[----:B------:R-:W-:Y:S01]  /*1b6b0*/  FMUL.FTZ R15, R20, UR15 ;  /* 0x0000000f140f7c20 */ /* 0x000fe20008410000 */
[----:B------:R-:W2:Y:S01]  /*1b6c0*/  MUFU.TANH R166, R166 ;  /* 0x000000a600a67308 */ /* 0x000ea20000002400 */
[----:B------:R-:W-:Y:S01]  /*1b6d0*/  FMUL.FTZ R20, R22, UR15 ;  /* 0x0000000f16147c20 */ /* 0x000fe20008410000 */
[C---:B---3--:R-:W-:Y:S06]  /*1b6e0*/  HMMA.16816.F32 R168, R188.reuse, R4, R168 ;  /* 0x00000004bca8723c */ /* 0x048fec00000018a8 */
[----:B------:R-:W-:Y:S01]  /*1b6f0*/  HMMA.16816.F32 R32, R188, R6, R32 ;  /* 0x00000006bc20723c */ /* 0x000fe20000001820 */
[----:B------:R-:W3:Y:S01]  /*1b700*/  LDSM.16.M88.4 R4, [R216+0x7800] ;  /* 0x00780000d804783b */ /* 0x000ee20000000200 */
[----:B------:R-:W3:Y:S01]  /*1b710*/  MUFU.TANH R167, R167 ;  /* 0x000000a700a77308 */ /* 0x000ee20000002400 */
[----:B------:R-:W-:Y:S01]  /*1b720*/  FMUL.FTZ R23, R181, UR15 ;  /* 0x0000000fb5177c20 */ /* 0x000fe20008410000 */
[----:B------:R-:W-:Y:S01]  /*1b730*/  FMUL.FTZ R22, R180, UR15 ;  /* 0x0000000fb4167c20 */ /* 0x000fe20008410000 */
[----:B------:R-:W-:Y:S01]  /*1b740*/  FMUL.FTZ R180, R182, UR15 ;  /* 0x0000000fb6b47c20 */ /* 0x000fe20008410000 */
[----:B----4-:R-:W-:Y:S01]  /*1b750*/  HMMA.16816.F32 R176, R16, R24, R176 ;  /* 0x0000001810b0723c */ /* 0x010fe200000018b0 */
[----:B------:R-:W-:-:S04]  /*1b760*/  DEPBAR.LE SB0, 0x0 ;  /* 0x000080000000791a */ /* 0x000fc80000000000 */
[----:B------:R-:W4:Y:S01]  /*1b770*/  MUFU.TANH R13, R13 ;  /* 0x0000000d000d7308 */ /* 0x000f220000002400 */
[----:B------:R-:W-:Y:S01]  /*1b780*/  HMMA.16816.F32 R172, R16, R26, R172 ;  /* 0x0000001a10ac723c */ /* 0x000fe200000018ac */
[C---:B------:R-:W-:Y:S02]  /*1b790*/  VIADD R24, R201.reuse, 0x1 ;  /* 0x00000001c9187836 */ /* 0x040fe40000000000 */
[----:B------:R-:W-:-:S03]  /*1b7a0*/  VIADD R25, R201, 0x10 ;  /* 0x00000010c9197836 */ /* 0x000fc60000000000 */
[C---:B------:R-:W-:Y:S01]  /*1b7b0*/  ISETP.GE.AND P0, PT, R24.reuse, R245, PT ;  /* 0x000000f51800720c */ /* 0x040fe20003f06270 */
[----:B------:R-:W4:Y:S01]  /*1b7c0*/  MUFU.TANH R184, R184 ;  /* 0x000000b800b87308 */ /* 0x000f220000002400 */
[C---:B------:R-:W-:Y:S02]  /*1b7d0*/  ISETP.GE.AND P4, PT, R24.reuse, R244, PT ;  /* 0x000000f41800720c */ /* 0x040fe40003f86270 */
[C---:B------:R-:W-:Y:S02]  /*1b7e0*/  ISETP.LT.OR P0, PT, R24.reuse, R247, P0 ;  /* 0x000000f71800720c */ /* 0x040fe40000701670 */
[----:B------:R-:W-:Y:S01]  /*1b7f0*/  ISETP.LT.OR P4, PT, R24, R246, P4 ;  /* 0x000000f61800720c */ /* 0x000fe20002781670 */
[C---:B-1----:R-:W-:Y:S01]  /*1b800*/  HMMA.16816.F32 R168, R28.reuse, R8, R168 ;  /* 0x000000081ca8723c */ /* 0x042fe200000018a8 */
[C---:B------:R-:W-:Y:S01]  /*1b810*/  VIADD R24, R201.reuse, 0x9 ;  /* 0x00000009c9187836 */ /* 0x040fe20000000000 */
[----:B------:R-:W1:Y:S03]  /*1b820*/  MUFU.TANH R14, R14 ;  /* 0x0000000e000e7308 */ /* 0x000e660000002400 */
[----:B------:R-:W-:Y:S01]  /*1b830*/  FMUL.FTZ R176, R176, UR15 ;  /* 0x0000000fb0b07c20 */ /* 0x000fe20008410000 */
[----:B------:R-:W-:Y:S01]  /*1b840*/  HMMA.16816.F32 R32, R28, R10, R32 ;  /* 0x0000000a1c20723c */ /* 0x000fe20000001820 */
[----:B------:R-:W-:-:S02]  /*1b850*/  VIADD R9, R201, 0x8 ;  /* 0x00000008c9097836 */ /* 0x000fc40000000000 */
[----:B------:R-:W-:Y:S01]  /*1b860*/  FMUL.FTZ R178, R178, UR15 ;  /* 0x0000000fb2b27c20 */ /* 0x000fe20008410000 */
[----:B------:R-:W-:Y:S01]  /*1b870*/  FMUL.FTZ R8, R183, UR15 ;  /* 0x0000000fb7087c20 */ /* 0x000fe20008410000 */
[----:B------:R-:W1:Y:S01]  /*1b880*/  MUFU.TANH R21, R21 ;  /* 0x0000001500157308 */ /* 0x000e620000002400 */
[----:B------:R-:W-:Y:S01]  /*1b890*/  FMUL.FTZ R172, R172, UR15 ;  /* 0x0000000facac7c20 */ /* 0x000fe20008410000 */
[----:B------:R-:W-:Y:S01]  /*1b8a0*/  ISETP.GE.AND P6, PT, R9, R245, PT ;  /* 0x000000f50900720c */ /* 0x000fe20003fc6270 */
[----:B------:R-:W-:Y:S01]  /*1b8b0*/  VIADD R11, R201, 0x20 ;  /* 0x00000020c90b7836 */ /* 0x000fe20000000000 */
[C---:B------:R-:W-:Y:S01]  /*1b8c0*/  ISETP.GE.AND P2, PT, R9.reuse, R244, PT ;  /* 0x000000f40900720c */ /* 0x040fe20003f46270 */
[----:B------:R-:W-:Y:S01]  /*1b8d0*/  FMUL.FTZ R174, R174, UR15 ;  /* 0x0000000faeae7c20 */ /* 0x000fe20008410000 */
[----:B------:R-:W-:Y:S01]  /*1b8e0*/  ISETP.LT.OR P6, PT, R9, R247, P6 ;  /* 0x000000f70900720c */ /* 0x000fe200037c1670 */
[----:B------:R-:W-:Y:S01]  /*1b8f0*/  FMUL.FTZ R177, R177, UR15 ;  /* 0x0000000fb1b17c20 */ /* 0x000fe20008410000 */
[----:B------:R-:W-:Y:S01]  /*1b900*/  ISETP.LT.OR P2, PT, R9, R246, P2 ;  /* 0x000000f60900720c */ /* 0x000fe20001741670 */
[----:B------:R-:W1:Y:S01]  /*1b910*/  MUFU.TANH R15, R15 ;  /* 0x0000000f000f7308 */ /* 0x000e620000002400 */
[----:B-----5:R-:W-:Y:S01]  /*1b920*/  FSEL R9, R0, -INF , !P5 ;  /* 0xff80000000097808 */ /* 0x020fe20006800000 */
[----:B------:R-:W-:Y:S01]  /*1b930*/  FMUL.FTZ R179, R179, UR15 ;  /* 0x0000000fb3b37c20 */ /* 0x000fe20008410000 */
[----:B--2---:R-:W-:Y:S01]  /*1b940*/  FSEL R0, R165, -INF , !P1 ;  /* 0xff800000a5007808 */ /* 0x004fe20004800000 */
[----:B------:R-:W-:Y:S01]  /*1b950*/  VIADD R10, R201, 0x21 ;  /* 0x00000021c90a7836 */ /* 0x000fe20000000000 */
[----:B------:R-:W-:Y:S01]  /*1b960*/  FSEL R165, R2, -INF , !P0 ;  /* 0xff80000002a57808 */ /* 0x000fe20004000000 */
[C---:B---3--:R-:W-:Y:S01]  /*1b970*/  HMMA.16816.F32 R168, R16.reuse, R4, R168 ;  /* 0x0000000410a8723c */ /* 0x048fe200000018a8 */
[----:B------:R-:W-:Y:S01]  /*1b980*/  FSEL R2, R166, -INF , !P4 ;  /* 0xff800000a6027808 */ /* 0x000fe20006000000 */
[----:B------:R-:W2:Y:S01]  /*1b990*/  MUFU.TANH R20, R20 ;  /* 0x0000001400147308 */ /* 0x000ea20000002400 */
[-C--:B------:R-:W-:Y:S01]  /*1b9a0*/  ISETP.GE.AND P0, PT, R25, R245.reuse, PT ;  /* 0x000000f51900720c */ /* 0x080fe20003f06270 */
[----:B------:R-:W-:Y:S01]  /*1b9b0*/  FMUL.FTZ R173, R173, UR15 ;  /* 0x0000000fadad7c20 */ /* 0x000fe20008410000 */
[-C--:B------:R-:W-:Y:S01]  /*1b9c0*/  ISETP.GE.AND P4, PT, R25, R244.reuse, PT ;  /* 0x000000f41900720c */ /* 0x080fe20003f86270 */
[----:B------:R-:W-:Y:S01]  /*1b9d0*/  HMMA.16816.F32 R32, R16, R6, R32 ;  /* 0x000000061020723c */ /* 0x000fe20000001820 */
[C---:B------:R-:W-:Y:S01]  /*1b9e0*/  ISETP.GE.AND P5, PT, R24.reuse, R245, PT ;  /* 0x000000f51800720c */ /* 0x040fe20003fa6270 */
[----:B------:R-:W-:Y:S01]  /*1b9f0*/  FMUL.FTZ R175, R175, UR15 ;  /* 0x0000000fafaf7c20 */ /* 0x000fe20008410000 */
[----:B------:R-:W-:Y:S01]  /*1ba00*/  ISETP.GE.AND P1, PT, R24, R244, PT ;  /* 0x000000f41800720c */ /* 0x000fe20003f26270 */
[----:B------:R-:W3:Y:S01]  /*1ba10*/  MUFU.TANH R195, R176 ;  /* 0x000000b000c37308 */ /* 0x000ee20000002400 */
[----:B------:R-:W-:-:S02]  /*1ba20*/  ISETP.LT.OR P0, PT, R25, R247, P0 ;  /* 0x000000f71900720c */ /* 0x000fc40000701670 */
[-C--:B------:R-:W-:Y:S01]  /*1ba30*/  ISETP.LT.OR P4, PT, R25, R246.reuse, P4 ;  /* 0x000000f61900720c */ /* 0x080fe20002781670 */
[C---:B------:R-:W-:Y:S01]  /*1ba40*/  VIADD R25, R201.reuse, 0x11 ;  /* 0x00000011c9197836 */ /* 0x040fe20000000000 */
[C---:B------:R-:W-:Y:S01]  /*1ba50*/  ISETP.LT.OR P5, PT, R24.reuse, R247, P5 ;  /* 0x000000f71800720c */ /* 0x040fe20002fa1670 */
[C---:B------:R-:W-:Y:S01]  /*1ba60*/  VIADD R7, R201.reuse, 0x29 ;  /* 0x00000029c9077836 */ /* 0x040fe20000000000 */
[----:B------:R-:W-:Y:S01]  /*1ba70*/  ISETP.LT.OR P1, PT, R24, R246, P1 ;  /* 0x000000f61800720c */ /* 0x000fe20000f21670 */
[----:B------:R-:W-:Y:S01]  /*1ba80*/  VIADD R24, R201, 0x18 ;  /* 0x00000018c9187836 */ /* 0x000fe20000000000 */
[----:B------:R-:W-:Y:S01]  /*1ba90*/  FSEL R5, R12, -INF , !P6 ;  /* 0xff8000000c057808 */ /* 0x000fe20007000000 */
[----:B------:R-:W5:Y:S01]  /*1baa0*/  MUFU.TANH R192, R178 ;  /* 0x000000b200c07308 */ /* 0x000f620000002400 */
[----:B------:R-:W-:Y:S01]  /*1bab0*/  FSEL R4, R167, -INF , !P2 ;  /* 0xff800000a7047808 */ /* 0x000fe20005000000 */
[----:B------:R-:W-:Y:S01]  /*1bac0*/  VIADD R12, R201, 0x19 ;  /* 0x00000019c90c7836 */ /* 0x000fe20000000000 */
[-C--:B------:R-:W-:Y:S01]  /*1bad0*/  ISETP.GE.AND P6, PT, R25, R245.reuse, PT ;  /* 0x000000f51900720c */ /* 0x080fe20003fc6270 */
[----:B------:R-:W-:Y:S01]  /*1bae0*/  VIADD R6, R201, 0x28 ;  /* 0x00000028c9067836 */ /* 0x000fe20000000000 */
[-C--:B------:R-:W-:Y:S01]  /*1baf0*/  ISETP.GE.AND P2, PT, R25, R244.reuse, PT ;  /* 0x000000f41900720c */ /* 0x080fe20003f46270 */
[----:B------:R-:W-:Y:S01]  /*1bb00*/  FMUL.FTZ R169, R169, UR15 ;  /* 0x0000000fa9a97c20 */ /* 0x000fe20008410000 */
[----:B----4-:R-:W-:Y:S01]  /*1bb10*/  FSEL R13, R13, -INF , !P5 ;  /* 0xff8000000d0d7808 */ /* 0x010fe20006800000 */
[----:B------:R-:W4:Y:S01]  /*1bb20*/  MUFU.TANH R23, R23 ;  /* 0x0000001700177308 */ /* 0x000f220000002400 */
[----:B------:R-:W-:Y:S01]  /*1bb30*/  FSEL R184, R184, -INF , !P1 ;  /* 0xff800000b8b87808 */ /* 0x000fe20004800000 */
[----:B------:R-:W-:Y:S01]  /*1bb40*/  FMUL.FTZ R168, R168, UR15 ;  /* 0x0000000fa8a87c20 */ /* 0x000fe20008410000 */
[----:B------:R-:W-:Y:S01]  /*1bb50*/  ISETP.GE.AND P5, PT, R24, R245, PT ;  /* 0x000000f51800720c */ /* 0x000fe20003fa6270 */
[----:B------:R-:W-:Y:S01]  /*1bb60*/  FMUL.FTZ R170, R170, UR15 ;  /* 0x0000000faaaa7c20 */ /* 0x000fe20008410000 */
[----:B------:R-:W-:Y:S01]  /*1bb70*/  ISETP.GE.AND P1, PT, R24, R244, PT ;  /* 0x000000f41800720c */ /* 0x000fe20003f26270 */
[----:B------:R-:W-:Y:S01]  /*1bb80*/  FMUL.FTZ R32, R32, UR15 ;  /* 0x0000000f20207c20 */ /* 0x000fe20008410000 */
[CC--:B------:R-:W-:Y:S01]  /*1bb90*/  ISETP.LT.OR P6, PT, R25.reuse, R247.reuse, P6 ;  /* 0x000000f71900720c */ /* 0x0c0fe200037c1670 */
[----:B------:R-:W4:Y:S01]  /*1bba0*/  MUFU.TANH R8, R8 ;  /* 0x0000000800087308 */ /* 0x000f220000002400 */
[-C--:B------:R-:W-:Y:S01]  /*1bbb0*/  ISETP.LT.OR P2, PT, R25, R246.reuse, P2 ;  /* 0x000000f61900720c */ /* 0x080fe20001741670 */
[----:B------:R-:W-:Y:S01]  /*1bbc0*/  FMUL.FTZ R34, R34, UR15 ;  /* 0x0000000f22227c20 */ /* 0x000fe20008410000 */
[C---:B------:R-:W-:Y:S01]  /*1bbd0*/  ISETP.LT.OR P5, PT, R24.reuse, R247, P5 ;  /* 0x000000f71800720c */ /* 0x040fe20002fa1670 */
[----:B------:R-:W-:Y:S01]  /*1bbe0*/  FMUL.FTZ R171, R171, UR15 ;  /* 0x0000000fabab7c20 */ /* 0x000fe20008410000 */
[----:B------:R-:W-:-:S02]  /*1bbf0*/  ISETP.LT.OR P1, PT, R24, R246, P1 ;  /* 0x000000f61800720c */ /* 0x000fc40000f21670 */
[----:B-1----:R-:W-:Y:S01]  /*1bc00*/  FSEL R25, R14, -INF , !P6 ;  /* 0xff8000000e197808 */ /* 0x002fe20007000000 */
[----:B------:R-:W1:Y:S01]  /*1bc10*/  MUFU.TANH R22, R22 ;  /* 0x0000001600167308 */ /* 0x000e620000002400 */
[----:B------:R-:W-:Y:S02]  /*1bc20*/  FSEL R24, R21, -INF , !P2 ;  /* 0xff80000015187808 */ /* 0x000fe40005000000 */
[----:B------:R-:W-:Y:S02]  /*1bc30*/  FSEL R27, R15, -INF , !P0 ;  /* 0xff8000000f1b7808 */ /* 0x000fe40004000000 */
[CC--:B------:R-:W-:Y:S02]  /*1bc40*/  ISETP.GE.AND P6, PT, R11.reuse, R245.reuse, PT ;  /* 0x000000f50b00720c */ /* 0x0c0fe40003fc6270 */
[----:B------:R-:W-:Y:S01]  /*1bc50*/  ISETP.GE.AND P2, PT, R11, R244, PT ;  /* 0x000000f40b00720c */ /* 0x000fe20003f46270 */
[----:B------:R-:W1:Y:S01]  /*1bc60*/  MUFU.TANH R180, R180 ;  /* 0x000000b400b47308 */ /* 0x000e620000002400 */
[----:B------:R-:W-:-:S02]  /*1bc70*/  ISETP.GE.AND P0, PT, R12, R245, PT ;  /* 0x000000f50c00720c */ /* 0x000fc40003f06270 */
[CC--:B------:R-:W-:Y:S02]  /*1bc80*/  ISETP.LT.OR P6, PT, R11.reuse, R247.reuse, P6 ;  /* 0x000000f70b00720c */ /* 0x0c0fe400037c1670 */
[----:B------:R-:W-:Y:S02]  /*1bc90*/  ISETP.LT.OR P2, PT, R11, R246, P2 ;  /* 0x000000f60b00720c */ /* 0x000fe40001741670 */
[----:B--2---:R-:W-:Y:S01]  /*1bca0*/  FSEL R26, R20, -INF , !P4 ;  /* 0xff800000141a7808 */ /* 0x004fe20006000000 */
[----:B------:R-:W2:Y:S01]  /*1bcb0*/  MUFU.TANH R191, R172 ;  /* 0x000000ac00bf7308 */ /* 0x000ea20000002400 */
[C---:B------:R-:W-:Y:S02]  /*1bcc0*/  ISETP.LT.OR P0, PT, R12.reuse, R247, P0 ;  /* 0x000000f70c00720c */ /* 0x040fe40000701670 */
[----:B------:R-:W-:Y:S02]  /*1bcd0*/  ISETP.GE.AND P4, PT, R12, R244, PT ;  /* 0x000000f40c00720c */ /* 0x000fe40003f86270 */
[----:B---3--:R-:W-:-:S02]  /*1bce0*/  FSEL R195, R195, -INF , !P6 ;  /* 0xff800000c3c37808 */ /* 0x008fc40007000000 */
[----:B-----5:R-:W-:Y:S01]  /*1bcf0*/  FSEL R192, R192, -INF , !P2 ;  /* 0xff800000c0c07808 */ /* 0x020fe20005000000 */
[----:B------:R-:W3:Y:S01]  /*1bd00*/  MUFU.TANH R188, R174 ;  /* 0x000000ae00bc7308 */ /* 0x000ee20000002400 */
[----:B----4-:R-:W-:Y:S02]  /*1bd10*/  FSEL R23, R23, -INF , !P0 ;  /* 0xff80000017177808 */ /* 0x010fe40004000000 */
[CC--:B------:R-:W-:Y:S02]  /*1bd20*/  ISETP.GE.AND P6, PT, R7.reuse, R245.reuse, PT ;  /* 0x000000f50700720c */ /* 0x0c0fe40003fc6270 */
[----:B------:R-:W-:Y:S02]  /*1bd30*/  ISETP.GE.AND P2, PT, R7, R244, PT ;  /* 0x000000f40700720c */ /* 0x000fe40003f46270 */
[----:B------:R-:W-:Y:S01]  /*1bd40*/  ISETP.LT.OR P4, PT, R12, R246, P4 ;  /* 0x000000f60c00720c */ /* 0x000fe20002781670 */
[----:B------:R-:W4:Y:S01]  /*1bd50*/  MUFU.TANH R193, R177 ;  /* 0x000000b100c17308 */ /* 0x000f220000002400 */
[----:B------:R-:W-:-:S02]  /*1bd60*/  ISETP.GE.AND P0, PT, R6, R245, PT ;  /* 0x000000f50600720c */ /* 0x000fc40003f06270 */
[CC--:B------:R-:W-:Y:S02]  /*1bd70*/  ISETP.LT.OR P6, PT, R7.reuse, R247.reuse, P6 ;  /* 0x000000f70700720c */ /* 0x0c0fe400037c1670 */
[----:B------:R-:W-:Y:S01]  /*1bd80*/  ISETP.LT.OR P2, PT, R7, R246, P2 ;  /* 0x000000f60700720c */ /* 0x000fe20001741670 */
[C---:B------:R-:W-:Y:S01]  /*1bd90*/  VIADD R7, R201.reuse, 0x31 ;  /* 0x00000031c9077836 */ /* 0x040fe20000000000 */
[----:B------:R-:W-:Y:S01]  /*1bda0*/  FSEL R20, R8, -INF , !P4 ;  /* 0xff80000008147808 */ /* 0x000fe20006000000 */
[----:B------:R-:W5:Y:S01]  /*1bdb0*/  MUFU.TANH R190, R179 ;  /* 0x000000b300be7308 */ /* 0x000f620000002400 */
[----:B------:R-:W-:Y:S01]  /*1bdc0*/  ISETP.LT.OR P0, PT, R6, R247, P0 ;  /* 0x000000f70600720c */ /* 0x000fe20000701670 */
[----:B------:R-:W-:Y:S01]  /*1bdd0*/  VIADD R8, R201, 0x30 ;  /* 0x00000030c9087836 */ /* 0x000fe20000000000 */
[----:B-1----:R-:W-:Y:S02]  /*1bde0*/  FSEL R21, R22, -INF , !P5 ;  /* 0xff80000016157808 */ /* 0x002fe40006800000 */
[----:B------:R-:W-:-:S02]  /*1bdf0*/  ISETP.GE.AND P4, PT, R6, R244, PT ;  /* 0x000000f40600720c */ /* 0x000fc40003f86270 */
[----:B------:R-:W-:Y:S01]  /*1be00*/  FSEL R22, R180, -INF , !P1 ;  /* 0xff800000b4167808 */ /* 0x000fe20004800000 */
[----:B------:R-:W1:Y:S01]  /*1be10*/  MUFU.TANH R177, R169 ;  /* 0x000000a900b17308 */ /* 0x000e620000002400 */
[CC--:B------:R-:W-:Y:S02]  /*1be20*/  ISETP.GE.AND P5, PT, R10.reuse, R245.reuse, PT ;  /* 0x000000f50a00720c */ /* 0x0c0fe40003fa6270 */
[----:B------:R-:W-:Y:S02]  /*1be30*/  ISETP.GE.AND P1, PT, R10, R244, PT ;  /* 0x000000f40a00720c */ /* 0x000fe40003f26270 */
[----:B--2---:R-:W-:Y:S02]  /*1be40*/  FSEL R191, R191, -INF , !P0 ;  /* 0xff800000bfbf7808 */ /* 0x004fe40004000000 */
[----:B------:R-:W-:Y:S01]  /*1be50*/  ISETP.LT.OR P4, PT, R6, R246, P4 ;  /* 0x000000f60600720c */ /* 0x000fe20002781670 */
[----:B------:R-:W2:Y:S01]  /*1be60*/  MUFU.TANH R189, R173 ;  /* 0x000000ad00bd7308 */ /* 0x000ea20000002400 */
[----:B------:R-:W-:Y:S01]  /*1be70*/  ISETP.GE.AND P0, PT, R7, R245, PT ;  /* 0x000000f50700720c */ /* 0x000fe20003f06270 */
[----:B------:R-:W-:Y:S01]  /*1be80*/  FMUL.FTZ R6, R33, UR15 ;  /* 0x0000000f21067c20 */ /* 0x000fe20008410000 */
[----:B------:R-:W-:-:S02]  /*1be90*/  ISETP.LT.OR P5, PT, R10, R247, P5 ;  /* 0x000000f70a00720c */ /* 0x000fc40002fa1670 */
[----:B------:R-:W-:Y:S02]  /*1bea0*/  ISETP.LT.OR P1, PT, R10, R246, P1 ;  /* 0x000000f60a00720c */ /* 0x000fe40000f21670 */
[----:B---3--:R-:W-:Y:S01]  /*1beb0*/  FSEL R188, R188, -INF , !P4 ;  /* 0xff800000bcbc7808 */ /* 0x008fe20006000000 */
[----:B------:R-:W3:Y:S01]  /*1bec0*/  MUFU.TANH R186, R175 ;  /* 0x000000af00ba7308 */ /* 0x000ee20000002400 */
[C---:B------:R-:W-:Y:S02]  /*1bed0*/  ISETP.LT.OR P0, PT, R7.reuse, R247, P0 ;  /* 0x000000f70700720c */ /* 0x040fe40000701670 */
[----:B------:R-:W-:Y:S02]  /*1bee0*/  ISETP.GE.AND P4, PT, R7, R244, PT ;  /* 0x000000f40700720c */ /* 0x000fe40003f86270 */
[----:B----4-:R-:W-:Y:S02]  /*1bef0*/  FSEL R193, R193, -INF , !P5 ;  /* 0xff800000c1c17808 */ /* 0x010fe40006800000 */
[----:B-----5:R-:W-:Y:S01]  /*1bf00*/  FSEL R190, R190, -INF , !P1 ;  /* 0xff800000bebe7808 */ /* 0x020fe20004800000 */
[----:B------:R-:W4:Y:S01]  /*1bf10*/  MUFU.TANH R179, R168 ;  /* 0x000000a800b37308 */ /* 0x000f220000002400 */
[----:B------:R-:W-:-:S02]  /*1bf20*/  ISETP.GE.AND P5, PT, R8, R245, PT ;  /* 0x000000f50800720c */ /* 0x000fc40003fa6270 */
[----:B------:R-:W-:Y:S02]  /*1bf30*/  ISETP.GE.AND P1, PT, R8, R244, PT ;  /* 0x000000f40800720c */ /* 0x000fe40003f26270 */
[----:B-1----:R-:W-:Y:S02]  /*1bf40*/  FSEL R177, R177, -INF , !P0 ;  /* 0xff800000b1b17808 */ /* 0x002fe40004000000 */
[-C--:B------:R-:W-:Y:S01]  /*1bf50*/  ISETP.LT.OR P4, PT, R7, R246.reuse, P4 ;  /* 0x000000f60700720c */ /* 0x080fe20002781670 */
[----:B------:R-:W1:Y:S01]  /*1bf60*/  MUFU.TANH R174, R170 ;  /* 0x000000aa00ae7308 */ /* 0x000e620000002400 */
[----:B------:R-:W-:Y:S01]  /*1bf70*/  ISETP.GT.AND P0, PT, R240, R231, PT ;  /* 0x000000e7f000720c */ /* 0x000fe20003f04270 */
[C---:B------:R-:W-:Y:S01]  /*1bf80*/  VIADD R7, R201.reuse, 0x38 ;  /* 0x00000038c9077836 */ /* 0x040fe20000000000 */
[C---:B------:R-:W-:Y:S01]  /*1bf90*/  ISETP.LT.OR P5, PT, R8.reuse, R247, P5 ;  /* 0x000000f70800720c */ /* 0x040fe20002fa1670 */
[----:B------:R-:W-:Y:S01]  /*1bfa0*/  VIADD R201, R201, 0x39 ;  /* 0x00000039c9c97836 */ /* 0x000fe20000000000 */
[----:B------:R-:W-:-:S02]  /*1bfb0*/  ISETP.LT.OR P1, PT, R8, R246, P1 ;  /* 0x000000f60800720c */ /* 0x000fc40000f21670 */
[----:B--2---:R-:W-:Y:S01]  /*1bfc0*/  FSEL R189, R189, -INF , !P6 ;  /* 0xff800000bdbd7808 */ /* 0x004fe20007000000 */
[----:B------:R2:W-:Y:S01]  /*1bfd0*/  MUFU.TANH R175, R32 ;  /* 0x0000002000af7308 */ /* 0x0005e20000002400 */
[----:B---3--:R-:W-:Y:S02]  /*1bfe0*/  FSEL R186, R186, -INF , !P2 ;  /* 0xff800000baba7808 */ /* 0x008fe40005000000 */
[----:B----4-:R-:W-:Y:S02]  /*1bff0*/  FSEL R179, R179, -INF , !P5 ;  /* 0xff800000b3b37808 */ /* 0x010fe40006800000 */
[C---:B------:R-:W-:Y:S02]  /*1c000*/  ISETP.GE.AND P6, PT, R7.reuse, R245, PT ;  /* 0x000000f50700720c */ /* 0x040fe40003fc6270 */
[----:B------:R-:W-:Y:S01]  /*1c010*/  ISETP.GE.AND P2, PT, R7, R244, PT ;  /* 0x000000f40700720c */ /* 0x000fe20003f46270 */
[----:B------:R-:W3:Y:S01]  /*1c020*/  MUFU.TANH R172, R171 ;  /* 0x000000ab00ac7308 */ /* 0x000ee20000002400 */
[----:B-1----:R-:W-:-:S02]  /*1c030*/  FSEL R174, R174, -INF , !P1 ;  /* 0xff800000aeae7808 */ /* 0x002fc40004800000 */
[C---:B------:R-:W-:Y:S02]  /*1c040*/  ISETP.GE.AND P5, PT, R201.reuse, R245, PT ;  /* 0x000000f5c900720c */ /* 0x040fe40003fa6270 */
[----:B------:R-:W-:Y:S02]  /*1c050*/  ISETP.GE.AND P1, PT, R201, R244, PT ;  /* 0x000000f4c900720c */ /* 0x000fe40003f26270 */
[-C--:B------:R-:W-:Y:S01]  /*1c060*/  ISETP.LT.OR P6, PT, R7, R247.reuse, P6 ;  /* 0x000000f70700720c */ /* 0x080fe200037c1670 */
[----:B------:R-:W1:Y:S01]  /*1c070*/  MUFU.TANH R6, R6 ;  /* 0x0000000600067308 */ /* 0x000e620000002400 */
[----:B--2---:R-:W-:Y:S01]  /*1c080*/  FMUL.FTZ R32, R35, UR15 ;  /* 0x0000000f23207c20 */ /* 0x004fe20008410000 */
[----:B------:R-:W-:Y:S01]  /*1c090*/  BAR.SYNC.DEFER_BLOCKING 0x0 ;  /* 0x0000000000007b1d */ /* 0x000fe20000010000 */
[----:B------:R-:W-:Y:S02]  /*1c0a0*/  ISETP.LT.OR P2, PT, R7, R246, P2 ;  /* 0x000000f60700720c */ /* 0x000fe40001741670 */
[----:B------:R-:W-:-:S02]  /*1c0b0*/  ISETP.LT.OR P5, PT, R201, R247, P5 ;  /* 0x000000f7c900720c */ /* 0x000fc40002fa1670 */
[----:B------:R-:W-:Y:S01]  /*1c0c0*/  ISETP.LT.OR P1, PT, R201, R246, P1 ;  /* 0x000000f6c900720c */ /* 0x000fe20000f21670 */
[----:B------:R-:W2:Y:S01]  /*1c0d0*/  MUFU.TANH R34, R34 ;  /* 0x0000002200227308 */ /* 0x000ea20000002400 */
[----:B---3--:R-:W-:Y:S02]  /*1c0e0*/  FSEL R172, R172, -INF , !P4 ;  /* 0xff800000acac7808 */ /* 0x008fe40006000000 */
[----:B------:R-:W-:-:S05]  /*1c0f0*/  FSEL R175, R175, -INF , !P6 ;  /* 0xff800000afaf7808 */ /* 0x000fca0007000000 */
[----:B------:R-:W3:Y:S01]  /*1c100*/  MUFU.TANH R32, R32 ;  /* 0x0000002000207308 */ /* 0x000ee20000002400 */
[----:B-1----:R-:W-:Y:S02]  /*1c110*/  FSEL R35, R6, -INF , !P5 ;  /* 0xff80000006237808 */ /* 0x002fe40006800000 */
[----:B--2---:R-:W-:Y:S02]  /*1c120*/  FSEL R34, R34, -INF , !P2 ;  /* 0xff80000022227808 */ /* 0x004fe40005000000 */
[----:B---3--:R-:W-:Y:S01]  /*1c130*/  FSEL R32, R32, -INF , !P1 ;  /* 0xff80000020207808 */ /* 0x008fe20004800000 */
        /* <DEDUP_REMOVED lines=62> */
.L_x_6876:
[----:B------:R-:W-:Y:S02]  /*1c520*/  ULDC UR8, c[0x0][0x248] ;  /* 0x0000920000087ab9 */ /* 0x000fe40000000800 */
[----:B------:R-:W-:-:S06]  /*1c530*/  USHF.L.U32 UR4, UR8, 0x6, URZ ;  /* 0x0000000608047899 */ /* 0x000fcc000800063f */
[----:B------:R-:W-:-:S04]  /*1c540*/  IADD3 R14, RZ, -UR4, RZ ;  /* 0x80000004ff0e7c10 */ /* 0x000fc8000fffe0ff */
[----:B------:R-:W-:-:S07]  /*1c550*/  SHF.R.S32.HI R6, RZ, 0x1f, R14 ;  /* 0x0000001fff067819 */ /* 0x000fce000001140e */
.L_x_6877:
        /* <DEDUP_REMOVED lines=32> */
.L_x_6875:
        /* <DEDUP_REMOVED lines=42> */
[----:B------:R-:W-:Y:S01]  /*1ca00*/  FMUL.FTZ R176, R171, UR10 ;  /* 0x0000000aabb07c20 */ /* 0x000fe20008410000 */
[----:B--2---:R-:W-:-:S04]  /*1ca10*/  FMNMX.FTZ R169, R6, R169, !PT ;  /* 0x000000a906a97209 */ /* 0x004fc80007810000 */
[----:B------:R-:W-:Y:S01]  /*1ca20*/  FSEL R176, R176, RZ, P2 ;  /* 0x000000ffb0b07208 */ /* 0x000fe20001000000 */
[C---:B------:R-:W-:Y:S01]  /*1ca30*/  FMUL.FTZ R33, R169.reuse, UR10 ;  /* 0x0000000aa9217c20 */ /* 0x040fe20008410000 */
[----:B------:R-:W-:-:S03]  /*1ca40*/  FSETP.NEU.FTZ.AND P1, PT, R169, -INF , PT ;  /* 0xff800000a900780b */ /* 0x000fc60003f3d000 */
[--C-:B------:R-:W-:Y:S01]  /*1ca50*/  FFMA.FTZ R167, R165, UR10, -R176.reuse ;  /* 0x0000000aa5a77c23 */ /* 0x100fe200080108b0 */
[----:B------:R-:W-:Y:S01]  /*1ca60*/  FSEL R33, R33, RZ, P1 ;  /* 0x000000ff21217208 */ /* 0x000fe20000800000 */
[--C-:B------:R-:W-:Y:S01]  /*1ca70*/  FFMA.FTZ R165, R13, UR10, -R176.reuse ;  /* 0x0000000a0da57c23 */ /* 0x100fe200080108b0 */
[--C-:B------:R-:W-:Y:S01]  /*1ca80*/  FFMA.FTZ R168, R5, UR10, -R176.reuse ;  /* 0x0000000a05a87c23 */ /* 0x100fe200080108b0 */
[----:B------:R-:W1:Y:S01]  /*1ca90*/  LDSM.16.MT88.4 R12, [R224+0x10000] ;  /* 0x01000000e00c783b */ /* 0x000e620000004200 */
[----:B------:R-:W-:Y:S01]  /*1caa0*/  FSEL R5, R171, RZ, P2 ;  /* 0x000000ffab057208 */ /* 0x000fe20001000000 */
[--C-:B------:R-:W-:Y:S01]  /*1cab0*/  FFMA.FTZ R166, R0, UR10, -R33.reuse ;  /* 0x0000000a00a67c23 */ /* 0x100fe20008010821 */
[----:B------:R-:W-:Y:S01]  /*1cac0*/  FSEL R6, R169, RZ, P1 ;  /* 0x000000ffa9067208 */ /* 0x000fe20000800000 */
[----:B------:R-:W-:Y:S01]  /*1cad0*/  FFMA.FTZ R0, R4, UR10, -R33 ;  /* 0x0000000a04007c23 */ /* 0x000fe20008010821 */
[----:B------:R-:W-:Y:S01]  /*1cae0*/  FFMA.FTZ R170, R9, UR10, -R176 ;  /* 0x0000000a09aa7c23 */ /* 0x000fe200080108b0 */
[----:B------:R-:W-:Y:S01]  /*1caf0*/  FADD.FTZ R4, R164, -R5 ;  /* 0x80000005a4047221 */ /* 0x000fe20000010000 */
[----:B------:R-:W2:Y:S01]  /*1cb00*/  LDSM.16.MT88.4 R8, [R222+0x10000] ;  /* 0x01000000de08783b */ /* 0x000ea20000004200 */
[----:B------:R-:W-:Y:S01]  /*1cb10*/  FADD.FTZ R6, R3, -R6 ;  /* 0x8000000603067221 */ /* 0x000fe20000010000 */
        /* <DEDUP_REMOVED lines=28> */
[----:B------:R-:W4:Y:S01]  /*1cce0*/  MUFU.EX2 R165, R165 ;  /* 0x000000a500a57308 */ /* 0x000f220000000800 */
[----:B---3--:R-:W-:Y:S01]  /*1ccf0*/  F2FP.F16.F32.PACK_AB R4, R167, R170 ;  /* 0x000000aaa704723e */ /* 0x008fe200000000ff */
[--C-:B------:R-:W-:Y:S01]  /*1cd00*/  FFMA.FTZ R177, R172, UR10, -R33.reuse ;  /* 0x0000000aacb17c23 */ /* 0x100fe20008010821 */
[----:B------:R-:W-:Y:S01]  /*1cd10*/  FFMA.FTZ R176, R35, UR10, -R176 ;  /* 0x0000000a23b07c23 */ /* 0x000fe200080108b0 */
[--C-:B------:R-:W-:Y:S01]  /*1cd20*/  FFMA.FTZ R174, R174, UR10, -R33.reuse ;  /* 0x0000000aaeae7c23 */ /* 0x100fe20008010821 */
[--C-:B------:R-:W-:Y:S01]  /*1cd30*/  FFMA.FTZ R172, R34, UR10, -R33.reuse ;  /* 0x0000000a22ac7c23 */ /* 0x100fe20008010821 */
[----:B------:R-:W-:-:S02]  /*1cd40*/  FFMA.FTZ R197, R32, UR10, -R33 ;  /* 0x0000000a20c57c23 */ /* 0x000fc40008010821 */
[----:B------:R-:W-:Y:S01]  /*1cd50*/  MUFU.EX2 R166, R166 ;  /* 0x000000a600a67308 */ /* 0x000fe20000000800 */
[----:B------:R-:W-:Y:S07]  /*1cd60*/  LDSM.16.MT88.4 R32, [R222+0x15800] ;  /* 0x01580000de20783b */ /* 0x000fee0000004200 */
        /* <DEDUP_REMOVED lines=8> */
[----:B------:R-:W4:Y:S01]  /*1cdf0*/  MUFU.EX2 R178, R178 ;  /* 0x000000b200b27308 */ /* 0x000f220000000800 */
        /* <DEDUP_REMOVED lines=141> */
[----:B------:R-:W5:Y:S01]  /*1d6d0*/  LDSM.16.MT88.4 R16, [R220+0x14000] ;  /* 0x01400000dc10783b */ /* 0x000f620000004200 */
[-C--:B------:R-:W-:Y:S01]  /*1d6e0*/  FMUL.FTZ R118, R118, R3.reuse ;  /* 0x0000000376767220 */ /* 0x080fe20000410000 */
[-C--:B------:R-:W-:Y:S01]  /*1d6f0*/  FMUL.FTZ R119, R119, R3.reuse ;  /* 0x0000000377777220 */ /* 0x080fe20000410000 */
[-C--:B------:R-:W-:Y:S01]  /*1d700*/  FMUL.FTZ R120, R120, R164.reuse ;  /* 0x000000a478787220 */ /* 0x080fe20000410000 */
[----:B------:R-:W3:Y:S01]  /*1d710*/  MUFU.EX2 R183, R183 ;  /* 0x000000b700b77308 */ /* 0x000ee20000000800 */
[-C--:B------:R-:W-:Y:S01]  /*1d720*/  FMUL.FTZ R121, R121, R164.reuse ;  /* 0x000000a479797220 */ /* 0x080fe20000410000 */
[-C--:B------:R-:W-:Y:S01]  /*1d730*/  FMUL.FTZ R122, R122, R3.reuse ;  /* 0x000000037a7a7220 */ /* 0x080fe20000410000 */
[-C--:B------:R-:W-:Y:S01]  /*1d740*/  FMUL.FTZ R123, R123, R3.reuse ;  /* 0x000000037b7b7220 */ /* 0x080fe20000410000 */
[-C--:B------:R-:W-:Y:S01]  /*1d750*/  FMUL.FTZ R124, R124, R164.reuse ;  /* 0x000000a47c7c7220 */ /* 0x080fe20000410000 */
[-C--:B------:R-:W-:Y:S01]  /*1d760*/  FMUL.FTZ R125, R125, R164.reuse ;  /* 0x000000a47d7d7220 */ /* 0x080fe20000410000 */
[-C--:B------:R-:W-:Y:S01]  /*1d770*/  FMUL.FTZ R126, R126, R3.reuse ;  /* 0x000000037e7e7220 */ /* 0x080fe20000410000 */
[-C--:B------:R-:W-:Y:S01]  /*1d780*/  FMUL.FTZ R127, R127, R3.reuse ;  /* 0x000000037f7f7220 */ /* 0x080fe20000410000 */
[----:B------:R-:W3:Y:S01]  /*1d790*/  MUFU.EX2 R180, R180 ;  /* 0x000000b400b47308 */ /* 0x000ee20000000800 */
[-C--:B------:R-:W-:Y:S01]  /*1d7a0*/  FMUL.FTZ R128, R128, R164.reuse ;  /* 0x000000a480807220 */ /* 0x080fe20000410000 */
[-C--:B------:R-:W-:Y:S01]  /*1d7b0*/  FMUL.FTZ R129, R129, R164.reuse ;  /* 0x000000a481817220 */ /* 0x080fe20000410000 */
[-C--:B------:R-:W-:Y:S01]  /*1d7c0*/  FMUL.FTZ R130, R130, R3.reuse ;  /* 0x0000000382827220 */ /* 0x080fe20000410000 */
[C---:B-1----:R-:W-:Y:S01]  /*1d7d0*/  HMMA.16816.F32 R76, R4.reuse, R12, R76 ;  /* 0x0000000c044c723c */ /* 0x042fe2000000184c */
[-C--:B------:R-:W-:Y:S01]  /*1d7e0*/  FMUL.FTZ R131, R131, R3.reuse ;  /* 0x0000000383837220 */ /* 0x080fe20000410000 */
[----:B------:R-:W-:Y:S01]  /*1d7f0*/  FFMA.FTZ R164, R251, R164, R170 ;  /* 0x000000a4fba47223 */ /* 0x000fe200000100aa */
[----:B------:R-:W-:Y:S01]  /*1d800*/  FFMA.FTZ R3, R249, R3, R166 ;  /* 0x00000003f9037223 */ /* 0x000fe200000100a6 */
[----:B------:R-:W-:Y:S02]  /*1d810*/  MUFU.EX2 R182, R182 ;  /* 0x000000b600b67308 */ /* 0x000fe40000000800 */
[----:B------:R-:W-:Y:S01]  /*1d820*/  HMMA.16816.F32 R80, R4, R14, R80 ;  /* 0x0000000e0450723c */ /* 0x000fe20000001850 */
[----:B------:R-:W1:Y:S01]  /*1d830*/  LDSM.16.MT88.4 R12, [R224+0x16000] ;  /* 0x01600000e00c783b */ /* 0x000e620000004200 */
[----:B------:R-:W-:Y:S01]  /*1d840*/  FADD.FTZ R167, R167, R164 ;  /* 0x000000a4a7a77221 */ /* 0x000fe20000010000 */
[----:B------:R-:W-:Y:S01]  /*1d850*/  FADD.FTZ R3, R2, R3 ;  /* 0x0000000302037221 */ /* 0x000fe20000010000 */
[----:B------:R-:W-:-:S02]  /*1d860*/  MOV R164, R171 ;  /* 0x000000ab00a47202 */ /* 0x000fc40000000f00 */
[----:B--2---:R-:W-:Y:S01]  /*1d870*/  HMMA.16816.F32 R84, R4, R8, R84 ;  /* 0x000000080454723c */ /* 0x004fe20000001854 */
[----:B------:R-:W2:Y:S01]  /*1d880*/  MUFU.EX2 R185, R185 ;  /* 0x000000b900b97308 */ /* 0x000ea20000000800 */
[----:B------:R-:W-:Y:S01]  /*1d890*/  FADD.FTZ R168, R168, R167 ;  /* 0x000000a7a8a87221 */ /* 0x000fe20000010000 */
[----:B------:R-:W-:-:S03]  /*1d8a0*/  FADD.FTZ R0, R0, R3 ;  /* 0x0000000300007221 */ /* 0x000fc60000010000 */
[C---:B------:R-:W-:Y:S01]  /*1d8b0*/  HMMA.16816.F32 R88, R4.reuse, R10, R88 ;  /* 0x0000000a0458723c */ /* 0x040fe20000001858 */
[----:B------:R-:W2:Y:S01]  /*1d8c0*/  LDSM.16.MT88.4 R8, [R222+0x16000] ;  /* 0x01600000de08783b */ /* 0x000ea20000004200 */
[----:B------:R-:W-:Y:S01]  /*1d8d0*/  FADD.FTZ R165, R165, R168 ;  /* 0x000000a8a5a57221 */ /* 0x000fe20000010000 */
[----:B------:R-:W-:Y:S01]  /*1d8e0*/  MUFU.EX2 R184, R184 ;  /* 0x000000b800b87308 */ /* 0x000fe20000000800 */
[----:B------:R-:W-:Y:S02]  /*1d8f0*/  FADD.FTZ R173, R173, R0 ;  /* 0x00000000adad7221 */ /* 0x000fe40000010000 */
[----:B-----5:R-:W-:Y:S01]  /*1d900*/  HMMA.16816.F32 R92, R4, R16, R92 ;  /* 0x00000010045c723c */ /* 0x020fe2000000185c */
[----:B----4-:R-:W-:-:S04]  /*1d910*/  FADD.FTZ R0, R178, R165 ;  /* 0x000000a5b2007221 */ /* 0x010fc80000010000 */
[----:B------:R-:W4:Y:S01]  /*1d920*/  MUFU.EX2 R187, R187 ;  /* 0x000000bb00bb7308 */ /* 0x000f220000000800 */
[----:B------:R-:W-:Y:S01]  /*1d930*/  HMMA.16816.F32 R96, R4, R18, R96 ;  /* 0x000000120460723c */ /* 0x000fe20000001860 */
[----:B------:R-:W5:Y:S01]  /*1d940*/  LDSM.16.MT88.4 R16, [R221+0x16000] ;  /* 0x01600000dd10783b */ /* 0x000f620000004200 */
[----:B---3--:R-:W-:-:S04]  /*1d950*/  FADD.FTZ R0, R181, R0 ;  /* 0x00000000b5007221 */ /* 0x008fc80000010000 */
[----:B------:R-:W-:Y:S01]  /*1d960*/  FADD.FTZ R3, R183, R0 ;  /* 0x00000000b7037221 */ /* 0x000fe20000010000 */
[----:B------:R-:W-:Y:S03]  /*1d970*/  MUFU.EX2 R194, R194 ;  /* 0x000000c200c27308 */ /* 0x000fe60000000800 */
[----:B------:R-:W-:-:S05]  /*1d980*/  FADD.FTZ R3, R180, R3 ;  /* 0x00000003b4037221 */ /* 0x000fca0000010000 */
[----:B------:R-:W3:Y:S01]  /*1d990*/  MUFU.EX2 R193, R193 ;  /* 0x000000c100c17308 */ /* 0x000ee20000000800 */
[C---:B-1----:R-:W-:Y:S06]  /*1d9a0*/  HMMA.16816.F32 R100, R4.reuse, R12, R100 ;  /* 0x0000000c0464723c */ /* 0x042fec0000001864 */
[C---:B------:R-:W-:Y:S01]  /*1d9b0*/  HMMA.16816.F32 R104, R4.reuse, R14, R104 ;  /* 0x0000000e0468723c */ /* 0x040fe20000001868 */
[----:B------:R-:W1:Y:S01]  /*1d9c0*/  LDSM.16.MT88.4 R12, [R220+0x16000] ;  /* 0x01600000dc0c783b */ /* 0x000e620000004200 */
[----:B------:R-:W-:Y:S04]  /*1d9d0*/  MUFU.EX2 R191, R191 ;  /* 0x000000bf00bf7308 */ /* 0x000fe80000000800 */
[C---:B--2---:R-:W-:Y:S04]  /*1d9e0*/  HMMA.16816.F32 R108, R4.reuse, R8, R108 ;  /* 0x00000008046c723c */ /* 0x044fe8000000186c */
[----:B------:R-:W-:Y:S02]  /*1d9f0*/  MUFU.EX2 R196, R196 ;  /* 0x000000c400c47308 */ /* 0x000fe40000000800 */
[C---:B------:R-:W-:Y:S01]  /*1da00*/  HMMA.16816.F32 R112, R4.reuse, R10, R112 ;  /* 0x0000000a0470723c */ /* 0x040fe20000001870 */
[----:B------:R-:W2:Y:S05]  /*1da10*/  LDSM.16.MT88.4 R8, [R224+0x10800] ;  /* 0x01080000e008783b */ /* 0x000eaa0000004200 */
[C---:B-----5:R-:W-:Y:S01]  /*1da20*/  HMMA.16816.F32 R116, R4.reuse, R16, R116 ;  /* 0x000000100474723c */ /* 0x060fe20000001874 */
[----:B------:R-:W-:Y:S05]  /*1da30*/  MUFU.EX2 R189, R189 ;  /* 0x000000bd00bd7308 */ /* 0x000fea0000000800 */
[C---:B------:R-:W-:Y:S01]  /*1da40*/  HMMA.16816.F32 R120, R4.reuse, R18, R120 ;  /* 0x000000120478723c */ /* 0x040fe20000001878 */
[----:B------:R-:W5:Y:S02]  /*1da50*/  LDSM.16.MT88.4 R16, [R221+0x10800] ;  /* 0x01080000dd10783b */ /* 0x000f640000004200 */
[----:B------:R-:W3:Y:S08]  /*1da60*/  MUFU.EX2 R190, R190 ;  /* 0x000000be00be7308 */ /* 0x000ef00000000800 */
[----:B------:R-:W-:Y:S01]  /*1da70*/  MUFU.EX2 R188, R188 ;  /* 0x000000bc00bc7308 */ /* 0x000fe20000000800 */
[C---:B-1----:R-:W-:Y:S07]  /*1da80*/  HMMA.16816.F32 R124, R4.reuse, R12, R124 ;  /* 0x0000000c047c723c */ /* 0x042fee000000187c */
[----:B------:R-:W1:Y:S01]  /*1da90*/  MUFU.EX2 R195, R195 ;  /* 0x000000c300c37308 */ /* 0x000e620000000800 */
[----:B------:R-:W-:Y:S01]  /*1daa0*/  HMMA.16816.F32 R128, R4, R14, R128 ;  /* 0x0000000e0480723c */ /* 0x000fe20000001880 */
[----:B------:R-:W3:Y:S06]  /*1dab0*/  LDSM.16.MT88.4 R12, [R222+0x12800] ;  /* 0x01280000de0c783b */ /* 0x000eec0000004200 */
[----:B------:R-:W-:Y:S01]  /*1dac0*/  MUFU.EX2 R179, R179 ;  /* 0x000000b300b37308 */ /* 0x000fe20000000800 */
[----:B------:R-:W-:-:S02]  /*1dad0*/  F2FP.F16.F32.PACK_AB R4, R181, R178 ;  /* 0x000000b2b504723e */ /* 0x000fc400000000ff */
[----:B------:R-:W-:Y:S01]  /*1dae0*/  F2FP.F16.F32.PACK_AB R5, R185, R182 ;  /* 0x000000b6b905723e */ /* 0x000fe200000000ff */
[----:B------:R-:W-:Y:S01]  /*1daf0*/  FADD.FTZ R182, R182, R173 ;  /* 0x000000adb6b67221 */ /* 0x000fe20000010000 */
[----:B------:R-:W-:-:S03]  /*1db00*/  F2FP.F16.F32.PACK_AB R6, R180, R183 ;  /* 0x000000b7b406723e */ /* 0x000fc600000000ff */
[----:B------:R-:W1:Y:S01]  /*1db10*/  MUFU.EX2 R186, R186 ;  /* 0x000000ba00ba7308 */ /* 0x000e620000000800 */
[----:B----4-:R-:W-:Y:S01]  /*1db20*/  F2FP.F16.F32.PACK_AB R7, R187, R184 ;  /* 0x000000b8bb07723e */ /* 0x010fe200000000ff */
[----:B------:R-:W-:-:S04]  /*1db30*/  FADD.FTZ R185, R185, R182 ;  /* 0x000000b6b9b97221 */ /* 0x000fc80000010000 */
[----:B------:R-:W-:Y:S02]  /*1db40*/  FADD.FTZ R0, R184, R185 ;  /* 0x000000b9b8007221 */ /* 0x000fe40000010000 */
[----:B--2---:R-:W-:Y:S01]  /*1db50*/  HMMA.16816.F32 R160, R4, R8, R160 ;  /* 0x0000000804a0723c */ /* 0x004fe200000018a0 */
[----:B------:R-:W-:Y:S01]  /*1db60*/  MUFU.EX2 R175, R175 ;  /* 0x000000af00af7308 */ /* 0x000fe20000000800 */
[----:B------:R-:W-:-:S04]  /*1db70*/  FADD.FTZ R0, R187, R0 ;  /* 0x00000000bb007221 */ /* 0x000fc80000010000 */
[C---:B------:R-:W-:Y:S01]  /*1db80*/  HMMA.16816.F32 R156, R4.reuse, R10, R156 ;  /* 0x0000000a049c723c */ /* 0x040fe2000000189c */
[----:B------:R-:W2:Y:S02]  /*1db90*/  LDSM.16.MT88.4 R8, [R221+0x12800] ;  /* 0x01280000dd08783b */ /* 0x000ea40000004200 */
[----:B------:R-:W-:Y:S03]  /*1dba0*/  MUFU.EX2 R176, R176 ;  /* 0x000000b000b07308 */ /* 0x000fe60000000800 */
[C---:B------:R-:W-:Y:S05]  /*1dbb0*/  HMMA.16816.F32 R152, R4.reuse, R28, R152 ;  /* 0x0000001c0498723c */ /* 0x040fea0000001898 */
[----:B------:R-:W-:Y:S01]  /*1dbc0*/  MUFU.EX2 R174, R174 ;  /* 0x000000ae00ae7308 */ /* 0x000fe20000000800 */
[C---:B------:R-:W-:Y:S01]  /*1dbd0*/  HMMA.16816.F32 R148, R4.reuse, R30, R148 ;  /* 0x0000001e0494723c */ /* 0x040fe20000001894 */
[----:B------:R-:W-:Y:S05]  /*1dbe0*/  LDSM.16.MT88.4 R28, [R224+0x14800] ;  /* 0x01480000e01c783b */ /* 0x000fea0000004200 */
[C---:B-----5:R-:W-:Y:S01]  /*1dbf0*/  HMMA.16816.F32 R144, R4.reuse, R16, R144 ;  /* 0x000000100490723c */ /* 0x060fe20000001890 */
[----:B------:R-:W4:Y:S05]  /*1dc00*/  MUFU.EX2 R177, R177 ;  /* 0x000000b100b17308 */ /* 0x000f2a0000000800 */
[C---:B------:R-:W-:Y:S01]  /*1dc10*/  HMMA.16816.F32 R140, R4.reuse, R18, R140 ;  /* 0x00000012048c723c */ /* 0x040fe2000000188c */
[----:B------:R-:W5:Y:S02]  /*1dc20*/  LDSM.16.MT88.4 R16, [R220+0x12800] ;  /* 0x01280000dc10783b */ /* 0x000f640000004200 */
[----:B------:R-:W-:Y:S03]  /*1dc30*/  MUFU.EX2 R172, R172 ;  /* 0x000000ac00ac7308 */ /* 0x000fe60000000800 */
[C---:B---3--:R-:W-:Y:S05]  /*1dc40*/  HMMA.16816.F32 R44, R4.reuse, R12, R44 ;  /* 0x0000000c042c723c */ /* 0x048fea000000182c */
[----:B------:R-:W3:Y:S01]  /*1dc50*/  MUFU.EX2 R197, R197 ;  /* 0x000000c500c57308 */ /* 0x000ee20000000800 */
        /* <DEDUP_REMOVED lines=8> */
[C---:B------:R-:W-:Y:S06]  /*1dce0*/  HMMA.16816.F32 R136, R4.reuse, R24, R136 ;  /* 0x000000180488723c */ /* 0x040fec0000001888 */
[C---:B------:R-:W-:Y:S01]  /*1dcf0*/  HMMA.16816.F32 R132, R4.reuse, R26, R132 ;  /* 0x0000001a0484723c */ /* 0x040fe20000001884 */
[----:B------:R-:W3:Y:S05]  /*1dd00*/  LDSM.16.MT88.4 R24, [R222+0x14800] ;  /* 0x01480000de18783b */ /* 0x000eea0000004200 */
[C---:B-----5:R-:W-:Y:S06]  /*1dd10*/  HMMA.16816.F32 R60, R4.reuse, R16, R60 ;  /* 0x00000010043c723c */ /* 0x060fec000000183c */
        /* <DEDUP_REMOVED lines=35> */
[----:B------:R-:W-:Y:S01]  /*1df50*/  FADD.FTZ R188, R188, R3 ;  /* 0x00000003bcbc7221 */ /* 0x000fe20000010000 */
[----:B------:R-:W-:Y:S01]  /*1df60*/  MOV R3, R169 ;  /* 0x000000a900037202 */ /* 0x000fe20000000f00 */
[----:B--2---:R-:W-:Y:S01]  /*1df70*/  HMMA.16816.F32 R160, R4, R8, R160 ;  /* 0x0000000804a0723c */ /* 0x004fe200000018a0 */
[----:B------:R-:W-:Y:S01]  /*1df80*/  FADD.FTZ R196, R196, R191 ;  /* 0x000000bfc4c47221 */ /* 0x000fe20000010000 */
[----:B------:R-:W-:-:S04]  /*1df90*/  FADD.FTZ R195, R195, R188 ;  /* 0x000000bcc3c37221 */ /* 0x000fc80000010000 */
        /* <DEDUP_REMOVED lines=42> */
[C---:B------:R-:W-:Y:S01]  /*1e240*/  HMMA.16816.F32 R112, R4.reuse, R30, R112 ;  /* 0x0000001e0470723c */ /* 0x040fe20000001870 */
[----:B------:R-:W3:Y:S05]  /*1e250*/  LDSM.16.MT88.4 R28, [R221+0x11800] ;  /* 0x01180000dd1c783b */ /* 0x000eea0000004200 */
        /* <DEDUP_REMOVED lines=43> */
[C---:B------:R-:W-:Y:S06]  /*1e510*/  HMMA.16816.F32 R72, R4.reuse, R30, R72 ;  /* 0x0000001e0448723c */ /* 0x040fec0000001848 */
[C---:B------:R-:W-:Y:S06]  /*1e520*/  HMMA.16816.F32 R76, R4.reuse, R32, R76 ;  /* 0x00000020044c723c */ /* 0x040fec000000184c */
        /* <DEDUP_REMOVED lines=9> */
[C---:B-----5:R-:W-:Y:S06]  /*1e5c0*/  HMMA.16816.F32 R124, R4.reuse, R20, R124 ;  /* 0x00000014047c723c */ /* 0x060fec000000187c */
[----:B------:R-:W-:-:S15]  /*1e5d0*/  HMMA.16816.F32 R128, R4, R22, R128 ;  /* 0x000000160480723c */ /* 0x000fde0000001880 */
[----:B------:R-:W-:-:S09]  /*1e5e0*/  NOP ;  /* 0x0000000000007918 */ /* 0x000fd20000000000 */
.L_x_6872:
[----:B------:R-:W-:Y:S05]  /*1e5f0*/  @!P0 BRA `(.L_x_6878) ;  /* 0x00000044004c8947 */ /* 0x000fea0003800000 */
[----:B------:R-:W1:Y:S01]  /*1e600*/  S2R R4, SR_TID.X ;  /* 0x0000000000047919 */ /* 0x000e620000002100 */
[----:B------:R-:W-:Y:S01]  /*1e610*/  ULDC.64 UR6, c[0x0][0x250] ;  /* 0x0000940000067ab9 */ /* 0x000fe20000000a00 */
[----:B------:R-:W-:Y:S01]  /*1e620*/  ULDC.64 UR4, c[0x0][0x248] ;  /* 0x0000920000047ab9 */ /* 0x000fe20000000a00 */
[----:B------:R-:W-:Y:S01]  /*1e630*/  ULEA UR9, -UR6, URZ, 0x6 ;  /* 0x0000003f06097291 */ /* 0x000fe2000f8e313f */
[----:B------:R-:W-:Y:S01]  /*1e640*/  IMAD.MOV.U32 R2, RZ, RZ, R3 ;  /* 0x000000ffff027224 */ /* 0x000fe200078e0003 */
[----:B------:R-:W-:Y:S01]  /*1e650*/  ULEA UR8, -UR4, URZ, 0x6 ;  /* 0x0000003f04087291 */ /* 0x000fe2000f8e313f */
[----:B------:R-:W-:Y:S01]  /*1e660*/  MOV R0, R164 ;  /* 0x000000a400007202 */ /* 0x000fe20000000f00 */
[----:B------:R-:W-:Y:S02]  /*1e670*/  USHF.R.S32.HI UR12, URZ, 0x1f, UR9 ;  /* 0x0000001f3f0c7899 */ /* 0x000fe40008011409 */
[----:B------:R-:W-:Y:S01]  /*1e680*/  USHF.L.U64.HI UR7, UR6, 0x5, UR7 ;  /* 0x0000000506077899 */ /* 0x000fe20008010207 */
[----:B------:R-:W-:Y:S01]  /*1e690*/  MOV R250, UR9 ;  /* 0x0000000900fa7c02 */ /* 0x000fe20008000f00 */
[----:B------:R-:W-:-:S02]  /*1e6a0*/  USHF.L.U64.HI UR5, UR4, 0x5, UR5 ;  /* 0x0000000504057899 */ /* 0x000fc40008010205 */
[----:B------:R-:W-:Y:S01]  /*1e6b0*/  USHF.L.U32 UR11, UR4, 0x5, URZ ;  /* 0x00000005040b7899 */ /* 0x000fe2000800063f */
[----:B------:R-:W-:Y:S01]  /*1e6c0*/  IMAD.U32 R248, RZ, RZ, UR12 ;  /* 0x0000000cfff87e24 */ /* 0x000fe2000f8e00ff */
[----:B------:R-:W-:Y:S02]  /*1e6d0*/  USHF.L.U32 UR6, UR6, 0x5, URZ ;  /* 0x0000000506067899 */ /* 0x000fe4000800063f */
[----:B------:R-:W-:Y:S01]  /*1e6e0*/  USHF.R.S32.HI UR10, URZ, 0x1f, UR8 ;  /* 0x0000001f3f0a7899 */ /* 0x000fe20008011408 */
[----:B------:R-:W-:Y:S01]  /*1e6f0*/  ULDC UR4, c[0x0][0x2ec] ;  /* 0x0000bb0000047ab9 */ /* 0x000fe20000000800 */
[----:B------:R-:W-:Y:S01]  /*1e700*/  ULDC UR9, c[0x0][0x39c] ;  /* 0x0000e70000097ab9 */ /* 0x000fe20000000800 */
[----:B------:R-:W-:Y:S01]  /*1e710*/  ULDC.64 UR12, c[0x0][0x208] ;  /* 0x00008200000c7ab9 */ /* 0x000fe20000000a00 */
[----:B-1----:R-:W-:-:S05]  /*1e720*/  IMAD.SHL.U32 R4, R4, 0x2, RZ ;  /* 0x0000000204047824 */ /* 0x002fca00078e00ff */
[----:B------:R-:W-:-:S07]  /*1e730*/  LOP3.LUT R252, R4, 0x6, RZ, 0xc0, !PT ;  /* 0x0000000604fc7812 */ /* 0x000fce00078ec0ff */
.L_x_6882:
        /* <DEDUP_REMOVED lines=67> */
.L_x_6879:
[C---:B------:R-:W-:Y:S04]  /*1eb70*/  LEA R242, P0, R12.reuse, R242, 0x1 ;  /* 0x000000f20cf27211 */ /* 0x040fe800078008ff */
        /* <DEDUP_REMOVED lines=182> */
[C---:B------:R-:W-:Y:S06]  /*1f6e0*/  HMMA.16816.F32 R4, R176.reuse, R180, R4 ;  /* 0x000000b4b004723c */ /* 0x040fec0000001804 */
[C---:B------:R-:W-:Y:S01]  /*1f6f0*/  HMMA.16816.F32 R8, R176.reuse, R182, R8 ;  /* 0x000000b6b008723c */ /* 0x040fe20000001808 */
[----:B------:R-:W3:Y:S05]  /*1f700*/  LDSM.16.M88.4 R180, [R229+0xf800] ;  /* 0x00f80000e5b4783b */ /* 0x000eea0000000200 */
[C---:B------:R-:W-:Y:S06]  /*1f710*/  HMMA.16816.F32 R12, R176.reuse, R200, R12 ;  /* 0x000000c8b00c723c */ /* 0x040fec000000180c */
[C---:B------:R-:W-:Y:S01]  /*1f720*/  HMMA.16816.F32 R16, R176.reuse, R202, R16 ;  /* 0x000000cab010723c */ /* 0x040fe20000001810 */
[----:B------:R-:W3:Y:S05]  /*1f730*/  LDSM.16.M88.4 R200, [R207] ;  /* 0x00000000cfc8783b */ /* 0x000eea0000000200 */
[C---:B----4-:R-:W-:Y:S06]  /*1f740*/  HMMA.16816.F32 R20, R176.reuse, R168, R20 ;  /* 0x000000a8b014723c */ /* 0x050fec0000001814 */
[C---:B------:R-:W-:Y:S01]  /*1f750*/  HMMA.16816.F32 R24, R176.reuse, R170, R24 ;  /* 0x000000aab018723c */ /* 0x040fe20000001818 */
[----:B------:R-:W4:Y:S05]  /*1f760*/  LDSM.16.M88.4 R168, [R206] ;  /* 0x00000000cea8783b */ /* 0x000f2a0000000200 */
[C---:B-----5:R-:W-:Y:S06]  /*1f770*/  HMMA.16816.F32 R28, R176.reuse, R184, R28 ;  /* 0x000000b8b01c723c */ /* 0x060fec000000181c */
[----:B------:R-:W-:Y:S01]  /*1f780*/  HMMA.16816.F32 R32, R176, R186, R32 ;  /* 0x000000bab020723c */ /* 0x000fe20000001820 */
[----:B------:R-:W5:Y:S04]  /*1f790*/  LDSM.16.M88.4 R176, [R205] ;  /* 0x00000000cdb0783b */ /* 0x000f680000000200 */
[----:B------:R-:W5:Y:S01]  /*1f7a0*/  LDSM.16.M88.4 R184, [R204] ;  /* 0x00000000ccb8783b */ /* 0x000f620000000200 */
        /* <DEDUP_REMOVED lines=12> */
[----:B------:R-:W3:Y:S01]  /*1f870*/  LDSM.16.M88.4 R192, [R223+0xf800] ;  /* 0x00f80000dfc0783b */ /* 0x000ee20000000200 */
[C---:B------:R-:W-:Y:S06]  /*1f880*/  HMMA.16816.F32 R4, R188.reuse, R200, R4 ;  /* 0x000000c8bc04723c */ /* 0x040fec0000001804 */
[C---:B------:R-:W-:Y:S01]  /*1f890*/  HMMA.16816.F32 R8, R188.reuse, R202, R8 ;  /* 0x000000cabc08723c */ /* 0x040fe20000001808 */
[----:B------:R-:W-:Y:S05]  /*1f8a0*/  LDSM.16.M88.4 R200, [R216+0x6000] ;  /* 0x00600000d8c8783b */ /* 0x000fea0000000200 */
[C---:B----4-:R-:W-:Y:S06]  /*1f8b0*/  HMMA.16816.F32 R12, R188.reuse, R168, R12 ;  /* 0x000000a8bc0c723c */ /* 0x050fec000000180c */
[C---:B------:R-:W-:Y:S01]  /*1f8c0*/  HMMA.16816.F32 R16, R188.reuse, R170, R16 ;  /* 0x000000aabc10723c */ /* 0x040fe20000001810 */
[----:B------:R-:W4:Y:S05]  /*1f8d0*/  LDSM.16.M88.4 R168, [R225+0x6000] ;  /* 0x00600000e1a8783b */ /* 0x000f2a0000000200 */
        /* <DEDUP_REMOVED lines=8> */
[C---:B---3--:R-:W-:Y:S06]  /*1f960*/  HMMA.16816.F32 R20, R164.reuse, R180, R20 ;  /* 0x000000b4a414723c */ /* 0x048fec0000001814 */
[C---:B------:R-:W-:Y:S06]  /*1f970*/  HMMA.16816.F32 R24, R164.reuse, R182, R24 ;  /* 0x000000b6a418723c */ /* 0x040fec0000001818 */
[C---:B------:R-:W-:Y:S06]  /*1f980*/  HMMA.16816.F32 R28, R164.reuse, R192, R28 ;  /* 0x000000c0a41c723c */ /* 0x040fec000000181c */
[----:B------:R-:W-:Y:S01]  /*1f990*/  HMMA.16816.F32 R32, R164, R194, R32 ;  /* 0x000000c2a420723c */ /* 0x000fe20000001820 */
[----:B------:R-:W1:Y:S05]  /*1f9a0*/  LDSM.16.M88.4 R164, [R216+0x6800] ;  /* 0x00680000d8a4783b */ /* 0x000e6a0000000200 */
[C---:B----4-:R-:W-:Y:S06]  /*1f9b0*/  HMMA.16816.F32 R4, R168.reuse, R200, R4 ;  /* 0x000000c8a804723c */ /* 0x050fec0000001804 */
[C---:B------:R-:W-:Y:S11]  /*1f9c0*/  HMMA.16816.F32 R8, R168.reuse, R202, R8 ;  /* 0x000000caa808723c */ /* 0x040ff60000001808 */
[----:B------:R-:W-:Y:S07]  /*1f9d0*/  @!UPT UIADD3 URZ, URZ, URZ, URZ ;  /* 0x0000003f3f3ff290 */ /* 0x000fee000fffe03f */
[----:B------:R-:W-:Y:S01]  /*1f9e0*/  FMUL.FTZ R3, R4, UR9 ;  /* 0x0000000904037c20 */ /* 0x000fe20008410000 */
[----:B------:R-:W-:Y:S01]  /*1f9f0*/  FMUL.FTZ R172, R5, UR9 ;  /* 0x0000000905ac7c20 */ /* 0x000fe20008410000 */
[----:B------:R-:W-:Y:S01]  /*1fa00*/  FMUL.FTZ R173, R6, UR9 ;  /* 0x0000000906ad7c20 */ /* 0x000fe20008410000 */
[----:B------:R-:W-:Y:S02]  /*1fa10*/  FMUL.FTZ R176, R7, UR9 ;  /* 0x0000000907b07c20 */ /* 0x000fe40008410000 */
[----:B------:R-:W2:Y:S01]  /*1fa20*/  LDSM.16.M88.4 R4, [R216+0x7000] ;  /* 0x00700000d804783b */ /* 0x000ea20000000200 */
[----:B------:R-:W3:Y:S01]  /*1fa30*/  MUFU.TANH R3, R3 ;  /* 0x0000000300037308 */ /* 0x000ee20000002400 */
[----:B------:R-:W-:Y:S01]  /*1fa40*/  FMUL.FTZ R8, R8, UR9 ;  /* 0x0000000908087c20 */ /* 0x000fe20008410000 */
[----:B------:R-:W-:Y:S01]  /*1fa50*/  FMUL.FTZ R9, R9, UR9 ;  /* 0x0000000909097c20 */ /* 0x000fe20008410000 */
[----:B------:R-:W-:Y:S01]  /*1fa60*/  FMUL.FTZ R10, R10, UR9 ;  /* 0x000000090a0a7c20 */ /* 0x000fe20008410000 */
[----:B------:R-:W-:Y:S01]  /*1fa70*/  FMUL.FTZ R11, R11, UR9 ;  /* 0x000000090b0b7c20 */ /* 0x000fe20008410000 */
[C---:B-1----:R-:W-:Y:S05]  /*1fa80*/  HMMA.16816.F32 R12, R168.reuse, R164, R12 ;  /* 0x000000a4a80c723c */ /* 0x042fea000000180c */
[----:B------:R-:W1:Y:S01]  /*1fa90*/  MUFU.TANH R174, R8 ;  /* 0x0000000800ae7308 */ /* 0x000e620000002400 */
[C---:B------:R-:W-:Y:S09]  /*1faa0*/  HMMA.16816.F32 R16, R168.reuse, R166, R16 ;  /* 0x000000a6a810723c */ /* 0x040ff20000001810 */
[----:B------:R-:W4:Y:S10]  /*1fab0*/  MUFU.TANH R175, R9 ;  /* 0x0000000900af7308 */ /* 0x000f340000002400 */
[----:B------:R-:W1:Y:S01]  /*1fac0*/  MUFU.TANH R165, R10 ;  /* 0x0000000a00a57308 */ /* 0x000e620000002400 */
[----:B------:R-:W-:Y:S01]  /*1fad0*/  FMUL.FTZ R12, R12, UR9 ;  /* 0x000000090c0c7c20 */ /* 0x000fe20008410000 */
[----:B------:R-:W-:Y:S01]  /*1fae0*/  FMUL.FTZ R13, R13, UR9 ;  /* 0x000000090d0d7c20 */ /* 0x000fe20008410000 */
[----:B------:R-:W-:Y:S07]  /*1faf0*/  FMUL.FTZ R15, R15, UR9 ;  /* 0x000000090f0f7c20 */ /* 0x000fee0008410000 */
[----:B------:R5:W1:Y:S01]  /*1fb00*/  MUFU.TANH R166, R11 ;  /* 0x0000000b00a67308 */ /* 0x000a620000002400 */
[----:B------:R-:W-:Y:S01]  /*1fb10*/  FMUL.FTZ R14, R14, UR9 ;  /* 0x000000090e0e7c20 */ /* 0x000fe20008410000 */
[----:B------:R-:W-:Y:S01]  /*1fb20*/  FMUL.FTZ R17, R17, UR9 ;  /* 0x0000000911117c20 */ /* 0x000fe20008410000 */
[----:B------:R-:W-:Y:S01]  /*1fb30*/  FMUL.FTZ R16, R16, UR9 ;  /* 0x0000000910107c20 */ /* 0x000fe20008410000 */
[----:B------:R-:W-:Y:S01]  /*1fb40*/  FMUL.FTZ R19, R19, UR9 ;  /* 0x0000000913137c20 */ /* 0x000fe20008410000 */
[C---:B--2---:R-:W-:Y:S05]  /*1fb50*/  HMMA.16816.F32 R20, R168.reuse, R4, R20 ;  /* 0x00000004a814723c */ /* 0x044fea0000001814 */
[----:B------:R2:W1:Y:S01]  /*1fb60*/  MUFU.TANH R188, R12 ;  /* 0x0000000c00bc7308 */ /* 0x0004620000002400 */
[C---:B------:R-:W-:Y:S09]  /*1fb70*/  HMMA.16816.F32 R24, R168.reuse, R6, R24 ;  /* 0x00000006a818723c */ /* 0x040ff20000001818 */
[----:B------:R-:W1:Y:S01]  /*1fb80*/  MUFU.TANH R194, R13 ;  /* 0x0000000d00c27308 */ /* 0x000e620000002400 */
[----:B-----5:R-:W5:Y:S01]  /*1fb90*/  LDSM.16.M88.4 R8, [R216+0x7800] ;  /* 0x00780000d808783b */ /* 0x020f620000000200 */
[----:B------:R-:W-:Y:S08]  /*1fba0*/  DEPBAR.LE SB0, 0x0 ;  /* 0x000080000000791a */ /* 0x000ff00000000000 */
[----:B------:R-:W1:Y:S01]  /*1fbb0*/  MUFU.TANH R197, R15 ;  /* 0x0000000f00c57308 */ /* 0x000e620000002400 */
[----:B------:R-:W-:Y:S01]  /*1fbc0*/  BAR.SYNC.DEFER_BLOCKING 0x0 ;  /* 0x0000000000007b1d */ /* 0x000fe20000010000 */
[----:B--2---:R-:W-:Y:S01]  /*1fbd0*/  FMUL.FTZ R12, R18, UR9 ;  /* 0x00000009120c7c20 */ /* 0x004fe20008410000 */
[----:B------:R-:W-:Y:S07]  /*1fbe0*/  FMUL.FTZ R20, R20, UR9 ;  /* 0x0000000914147c20 */ /* 0x000fee0008410000 */
        /* <DEDUP_REMOVED lines=8> */
[----:B------:R-:W-:Y:S09]  /*1fc70*/  FMUL.FTZ R27, R27, UR9 ;  /* 0x000000091b1b7c20 */ /* 0x000ff20008410000 */
[----:B------:R-:W1:Y:S10]  /*1fc80*/  MUFU.TANH R172, R172 ;  /* 0x000000ac00ac7308 */ /* 0x000e740000002400 */
[----:B------:R-:W1:Y:S01]  /*1fc90*/  MUFU.TANH R173, R173 ;  /* 0x000000ad00ad7308 */ /* 0x000e620000002400 */
[C---:B-----5:R-:W-:Y:S06]  /*1fca0*/  HMMA.16816.F32 R28, R168.reuse, R8, R28 ;  /* 0x00000008a81c723c */ /* 0x060fec000000181c */
[----:B------:R-:W-:Y:S03]  /*1fcb0*/  HMMA.16816.F32 R32, R168, R10, R32 ;  /* 0x0000000aa820723c */ /* 0x000fe60000001820 */
[----:B------:R1:W1:Y:S10]  /*1fcc0*/  MUFU.TANH R243, R14 ;  /* 0x0000000e00f37308 */ /* 0x0002740000002400 */
[----:B------:R1:W1:Y:S10]  /*1fcd0*/  MUFU.TANH R190, R16 ;  /* 0x0000001000be7308 */ /* 0x0002740000002400 */
[----:B------:R-:W1:Y:S01]  /*1fce0*/  MUFU.TANH R12, R12 ;  /* 0x0000000c000c7308 */ /* 0x000e620000002400 */
[----:B------:R-:W-:Y:S01]  /*1fcf0*/  FMUL.FTZ R8, R31, UR9 ;  /* 0x000000091f087c20 */ /* 0x000fe20008410000 */
[----:B------:R-:W-:Y:S01]  /*1fd00*/  FMUL.FTZ R28, R28, UR9 ;  /* 0x000000091c1c7c20 */ /* 0x000fe20008410000 */
[----:B------:R-:W-:Y:S01]  /*1fd10*/  FMUL.FTZ R29, R29, UR9 ;  /* 0x000000091d1d7c20 */ /* 0x000fe20008410000 */
[----:B------:R-:W-:Y:S01]  /*1fd20*/  FMUL.FTZ R30, R30, UR9 ;  /* 0x000000091e1e7c20 */ /* 0x000fe20008410000 */
[----:B--2---:R-:W-:Y:S05]  /*1fd30*/  FMUL.FTZ R17, R33, UR9 ;  /* 0x0000000921117c20 */ /* 0x004fea0008410000 */
        /* <DEDUP_REMOVED lines=19> */
[----:B------:R-:W1:Y:S01]  /*1fe70*/  MUFU.TANH R13, R13 ;  /* 0x0000000d000d7308 */ /* 0x000e620000002400 */
[----:B--234-:R-:W-:Y:S05]  /*1fe80*/  @!P0 BRA `(.L_x_6880) ;  /* 0x0000000400748947 */ /* 0x01cfea0003800000 */
[----:B------:R-:W-:Y:S02]  /*1fe90*/  MOV R18, UR8 ;  /* 0x0000000800127c02 */ /* 0x000fe40008000f00 */
[----:B------:R-:W-:Y:S01]  /*1fea0*/  MOV R7, UR10 ;  /* 0x0000000a00077c02 */ /* 0x000fe20008000f00 */
[----:B------:R-:W-:Y:S06]  /*1feb0*/  @!P3 BRA `(.L_x_6881) ;  /* 0x0000000000f4b947 */ /* 0x000fec0003800000 */
[----:B------:R-:W2:Y:S01]  /*1fec0*/  LDC R9, c[0x0][0x380] ;  /* 0x0000e000ff097b82 */ /* 0x000ea20000000800 */
[----:B------:R-:W-:Y:S04]  /*1fed0*/  SHF.L.U32 R6, R240, 0x6, RZ ;  /* 0x00000006f0067819 */ /* 0x000fe800000006ff */
[----:B------:R-:W-:Y:S01]  /*1fee0*/  IABS R10, R6 ;  /* 0x00000006000a7213 */ /* 0x000fe20000000000 */
[----:B-1----:R-:W-:Y:S05]  /*1fef0*/  VIADD R16, R6, 0xffffffc0 ;  /* 0xffffffc006107836 */ /* 0x002fea0000000000 */
[----:B------:R-:W-:Y:S02]  /*1ff00*/  IABS R7, R16 ;  /* 0x0000001000077213 */ /* 0x000fe40000000000 */
[-C--:B--2---:R-:W-:Y:S02]  /*1ff10*/  IABS R4, R9.reuse ;  /* 0x0000000900047213 */ /* 0x084fe40000000000 */
        /* <DEDUP_REMOVED lines=17> */
[----:B------:R-:W-:Y:S01]  /*20030*/  LOP3.LUT R5, RZ, R9, RZ, 0x33, !PT ;  /* 0x00000009ff057212 */ /* 0x000fe200078e33ff */
        /* <DEDUP_REMOVED lines=10> */
[----:B------:R-:W1:Y:S10]  /*200e0*/  LDC.64 R6, c[0x0][0x248] ;  /* 0x00009200ff067b82 */ /* 0x000e740000000a00 */
        /* <DEDUP_REMOVED lines=16> */
[-C--:B-1----:R-:W-:Y:S02]  /*201f0*/  IMAD R14, R19, R6.reuse, RZ ;  /* 0x00000006130e7224 */ /* 0x082fe400078e02ff */
[C---:B------:R-:W-:Y:S04]  /*20200*/  IMAD.WIDE.U32 R18, R9.reuse, R6, RZ ;  /* 0x0000000609127225 */ /* 0x040fe800078e00ff */
        /* <DEDUP_REMOVED lines=8> */
.L_x_6881:
        /* <DEDUP_REMOVED lines=29> */
.L_x_6880:
[----:B--2---:R-:W-:Y:S01]  /*20460*/  LEA R4, R240, R252, 0x6 ;  /* 0x000000fcf0047211 */ /* 0x004fe200078e30ff */
[----:B------:R-:W-:Y:S03]  /*20470*/  LDSM.16.MT88.4 R24, [R222+0x10000] ;  /* 0x01000000de18783b */ /* 0x000fe60000004200 */
[C---:B------:R-:W-:Y:S02]  /*20480*/  IADD3 R5, R4.reuse, 0x1, RZ ;  /* 0x0000000104057810 */ /* 0x040fe40007ffe0ff */
[C---:B------:R-:W-:Y:S02]  /*20490*/  IADD3 R6, R4.reuse, 0x8, RZ ;  /* 0x0000000804067810 */ /* 0x040fe40007ffe0ff */
[CC--:B------:R-:W-:Y:S01]  /*204a0*/  ISETP.GE.AND P6, PT, R4.reuse, R247.reuse, PT ;  /* 0x000000f70400720c */ /* 0x0c0fe20003fc6270 */
[----:B------:R-:W-:Y:S01]  /*204b0*/  LDSM.16.MT88.4 R32, [R221+0x10000] ;  /* 0x01000000dd20783b */ /* 0x000fe20000004200 */
[CC--:B------:R-:W-:Y:S02]  /*204c0*/  ISETP.GE.AND P5, PT, R5.reuse, R247.reuse, PT ;  /* 0x000000f70500720c */ /* 0x0c0fe40003fa6270 */
[-C--:B------:R-:W-:Y:S02]  /*204d0*/  ISETP.GE.AND P1, PT, R4, R246.reuse, PT ;  /* 0x000000f60400720c */ /* 0x080fe40003f26270 */
[C---:B------:R-:W-:Y:S02]  /*204e0*/  ISETP.GE.AND P0, PT, R6.reuse, R247, PT ;  /* 0x000000f70600720c */ /* 0x040fe40003f06270 */
[-C--:B------:R-:W-:Y:S02]  /*204f0*/  ISETP.GE.AND P4, PT, R6, R246.reuse, PT ;  /* 0x000000f60600720c */ /* 0x080fe40003f86270 */
[CC--:B------:R-:W-:Y:S02]  /*20500*/  ISETP.GE.OR P6, PT, R4.reuse, R245.reuse, !P6 ;  /* 0x000000f50400720c */ /* 0x0c0fe400077c6670 */
[C---:B------:R-:W-:Y:S02]  /*20510*/  IADD3 R7, R4.reuse, 0x9, RZ ;  /* 0x0000000904077810 */ /* 0x040fe40007ffe0ff */
[C---:B------:R-:W-:Y:S02]  /*20520*/  ISETP.GE.AND P2, PT, R5.reuse, R246, PT ;  /* 0x000000f60500720c */ /* 0x040fe40003f46270 */
[-C--:B------:R-:W-:Y:S02]  /*20530*/  ISETP.GE.OR P5, PT, R5, R245.reuse, !P5 ;  /* 0x000000f50500720c */ /* 0x080fe40006fa6670 */
[-C--:B------:R-:W-:Y:S02]  /*20540*/  ISETP.GE.OR P1, PT, R4, R244.reuse, !P1 ;  /* 0x000000f40400720c */ /* 0x080fe40004f26670 */
[C---:B------:R-:W-:Y:S02]  /*20550*/  ISETP.GE.OR P0, PT, R6.reuse, R245, !P0 ;  /* 0x000000f50600720c */ /* 0x040fe40004706670 */
[-C--:B------:R-:W-:Y:S02]  /*20560*/  ISETP.GE.OR P4, PT, R6, R244.reuse, !P4 ;  /* 0x000000f40600720c */ /* 0x080fe40006786670 */
[----:B-1----:R-:W-:Y:S02]  /*20570*/  FSEL R16, R3, -INF , !P6 ;  /* 0xff80000003107808 */ /* 0x002fe40007000000 */
[----:B------:R-:W-:Y:S02]  /*20580*/  IADD3 R6, R4, 0x10, RZ ;  /* 0x0000001004067810 */ /* 0x000fe40007ffe0ff */
[-C--:B------:R-:W-:Y:S02]  /*20590*/  ISETP.GE.AND P6, PT, R7, R247.reuse, PT ;  /* 0x000000f70700720c */ /* 0x080fe40003fc6270 */
[----:B------:R-:W-:Y:S02]  /*205a0*/  ISETP.GE.OR P2, PT, R5, R244, !P2 ;  /* 0x000000f40500720c */ /* 0x000fe40005746670 */
[----:B------:R-:W-:Y:S02]  /*205b0*/  FSEL R5, R173, -INF , !P1 ;  /* 0xff800000ad057808 */ /* 0x000fe40004800000 */
[----:B------:R-:W-:Y:S02]  /*205c0*/  FSEL R172, R172, -INF , !P5 ;  /* 0xff800000acac7808 */ /* 0x000fe40006800000 */
[C---:B------:R-:W-:Y:S02]  /*205d0*/  ISETP.GE.AND P1, PT, R7.reuse, R246, PT ;  /* 0x000000f60700720c */ /* 0x040fe40003f26270 */
[----:B------:R-:W-:Y:S02]  /*205e0*/  ISETP.GE.AND P5, PT, R6, R247, PT ;  /* 0x000000f70600720c */ /* 0x000fe40003fa6270 */
[CC--:B------:R-:W-:Y:S02]  /*205f0*/  ISETP.GE.OR P6, PT, R7.reuse, R245.reuse, !P6 ;  /* 0x000000f50700720c */ /* 0x0c0fe400077c6670 */
[----:B------:R-:W-:Y:S02]  /*20600*/  IADD3 R3, R4, 0x11, RZ ;  /* 0x0000001104037810 */ /* 0x000fe40007ffe0ff */
[----:B------:R-:W-:Y:S02]  /*20610*/  ISETP.GE.OR P1, PT, R7, R244, !P1 ;  /* 0x000000f40700720c */ /* 0x000fe40004f26670 */
[----:B------:R-:W-:Y:S02]  /*20620*/  ISETP.GE.OR P5, PT, R6, R245, !P5 ;  /* 0x000000f50600720c */ /* 0x000fe40006fa6670 */
[----:B------:R-:W-:Y:S02]  /*20630*/  FSEL R14, R174, -INF , !P0 ;  /* 0xff800000ae0e7808 */ /* 0x000fe40004000000 */
[----:B------:R-:W-:Y:S02]  /*20640*/  FSEL R10, R175, -INF , !P6 ;  /* 0xff800000af0a7808 */ /* 0x000fe40007000000 */
[----:B------:R-:W-:Y:S02]  /*20650*/  IADD3 R7, R4, 0x18, RZ ;  /* 0x0000001804077810 */ /* 0x000fe40007ffe0ff */
[----:B------:R-:W-:Y:S02]  /*20660*/  ISETP.GE.AND P0, PT, R6, R246, PT ;  /* 0x000000f60600720c */ /* 0x000fe40003f06270 */
[-C--:B------:R-:W-:Y:S02]  /*20670*/  ISETP.GE.AND P6, PT, R3, R247.reuse, PT ;  /* 0x000000f70300720c */ /* 0x080fe40003fc6270 */
[----:B------:R-:W-:Y:S02]  /*20680*/  FSEL R188, R188, -INF , !P5 ;  /* 0xff800000bcbc7808 */ /* 0x000fe40006800000 */
[----:B------:R-:W-:Y:S02]  /*20690*/  ISETP.GE.AND P5, PT, R7, R247, PT ;  /* 0x000000f70700720c */ /* 0x000fe40003fa6270 */
[----:B------:R-:W-:Y:S02]  /*206a0*/  ISETP.GE.OR P0, PT, R6, R244, !P0 ;  /* 0x000000f40600720c */ /* 0x000fe40004706670 */
[-C--:B------:R-:W-:Y:S02]  /*206b0*/  ISETP.GE.OR P6, PT, R3, R245.reuse, !P6 ;  /* 0x000000f50300720c */ /* 0x080fe400077c6670 */
[----:B------:R-:W-:Y:S02]  /*206c0*/  IADD3 R6, R4, 0x19, RZ ;  /* 0x0000001904067810 */ /* 0x000fe40007ffe0ff */
[----:B------:R-:W-:Y:S02]  /*206d0*/  ISETP.GE.OR P5, PT, R7, R245, !P5 ;  /* 0x000000f50700720c */ /* 0x000fe40006fa6670 */
[----:B------:R-:W-:Y:S02]  /*206e0*/  FSEL R11, R164, -INF , !P2 ;  /* 0xff800000a40b7808 */ /* 0x000fe40005000000 */
[----:B------:R-:W-:Y:S02]  /*206f0*/  FSEL R194, R194, -INF , !P6 ;  /* 0xff800000c2c27808 */ /* 0x000fe40007000000 */
[-C--:B------:R-:W-:Y:S02]  /*20700*/  ISETP.GE.AND P6, PT, R3, R246.reuse, PT ;  /* 0x000000f60300720c */ /* 0x080fe40003fc6270 */
[----:B------:R-:W-:Y:S02]  /*20710*/  ISETP.GE.AND P2, PT, R6, R247, PT ;  /* 0x000000f70600720c */ /* 0x000fe40003f46270 */
[----:B------:R-:W-:Y:S02]  /*20720*/  FSEL R190, R190, -INF , !P5 ;  /* 0xff800000bebe7808 */ /* 0x000fe40006800000 */
[----:B------:R-:W-:Y:S02]  /*20730*/  ISETP.GE.AND P5, PT, R7, R246, PT ;  /* 0x000000f60700720c */ /* 0x000fe40003fa6270 */
[-C--:B------:R-:W-:Y:S02]  /*20740*/  ISETP.GE.OR P6, PT, R3, R244.reuse, !P6 ;  /* 0x000000f40300720c */ /* 0x080fe400077c6670 */
[----:B------:R-:W-:Y:S02]  /*20750*/  ISETP.GE.OR P2, PT, R6, R245, !P2 ;  /* 0x000000f50600720c */ /* 0x000fe40005746670 */
[C---:B------:R-:W-:Y:S02]  /*20760*/  IADD3 R18, R4.reuse, 0x21, RZ ;  /* 0x0000002104127810 */ /* 0x040fe40007ffe0ff */
[----:B------:R-:W-:Y:S02]  /*20770*/  IADD3 R3, R4, 0x20, RZ ;  /* 0x0000002004037810 */ /* 0x000fe40007ffe0ff */
[----:B------:R-:W-:Y:S02]  /*20780*/  ISETP.GE.OR P5, PT, R7, R244, !P5 ;  /* 0x000000f40700720c */ /* 0x000fe40006fa6670 */
[----:B------:R-:W-:Y:S02]  /*20790*/  FSEL R9, R165, -INF , !P4 ;  /* 0xff800000a5097808 */ /* 0x000fe40006000000 */
[----:B------:R-:W-:Y:S02]  /*207a0*/  FSEL R7, R166, -INF , !P1 ;  /* 0xff800000a6077808 */ /* 0x000fe40004800000 */
[----:B------:R-:W-:Y:S02]  /*207b0*/  FSEL R192, R192, -INF , !P2 ;  /* 0xff800000c0c07808 */ /* 0x000fe40005000000 */
[-C--:B------:R-:W-:Y:S02]  /*207c0*/  ISETP.GE.AND P1, PT, R18, R247.reuse, PT ;  /* 0x000000f71200720c */ /* 0x080fe40003f26270 */
[C---:B------:R-:W-:Y:S02]  /*207d0*/  ISETP.GE.AND P2, PT, R3.reuse, R247, PT ;  /* 0x000000f70300720c */ /* 0x040fe40003f46270 */
[----:B------:R-:W-:Y:S02]  /*207e0*/  ISETP.GE.AND P4, PT, R6, R246, PT ;  /* 0x000000f60600720c */ /* 0x000fe40003f86270 */
[-C--:B------:R-:W-:Y:S02]  /*207f0*/  ISETP.GE.OR P1, PT, R18, R245.reuse, !P1 ;  /* 0x000000f51200720c */ /* 0x080fe40004f26670 */
[----:B------:R-:W-:Y:S02]  /*20800*/  ISETP.GE.OR P4, PT, R6, R244, !P4 ;  /* 0x000000f40600720c */ /* 0x000fe40006786670 */
[C---:B------:R-:W-:Y:S02]  /*20810*/  ISETP.GE.OR P2, PT, R3.reuse, R245, !P2 ;  /* 0x000000f50300720c */ /* 0x040fe40005746670 */
[----:B------:R-:W-:Y:S02]  /*20820*/  IADD3 R6, R4, 0x28, RZ ;  /* 0x0000002804067810 */ /* 0x000fe40007ffe0ff */
[----:B------:R-:W-:Y:S02]  /*20830*/  FSEL R200, R200, -INF , !P2 ;  /* 0xff800000c8c87808 */ /* 0x000fe40005000000 */
[----:B------:R-:W-:Y:S02]  /*20840*/  FSEL R198, R198, -INF , !P1 ;  /* 0xff800000c6c67808 */ /* 0x000fe40004800000 */
[C---:B------:R-:W-:Y:S02]  /*20850*/  ISETP.GE.AND P2, PT, R3.reuse, R246, PT ;  /* 0x000000f60300720c */ /* 0x040fe40003f46270 */
[----:B------:R-:W-:Y:S02]  /*20860*/  ISETP.GE.AND P1, PT, R6, R247, PT ;  /* 0x000000f70600720c */ /* 0x000fe40003f26270 */
[----:B------:R-:W-:Y:S02]  /*20870*/  FMNMX.FTZ R19, R16, R0, !PT ;  /* 0x0000000010137209 */ /* 0x000fe40007810000 */
[----:B------:R-:W-:Y:S02]  /*20880*/  ISETP.GE.OR P2, PT, R3, R244, !P2 ;  /* 0x000000f40300720c */ /* 0x000fe40005746670 */
        /* <DEDUP_REMOVED lines=15> */
[----:B------:R-:W-:Y:S02]  /*20980*/  FMNMX.FTZ R12, R9, R12, !PT ;  /* 0x0000000c090c7209 */ /* 0x000fe40007810000 */
[----:B------:R-:W-:Y:S02]  /*20990*/  ISETP.GE.AND P6, PT, R6, R246, PT ;  /* 0x000000f60600720c */ /* 0x000fe40003fc6270 */
[----:B------:R-:W-:Y:S02]  /*209a0*/  FMNMX.FTZ R19, R194, R3, !PT ;  /* 0x00000003c2137209 */ /* 0x000fe40007810000 */
[----:B------:R-:W-:Y:S02]  /*209b0*/  FMNMX.FTZ R12, R7, R12, !PT ;  /* 0x0000000c070c7209 */ /* 0x000fe40007810000 */
[----:B------:R-:W-:Y:S02]  /*209c0*/  FSEL R243, R243, -INF , !P0 ;  /* 0xff800000f3f37808 */ /* 0x000fe40004000000 */
[----:B------:R-:W-:Y:S02]  /*209d0*/  ISETP.GE.OR P6, PT, R6, R244, !P6 ;  /* 0x000000f40600720c */ /* 0x000fe400077c6670 */
[----:B------:R-:W-:Y:S02]  /*209e0*/  FMNMX.FTZ R19, R190, R19, !PT ;  /* 0x00000013be137209 */ /* 0x000fe40007810000 */
[----:B------:R-:W-:Y:S02]  /*209f0*/  IADD3 R6, R4, 0x30, RZ ;  /* 0x0000003004067810 */ /* 0x000fe40007ffe0ff */
[----:B------:R-:W-:Y:S02]  /*20a00*/  FSEL R182, R182, -INF , !P1 ;  /* 0xff800000b6b67808 */ /* 0x000fe40004800000 */
[----:B------:R-:W-:Y:S02]  /*20a10*/  FSEL R199, R199, -INF , !P4 ;  /* 0xff800000c7c77808 */ /* 0x000fe40006000000 */
[----:B------:R-:W-:Y:S02]  /*20a20*/  FMNMX.FTZ R12, R243, R12, !PT ;  /* 0x0000000cf30c7209 */ /* 0x000fe40007810000 */
[----:B------:R-:W-:Y:S02]  /*20a30*/  FMNMX.FTZ R19, R192, R19, !PT ;  /* 0x00000013c0137209 */ /* 0x000fe40007810000 */
[C---:B------:R-:W-:Y:S02]  /*20a40*/  ISETP.GE.AND P1, PT, R6.reuse, R247, PT ;  /* 0x000000f70600720c */ /* 0x040fe40003f26270 */
[C---:B------:R-:W-:Y:S02]  /*20a50*/  ISETP.GE.AND P4, PT, R6.reuse, R246, PT ;  /* 0x000000f60600720c */ /* 0x040fe40003f86270 */
[----:B------:R-:W-:Y:S02]  /*20a60*/  FMNMX.FTZ R12, R197, R12, !PT ;  /* 0x0000000cc50c7209 */ /* 0x000fe40007810000 */
[C---:B------:R-:W-:Y:S02]  /*20a70*/  ISETP.GE.OR P1, PT, R6.reuse, R245, !P1 ;  /* 0x000000f50600720c */ /* 0x040fe40004f26670 */
[----:B------:R-:W-:Y:S02]  /*20a80*/  ISETP.GE.OR P4, PT, R6, R244, !P4 ;  /* 0x000000f40600720c */ /* 0x000fe40006786670 */
[----:B------:R-:W-:Y:S02]  /*20a90*/  FMNMX.FTZ R19, R200, R19, !PT ;  /* 0x00000013c8137209 */ /* 0x000fe40007810000 */
[----:B------:R-:W-:Y:S02]  /*20aa0*/  IADD3 R6, R4, 0x31, RZ ;  /* 0x0000003104067810 */ /* 0x000fe40007ffe0ff */
[----:B------:R-:W-:Y:S02]  /*20ab0*/  ISETP.GE.AND P0, PT, R18, R246, PT ;  /* 0x000000f61200720c */ /* 0x000fe40003f06270 */
[----:B------:R-:W-:Y:S02]  /*20ac0*/  FMNMX.FTZ R12, R239, R12, !PT ;  /* 0x0000000cef0c7209 */ /* 0x000fe40007810000 */
[----:B------:R-:W-:Y:S02]  /*20ad0*/  FSEL R180, R180, -INF , !P1 ;  /* 0xff800000b4b47808 */ /* 0x000fe40004800000 */
[----:B------:R-:W-:Y:S02]  /*20ae0*/  FMNMX.FTZ R19, R198, R19, !PT ;  /* 0x00000013c6137209 */ /* 0x000fe40007810000 */
[----:B------:R-:W-:Y:S02]  /*20af0*/  ISETP.GE.AND P1, PT, R6, R247, PT ;  /* 0x000000f70600720c */ /* 0x000fe40003f26270 */
[----:B------:R-:W-:Y:S02]  /*20b00*/  ISETP.GE.OR P0, PT, R18, R244, !P0 ;  /* 0x000000f41200720c */ /* 0x000fe40004706670 */
[----:B------:R-:W-:Y:S02]  /*20b10*/  FSEL R203, R203, -INF , !P2 ;  /* 0xff800000cbcb7808 */ /* 0x000fe40005000000 */
[----:B------:R-:W-:Y:S02]  /*20b20*/  FMNMX.FTZ R12, R199, R12, !PT ;  /* 0x0000000cc70c7209 */ /* 0x000fe40007810000 */
[----:B------:R-:W-:Y:S02]  /*20b30*/  IADD3 R3, R4, 0x38, RZ ;  /* 0x0000003804037810 */ /* 0x000fe40007ffe0ff */
[----:B------:R-:W-:Y:S02]  /*20b40*/  FMNMX.FTZ R19, R196, R19, !PT ;  /* 0x00000013c4137209 */ /* 0x000fe40007810000 */
[----:B------:R-:W-:Y:S02]  /*20b50*/  ISETP.GE.OR P1, PT, R6, R245, !P1 ;  /* 0x000000f50600720c */ /* 0x000fe40004f26670 */
[----:B------:R-:W-:Y:S02]  /*20b60*/  IADD3 R4, R4, 0x39, RZ ;  /* 0x0000003904047810 */ /* 0x000fe40007ffe0ff */
[----:B------:R-:W-:Y:S02]  /*20b70*/  FMNMX.FTZ R12, R203, R12, !PT ;  /* 0x0000000ccb0c7209 */ /* 0x000fe40007810000 */
[----:B------:R-:W-:Y:S02]  /*20b80*/  FSEL R201, R201, -INF , !P0 ;  /* 0xff800000c9c97808 */ /* 0x000fe40004000000 */
[----:B------:R-:W-:Y:S02]  /*20b90*/  FMNMX.FTZ R19, R182, R19, !PT ;  /* 0x00000013b6137209 */ /* 0x000fe40007810000 */
[-C--:B------:R-:W-:Y:S02]  /*20ba0*/  ISETP.GE.AND P2, PT, R3, R247.reuse, PT ;  /* 0x000000f70300720c */ /* 0x080fe40003f46270 */
[----:B------:R-:W-:Y:S02]  /*20bb0*/  FSEL R178, R178, -INF , !P1 ;  /* 0xff800000b2b27808 */ /* 0x000fe40004800000 */
[----:B------:R-:W-:Y:S02]  /*20bc0*/  ISETP.GE.AND P1, PT, R4, R247, PT ;  /* 0x000000f70400720c */ /* 0x000fe40003f26270 */
[----:B------:R-:W-:Y:S02]  /*20bd0*/  FSEL R183, R183, -INF , !P6 ;  /* 0xff800000b7b77808 */ /* 0x000fe40007000000 */
[----:B------:R-:W-:Y:S02]  /*20be0*/  FMNMX.FTZ R18, R201, R12, !PT ;  /* 0x0000000cc9127209 */ /* 0x000fe40007810000 */
[----:B------:R-:W-:Y:S02]  /*20bf0*/  FMNMX.FTZ R19, R180, R19, !PT ;  /* 0x00000013b4137209 */ /* 0x000fe40007810000 */
[-C--:B------:R-:W-:Y:S02]  /*20c00*/  ISETP.GE.OR P2, PT, R3, R245.reuse, !P2 ;  /* 0x000000f50300720c */ /* 0x080fe40005746670 */
[----:B------:R-:W-:Y:S02]  /*20c10*/  ISETP.GE.OR P1, PT, R4, R245, !P1 ;  /* 0x000000f50400720c */ /* 0x000fe40004f26670 */
[----:B------:R-:W-:Y:S02]  /*20c20*/  ISETP.GE.AND P0, PT, R6, R246, PT ;  /* 0x000000f60600720c */ /* 0x000fe40003f06270 */
[----:B------:R-:W-:Y:S02]  /*20c30*/  FSEL R181, R181, -INF , !P5 ;  /* 0xff800000b5b57808 */ /* 0x000fe40006800000 */
[----:B------:R-:W-:Y:S02]  /*20c40*/  FMNMX.FTZ R18, R183, R18, !PT ;  /* 0x00000012b7127209 */ /* 0x000fe40007810000 */
[----:B------:R-:W-:Y:S02]  /*20c50*/  FSEL R176, R176, -INF , !P2 ;  /* 0xff800000b0b07808 */ /* 0x000fe40005000000 */
[----:B------:R-:W-:Y:S02]  /*20c60*/  FMNMX.FTZ R19, R178, R19, !PT ;  /* 0x00000013b2137209 */ /* 0x000fe40007810000 */
[----:B------:R-:W-:Y:S02]  /*20c70*/  FSEL R174, R17, -INF , !P1 ;  /* 0xff80000011ae7808 */ /* 0x000fe40004800000 */
[----:B------:R-:W-:Y:S02]  /*20c80*/  ISETP.GE.OR P0, PT, R6, R244, !P0 ;  /* 0x000000f40600720c */ /* 0x000fe40004706670 */
[----:B------:R-:W-:Y:S02]  /*20c90*/  FMNMX.FTZ R18, R181, R18, !PT ;  /* 0x00000012b5127209 */ /* 0x000fe40007810000 */
[----:B------:R-:W-:Y:S02]  /*20ca0*/  FSEL R177, R177, -INF , !P4 ;  /* 0xff800000b1b17808 */ /* 0x000fe40006000000 */
[----:B------:R-:W-:Y:S02]  /*20cb0*/  ISETP.GE.AND P1, PT, R3, R246, PT ;  /* 0x000000f60300720c */ /* 0x000fe40003f26270 */
[----:B------:R-:W-:Y:S02]  /*20cc0*/  FMNMX.FTZ R19, R176, R19, !PT ;  /* 0x00000013b0137209 */ /* 0x000fe40007810000 */
[----:B------:R-:W-:Y:S02]  /*20cd0*/  FSEL R175, R8, -INF , !P0 ;  /* 0xff80000008af7808 */ /* 0x000fe40004000000 */
[----:B------:R-:W-:Y:S02]  /*20ce0*/  FMNMX.FTZ R8, R177, R18, !PT ;  /* 0x00000012b1087209 */ /* 0x000fe40007810000 */
[----:B------:R-:W-:Y:S02]  /*20cf0*/  ISETP.GE.OR P1, PT, R3, R244, !P1 ;  /* 0x000000f40300720c */ /* 0x000fe40004f26670 */
[----:B------:R-:W-:Y:S02]  /*20d00*/  ISETP.GE.AND P2, PT, R4, R246, PT ;  /* 0x000000f60400720c */ /* 0x000fe40003f46270 */
[----:B------:R-:W-:Y:S02]  /*20d10*/  FMNMX.FTZ R12, R174, R19, !PT ;  /* 0x00000013ae0c7209 */ /* 0x000fe40007810000 */
[----:B------:R-:W-:Y:S02]  /*20d20*/  FSEL R173, R15, -INF , !P1 ;  /* 0xff8000000fad7808 */ /* 0x000fe40004800000 */
[----:B------:R-:W-:Y:S01]  /*20d30*/  FMNMX.FTZ R8, R175, R8, !PT ;  /* 0x00000008af087209 */ /* 0x000fe20007810000 */
[----:B------:R-:W-:Y:S01]  /*20d40*/  SHFL.BFLY PT, R17, R12, 0x2, 0x1f ;  /* 0x0c401f000c117f89 */ /* 0x000fe200000e0000 */
[----:B------:R-:W-:Y:S02]  /*20d50*/  ISETP.GE.OR P2, PT, R4, R244, !P2 ;  /* 0x000000f40400720c */ /* 0x000fe40005746670 */
[----:B------:R-:W-:Y:S02]  /*20d60*/  FMNMX.FTZ R8, R173, R8, !PT ;  /* 0x00000008ad087209 */ /* 0x000fe40007810000 */
[----:B------:R-:W-:Y:S04]  /*20d70*/  FSEL R165, R13, -INF , !P2 ;  /* 0xff8000000da57808 */ /* 0x000fe80005000000 */
[----:B------:R-:W-:Y:S05]  /*20d80*/  FMNMX.FTZ R6, R165, R8, !PT ;  /* 0x00000008a5067209 */ /* 0x000fea0007810000 */
[----:B------:R-:W1:Y:S02]  /*20d90*/  SHFL.BFLY PT, R3, R6, 0x2, 0x1f ;  /* 0x0c401f0006037f89 */ /* 0x000e6400000e0000 */
[----:B-1----:R-:W-:Y:S02]  /*20da0*/  FMNMX.FTZ R4, R6, R3, !PT ;  /* 0x0000000306047209 */ /* 0x002fe40007810000 */
[----:B------:R-:W-:Y:S04]  /*20db0*/  FMNMX.FTZ R17, R12, R17, !PT ;  /* 0x000000110c117209 */ /* 0x000fe80007810000 */
[----:B------:R-:W1:Y:S08]  /*20dc0*/  SHFL.BFLY PT, R3, R4, 0x1, 0x1f ;  /* 0x0c201f0004037f89 */ /* 0x000e7000000e0000 */
[----:B------:R-:W2:Y:S01]  /*20dd0*/  SHFL.BFLY PT, R164, R17, 0x1, 0x1f ;  /* 0x0c201f0011a47f89 */ /* 0x000ea200000e0000 */
[----:B-1----:R-:W-:Y:S02]  /*20de0*/  FMNMX.FTZ R3, R4, R3, !PT ;  /* 0x0000000304037209 */ /* 0x002fe40007810000 */
[----:B--2---:R-:W-:Y:S02]  /*20df0*/  FMNMX.FTZ R164, R17, R164, !PT ;  /* 0x000000a411a47209 */ /* 0x004fe40007810000 */
[----:B------:R-:W-:Y:S02]  /*20e00*/  FSETP.NEU.FTZ.AND P0, PT, R3, -INF , PT ;  /* 0xff8000000300780b */ /* 0x000fe40003f1d000 */
[C---:B------:R-:W-:Y:S01]  /*20e10*/  FSETP.NEU.FTZ.AND P1, PT, R164.reuse, -INF , PT ;  /* 0xff800000a400780b */ /* 0x040fe20003f3d000 */
[----:B------:R-:W-:Y:S05]  /*20e20*/  FMUL.FTZ R179, R164, UR4 ;  /* 0x00000004a4b37c20 */ /* 0x000fea0008410000 */
[----:B------:R-:W-:Y:S05]  /*20e30*/  FSEL R179, R179, RZ, P1 ;  /* 0x000000ffb3b37208 */ /* 0x000fea0000800000 */
[--C-:B------:R-:W-:Y:S01]  /*20e40*/  FFMA.FTZ R186, R172, UR4, -R179.reuse ;  /* 0x00000004acba7c23 */ /* 0x100fe200080108b3 */
[----:B------:R-:W-:Y:S01]  /*20e50*/  FMUL.FTZ R172, R3, UR4 ;  /* 0x0000000403ac7c20 */ /* 0x000fe20008410000 */
[--C-:B------:R-:W-:Y:S01]  /*20e60*/  FFMA.FTZ R189, R16, UR4, -R179.reuse ;  /* 0x0000000410bd7c23 */ /* 0x100fe200080108b3 */
[--C-:B------:R-:W-:Y:S01]  /*20e70*/  FFMA.FTZ R185, R14, UR4, -R179.reuse ;  /* 0x000000040eb97c23 */ /* 0x100fe200080108b3 */
[----:B------:R-:W1:Y:S01]  /*20e80*/  LDSM.16.MT88.4 R16, [R224+0x10000] ;  /* 0x01000000e010783b */ /* 0x000e620000004200 */
[--C-:B------:R-:W-:Y:S01]  /*20e90*/  FFMA.FTZ R184, R10, UR4, -R179.reuse ;  /* 0x000000040ab87c23 */ /* 0x100fe200080108b3 */
[----:B------:R-:W-:Y:S01]  /*20ea0*/  FSEL R172, R172, RZ, P0 ;  /* 0x000000ffacac7208 */ /* 0x000fe20000000000 */
[----:B------:R-:W-:Y:S01]  /*20eb0*/  MUFU.EX2 R186, R186 ;  /* 0x000000ba00ba7308 */ /* 0x000fe20000000800 */
[--C-:B------:R-:W-:Y:S01]  /*20ec0*/  FFMA.FTZ R180, R180, UR4, -R179.reuse ;  /* 0x00000004b4b47c23 */ /* 0x100fe200080108b3 */
[--C-:B------:R-:W-:Y:S01]  /*20ed0*/  FFMA.FTZ R178, R178, UR4, -R179.reuse ;  /* 0x00000004b2b27c23 */ /* 0x100fe200080108b3 */
[--C-:B------:R-:W-:Y:S01]  /*20ee0*/  FFMA.FTZ R176, R176, UR4, -R179.reuse ;  /* 0x00000004b0b07c23 */ /* 0x100fe200080108b3 */
[--C-:B------:R-:W-:Y:S01]  /*20ef0*/  FFMA.FTZ R191, R5, UR4, -R172.reuse ;  /* 0x0000000405bf7c23 */ /* 0x100fe200080108ac */
[----:B------:R-:W-:Y:S01]  /*20f00*/  FSEL R5, R164, RZ, P1 ;  /* 0x000000ffa4057208 */ /* 0x000fe20000800000 */
[--C-:B------:R-:W-:Y:S01]  /*20f10*/  FFMA.FTZ R167, R11, UR4, -R172.reuse ;  /* 0x000000040ba77c23 */ /* 0x100fe200080108ac */
[--C-:B------:R-:W-:Y:S01]  /*20f20*/  FFMA.FTZ R166, R9, UR4, -R172.reuse ;  /* 0x0000000409a67c23 */ /* 0x100fe200080108ac */
[----:B------:R-:W-:Y:S02]  /*20f30*/  FFMA.FTZ R187, R7, UR4, -R172 ;  /* 0x0000000407bb7c23 */ /* 0x000fe400080108ac */
[----:B------:R-:W2:Y:S01]  /*20f40*/  MUFU.EX2 R189, R189 ;  /* 0x000000bd00bd7308 */ /* 0x000ea20000000800 */
[----:B------:R-:W-:Y:S01]  /*20f50*/  FADD.FTZ R0, -R5, R0 ;  /* 0x0000000005007221 */ /* 0x000fe20000010100 */
[----:B------:R-:W-:Y:S01]  /*20f60*/  FSEL R5, R3, RZ, P0 ;  /* 0x000000ff03057208 */ /* 0x000fe20000000000 */
[----:B------:R-:W-:Y:S01]  /*20f70*/  FFMA.FTZ R177, R177, UR4, -R172 ;  /* 0x00000004b1b17c23 */ /* 0x000fe200080108ac */
[--C-:B------:R-:W-:Y:S01]  /*20f80*/  FFMA.FTZ R193, R194, UR4, -R179.reuse ;  /* 0x00000004c2c17c23 */ /* 0x100fe200080108b3 */
[----:B------:R-:W-:Y:S01]  /*20f90*/  FMUL.FTZ R6, R0, UR4 ;  /* 0x0000000400067c20 */ /* 0x000fe20008410000 */
[--C-:B------:R-:W-:Y:S01]  /*20fa0*/  FFMA.FTZ R195, R192, UR4, -R179.reuse ;  /* 0x00000004c0c37c23 */ /* 0x100fe200080108b3 */
[----:B------:R-:W-:Y:S03]  /*20fb0*/  FADD.FTZ R0, -R5, R2 ;  /* 0x0000000205007221 */ /* 0x000fe60000010100 */
        /* <DEDUP_REMOVED lines=8> */
[----:B------:R-:W3:Y:S01]  /*21040*/  MUFU.EX2 R184, R184 ;  /* 0x000000b800b87308 */ /* 0x000ee20000000800 */
[----:B--2---:R-:W-:Y:S01]  /*21050*/  F2FP.F16.F32.PACK_AB R168, R186, R189 ;  /* 0x000000bdbaa8723e */ /* 0x004fe200000000ff */
[--C-:B------:R-:W-:Y:S01]  /*21060*/  FFMA.FTZ R239, R198, UR4, -R179.reuse ;  /* 0x00000004c6ef7c23 */ /* 0x100fe200080108b3 */
[--C-:B------:R-:W-:Y:S01]  /*21070*/  FFMA.FTZ R198, R203, UR4, -R172.reuse ;  /* 0x00000004cbc67c23 */ /* 0x100fe200080108ac */
[--C-:B------:R-:W-:Y:S01]  /*21080*/  FFMA.FTZ R200, R200, UR4, -R179.reuse ;  /* 0x00000004c8c87c23 */ /* 0x100fe200080108b3 */
[--C-:B------:R-:W-:Y:S01]  /*21090*/  FFMA.FTZ R196, R196, UR4, -R179.reuse ;  /* 0x00000004c4c47c23 */ /* 0x100fe200080108b3 */
[--C-:B------:R-:W-:Y:S01]  /*210a0*/  FFMA.FTZ R243, R182, UR4, -R179.reuse ;  /* 0x00000004b6f37c23 */ /* 0x100fe200080108b3 */
[----:B------:R-:W-:Y:S03]  /*210b0*/  FFMA.FTZ R179, R174, UR4, -R179 ;  /* 0x00000004aeb37c23 */ /* 0x000fe600080108b3 */
[----:B------:R-:W-:Y:S01]  /*210c0*/  MUFU.EX2 R191, R191 ;  /* 0x000000bf00bf7308 */ /* 0x000fe20000000800 */
[--C-:B------:R-:W-:Y:S01]  /*210d0*/  FFMA.FTZ R201, R201, UR4, -R172.reuse ;  /* 0x00000004c9c97c23 */ /* 0x100fe200080108ac */
[--C-:B------:R-:W-:Y:S01]  /*210e0*/  FFMA.FTZ R202, R183, UR4, -R172.reuse ;  /* 0x00000004b7ca7c23 */ /* 0x100fe200080108ac */
[----:B------:R-:W-:Y:S01]  /*210f0*/  FFMA.FTZ R203, R181, UR4, -R172 ;  /* 0x00000004b5cb7c23 */ /* 0x000fe200080108ac */
[----:B------:R-:W-:Y:S06]  /*21100*/  ISETP.GT.AND P0, PT, R240, R231, PT ;  /* 0x000000e7f000720c */ /* 0x000fec0003f04270 */
        /* <DEDUP_REMOVED lines=247> */
[----:B------:R-:W-:Y:S01]  /*22080*/  MOV R0, R164 ;  /* 0x000000a400007202 */ /* 0x000fe20000000f00 */
        /* <DEDUP_REMOVED lines=21> */
[C---:B-1----:R-:W-:Y:S06]  /*221e0*/  HMMA.16816.F32 R108, R132.reuse, R136, R108 ;  /* 0x00000088846c723c */ /* 0x042fec000000186c */
[C---:B------:R-:W-:Y:S05]  /*221f0*/  HMMA.16816.F32 R112, R132.reuse, R138, R112 ;  /* 0x0000008a8470723c */ /* 0x040fea0000001870 */
[----:B------:R-:W-:Y:S01]  /*22200*/  F2FP.F16.F32.PACK_AB R136, R239, R200 ;  /* 0x000000c8ef88723e */ /* 0x000fe200000000ff */
[C---:B----4-:R-:W-:Y:S05]  /*22210*/  HMMA.16816.F32 R116, R132.reuse, R144, R116 ;  /* 0x000000908474723c */ /* 0x050fea0000001874 */
        /* <DEDUP_REMOVED lines=49> */
[C---:B-1----:R-:W-:Y:S01]  /*22530*/  HMMA.16816.F32 R92, R136.reuse, R144, R92 ;  /* 0x00000090885c723c */ /* 0x042fe2000000185c */
[----:B------:R1:W3:Y:S05]  /*22540*/  MUFU.EX2 R144, R177 ;  /* 0x000000b100907308 */ /* 0x0002ea0000000800 */
[C---:B------:R-:W-:Y:S05]  /*22550*/  HMMA.16816.F32 R96, R136.reuse, R146, R96 ;  /* 0x000000928860723c */ /* 0x040fea0000001860 */
[--C-:B------:R-:W-:Y:S01]  /*22560*/  FFMA.FTZ R145, R175, UR4, -R172.reuse ;  /* 0x00000004af917c23 */ /* 0x100fe200080108ac */
[C---:B--2---:R-:W-:Y:S03]  /*22570*/  HMMA.16816.F32 R100, R136.reuse, R132, R100 ;  /* 0x000000848864723c */ /* 0x044fe60000001864 */
[----:B------:R3:W2:Y:S02]  /*22580*/  MUFU.EX2 R160, R145 ;  /* 0x0000009100a07308 */ /* 0x0006a40000000800 */
[----:B------:R-:W-:Y:S01]  /*22590*/  MOV R146, R181 ;  /* 0x000000b500927202 */ /* 0x000fe20000000f00 */
[C---:B------:R-:W-:Y:S01]  /*225a0*/  HMMA.16816.F32 R104, R136.reuse, R134, R104 ;  /* 0x000000868868723c */ /* 0x040fe20000001868 */
[----:B------:R-:W5:Y:S04]  /*225b0*/  LDSM.16.MT88.4 R132, [R222+0x11800] ;  /* 0x01180000de84783b */ /* 0x000f680000004200 */
[----:B------:R-:W-:Y:S01]  /*225c0*/  MOV R147, R183 ;  /* 0x000000b700937202 */ /* 0x000fe20000000f00 */
[C---:B----4-:R-:W-:Y:S03]  /*225d0*/  HMMA.16816.F32 R108, R136.reuse, R148, R108 ;  /* 0x00000094886c723c */ /* 0x050fe6000000186c */
[----:B-1----:R-:W-:Y:S02]  /*225e0*/  LDSM.16.MT88.4 R176, [R220+0x11800] ;  /* 0x01180000dcb0783b */ /* 0x002fe40000004200 */
[----:B------:R-:W-:Y:S01]  /*225f0*/  F2FP.F16.F32.PACK_AB R168, R147, R146 ;  /* 0x0000009293a8723e */ /* 0x000fe200000000ff */
[C---:B------:R-:W-:Y:S05]  /*22600*/  HMMA.16816.F32 R112, R136.reuse, R150, R112 ;  /* 0x000000968870723c */ /* 0x040fea0000001870 */
[----:B---3--:R-:W-:Y:S01]  /*22610*/  MOV R145, R144 ;  /* 0x0000009000917202 */ /* 0x008fe20000000f00 */
[C---:B------:R-:W-:Y:S05]  /*22620*/  HMMA.16816.F32 R116, R136.reuse, R140, R116 ;  /* 0x0000008c8874723c */ /* 0x040fea0000001874 */
[--C-:B------:R-:W-:Y:S01]  /*22630*/  FFMA.FTZ R144, R173, UR4, -R172.reuse ;  /* 0x00000004ad907c23 */ /* 0x100fe200080108ac */
[C---:B------:R-:W-:Y:S03]  /*22640*/  HMMA.16816.F32 R120, R136.reuse, R142, R120 ;  /* 0x0000008e8878723c */ /* 0x040fe60000001878 */
[----:B------:R-:W1:Y:S02]  /*22650*/  MUFU.EX2 R162, R144 ;  /* 0x0000009000a27308 */ /* 0x000e640000000800 */
[----:B------:R-:W-:Y:S01]  /*22660*/  FFMA.FTZ R172, R165, UR4, -R172 ;  /* 0x00000004a5ac7c23 */ /* 0x000fe200080108ac */
[C---:B------:R-:W-:Y:S07]  /*22670*/  HMMA.16816.F32 R124, R136.reuse, R152, R124 ;  /* 0x00000098887c723c */ /* 0x040fee000000187c */
[----:B------:R3:W4:Y:S01]  /*22680*/  MUFU.EX2 R165, R172 ;  /* 0x000000ac00a57308 */ /* 0x0007220000000800 */
[----:B------:R-:W-:Y:S03]  /*22690*/  HMMA.16816.F32 R128, R136, R154, R128 ;  /* 0x0000009a8880723c */ /* 0x000fe60000001880 */
[----:B------:R-:W-:Y:S02]  /*226a0*/  MOV R140, R182 ;  /* 0x000000b6008c7202 */ /* 0x000fe40000000f00 */
[----:B--2---:R-:W-:Y:S01]  /*226b0*/  F2FP.F16.F32.PACK_AB R169, R160, R145 ;  /* 0x00000091a0a9723e */ /* 0x004fe200000000ff */
[----:B------:R-:W-:Y:S01]  /*226c0*/  LDSM.16.MT88.4 R180, [R224+0x13800] ;  /* 0x01380000e0b4783b */ /* 0x000fe20000004200 */
[----:B-1----:R-:W-:Y:S04]  /*226d0*/  MOV R141, R162 ;  /* 0x000000a2008d7202 */ /* 0x002fe80000000f00 */
        /* <DEDUP_REMOVED lines=44> */
[----:B------:R-:W-:Y:S01]  /*229a0*/  FADD.FTZ R249, R165, R202 ;  /* 0x000000caa5f97221 */ /* 0x000fe20000010000 */
        /* <DEDUP_REMOVED lines=24> */
.L_x_6878:
        /* <DEDUP_REMOVED lines=328> */
.L_x_6883:
[----:B------:R-:W2:Y:S01]  /*23fb0*/  S2R R42, SR_CTAID.Z ;  /* 0x00000000002a7919 */ /* 0x000ea20000002700 */
[----:B------:R-:W2:Y:S01]  /*23fc0*/  LDC R0, c[0x0][0x270] ;  /* 0x00009c00ff007b82 */ /* 0x000ea20000000800 */
[----:B------:R-:W2:Y:S07]  /*23fd0*/  S2R R11, SR_CTAID.Y ;  /* 0x00000000000b7919 */ /* 0x000eae0000002600 */
[----:B------:R-:W3:Y:S01]  /*23fe0*/  LDC R3, c[0x0][0x2c4] ;  /* 0x0000b100ff037b82 */ /* 0x000ee20000000800 */
[----:B--2---:R-:W-:-:S04]  /*23ff0*/  IMAD R0, R11, R0, R42 ;  /* 0x000000000b007224 */ /* 0x004fc800078e022a */
[----:B---3--:R-:W-:-:S07]  /*24000*/  IMAD R3, R0, R3, RZ ;  /* 0x0000000300037224 */ /* 0x008fce00078e02ff */
.L_x_6884:
        /* <DEDUP_REMOVED lines=34> */
.L_x_6886:
[----:B------:R-:W-:Y:S05]  /*24230*/  BSYNC B0 ;  /* 0x0000000000007941 */ /* 0x000fea0003800000 */
.L_x_6885:
        /* <DEDUP_REMOVED lines=64> */
.L_x_6888:
[----:B------:R-:W-:Y:S05]  /*24640*/  BSYNC B0 ;  /* 0x0000000000007941 */ /* 0x000fea0003800000 */
.L_x_6887:
        /* <DEDUP_REMOVED lines=21> */
.L_x_6890:
[----:B------:R-:W-:Y:S05]  /*247a0*/  BSYNC B0 ;  /* 0x0000000000007941 */ /* 0x000fea0003800000 */
.L_x_6889:
        /* <DEDUP_REMOVED lines=21> */
.L_x_6892:
[----:B------:R-:W-:Y:S05]  /*24900*/  BSYNC B0 ;  /* 0x0000000000007941 */ /* 0x000fea0003800000 */
.L_x_6891:
        /* <DEDUP_REMOVED lines=17> */
.L_x_6893:
        /* <DEDUP_REMOVED lines=14> */
.L_x_8921:


//--------------------- .text._ZN5flash24flash_fwd_splitkv_kernelI23Flash_fwd_kernel_traitsILi256ELi64ELi64ELi4ELb0ELb0EN7cutlass6half_tE19Flash_kernel_traitsILi256ELi64ELi64ELi4ES3_EELb0ELb1ELb1ELb0ELb0ELb0ELb0ELb1EEEvNS_16Flash_fwd_paramsE --------------------------
	.section	.text._ZN5flash24flash_fwd_splitkv_kernelI23Flash_fwd_kernel_traitsILi256ELi64ELi64ELi4ELb0ELb0EN7cutlass6half_tE19Flash_kernel_traitsILi256ELi64ELi64ELi4ES3_EELb0ELb1ELb1ELb0ELb0ELb0ELb0ELb1EEEvNS_16Flash_fwd_paramsE,"ax",@progbits
	.align	128
        .global         _ZN5flash24flash_fwd_splitkv_kernelI23Flash_fwd_kernel_traitsILi256ELi64ELi64ELi4ELb0ELb0EN7cutlass6half_tE19Flash_kernel_traitsILi256ELi64ELi64ELi4ES3_EELb0ELb1ELb1ELb0ELb0ELb0ELb0ELb1EEEvNS_16Flash_fwd_paramsE
        .type           _ZN5flash24flash_fwd_splitkv_kernelI23Flash_fwd_kernel_traitsILi256ELi64ELi64ELi4ELb0ELb0EN7cutlass6half_tE19Flash_kernel_traitsILi256ELi64ELi64ELi4ES3_EELb0ELb1ELb1ELb0ELb0ELb0ELb0ELb1EEEvNS_16Flash_fwd_paramsE,@function
        .size           _ZN5flash24flash_fwd_splitkv_kernelI23Flash_fwd_kernel_traitsILi256ELi64ELi64ELi4ELb0ELb0EN7cutlass6half_tE19Flash_kernel_traitsILi256ELi64ELi64ELi4ES3_EELb0ELb1ELb1ELb0ELb0ELb0ELb0ELb1EEEvNS_16Flash_fwd_paramsE,(.L_x_8864 - _ZN5flash24flash_fwd_splitkv_kernelI23Flash_fwd_kernel_traitsILi256ELi64ELi64ELi4ELb0ELb0EN7cutlass6half_tE19Flash_kernel_traitsILi256ELi64ELi64ELi4ES3_EELb0ELb1ELb1ELb0ELb0ELb0ELb0ELb1EEEvNS_16Flash_fwd_paramsE)
        .other          _ZN5flash24flash_fwd_splitkv_kernelI23Flash_fwd_kernel_traitsILi256ELi64ELi64ELi4ELb0ELb0EN7cutlass6half_tE19Flash_kernel_traitsILi256ELi64ELi64ELi4ES3_EELb0ELb1ELb1ELb0ELb0ELb0ELb0ELb1EEEvNS_16Flash_fwd_paramsE,@"STO_CUDA_ENTRY STV_DEFAULT"
_ZN5flash24flash_fwd_splitkv_kernelI23Flash_fwd_kernel_traitsILi256ELi64ELi64ELi4ELb0ELb0EN7cutlass6half_tE19Flash_kernel_traitsILi256ELi64ELi64ELi4ES3_EELb0ELb1ELb1ELb0ELb0ELb0ELb0ELb1EEEvNS_16Flash_fwd_paramsE:
.text._ZN5flash24flash_fwd_splitkv_kernelI23Flash_fwd_kernel_traitsILi256ELi64ELi64ELi4ELb0ELb0EN7cutlass6half_tE19Flash_kernel_traitsILi256ELi64ELi64ELi4ES3_EELb0ELb1ELb1ELb0ELb0ELb0ELb0ELb1EEEvNS_16Flash_fwd_paramsE:
        /* <DEDUP_REMOVED lines=8> */
[----:B-1-34-:R-:W-:Y:S05]  /*0080*/  CALL.REL.NOINC `($_ZN5flash24flash_fwd_splitkv_kernelI23Flash_fwd_kernel_traitsILi256ELi64ELi64ELi4ELb0ELb0EN7cutlass6half_tE19Flash_kernel_traitsILi256ELi64ELi64ELi4ES3_EELb0ELb1ELb1ELb0ELb0ELb0ELb0ELb1EEEvNS_16Flash_fwd_paramsE$_ZN5flash30compute_attn_1rowblock_splitkvI23Flash_fwd_kernel_traitsILi256ELi64ELi64ELi4ELb0ELb0EN7cutlass6half_tE19Flash_kernel_traitsILi256ELi64ELi64ELi4ES3_EELb0ELb1ELb1ELb0ELb0ELb0ELb0ELb1ENS_16Flash_fwd_paramsEEEvRKT8_iiiii) ;  /* 0x0000000000087944 */ /* 0x01afea0003c00000 */
[----:B------:R-:W-:Y:S05]  /*0090*/  BSYNC B4 ;  /* 0x0000000000047941 */ /* 0x000fea0003800000 */
.L_x_6894:
[----:B------:R-:W-:Y:S05]  /*00a0*/  EXIT ;  /* 0x000000000000794d */ /* 0x000fea0003800000 */
        .type           $_ZN5flash24flash_fwd_splitkv_kernelI23Flash_fwd_kernel_traitsILi256ELi64ELi64ELi4ELb0ELb0EN7cutlass6half_tE19Flash_kernel_traitsILi256ELi64ELi64ELi4ES3_EELb0ELb1ELb1ELb0ELb0ELb0ELb0ELb1EEEvNS_16Flash_fwd_paramsE$_ZN5flash30compute_attn_1rowblock_splitkvI23Flash_fwd_kernel_traitsILi256ELi64ELi64ELi4ELb0ELb0EN7cutlass6half_tE19Flash_kernel_traitsILi256ELi64ELi64ELi4ES3_EELb0ELb1ELb1ELb0ELb0ELb0ELb0ELb1ENS_16Flash_fwd_paramsEEEvRKT8_iiiii,@function
        .size           $_ZN5flash24flash_fwd_splitkv_kernelI23Flash_fwd_kernel_traitsILi256ELi64ELi64ELi4ELb0ELb0EN7cutlass6half_tE19Flash_kernel_traitsILi256ELi64ELi64ELi4ES3_EELb0ELb1ELb1ELb0ELb0ELb0ELb0ELb1EEEvNS_16Flash_fwd_paramsE$_ZN5flash30compute_attn_1rowblock_splitkvI23Flash_fwd_kernel_traitsILi256ELi64ELi64ELi4ELb0ELb0EN7cutlass6half_tE19Flash_kernel_traitsILi256ELi64ELi64ELi4ES3_EELb0ELb1ELb1ELb0ELb0ELb0ELb0ELb1ENS_16Flash_fwd_paramsEEEvRKT8_iiiii,(.L_x_8864 - $_ZN5flash24flash_fwd_splitkv_kernelI23Flash_fwd_kernel_traitsILi256ELi64ELi64ELi4ELb0ELb0EN7cutlass6half_tE19Flash_kernel_traitsILi256ELi64ELi64ELi4ES3_EELb0ELb1ELb1ELb0ELb0ELb0ELb0ELb1EEEvNS_16Flash_fwd_paramsE$_ZN5flash30compute_attn_1rowblock_splitkvI23Flash_fwd_kernel_traitsILi256ELi64ELi64ELi4ELb0ELb0EN7cutlass6half_tE19Flash_kernel_traitsILi256ELi64ELi64ELi4ES3_EELb0ELb1ELb1ELb0ELb0ELb0ELb0ELb1ENS_16Flash_fwd_paramsEEEvRKT8_iiiii)
$_ZN5flash24flash_fwd_splitkv_kernelI23Flash_fwd_kernel_traitsILi256ELi64ELi64ELi4ELb0ELb0EN7cutlass6half_tE19Flash_kernel_traitsILi256ELi64ELi64ELi4ES3_EELb0ELb1ELb1ELb0ELb0ELb0ELb0ELb1EEEvNS_16Flash_fwd_paramsE$_ZN5flash30compute_attn_1rowblock_splitkvI23Flash_fwd_kernel_traitsILi256ELi64ELi64ELi4ELb0ELb0EN7cutlass6half_tE19Flash_kernel_traitsILi256ELi64ELi64ELi4ES3_EELb0ELb1ELb1ELb0ELb0ELb0ELb0ELb1ENS_16Flash_fwd_paramsEEEvRKT8_iiiii:
        /* <DEDUP_REMOVED lines=27> */
.L_x_6896:
[----:B------:R-:W-:Y:S05]  /*0260*/  BSYNC B0 ;  /* 0x0000000000007941 */ /* 0x000fea0003800000 */
.L_x_6895:
        /* <DEDUP_REMOVED lines=8> */
.L_x_6898:
[----:B------:R2:W5:Y:S02]  /*02f0*/  LD.E R84, desc[UR6][R18.64+0xb8] ;  /* 0x0000b80612547980 */ /* 0x000564000c101900 */
.L_x_6899:
[----:B------:R-:W-:Y:S05]  /*0300*/  BSYNC B0 ;  /* 0x0000000000007941 */ /* 0x000fea0003800000 */
.L_x_6897:
        /* <DEDUP_REMOVED lines=10> */
.L_x_6901:
[----:B------:R-:W3:Y:S01]  /*03b0*/  LD.E.64 R2, desc[UR6][R18.64+0x108] ;  /* 0x0001080612027980 */ /* 0x000ee2000c101b00 */
[----:B------:R-:W-:Y:S01]  /*03c0*/  BSSY B0, `(.L_x_6903) ;  /* 0x0000006000007945 */ /* 0x000fe20003800000 */
[----:B------:R-:W-:Y:S01]  /*03d0*/  IMAD.MOV.U32 R53, RZ, RZ, RZ ;  /* 0x000000ffff357224 */ /* 0x000fe200078e00ff */
[----:B---3--:R-:W-:-:S04]  /*03e0*/  ISETP.NE.U32.AND P0, PT, R2, RZ, PT ;  /* 0x000000ff0200720c */ /* 0x008fc80003f05070 */
[----:B------:R-:W-:-:S13]  /*03f0*/  ISETP.NE.AND.EX P0, PT, R3, RZ, PT, P0 ;  /* 0x000000ff0300720c */ /* 0x000fda0003f05300 */
[----:B------:R-:W-:Y:S05]  /*0400*/  @!P0 BRA `(.L_x_6904) ;  /* 0x0000000000048947 */ /* 0x000fea0003800000 */
[----:B------:R1:W5:Y:S02]  /*0410*/  LD.E R53, desc[UR6][R18.64+0xbc] ;  /* 0x0000bc0612357980 */ /* 0x000364000c101900 */
.L_x_6904:
[----:B------:R-:W-:Y:S05]  /*0420*/  BSYNC B0 ;  /* 0x0000000000007941 */ /* 0x000fea0003800000 */
.L_x_6903:
[----:B-----5:R-:W-:Y:S02]  /*0430*/  IADD3 R53, R84, R53, RZ ;  /* 0x0000003554357210 */ /* 0x020fe40007ffe0ff */
.L_x_6902:
[----:B------:R-:W-:Y:S05]  /*0440*/  BSYNC B1 ;  /* 0x0000000000017941 */ /* 0x000fea0003800000 */
.L_x_6900:
[----:B------:R-:W-:Y:S01]  /*0450*/  IMAD.SHL.U32 R52, R234, 0x40, RZ ;  /* 0x00000040ea347824 */ /* 0x000fe200078e00ff */
[----:B------:R-:W-:Y:S01]  /*0460*/  MOV R2, R231 ;  /* 0x000000e700027202 */ /* 0x000fe20000000f00 */
[----:B------:R-:W-:-:S03]  /*0470*/  IMAD.MOV.U32 R3, RZ, RZ, 0x0 ;  /* 0x00000000ff037424 */ /* 0x000fc600078e00ff */
[----:B------:R-:W-:-:S13]  /*0480*/  ISETP.GT.AND P0, PT, R235, R52, PT ;  /* 0x00000034eb00720c */ /* 0x000fda0003f04270 */
[----:B-12---:R-:W-:Y:S05]  /*0490*/  @!P0 RET.REL.NODEC R2 `(_ZN5flash24flash_fwd_splitkv_kernelI23Flash_fwd_kernel_traitsILi256ELi64ELi64ELi4ELb0ELb0EN7cutlass6half_tE19Flash_kernel_traitsILi256ELi64ELi64ELi4ES3_EELb0ELb1ELb1ELb0ELb0ELb0ELb0ELb1EEEvNS_16Flash_fwd_paramsE) ;  /* 0xfffffff802d88950 */ /* 0x006fea0003c3ffff */
[----:B------:R-:W2:Y:S04]  /*04a0*/  LD.E R10, desc[UR6][R18.64+0xb8] ;  /* 0x0000b806120a7980 */ /* 0x000ea8000c101900 */
[----:B------:R-:W3:Y:S04]  /*04b0*/  LD.E R8, desc[UR6][R18.64+0x184] ;  /* 0x0001840612087980 */ /* 0x000ee8000c101900 */
[----:B------:R-:W4:Y:S01]  /*04c0*/  LD.E R2, desc[UR6][R18.64+0x188] ;  /* 0x0001880612027980 */ /* 0x000f22000c101900 */
[----:B------:R-:W-:Y:S02]  /*04d0*/  IADD3 R0, R53, R52, -R235 ;  /* 0x0000003435007210 */ /* 0x000fe40007ffe8eb */
        /* <DEDUP_REMOVED lines=85> */
.L_x_6907:
[----:B------:R-:W-:Y:S05]  /*0a30*/  BSYNC B0 ;  /* 0x0000000000007941 */ /* 0x000fea0003800000 */
.L_x_6906:
        /* <DEDUP_REMOVED lines=21> */
.L_x_6909:
[----:B------:R-:W-:Y:S05]  /*0b90*/  BSYNC B0 ;  /* 0x0000000000007941 */ /* 0x000fea0003800000 */
.L_x_6908:
        /* <DEDUP_REMOVED lines=23> */
.L_x_6911:
[----:B------:R-:W-:Y:S05]  /*0d10*/  BSYNC B0 ;  /* 0x0000000000007941 */ /* 0x000fea0003800000 */
.L_x_6910:
        /* <DEDUP_REMOVED lines=32> */
.L_x_6913:
[----:B------:R-:W-:Y:S05]  /*0f20*/  BSYNC B0 ;  /* 0x0000000000007941 */ /* 0x000fea0003800000 */
.L_x_6912:
[----:B------:R5:W-:Y:S01]  /*0f30*/  @!P5 ST.E desc[UR6][R12.64+0x40], R3 ;  /* 0x000040030c00d985 */ /* 0x000be2000c101906 */
[----:B------:R-:W-:-:S03]  /*0f40*/  MOV R2, R231 ;  /* 0x000000e700027202 */ /* 0x000fc60000000f00 */
[----:B------:R-:W-:Y:S04]  /*0f50*/  @!P6 ST.E desc[UR6][R12.64], R4 ;  /* 0x000000040c00e985 */ /* 0x000fe8000c101906 */
[----:B------:R1:W-:Y:S01]  /*0f60*/  @!P4 ST.E desc[UR6][R12.64+0x80], R0 ;  /* 0x000080000c00c985 */ /* 0x0003e2000c101906 */
[----:B-----5:R-:W-:-:S04]  /*0f70*/  MOV R3, 0x0 ;  /* 0x0000000000037802 */ /* 0x020fc80000000f00 */
[----:B-1234-:R-:W-:Y:S05]  /*0f80*/  @P3 RET.REL.NODEC R2 `(_ZN5flash24flash_fwd_splitkv_kernelI23Flash_fwd_kernel_traitsILi256ELi64ELi64ELi4ELb0ELb0EN7cutlass6half_tE19Flash_kernel_traitsILi256ELi64ELi64ELi4ES3_EELb0ELb1ELb1ELb0ELb0ELb0ELb0ELb1EEEvNS_16Flash_fwd_paramsE) ;  /* 0xfffffff0021c3950 */ /* 0x01efea0003c3ffff */
[----:B------:R-:W-:Y:S02]  /*0f90*/  MOV R0, 0x7f800000 ;  /* 0x7f80000000007802 */ /* 0x000fe40000000f00 */
[----:B------:R-:W-:Y:S02]  /*0fa0*/  MOV R2, R231 ;  /* 0x000000e700027202 */ /* 0x000fe40000000f00 */
[----:B------:R-:W-:Y:S01]  /*0fb0*/  MOV R3, 0x0 ;  /* 0x0000000000037802 */ /* 0x000fe20000000f00 */
[----:B------:R1:W-:Y:S03]  /*0fc0*/  ST.E desc[UR6][R12.64+0xc0], R0 ;  /* 0x0000c0000c007985 */ /* 0x0003e6000c101906 */
[----:B-1----:R-:W-:Y:S05]  /*0fd0*/  RET.REL.NODEC R2 `(_ZN5flash24flash_fwd_splitkv_kernelI23Flash_fwd_kernel_traitsILi256ELi64ELi64ELi4ELb0ELb0EN7cutlass6half_tE19Flash_kernel_traitsILi256ELi64ELi64ELi4ES3_EELb0ELb1ELb1ELb0ELb0ELb0ELb0ELb1EEEvNS_16Flash_fwd_paramsE) ;  /* 0xfffffff002087950 */ /* 0x002fea0003c3ffff */
.L_x_6905:
        /* <DEDUP_REMOVED lines=31> */
[----:B-----5:R-:W4:Y:S04]  /*11d0*/  LD.E.64 R12, desc[UR6][R18.64+0x50] ;  /* 0x00005006120c7980 */ /* 0x020f28000c101b00 */
        /* <DEDUP_REMOVED lines=27> */
[----:B------:R-:W2:Y:S04]  /*1390*/  LD.E R3, desc[UR6][R10.64] ;  /* 0x000000060a037980 */ /* 0x000ea8000c101900 */
[----:B------:R-:W4:Y:S01]  /*13a0*/  LD.E.64 R10, desc[UR6][R18.64+0x28] ;  /* 0x00002806120a7980 */ /* 0x000f22000c101b00 */
        /* <DEDUP_REMOVED lines=22> */
[----:B------:R-:W-:-:S05]  /*1510*/  IMAD R17, R17, R9, R2 ;  /* 0x0000000911117224 */ /* 0x000fca00078e0202 */
[----:B------:R-:W-:Y:S02]  /*1520*/  SHF.R.S32.HI R9, RZ, 0x1f, R17 ;  /* 0x0000001fff097819 */ /* 0x000fe40000011411 */
[----:B------:R-:W-:-:S05]  /*1530*/  @P2 IADD3 R16, R16, 0x1, RZ ;  /* 0x0000000110102810 */ /* 0x000fca0007ffe0ff */
[----:B------:R-:W-:Y:S02]  /*1540*/  @!P0 IADD3 R16, -R16, RZ, RZ ;  /* 0x000000ff10108210 */ /* 0x000fe40007ffe1ff */
[----:B------:R-:W-:-:S04]  /*1550*/  @!P1 LOP3.LUT R16, RZ, R6, RZ, 0x33, !PT ;  /* 0x00000006ff109212 */ /* 0x000fc800078e33ff */
[----:B------:R-:W-:Y:S02]  /*1560*/  SHF.R.S32.HI R8, RZ, 0x1f, R16 ;  /* 0x0000001fff087819 */ /* 0x000fe40000011410 */
[----:B--2---:R-:W-:Y:S01]  /*1570*/  SHF.R.S32.HI R0, RZ, 0x1f, R3 ;  /* 0x0000001fff007819 */ /* 0x004fe20000011403 */
[----:B----4-:R-:W-:-:S04]  /*1580*/  IMAD R7, R15, R3, RZ ;  /* 0x000000030f077224 */ /* 0x010fc800078e02ff */
[C---:B------:R-:W-:Y:S02]  /*1590*/  IMAD R7, R14.reuse, R0, R7 ;  /* 0x000000000e077224 */ /* 0x040fe400078e0207 */
[----:B------:R-:W-:-:S04]  /*15a0*/  IMAD.WIDE.U32 R14, R14, R3, RZ ;  /* 0x000000030e0e7225 */ /* 0x000fc800078e00ff */
[----:B------:R-:W-:Y:S02]  /*15b0*/  IMAD.IADD R15, R15, 0x1, R7 ;  /* 0x000000010f0f7824 */ /* 0x000fe400078e0207 */
[----:B------:R-:W-:Y:S02]  /*15c0*/  IMAD R7, R49, R17, RZ ;  /* 0x0000001131077224 */ /* 0x000fe400078e02ff */
[----:B------:R-:W-:-:S04]  /*15d0*/  IMAD.WIDE.U32 R14, R17, R48, R14 ;  /* 0x00000030110e7225 */ /* 0x000fc800078e000e */
[----:B------:R-:W-:-:S04]  /*15e0*/  IMAD R7, R48, R9, R7 ;  /* 0x0000000930077224 */ /* 0x000fc800078e0207 */
[----:B------:R-:W-:Y:S02]  /*15f0*/  IMAD.IADD R15, R15, 0x1, R7 ;  /* 0x000000010f0f7824 */ /* 0x000fe400078e0207 */
[----:B------:R-:W-:Y:S02]  /*1600*/  IMAD R7, R13, R16, RZ ;  /* 0x000000100d077224 */ /* 0x000fe400078e02ff */
[-C--:B------:R-:W-:Y:S02]  /*1610*/  IMAD R6, R11, R3.reuse, RZ ;  /* 0x000000030b067224 */ /* 0x080fe400078e02ff */
[----:B------:R-:W-:Y:S02]  /*1620*/  IMAD R7, R12, R8, R7 ;  /* 0x000000080c077224 */ /* 0x000fe400078e0207 */
[----:B------:R-:W-:-:S04]  /*1630*/  IMAD.WIDE.U32 R20, R10, R3, RZ ;  /* 0x000000030a147225 */ /* 0x000fc800078e00ff */
[----:B------:R-:W-:-:S04]  /*1640*/  IMAD.WIDE.U32 R12, R16, R12, R14 ;  /* 0x0000000c100c7225 */ /* 0x000fc800078e000e */
[----:B------:R-:W-:Y:S01]  /*1650*/  IMAD R6, R10, R0, R6 ;  /* 0x000000000a067224 */ /* 0x000fe200078e0206 */
[----:B------:R-:W-:Y:S02]  /*1660*/  MOV R15, R20 ;  /* 0x00000014000f7202 */ /* 0x000fe40000000f00 */
[----:B------:R-:W-:Y:S01]  /*1670*/  IADD3 R0, R13, R7, RZ ;  /* 0x000000070d007210 */ /* 0x000fe20007ffe0ff */
[----:B------:R-:W-:Y:S01]  /*1680*/  IMAD.IADD R21, R21, 0x1, R6 ;  /* 0x0000000115157824 */ /* 0x000fe200078e0206 */
[----:B------:R-:W-:Y:S01]  /*1690*/  MOV R3, R12 ;  /* 0x0000000c00037202 */ /* 0x000fe20000000f00 */
[----:B-1----:R-:W-:Y:S05]  /*16a0*/  BRA `(.L_x_6916) ;  /* 0x0000000400447947 */ /* 0x002fea0003800000 */
.L_x_6915:
        /* <DEDUP_REMOVED lines=34> */
[----:B------:R-:W-:Y:S02]  /*18d0*/  ISETP.GE.U32.AND P2, PT, R0, R3, PT ;  /* 0x000000030000720c */ /* 0x000fe40003f46070 */
[----:B------:R-:W-:Y:S01]  /*18e0*/  LOP3.LUT R3, R232, R7, RZ, 0x3c, !PT ;  /* 0x00000007e8037212 */ /* 0x000fe200078e3cff */
[C---:B------:R-:W-:Y:S02]  /*18f0*/  @!P4 IMAD R2, R22.reuse, R8, R2 ;  /* 0x000000081602c224 */ /* 0x040fe400078e0202 */
[----:B------:R-:W-:Y:S01]  /*1900*/  @!P4 IMAD.WIDE.U32 R22, R22, R13, R24 ;  /* 0x0000000d1616c225 */ /* 0x000fe200078e0018 */
[----:B------:R-:W-:-:S02]  /*1910*/  @P4 IADD3 R11, R27, R11, RZ ;  /* 0x0000000b1b0b4210 */ /* 0x000fc40007ffe0ff */
[----:B------:R-:W-:Y:S01]  /*1920*/  ISETP.GE.AND P1, PT, R3, RZ, PT ;  /* 0x000000ff0300720c */ /* 0x000fe20003f26270 */
[----:B------:R-:W-:Y:S01]  /*1930*/  @P4 IMAD.MOV.U32 R12, RZ, RZ, R26 ;  /* 0x000000ffff0c4224 */ /* 0x000fe200078e001a */
[----:B------:R-:W-:Y:S01]  /*1940*/  @!P4 IADD3 R11, R23, R2, RZ ;  /* 0x00000002170bc210 */ /* 0x000fe20007ffe0ff */
[----:B------:R-:W-:Y:S01]  /*1950*/  @!P0 VIADD R6, R6, 0x1 ;  /* 0x0000000106068836 */ /* 0x000fe20000000000 */
[----:B------:R-:W-:Y:S01]  /*1960*/  ISETP.NE.AND P0, PT, R7, RZ, PT ;  /* 0x000000ff0700720c */ /* 0x000fe20003f05270 */
[----:B------:R-:W-:Y:S01]  /*1970*/  @!P4 IMAD.MOV.U32 R12, RZ, RZ, R22 ;  /* 0x000000ffff0cc224 */ /* 0x000fe200078e0016 */
[----:B------:R-:W-:Y:S01]  /*1980*/  LEA R2, R165, 0xffffffc0, 0x6 ;  /* 0xffffffc0a5027811 */ /* 0x000fe200078e30ff */
[----:B------:R-:W-:Y:S01]  /*1990*/  @!P4 IMAD R8, R47, R14, RZ ;  /* 0x0000000e2f08c224 */ /* 0x000fe200078e02ff */
[----:B------:R-:W-:Y:S02]  /*19a0*/  @!P4 SHF.R.S32.HI R0, RZ, 0x1f, R14 ;  /* 0x0000001fff00c819 */ /* 0x000fe4000001140e */
[----:B------:R-:W-:Y:S01]  /*19b0*/  SHF.R.S32.HI R9, RZ, 0x1f, R2 ;  /* 0x0000001fff097819 */ /* 0x000fe20000011402 */
[----:B------:R-:W-:Y:S01]  /*19c0*/  IMAD R10, R49, R2, RZ ;  /* 0x00000002310a7224 */ /* 0x000fe200078e02ff */
[----:B------:R-:W-:-:S02]  /*19d0*/  MOV R24, R12 ;  /* 0x0000000c00187202 */ /* 0x000fc40000000f00 */
[----:B------:R-:W-:Y:S01]  /*19e0*/  MOV R25, R11 ;  /* 0x0000000b00197202 */ /* 0x000fe20000000f00 */
[----:B------:R-:W-:Y:S01]  /*19f0*/  @!P4 IMAD R0, R0, R46, R8 ;  /* 0x0000002e0000c224 */ /* 0x000fe200078e0208 */
[----:B------:R-:W-:Y:S01]  /*1a00*/  @P2 IADD3 R6, R6, 0x1, RZ ;  /* 0x0000000106062810 */ /* 0x000fe20007ffe0ff */
[----:B------:R-:W-:Y:S01]  /*1a10*/  @!P4 IMAD.WIDE.U32 R22, R46, R14, RZ ;  /* 0x0000000e2e16c225 */ /* 0x000fe200078e00ff */
[----:B------:R-:W-:-:S03]  /*1a20*/  @P4 IADD3 R14, R14, R15, RZ ;  /* 0x0000000f0e0e4210 */ /* 0x000fc60007ffe0ff */
[----:B------:R-:W-:Y:S02]  /*1a30*/  IMAD R10, R9, R48, R10 ;  /* 0x00000030090a7224 */ /* 0x000fe400078e020a */
[----:B------:R-:W-:-:S04]  /*1a40*/  IMAD.WIDE.U32 R24, R48, R2, R24 ;  /* 0x0000000230187225 */ /* 0x000fc800078e0018 */
[----:B------:R-:W-:Y:S01]  /*1a50*/  @!P4 IMAD.IADD R23, R23, 0x1, R0 ;  /* 0x000000011717c824 */ /* 0x000fe200078e0200 */
[----:B------:R-:W-:Y:S01]  /*1a60*/  @!P4 SHF.R.S32.HI R0, RZ, 0x1f, R13 ;  /* 0x0000001fff00c819 */ /* 0x000fe2000001140d */
[----:B------:R-:W-:Y:S01]  /*1a70*/  @!P1 IMAD.MOV R6, RZ, RZ, -R6 ;  /* 0x000000ffff069224 */ /* 0x000fe200078e0a06 */
[----:B------:R-:W-:Y:S01]  /*1a80*/  @!P0 LOP3.LUT R6, RZ, R7, RZ, 0x33, !PT ;  /* 0x00000007ff068212 */ /* 0x000fe200078e33ff */
[----:B------:R-:W-:Y:S01]  /*1a90*/  @!P4 IMAD R3, R21, R13, RZ ;  /* 0x0000000d1503c224 */ /* 0x000fe200078e02ff */
[----:B------:R-:W-:Y:S02]  /*1aa0*/  IADD3 R11, R25, R10, RZ ;  /* 0x0000000a190b7210 */ /* 0x000fe40007ffe0ff */
[----:B------:R-:W-:Y:S01]  /*1ab0*/  MOV R10, R24 ;  /* 0x00000018000a7202 */ /* 0x000fe20000000f00 */
[----:B------:R-:W-:Y:S01]  /*1ac0*/  @!P4 IMAD R0, R20, R0, R3 ;  /* 0x000000001400c224 */ /* 0x000fe200078e0203 */
[----:B------:R-:W-:Y:S01]  /*1ad0*/  SHF.R.S32.HI R8, RZ, 0x1f, R6 ;  /* 0x0000001fff087819 */ /* 0x000fe20000011406 */
[----:B------:R-:W-:-:S02]  /*1ae0*/  @P4 IMAD R21, R47, R14, RZ ;  /* 0x0000000e2f154224 */ /* 0x000fc400078e02ff */
[----:B------:R-:W-:Y:S02]  /*1af0*/  IMAD R3, R17, R6, RZ ;  /* 0x0000000611037224 */ /* 0x000fe400078e02ff */
[----:B------:R-:W-:-:S04]  /*1b00*/  @P4 IMAD.WIDE.U32 R14, R46, R14, RZ ;  /* 0x0000000e2e0e4225 */ /* 0x000fc800078e00ff */
[----:B------:R-:W-:Y:S01]  /*1b10*/  @!P4 IMAD.WIDE.U32 R22, R20, R13, R22 ;  /* 0x0000000d1416c225 */ /* 0x000fe200078e0016 */
[----:B------:R-:W-:-:S03]  /*1b20*/  @P4 IADD3 R21, R15, R21, RZ ;  /* 0x000000150f154210 */ /* 0x000fc60007ffe0ff */
[----:B------:R-:W-:-:S04]  /*1b30*/  IMAD.WIDE.U32 R10, R16, R6, R10 ;  /* 0x00000006100a7225 */ /* 0x000fc800078e000a */
[----:B------:R-:W-:Y:S01]  /*1b40*/  IMAD R16, R16, R8, R3 ;  /* 0x0000000810107224 */ /* 0x000fe200078e0203 */
[----:B------:R-:W-:Y:S01]  /*1b50*/  @P4 MOV R15, R14 ;  /* 0x0000000e000f4202 */ /* 0x000fe20000000f00 */
[----:B------:R-:W-:Y:S01]  /*1b60*/  @!P4 IMAD.IADD R21, R23, 0x1, R0 ;  /* 0x000000011715c824 */ /* 0x000fe200078e0200 */
[----:B------:R-:W-:Y:S01]  /*1b70*/  @!P4 MOV R15, R22 ;  /* 0x00000016000fc202 */ /* 0x000fe20000000f00 */
[----:B------:R-:W-:Y:S01]  /*1b80*/  IMAD.IADD R0, R11, 0x1, R16 ;  /* 0x000000010b007824 */ /* 0x000fe200078e0210 */
[----:B------:R-:W-:Y:S02]  /*1b90*/  MOV R3, R10 ;  /* 0x0000000a00037202 */ /* 0x000fe40000000f00 */
[----:B------:R-:W-:Y:S02]  /*1ba0*/  MOV R17, R2 ;  /* 0x0000000200117202 */ /* 0x000fe40000000f00 */
[----:B-1----:R-:W-:Y:S02]  /*1bb0*/  MOV R16, R6 ;  /* 0x0000000600107202 */ /* 0x002fe40000000f00 */
.L_x_6916:
[----:B------:R-:W-:Y:S05]  /*1bc0*/  BSYNC B0 ;  /* 0x0000000000007941 */ /* 0x000fea0003800000 */
.L_x_6914:
[----:B------:R-:W-:Y:S01]  /*1bd0*/  ISETP.NE.AND P0, PT, R236, -0x1, PT ;  /* 0xffffffffec00780c */ /* 0x000fe20003f05270 */
[----:B------:R-:W2:Y:S04]  /*1be0*/  LD.E.64 R12, desc[UR6][R18.64+0x30] ;  /* 0x00003006120c7980 */ /* 0x000ea8000c101b00 */
[----:B------:R-:W3:Y:S04]  /*1bf0*/  LD.E.64 R10, desc[UR6][R18.64+0x10] ;  /* 0x00001006120a7980 */ /* 0x000ee8000c101b00 */
[----:B------:R-:W4:Y:S04]  /*1c00*/  LD.E R154, desc[UR6][R18.64+0xc0] ;  /* 0x0000c006129a7980 */ /* 0x000f28000c101900 */
[----:B------:R-:W4:Y:S04]  /*1c10*/  @!P0 LD.E.64 R26, desc[UR6][R18.64+0x18] ;  /* 0x00001806121a8980 */ /* 0x000f28000c101b00 */
[----:B------:R-:W4:Y:S04]  /*1c20*/  LD.E.64 R6, desc[UR6][R18.64+0x48] ;  /* 0x0000480612067980 */ /* 0x000f28000c101b00 */
[----:B------:R-:W4:Y:S04]  /*1c30*/  LD.E.64 R166, desc[UR6][R18.64+0x8] ;  /* 0x0000080612a67980 */ /* 0x000f28000c101b00 */
[----:B------:R1:W5:Y:S04]  /*1c40*/  @P3 LD.E R20, desc[UR6][R4.64] ;  /* 0x0000000604143980 */ /* 0x000368000c101900 */
[----:B------:R2:W5:Y:S01]  /*1c50*/  LD.E.64 R174, desc[UR6][R18.64] ;  /* 0x0000000612ae7980 */ /* 0x000562000c101b00 */
[----:B------:R-:W-:-:S04]  /*1c60*/  SHF.R.S32.HI R51, RZ, 0x1f, R45 ;  /* 0x0000001fff337819 */ /* 0x000fc8000001142d */
[----:B------:R-:W-:-:S04]  /*1c70*/  LEA.HI R22, R51, R45, RZ, 0x4 ;  /* 0x0000002d33167211 */ /* 0x000fc800078f20ff */
[----:B------:R-:W-:-:S05]  /*1c80*/  LOP3.LUT R14, R22, 0xfffffff0, RZ, 0xc0, !PT ;  /* 0xfffffff0160e7812 */ /* 0x000fca00078ec0ff */
[----:B------:R-:W-:Y:S01]  /*1c90*/  IMAD.IADD R14, R45, 0x1, -R14 ;  /* 0x000000012d0e7824 */ /* 0x000fe200078e0a0e */
[----:B------:R-:W-:-:S04]  /*1ca0*/  LEA.HI R162, R51, R45, RZ, 0x3 ;  /* 0x0000002d33a27211 */ /* 0x000fc800078f18ff */
[----:B-1----:R-:W-:Y:S02]  /*1cb0*/  SHF.R.S32.HI R4, RZ, 0x1f, R14 ;  /* 0x0000001fff047819 */ /* 0x002fe4000001140e */
[----:B------:R-:W-:Y:S02]  /*1cc0*/  LOP3.LUT R54, R162, 0xfffffff8, RZ, 0xc0, !PT ;  /* 0xfffffff8a2367812 */ /* 0x000fe400078ec0ff */
[----:B------:R-:W-:-:S04]  /*1cd0*/  LEA.HI R4, R4, R14, RZ, 0x3 ;  /* 0x0000000e04047211 */ /* 0x000fc800078f18ff */
[----:B------:R-:W-:Y:S01]  /*1ce0*/  LOP3.LUT R5, R4, 0xfffffff8, RZ, 0xc0, !PT ;  /* 0xfffffff804057812 */ /* 0x000fe200078ec0ff */
[----:B------:R-:W-:Y:S01]  /*1cf0*/  IMAD.IADD R54, R45, 0x1, -R54 ;  /* 0x000000012d367824 */ /* 0x000fe200078e0a36 */
[----:B------:R-:W-:-:S03]  /*1d00*/  SHF.R.S32.HI R162, RZ, 0x3, R162 ;  /* 0x00000003ffa27819 */ /* 0x000fc600000114a2 */
[----:B------:R-:W-:Y:S02]  /*1d10*/  IMAD.IADD R5, R14, 0x1, -R5 ;  /* 0x000000010e057824 */ /* 0x000fe400078e0a05 */
[----:B------:R-:W-:Y:S02]  /*1d20*/  IMAD.SHL.U32 R14, R54, 0x8, RZ ;  /* 0x00000008360e7824 */ /* 0x000fe400078e00ff */
[----:B------:R-:W-:-:S03]  /*1d30*/  IMAD.SHL.U32 R23, R162, 0x40, RZ ;  /* 0x00000040a2177824 */ /* 0x000fc600078e00ff */
[----:B------:R-:W-:Y:S02]  /*1d40*/  IADD3 R30, P1, R14, R15, RZ ;  /* 0x0000000f0e1e7210 */ /* 0x000fe40007f3e0ff */
[----:B------:R-:W-:Y:S01]  /*1d50*/  SHF.R.S32.HI R15, RZ, 0x1f, R14 ;  /* 0x0000001fff0f7819 */ /* 0x000fe2000001140e */
[-C--:B-----5:R-:W-:Y:S01]  /*1d60*/  IMAD R9, R9, R46.reuse, RZ ;  /* 0x0000002e09097224 */ /* 0x0a0fe200078e02ff */
[----:B------:R-:W-:Y:S02]  /*1d70*/  SHF.R.S32.HI R55, RZ, 0x4, R22 ;  /* 0x00000004ff377819 */ /* 0x000fe40000011416 */
[----:B------:R-:W-:Y:S01]  /*1d80*/  LOP3.LUT R23, R23, 0x1c0, RZ, 0xc0, !PT ;  /* 0x000001c017177812 */ /* 0x000fe200078ec0ff */
[----:B------:R-:W-:Y:S01]  /*1d90*/  IMAD.X R31, R15, 0x1, R21, P1 ;  /* 0x000000010f1f7824 */ /* 0x000fe200008e0615 */
[----:B------:R-:W-:Y:S01]  /*1da0*/  LEA.HI R21, R51, R45, RZ, 0x6 ;  /* 0x0000002d33157211 */ /* 0x000fe200078f30ff */
[C---:B------:R-:W-:Y:S01]  /*1db0*/  IMAD R9, R17.reuse, R47, R9 ;  /* 0x0000002f11097224 */ /* 0x040fe200078e0209 */
[----:B------:R-:W-:Y:S01]  /*1dc0*/  LEA.HI R22, R22, R55, RZ, 0x1 ;  /* 0x0000003716167211 */ /* 0x000fe200078f08ff */
[----:B------:R-:W-:Y:S01]  /*1dd0*/  IMAD.WIDE.U32 R30, R17, R46, R30 ;  /* 0x0000002e111e7225 */ /* 0x000fe200078e001e */
[----:B------:R-:W-:-:S02]  /*1de0*/  LOP3.LUT R24, R23, 0x38, R14, 0xf8, !PT ;  /* 0x0000003817187812 */ /* 0x000fc400078ef80e */
[----:B------:R-:W-:Y:S01]  /*1df0*/  SHF.R.U32.HI R23, RZ, 0x3, R23 ;  /* 0x00000003ff177819 */ /* 0x000fe20000011617 */
[----:B------:R-:W-:Y:S01]  /*1e00*/  IMAD.SHL.U32 R21, R21, 0x8, RZ ;  /* 0x0000000815157824 */ /* 0x000fe200078e00ff */
[----:B------:R-:W-:Y:S01]  /*1e10*/  LOP3.LUT R22, R22, 0xfffffffe, RZ, 0xc0, !PT ;  /* 0xfffffffe16167812 */ /* 0x000fe200078ec0ff */
[----:B------:R-:W-:Y:S01]  /*1e20*/  IMAD.IADD R31, R31, 0x1, R9 ;  /* 0x000000011f1f7824 */ /* 0x000fe200078e0209 */
[----:B------:R-:W-:Y:S01]  /*1e30*/  LOP3.LUT R23, R24, R23, RZ, 0x3c, !PT ;  /* 0x0000001718177212 */ /* 0x000fe200078e3cff */
[----:B------:R-:W-:Y:S02]  /*1e40*/  IMAD R9, R29, R16, RZ ;  /* 0x000000101d097224 */ /* 0x000fe400078e02ff */
[----:B------:R-:W-:Y:S01]  /*1e50*/  IMAD.IADD R55, R55, 0x1, -R22 ;  /* 0x0000000137377824 */ /* 0x000fe200078e0a16 */
[----:B------:R-:W-:Y:S01]  /*1e60*/  LOP3.LUT R155, R23, 0xfffffe00, R21, 0xf8, !PT ;  /* 0xfffffe00179b7812 */ /* 0x000fe200078ef815 */
[-C--:B------:R-:W-:Y:S02]  /*1e70*/  IMAD R9, R8, R28.reuse, R9 ;  /* 0x0000001c08097224 */ /* 0x080fe400078e0209 */
[----:B------:R-:W-:Y:S01]  /*1e80*/  IMAD.WIDE.U32 R22, R16, R28, R30 ;  /* 0x0000001c10167225 */ /* 0x000fe200078e001e */
[----:B------:R-:W-:-:S02]  /*1e90*/  SHF.R.S32.HI R163, RZ, 0x1f, R162 ;  /* 0x0000001fffa37819 */ /* 0x000fc400000114a2 */
[----:B------:R-:W-:Y:S01]  /*1ea0*/  SHF.R.S32.HI R59, RZ, 0x1f, R233 ;  /* 0x0000001fff3b7819 */ /* 0x000fe200000114e9 */
[----:B------:R-:W-:Y:S02]  /*1eb0*/  IMAD.SHL.U32 R17, R5, 0x40, RZ ;  /* 0x0000004005117824 */ /* 0x000fe400078e00ff */
[----:B------:R-:W-:Y:S02]  /*1ec0*/  IMAD.IADD R23, R23, 0x1, R9 ;  /* 0x0000000117177824 */ /* 0x000fe400078e0209 */
[----:B------:R-:W-:Y:S01]  /*1ed0*/  IMAD R180, R47, R162, RZ ;  /* 0x000000a22fb47224 */ /* 0x000fe200078e02ff */
[----:B------:R-:W-:Y:S01]  /*1ee0*/  LOP3.LUT R17, R17, 0x1c0, RZ, 0xc0, !PT ;  /* 0x000001c011117812 */ /* 0x000fe200078ec0ff */
[----:B------:R-:W-:Y:S02]  /*1ef0*/  IMAD.SHL.U32 R21, R55, 0x8, RZ ;  /* 0x0000000837157824 */ /* 0x000fe400078e00ff */
[-C--:B------:R-:W-:Y:S02]  /*1f00*/  IMAD R180, R163, R46.reuse, R180 ;  /* 0x0000002ea3b47224 */ /* 0x080fe400078e02b4 */
[----:B------:R-:W-:Y:S01]  /*1f10*/  IMAD.WIDE.U32 R22, R162, R46, R22 ;  /* 0x0000002ea2167225 */ /* 0x000fe200078e0016 */
[----:B------:R-:W-:-:S02]  /*1f20*/  LOP3.LUT R21, R17, 0x8, R21, 0xf8, !PT ;  /* 0x0000000811157812 */ /* 0x000fc400078ef815 */
[----:B------:R-:W-:Y:S01]  /*1f30*/  SHF.R.U32.HI R35, RZ, 0x3, R17 ;  /* 0x00000003ff237819 */ /* 0x000fe20000011611 */
[----:B------:R-:W-:Y:S01]  /*1f40*/  IMAD.IADD R180, R23, 0x1, R180 ;  /* 0x0000000117b47824 */ /* 0x000fe200078e02b4 */
[C---:B------:R-:W-:Y:S02]  /*1f50*/  LOP3.LUT P5, RZ, R5.reuse, 0x4, RZ, 0xc0, !PT ;  /* 0x0000000405ff7812 */ /* 0x040fe400078ac0ff */
[----:B------:R-:W-:Y:S01]  /*1f60*/  LOP3.LUT P4, RZ, R5, 0x2, RZ, 0xc0, !PT ;  /* 0x0000000205ff7812 */ /* 0x000fe2000788c0ff */
[----:B------:R-:W-:Y:S01]  /*1f70*/  IMAD.SHL.U32 R4, R4, 0x40, RZ ;  /* 0x0000004004047824 */ /* 0x000fe200078e00ff */
[----:B------:R-:W-:Y:S02]  /*1f80*/  LOP3.LUT R35, R21, R35, RZ, 0x3c, !PT ;  /* 0x0000002315237212 */ /* 0x000fe400078e3cff */
[----:B------:R-:W-:Y:S02]  /*1f90*/  SHF.R.S32.HI R83, RZ, 0x1f, R84 ;  /* 0x0000001fff537819 */ /* 0x000fe40000011454 */
[----:B------:R-:W-:-:S02]  /*1fa0*/  LOP3.LUT R35, R35, 0xfffffe00, R4, 0xf8, !PT ;  /* 0xfffffe0023237812 */ /* 0x000fc400078ef804 */
[----:B------:R-:W-:Y:S02]  /*1fb0*/  SHF.R.S32.HI R159, RZ, 0x1f, R232 ;  /* 0x0000001fff9f7819 */ /* 0x000fe400000114e8 */
[----:B------:R-:W-:-:S04]  /*1fc0*/  LEA.HI R83, R83, R84, RZ, 0x6 ;  /* 0x0000005453537211 */ /* 0x000fc800078f30ff */
[----:B------:R-:W-:-:S04]  /*1fd0*/  SHF.R.S32.HI R83, RZ, 0x6, R83 ;  /* 0x00000006ff537819 */ /* 0x000fc80000011453 */
[----:B------:R-:W-:Y:S01]  /*1fe0*/  VIMNMX R83, R228, R83, !PT ;  /* 0x00000053e4537248 */ /* 0x000fe20007fe0100 */
[----:B------:R-:W-:-:S04]  /*1ff0*/  IMAD.WIDE R168, R234, 0x40, R162 ;  /* 0x00000040eaa87825 */ /* 0x000fc800078e02a2 */
[----:B------:R-:W-:Y:S01]  /*2000*/  IMAD R160, R49, R162, RZ ;  /* 0x000000a231a07224 */ /* 0x000fe200078e02ff */
[----:B------:R-:W-:-:S03]  /*2010*/  LEA.HI R51, R51, R45, RZ, 0x5 ;  /* 0x0000002d33337211 */ /* 0x000fc600078f28ff */
[----:B------:R-:W-:Y:S01]  /*2020*/  IMAD R160, R163, R48, R160 ;  /* 0x00000030a3a07224 */ /* 0x000fe200078e02a0 */
[----:B------:R-:W-:Y:S01]  /*2030*/  LOP3.LUT R50, R51, 0xffffffe0, RZ, 0xc0, !PT ;  /* 0xffffffe033327812 */ /* 0x000fe200078ec0ff */
[----:B------:R-:W-:Y:S02]  /*2040*/  IMAD.MOV.U32 R34, RZ, RZ, 0x10 ;  /* 0x00000010ff227424 */ /* 0x000fe400078e00ff */
[----:B------:R-:W-:Y:S01]  /*2050*/  IMAD.MOV.U32 R33, RZ, RZ, 0x20 ;  /* 0x00000020ff217424 */ /* 0x000fe200078e00ff */
[----:B------:R-:W-:Y:S01]  /*2060*/  SHF.L.U64.HI R227, R48, 0x4, R49 ;  /* 0x0000000430e37819 */ /* 0x000fe20000010231 */
[----:B------:R-:W-:Y:S01]  /*2070*/  IMAD.SHL.U32 R224, R46, 0x10, RZ ;  /* 0x000000102ee07824 */ /* 0x000fe200078e00ff */
[----:B------:R-:W-:Y:S01]  /*2080*/  SHF.L.U32 R226, R48, 0x4, RZ ;  /* 0x0000000430e27819 */ /* 0x000fe200000006ff */
[----:B------:R-:W-:Y:S01]  /*2090*/  IMAD.IADD R50, R45, 0x1, -R50 ;  /* 0x000000012d327824 */ /* 0x000fe200078e0a32 */
[----:B------:R-:W-:Y:S01]  /*20a0*/  SHF.L.U64.HI R225, R46, 0x4, R47 ;  /* 0x000000042ee17819 */ /* 0x000fe2000001022f */
[----:B------:R-:W-:Y:S01]  /*20b0*/  IMAD.SHL.U32 R152, R54, 0x4, RZ ;  /* 0x0000000436987824 */ /* 0x000fe200078e00ff */
[----:B------:R-:W-:-:S02]  /*20c0*/  SHF.R.S32.HI R51, RZ, 0x5, R51 ;  /* 0x00000005ff337819 */ /* 0x000fc40000011433 */
[----:B------:R-:W-:Y:S02]  /*20d0*/  SEL R34, R34, 0xfffffff0, !P4 ;  /* 0xfffffff022227807 */ /* 0x000fe40006000000 */
[----:B------:R-:W-:Y:S01]  /*20e0*/  SEL R33, R33, 0xffffffe0, !P5 ;  /* 0xffffffe021217807 */ /* 0x000fe20006800000 */
[----:B--2---:R-:W-:Y:S01]  /*20f0*/  @P0 IMAD.WIDE.U32 R24, R12, R236, RZ ;  /* 0x000000ec0c180225 */ /* 0x004fe200078e00ff */
[----:B---3--:R-:W-:-:S03]  /*2100*/  LEA R181, P1, R22, R10, 0x1 ;  /* 0x0000000a16b57211 */ /* 0x008fc600078208ff */
[----:B----4-:R-:W-:-:S04]  /*2110*/  @!P0 IMAD R9, R27, R233, RZ ;  /* 0x000000e91b098224 */ /* 0x010fc800078e02ff */
[C---:B------:R-:W-:Y:S02]  /*2120*/  @!P0 IMAD R9, R26.reuse, R59, R9 ;  /* 0x0000003b1a098224 */ /* 0x040fe400078e0209 */
[----:B------:R-:W-:Y:S01]  /*2130*/  @!P0 IMAD.WIDE.U32 R26, R26, R233, RZ ;  /* 0x000000e91a1a8225 */ /* 0x000fe200078e00ff */
[----:B------:R-:W-:-:S03]  /*2140*/  @P0 MOV R17, R24 ;  /* 0x0000001800110202 */ /* 0x000fc60000000f00 */
[----:B------:R-:W-:Y:S01]  /*2150*/  @!P0 IMAD.MOV.U32 R17, RZ, RZ, R26 ;  /* 0x000000ffff118224 */ /* 0x000fe200078e001a */
[----:B------:R-:W-:Y:S01]  /*2160*/  LEA.HI.X R180, R22, R11, R180, 0x1, P1 ;  /* 0x0000000b16b47211 */ /* 0x000fe200008f0cb4 */
[----:B------:R-:W-:Y:S02]  /*2170*/  @P0 IMAD R5, R13, R236, RZ ;  /* 0x000000ec0d050224 */ /* 0x000fe400078e02ff */
[C---:B------:R-:W-:Y:S01]  /*2180*/  VIADD R11, R14.reuse, 0x40 ;  /* 0x000000400e0b7836 */ /* 0x040fe20000000000 */
[----:B------:R-:W-:Y:S01]  /*2190*/  IADD3 R24, P2, R14, R17, RZ ;  /* 0x000000110e187210 */ /* 0x000fe20007f5e0ff */
[----:B------:R-:W-:Y:S02]  /*21a0*/  @P0 IMAD.IADD R5, R25, 0x1, R5 ;  /* 0x0000000119050824 */ /* 0x000fe400078e0205 */
[----:B------:R-:W-:Y:S02]  /*21b0*/  @!P0 IMAD.IADD R5, R27, 0x1, R9 ;  /* 0x000000011b058824 */ /* 0x000fe400078e0209 */
[----:B------:R-:W-:Y:S01]  /*21c0*/  @P0 IMAD.MOV.U32 R172, RZ, RZ, R12 ;  /* 0x000000ffffac0224 */ /* 0x000fe200078e000c */
[----:B------:R-:W-:Y:S01]  /*21d0*/  @!P0 MOV R172, R12 ;  /* 0x0000000c00ac8202 */ /* 0x000fe20000000f00 */
[----:B------:R-:W-:-:S02]  /*21e0*/  @P0 IMAD.MOV.U32 R173, RZ, RZ, R13 ;  /* 0x000000ffffad0224 */ /* 0x000fc400078e000d */
[----:B------:R-:W-:Y:S01]  /*21f0*/  @!P0 IMAD.MOV.U32 R173, RZ, RZ, R13 ;  /* 0x000000ffffad8224 */ /* 0x000fe200078e000d */
[-C--:B------:R-:W-:Y:S01]  /*2200*/  ISETP.GE.AND P0, PT, R11, R154.reuse, PT ;  /* 0x0000009a0b00720c */ /* 0x080fe20003f06270 */
[C---:B------:R-:W-:Y:S01]  /*2210*/  VIADD R9, R14.reuse, 0xc0 ;  /* 0x000000c00e097836 */ /* 0x040fe20000000000 */
[C---:B------:R-:W-:Y:S01]  /*2220*/  ISETP.GE.AND P1, PT, R14.reuse, R154, PT ;  /* 0x0000009a0e00720c */ /* 0x040fe20003f26270 */
[----:B------:R-:W-:Y:S02]  /*2230*/  IMAD R4, R7, R232, RZ ;  /* 0x000000e807047224 */ /* 0x000fe400078e02ff */
[----:B------:R-:W-:Y:S01]  /*2240*/  IMAD.X R25, R15, 0x1, R5, P2 ;  /* 0x000000010f197824 */ /* 0x000fe200010e0605 */
[----:B------:R-:W-:Y:S01]  /*2250*/  SEL R5, RZ, 0xffffffff, P0 ;  /* 0xffffffffff057807 */ /* 0x000fe20000000000 */
[----:B------:R-:W-:Y:S01]  /*2260*/  VIADD R10, R14, 0x80 ;  /* 0x000000800e0a7836 */ /* 0x000fe20000000000 */
[----:B------:R-:W-:Y:S01]  /*2270*/  ISETP.GE.AND P0, PT, R9, R154, PT ;  /* 0x0000009a0900720c */ /* 0x000fe20003f06270 */
[----:B------:R-:W-:-:S02]  /*2280*/  IMAD R4, R6, R159, R4 ;  /* 0x0000009f06047224 */ /* 0x000fc400078e0204 */
[----:B------:R-:W-:Y:S01]  /*2290*/  IMAD.WIDE.U32 R12, R232, R6, R24 ;  /* 0x00000006e80c7225 */ /* 0x000fe200078e0018 */
[----:B------:R-:W-:Y:S02]  /*22a0*/  SEL R6, RZ, 0x1, P1 ;  /* 0x00000001ff067807 */ /* 0x000fe40000800000 */
[----:B------:R-:W-:Y:S02]  /*22b0*/  ISETP.GE.AND P1, PT, R10, R154, PT ;  /* 0x0000009a0a00720c */ /* 0x000fe40003f26270 */
[----:B------:R-:W-:Y:S01]  /*22c0*/  SEL R153, RZ, 0x8, P0 ;  /* 0x00000008ff997807 */ /* 0x000fe20000000000 */
[----:B------:R-:W-:Y:S01]  /*22d0*/  IMAD.IADD R13, R13, 0x1, R4 ;  /* 0x000000010d0d7824 */ /* 0x000fe200078e0204 */
[----:B------:R-:W-:Y:S02]  /*22e0*/  IADD3 R156, P0, R14, R3, RZ ;  /* 0x000000030e9c7210 */ /* 0x000fe40007f1e0ff */
[----:B------:R-:W-:Y:S02]  /*22f0*/  SEL R4, RZ, 0x4, P1 ;  /* 0x00000004ff047807 */ /* 0x000fe40000800000 */
[----:B------:R-:W-:Y:S01]  /*2300*/  ISETP.GT.AND P1, PT, R165, R83, PT ;  /* 0x00000053a500720c */ /* 0x000fe20003f24270 */
[----:B------:R-:W-:-:S02]  /*2310*/  IMAD.X R157, R15, 0x1, R0, P0 ;  /* 0x000000010f9d7824 */ /* 0x000fc400000e0600 */
[----:B------:R-:W-:Y:S02]  /*2320*/  IMAD.SHL.U32 R5, R5, 0x2, RZ ;  /* 0x0000000205057824 */ /* 0x000fe400078e00ff */
[----:B------:R-:W-:Y:S02]  /*2330*/  IMAD R170, R169, R172, RZ ;  /* 0x000000aca9aa7224 */ /* 0x000fe400078e02ff */
[----:B------:R-:W-:Y:S01]  /*2340*/  IMAD.WIDE.U32 R156, R162, R48, R156 ;  /* 0x00000030a29c7225 */ /* 0x000fe200078e009c */
[----:B------:R-:W-:-:S03]  /*2350*/  LOP3.LUT R5, R5, 0x2, R6, 0xe2, !PT ;  /* 0x0000000205057812 */ /* 0x000fc600078ee206 */
[----:B------:R-:W-:Y:S01]  /*2360*/  IMAD R170, R168, R173, R170 ;  /* 0x000000ada8aa7224 */ /* 0x000fe200078e02aa */
[----:B------:R-:W-:Y:S01]  /*2370*/  LEA R230, P0, R156, R166, 0x1 ;  /* 0x000000a69ce67211 */ /* 0x000fe200078008ff */
[----:B------:R-:W-:Y:S02]  /*2380*/  IMAD.IADD R161, R157, 0x1, R160 ;  /* 0x000000019da17824 */ /* 0x000fe400078e02a0 */
[----:B------:R-:W-:Y:S01]  /*2390*/  IMAD.WIDE.U32 R168, R168, R172, R12 ;  /* 0x000000aca8a87225 */ /* 0x000fe200078e000c */
[----:B------:R-:W-:Y:S02]  /*23a0*/  LOP3.LUT R153, R153, R5, R4, 0xfe, !PT ;  /* 0x0000000599997212 */ /* 0x000fe400078efe04 */
[----:B------:R-:W-:Y:S01]  /*23b0*/  LEA.HI.X R229, R156, R167, R161, 0x1, P0 ;  /* 0x000000a79ce57211 */ /* 0x000fe200000f0ca1 */
[----:B------:R-:W-:Y:S02]  /*23c0*/  @!P3 IMAD.MOV.U32 R20, RZ, RZ, RZ ;  /* 0x000000ffff14b224 */ /* 0x000fe400078e00ff */
[----:B------:R-:W-:Y:S01]  /*23d0*/  IMAD.IADD R171, R169, 0x1, R170 ;  /* 0x00000001a9ab7824 */ /* 0x000fe200078e02aa */
        /* <DEDUP_REMOVED lines=112> */
[----:B------:R-:W-:Y:S01]  /*2ae0*/  IMAD.X R77, R79, 0x1, R227, P2 ;  /* 0x000000014f4d7824 */ /* 0x000fe200010e06e3 */
        /* <DEDUP_REMOVED lines=15> */
[C---:B------:R-:W-:Y:S01]  /*2be0*/  SHF.L.U64.HI R107, R178.reuse, 0x4, R179 ;  /* 0x00000004b26b7819 */ /* 0x040fe200000102b3 */
[----:B------:R-:W-:Y:S01]  /*2bf0*/  IMAD.X R65, R73, 0x1, R227, P3 ;  /* 0x0000000149417824 */ /* 0x000fe200018e06e3 */
        /* <DEDUP_REMOVED lines=43> */
.L_x_7035:
        /* <DEDUP_REMOVED lines=33> */
.L_x_6919:
[----:B------:R-:W-:Y:S05]  /*30c0*/  BSYNC B0 ;  /* 0x0000000000007941 */ /* 0x000fea0003800000 */
.L_x_6918:
        /* <DEDUP_REMOVED lines=18> */
.L_x_6921:
[----:B------:R-:W-:Y:S05]  /*31f0*/  BSYNC B0 ;  /* 0x0000000000007941 */ /* 0x000fea0003800000 */
.L_x_6920:
        /* <DEDUP_REMOVED lines=21> */
.L_x_6923:
[----:B------:R-:W-:Y:S05]  /*3350*/  BSYNC B0 ;  /* 0x0000000000007941 */ /* 0x000fea0003800000 */
.L_x_6922:
        /* <DEDUP_REMOVED lines=18> */
.L_x_6925:
[----:B------:R-:W-:Y:S05]  /*3480*/  BSYNC B0 ;  /* 0x0000000000007941 */ /* 0x000fea0003800000 */
.L_x_6924:
        /* <DEDUP_REMOVED lines=72> */
.L_x_6932:
[----:B------:R-:W-:Y:S05]  /*3910*/  BSYNC B0 ;  /* 0x0000000000007941 */ /* 0x000fea0003800000 */
.L_x_6931:
        /* <DEDUP_REMOVED lines=53> */
.L_x_6934:
[----:B------:R-:W-:Y:S05]  /*3c70*/  BSYNC B0 ;  /* 0x0000000000007941 */ /* 0x000fea0003800000 */
.L_x_6933:
        /* <DEDUP_REMOVED lines=53> */
.L_x_6936:
[----:B------:R-:W-:Y:S05]  /*3fd0*/  BSYNC B0 ;  /* 0x0000000000007941 */ /* 0x000fea0003800000 */
.L_x_6935:
        /* <DEDUP_REMOVED lines=52> */
.L_x_6930:
[----:B------:R-:W-:Y:S05]  /*4320*/  BSYNC B1 ;  /* 0x0000000000017941 */ /* 0x000fea0003800000 */
.L_x_6929:
        /* <DEDUP_REMOVED lines=70> */
.L_x_6940:
[----:B------:R-:W-:Y:S05]  /*4790*/  BSYNC B0 ;  /* 0x0000000000007941 */ /* 0x000fea0003800000 */
.L_x_6939:
        /* <DEDUP_REMOVED lines=55> */
.L_x_6942:
[----:B------:R-:W-:Y:S05]  /*4b10*/  BSYNC B0 ;  /* 0x0000000000007941 */ /* 0x000fea0003800000 */
.L_x_6941:
        /* <DEDUP_REMOVED lines=55> */
.L_x_6944:
[----:B------:R-:W-:Y:S05]  /*4e90*/  BSYNC B0 ;  /* 0x0000000000007941 */ /* 0x000fea0003800000 */
.L_x_6943:
        /* <DEDUP_REMOVED lines=54> */
.L_x_6938:
[----:B------:R-:W-:Y:S05]  /*5200*/  BSYNC B1 ;  /* 0x0000000000017941 */ /* 0x000fea0003800000 */
.L_x_6937:
        /* <DEDUP_REMOVED lines=70> */
.L_x_6948:
[----:B------:R-:W-:Y:S05]  /*5670*/  BSYNC B0 ;  /* 0x0000000000007941 */ /* 0x000fea0003800000 */
.L_x_6947:
        /* <DEDUP_REMOVED lines=55> */
.L_x_6950:
[----:B------:R-:W-:Y:S05]  /*59f0*/  BSYNC B0 ;  /* 0x0000000000007941 */ /* 0x000fea0003800000 */
.L_x_6949:
        /* <DEDUP_REMOVED lines=55> */
.L_x_6952:
[----:B------:R-:W-:Y:S05]  /*5d70*/  BSYNC B0 ;  /* 0x0000000000007941 */ /* 0x000fea0003800000 */
.L_x_6951:
        /* <DEDUP_REMOVED lines=54> */
.L_x_6946:
[----:B------:R-:W-:Y:S05]  /*60e0*/  BSYNC B1 ;  /* 0x0000000000017941 */ /* 0x000fea0003800000 */
.L_x_6945:
        /* <DEDUP_REMOVED lines=74> */
.L_x_6956:
[----:B------:R-:W-:Y:S05]  /*6590*/  BSYNC B0 ;  /* 0x0000000000007941 */ /* 0x000fea0003800000 */
.L_x_6955:
        /* <DEDUP_REMOVED lines=55> */
.L_x_6958:
[----:B------:R-:W-:Y:S05]  /*6910*/  BSYNC B0 ;  /* 0x0000000000007941 */ /* 0x000fea0003800000 */
.L_x_6957:
        /* <DEDUP_REMOVED lines=55> */
.L_x_6960:
[----:B------:R-:W-:Y:S05]  /*6c90*/  BSYNC B0 ;  /* 0x0000000000007941 */ /* 0x000fea0003800000 */
.L_x_6959:
        /* <DEDUP_REMOVED lines=54> */
.L_x_6954:
[----:B------:R-:W-:Y:S05]  /*7000*/  BSYNC B1 ;  /* 0x0000000000017941 */ /* 0x000fea0003800000 */
.L_x_6953:
[----:B------:R-:W2:Y:S02]  /*7010*/  LD.E R0, desc[UR6][R18.64+0xd0] ;  /* 0x0000d00612007980 */ /* 0x000ea4000c101900 */
[----:B--2---:R-:W-:Y:S05]  /*7020*/  IMAD.U32 R0, R0, -0x20, RZ ;  /* 0xffffffe000007824 */ /* 0x004fea00078e00ff */
[C---:B------:R-:W-:Y:S02]  /*7030*/  LEA R20, P1, R0.reuse, R20, 0x1 ;  /* 0x0000001400147211 */ /* 0x040fe400078208ff */
[C---:B------:R-:W-:Y:S02]  /*7040*/  LEA R36, P0, R0.reuse, R36, 0x1 ;  /* 0x0000002400247211 */ /* 0x040fe400078008ff */
[C---:B------:R-:W-:Y:S02]  /*7050*/  LEA.HI.X.SX32 R21, R0.reuse, R21, 0x1, P1 ;  /* 0x0000001500157211 */ /* 0x040fe400008f0eff */
[----:B------:R-:W-:Y:S01]  /*7060*/  LEA.HI.X.SX32 R37, R0, R37, 0x1, P0 ;  /* 0x0000002500257211 */ /* 0x000fe200000f0eff */
[----:B------:R-:W-:Y:S05]  /*7070*/  BRA `(.L_x_6961) ;  /* 0x0000007000487947 */ /* 0x000fea0003800000 */
.L_x_6928:
        /* <DEDUP_REMOVED lines=101> */
.L_x_6967:
[----:B------:R-:W-:Y:S05]  /*76d0*/  BSYNC B0 ;  /* 0x0000000000007941 */ /* 0x000fea0003800000 */
.L_x_6966:
[----:B-----5:R2:W-:Y:S02]  /*76e0*/  ST.E.128 desc[UR6][R120.64], R28 ;  /* 0x0000001c78007985 */ /* 0x0205e4000c101d06 */
.L_x_6965:
[----:B------:R-:W-:Y:S05]  /*76f0*/  BSYNC B1 ;  /* 0x0000000000017941 */ /* 0x000fea0003800000 */
.L_x_6964:
        /* <DEDUP_REMOVED lines=99> */
.L_x_6971:
[----:B------:R-:W-:Y:S05]  /*7d30*/  BSYNC B0 ;  /* 0x0000000000007941 */ /* 0x000fea0003800000 */
.L_x_6970:
[----:B-----5:R3:W-:Y:S02]  /*7d40*/  ST.E.128 desc[UR6][R120.64+0x80], R28 ;  /* 0x0000801c78007985 */ /* 0x0207e4000c101d06 */
.L_x_6969:
[----:B------:R-:W-:Y:S05]  /*7d50*/  BSYNC B1 ;  /* 0x0000000000017941 */ /* 0x000fea0003800000 */
.L_x_6968:
        /* <DEDUP_REMOVED lines=99> */
.L_x_6975:
[----:B------:R-:W-:Y:S05]  /*8390*/  BSYNC B0 ;  /* 0x0000000000007941 */ /* 0x000fea0003800000 */
.L_x_6974:
[----:B-----5:R3:W-:Y:S02]  /*83a0*/  ST.E.128 desc[UR6][R120.64+0x100], R28 ;  /* 0x0001001c78007985 */ /* 0x0207e4000c101d06 */
.L_x_6973:
[----:B------:R-:W-:Y:S05]  /*83b0*/  BSYNC B1 ;  /* 0x0000000000017941 */ /* 0x000fea0003800000 */
.L_x_6972:
        /* <DEDUP_REMOVED lines=98> */
.L_x_6977:
[----:B------:R-:W-:Y:S05]  /*89e0*/  BSYNC B0 ;  /* 0x0000000000007941 */ /* 0x000fea0003800000 */
.L_x_6976:
[----:B-----5:R3:W-:Y:S02]  /*89f0*/  ST.E.128 desc[UR6][R120.64+0x180], R28 ;  /* 0x0001801c78007985 */ /* 0x0207e4000c101d06 */
.L_x_6963:
[----:B------:R-:W-:Y:S05]  /*8a00*/  BSYNC B2 ;  /* 0x0000000000027941 */ /* 0x000fea0003800000 */
.L_x_6962:
        /* <DEDUP_REMOVED lines=106> */
.L_x_6983:
[----:B------:R-:W-:Y:S05]  /*90b0*/  BSYNC B0 ;  /* 0x0000000000007941 */ /* 0x000fea0003800000 */
.L_x_6982:
[----:B-----5:R3:W-:Y:S02]  /*90c0*/  ST.E.128 desc[UR6][R186.64], R28 ;  /* 0x0000001cba007985 */ /* 0x0207e4000c101d06 */
.L_x_6981:
[----:B------:R-:W-:Y:S05]  /*90d0*/  BSYNC B1 ;  /* 0x0000000000017941 */ /* 0x000fea0003800000 */
.L_x_6980:
        /* <DEDUP_REMOVED lines=101> */
.L_x_6987:
[----:B------:R-:W-:Y:S05]  /*9730*/  BSYNC B0 ;  /* 0x0000000000007941 */ /* 0x000fea0003800000 */
.L_x_6986:
[----:B-----5:R3:W-:Y:S02]  /*9740*/  ST.E.128 desc[UR6][R186.64], R28 ;  /* 0x0000001cba007985 */ /* 0x0207e4000c101d06 */
.L_x_6985:
[----:B------:R-:W-:Y:S05]  /*9750*/  BSYNC B1 ;  /* 0x0000000000017941 */ /* 0x000fea0003800000 */
.L_x_6984:
        /* <DEDUP_REMOVED lines=101> */
.L_x_6991:
[----:B------:R-:W-:Y:S05]  /*9db0*/  BSYNC B0 ;  /* 0x0000000000007941 */ /* 0x000fea0003800000 */
.L_x_6990:
[----:B-----5:R3:W-:Y:S02]  /*9dc0*/  ST.E.128 desc[UR6][R186.64], R28 ;  /* 0x0000001cba007985 */ /* 0x0207e4000c101d06 */
.L_x_6989:
[----:B------:R-:W-:Y:S05]  /*9dd0*/  BSYNC B1 ;  /* 0x0000000000017941 */ /* 0x000fea0003800000 */
.L_x_6988:
        /* <DEDUP_REMOVED lines=100> */
.L_x_6993:
[----:B------:R-:W-:Y:S05]  /*a420*/  BSYNC B0 ;  /* 0x0000000000007941 */ /* 0x000fea0003800000 */
.L_x_6992:
[----:B-----5:R3:W-:Y:S02]  /*a430*/  ST.E.128 desc[UR6][R186.64], R28 ;  /* 0x0000001cba007985 */ /* 0x0207e4000c101d06 */
.L_x_6979:
[----:B------:R-:W-:Y:S05]  /*a440*/  BSYNC B2 ;  /* 0x0000000000027941 */ /* 0x000fea0003800000 */
.L_x_6978:
        /* <DEDUP_REMOVED lines=106> */
.L_x_6999:
[----:B------:R-:W-:Y:S05]  /*aaf0*/  BSYNC B0 ;  /* 0x0000000000007941 */ /* 0x000fea0003800000 */
.L_x_6998:
[----:B-----5:R3:W-:Y:S02]  /*ab00*/  ST.E.128 desc[UR6][R186.64], R28 ;  /* 0x0000001cba007985 */ /* 0x0207e4000c101d06 */
.L_x_6997:
[----:B------:R-:W-:Y:S05]  /*ab10*/  BSYNC B1 ;  /* 0x0000000000017941 */ /* 0x000fea0003800000 */
.L_x_6996:
        /* <DEDUP_REMOVED lines=101> */
.L_x_7003:
[----:B------:R-:W-:Y:S05]  /*b170*/  BSYNC B0 ;  /* 0x0000000000007941 */ /* 0x000fea0003800000 */
.L_x_7002:
[----:B-----5:R3:W-:Y:S02]  /*b180*/  ST.E.128 desc[UR6][R186.64], R28 ;  /* 0x0000001cba007985 */ /* 0x0207e4000c101d06 */
.L_x_7001:
[----:B------:R-:W-:Y:S05]  /*b190*/  BSYNC B1 ;  /* 0x0000000000017941 */ /* 0x000fea0003800000 */
.L_x_7000:
        /* <DEDUP_REMOVED lines=101> */
.L_x_7007:
[----:B------:R-:W-:Y:S05]  /*b7f0*/  BSYNC B0 ;  /* 0x0000000000007941 */ /* 0x000fea0003800000 */
.L_x_7006:
[----:B-----5:R3:W-:Y:S02]  /*b800*/  ST.E.128 desc[UR6][R186.64], R28 ;  /* 0x0000001cba007985 */ /* 0x0207e4000c101d06 */
.L_x_7005:
[----:B------:R-:W-:Y:S05]  /*b810*/  BSYNC B1 ;  /* 0x0000000000017941 */ /* 0x000fea0003800000 */
.L_x_7004:
        /* <DEDUP_REMOVED lines=100> */
.L_x_7009:
[----:B------:R-:W-:Y:S05]  /*be60*/  BSYNC B0 ;  /* 0x0000000000007941 */ /* 0x000fea0003800000 */
.L_x_7008:
[----:B-----5:R3:W-:Y:S02]  /*be70*/  ST.E.128 desc[UR6][R186.64], R28 ;  /* 0x0000001cba007985 */ /* 0x0207e4000c101d06 */
.L_x_6995:
[----:B------:R-:W-:Y:S05]  /*be80*/  BSYNC B2 ;  /* 0x0000000000027941 */ /* 0x000fea0003800000 */
.L_x_6994:
        /* <DEDUP_REMOVED lines=110> */
.L_x_7015:
[----:B------:R-:W-:Y:S05]  /*c570*/  BSYNC B0 ;  /* 0x0000000000007941 */ /* 0x000fea0003800000 */
.L_x_7014:
[----:B-----5:R3:W-:Y:S02]  /*c580*/  ST.E.128 desc[UR6][R188.64], R28 ;  /* 0x0000001cbc007985 */ /* 0x0207e4000c101d06 */
.L_x_7013:
[----:B------:R-:W-:Y:S05]  /*c590*/  BSYNC B1 ;  /* 0x0000000000017941 */ /* 0x000fea0003800000 */
.L_x_7012:
        /* <DEDUP_REMOVED lines=101> */
.L_x_7019:
[----:B------:R-:W-:Y:S05]  /*cbf0*/  BSYNC B0 ;  /* 0x0000000000007941 */ /* 0x000fea0003800000 */
.L_x_7018:
[----:B-----5:R3:W-:Y:S02]  /*cc00*/  ST.E.128 desc[UR6][R188.64], R28 ;  /* 0x0000001cbc007985 */ /* 0x0207e4000c101d06 */
.L_x_7017:
[----:B------:R-:W-:Y:S05]  /*cc10*/  BSYNC B1 ;  /* 0x0000000000017941 */ /* 0x000fea0003800000 */
.L_x_7016:
        /* <DEDUP_REMOVED lines=101> */
.L_x_7023:
[----:B------:R-:W-:Y:S05]  /*d270*/  BSYNC B0 ;  /* 0x0000000000007941 */ /* 0x000fea0003800000 */
.L_x_7022:
[----:B-----5:R3:W-:Y:S02]  /*d280*/  ST.E.128 desc[UR6][R188.64], R28 ;  /* 0x0000001cbc007985 */ /* 0x0207e4000c101d06 */
.L_x_7021:
[----:B------:R-:W-:Y:S05]  /*d290*/  BSYNC B1 ;  /* 0x0000000000017941 */ /* 0x000fea0003800000 */
.L_x_7020:
        /* <DEDUP_REMOVED lines=101> */
.L_x_7025:
[----:B------:R-:W-:Y:S05]  /*d8f0*/  BSYNC B0 ;  /* 0x0000000000007941 */ /* 0x000fea0003800000 */
.L_x_7024:
[----:B-----5:R3:W-:Y:S02]  /*d900*/  ST.E.128 desc[UR6][R188.64], R40 ;  /* 0x00000028bc007985 */ /* 0x0207e4000c101d06 */
.L_x_7011:
[----:B------:R-:W-:Y:S05]  /*d910*/  BSYNC B2 ;  /* 0x0000000000027941 */ /* 0x000fea0003800000 */
.L_x_7010:
        /* <DEDUP_REMOVED lines=11> */
.L_x_6927:
        /* <DEDUP_REMOVED lines=29> */
.L_x_7027:
[----:B------:R-:W-:Y:S05]  /*dba0*/  BSYNC B0 ;  /* 0x0000000000007941 */ /* 0x000fea0003800000 */
.L_x_7026:
        /* <DEDUP_REMOVED lines=30> */
.L_x_7029:
[----:B------:R-:W-:Y:S05]  /*dd90*/  BSYNC B0 ;  /* 0x0000000000007941 */ /* 0x000fea0003800000 */
.L_x_7028:
        /* <DEDUP_REMOVED lines=30> */
.L_x_7031:
[----:B------:R-:W-:Y:S05]  /*df80*/  BSYNC B0 ;  /* 0x0000000000007941 */ /* 0x000fea0003800000 */
.L_x_7030:
        /* <DEDUP_REMOVED lines=33> */
.L_x_6961:
[----:B------:R-:W-:Y:S05]  /*e1a0*/  BSYNC B3 ;  /* 0x0000000000037941 */ /* 0x000fea0003800000 */
.L_x_6926:
        /* <DEDUP_REMOVED lines=91> */
.L_x_7033:
        /* <DEDUP_REMOVED lines=10> */
.L_x_7034:
[----:B------:R-:W-:Y:S05]  /*e800*/  BSYNC B0 ;  /* 0x0000000000007941 */ /* 0x000fea0003800000 */
.L_x_7032:
[----:B------:R-:W-:Y:S04]  /*e810*/  IADD3 R12, R12, -0x1, RZ ;  /* 0xffffffff0c0c7810 */ /* 0x000fe80007ffe0ff */
[----:B------:R-:W-:Y:S11]  /*e820*/  ISETP.GT.AND P0, PT, R12, R83, PT ;  /* 0x000000530c00720c */ /* 0x000ff60003f04270 */
[----:B------:R-:W-:Y:S02]  /*e830*/  @!UPT UIADD3 URZ, URZ, URZ, URZ ;  /* 0x0000003f3f3ff290 */ /* 0x000fe4000fffe03f */
[----:B------:R-:W-:Y:S05]  /*e840*/  @P0 BRA `(.L_x_7035) ;  /* 0xffffff4400980947 */ /* 0x000fea000383ffff */
.L_x_6917:
        /* <DEDUP_REMOVED lines=27> */
[----:B------:R-:W-:Y:S02]  /*ea00*/  LEA R38, P2, R168, R174, 0x1 ;  /* 0x000000aea8267211 */ /* 0x000fe400078408ff */
        /* <DEDUP_REMOVED lines=89> */
.L_x_7044:
[----:B------:R-:W-:Y:S05]  /*efa0*/  BSYNC B0 ;  /* 0x0000000000007941 */ /* 0x000fea0003800000 */
.L_x_7043:
[----:B-----5:R3:W-:Y:S02]  /*efb0*/  STS.128 [R237], R40 ;  /* 0x00000028ed007388 */ /* 0x0207e40000000c00 */
.L_x_7042:
[----:B------:R-:W-:Y:S05]  /*efc0*/  BSYNC B1 ;  /* 0x0000000000017941 */ /* 0x000fea0003800000 */
.L_x_7041:
        /* <DEDUP_REMOVED lines=53> */
.L_x_7048:
[----:B------:R-:W-:Y:S05]  /*f320*/  BSYNC B0 ;  /* 0x0000000000007941 */ /* 0x000fea0003800000 */
.L_x_7047:
[----:B-----5:R1:W-:Y:S02]  /*f330*/  STS.128 [R237+0x2000], R40 ;  /* 0x00200028ed007388 */ /* 0x0203e40000000c00 */
.L_x_7046:
[----:B------:R-:W-:Y:S05]  /*f340*/  BSYNC B1 ;  /* 0x0000000000017941 */ /* 0x000fea0003800000 */
.L_x_7045:
        /* <DEDUP_REMOVED lines=53> */
.L_x_7052:
[----:B------:R-:W-:Y:S05]  /*f6a0*/  BSYNC B0 ;  /* 0x0000000000007941 */ /* 0x000fea0003800000 */
.L_x_7051:
[----:B-----5:R3:W-:Y:S02]  /*f6b0*/  STS.128 [R237+0x4000], R40 ;  /* 0x00400028ed007388 */ /* 0x0207e40000000c00 */
.L_x_7050:
[----:B------:R-:W-:Y:S05]  /*f6c0*/  BSYNC B1 ;  /* 0x0000000000017941 */ /* 0x000fea0003800000 */
.L_x_7049:
        /* <DEDUP_REMOVED lines=51> */
.L_x_7054:
[----:B------:R-:W-:Y:S05]  /*fa00*/  BSYNC B0 ;  /* 0x0000000000007941 */ /* 0x000fea0003800000 */
.L_x_7053:
[----:B-----5:R3:W-:Y:S02]  /*fa10*/  STS.128 [R237+0x6000], R40 ;  /* 0x00600028ed007388 */ /* 0x0207e40000000c00 */
.L_x_7040:
[----:B------:R-:W-:Y:S05]  /*fa20*/  BSYNC B2 ;  /* 0x0000000000027941 */ /* 0x000fea0003800000 */
.L_x_7039:
        /* <DEDUP_REMOVED lines=67> */
.L_x_7060:
[----:B------:R-:W-:Y:S05]  /*fe60*/  BSYNC B0 ;  /* 0x0000000000007941 */ /* 0x000fea0003800000 */
.L_x_7059:
[----:B-----5:R3:W-:Y:S02]  /*fe70*/  STS.128 [R237+0x800], R40 ;  /* 0x00080028ed007388 */ /* 0x0207e40000000c00 */
.L_x_7058:
[----:B------:R-:W-:Y:S05]  /*fe80*/  BSYNC B1 ;  /* 0x0000000000017941 */ /* 0x000fea0003800000 */
.L_x_7057:
        /* <DEDUP_REMOVED lines=54> */
.L_x_7064:
[----:B------:R-:W-:Y:S05]  /*101f0*/  BSYNC B0 ;  /* 0x0000000000007941 */ /* 0x000fea0003800000 */
.L_x_7063:
[----:B-----5:R3:W-:Y:S02]  /*10200*/  STS.128 [R237+0x2800], R40 ;  /* 0x00280028ed007388 */ /* 0x0207e40000000c00 */
.L_x_7062:
[----:B------:R-:W-:Y:S05]  /*10210*/  BSYNC B1 ;  /* 0x0000000000017941 */ /* 0x000fea0003800000 */
.L_x_7061:
        /* <DEDUP_REMOVED lines=54> */
.L_x_7068:
[----:B------:R-:W-:Y:S05]  /*10580*/  BSYNC B0 ;  /* 0x0000000000007941 */ /* 0x000fea0003800000 */
.L_x_7067:
[----:B-----5:R3:W-:Y:S02]  /*10590*/  STS.128 [R237+0x4800], R40 ;  /* 0x00480028ed007388 */ /* 0x0207e40000000c00 */
.L_x_7066:
[----:B------:R-:W-:Y:S05]  /*105a0*/  BSYNC B1 ;  /* 0x0000000000017941 */ /* 0x000fea0003800000 */
.L_x_7065:
        /* <DEDUP_REMOVED lines=53> */
.L_x_7070:
[----:B------:R-:W-:Y:S05]  /*10900*/  BSYNC B0 ;  /* 0x0000000000007941 */ /* 0x000fea0003800000 */
.L_x_7069:
[----:B-----5:R1:W-:Y:S02]  /*10910*/  STS.128 [R237+0x6800], R36 ;  /* 0x00680024ed007388 */ /* 0x0203e40000000c00 */
.L_x_7056:
[----:B------:R-:W-:Y:S05]  /*10920*/  BSYNC B2 ;  /* 0x0000000000027941 */ /* 0x000fea0003800000 */
.L_x_7055:
        /* <DEDUP_REMOVED lines=67> */
.L_x_7076:
[----:B------:R-:W-:Y:S05]  /*10d60*/  BSYNC B0 ;  /* 0x0000000000007941 */ /* 0x000fea0003800000 */
.L_x_7075:
[----:B-----5:R3:W-:Y:S02]  /*10d70*/  STS.128 [R237+0x1000], R36 ;  /* 0x00100024ed007388 */ /* 0x0207e40000000c00 */
.L_x_7074:
[----:B------:R-:W-:Y:S05]  /*10d80*/  BSYNC B1 ;  /* 0x0000000000017941 */ /* 0x000fea0003800000 */
.L_x_7073:
        /* <DEDUP_REMOVED lines=53> */
.L_x_7080:
[----:B------:R-:W-:Y:S05]  /*110e0*/  BSYNC B0 ;  /* 0x0000000000007941 */ /* 0x000fea0003800000 */
.L_x_7079:
[----:B-----5:R3:W-:Y:S02]  /*110f0*/  STS.128 [R237+0x3000], R36 ;  /* 0x00300024ed007388 */ /* 0x0207e40000000c00 */
.L_x_7078:
[----:B------:R-:W-:Y:S05]  /*11100*/  BSYNC B1 ;  /* 0x0000000000017941 */ /* 0x000fea0003800000 */
.L_x_7077:
        /* <DEDUP_REMOVED lines=53> */
.L_x_7084:
[----:B------:R-:W-:Y:S05]  /*11460*/  BSYNC B0 ;  /* 0x0000000000007941 */ /* 0x000fea0003800000 */
.L_x_7083:
[----:B-----5:R3:W-:Y:S02]  /*11470*/  STS.128 [R237+0x5000], R36 ;  /* 0x00500024ed007388 */ /* 0x0207e40000000c00 */
.L_x_7082:
[----:B------:R-:W-:Y:S05]  /*11480*/  BSYNC B1 ;  /* 0x0000000000017941 */ /* 0x000fea0003800000 */
.L_x_7081:
        /* <DEDUP_REMOVED lines=8> */
[----:B------:R1:W4:Y:S01]  /*11510*/  LD.E.64 R6, desc[UR6][R22.64+0xc0] ;  /* 0x0000c00616067980 */ /* 0x000322000c101b00 */
[----:B-----5:R-:W-:Y:S02]  /*11520*/  MOV R8, R39 ;  /* 0x0000002700087202 */ /* 0x020fe40000000f00 */
[----:B------:R-:W-:Y:S02]  /*11530*/  MOV R13, R36 ;  /* 0x00000024000d7202 */ /* 0x000fe40000000f00 */
[----:B------:R-:W-:Y:S01]  /*11540*/  MOV R36, R38 ;  /* 0x0000002600247202 */ /* 0x000fe20000000f00 */
[----:B--2---:R-:W-:-:S02]  /*11550*/  HADD2.F32 R31, -RZ, R8.H1_H1 ;  /* 0x30000008ff1f7230 */ /* 0x004fc40000004100 */
[----:B---3--:R-:W-:Y:S01]  /*11560*/  HADD2.F32 R40, -RZ, R8.H0_H0 ;  /* 0x20000008ff287230 */ /* 0x008fe20000004100 */
[----:B-1----:R-:W-:-:S05]  /*11570*/  MOV R22, R37 ;  /* 0x0000002500167202 */ /* 0x002fca0000000f00 */
[--C-:B------:R-:W-:Y:S02]  /*11580*/  HADD2.F32 R37, -RZ, R22.reuse.H0_H0 ;  /* 0x20000016ff257230 */ /* 0x100fe40000004100 */
[----:B------:R-:W-:Y:S02]  /*11590*/  HADD2.F32 R38, -RZ, R22.H1_H1 ;  /* 0x30000016ff267230 */ /* 0x000fe40000004100 */
[----:B----4-:R-:W-:Y:S02]  /*115a0*/  HADD2.F32 R22, -RZ, R5.H1_H1 ;  /* 0x30000005ff167230 */ /* 0x010fe40000004100 */
[----:B------:R-:W-:Y:S02]  /*115b0*/  HADD2.F32 R23, -RZ, R4.H1_H1 ;  /* 0x30000004ff177230 */ /* 0x000fe40000004100 */
[----:B------:R-:W-:Y:S02]  /*115c0*/  HADD2.F32 R24, -RZ, R7.H1_H1 ;  /* 0x30000007ff187230 */ /* 0x000fe40000004100 */
        /* <DEDUP_REMOVED lines=33> */
.L_x_7086:
[----:B------:R-:W-:Y:S05]  /*117e0*/  BSYNC B0 ;  /* 0x0000000000007941 */ /* 0x000fea0003800000 */
.L_x_7085:
[----:B-----5:R3:W-:Y:S02]  /*117f0*/  STS.128 [R237+0x7000], R36 ;  /* 0x00700024ed007388 */ /* 0x0207e40000000c00 */
.L_x_7072:
[----:B------:R-:W-:Y:S05]  /*11800*/  BSYNC B2 ;  /* 0x0000000000027941 */ /* 0x000fea0003800000 */
.L_x_7071:
[----:B--2---:R-:W-:-:S05]  /*11810*/  VIADD R30, R162, 0x30 ;  /* 0x00000030a21e7836 */ /* 0x004fca0000000000 */
        /* <DEDUP_REMOVED lines=66> */
.L_x_7091:
[----:B------:R-:W-:Y:S05]  /*11c40*/  BSYNC B0 ;  /* 0x0000000000007941 */ /* 0x000fea0003800000 */
.L_x_7090:
[----:B-----5:R1:W-:Y:S02]  /*11c50*/  STS.128 [R237+0x1800], R20 ;  /* 0x00180014ed007388 */ /* 0x0203e40000000c00 */
.L_x_7089:
[----:B------:R-:W-:Y:S05]  /*11c60*/  BSYNC B1 ;  /* 0x0000000000017941 */ /* 0x000fea0003800000 */
.L_x_7088:
        /* <DEDUP_REMOVED lines=53> */
.L_x_7095:
[----:B------:R-:W-:Y:S05]  /*11fc0*/  BSYNC B0 ;  /* 0x0000000000007941 */ /* 0x000fea0003800000 */
.L_x_7094:
[----:B-----5:R1:W-:Y:S02]  /*11fd0*/  STS.128 [R237+0x3800], R12 ;  /* 0x0038000ced007388 */ /* 0x0203e40000000c00 */
.L_x_7093:
[----:B------:R-:W-:Y:S05]  /*11fe0*/  BSYNC B1 ;  /* 0x0000000000017941 */ /* 0x000fea0003800000 */
.L_x_7092:
        /* <DEDUP_REMOVED lines=53> */
.L_x_7099:
[----:B------:R-:W-:Y:S05]  /*12340*/  BSYNC B0 ;  /* 0x0000000000007941 */ /* 0x000fea0003800000 */
.L_x_7098:
[----:B-----5:R1:W-:Y:S02]  /*12350*/  STS.128 [R237+0x5800], R12 ;  /* 0x0058000ced007388 */ /* 0x0203e40000000c00 */
.L_x_7097:
[----:B------:R-:W-:Y:S05]  /*12360*/  BSYNC B1 ;  /* 0x0000000000017941 */ /* 0x000fea0003800000 */
.L_x_7096:
        /* <DEDUP_REMOVED lines=53> */
.L_x_7101:
[----:B------:R-:W-:Y:S05]  /*126c0*/  BSYNC B0 ;  /* 0x0000000000007941 */ /* 0x000fea0003800000 */
.L_x_7100:
[----:B-----5:R1:W-:Y:S01]  /*126d0*/  STS.128 [R237+0x7800], R12 ;  /* 0x0078000ced007388 */ /* 0x0203e20000000c00 */
[----:B------:R-:W-:Y:S05]  /*126e0*/  BRA `(.L_x_7087) ;  /* 0x0000007000147947 */ /* 0x000fea0003800000 */
.L_x_7038:
        /* <DEDUP_REMOVED lines=99> */
.L_x_7107:
[----:B------:R-:W-:Y:S05]  /*12d20*/  BSYNC B0 ;  /* 0x0000000000007941 */ /* 0x000fea0003800000 */
.L_x_7106:
[----:B-----5:R3:W-:Y:S02]  /*12d30*/  STS.128 [R237], R60 ;  /* 0x0000003ced007388 */ /* 0x0207e40000000c00 */
.L_x_7105:
[----:B------:R-:W-:Y:S05]  /*12d40*/  BSYNC B1 ;  /* 0x0000000000017941 */ /* 0x000fea0003800000 */
.L_x_7104:
        /* <DEDUP_REMOVED lines=97> */
.L_x_7111:
[----:B------:R-:W-:Y:S05]  /*13360*/  BSYNC B0 ;  /* 0x0000000000007941 */ /* 0x000fea0003800000 */
.L_x_7110:
[----:B-----5:R1:W-:Y:S02]  /*13370*/  STS.128 [R237+0x2000], R60 ;  /* 0x0020003ced007388 */ /* 0x0203e40000000c00 */
.L_x_7109:
[----:B------:R-:W-:Y:S05]  /*13380*/  BSYNC B1 ;  /* 0x0000000000017941 */ /* 0x000fea0003800000 */
.L_x_7108:
        /* <DEDUP_REMOVED lines=97> */
.L_x_7115:
[----:B------:R-:W-:Y:S05]  /*139a0*/  BSYNC B0 ;  /* 0x0000000000007941 */ /* 0x000fea0003800000 */
.L_x_7114:
[----:B-----5:R3:W-:Y:S02]  /*139b0*/  STS.128 [R237+0x4000], R60 ;  /* 0x0040003ced007388 */ /* 0x0207e40000000c00 */
.L_x_7113:
[----:B------:R-:W-:Y:S05]  /*139c0*/  BSYNC B1 ;  /* 0x0000000000017941 */ /* 0x000fea0003800000 */
.L_x_7112:
        /* <DEDUP_REMOVED lines=96> */
.L_x_7117:
[----:B------:R-:W-:Y:S05]  /*13fd0*/  BSYNC B0 ;  /* 0x0000000000007941 */ /* 0x000fea0003800000 */
.L_x_7116:
[----:B-----5:R3:W-:Y:S02]  /*13fe0*/  STS.128 [R237+0x6000], R60 ;  /* 0x0060003ced007388 */ /* 0x0207e40000000c00 */
.L_x_7103:
[----:B------:R-:W-:Y:S05]  /*13ff0*/  BSYNC B2 ;  /* 0x0000000000027941 */ /* 0x000fea0003800000 */
.L_x_7102:
        /* <DEDUP_REMOVED lines=104> */
.L_x_7123:
[----:B------:R-:W-:Y:S05]  /*14680*/  BSYNC B0 ;  /* 0x0000000000007941 */ /* 0x000fea0003800000 */
.L_x_7122:
[----:B-----5:R3:W-:Y:S02]  /*14690*/  STS.128 [R237+0x800], R60 ;  /* 0x0008003ced007388 */ /* 0x0207e40000000c00 */
.L_x_7121:
[----:B------:R-:W-:Y:S05]  /*146a0*/  BSYNC B1 ;  /* 0x0000000000017941 */ /* 0x000fea0003800000 */
.L_x_7120:
        /* <DEDUP_REMOVED lines=100> */
.L_x_7127:
[----:B------:R-:W-:Y:S05]  /*14cf0*/  BSYNC B0 ;  /* 0x0000000000007941 */ /* 0x000fea0003800000 */
.L_x_7126:
[----:B-----5:R3:W-:Y:S02]  /*14d00*/  STS.128 [R237+0x2800], R60 ;  /* 0x0028003ced007388 */ /* 0x0207e40000000c00 */
.L_x_7125:
[----:B------:R-:W-:Y:S05]  /*14d10*/  BSYNC B1 ;  /* 0x0000000000017941 */ /* 0x000fea0003800000 */
.L_x_7124:
        /* <DEDUP_REMOVED lines=100> */
.L_x_7131:
[----:B------:R-:W-:Y:S05]  /*15360*/  BSYNC B0 ;  /* 0x0000000000007941 */ /* 0x000fea0003800000 */
.L_x_7130:
[----:B-----5:R3:W-:Y:S02]  /*15370*/  STS.128 [R237+0x4800], R60 ;  /* 0x0048003ced007388 */ /* 0x0207e40000000c00 */
.L_x_7129:
[----:B------:R-:W-:Y:S05]  /*15380*/  BSYNC B1 ;  /* 0x0000000000017941 */ /* 0x000fea0003800000 */
.L_x_7128:
        /* <DEDUP_REMOVED lines=98> */
.L_x_7133:
[----:B------:R-:W-:Y:S05]  /*159b0*/  BSYNC B0 ;  /* 0x0000000000007941 */ /* 0x000fea0003800000 */
.L_x_7132:
[----:B-----5:R1:W-:Y:S02]  /*159c0*/  STS.128 [R237+0x6800], R40 ;  /* 0x00680028ed007388 */ /* 0x0203e40000000c00 */
.L_x_7119:
[----:B------:R-:W-:Y:S05]  /*159d0*/  BSYNC B2 ;  /* 0x0000000000027941 */ /* 0x000fea0003800000 */
.L_x_7118:
        /* <DEDUP_REMOVED lines=103> */
.L_x_7139:
[----:B------:R-:W-:Y:S05]  /*16050*/  BSYNC B0 ;  /* 0x0000000000007941 */ /* 0x000fea0003800000 */
.L_x_7138:
[----:B-----5:R1:W-:Y:S02]  /*16060*/  STS.128 [R237+0x1000], R40 ;  /* 0x00100028ed007388 */ /* 0x0203e40000000c00 */
.L_x_7137:
[----:B------:R-:W-:Y:S05]  /*16070*/  BSYNC B1 ;  /* 0x0000000000017941 */ /* 0x000fea0003800000 */
.L_x_7136:
        /* <DEDUP_REMOVED lines=98> */
.L_x_7143:
[----:B------:R-:W-:Y:S05]  /*166a0*/  BSYNC B0 ;  /* 0x0000000000007941 */ /* 0x000fea0003800000 */
.L_x_7142:
[----:B-----5:R1:W-:Y:S02]  /*166b0*/  STS.128 [R237+0x3000], R40 ;  /* 0x00300028ed007388 */ /* 0x0203e40000000c00 */
.L_x_7141:
[----:B------:R-:W-:Y:S05]  /*166c0*/  BSYNC B1 ;  /* 0x0000000000017941 */ /* 0x000fea0003800000 */
.L_x_7140:
        /* <DEDUP_REMOVED lines=98> */
.L_x_7147:
[----:B------:R-:W-:Y:S05]  /*16cf0*/  BSYNC B0 ;  /* 0x0000000000007941 */ /* 0x000fea0003800000 */
.L_x_7146:
[----:B-----5:R1:W-:Y:S02]  /*16d00*/  STS.128 [R237+0x5000], R40 ;  /* 0x00500028ed007388 */ /* 0x0203e40000000c00 */
.L_x_7145:
[----:B------:R-:W-:Y:S05]  /*16d10*/  BSYNC B1 ;  /* 0x0000000000017941 */ /* 0x000fea0003800000 */
.L_x_7144:
        /* <DEDUP_REMOVED lines=30> */
[----:B-1----:R-:W-:Y:S02]  /*16f00*/  MOV R31, R36 ;  /* 0x00000024001f7202 */ /* 0x002fe40000000f00 */
        /* <DEDUP_REMOVED lines=38> */
[--C-:B---3--:R-:W-:Y:S02]  /*17170*/  HADD2.F32 R31, -RZ, R20.reuse.H0_H0 ;  /* 0x20000014ff1f7230 */ /* 0x108fe40000004100 */
        /* <DEDUP_REMOVED lines=31> */
.L_x_7149:
[----:B------:R-:W-:Y:S05]  /*17370*/  BSYNC B0 ;  /* 0x0000000000007941 */ /* 0x000fea0003800000 */
.L_x_7148:
[----:B-----5:R2:W-:Y:S02]  /*17380*/  STS.128 [R237+0x7000], R36 ;  /* 0x00700024ed007388 */ /* 0x0205e40000000c00 */
.L_x_7135:
[----:B------:R-:W-:Y:S05]  /*17390*/  BSYNC B2 ;  /* 0x0000000000027941 */ /* 0x000fea0003800000 */
.L_x_7134:
[----:B-1----:R-:W-:-:S05]  /*173a0*/  VIADD R30, R162, 0x30 ;  /* 0x00000030a21e7836 */ /* 0x002fca0000000000 */
        /* <DEDUP_REMOVED lines=68> */
[----:B------:R-:W-:Y:S02]  /*177f0*/  HADD2.F32 R36, -RZ, R21.H0_H0 ;  /* 0x20000015ff247230 */ /* 0x000fe40000004100 */
[----:B------:R-:W-:Y:S01]  /*17800*/  @!P0 FADD.FTZ R41, -R41, -RZ ;  /* 0x800000ff29298221 */ /* 0x000fe20000010100 */
[----:B------:R-:W-:Y:S02]  /*17810*/  HADD2.F32 R37, -RZ, R37.H1_H1 ;  /* 0x30000025ff257230 */ /* 0x000fe40000004100 */
[----:B------:R-:W-:Y:S01]  /*17820*/  FMUL.FTZ R44, R44, R40 ;  /* 0x000000282c2c7220 */ /* 0x000fe20000410000 */
[----:B---3--:R-:W-:-:S02]  /*17830*/  HADD2.F32 R31, -RZ, R12.H0_H0 ;  /* 0x2000000cff1f7230 */ /* 0x008fc40000004100 */
[----:B------:R-:W-:Y:S02]  /*17840*/  HADD2.F32 R39, -RZ, R12.H1_H1 ;  /* 0x3000000cff277230 */ /* 0x000fe40000004100 */
[--C-:B------:R-:W-:Y:S02]  /*17850*/  HADD2.F32 R12, -RZ, R13.reuse.H0_H0 ;  /* 0x2000000dff0c7230 */ /* 0x100fe40000004100 */
[----:B------:R-:W-:Y:S01]  /*17860*/  FMUL.FTZ R37, R37, R41 ;  /* 0x0000002925257220 */ /* 0x000fe20000410000 */
[----:B------:R-:W-:Y:S02]  /*17870*/  HADD2.F32 R40, -RZ, R13.H1_H1 ;  /* 0x3000000dff287230 */ /* 0x000fe40000004100 */
[----:B------:R-:W-:Y:S01]  /*17880*/  FFMA.FTZ R4, R4, R31, R43 ;  /* 0x0000001f04047223 */ /* 0x000fe2000001002b */
[----:B------:R-:W-:Y:S01]  /*17890*/  FFMA.FTZ R12, R36, R12, R22 ;  /* 0x0000000c240c7223 */ /* 0x000fe20000010016 */
[----:B------:R-:W-:Y:S02]  /*178a0*/  HADD2.F32 R22, -RZ, R21.H1_H1 ;  /* 0x30000015ff167230 */ /* 0x000fe40000004100 */
[----:B------:R-:W-:-:S02]  /*178b0*/  HADD2.F32 R13, -RZ, R14.H0_H0 ;  /* 0x2000000eff0d7230 */ /* 0x000fc40000004100 */
[----:B------:R-:W-:Y:S02]  /*178c0*/  HADD2.F32 R41, -RZ, R14.H1_H1 ;  /* 0x3000000eff297230 */ /* 0x000fe40000004100 */
[--C-:B------:R-:W-:Y:S02]  /*178d0*/  HADD2.F32 R21, -RZ, R23.reuse.H0_H0 ;  /* 0x20000017ff157230 */ /* 0x100fe40000004100 */
[----:B------:R-:W-:Y:S02]  /*178e0*/  HADD2.F32 R31, -RZ, R23.H1_H1 ;  /* 0x30000017ff1f7230 */ /* 0x000fe40000004100 */
[--C-:B------:R-:W-:Y:S02]  /*178f0*/  HADD2.F32 R14, -RZ, R15.reuse.H0_H0 ;  /* 0x2000000fff0e7230 */ /* 0x100fe40000004100 */
[----:B------:R-:W-:Y:S02]  /*17900*/  HADD2.F32 R23, -RZ, R20.H0_H0 ;  /* 0x20000014ff177230 */ /* 0x000fe40000004100 */
        /* <DEDUP_REMOVED lines=16> */
.L_x_7153:
[----:B------:R-:W-:Y:S05]  /*17a10*/  BSYNC B0 ;  /* 0x0000000000007941 */ /* 0x000fea0003800000 */
.L_x_7152:
[----:B-----5:R1:W-:Y:S02]  /*17a20*/  STS.128 [R237+0x1800], R20 ;  /* 0x00180014ed007388 */ /* 0x0203e40000000c00 */
.L_x_7151:
[----:B------:R-:W-:Y:S05]  /*17a30*/  BSYNC B1 ;  /* 0x0000000000017941 */ /* 0x000fea0003800000 */
.L_x_7150:
        /* <DEDUP_REMOVED lines=71> */
[----:B---3--:R-:W-:Y:S02]  /*17eb0*/  HADD2.F32 R21, -RZ, R12.H0_H0 ;  /* 0x2000000cff157230 */ /* 0x008fe40000004100 */
[----:B------:R-:W-:Y:S02]  /*17ec0*/  HADD2.F32 R36, -RZ, R36.H1_H1 ;  /* 0x30000024ff247230 */ /* 0x000fe40000004100 */
[----:B------:R-:W-:Y:S02]  /*17ed0*/  HADD2.F32 R38, -RZ, R12.H1_H1 ;  /* 0x3000000cff267230 */ /* 0x000fe40000004100 */
[----:B------:R-:W-:Y:S01]  /*17ee0*/  FFMA.FTZ R4, R4, R21, R42 ;  /* 0x0000001504047223 */ /* 0x000fe2000001002a */
[----:B------:R-:W-:Y:S02]  /*17ef0*/  HADD2.F32 R31, -RZ, R11.H0_H0 ;  /* 0x2000000bff1f7230 */ /* 0x000fe40000004100 */
[----:B------:R-:W-:Y:S01]  /*17f00*/  FMUL.FTZ R36, R36, R40 ;  /* 0x0000002824247220 */ /* 0x000fe20000410000 */
[----:B------:R-:W-:-:S02]  /*17f10*/  HADD2.F32 R12, -RZ, R13.H0_H0 ;  /* 0x2000000dff0c7230 */ /* 0x000fc40000004100 */
[----:B------:R-:W-:Y:S01]  /*17f20*/  FFMA.FTZ R37, R37, R38, R43 ;  /* 0x0000002625257223 */ /* 0x000fe2000001002b */
[----:B------:R-:W-:Y:S02]  /*17f30*/  HADD2.F32 R39, -RZ, R13.H1_H1 ;  /* 0x3000000dff277230 */ /* 0x000fe40000004100 */
[----:B------:R-:W-:Y:S02]  /*17f40*/  HADD2.F32 R21, -RZ, R11.H1_H1 ;  /* 0x3000000bff157230 */ /* 0x000fe40000004100 */
[----:B------:R-:W-:Y:S01]  /*17f50*/  FFMA.FTZ R12, R31, R12, R22 ;  /* 0x0000000c1f0c7223 */ /* 0x000fe20000010016 */
[--C-:B------:R-:W-:Y:S01]  /*17f60*/  HADD2.F32 R13, -RZ, R14.reuse.H0_H0 ;  /* 0x2000000eff0d7230 */ /* 0x100fe20000004100 */
[----:B------:R-:W-:Y:S01]  /*17f70*/  F2FP.F16.F32.PACK_AB R4, R37, R4 ;  /* 0x000000042504723e */ /* 0x000fe200000000ff */
[----:B------:R-:W-:Y:S02]  /*17f80*/  HADD2.F32 R40, -RZ, R14.H1_H1 ;  /* 0x3000000eff287230 */ /* 0x000fe40000004100 */
[----:B------:R-:W-:Y:S01]  /*17f90*/  FFMA.FTZ R21, R21, R39, R36 ;  /* 0x0000002715157223 */ /* 0x000fe20000010024 */
[----:B------:R-:W-:-:S02]  /*17fa0*/  HADD2.F32 R11, -RZ, R23.H0_H0 ;  /* 0x20000017ff0b7230 */ /* 0x000fc40000004100 */
[----:B------:R-:W-:Y:S02]  /*17fb0*/  HADD2.F32 R14, -RZ, R15.H0_H0 ;  /* 0x2000000fff0e7230 */ /* 0x000fe40000004100 */
[----:B------:R-:W-:Y:S02]  /*17fc0*/  HADD2.F32 R23, -RZ, R23.H1_H1 ;  /* 0x30000017ff177230 */ /* 0x000fe40000004100 */
[----:B------:R-:W-:Y:S01]  /*17fd0*/  FFMA.FTZ R5, R11, R13, R5 ;  /* 0x0000000d0b057223 */ /* 0x000fe20000010005 */
[--C-:B------:R-:W-:Y:S01]  /*17fe0*/  HADD2.F32 R22, -RZ, R20.reuse.H0_H0 ;  /* 0x20000014ff167230 */ /* 0x100fe20000004100 */
[----:B------:R-:W-:Y:S01]  /*17ff0*/  F2FP.F16.F32.PACK_AB R21, R21, R12 ;  /* 0x0000000c1515723e */ /* 0x000fe200000000ff */
[----:B------:R-:W-:Y:S02]  /*18000*/  HADD2.F32 R15, -RZ, R15.H1_H1 ;  /* 0x3000000fff0f7230 */ /* 0x000fe40000004100 */
[----:B------:R-:W-:Y:S01]  /*18010*/  FFMA.FTZ R23, R23, R40, R41 ;  /* 0x0000002817177223 */ /* 0x000fe20000010029 */
[----:B------:R-:W-:-:S02]  /*18020*/  HADD2.F32 R20, -RZ, R20.H1_H1 ;  /* 0x30000014ff147230 */ /* 0x000fc40000004100 */
[----:B------:R-:W-:Y:S02]  /*18030*/  FFMA.FTZ R6, R22, R14, R6 ;  /* 0x0000000e16067223 */ /* 0x000fe40000010006 */
[----:B------:R-:W-:Y:S01]  /*18040*/  F2FP.F16.F32.PACK_AB R23, R23, R5 ;  /* 0x000000051717723e */ /* 0x000fe200000000ff */
[----:B------:R-:W-:Y:S01]  /*18050*/  FFMA.FTZ R7, R20, R15, R7 ;  /* 0x0000000f14077223 */ /* 0x000fe20000010007 */
[----:B------:R-:W-:Y:S02]  /*18060*/  MOV R20, R4 ;  /* 0x0000000400147202 */ /* 0x000fe40000000f00 */
[----:B------:R-:W-:Y:S02]  /*18070*/  MOV R22, R23 ;  /* 0x0000001700167202 */ /* 0x000fe40000000f00 */
[----:B------:R-:W-:-:S04]  /*18080*/  F2FP.F16.F32.PACK_AB R6, R7, R6 ;  /* 0x000000060706723e */ /* 0x000fc800000000ff */
[----:B------:R-:W-:Y:S02]  /*18090*/  MOV R23, R6 ;  /* 0x0000000600177202 */ /* 0x000fe40000000f00 */
.L_x_7157:
[----:B------:R-:W-:Y:S05]  /*180a0*/  BSYNC B0 ;  /* 0x0000000000007941 */ /* 0x000fea0003800000 */
.L_x_7156:
[----:B-----5:R1:W-:Y:S02]  /*180b0*/  STS.128 [R237+0x3800], R20 ;  /* 0x00380014ed007388 */ /* 0x0203e40000000c00 */
.L_x_7155:
[----:B------:R-:W-:Y:S05]  /*180c0*/  BSYNC B1 ;  /* 0x0000000000017941 */ /* 0x000fea0003800000 */
.L_x_7154:
        /* <DEDUP_REMOVED lines=57> */
[----:B------:R-:W-:Y:S02]  /*18460*/  HADD2.F32 R36, -RZ, R23.H0_H0 ;  /* 0x20000017ff247230 */ /* 0x000fe40000004100 */
        /* <DEDUP_REMOVED lines=42> */
.L_x_7161:
[----:B------:R-:W-:Y:S05]  /*18710*/  BSYNC B0 ;  /* 0x0000000000007941 */ /* 0x000fea0003800000 */
.L_x_7160:
[----:B-----5:R1:W-:Y:S02]  /*18720*/  STS.128 [R237+0x5800], R20 ;  /* 0x00580014ed007388 */ /* 0x0203e40000000c00 */
.L_x_7159:
[----:B------:R-:W-:Y:S05]  /*18730*/  BSYNC B1 ;  /* 0x0000000000017941 */ /* 0x000fea0003800000 */
.L_x_7158:
        /* <DEDUP_REMOVED lines=24> */
[----:B-1----:R-:W2:Y:S01]  /*188c0*/  LD.E.128 R20, desc[UR6][R6.64] ;  /* 0x0000000606147980 */ /* 0x002ea2000c101d00 */
[----:B------:R-:W-:-:S04]  /*188d0*/  @P0 IADD3 R0, -R3, RZ, RZ ;  /* 0x000000ff03000210 */ /* 0x000fc80007ffe1ff */
[----:B------:R-:W-:-:S04]  /*188e0*/  IADD3 R8, P1, R0, R8, RZ ;  /* 0x0000000800087210 */ /* 0x000fc80007f3e0ff */
[----:B------:R-:W-:Y:S01]  /*188f0*/  LEA.HI.X.SX32 R0, R0, R24, 0x1, P1 ;  /* 0x0000001800007211 */ /* 0x000fe200008f0eff */
[----:B------:R1:W3:Y:S02]  /*18900*/  LD.E.128 R4, desc[UR6][R10.64] ;  /* 0x000000060a047980 */ /* 0x0002e4000c101d00 */
        /* <DEDUP_REMOVED lines=15> */
[--C-:B---3--:R-:W-:Y:S02]  /*18a00*/  HADD2.F32 R16, -RZ, R4.reuse.H0_H0 ;  /* 0x20000004ff107230 */ /* 0x108fe40000004100 */
        /* <DEDUP_REMOVED lines=30> */
[--C-:B----4-:R-:W-:Y:S02]  /*18bf0*/  HADD2.F32 R3, -RZ, R8.reuse.H0_H0 ;  /* 0x20000008ff037230 */ /* 0x110fe40000004100 */
        /* <DEDUP_REMOVED lines=13> */
[----:B------:R-:W-:-:S02]  /*18cd0*/  HADD2.F32 R0, -RZ, R2.H0_H0 ;  /* 0x20000002ff007230 */ /* 0x000fc40000004100 */
[----:B------:R-:W-:Y:S02]  /*18ce0*/  HADD2.F32 R11, -RZ, R11.H1_H1 ;  /* 0x3000000bff0b7230 */ /* 0x000fe40000004100 */
[----:B------:R-:W-:Y:S01]  /*18cf0*/  FFMA.FTZ R4, R4, R9, R5 ;  /* 0x0000000904047223 */ /* 0x000fe20000010005 */
[----:B------:R-:W-:Y:S02]  /*18d00*/  HADD2.F32 R2, -RZ, R2.H1_H1 ;  /* 0x30000002ff027230 */ /* 0x000fe40000004100 */
[----:B------:R-:W-:Y:S01]  /*18d10*/  FFMA.FTZ R0, R0, R10, R6 ;  /* 0x0000000a00007223 */ /* 0x000fe20000010006 */
[----:B------:R-:W-:Y:S01]  /*18d20*/  HADD2.F32 R13, -RZ, R13.H1_H1 ;  /* 0x3000000dff0d7230 */ /* 0x000fe20000004100 */
[----:B------:R-:W-:Y:S01]  /*18d30*/  F2FP.F16.F32.PACK_AB R12, R12, R8 ;  /* 0x000000080c0c723e */ /* 0x000fe200000000ff */
[----:B------:R-:W-:-:S03]  /*18d40*/  FFMA.FTZ R2, R2, R11, R7 ;  /* 0x0000000b02027223 */ /* 0x000fc60000010007 */
[----:B------:R-:W-:Y:S02]  /*18d50*/  FFMA.FTZ R13, R13, R21, R22 ;  /* 0x000000150d0d7223 */ /* 0x000fe40000010016 */
[----:B------:R-:W-:-:S03]  /*18d60*/  F2FP.F16.F32.PACK_AB R0, R2, R0 ;  /* 0x000000000200723e */ /* 0x000fc600000000ff */
[----:B------:R-:W-:Y:S02]  /*18d70*/  F2FP.F16.F32.PACK_AB R4, R13, R4 ;  /* 0x000000040d04723e */ /* 0x000fe400000000ff */
[----:B------:R-:W-:Y:S02]  /*18d80*/  MOV R13, R12 ;  /* 0x0000000c000d7202 */ /* 0x000fe40000000f00 */
[----:B------:R-:W-:Y:S02]  /*18d90*/  MOV R12, R3 ;  /* 0x00000003000c7202 */ /* 0x000fe40000000f00 */
[----:B------:R-:W-:Y:S02]  /*18da0*/  MOV R14, R4 ;  /* 0x00000004000e7202 */ /* 0x000fe40000000f00 */
[----:B------:R-:W-:Y:S02]  /*18db0*/  MOV R15, R0 ;  /* 0x00000000000f7202 */ /* 0x000fe40000000f00 */
.L_x_7163:
[----:B------:R-:W-:Y:S05]  /*18dc0*/  BSYNC B0 ;  /* 0x0000000000007941 */ /* 0x000fea0003800000 */
.L_x_7162:
[----:B-----5:R1:W-:Y:S01]  /*18dd0*/  STS.128 [R237+0x7800], R12 ;  /* 0x0078000ced007388 */ /* 0x0203e20000000c00 */
[----:B------:R-:W-:Y:S05]  /*18de0*/  BRA `(.L_x_7087) ;  /* 0x0000000800547947 */ /* 0x000fea0003800000 */
.L_x_7037:
        /* <DEDUP_REMOVED lines=42> */
.L_x_7165:
[----:B------:R-:W-:Y:S05]  /*19090*/  BSYNC B0 ;  /* 0x0000000000007941 */ /* 0x000fea0003800000 */
.L_x_7164:
        /* <DEDUP_REMOVED lines=35> */
.L_x_7167:
[----:B------:R-:W-:Y:S05]  /*192d0*/  BSYNC B0 ;  /* 0x0000000000007941 */ /* 0x000fea0003800000 */
.L_x_7166:
        /* <DEDUP_REMOVED lines=34> */
.L_x_7169:
[----:B------:R-:W-:Y:S05]  /*19500*/  BSYNC B0 ;  /* 0x0000000000007941 */ /* 0x000fea0003800000 */
.L_x_7168:
        /* <DEDUP_REMOVED lines=35> */
.L_x_7087:
[----:B------:R-:W-:Y:S05]  /*19740*/  BSYNC B3 ;  /* 0x0000000000037941 */ /* 0x000fea0003800000 */
.L_x_7036:
[----:B------:R-:W-:Y:S01]  /*19750*/  VIADD R240, R165, 0xffffffff ;  /* 0xffffffffa5f07836 */ /* 0x000fe20000000000 */
[----:B------:R-:W-:Y:S01]  /*19760*/  BSSY B0, `(.L_x_7170) ;  /* 0x0000028000007945 */ /* 0x000fe20003800000 */
[----:B------:R-:W-:Y:S02]  /*19770*/  LOP3.LUT R241, R153, 0xff, RZ, 0xc0, !PT ;  /* 0x000000ff99f17812 */ /* 0x000fe400078ec0ff */
[----:B-1--4-:R-:W-:-:S04]  /*19780*/  IMAD.SHL.U32 R3, R240, 0x40, RZ ;  /* 0x00000040f0037824 */ /* 0x012fc800078e00ff */
[----:B------:R-:W-:-:S05]  /*19790*/  IMAD.IADD R0, R53, 0x1, -R3 ;  /* 0x0000000135007824 */ /* 0x000fca00078e0a03 */
[-C--:B------:R-:W-:Y:S02]  /*197a0*/  ISETP.GE.AND P1, PT, R162, R0.reuse, PT ;  /* 0x00000000a200720c */ /* 0x080fe40003f26270 */
[-C--:B------:R-:W-:Y:S02]  /*197b0*/  ISETP.GE.AND P5, PT, R25, R0.reuse, PT ;  /* 0x000000001900720c */ /* 0x080fe40003fa6270 */
[-C--:B------:R-:W-:Y:S02]  /*197c0*/  ISETP.GE.AND P4, PT, R32, R0.reuse, PT ;  /* 0x000000002000720c */ /* 0x080fe40003f86270 */
[----:B------:R-:W-:-:S07]  /*197d0*/  ISETP.GE.AND P0, PT, R30, R0, PT ;  /* 0x000000001e00720c */ /* 0x000fce0003f06270 */
[----:B------:R-:W-:Y:S06]  /*197e0*/  @P1 BRA `(.L_x_7171) ;  /* 0x00000000007c1947 */ /* 0x000fec0003800000 */
[C---:B-----5:R-:W-:Y:S02]  /*197f0*/  LOP3.LUT R2, R241.reuse, 0x1, RZ, 0xc0, !PT ;  /* 0x00000001f1027812 */ /* 0x060fe400078ec0ff */
[----:B------:R-:W-:Y:S02]  /*19800*/  R2P PR, R241, 0xe ;  /* 0x0000000ef1007804 */ /* 0x000fe40000000000 */
[----:B------:R-:W-:-:S11]  /*19810*/  ISETP.NE.U32.AND P6, PT, R2, 0x1, PT ;  /* 0x000000010200780c */ /* 0x000fd60003fc5070 */
[----:B---3--:R-:W-:Y:S01]  /*19820*/  @P1 IMAD.MOV.U32 R8, RZ, RZ, R230 ;  /* 0x000000ffff081224 */ /* 0x008fe200078e00e6 */
        /* <DEDUP_REMOVED lines=27> */
.L_x_7171:
[----:B------:R-:W-:Y:S05]  /*199e0*/  BSYNC B0 ;  /* 0x0000000000007941 */ /* 0x000fea0003800000 */
.L_x_7170:
[----:B------:R-:W-:Y:S04]  /*199f0*/  BSSY B0, `(.L_x_7172) ;  /* 0x0000025000007945 */ /* 0x000fe80003800000 */
[----:B------:R-:W-:Y:S05]  /*19a00*/  @P5 BRA `(.L_x_7173) ;  /* 0x00000000008c5947 */ /* 0x000fea0003800000 */
[C---:B-----5:R-:W-:Y:S02]  /*19a10*/  LOP3.LUT R2, R241.reuse, 0x1, RZ, 0xc0, !PT ;  /* 0x00000001f1027812 */ /* 0x060fe400078ec0ff */
[C---:B------:R-:W-:Y:S02]  /*19a20*/  LOP3.LUT P5, RZ, R241.reuse, 0x2, RZ, 0xc0, !PT ;  /* 0x00000002f1ff7812 */ /* 0x040fe400078ac0ff */
[----:B------:R-:W-:Y:S02]  /*19a30*/  ISETP.NE.U32.AND P6, PT, R2, 0x1, PT ;  /* 0x000000010200780c */ /* 0x000fe40003fc5070 */
[----:B------:R-:W-:Y:S02]  /*19a40*/  LOP3.LUT P3, RZ, R241, 0x4, RZ, 0xc0, !PT ;  /* 0x00000004f1ff7812 */ /* 0x000fe4000786c0ff */
[----:B----4-:R-:W-:-:S05]  /*19a50*/  IADD3 R4, P1, R226, R156, RZ ;  /* 0x0000009ce2047210 */ /* 0x010fca0007f3e0ff */
[----:B------:R-:W-:Y:S02]  /*19a60*/  IMAD.X R2, R227, 0x1, R161, P1 ;  /* 0x00000001e3027824 */ /* 0x000fe400008e06a1 */
[----:B---3--:R-:W-:Y:S02]  /*19a70*/  @P5 LEA R10, P1, R4, R166, 0x1 ;  /* 0x000000a6040a5211 */ /* 0x008fe400078208ff */
        /* <DEDUP_REMOVED lines=15> */
[----:B--2---:R-:W-:-:S02]  /*19b70*/  @P2 LEA R6, P1, R4, R166, 0x1 ;  /* 0x000000a604062211 */ /* 0x004fc400078208ff */
        /* <DEDUP_REMOVED lines=12> */
.L_x_7173:
[----:B------:R-:W-:Y:S05]  /*19c40*/  BSYNC B0 ;  /* 0x0000000000007941 */ /* 0x000fea0003800000 */
.L_x_7172:
[----:B------:R-:W-:Y:S04]  /*19c50*/  BSSY B0, `(.L_x_7174) ;  /* 0x0000027000007945 */ /* 0x000fe80003800000 */
[----:B------:R-:W-:Y:S05]  /*19c60*/  @P4 BRA `(.L_x_7175) ;  /* 0x0000000000944947 */ /* 0x000fea0003800000 */
[C---:B-----5:R-:W-:Y:S02]  /*19c70*/  LOP3.LUT R2, R241.reuse, 0x1, RZ, 0xc0, !PT ;  /* 0x00000001f1027812 */ /* 0x060fe400078ec0ff */
[C---:B------:R-:W-:Y:S02]  /*19c80*/  LOP3.LUT P5, RZ, R241.reuse, 0x2, RZ, 0xc0, !PT ;  /* 0x00000002f1ff7812 */ /* 0x040fe400078ac0ff */
[----:B------:R-:W-:Y:S01]  /*19c90*/  ISETP.NE.U32.AND P6, PT, R2, 0x1, PT ;  /* 0x000000010200780c */ /* 0x000fe20003fc5070 */
[C---:B------:R-:W-:Y:S01]  /*19ca0*/  IMAD.SHL.U32 R2, R48.reuse, 0x20, RZ ;  /* 0x0000002030027824 */ /* 0x040fe200078e00ff */
[C---:B------:R-:W-:Y:S02]  /*19cb0*/  LOP3.LUT P4, RZ, R241.reuse, 0x4, RZ, 0xc0, !PT ;  /* 0x00000004f1ff7812 */ /* 0x040fe4000788c0ff */
[----:B------:R-:W-:Y:S02]  /*19cc0*/  LOP3.LUT P2, RZ, R241, 0x8, RZ, 0xc0, !PT ;  /* 0x00000008f1ff7812 */ /* 0x000fe4000784c0ff */
[----:B----4-:R-:W-:-:S02]  /*19cd0*/  SHF.L.U64.HI R4, R48, 0x5, R49 ;  /* 0x0000000530047819 */ /* 0x010fc40000010231 */
[----:B------:R-:W-:-:S05]  /*19ce0*/  LEA R5, P1, R48, R156, 0x5 ;  /* 0x0000009c30057211 */ /* 0x000fca00078228ff */
[----:B-123--:R-:W-:-:S04]  /*19cf0*/  @!P6 LEA R6, P3, R2, R230, 0x1 ;  /* 0x000000e60206e211 */ /* 0x00efc800078608ff */
        /* <DEDUP_REMOVED lines=28> */
.L_x_7175:
[----:B------:R-:W-:Y:S05]  /*19ec0*/  BSYNC B0 ;  /* 0x0000000000007941 */ /* 0x000fea0003800000 */
.L_x_7174:
[----:B------:R-:W-:Y:S04]  /*19ed0*/  BSSY B0, `(.L_x_7176) ;  /* 0x000002a000007945 */ /* 0x000fe80003800000 */
[----:B------:R-:W-:Y:S05]  /*19ee0*/  @P0 BRA `(.L_x_7177) ;  /* 0x0000000000a00947 */ /* 0x000fea0003800000 */
[C---:B-----5:R-:W-:Y:S01]  /*19ef0*/  LOP3.LUT R2, R241.reuse, 0x1, RZ, 0xc0, !PT ;  /* 0x00000001f1027812 */ /* 0x060fe200078ec0ff */
        /* <DEDUP_REMOVED lines=9> */
[----:B------:R-:W-:Y:S02]  /*19f90*/  @!P5 IMAD.MOV.U32 R4, RZ, RZ, R230 ;  /* 0x000000ffff04d224 */ /* 0x000fe400078e00e6 */
[----:B------:R-:W-:Y:S01]  /*19fa0*/  @!P5 IMAD.MOV.U32 R5, RZ, RZ, R229 ;  /* 0x000000ffff05d224 */ /* 0x000fe200078e00e5 */
[CC--:B--2---:R-:W-:Y:S01]  /*19fb0*/  @P3 LEA R6, P2, R160.reuse, R166.reuse, 0x1 ;  /* 0x000000a6a0063211 */ /* 0x0c4fe200078408ff */
[----:B------:R-:W-:Y:S01]  /*19fc0*/  @!P5 IMAD R49, R49, 0x60, RZ ;  /* 0x000000603131d824 */ /* 0x000fe200078e02ff */
[----:B------:R-:W-:Y:S01]  /*19fd0*/  @P1 LEA R10, P0, R160, R166, 0x1 ;  /* 0x000000a6a00a1211 */ /* 0x000fe200078008ff */
[----:B------:R-:W-:Y:S01]  /*19fe0*/  @!P5 IMAD.WIDE.U32 R4, R48, 0x60, R4 ;  /* 0x000000603004d825 */ /* 0x000fe200078e0004 */
[CCC-:B------:R-:W-:Y:S02]  /*19ff0*/  @P4 LEA.HI.X R9, R160.reuse, R167.reuse, R2.reuse, 0x1, P6 ;  /* 0x000000a7a0094211 */ /* 0x1c0fe400030f0c02 */
[CCC-:B------:R-:W-:Y:S01]  /*1a000*/  @P3 LEA.HI.X R7, R160.reuse, R167.reuse, R2.reuse, 0x1, P2 ;  /* 0x000000a7a0073211 */ /* 0x1c0fe200010f0c02 */
        /* <DEDUP_REMOVED lines=22> */
.L_x_7177:
[----:B------:R-:W-:Y:S05]  /*1a170*/  BSYNC B0 ;  /* 0x0000000000007941 */ /* 0x000fea0003800000 */
.L_x_7176:
[----:B-1-3--:R-:W3:Y:S04]  /*1a180*/  LD.E.64 R10, desc[UR6][R18.64+0x1c0] ;  /* 0x0001c006120a7980 */ /* 0x00aee8000c101b00 */
[----:B--2-4-:R-:W2:Y:S01]  /*1a190*/  LD.E.64 R6, desc[UR6][R18.64+0x1b8] ;  /* 0x0001b80612067980 */ /* 0x014ea2000c101b00 */
[----:B------:R-:W-:Y:S01]  /*1a1a0*/  IMAD.MOV.U32 R158, RZ, RZ, R232 ;  /* 0x000000ffff9e7224 */ /* 0x000fe200078e00e8 */
[-C--:B------:R-:W-:Y:S01]  /*1a1b0*/  ISETP.GE.AND P4, PT, R32, R0.reuse, PT ;  /* 0x000000002000720c */ /* 0x080fe20003f86270 */
[----:B------:R-:W-:Y:S01]  /*1a1c0*/  IMAD.SHL.U32 R5, R54, 0x40, RZ ;  /* 0x0000004036057824 */ /* 0x000fe200078e00ff */
[----:B------:R-:W0:Y:S01]  /*1a1d0*/  LDGDEPBAR ;  /* 0x00000000000079af */ /* 0x000e220000000000 */
[CC--:B------:R-:W-:Y:S01]  /*1a1e0*/  ISETP.GE.AND P1, PT, R162.reuse, R0.reuse, PT ;  /* 0x00000000a200720c */ /* 0x0c0fe20003f26270 */
[----:B------:R-:W-:Y:S01]  /*1a1f0*/  IMAD.SHL.U32 R4, R162, 0x8, RZ ;  /* 0x00000008a2047824 */ /* 0x000fe200078e00ff */
[----:B------:R-:W-:Y:S01]  /*1a200*/  ISETP.GE.AND P6, PT, R25, R0, PT ;  /* 0x000000001900720c */ /* 0x000fe20003fc6270 */
[----:B------:R1:W5:Y:S01]  /*1a210*/  LD.E R44, desc[UR6][R18.64+0xd8] ;  /* 0x0000d806122c7980 */ /* 0x000362000c101900 */
[----:B------:R-:W-:Y:S01]  /*1a220*/  LOP3.LUT R5, R5, 0x1c0, RZ, 0xc0, !PT ;  /* 0x000001c005057812 */ /* 0x000fe200078ec0ff */
[----:B------:R-:W-:-:S02]  /*1a230*/  IMAD R219, R51, 0x400, R35 ;  /* 0x0000040033db7824 */ /* 0x000fc400078e0223 */
[----:B-----5:R1:W5:Y:S01]  /*1a240*/  LD.E R16, desc[UR6][R18.64+0x184] ;  /* 0x0001840612107980 */ /* 0x020362000c101900 */
[----:B------:R-:W-:Y:S02]  /*1a250*/  LOP3.LUT R4, R5, 0x8, R4, 0xf8, !PT ;  /* 0x0000000805047812 */ /* 0x000fe400078ef804 */
[----:B------:R-:W-:Y:S01]  /*1a260*/  SHF.R.U32.HI R5, RZ, 0x3, R5 ;  /* 0x00000003ff057819 */ /* 0x000fe20000011605 */
[----:B------:R1:W5:Y:S03]  /*1a270*/  LD.E R32, desc[UR6][R18.64+0x188] ;  /* 0x0001880612207980 */ /* 0x000366000c101900 */
[----:B------:R-:W-:Y:S01]  /*1a280*/  LOP3.LUT R4, R4, R5, RZ, 0x3c, !PT ;  /* 0x0000000504047212 */ /* 0x000fe200078e3cff */
[----:B------:R-:W-:Y:S04]  /*1a290*/  BSSY B0, `(.L_x_7178) ;  /* 0x0000032000007945 */ /* 0x000fe80003800000 */
[----:B------:R-:W-:Y:S01]  /*1a2a0*/  IMAD R218, R55, 0x200, R4 ;  /* 0x0000020037da7824 */ /* 0x000fe200078e0204 */
[----:B------:R-:W-:-:S04]  /*1a2b0*/  LEA R219, R219, UR4, 0x1 ;  /* 0x00000004dbdb7c11 */ /* 0x000fc8000f8e08ff */
[----:B------:R-:W-:Y:S01]  /*1a2c0*/  LEA R218, R218, UR4, 0x1 ;  /* 0x00000004dada7c11 */ /* 0x000fe2000f8e08ff */
[----:B---3--:R-:W-:Y:S02]  /*1a2d0*/  IMAD R2, R11, R233, RZ ;  /* 0x000000e90b027224 */ /* 0x008fe400078e02ff */
[----:B------:R-:W-:-:S04]  /*1a2e0*/  IMAD.WIDE.U32 R8, R233, R10, R158 ;  /* 0x0000000ae9087225 */ /* 0x000fc800078e009e */
[----:B------:R-:W-:Y:S01]  /*1a2f0*/  IMAD R2, R10, R59, R2 ;  /* 0x0000003b0a027224 */ /* 0x000fe200078e0202 */
[----:B--2---:R-:W-:-:S03]  /*1a300*/  LEA R6, P0, R8, R6, 0x2 ;  /* 0x0000000608067211 */ /* 0x004fc600078010ff */
[----:B------:R-:W-:-:S05]  /*1a310*/  IMAD.IADD R2, R9, 0x1, R2 ;  /* 0x0000000109027824 */ /* 0x000fca00078e0202 */
[----:B------:R-:W-:Y:S02]  /*1a320*/  LEA.HI.X R7, R8, R7, R2, 0x2, P0 ;  /* 0x0000000708077211 */ /* 0x000fe400000f1402 */
[----:B------:R-:W-:-:S03]  /*1a330*/  ISETP.GE.AND P0, PT, R30, R0, PT ;  /* 0x000000001e00720c */ /* 0x000fc60003f06270 */
[----:B------:R1:W5:Y:S01]  /*1a340*/  LD.E R17, desc[UR6][R6.64] ;  /* 0x0000000606117980 */ /* 0x000362000c101900 */
        /* <DEDUP_REMOVED lines=11> */
[-C--:B-1----:R-:W-:Y:S01]  /*1a400*/  @P2 MOV R6, R181.reuse ;  /* 0x000000b500062202 */ /* 0x082fe20000000f00 */
        /* <DEDUP_REMOVED lines=26> */
.L_x_7179:
[----:B------:R-:W-:Y:S05]  /*1a5b0*/  BSYNC B0 ;  /* 0x0000000000007941 */ /* 0x000fea0003800000 */
.L_x_7178:
        /* <DEDUP_REMOVED lines=13> */
[----:B--2---:R-:W-:-:S03]  /*1a690*/  @P5 LEA R8, P1, R224, R181, 0x1 ;  /* 0x000000b5e0085211 */ /* 0x004fc600078208ff */
[----:B------:R-:W-:Y:S01]  /*1a6a0*/  @!PT LDS RZ, [RZ] ;  /* 0x00000000fffff984 */ /* 0x000fe20000000800 */
[----:B------:R-:W-:Y:S01]  /*1a6b0*/  @!PT LDS RZ, [RZ] ;  /* 0x00000000fffff984 */ /* 0x000fe20000000800 */
[----:B------:R-:W-:Y:S01]  /*1a6c0*/  @!PT LDS RZ, [RZ] ;  /* 0x00000000fffff984 */ /* 0x000fe20000000800 */
[----:B------:R4:W-:Y:S01]  /*1a6d0*/  @!P6 LDGSTS.E.BYPASS.LTC128B.128 [R237+0x10800], desc[UR6][R10.64] ;  /* 0x108000000aedefae */ /* 0x0009e2000b901d46 */
[CCC-:B------:R-:W-:Y:S02]  /*1a6e0*/  @P5 LEA.HI.X R9, R224.reuse, R180.reuse, R225.reuse, 0x1, P1 ;  /* 0x000000b4e0095211 */ /* 0x1c0fe400008f0ce1 */
[CC--:B-1----:R-:W-:Y:S01]  /*1a6f0*/  @P3 LEA R6, P1, R224.reuse, R181.reuse, 0x1 ;  /* 0x000000b5e0063211 */ /* 0x0c2fe200078208ff */
        /* <DEDUP_REMOVED lines=19> */
.L_x_7181:
[----:B------:R-:W-:Y:S05]  /*1a830*/  BSYNC B0 ;  /* 0x0000000000007941 */ /* 0x000fea0003800000 */
.L_x_7180:
        /* <DEDUP_REMOVED lines=12> */
[----:B------:R-:W-:-:S05]  /*1a900*/  SHF.L.U64.HI R2, R46, 0x5, R47 ;  /* 0x000000052e027819 */ /* 0x000fca000001022f */
[CC--:B--2-4-:R-:W-:Y:S02]  /*1a910*/  @P5 LEA R8, P1, R0.reuse, R181.reuse, 0x1 ;  /* 0x000000b500085211 */ /* 0x0d4fe400078208ff */
[CC--:B------:R-:W-:Y:S02]  /*1a920*/  @!P6 LEA R10, P3, R0.reuse, R181.reuse, 0x1 ;  /* 0x000000b5000ae211 */ /* 0x0c0fe400078608ff */
[CCC-:B------:R-:W-:Y:S02]  /*1a930*/  @P5 LEA.HI.X R9, R0.reuse, R180.reuse, R2.reuse, 0x1, P1 ;  /* 0x000000b400095211 */ /* 0x1c0fe400008f0c02 */
[CCC-:B------:R-:W-:Y:S02]  /*1a940*/  @!P6 LEA.HI.X R11, R0.reuse, R180.reuse, R2.reuse, 0x1, P3 ;  /* 0x000000b4000be211 */ /* 0x1c0fe400018f0c02 */
[CC--:B-1----:R-:W-:Y:S02]  /*1a950*/  @P4 LEA R6, P3, R0.reuse, R181.reuse, 0x1 ;  /* 0x000000b500064211 */ /* 0x0c2fe400078608ff */
        /* <DEDUP_REMOVED lines=23> */
.L_x_7183:
[----:B------:R-:W-:Y:S05]  /*1aad0*/  BSYNC B0 ;  /* 0x0000000000007941 */ /* 0x000fea0003800000 */
.L_x_7182:
        /* <DEDUP_REMOVED lines=9> */
[----:B-12-4-:R-:W-:Y:S01]  /*1ab70*/  @P1 MOV R8, R181 ;  /* 0x000000b500081202 */ /* 0x016fe20000000f00 */
        /* <DEDUP_REMOVED lines=9> */
[----:B------:R-:W-:Y:S02]  /*1ac10*/  @!P0 MOV R4, R181 ;  /* 0x000000b500048202 */ /* 0x000fe40000000f00 */
[----:B------:R-:W-:Y:S01]  /*1ac20*/  @P2 IADD3 R2, R2, R9, RZ ;  /* 0x0000000902022210 */ /* 0x000fe20007ffe0ff */
[----:B------:R-:W-:Y:S02]  /*1ac30*/  @!P0 IMAD.MOV.U32 R5, RZ, RZ, R180 ;  /* 0x000000ffff058224 */ /* 0x000fe400078e00b4 */
[----:B------:R-:W-:Y:S01]  /*1ac40*/  @P3 IMAD R0, R47, 0x60, RZ ;  /* 0x000000602f003824 */ /* 0x000fe200078e02ff */
[----:B------:R-:W-:Y:S01]  /*1ac50*/  @P2 MOV R9, R2 ;  /* 0x0000000200092202 */ /* 0x000fe20000000f00 */
[----:B------:R-:W-:-:S04]  /*1ac60*/  @!P0 IMAD.WIDE.U32 R12, R46, 0x60, R4 ;  /* 0x000000602e0c8825 */ /* 0x000fc800078e0004 */
[C---:B------:R-:W-:Y:S02]  /*1ac70*/  @P1 IMAD R4, R47.reuse, 0x60, RZ ;  /* 0x000000602f041824 */ /* 0x040fe400078e02ff */
[----:B------:R-:W-:Y:S02]  /*1ac80*/  @!P0 IMAD R47, R47, 0x60, RZ ;  /* 0x000000602f2f8824 */ /* 0x000fe400078e02ff */
[----:B------:R-:W-:Y:S01]  /*1ac90*/  @P3 IMAD.IADD R0, R0, 0x1, R7 ;  /* 0x0000000100003824 */ /* 0x000fe200078e0207 */
[----:B------:R-:W-:Y:S02]  /*1aca0*/  @P1 IADD3 R4, R4, R11, RZ ;  /* 0x0000000b04041210 */ /* 0x000fe40007ffe0ff */
[----:B------:R-:W-:Y:S02]  /*1acb0*/  @!P0 IADD3 R13, R47, R13, RZ ;  /* 0x0000000d2f0d8210 */ /* 0x000fe40007ffe0ff */
        /* <DEDUP_REMOVED lines=23> */
.L_x_7185:
[----:B------:R-:W-:Y:S05]  /*1ae30*/  BSYNC B0 ;  /* 0x0000000000007941 */ /* 0x000fea0003800000 */
.L_x_7184:
[----:B-12-4-:R-:W-:Y:S01]  /*1ae40*/  LDSM.16.M88.4 R8, [R219] ;  /* 0x00000000db08783b */ /* 0x016fe20000000200 */
[----:B------:R-:W-:Y:S01]  /*1ae50*/  R2P PR, R54, 0x6 ;  /* 0x0000000636007804 */ /* 0x000fe20000000000 */
[C---:B------:R-:W-:Y:S01]  /*1ae60*/  VIADD R0, R218.reuse, 0x8000 ;  /* 0x00008000da007836 */ /* 0x040fe20000000000 */
[----:B------:R-:W1:Y:S01]  /*1ae70*/  MUFU.RCP R44, R44 ;  /* 0x0000002c002c7308 */ /* 0x000e620000001000 */
[----:B------:R-:W2:Y:S01]  /*1ae80*/  LDSM.16.M88.4 R40, [R218+0x8000] ;  /* 0x00800000da28783b */ /* 0x000ea20000000200 */
[----:B------:R-:W-:Y:S01]  /*1ae90*/  VIADD R217, R218, 0x8020 ;  /* 0x00008020dad97836 */ /* 0x000fe20000000000 */
[----:B------:R-:W-:Y:S01]  /*1aea0*/  ISETP.GT.AND P6, PT, R240, R228, PT ;  /* 0x000000e4f000720c */ /* 0x000fe20003fc4270 */
[--C-:B------:R-:W-:Y:S01]  /*1aeb0*/  IMAD R188, R34, 0x2, R219.reuse ;  /* 0x0000000222bc7824 */ /* 0x100fe200078e02db */
[----:B------:R-:W4:Y:S01]  /*1aec0*/  LDSM.16.M88.4 R28, [R218+0x8800] ;  /* 0x00880000da1c783b */ /* 0x000f220000000200 */
[----:B------:R-:W-:Y:S01]  /*1aed0*/  IMAD R46, R33, 0x2, R219 ;  /* 0x00000002212e7824 */ /* 0x000fe200078e02db */
[----:B------:R-:W-:Y:S01]  /*1aee0*/  ISETP.NE.U32.AND P0, PT, R238, RZ, PT ;  /* 0x000000ffee00720c */ /* 0x000fe20003f05070 */
[----:B------:R-:W-:Y:S01]  /*1aef0*/  IMAD.IADD R242, R53, 0x1, -R235 ;  /* 0x0000000135f27824 */ /* 0x000fe200078e0aeb */
[----:B------:R-:W3:Y:S01]  /*1af00*/  LDSM.16.M88.4 R20, [R218+0x9000] ;  /* 0x00900000da14783b */ /* 0x000ee20000000200 */
[----:B------:R-:W-:Y:S01]  /*1af10*/  LEA R2, R33, R188, 0x1 ;  /* 0x000000bc21027211 */ /* 0x000fe200078e08ff */
[----:B------:R-:W-:Y:S01]  /*1af20*/  BSSY B1, `(.L_x_7186) ;  /* 0x00001b8000017945 */ /* 0x000fe20003800000 */
[----:B------:R-:W-:Y:S01]  /*1af30*/  @P1 IADD3 R217, R0, -0x20, RZ ;  /* 0xffffffe000d91810 */ /* 0x000fe20007ffe0ff */
[----:B------:R-:W3:Y:S01]  /*1af40*/  LDSM.16.M88.4 R72, [R218+0x9800] ;  /* 0x00980000da48783b */ /* 0x000ee20000000200 */
[----:B------:R-:W-:Y:S01]  /*1af50*/  IMAD.MOV.U32 R0, RZ, RZ, 0x40 ;  /* 0x00000040ff007424 */ /* 0x000fe200078e00ff */
[----:B------:R-:W-:-:S02]  /*1af60*/  ISETP.NE.AND.EX P0, PT, R239, RZ, PT, P0 ;  /* 0x000000ffef00720c */ /* 0x000fc40003f05300 */
[----:B------:R-:W-:Y:S01]  /*1af70*/  LDSM.16.M88.4 R68, [R188] ;  /* 0x00000000bc44783b */ /* 0x000fe20000000200 */
[----:B-1---5:R-:W-:Y:S01]  /*1af80*/  FMUL.FTZ R246, R17, R44 ;  /* 0x0000002c11f67220 */ /* 0x022fe20000410000 */
[----:B------:R-:W-:Y:S01]  /*1af90*/  SEL R0, R0, 0xffffffc0, !P2 ;  /* 0xffffffc000007807 */ /* 0x000fe20005000000 */
[C---:B------:R-:W-:Y:S01]  /*1afa0*/  VIADD R215, R217.reuse, 0x800 ;  /* 0x00000800d9d77836 */ /* 0x040fe20000000000 */
[----:B------:R-:W1:Y:S01]  /*1afb0*/  LDSM.16.M88.4 R60, [R217] ;  /* 0x00000000d93c783b */ /* 0x000e620000000200 */
[C---:B------:R-:W-:Y:S01]  /*1afc0*/  IADD3 R214, R217.reuse, 0x1000, RZ ;  /* 0x00001000d9d67810 */ /* 0x040fe20007ffe0ff */
[C---:B------:R-:W-:Y:S01]  /*1afd0*/  VIADD R213, R217.reuse, 0x1800 ;  /* 0x00001800d9d57836 */ /* 0x040fe20000000000 */
[C---:B------:R-:W-:Y:S01]  /*1afe0*/  IADD3 R210, R217.reuse, 0x2800, RZ ;  /* 0x00002800d9d27810 */ /* 0x040fe20007ffe0ff */
[----:B------:R-:W1:Y:S01]  /*1aff0*/  LDSM.16.M88.4 R64, [R217+0x800] ;  /* 0x00080000d940783b */ /* 0x000e620000000200 */
[----:B------:R-:W-:Y:S01]  /*1b000*/  IMAD.IADD R216, R218, 0x1, R0 ;  /* 0x00000001dad87824 */ /* 0x000fe200078e0200 */
[C---:B------:R-:W-:Y:S01]  /*1b010*/  IADD3 R207, R217.reuse, 0x4000, RZ ;  /* 0x00004000d9cf7810 */ /* 0x040fe20007ffe0ff */
[----:B------:R-:W-:Y:S01]  /*1b020*/  IMAD.IADD R212, R0, 0x1, R217 ;  /* 0x0000000100d47824 */ /* 0x000fe200078e02d9 */
[----:B------:R-:W1:Y:S01]  /*1b030*/  LDSM.16.M88.4 R4, [R217+0x1000] ;  /* 0x00100000d904783b */ /* 0x000e620000000200 */
[----:B------:R-:W-:Y:S01]  /*1b040*/  SHF.R.S32.HI R0, RZ, 0x1f, R50 ;  /* 0x0000001fff007819 */ /* 0x000fe20000011432 */
[C---:B------:R-:W-:Y:S01]  /*1b050*/  VIADD R211, R217.reuse, 0x2000 ;  /* 0x00002000d9d37836 */ /* 0x040fe20000000000 */
[C---:B------:R-:W-:Y:S01]  /*1b060*/  IADD3 R204, R217.reuse, 0x5800, RZ ;  /* 0x00005800d9cc7810 */ /* 0x040fe20007ffe0ff */
[----:B------:R-:W1:Y:S01]  /*1b070*/  LDSM.16.M88.4 R76, [R217+0x1800] ;  /* 0x00180000d94c783b */ /* 0x000e620000000200 */
[----:B------:R-:W-:Y:S01]  /*1b080*/  LEA.HI R50, R0, R50, RZ, 0x2 ;  /* 0x0000003200327211 */ /* 0x000fe200078f10ff */
[----:B------:R-:W-:Y:S01]  /*1b090*/  VIADD R209, R217, 0x3000 ;  /* 0x00003000d9d17836 */ /* 0x000fe20000000000 */
[----:B------:R-:W-:Y:S01]  /*1b0a0*/  IADD3 R0, R53, 0x1, -R235 ;  /* 0x0000000135007810 */ /* 0x000fe20007ffe8eb */
[----:B------:R-:W-:Y:S01]  /*1b0b0*/  LDSM.16.M88.4 R80, [R46] ;  /* 0x000000002e50783b */ /* 0x000fe20000000200 */
[----:B------:R-:W-:Y:S01]  /*1b0c0*/  SHF.R.S32.HI R50, RZ, 0x2, R50 ;  /* 0x00000002ff327819 */ /* 0x000fe20000011432 */
[C---:B------:R-:W-:Y:S01]  /*1b0d0*/  VIADD R208, R217.reuse, 0x3800 ;  /* 0x00003800d9d07836 */ /* 0x040fe20000000000 */
[----:B------:R-:W-:Y:S01]  /*1b0e0*/  IADD3 R201, R217, 0x7000, RZ ;  /* 0x00007000d9c97810 */ /* 0x000fe20007ffe0ff */
[----:B--2---:R-:W-:Y:S01]  /*1b0f0*/  HMMA.16816.F32 R56, R8, R40, RZ ;  /* 0x000000280838723c */ /* 0x004fe200000018ff */
[----:B------:R-:W2:Y:S01]  /*1b100*/  LDSM.16.M88.4 R12, [R216+0x8000] ;  /* 0x00800000d80c783b */ /* 0x000ea20000000200 */
[----:B------:R-:W-:-:S02]  /*1b110*/  IMAD R51, R51, 0x10, R50 ;  /* 0x0000001033337824 */ /* 0x000fc400078e0232 */
[----:B------:R-:W-:Y:S01]  /*1b120*/  IMAD.IADD R32, R32, 0x1, R0 ;  /* 0x0000000120207824 */ /* 0x000fe200078e0200 */
[----:B------:R-:W-:Y:S01]  /*1b130*/  LDSM.16.M88.4 R88, [R216+0x9800] ;  /* 0x00980000d858783b */ /* 0x000fe20000000200 */
[C---:B------:R-:W-:Y:S01]  /*1b140*/  HMMA.16816.F32 R40, R8.reuse, R42, RZ ;  /* 0x0000002a0828723c */ /* 0x040fe200000018ff */
[----:B------:R-:W-:Y:S01]  /*1b150*/  IADD3 R52, R52, R51, RZ ;  /* 0x0000003334347210 */ /* 0x000fe20007ffe0ff */
[C---:B------:R-:W-:Y:S01]  /*1b160*/  VIADD R206, R217.reuse, 0x4800 ;  /* 0x00004800d9ce7836 */ /* 0x040fe20000000000 */
[----:B------:R-:W-:Y:S01]  /*1b170*/  LDSM.16.M88.4 R92, [R212+0x3800] ;  /* 0x00380000d45c783b */ /* 0x000fe20000000200 */
[C---:B------:R-:W-:Y:S01]  /*1b180*/  VIADD R205, R217.reuse, 0x5000 ;  /* 0x00005000d9cd7836 */ /* 0x040fe20000000000 */
[----:B------:R-:W-:Y:S01]  /*1b190*/  IADD3 R244, R52, R242, RZ ;  /* 0x000000f234f47210 */ /* 0x000fe20007ffe0ff */
[C---:B----4-:R-:W-:Y:S01]  /*1b1a0*/  HMMA.16816.F32 R36, R8.reuse, R28, RZ ;  /* 0x0000001c0824723c */ /* 0x050fe200000018ff */
[----:B------:R-:W0:Y:S01]  /*1b1b0*/  LDGDEPBAR ;  /* 0x00000000000079af */ /* 0x000e220000000000 */
[--C-:B------:R-:W-:Y:S01]  /*1b1c0*/  IADD3 R242, R242, 0x8, R52.reuse ;  /* 0x00000008f2f27810 */ /* 0x100fe20007ffe034 */
[C---:B------:R-:W-:Y:S01]  /*1b1d0*/  VIADD R203, R217.reuse, 0x6000 ;  /* 0x00006000d9cb7836 */ /* 0x040fe20000000000 */
[C---:B------:R-:W-:Y:S01]  /*1b1e0*/  IADD3 R245, R32.reuse, 0x8, R52 ;  /* 0x0000000820f57810 */ /* 0x040fe20007ffe034 */
[C---:B------:R-:W-:Y:S01]  /*1b1f0*/  VIADD R202, R217.reuse, 0x6800 ;  /* 0x00006800d9ca7836 */ /* 0x040fe20000000000 */
[----:B---3--:R-:W-:Y:S01]  /*1b200*/  HMMA.16816.F32 R24, R8, R20, RZ ;  /* 0x000000140818723c */ /* 0x008fe200000018ff */
[----:B------:R-:W-:Y:S01]  /*1b210*/  VIADDMNMX R243, R32, R52, R53, PT ;  /* 0x0000003420f37246 */ /* 0x000fe20003800135 */
[----:B------:R-:W-:Y:S01]  /*1b220*/  VIADD R200, R217, 0x7800 ;  /* 0x00007800d9c87836 */ /* 0x000fe20000000000 */
[----:B------:R-:W-:-:S02]  /*1b230*/  VIMNMX R245, R245, R53, PT ;  /* 0x00000035f5f57248 */ /* 0x000fc40003fe0100 */
[-C--:B------:R-:W-:Y:S01]  /*1b240*/  VIADDMNMX R248, R244, -R16.reuse, RZ, !PT ;  /* 0x80000010f4f87246 */ /* 0x080fe200078001ff */
[----:B------:R-:W-:Y:S01]  /*1b250*/  HMMA.16816.F32 R28, R8, R30, RZ ;  /* 0x0000001e081c723c */ /* 0x000fe200000018ff */
[----:B------:R-:W-:-:S05]  /*1b260*/  VIADDMNMX R247, R242, -R16, RZ, !PT ;  /* 0x80000010f2f77246 */ /* 0x000fca00078001ff */
        /* <DEDUP_REMOVED lines=77> */
[----:B------:R-:W-:Y:S05]  /*1b740*/  LDSM.16.M88.4 R68, [R218+0xd000] ;  /* 0x00d00000da44783b */ /* 0x000fea0000000200 */
[C---:B------:R-:W-:Y:S06]  /*1b750*/  HMMA.16816.F32 R84, R8.reuse, R64, R84 ;  /* 0x000000400854723c */ /* 0x040fec0000001854 */
[----:B------:R-:W-:Y:S01]  /*1b760*/  HMMA.16816.F32 R80, R8, R66, R80 ;  /* 0x000000420850723c */ /* 0x000fe20000001850 */
[----:B------:R-:W-:Y:S04]  /*1b770*/  LDSM.16.M88.4 R64, [R219+0x4000] ;  /* 0x00400000db40783b */ /* 0x000fe80000000200 */
[----:B------:R-:W2:Y:S01]  /*1b780*/  LDSM.16.M88.4 R8, [R218+0xc000] ;  /* 0x00c00000da08783b */ /* 0x000ea20000000200 */
[C---:B-1----:R-:W-:Y:S06]  /*1b790*/  HMMA.16816.F32 R56, R88.reuse, R60, R56 ;  /* 0x0000003c5838723c */ /* 0x042fec0000001838 */
[C---:B------:R-:W-:Y:S01]  /*1b7a0*/  HMMA.16816.F32 R40, R88.reuse, R62, R40 ;  /* 0x0000003e5828723c */ /* 0x040fe20000001828 */
[----:B------:R-:W-:Y:S05]  /*1b7b0*/  LDSM.16.M88.4 R60, [R217+0x4000] ;  /* 0x00400000d93c783b */ /* 0x000fea0000000200 */
[C---:B---3--:R-:W-:Y:S06]  /*1b7c0*/  HMMA.16816.F32 R24, R88.reuse, R4, R24 ;  /* 0x000000045818723c */ /* 0x048fec0000001818 */
[C---:B------:R-:W-:Y:S01]  /*1b7d0*/  HMMA.16816.F32 R20, R88.reuse, R6, R20 ;  /* 0x000000065814723c */ /* 0x040fe20000001814 */
[----:B------:R-:W1:Y:S05]  /*1b7e0*/  LDSM.16.M88.4 R4, [R188+0x4000] ;  /* 0x00400000bc04783b */ /* 0x000e6a0000000200 */
[C---:B------:R-:W-:Y:S06]  /*1b7f0*/  HMMA.16816.F32 R36, R88.reuse, R12, R36 ;  /* 0x0000000c5824723c */ /* 0x040fec0000001824 */
        /* <DEDUP_REMOVED lines=22> */
[C---:B---3--:R-:W-:Y:S06]  /*1b960*/  HMMA.16816.F32 R36, R4.reuse, R12, R36 ;  /* 0x0000000c0424723c */ /* 0x048fec0000001824 */
        /* <DEDUP_REMOVED lines=8> */
[----:B------:R-:W3:Y:S01]  /*1b9f0*/  LDSM.16.M88.4 R88, [R212+0x5800] ;  /* 0x00580000d458783b */ /* 0x000ee20000000200 */
[C---:B----4-:R-:W-:Y:S06]  /*1ba00*/  HMMA.16816.F32 R36, R68.reuse, R72, R36 ;  /* 0x000000484424723c */ /* 0x050fec0000001824 */
[C---:B------:R-:W-:Y:S06]  /*1ba10*/  HMMA.16816.F32 R56, R68.reuse, R76, R56 ;  /* 0x0000004c4438723c */ /* 0x040fec0000001838 */
[C---:B------:R-:W-:Y:S01]  /*1ba20*/  HMMA.16816.F32 R40, R68.reuse, R78, R40 ;  /* 0x0000004e4428723c */ /* 0x040fe20000001828 */
[----:B------:R-:W-:Y:S05]  /*1ba30*/  LDSM.16.M88.4 R76, [R218+0xe000] ;  /* 0x00e00000da4c783b */ /* 0x000fea0000000200 */
        /* <DEDUP_REMOVED lines=12> */
[----:B------:R-:W2:Y:S05]  /*1bb00*/  LDSM.16.M88.4 R64, [R218+0xf800] ;  /* 0x00f80000da40783b */ /* 0x000eaa0000000200 */
        /* <DEDUP_REMOVED lines=18> */
[C---:B--2---:R-:W-:Y:S06]  /*1bc30*/  HMMA.16816.F32 R84, R60.reuse, R64, R84 ;  /* 0x000000403c54723c */ /* 0x044fec0000001854 */
[----:B------:R-:W-:Y:S01]  /*1bc40*/  HMMA.16816.F32 R80, R60, R66, R80 ;  /* 0x000000423c50723c */ /* 0x000fe20000001850 */
[----:B------:R-:W2:Y:S04]  /*1bc50*/  LDSM.16.M88.4 R60, [R216+0xf800] ;  /* 0x00f80000d83c783b */ /* 0x000ea80000000200 */
[----:B------:R-:W4:Y:S01]  /*1bc60*/  LDSM.16.M88.4 R64, [R216+0xf000] ;  /* 0x00f00000d840783b */ /* 0x000f220000000200 */
[C---:B---3--:R-:W-:Y:S06]  /*1bc70*/  HMMA.16816.F32 R36, R92.reuse, R4, R36 ;  /* 0x000000045c24723c */ /* 0x048fec0000001824 */
[C---:B------:R-:W-:Y:S01]  /*1bc80*/  HMMA.16816.F32 R28, R92.reuse, R6, R28 ;  /* 0x000000065c1c723c */ /* 0x040fe2000000181c */
[----:B------:R-:W-:Y:S05]  /*1bc90*/  LDSM.16.M88.4 R4, [R2+0x6000] ;  /* 0x006000000204783b */ /* 0x000fea0000000200 */
[C---:B------:R-:W-:Y:S06]  /*1bca0*/  HMMA.16816.F32 R84, R92.reuse, R88, R84 ;  /* 0x000000585c54723c */ /* 0x040fec0000001854 */
[C---:B------:R-:W-:Y:S06]  /*1bcb0*/  HMMA.16816.F32 R56, R92.reuse, R12, R56 ;  /* 0x0000000c5c38723c */ /* 0x040fec0000001838 */
[C---:B------:R-:W-:Y:S01]  /*1bcc0*/  HMMA.16816.F32 R40, R92.reuse, R14, R40 ;  /* 0x0000000e5c28723c */ /* 0x040fe20000001828 */
[----:B------:R-:W-:Y:S05]  /*1bcd0*/  LDSM.16.M88.4 R12, [R212+0x6000] ;  /* 0x00600000d40c783b */ /* 0x000fea0000000200 */
[C---:B------:R-:W-:Y:S06]  /*1bce0*/  HMMA.16816.F32 R24, R92.reuse, R8, R24 ;  /* 0x000000085c18723c */ /* 0x040fec0000001818 */
[C---:B------:R-:W-:Y:S01]  /*1bcf0*/  HMMA.16816.F32 R20, R92.reuse, R10, R20 ;  /* 0x0000000a5c14723c */ /* 0x040fe20000001814 */
[----:B------:R-:W-:Y:S05]  /*1bd00*/  LDSM.16.M88.4 R8, [R212+0x6800] ;  /* 0x00680000d408783b */ /* 0x000fea0000000200 */
[----:B------:R-:W-:Y:S01]  /*1bd10*/  HMMA.16816.F32 R80, R92, R90, R80 ;  /* 0x0000005a5c50723c */ /* 0x000fe20000001850 */
[----:B------:R-:W-:Y:S05]  /*1bd20*/  LDSM.16.M88.4 R88, [R212+0x7000] ;  /* 0x00700000d458783b */ /* 0x000fea0000000200 */
[C---:B-1----:R-:W-:Y:S06]  /*1bd30*/  HMMA.16816.F32 R36, R76.reuse, R68, R36 ;  /* 0x000000444c24723c */ /* 0x042fec0000001824 */
[----:B------:R-:W-:Y:S01]  /*1bd40*/  HMMA.16816.F32 R68, R76, R70, R28 ;  /* 0x000000464c44723c */ /* 0x000fe2000000181c */
[----:B------:R-:W1:Y:S01]  /*1bd50*/  LDSM.16.M88.4 R28, [R212+0x7800] ;  /* 0x00780000d41c783b */ /* 0x000e620000000200 */
[----:B------:R-:W-:-:S04]  /*1bd60*/  DEPBAR.LE SB0, 0x0 ;  /* 0x000080000000791a */ /* 0x000fc80000000000 */
[C---:B--2---:R-:W-:Y:S06]  /*1bd70*/  HMMA.16816.F32 R84, R76.reuse, R60, R84 ;  /* 0x0000003c4c54723c */ /* 0x044fec0000001854 */
[C---:B------:R-:W-:Y:S06]  /*1bd80*/  HMMA.16816.F32 R56, R76.reuse, R72, R56 ;  /* 0x000000484c38723c */ /* 0x040fec0000001838 */
[C---:B------:R-:W-:Y:S06]  /*1bd90*/  HMMA.16816.F32 R40, R76.reuse, R74, R40 ;  /* 0x0000004a4c28723c */ /* 0x040fec0000001828 */
[C---:B----4-:R-:W-:Y:S06]  /*1bda0*/  HMMA.16816.F32 R24, R76.reuse, R64, R24 ;  /* 0x000000404c18723c */ /* 0x050fec0000001818 */
[C---:B------:R-:W-:Y:S06]  /*1bdb0*/  HMMA.16816.F32 R20, R76.reuse, R66, R20 ;  /* 0x000000424c14723c */ /* 0x040fec0000001814 */
[----:B------:R-:W-:Y:S06]  /*1bdc0*/  HMMA.16816.F32 R80, R76, R62, R80 ;  /* 0x0000003e4c50723c */ /* 0x000fec0000001850 */
[C---:B-1----:R-:W-:Y:S06]  /*1bdd0*/  HMMA.16816.F32 R84, R4.reuse, R28, R84 ;  /* 0x0000001c0454723c */ /* 0x042fec0000001854 */
[----:B------:R-:W-:Y:S01]  /*1bde0*/  HMMA.16816.F32 R56, R4, R12, R56 ;  /* 0x0000000c0438723c */ /* 0x000fe20000001838 */
[----:B------:R-:W-:-:S05]  /*1bdf0*/  IMAD.SHL.U32 R28, R45, 0x2, RZ ;  /* 0x000000022d1c7824 */ /* 0x000fca00078e00ff */
[----:B------:R-:W-:Y:S01]  /*1be00*/  HMMA.16816.F32 R40, R4, R14, R40 ;  /* 0x0000000e0428723c */ /* 0x000fe20000001828 */
[----:B------:R-:W-:-:S05]  /*1be10*/  LOP3.LUT R28, R28, 0x6, RZ, 0xc0, !PT ;  /* 0x000000061c1c7812 */ /* 0x000fca00078ec0ff */
[C---:B------:R-:W-:Y:S06]  /*1be20*/  HMMA.16816.F32 R36, R4.reuse, R8, R36 ;  /* 0x000000080424723c */ /* 0x040fec0000001824 */
[C---:B------:R-:W-:Y:S06]  /*1be30*/  HMMA.16816.F32 R68, R4.reuse, R10, R68 ;  /* 0x0000000a0444723c */ /* 0x040fec0000001844 */
[C---:B------:R-:W-:Y:S06]  /*1be40*/  HMMA.16816.F32 R24, R4.reuse, R88, R24 ;  /* 0x000000580418723c */ /* 0x040fec0000001818 */
[C---:B------:R-:W-:Y:S06]  /*1be50*/  HMMA.16816.F32 R20, R4.reuse, R90, R20 ;  /* 0x0000005a0414723c */ /* 0x040fec0000001814 */
        /* <DEDUP_REMOVED lines=67> */
.L_x_7189:
[----:B------:R-:W2:Y:S02]  /*1c290*/  LD.E R5, desc[UR6][R18.64+0x38] ;  /* 0x0000380612057980 */ /* 0x000ea4000c101900 */
[----:B--2---:R-:W-:-:S04]  /*1c2a0*/  LEA R5, -R5, RZ, 0x6 ;  /* 0x000000ff05057211 */ /* 0x004fc800078e31ff */
[----:B------:R-:W-:Y:S02]  /*1c2b0*/  SHF.R.S32.HI R0, RZ, 0x1f, R5 ;  /* 0x0000001fff007819 */ /* 0x000fe40000011405 */
.L_x_7190:
[----:B------:R-:W-:Y:S05]  /*1c2c0*/  BSYNC B0 ;  /* 0x0000000000007941 */ /* 0x000fea0003800000 */
.L_x_7188:
        /* <DEDUP_REMOVED lines=125> */
.L_x_7187:
[----:B------:R-:W-:Y:S05]  /*1caa0*/  BSYNC B1 ;  /* 0x0000000000017941 */ /* 0x000fea0003800000 */
.L_x_7186:
[----:B------:R2:W3:Y:S01]  /*1cab0*/  LD.E R190, desc[UR6][R18.64+0xdc] ;  /* 0x0000dc0612be7980 */ /* 0x0004e2000c101900 */
[----:B------:R-:W-:-:S04]  /*1cac0*/  IMAD.IADD R28, R3, 0x1, R28 ;  /* 0x00000001031c7824 */ /* 0x000fc800078e021c */
[----:B-1----:R-:W-:-:S05]  /*1cad0*/  IMAD.IADD R12, R244, 0x1, -R28 ;  /* 0x00000001f40c7824 */ /* 0x002fca00078e0a1c */
[----:B------:R-:W-:Y:S01]  /*1cae0*/  IABS R12, R12 ;  /* 0x0000000c000c7213 */ /* 0x000fe20000000000 */
[C---:B------:R-:W-:Y:S01]  /*1caf0*/  VIADD R10, R28.reuse, 0x1 ;  /* 0x000000011c0a7836 */ /* 0x040fe20000000000 */
[C---:B------:R-:W-:Y:S02]  /*1cb00*/  ISETP.GE.AND P4, PT, R28.reuse, R248, PT ;  /* 0x000000f81c00720c */ /* 0x040fe40003f86270 */
[----:B------:R-:W-:Y:S01]  /*1cb10*/  I2FP.F32.S32 R12, R12 ;  /* 0x0000000c000c7245 */ /* 0x000fe20000201400 */
[C---:B------:R-:W-:Y:S01]  /*1cb20*/  VIADD R7, R28.reuse, 0x8 ;  /* 0x000000081c077836 */ /* 0x040fe20000000000 */
[----:B------:R-:W-:Y:S01]  /*1cb30*/  ISETP.GE.OR P4, PT, R28, R243, !P4 ;  /* 0x000000f31c00720c */ /* 0x000fe20006786670 */
[----:B------:R-:W-:Y:S02]  /*1cb40*/  IMAD.IADD R11, R242, 0x1, -R28 ;  /* 0x00000001f20b7824 */ /* 0x000fe400078e0a1c */
[----:B------:R-:W-:Y:S01]  /*1cb50*/  FFMA.FTZ R12, -R246, R12, R56 ;  /* 0x0000000cf60c7223 */ /* 0x000fe20000010138 */
[----:B------:R-:W-:Y:S01]  /*1cb60*/  IMAD.IADD R3, R244, 0x1, -R10 ;  /* 0x00000001f4037824 */ /* 0x000fe200078e0a0a */
[----:B------:R-:W-:Y:S01]  /*1cb70*/  ISETP.GE.AND P3, PT, R7, R248, PT ;  /* 0x000000f80700720c */ /* 0x000fe20003f66270 */
[----:B------:R-:W-:-:S02]  /*1cb80*/  VIADD R4, R28, 0x9 ;  /* 0x000000091c047836 */ /* 0x000fc40000000000 */
[----:B------:R-:W-:Y:S02]  /*1cb90*/  FSEL R12, R12, -INF , !P4 ;  /* 0xff8000000c0c7808 */ /* 0x000fe40006000000 */
[C---:B------:R-:W-:Y:S02]  /*1cba0*/  ISETP.GE.AND P4, PT, R7.reuse, R247, PT ;  /* 0x000000f70700720c */ /* 0x040fe40003f86270 */
[----:B------:R-:W-:Y:S02]  /*1cbb0*/  IABS R11, R11 ;  /* 0x0000000b000b7213 */ /* 0x000fe40000000000 */
[----:B------:R-:W-:Y:S01]  /*1cbc0*/  IABS R3, R3 ;  /* 0x0000000300037213 */ /* 0x000fe20000000000 */
[C-C-:B------:R-:W-:Y:S01]  /*1cbd0*/  IMAD.IADD R0, R244.reuse, 0x1, -R7.reuse ;  /* 0x00000001f4007824 */ /* 0x140fe200078e0a07 */
[C---:B------:R-:W-:Y:S01]  /*1cbe0*/  ISETP.GE.OR P3, PT, R7.reuse, R243, !P3 ;  /* 0x000000f30700720c */ /* 0x040fe20005f66670 */
[----:B------:R-:W-:Y:S01]  /*1cbf0*/  IMAD.IADD R15, R244, 0x1, -R4 ;  /* 0x00000001f40f7824 */ /* 0x000fe200078e0a04 */
[----:B------:R-:W-:Y:S01]  /*1cc00*/  ISETP.GE.OR P4, PT, R7, R245, !P4 ;  /* 0x000000f50700720c */ /* 0x000fe20006786670 */
[----:B------:R-:W-:Y:S01]  /*1cc10*/  IMAD.IADD R7, R242, 0x1, -R7 ;  /* 0x00000001f2077824 */ /* 0x000fe200078e0a07 */
[----:B------:R-:W-:-:S02]  /*1cc20*/  I2FP.F32.S32 R11, R11 ;  /* 0x0000000b000b7245 */ /* 0x000fc40000201400 */
[----:B------:R-:W-:Y:S02]  /*1cc30*/  I2FP.F32.S32 R3, R3 ;  /* 0x0000000300037245 */ /* 0x000fe40000201400 */
[----:B------:R-:W-:Y:S02]  /*1cc40*/  ISETP.GE.AND P2, PT, R10, R248, PT ;  /* 0x000000f80a00720c */ /* 0x000fe40003f46270 */
[----:B------:R-:W-:Y:S01]  /*1cc50*/  ISETP.GE.AND P1, PT, R28, R247, PT ;  /* 0x000000f71c00720c */ /* 0x000fe20003f26270 */
[----:B------:R-:W-:Y:S01]  /*1cc60*/  FFMA.FTZ R11, -R246, R11, R58 ;  /* 0x0000000bf60b7223 */ /* 0x000fe2000001013a */
[----:B------:R-:W-:Y:S01]  /*1cc70*/  ISETP.GE.AND P5, PT, R10, R247, PT ;  /* 0x000000f70a00720c */ /* 0x000fe20003fa6270 */
[----:B------:R-:W-:Y:S01]  /*1cc80*/  FFMA.FTZ R3, -R246, R3, R57 ;  /* 0x00000003f6037223 */ /* 0x000fe20000010139 */
[----:B------:R-:W-:Y:S02]  /*1cc90*/  IABS R7, R7 ;  /* 0x0000000700077213 */ /* 0x000fe40000000000 */
[----:B------:R-:W-:-:S02]  /*1cca0*/  IABS R15, R15 ;  /* 0x0000000f000f7213 */ /* 0x000fc40000000000 */
[----:B------:R-:W-:Y:S02]  /*1ccb0*/  ISETP.GE.OR P2, PT, R10, R243, !P2 ;  /* 0x000000f30a00720c */ /* 0x000fe40005746670 */
[-C--:B------:R-:W-:Y:S02]  /*1ccc0*/  ISETP.GE.OR P1, PT, R28, R245.reuse, !P1 ;  /* 0x000000f51c00720c */ /* 0x080fe40004f26670 */
[----:B------:R-:W-:Y:S01]  /*1ccd0*/  ISETP.GE.OR P5, PT, R10, R245, !P5 ;  /* 0x000000f50a00720c */ /* 0x000fe20006fa6670 */
[----:B------:R-:W-:Y:S01]  /*1cce0*/  IMAD.IADD R10, R242, 0x1, -R10 ;  /* 0x00000001f20a7824 */ /* 0x000fe200078e0a0a */
[----:B------:R-:W-:Y:S02]  /*1ccf0*/  I2FP.F32.S32 R7, R7 ;  /* 0x0000000700077245 */ /* 0x000fe40000201400 */
[----:B------:R-:W-:Y:S02]  /*1cd00*/  I2FP.F32.S32 R15, R15 ;  /* 0x0000000f000f7245 */ /* 0x000fe40000201400 */
[----:B------:R-:W-:-:S02]  /*1cd10*/  FSEL R11, R11, -INF , !P1 ;  /* 0xff8000000b0b7808 */ /* 0x000fc40004800000 */
[----:B------:R-:W-:Y:S02]  /*1cd20*/  FSEL R3, R3, -INF , !P2 ;  /* 0xff80000003037808 */ /* 0x000fe40005000000 */
[C---:B------:R-:W-:Y:S02]  /*1cd30*/  ISETP.GE.AND P1, PT, R4.reuse, R248, PT ;  /* 0x000000f80400720c */ /* 0x040fe40003f26270 */
[----:B------:R-:W-:Y:S01]  /*1cd40*/  ISETP.GE.AND P2, PT, R4, R247, PT ;  /* 0x000000f70400720c */ /* 0x000fe20003f46270 */
[C---:B------:R-:W-:Y:S01]  /*1cd50*/  FFMA.FTZ R7, -R246.reuse, R7, R42 ;  /* 0x00000007f6077223 */ /* 0x040fe2000001012a */
[----:B------:R-:W-:Y:S01]  /*1cd60*/  FFMA.FTZ R15, -R246, R15, R41 ;  /* 0x0000000ff60f7223 */ /* 0x000fe20000010129 */
[----:B------:R-:W-:Y:S01]  /*1cd70*/  IABS R10, R10 ;  /* 0x0000000a000a7213 */ /* 0x000fe20000000000 */
[C---:B------:R-:W-:Y:S01]  /*1cd80*/  VIADD R6, R28.reuse, 0x10 ;  /* 0x000000101c067836 */ /* 0x040fe20000000000 */
[----:B------:R-:W-:Y:S01]  /*1cd90*/  IABS R0, R0 ;  /* 0x0000000000007213 */ /* 0x000fe20000000000 */
[----:B------:R-:W-:Y:S01]  /*1cda0*/  VIADD R5, R28, 0x11 ;  /* 0x000000111c057836 */ /* 0x000fe20000000000 */
[----:B------:R-:W-:-:S02]  /*1cdb0*/  ISETP.GE.OR P1, PT, R4, R243, !P1 ;  /* 0x000000f30400720c */ /* 0x000fc40004f26670 */
[----:B------:R-:W-:Y:S01]  /*1cdc0*/  ISETP.GE.OR P2, PT, R4, R245, !P2 ;  /* 0x000000f50400720c */ /* 0x000fe20005746670 */
[----:B------:R-:W-:Y:S01]  /*1cdd0*/  IMAD.IADD R4, R242, 0x1, -R4 ;  /* 0x00000001f2047824 */ /* 0x000fe200078e0a04 */
[----:B------:R-:W-:Y:S01]  /*1cde0*/  I2FP.F32.S32 R10, R10 ;  /* 0x0000000a000a7245 */ /* 0x000fe20000201400 */
[----:B------:R-:W-:Y:S01]  /*1cdf0*/  IMAD.IADD R14, R244, 0x1, -R6 ;  /* 0x00000001f40e7824 */ /* 0x000fe200078e0a06 */
[----:B------:R-:W-:Y:S02]  /*1ce00*/  I2FP.F32.S32 R0, R0 ;  /* 0x0000000000007245 */ /* 0x000fe40000201400 */
[----:B------:R-:W-:Y:S02]  /*1ce10*/  FSEL R7, R7, -INF , !P4 ;  /* 0xff80000007077808 */ /* 0x000fe40006000000 */
[----:B------:R-:W-:Y:S01]  /*1ce20*/  FSEL R15, R15, -INF , !P1 ;  /* 0xff8000000f0f7808 */ /* 0x000fe20004800000 */
[----:B------:R-:W-:Y:S01]  /*1ce30*/  VIADD R9, R28, 0x18 ;  /* 0x000000181c097836 */ /* 0x000fe20000000000 */
[----:B------:R-:W-:-:S02]  /*1ce40*/  ISETP.GE.AND P4, PT, R5, R248, PT ;  /* 0x000000f80500720c */ /* 0x000fc40003f86270 */
[C---:B------:R-:W-:Y:S02]  /*1ce50*/  ISETP.GE.AND P1, PT, R5.reuse, R247, PT ;  /* 0x000000f70500720c */ /* 0x040fe40003f26270 */
[----:B------:R-:W-:Y:S01]  /*1ce60*/  IABS R4, R4 ;  /* 0x0000000400047213 */ /* 0x000fe20000000000 */
[C---:B------:R-:W-:Y:S01]  /*1ce70*/  FFMA.FTZ R10, -R246.reuse, R10, R59 ;  /* 0x0000000af60a7223 */ /* 0x040fe2000001013b */
[----:B------:R-:W-:Y:S01]  /*1ce80*/  FFMA.FTZ R0, -R246, R0, R40 ;  /* 0x00000000f6007223 */ /* 0x000fe20000010128 */
[----:B------:R-:W-:Y:S01]  /*1ce90*/  IABS R14, R14 ;  /* 0x0000000e000e7213 */ /* 0x000fe20000000000 */
[C---:B------:R-:W-:Y:S01]  /*1cea0*/  IMAD.IADD R17, R244.reuse, 0x1, -R5 ;  /* 0x00000001f4117824 */ /* 0x040fe200078e0a05 */
[C---:B------:R-:W-:Y:S01]  /*1ceb0*/  ISETP.GE.OR P4, PT, R5.reuse, R243, !P4 ;  /* 0x000000f30500720c */ /* 0x040fe20006786670 */
[----:B------:R-:W-:Y:S01]  /*1cec0*/  IMAD.IADD R16, R244, 0x1, -R9 ;  /* 0x00000001f4107824 */ /* 0x000fe200078e0a09 */
[----:B------:R-:W-:Y:S01]  /*1ced0*/  ISETP.GE.OR P1, PT, R5, R245, !P1 ;  /* 0x000000f50500720c */ /* 0x000fe20004f26670 */
[----:B------:R-:W-:Y:S01]  /*1cee0*/  IMAD.IADD R5, R242, 0x1, -R5 ;  /* 0x00000001f2057824 */ /* 0x000fe200078e0a05 */
[----:B------:R-:W-:-:S02]  /*1cef0*/  I2FP.F32.S32 R4, R4 ;  /* 0x0000000400047245 */ /* 0x000fc40000201400 */
[----:B------:R-:W-:Y:S02]  /*1cf00*/  I2FP.F32.S32 R14, R14 ;  /* 0x0000000e000e7245 */ /* 0x000fe40000201400 */
[----:B------:R-:W-:Y:S01]  /*1cf10*/  FSEL R10, R10, -INF , !P5 ;  /* 0xff8000000a0a7808 */ /* 0x000fe20006800000 */
[----:B------:R-:W-:Y:S01]  /*1cf20*/  FFMA.FTZ R4, -R246, R4, R43 ;  /* 0x00000004f6047223 */ /* 0x000fe2000001012b */
[----:B------:R-:W-:Y:S02]  /*1cf30*/  FSEL R0, R0, -INF , !P3 ;  /* 0xff80000000007808 */ /* 0x000fe40005800000 */
[C---:B------:R-:W-:Y:S02]  /*1cf40*/  ISETP.GE.AND P5, PT, R6.reuse, R248, PT ;  /* 0x000000f80600720c */ /* 0x040fe40003fa6270 */
[----:B------:R-:W-:Y:S02]  /*1cf50*/  ISETP.GE.AND P3, PT, R6, R247, PT ;  /* 0x000000f70600720c */ /* 0x000fe40003f66270 */
[----:B------:R-:W-:-:S02]  /*1cf60*/  IABS R5, R5 ;  /* 0x0000000500057213 */ /* 0x000fc40000000000 */
[----:B------:R-:W-:Y:S01]  /*1cf70*/  IABS R16, R16 ;  /* 0x0000001000107213 */ /* 0x000fe20000000000 */
[----:B------:R-:W-:Y:S01]  /*1cf80*/  FFMA.FTZ R14, -R246, R14, R36 ;  /* 0x0000000ef60e7223 */ /* 0x000fe20000010124 */
[C---:B------:R-:W-:Y:S02]  /*1cf90*/  ISETP.GE.OR P5, PT, R6.reuse, R243, !P5 ;  /* 0x000000f30600720c */ /* 0x040fe40006fa6670 */
[----:B------:R-:W-:Y:S01]  /*1cfa0*/  ISETP.GE.OR P3, PT, R6, R245, !P3 ;  /* 0x000000f50600720c */ /* 0x000fe20005f66670 */
[----:B------:R-:W-:Y:S01]  /*1cfb0*/  IMAD.IADD R6, R242, 0x1, -R6 ;  /* 0x00000001f2067824 */ /* 0x000fe200078e0a06 */
[----:B------:R-:W-:Y:S02]  /*1cfc0*/  I2FP.F32.S32 R5, R5 ;  /* 0x0000000500057245 */ /* 0x000fe40000201400 */
[----:B------:R-:W-:Y:S02]  /*1cfd0*/  I2FP.F32.S32 R16, R16 ;  /* 0x0000001000107245 */ /* 0x000fe40000201400 */
[----:B------:R-:W-:-:S02]  /*1cfe0*/  FSEL R4, R4, -INF , !P2 ;  /* 0xff80000004047808 */ /* 0x000fc40005000000 */
[C---:B------:R-:W-:Y:S01]  /*1cff0*/  ISETP.GE.AND P2, PT, R9.reuse, R248, PT ;  /* 0x000000f80900720c */ /* 0x040fe20003f46270 */
[----:B------:R-:W-:Y:S01]  /*1d000*/  FFMA.FTZ R5, -R246, R5, R39 ;  /* 0x00000005f6057223 */ /* 0x000fe20000010127 */
[----:B------:R-:W-:Y:S01]  /*1d010*/  FSEL R14, R14, -INF , !P5 ;  /* 0xff8000000e0e7808 */ /* 0x000fe20006800000 */
[----:B------:R-:W-:Y:S01]  /*1d020*/  FFMA.FTZ R16, -R246, R16, R68 ;  /* 0x00000010f6107223 */ /* 0x000fe20000010144 */
[C---:B------:R-:W-:Y:S01]  /*1d030*/  ISETP.GE.AND P5, PT, R9.reuse, R247, PT ;  /* 0x000000f70900720c */ /* 0x040fe20003fa6270 */
[C---:B------:R-:W-:Y:S01]  /*1d040*/  VIADD R8, R28.reuse, 0x19 ;  /* 0x000000191c087836 */ /* 0x040fe20000000000 */
[----:B------:R-:W-:Y:S01]  /*1d050*/  IABS R6, R6 ;  /* 0x0000000600067213 */ /* 0x000fe20000000000 */
[----:B------:R-:W-:Y:S01]  /*1d060*/  VIADD R251, R28, 0x20 ;  /* 0x000000201cfb7836 */ /* 0x000fe20000000000 */
[C---:B------:R-:W-:Y:S02]  /*1d070*/  ISETP.GE.OR P2, PT, R9.reuse, R243, !P2 ;  /* 0x000000f30900720c */ /* 0x040fe40005746670 */
[----:B------:R-:W-:Y:S01]  /*1d080*/  IABS R17, R17 ;  /* 0x0000001100117213 */ /* 0x000fe20000000000 */
[----:B------:R-:W-:Y:S01]  /*1d090*/  IMAD.IADD R13, R244, 0x1, -R8 ;  /* 0x00000001f40d7824 */ /* 0x000fe200078e0a08 */
[----:B------:R-:W-:Y:S01]  /*1d0a0*/  ISETP.GE.OR P5, PT, R9, R245, !P5 ;  /* 0x000000f50900720c */ /* 0x000fe20006fa6670 */
[----:B------:R-:W-:Y:S01]  /*1d0b0*/  IMAD.IADD R9, R242, 0x1, -R9 ;  /* 0x00000001f2097824 */ /* 0x000fe200078e0a09 */
[----:B------:R-:W-:-:S02]  /*1d0c0*/  I2FP.F32.S32 R6, R6 ;  /* 0x0000000600067245 */ /* 0x000fc40000201400 */
[----:B------:R-:W-:Y:S02]  /*1d0d0*/  I2FP.F32.S32 R17, R17 ;  /* 0x0000001100117245 */ /* 0x000fe40000201400 */
[----:B------:R-:W-:Y:S02]  /*1d0e0*/  FSEL R5, R5, -INF , !P1 ;  /* 0xff80000005057808 */ /* 0x000fe40004800000 */
[----:B------:R-:W-:Y:S02]  /*1d0f0*/  FSEL R16, R16, -INF , !P2 ;  /* 0xff80000010107808 */ /* 0x000fe40005000000 */
[C---:B------:R-:W-:Y:S02]  /*1d100*/  ISETP.GE.AND P1, PT, R251.reuse, R248, PT ;  /* 0x000000f8fb00720c */ /* 0x040fe40003f26270 */
[C---:B------:R-:W-:Y:S01]  /*1d110*/  ISETP.GE.AND P2, PT, R251.reuse, R247, PT ;  /* 0x000000f7fb00720c */ /* 0x040fe20003f46270 */
[C---:B------:R-:W-:Y:S01]  /*1d120*/  FFMA.FTZ R6, -R246.reuse, R6, R38 ;  /* 0x00000006f6067223 */ /* 0x040fe20000010126 */
[----:B------:R-:W-:Y:S01]  /*1d130*/  IABS R9, R9 ;  /* 0x0000000900097213 */ /* 0x000fe20000000000 */
[----:B------:R-:W-:Y:S01]  /*1d140*/  FFMA.FTZ R17, -R246, R17, R37 ;  /* 0x00000011f6117223 */ /* 0x000fe20000010125 */
[----:B------:R-:W-:Y:S01]  /*1d150*/  IABS R13, R13 ;  /* 0x0000000d000d7213 */ /* 0x000fe20000000000 */
[--C-:B--2---:R-:W-:Y:S01]  /*1d160*/  IMAD.IADD R18, R244, 0x1, -R251.reuse ;  /* 0x00000001f4127824 */ /* 0x104fe200078e0afb */
[C---:B------:R-:W-:Y:S01]  /*1d170*/  ISETP.GE.OR P1, PT, R251.reuse, R243, !P1 ;  /* 0x000000f3fb00720c */ /* 0x040fe20004f26670 */
[----:B------:R-:W-:Y:S01]  /*1d180*/  VIADD R19, R28, 0x21 ;  /* 0x000000211c137836 */ /* 0x000fe20000000000 */
[----:B------:R-:W-:Y:S01]  /*1d190*/  ISETP.GE.OR P2, PT, R251, R245, !P2 ;  /* 0x000000f5fb00720c */ /* 0x000fe20005746670 */
[----:B------:R-:W-:Y:S01]  /*1d1a0*/  IMAD.IADD R251, R242, 0x1, -R251 ;  /* 0x00000001f2fb7824 */ /* 0x000fe200078e0afb */
[----:B------:R-:W-:Y:S01]  /*1d1b0*/  I2FP.F32.S32 R9, R9 ;  /* 0x0000000900097245 */ /* 0x000fe20000201400 */
[----:B------:R-:W-:Y:S01]  /*1d1c0*/  IMAD.IADD R29, R244, 0x1, -R19 ;  /* 0x00000001f41d7824 */ /* 0x000fe200078e0a13 */
[----:B------:R-:W-:-:S02]  /*1d1d0*/  I2FP.F32.S32 R13, R13 ;  /* 0x0000000d000d7245 */ /* 0x000fc40000201400 */
[----:B------:R-:W-:Y:S02]  /*1d1e0*/  FSEL R6, R6, -INF , !P3 ;  /* 0xff80000006067808 */ /* 0x000fe40005800000 */
[----:B------:R-:W-:Y:S02]  /*1d1f0*/  FSEL R17, R17, -INF , !P4 ;  /* 0xff80000011117808 */ /* 0x000fe40006000000 */
[C---:B------:R-:W-:Y:S02]  /*1d200*/  ISETP.GE.AND P3, PT, R8.reuse, R248, PT ;  /* 0x000000f80800720c */ /* 0x040fe40003f66270 */
[----:B------:R-:W-:Y:S02]  /*1d210*/  ISETP.GE.AND P4, PT, R8, R247, PT ;  /* 0x000000f70800720c */ /* 0x000fe40003f86270 */
[----:B------:R-:W-:Y:S01]  /*1d220*/  IABS R251, R251 ;  /* 0x000000fb00fb7213 */ /* 0x000fe20000000000 */
[C---:B------:R-:W-:Y:S01]  /*1d230*/  FFMA.FTZ R9, -R246.reuse, R9, R70 ;  /* 0x00000009f6097223 */ /* 0x040fe20000010146 */
[----:B------:R-:W-:Y:S01]  /*1d240*/  FFMA.FTZ R13, -R246, R13, R69 ;  /* 0x0000000df60d7223 */ /* 0x000fe20000010145 */
[----:B------:R-:W-:-:S02]  /*1d250*/  ISETP.GE.OR P3, PT, R8, R243, !P3 ;  /* 0x000000f30800720c */ /* 0x000fc40005f66670 */
[----:B------:R-:W-:Y:S01]  /*1d260*/  ISETP.GE.OR P4, PT, R8, R245, !P4 ;  /* 0x000000f50800720c */ /* 0x000fe20006786670 */
[----:B------:R-:W-:Y:S01]  /*1d270*/  IMAD.IADD R8, R242, 0x1, -R8 ;  /* 0x00000001f2087824 */ /* 0x000fe200078e0a08 */
[----:B------:R-:W-:Y:S02]  /*1d280*/  IABS R29, R29 ;  /* 0x0000001d001d7213 */ /* 0x000fe40000000000 */
[----:B------:R-:W-:Y:S02]  /*1d290*/  I2FP.F32.S32 R251, R251 ;  /* 0x000000fb00fb7245 */ /* 0x000fe40000201400 */
[----:B------:R-:W-:Y:S02]  /*1d2a0*/  FSEL R9, R9, -INF , !P5 ;  /* 0xff80000009097808 */ /* 0x000fe40006800000 */
[----:B------:R-:W-:Y:S01]  /*1d2b0*/  FSEL R13, R13, -INF , !P3 ;  /* 0xff8000000d0d7808 */ /* 0x000fe20005800000 */
[----:B------:R-:W-:Y:S01]  /*1d2c0*/  FFMA.FTZ R251, -R246, R251, R26 ;  /* 0x000000fbf6fb7223 */ /* 0x000fe2000001011a */
[----:B------:R-:W-:Y:S01]  /*1d2d0*/  I2FP.F32.S32 R29, R29 ;  /* 0x0000001d001d7245 */ /* 0x000fe20000201400 */
[----:B------:R-:W-:Y:S01]  /*1d2e0*/  VIADD R26, R28, 0x28 ;  /* 0x000000281c1a7836 */ /* 0x000fe20000000000 */
[----:B------:R-:W-:-:S02]  /*1d2f0*/  ISETP.GE.AND P5, PT, R19, R248, PT ;  /* 0x000000f81300720c */ /* 0x000fc40003fa6270 */
[C---:B------:R-:W-:Y:S02]  /*1d300*/  ISETP.GE.AND P3, PT, R19.reuse, R247, PT ;  /* 0x000000f71300720c */ /* 0x040fe40003f66270 */
[----:B------:R-:W-:Y:S01]  /*1d310*/  IABS R8, R8 ;  /* 0x0000000800087213 */ /* 0x000fe20000000000 */
[----:B------:R-:W-:Y:S01]  /*1d320*/  FFMA.FTZ R25, -R246, R29, R25 ;  /* 0x0000001df6197223 */ /* 0x000fe20000010119 */
[C---:B------:R-:W-:Y:S01]  /*1d330*/  ISETP.GE.OR P5, PT, R19.reuse, R243, !P5 ;  /* 0x000000f31300720c */ /* 0x040fe20006fa6670 */
[----:B------:R-:W-:Y:S01]  /*1d340*/  IMAD.IADD R29, R244, 0x1, -R26 ;  /* 0x00000001f41d7824 */ /* 0x000fe200078e0a1a */
[----:B------:R-:W-:Y:S01]  /*1d350*/  ISETP.GE.OR P3, PT, R19, R245, !P3 ;  /* 0x000000f51300720c */ /* 0x000fe20005f66670 */
[----:B------:R-:W-:Y:S01]  /*1d360*/  IMAD.IADD R19, R242, 0x1, -R19 ;  /* 0x00000001f2137824 */ /* 0x000fe200078e0a13 */
[----:B------:R-:W-:Y:S02]  /*1d370*/  I2FP.F32.S32 R8, R8 ;  /* 0x0000000800087245 */ /* 0x000fe40000201400 */
[----:B------:R-:W-:-:S02]  /*1d380*/  IABS R29, R29 ;  /* 0x0000001d001d7213 */ /* 0x000fc40000000000 */
[----:B------:R-:W-:Y:S01]  /*1d390*/  IABS R19, R19 ;  /* 0x0000001300137213 */ /* 0x000fe20000000000 */
[----:B------:R-:W-:Y:S01]  /*1d3a0*/  FFMA.FTZ R8, -R246, R8, R71 ;  /* 0x00000008f6087223 */ /* 0x000fe20000010147 */
[----:B------:R-:W-:Y:S02]  /*1d3b0*/  IABS R18, R18 ;  /* 0x0000001200127213 */ /* 0x000fe40000000000 */
[----:B------:R-:W-:Y:S02]  /*1d3c0*/  I2FP.F32.S32 R19, R19 ;  /* 0x0000001300137245 */ /* 0x000fe40000201400 */
[----:B------:R-:W-:Y:S02]  /*1d3d0*/  I2FP.F32.S32 R29, R29 ;  /* 0x0000001d001d7245 */ /* 0x000fe40000201400 */
[----:B------:R-:W-:Y:S02]  /*1d3e0*/  FSEL R8, R8, -INF , !P4 ;  /* 0xff80000008087808 */ /* 0x000fe40006000000 */
[----:B------:R-:W-:Y:S01]  /*1d3f0*/  ISETP.GE.AND P4, PT, R26, R248, PT ;  /* 0x000000f81a00720c */ /* 0x000fe20003f86270 */
[C---:B------:R-:W-:Y:S01]  /*1d400*/  FFMA.FTZ R27, -R246.reuse, R19, R27 ;  /* 0x00000013f61b7223 */ /* 0x040fe2000001011b */
[----:B------:R-:W-:Y:S01]  /*1d410*/  I2FP.F32.S32 R18, R18 ;  /* 0x0000001200127245 */ /* 0x000fe20000201400 */
[----:B------:R-:W-:Y:S01]  /*1d420*/  FFMA.FTZ R20, -R246, R29, R20 ;  /* 0x0000001df6147223 */ /* 0x000fe20000010114 */
[----:B------:R-:W-:Y:S01]  /*1d430*/  VIADD R19, R28, 0x29 ;  /* 0x000000291c137836 */ /* 0x000fe20000000000 */
[----:B------:R-:W-:-:S02]  /*1d440*/  ISETP.GE.OR P4, PT, R26, R243, !P4 ;  /* 0x000000f31a00720c */ /* 0x000fc40006786670 */
[----:B------:R-:W-:Y:S01]  /*1d450*/  FFMA.FTZ R18, -R246, R18, R24 ;  /* 0x00000012f6127223 */ /* 0x000fe20000010118 */
[----:B------:R-:W-:Y:S02]  /*1d460*/  FSEL R251, R251, -INF , !P2 ;  /* 0xff800000fbfb7808 */ /* 0x000fe40005000000 */
[----:B------:R-:W-:Y:S02]  /*1d470*/  FSEL R31, R25, -INF , !P5 ;  /* 0xff800000191f7808 */ /* 0x000fe40006800000 */
[----:B------:R-:W-:Y:S02]  /*1d480*/  FSEL R231, R20, -INF , !P4 ;  /* 0xff80000014e77808 */ /* 0x000fe40006000000 */
[C---:B------:R-:W-:Y:S02]  /*1d490*/  ISETP.GE.AND P2, PT, R19.reuse, R248, PT ;  /* 0x000000f81300720c */ /* 0x040fe40003f46270 */
[----:B------:R-:W-:Y:S02]  /*1d4a0*/  ISETP.GE.AND P5, PT, R19, R247, PT ;  /* 0x000000f71300720c */ /* 0x000fe40003fa6270 */
[----:B------:R-:W-:Y:S01]  /*1d4b0*/  FMNMX.FTZ R20, R12, R3, !PT ;  /* 0x000000030c147209 */ /* 0x000fe20007810000 */
[----:B------:R-:W-:Y:S01]  /*1d4c0*/  IMAD.IADD R25, R244, 0x1, -R19 ;  /* 0x00000001f4197824 */ /* 0x000fe200078e0a13 */
[----:B------:R-:W-:-:S02]  /*1d4d0*/  FSEL R30, R18, -INF , !P1 ;  /* 0xff800000121e7808 */ /* 0x000fc40004800000 */
[----:B------:R-:W-:Y:S02]  /*1d4e0*/  ISETP.GE.AND P1, PT, R26, R247, PT ;  /* 0x000000f71a00720c */ /* 0x000fe40003f26270 */
[C---:B------:R-:W-:Y:S02]  /*1d4f0*/  ISETP.GE.OR P2, PT, R19.reuse, R243, !P2 ;  /* 0x000000f31300720c */ /* 0x040fe40005746670 */
[-C--:B------:R-:W-:Y:S01]  /*1d500*/  ISETP.GE.OR P5, PT, R19, R245.reuse, !P5 ;  /* 0x000000f51300720c */ /* 0x080fe20006fa6670 */
[----:B------:R-:W-:Y:S01]  /*1d510*/  IMAD.IADD R19, R242, 0x1, -R19 ;  /* 0x00000001f2137824 */ /* 0x000fe200078e0a13 */
[----:B------:R-:W-:Y:S01]  /*1d520*/  FMNMX.FTZ R20, R0, R20, !PT ;  /* 0x0000001400147209 */ /* 0x000fe20007810000 */
[----:B------:R-:W-:Y:S01]  /*1d530*/  VIADD R24, R28, 0x30 ;  /* 0x000000301c187836 */ /* 0x000fe20000000000 */
[----:B------:R-:W-:Y:S01]  /*1d540*/  ISETP.GE.OR P1, PT, R26, R245, !P1 ;  /* 0x000000f51a00720c */ /* 0x000fe20004f26670 */
[----:B------:R-:W-:Y:S01]  /*1d550*/  IMAD.IADD R26, R242, 0x1, -R26 ;  /* 0x00000001f21a7824 */ /* 0x000fe200078e0a1a */
[----:B------:R-:W-:Y:S01]  /*1d560*/  FMNMX.FTZ R20, R15, R20, !PT ;  /* 0x000000140f147209 */ /* 0x000fe20007810000 */
[----:B------:R-:W-:Y:S01]  /*1d570*/  IMAD.IADD R18, R244, 0x1, -R24 ;  /* 0x00000001f4127824 */ /* 0x000fe200078e0a18 */
[----:B------:R-:W-:-:S02]  /*1d580*/  IABS R19, R19 ;  /* 0x0000001300137213 */ /* 0x000fc40000000000 */
[----:B------:R-:W-:Y:S02]  /*1d590*/  FMNMX.FTZ R20, R14, R20, !PT ;  /* 0x000000140e147209 */ /* 0x000fe40007810000 */
[----:B------:R-:W-:Y:S02]  /*1d5a0*/  IABS R26, R26 ;  /* 0x0000001a001a7213 */ /* 0x000fe40000000000 */
[----:B------:R-:W-:Y:S02]  /*1d5b0*/  I2FP.F32.S32 R19, R19 ;  /* 0x0000001300137245 */ /* 0x000fe40000201400 */
[----:B------:R-:W-:Y:S02]  /*1d5c0*/  IABS R18, R18 ;  /* 0x0000001200127213 */ /* 0x000fe40000000000 */
[----:B------:R-:W-:Y:S01]  /*1d5d0*/  FMNMX.FTZ R20, R17, R20, !PT ;  /* 0x0000001411147209 */ /* 0x000fe20007810000 */
[----:B------:R-:W-:Y:S01]  /*1d5e0*/  FFMA.FTZ R23, -R246, R19, R23 ;  /* 0x00000013f6177223 */ /* 0x000fe20000010117 */
[----:B------:R-:W-:Y:S01]  /*1d5f0*/  I2FP.F32.S32 R26, R26 ;  /* 0x0000001a001a7245 */ /* 0x000fe20000201400 */
[----:B------:R-:W-:Y:S01]  /*1d600*/  VIADD R19, R28, 0x31 ;  /* 0x000000311c137836 */ /* 0x000fe20000000000 */
[----:B------:R-:W-:-:S02]  /*1d610*/  IABS R25, R25 ;  /* 0x0000001900197213 */ /* 0x000fc40000000000 */
[----:B------:R-:W-:Y:S02]  /*1d620*/  I2FP.F32.S32 R18, R18 ;  /* 0x0000001200127245 */ /* 0x000fe40000201400 */
[----:B------:R-:W-:Y:S01]  /*1d630*/  FMNMX.FTZ R20, R16, R20, !PT ;  /* 0x0000001410147209 */ /* 0x000fe20007810000 */
[C---:B------:R-:W-:Y:S01]  /*1d640*/  FFMA.FTZ R22, -R246.reuse, R26, R22 ;  /* 0x0000001af6167223 */ /* 0x040fe20000010116 */
[----:B------:R-:W-:Y:S01]  /*1d650*/  I2FP.F32.S32 R25, R25 ;  /* 0x0000001900197245 */ /* 0x000fe20000201400 */
[----:B------:R-:W-:Y:S01]  /*1d660*/  FFMA.FTZ R84, -R246, R18, R84 ;  /* 0x00000012f6547223 */ /* 0x000fe20000010154 */
[----:B------:R-:W-:Y:S01]  /*1d670*/  IMAD.IADD R26, R244, 0x1, -R19 ;  /* 0x00000001f41a7824 */ /* 0x000fe200078e0a13 */
[----:B------:R-:W-:Y:S01]  /*1d680*/  FMNMX.FTZ R20, R13, R20, !PT ;  /* 0x000000140d147209 */ /* 0x000fe20007810000 */
[----:B------:R-:W-:Y:S01]  /*1d690*/  VIADD R18, R28, 0x38 ;  /* 0x000000381c127836 */ /* 0x000fe20000000000 */
[----:B------:R-:W-:Y:S01]  /*1d6a0*/  FSEL R250, R27, -INF , !P3 ;  /* 0xff8000001bfa7808 */ /* 0x000fe20005800000 */
[----:B------:R-:W-:Y:S01]  /*1d6b0*/  FFMA.FTZ R21, -R246, R25, R21 ;  /* 0x00000019f6157223 */ /* 0x000fe20000010115 */
[----:B------:R-:W-:Y:S01]  /*1d6c0*/  ISETP.GE.AND P3, PT, R24, R248, PT ;  /* 0x000000f81800720c */ /* 0x000fe20003f66270 */
[----:B------:R-:W-:Y:S01]  /*1d6d0*/  VIADD R28, R28, 0x39 ;  /* 0x000000391c1c7836 */ /* 0x000fe20000000000 */
[----:B------:R-:W-:Y:S01]  /*1d6e0*/  ISETP.GE.AND P4, PT, R24, R247, PT ;  /* 0x000000f71800720c */ /* 0x000fe20003f86270 */
[----:B------:R-:W-:Y:S01]  /*1d6f0*/  IMAD.IADD R25, R244, 0x1, -R18 ;  /* 0x00000001f4197824 */ /* 0x000fe200078e0a12 */
[----:B------:R-:W-:-:S02]  /*1d700*/  FMNMX.FTZ R20, R30, R20, !PT ;  /* 0x000000141e147209 */ /* 0x000fc40007810000 */
[----:B------:R-:W-:Y:S01]  /*1d710*/  IABS R26, R26 ;  /* 0x0000001a001a7213 */ /* 0x000fe20000000000 */
[----:B------:R-:W-:Y:S01]  /*1d720*/  IMAD.IADD R27, R242, 0x1, -R24 ;  /* 0x00000001f21b7824 */ /* 0x000fe200078e0a18 */
[C---:B------:R-:W-:Y:S02]  /*1d730*/  ISETP.GE.OR P3, PT, R24.reuse, R243, !P3 ;  /* 0x000000f31800720c */ /* 0x040fe40005f66670 */
[----:B------:R-:W-:Y:S01]  /*1d740*/  ISETP.GE.OR P4, PT, R24, R245, !P4 ;  /* 0x000000f51800720c */ /* 0x000fe20006786670 */
[----:B------:R-:W-:Y:S01]  /*1d750*/  IMAD.IADD R24, R244, 0x1, -R28 ;  /* 0x00000001f4187824 */ /* 0x000fe200078e0a1c */
[----:B------:R-:W-:Y:S02]  /*1d760*/  FMNMX.FTZ R20, R31, R20, !PT ;  /* 0x000000141f147209 */ /* 0x000fe40007810000 */
[----:B------:R-:W-:Y:S02]  /*1d770*/  I2FP.F32.S32 R26, R26 ;  /* 0x0000001a001a7245 */ /* 0x000fe40000201400 */
[----:B------:R-:W-:-:S02]  /*1d780*/  IABS R25, R25 ;  /* 0x0000001900197213 */ /* 0x000fc40000000000 */
[----:B------:R-:W-:Y:S02]  /*1d790*/  FSEL R252, R21, -INF , !P2 ;  /* 0xff80000015fc7808 */ /* 0x000fe40005000000 */
[----:B------:R-:W-:Y:S02]  /*1d7a0*/  ISETP.GE.AND P2, PT, R19, R248, PT ;  /* 0x000000f81300720c */ /* 0x000fe40003f46270 */
[----:B------:R-:W-:Y:S01]  /*1d7b0*/  FMNMX.FTZ R21, R231, R20, !PT ;  /* 0x00000014e7157209 */ /* 0x000fe20007810000 */
[----:B------:R-:W-:Y:S01]  /*1d7c0*/  FFMA.FTZ R26, -R246, R26, R85 ;  /* 0x0000001af61a7223 */ /* 0x000fe20000010155 */
[----:B------:R-:W-:Y:S02]  /*1d7d0*/  I2FP.F32.S32 R25, R25 ;  /* 0x0000001900197245 */ /* 0x000fe40000201400 */
[----:B------:R-:W-:Y:S02]  /*1d7e0*/  IABS R24, R24 ;  /* 0x0000001800187213 */ /* 0x000fe40000000000 */
[----:B------:R-:W-:-:S02]  /*1d7f0*/  FSEL R199, R84, -INF , !P3 ;  /* 0xff80000054c77808 */ /* 0x000fc40005800000 */
[----:B------:R-:W-:Y:S02]  /*1d800*/  ISETP.GE.OR P2, PT, R19, R243, !P2 ;  /* 0x000000f31300720c */ /* 0x000fe40005746670 */
[----:B------:R-:W-:Y:S02]  /*1d810*/  FMNMX.FTZ R20, R11, R10, !PT ;  /* 0x0000000a0b147209 */ /* 0x000fe40007810000 */
[----:B------:R-:W-:Y:S02]  /*1d820*/  ISETP.GE.AND P3, PT, R18, R248, PT ;  /* 0x000000f81200720c */ /* 0x000fe40003f66270 */
[----:B------:R-:W-:Y:S01]  /*1d830*/  FMNMX.FTZ R21, R252, R21, !PT ;  /* 0x00000015fc157209 */ /* 0x000fe20007810000 */
[----:B------:R-:W-:Y:S01]  /*1d840*/  FFMA.FTZ R25, -R246, R25, R80 ;  /* 0x00000019f6197223 */ /* 0x000fe20000010150 */
[----:B------:R-:W-:Y:S02]  /*1d850*/  I2FP.F32.S32 R24, R24 ;  /* 0x0000001800187245 */ /* 0x000fe40000201400 */
[----:B------:R-:W-:-:S02]  /*1d860*/  FSEL R198, R26, -INF , !P2 ;  /* 0xff8000001ac67808 */ /* 0x000fc40005000000 */
[----:B------:R-:W-:Y:S02]  /*1d870*/  FMNMX.FTZ R20, R7, R20, !PT ;  /* 0x0000001407147209 */ /* 0x000fe40007810000 */
[----:B------:R-:W-:Y:S02]  /*1d880*/  ISETP.GE.OR P3, PT, R18, R243, !P3 ;  /* 0x000000f31200720c */ /* 0x000fe40005f66670 */
[----:B------:R-:W-:Y:S02]  /*1d890*/  ISETP.GE.AND P2, PT, R28, R248, PT ;  /* 0x000000f81c00720c */ /* 0x000fe40003f46270 */
[----:B------:R-:W-:Y:S01]  /*1d8a0*/  FMNMX.FTZ R21, R199, R21, !PT ;  /* 0x00000015c7157209 */ /* 0x000fe20007810000 */
[----:B------:R-:W-:Y:S01]  /*1d8b0*/  FFMA.FTZ R81, -R246, R24, R81 ;  /* 0x00000018f6517223 */ /* 0x000fe20000010151 */
[----:B------:R-:W-:Y:S02]  /*1d8c0*/  FMNMX.FTZ R20, R4, R20, !PT ;  /* 0x0000001404147209 */ /* 0x000fe40007810000 */
[----:B------:R-:W-:-:S02]  /*1d8d0*/  FSEL R197, R25, -INF , !P3 ;  /* 0xff80000019c57808 */ /* 0x000fc40005800000 */
[----:B------:R-:W-:Y:S02]  /*1d8e0*/  ISETP.GE.OR P2, PT, R28, R243, !P2 ;  /* 0x000000f31c00720c */ /* 0x000fe40005746670 */
[----:B------:R-:W-:Y:S02]  /*1d8f0*/  FMNMX.FTZ R21, R198, R21, !PT ;  /* 0x00000015c6157209 */ /* 0x000fe40007810000 */
[----:B------:R-:W-:Y:S02]  /*1d900*/  ISETP.GE.AND P3, PT, R19, R247, PT ;  /* 0x000000f71300720c */ /* 0x000fe40003f66270 */
[----:B------:R-:W-:Y:S02]  /*1d910*/  FMNMX.FTZ R20, R6, R20, !PT ;  /* 0x0000001406147209 */ /* 0x000fe40007810000 */
[----:B------:R-:W-:Y:S02]  /*1d920*/  FSEL R196, R81, -INF , !P2 ;  /* 0xff80000051c47808 */ /* 0x000fe40005000000 */
[----:B------:R-:W-:Y:S01]  /*1d930*/  FMNMX.FTZ R21, R197, R21, !PT ;  /* 0x00000015c5157209 */ /* 0x000fe20007810000 */
[----:B------:R-:W-:Y:S01]  /*1d940*/  IMAD.IADD R24, R242, 0x1, -R19 ;  /* 0x00000001f2187824 */ /* 0x000fe200078e0a13 */
[----:B------:R-:W-:-:S02]  /*1d950*/  ISETP.GE.OR P3, PT, R19, R245, !P3 ;  /* 0x000000f51300720c */ /* 0x000fc40005f66670 */
[----:B------:R-:W-:Y:S02]  /*1d960*/  FMNMX.FTZ R20, R5, R20, !PT ;  /* 0x0000001405147209 */ /* 0x000fe40007810000 */
[----:B------:R-:W-:Y:S02]  /*1d970*/  FMNMX.FTZ R19, R196, R21, !PT ;  /* 0x00000015c4137209 */ /* 0x000fe40007810000 */
[----:B------:R-:W-:Y:S02]  /*1d980*/  FSEL R249, R22, -INF , !P1 ;  /* 0xff80000016f97808 */ /* 0x000fe40004800000 */
[----:B------:R-:W-:Y:S02]  /*1d990*/  FMNMX.FTZ R22, R9, R20, !PT ;  /* 0x0000001409167209 */ /* 0x000fe40007810000 */
[----:B------:R-:W1:Y:S02]  /*1d9a0*/  SHFL.BFLY PT, R20, R19, 0x2, 0x1f ;  /* 0x0c401f0013147f89 */ /* 0x000e6400000e0000 */
[----:B------:R-:W-:-:S02]  /*1d9b0*/  FMNMX.FTZ R22, R8, R22, !PT ;  /* 0x0000001608167209 */ /* 0x000fc40007810000 */
[----:B------:R-:W-:Y:S01]  /*1d9c0*/  IABS R27, R27 ;  /* 0x0000001b001b7213 */ /* 0x000fe20000000000 */
[----:B------:R-:W-:Y:S01]  /*1d9d0*/  IMAD.IADD R21, R242, 0x1, -R18 ;  /* 0x00000001f2157824 */ /* 0x000fe200078e0a12 */
[C---:B------:R-:W-:Y:S02]  /*1d9e0*/  ISETP.GE.AND P2, PT, R18.reuse, R247, PT ;  /* 0x000000f71200720c */ /* 0x040fe40003f46270 */
[----:B------:R-:W-:Y:S02]  /*1d9f0*/  FMNMX.FTZ R22, R251, R22, !PT ;  /* 0x00000016fb167209 */ /* 0x000fe40007810000 */
[----:B------:R-:W-:Y:S02]  /*1da00*/  I2FP.F32.S32 R27, R27 ;  /* 0x0000001b001b7245 */ /* 0x000fe40000201400 */
[----:B------:R-:W-:Y:S02]  /*1da10*/  IABS R24, R24 ;  /* 0x0000001800187213 */ /* 0x000fe40000000000 */
[----:B------:R-:W-:Y:S01]  /*1da20*/  ISETP.GE.OR P2, PT, R18, R245, !P2 ;  /* 0x000000f51200720c */ /* 0x000fe20005746670 */
[----:B------:R-:W-:Y:S01]  /*1da30*/  IMAD.IADD R18, R242, 0x1, -R28 ;  /* 0x00000001f2127824 */ /* 0x000fe200078e0a1c */
[----:B------:R-:W-:Y:S01]  /*1da40*/  FMNMX.FTZ R22, R250, R22, !PT ;  /* 0x00000016fa167209 */ /* 0x000fe20007810000 */
[----:B------:R-:W-:Y:S01]  /*1da50*/  FFMA.FTZ R86, -R246, R27, R86 ;  /* 0x0000001bf6567223 */ /* 0x000fe20000010156 */
[----:B------:R-:W-:-:S02]  /*1da60*/  IABS R21, R21 ;  /* 0x0000001500157213 */ /* 0x000fc40000000000 */
[----:B------:R-:W-:Y:S02]  /*1da70*/  I2FP.F32.S32 R24, R24 ;  /* 0x0000001800187245 */ /* 0x000fe40000201400 */
[----:B------:R-:W-:Y:S02]  /*1da80*/  FSEL R183, R23, -INF , !P5 ;  /* 0xff80000017b77808 */ /* 0x000fe40006800000 */
[----:B------:R-:W-:Y:S01]  /*1da90*/  FMNMX.FTZ R22, R249, R22, !PT ;  /* 0x00000016f9167209 */ /* 0x000fe20007810000 */
[----:B------:R-:W-:Y:S01]  /*1daa0*/  FFMA.FTZ R24, -R246, R24, R87 ;  /* 0x00000018f6187223 */ /* 0x000fe20000010157 */
[----:B------:R-:W-:Y:S02]  /*1dab0*/  IABS R18, R18 ;  /* 0x0000001200127213 */ /* 0x000fe40000000000 */
[----:B------:R-:W-:Y:S02]  /*1dac0*/  I2FP.F32.S32 R21, R21 ;  /* 0x0000001500157245 */ /* 0x000fe40000201400 */
[----:B------:R-:W-:-:S02]  /*1dad0*/  FSEL R194, R86, -INF , !P4 ;  /* 0xff80000056c27808 */ /* 0x000fc40006000000 */
[----:B------:R-:W-:Y:S01]  /*1dae0*/  FMNMX.FTZ R22, R183, R22, !PT ;  /* 0x00000016b7167209 */ /* 0x000fe20007810000 */
[----:B------:R-:W-:Y:S01]  /*1daf0*/  FFMA.FTZ R21, -R246, R21, R82 ;  /* 0x00000015f6157223 */ /* 0x000fe20000010152 */
[----:B------:R-:W-:Y:S02]  /*1db00*/  I2FP.F32.S32 R18, R18 ;  /* 0x0000001200127245 */ /* 0x000fe40000201400 */
[----:B------:R-:W-:Y:S02]  /*1db10*/  ISETP.GE.AND P1, PT, R28, R247, PT ;  /* 0x000000f71c00720c */ /* 0x000fe40003f26270 */
[----:B------:R-:W-:Y:S02]  /*1db20*/  FSEL R193, R24, -INF , !P3 ;  /* 0xff80000018c17808 */ /* 0x000fe40005800000 */
[----:B------:R-:W-:Y:S02]  /*1db30*/  FMNMX.FTZ R22, R194, R22, !PT ;  /* 0x00000016c2167209 */ /* 0x000fe40007810000 */
[----:B-1----:R-:W-:Y:S01]  /*1db40*/  FMNMX.FTZ R20, R19, R20, !PT ;  /* 0x0000001413147209 */ /* 0x002fe20007810000 */
[----:B------:R-:W-:Y:S01]  /*1db50*/  FFMA.FTZ R18, -R246, R18, R83 ;  /* 0x00000012f6127223 */ /* 0x000fe20000010153 */
[----:B------:R-:W-:-:S02]  /*1db60*/  ISETP.GE.OR P1, PT, R28, R245, !P1 ;  /* 0x000000f51c00720c */ /* 0x000fc40004f26670 */
[----:B------:R-:W-:Y:S02]  /*1db70*/  FSEL R192, R21, -INF , !P2 ;  /* 0xff80000015c07808 */ /* 0x000fe40005000000 */
[----:B------:R-:W-:Y:S01]  /*1db80*/  FMNMX.FTZ R22, R193, R22, !PT ;  /* 0x00000016c1167209 */ /* 0x000fe20007810000 */
[----:B------:R-:W1:Y:S01]  /*1db90*/  SHFL.BFLY PT, R164, R20, 0x1, 0x1f ;  /* 0x0c201f0014a47f89 */ /* 0x000e6200000e0000 */
[----:B------:R-:W-:Y:S02]  /*1dba0*/  FSEL R191, R18, -INF , !P1 ;  /* 0xff80000012bf7808 */ /* 0x000fe40004800000 */
[----:B------:R-:W-:-:S04]  /*1dbb0*/  FMNMX.FTZ R19, R192, R22, !PT ;  /* 0x00000016c0137209 */ /* 0x000fc80007810000 */
[----:B------:R-:W-:-:S05]  /*1dbc0*/  FMNMX.FTZ R19, R191, R19, !PT ;  /* 0x00000013bf137209 */ /* 0x000fca0007810000 */
[----:B------:R-:W2:Y:S01]  /*1dbd0*/  SHFL.BFLY PT, R18, R19, 0x2, 0x1f ;  /* 0x0c401f0013127f89 */ /* 0x000ea200000e0000 */
[----:B-1----:R-:W-:-:S04]  /*1dbe0*/  FMNMX.FTZ R164, R20, R164, !PT ;  /* 0x000000a414a47209 */ /* 0x002fc80007810000 */
[----:B------:R-:W-:Y:S01]  /*1dbf0*/  FSETP.NEU.FTZ.AND P1, PT, R164, -INF , PT ;  /* 0xff800000a400780b */ /* 0x000fe20003f3d000 */
[----:B---3--:R-:W-:-:S05]  /*1dc00*/  FMUL.FTZ R195, R190, R164 ;  /* 0x000000a4bec37220 */ /* 0x008fca0000410000 */
[----:B------:R-:W-:Y:S02]  /*1dc10*/  FSEL R195, R195, RZ, P1 ;  /* 0x000000ffc3c37208 */ /* 0x000fe40000800000 */
[----:B--2---:R-:W-:-:S03]  /*1dc20*/  FMNMX.FTZ R18, R19, R18, !PT ;  /* 0x0000001213127209 */ /* 0x004fc60007810000 */
[-CC-:B------:R-:W-:Y:S02]  /*1dc30*/  FFMA.FTZ R178, R12, R190.reuse, -R195.reuse ;  /* 0x000000be0cb27223 */ /* 0x180fe400000108c3 */
[----:B------:R-:W1:Y:S01]  /*1dc40*/  SHFL.BFLY PT, R12, R18, 0x1, 0x1f ;  /* 0x0c201f00120c7f89 */ /* 0x000e6200000e0000 */
[----:B------:R-:W-:Y:S01]  /*1dc50*/  FFMA.FTZ R177, R3, R190, -R195 ;  /* 0x000000be03b17223 */ /* 0x000fe200000108c3 */
[----:B------:R-:W-:-:S05]  /*1dc60*/  LEA R223, R35, UR4, 0x1 ;  /* 0x0000000423df7c11 */ /* 0x000fca000f8e08ff */
[----:B------:R-:W2:Y:S01]  /*1dc70*/  LDSM.16.MT88.4 R156, [R223+0x10000] ;  /* 0x01000000df9c783b */ /* 0x000ea20000004200 */
[-CC-:B------:R-:W-:Y:S01]  /*1dc80*/  FFMA.FTZ R175, R0, R190.reuse, -R195.reuse ;  /* 0x000000be00af7223 */ /* 0x180fe200000108c3 */
[--C-:B------:R-:W-:Y:S01]  /*1dc90*/  FFMA.FTZ R173, R15, R190, -R195.reuse ;  /* 0x000000be0fad7223 */ /* 0x100fe200000108c3 */
[----:B-1----:R-:W-:Y:S01]  /*1dca0*/  FMNMX.FTZ R3, R18, R12, !PT ;  /* 0x0000000c12037209 */ /* 0x002fe20007810000 */
[----:B------:R-:W-:Y:S01]  /*1dcb0*/  MUFU.EX2 R178, R178 ;  /* 0x000000b200b27308 */ /* 0x000fe20000000800 */
[-CC-:B------:R-:W-:Y:S01]  /*1dcc0*/  FFMA.FTZ R171, R14, R190.reuse, -R195.reuse ;  /* 0x000000be0eab7223 */ /* 0x180fe200000108c3 */
[-CC-:B------:R-:W-:Y:S01]  /*1dcd0*/  FFMA.FTZ R168, R17, R190.reuse, -R195.reuse ;  /* 0x000000be11a87223 */ /* 0x180fe200000108c3 */
[----:B------:R-:W-:Y:S01]  /*1dce0*/  FSETP.NEU.FTZ.AND P1, PT, R3, -INF , PT ;  /* 0xff8000000300780b */ /* 0x000fe20003f3d000 */
[----:B------:R-:W-:Y:S01]  /*1dcf0*/  FMUL.FTZ R189, R190, R3 ;  /* 0x00000003bebd7220 */ /* 0x000fe20000410000 */
[-C--:B------:R-:W-:Y:S01]  /*1dd00*/  FFMA.FTZ R167, R16, R190.reuse, -R195 ;  /* 0x000000be10a77223 */ /* 0x080fe200000108c3 */
[----:B------:R-:W1:Y:S03]  /*1dd10*/  LDSM.16.MT88.4 R40, [R223+0x12000] ;  /* 0x01200000df28783b */ /* 0x000e660000004200 */
[----:B------:R-:W-:Y:S01]  /*1dd20*/  FSEL R189, R189, RZ, P1 ;  /* 0x000000ffbdbd7208 */ /* 0x000fe20000800000 */
[----:B------:R-:W3:Y:S01]  /*1dd30*/  MUFU.EX2 R177, R177 ;  /* 0x000000b100b17308 */ /* 0x000ee20000000800 */
[----:B------:R-:W-:Y:S03]  /*1dd40*/  LDSM.16.MT88.4 R20, [R223+0x12800] ;  /* 0x01280000df14783b */ /* 0x000fe60000004200 */
[-CC-:B------:R-:W-:Y:S01]  /*1dd50*/  FFMA.FTZ R182, R11, R190.reuse, -R189.reuse ;  /* 0x000000be0bb67223 */ /* 0x180fe200000108bd */
[-CC-:B------:R-:W-:Y:S01]  /*1dd60*/  FFMA.FTZ R179, R10, R190.reuse, -R189.reuse ;  /* 0x000000be0ab37223 */ /* 0x180fe200000108bd */
[-CC-:B------:R-:W-:Y:S01]  /*1dd70*/  FFMA.FTZ R176, R7, R190.reuse, -R189.reuse ;  /* 0x000000be07b07223 */ /* 0x180fe200000108bd */
[-CC-:B------:R-:W-:Y:S01]  /*1dd80*/  FFMA.FTZ R174, R4, R190.reuse, -R189.reuse ;  /* 0x000000be04ae7223 */ /* 0x180fe200000108bd */
[----:B------:R-:W-:Y:S01]  /*1dd90*/  MUFU.EX2 R175, R175 ;  /* 0x000000af00af7308 */ /* 0x000fe20000000800 */
[----:B------:R-:W4:Y:S04]  /*1dda0*/  LDSM.16.MT88.4 R104, [R223+0x16000] ;  /* 0x01600000df68783b */ /* 0x000f280000004200 */
[----:B------:R-:W-:Y:S03]  /*1ddb0*/  LDSM.16.MT88.4 R72, [R223+0x14000] ;  /* 0x01400000df48783b */ /* 0x000fe60000004200 */
[----:B------:R-:W5:Y:S08]  /*1ddc0*/  MUFU.EX2 R173, R173 ;  /* 0x000000ad00ad7308 */ /* 0x000f700000000800 */
[----:B------:R-:W-:Y:S08]  /*1ddd0*/  MUFU.EX2 R182, R182 ;  /* 0x000000b600b67308 */ /* 0x000ff00000000800 */
[----:B------:R-:W2:Y:S08]  /*1dde0*/  MUFU.EX2 R179, R179 ;  /* 0x000000b300b37308 */ /* 0x000eb00000000800 */
[----:B------:R-:W-:Y:S08]  /*1ddf0*/  MUFU.EX2 R176, R176 ;  /* 0x000000b000b07308 */ /* 0x000ff00000000800 */
[----:B------:R-:W1:Y:S01]  /*1de00*/  MUFU.EX2 R174, R174 ;  /* 0x000000ae00ae7308 */ /* 0x000e620000000800 */
[-CC-:B------:R-:W-:Y:S01]  /*1de10*/  FFMA.FTZ R172, R6, R190.reuse, -R189.reuse ;  /* 0x000000be06ac7223 */ /* 0x180fe200000108bd */
[----:B------:R-:W-:-:S02]  /*1de20*/  FFMA.FTZ R170, R5, R190, -R189 ;  /* 0x000000be05aa7223 */ /* 0x000fc400000108bd */
[----:B------:R-:W4:Y:S01]  /*1de30*/  LDSM.16.MT88.4 R4, [R223+0x10800] ;  /* 0x01080000df04783b */ /* 0x000f220000004200 */
[----:B------:R-:W-:Y:S01]  /*1de40*/  IMAD R222, R34, 0x2, R223 ;  /* 0x0000000222de7824 */ /* 0x000fe200078e02df */
[----:B---3--:R-:W-:Y:S02]  /*1de50*/  F2FP.F16.F32.PACK_AB R128, R177, R178 ;  /* 0x000000b2b180723e */ /* 0x008fe400000000ff */
[----:B-----5:R-:W-:Y:S02]  /*1de60*/  F2FP.F16.F32.PACK_AB R130, R173, R175 ;  /* 0x000000afad82723e */ /* 0x020fe400000000ff */
[----:B--2---:R-:W-:Y:S01]  /*1de70*/  F2FP.F16.F32.PACK_AB R129, R179, R182 ;  /* 0x000000b6b381723e */ /* 0x004fe200000000ff */
[-C--:B------:R-:W-:Y:S01]  /*1de80*/  FFMA.FTZ R0, R13, R190.reuse, -R195 ;  /* 0x000000be0d007223 */ /* 0x080fe200000108c3 */
[-CC-:B------:R-:W-:Y:S01]  /*1de90*/  FFMA.FTZ R169, R9, R190.reuse, -R189.reuse ;  /* 0x000000be09a97223 */ /* 0x180fe200000108bd */
[----:B------:R-:W-:Y:S01]  /*1dea0*/  FFMA.FTZ R166, R8, R190, -R189 ;  /* 0x000000be08a67223 */ /* 0x000fe200000108bd */
[C---:B------:R-:W-:Y:S01]  /*1deb0*/  IMAD R221, R33.reuse, 0x2, R223 ;  /* 0x0000000221dd7824 */ /* 0x040fe200078e02df */
[----:B-1----:R-:W-:Y:S01]  /*1dec0*/  F2FP.F16.F32.PACK_AB R131, R174, R176 ;  /* 0x000000b0ae83723e */ /* 0x002fe200000000ff */
[----:B------:R-:W-:Y:S01]  /*1ded0*/  IMAD R220, R33, 0x2, R222 ;  /* 0x0000000221dc7824 */ /* 0x000fe200078e02de */
[----:B------:R-:W-:Y:S02]  /*1dee0*/  MUFU.EX2 R171, R171 ;  /* 0x000000ab00ab7308 */ /* 0x000fe40000000800 */
[----:B------:R-:W1:Y:S03]  /*1def0*/  LDSM.16.MT88.4 R56, [R221+0x12000] ;  /* 0x01200000dd38783b */ /* 0x000e660000004200 */
[C---:B------:R-:W-:Y:S01]  /*1df00*/  HMMA.16816.F32 R160, R128.reuse, R156, RZ ;  /* 0x0000009c80a0723c */ /* 0x040fe200000018ff */
[----:B------:R-:W2:Y:S02]  /*1df10*/  LDSM.16.MT88.4 R64, [R220+0x12000] ;  /* 0x01200000dc40783b */ /* 0x000ea40000004200 */
[----:B------:R-:W3:Y:S02]  /*1df20*/  MUFU.EX2 R168, R168 ;  /* 0x000000a800a87308 */ /* 0x000ee40000000800 */
[----:B------:R-:W5:Y:S01]  /*1df30*/  LDSM.16.MT88.4 R12, [R221+0x12800] ;  /* 0x01280000dd0c783b */ /* 0x000f620000004200 */
[C---:B------:R-:W-:Y:S03]  /*1df40*/  HMMA.16816.F32 R156, R128.reuse, R158, RZ ;  /* 0x0000009e809c723c */ /* 0x040fe600000018ff */
[----:B------:R-:W-:Y:S02]  /*1df50*/  LDSM.16.MT88.4 R148, [R222+0x10000] ;  /* 0x01000000de94783b */ /* 0x000fe40000004200 */
[----:B------:R-:W-:Y:S02]  /*1df60*/  MUFU.EX2 R167, R167 ;  /* 0x000000a700a77308 */ /* 0x000fe40000000800 */
[----:B------:R-:W-:Y:S04]  /*1df70*/  LDSM.16.MT88.4 R48, [R222+0x12000] ;  /* 0x01200000de30783b */ /* 0x000fe80000004200 */
[----:B------:R-:W-:Y:S02]  /*1df80*/  LDSM.16.MT88.4 R80, [R222+0x14000] ;  /* 0x01400000de50783b */ /* 0x000fe40000004200 */
[----:B------:R-:W4:Y:S02]  /*1df90*/  MUFU.EX2 R0, R0 ;  /* 0x0000000000007308 */ /* 0x000f240000000800 */
[----:B------:R-:W-:Y:S04]  /*1dfa0*/  LDSM.16.MT88.4 R184, [R222+0x10800] ;  /* 0x01080000deb8783b */ /* 0x000fe80000004200 */
[----:B------:R-:W-:Y:S02]  /*1dfb0*/  LDSM.16.MT88.4 R16, [R222+0x12800] ;  /* 0x01280000de10783b */ /* 0x000fe40000004200 */
[----:B------:R-:W-:Y:S02]  /*1dfc0*/  MUFU.EX2 R172, R172 ;  /* 0x000000ac00ac7308 */ /* 0x000fe40000000800 */
[----:B------:R-:W-:Y:S06]  /*1dfd0*/  LDSM.16.MT88.4 R112, [R222+0x16000] ;  /* 0x01600000de70783b */ /* 0x000fec0000004200 */
[----:B------:R-:W1:Y:S08]  /*1dfe0*/  MUFU.EX2 R170, R170 ;  /* 0x000000aa00aa7308 */ /* 0x000e700000000800 */
[----:B------:R-:W-:Y:S08]  /*1dff0*/  MUFU.EX2 R169, R169 ;  /* 0x000000a900a97308 */ /* 0x000ff00000000800 */
[----:B------:R-:W2:Y:S01]  /*1e000*/  MUFU.EX2 R166, R166 ;  /* 0x000000a600a67308 */ /* 0x000ea20000000800 */
[----:B---3--:R-:W-:Y:S01]  /*1e010*/  F2FP.F16.F32.PACK_AB R8, R168, R171 ;  /* 0x000000aba808723e */ /* 0x008fe200000000ff */
[----:B------:R-:W-:Y:S01]  /*1e020*/  HMMA.16816.F32 R36, R128, R40, RZ ;  /* 0x000000288024723c */ /* 0x000fe200000018ff */
[----:B----4-:R-:W-:Y:S01]  /*1e030*/  F2FP.F16.F32.PACK_AB R10, R0, R167 ;  /* 0x000000a7000a723e */ /* 0x010fe200000000ff */
[----:B------:R-:W-:Y:S01]  /*1e040*/  LDSM.16.MT88.4 R132, [R220+0x10000] ;  /* 0x01000000dc84783b */ /* 0x000fe20000004200 */
[----:B-1----:R-:W-:-:S03]  /*1e050*/  F2FP.F16.F32.PACK_AB R9, R170, R172 ;  /* 0x000000acaa09723e */ /* 0x002fc600000000ff */
[----:B------:R-:W-:Y:S04]  /*1e060*/  LDSM.16.MT88.4 R96, [R220+0x14000] ;  /* 0x01400000dc60783b */ /* 0x000fe80000004200 */
[----:B------:R-:W-:Y:S01]  /*1e070*/  LDSM.16.MT88.4 R24, [R220+0x10800] ;  /* 0x01080000dc18783b */ /* 0x000fe20000004200 */
[----:B------:R-:W-:Y:S03]  /*1e080*/  HMMA.16816.F32 R100, R128, R104, RZ ;  /* 0x000000688064723c */ /* 0x000fe600000018ff */
[----:B------:R-:W-:Y:S01]  /*1e090*/  LDSM.16.MT88.4 R140, [R221+0x10000] ;  /* 0x01000000dd8c783b */ /* 0x000fe20000004200 */
[----:B--2---:R-:W-:-:S03]  /*1e0a0*/  F2FP.F16.F32.PACK_AB R11, R166, R169 ;  /* 0x000000a9a60b723e */ /* 0x004fc600000000ff */
[----:B------:R-:W-:Y:S04]  /*1e0b0*/  LDSM.16.MT88.4 R88, [R221+0x14000] ;  /* 0x01400000dd58783b */ /* 0x000fe80000004200 */
[C---:B------:R-:W-:Y:S01]  /*1e0c0*/  HMMA.16816.F32 R160, R8.reuse, R4, R160 ;  /* 0x0000000408a0723c */ /* 0x040fe200000018a0 */
[----:B------:R-:W-:Y:S04]  /*1e0d0*/  LDSM.16.MT88.4 R120, [R221+0x16000] ;  /* 0x01600000dd78783b */ /* 0x000fe80000004200 */
[----:B------:R-:W-:Y:S01]  /*1e0e0*/  LDSM.16.MT88.4 R32, [R220+0x16000] ;  /* 0x01600000dc20783b */ /* 0x000fe20000004200 */
[----:B------:R-:W-:Y:S03]  /*1e0f0*/  HMMA.16816.F32 R156, R8, R6, R156 ;  /* 0x00000006089c723c */ /* 0x000fe6000000189c */
[----:B------:R-:W1:Y:S03]  /*1e100*/  LDSM.16.MT88.4 R4, [R220+0x12800] ;  /* 0x01280000dc04783b */ /* 0x000e660000004200 */
        /* <DEDUP_REMOVED lines=8> */
[C---:B-----5:R-:W-:Y:S06]  /*1e190*/  HMMA.16816.F32 R52, R8.reuse, R12, R52 ;  /* 0x0000000c0834723c */ /* 0x060fec0000001834 */
[C---:B------:R-:W-:Y:S01]  /*1e1a0*/  HMMA.16816.F32 R56, R8.reuse, R14, R56 ;  /* 0x0000000e0838723c */ /* 0x040fe20000001838 */
[----:B------:R-:W-:Y:S05]  /*1e1b0*/  LDSM.16.MT88.4 R12, [R223+0x16800] ;  /* 0x01680000df0c783b */ /* 0x000fea0000004200 */
        /* <DEDUP_REMOVED lines=12> */
[----:B------:R-:W-:Y:S06]  /*1e280*/  HMMA.16816.F32 R104, R128, R106, RZ ;  /* 0x0000006a8068723c */ /* 0x000fec00000018ff */
[C---:B------:R-:W-:Y:S06]  /*1e290*/  HMMA.16816.F32 R152, R8.reuse, R184, R152 ;  /* 0x000000b80898723c */ /* 0x040fec0000001898 */
[----:B------:R-:W-:Y:S01]  /*1e2a0*/  HMMA.16816.F32 R136, R8, R24, R136 ;  /* 0x000000180888723c */ /* 0x000fe20000001888 */
[----:B------:R-:W-:-:S02]  /*1e2b0*/  IMAD.MOV.U32 R185, RZ, RZ, R31 ;  /* 0x000000ffffb97224 */ /* 0x000fc400078e001f */
[----:B------:R-:W-:Y:S02]  /*1e2c0*/  IMAD.MOV.U32 R184, RZ, RZ, R30 ;  /* 0x000000ffffb87224 */ /* 0x000fe400078e001e */
[----:B------:R-:W3:Y:S01]  /*1e2d0*/  LDSM.16.MT88.4 R28, [R221+0x10800] ;  /* 0x01080000dd1c783b */ /* 0x000ee20000004200 */
[C---:B------:R-:W-:Y:S03]  /*1e2e0*/  HMMA.16816.F32 R132, R8.reuse, R26, R132 ;  /* 0x0000001a0884723c */ /* 0x040fe60000001884 */
[----:B------:R-:W4:Y:S03]  /*1e2f0*/  LDSM.16.MT88.4 R24, [R223+0x14800] ;  /* 0x01480000df18783b */ /* 0x000f260000004200 */
[C---:B------:R-:W-:Y:S06]  /*1e300*/  HMMA.16816.F32 R44, R8.reuse, R16, R44 ;  /* 0x00000010082c723c */ /* 0x040fec000000182c */
        /* <DEDUP_REMOVED lines=34> */
[C---:B------:R-:W-:Y:S06]  /*1e530*/  HMMA.16816.F32 R120, R8.reuse, R6, R120 ;  /* 0x000000060878723c */ /* 0x040fec0000001878 */
[C---:B------:R-:W-:Y:S06]  /*1e540*/  HMMA.16816.F32 R124, R8.reuse, R12, R124 ;  /* 0x0000000c087c723c */ /* 0x040fec000000187c */
[----:B------:R-:W-:Y:S01]  /*1e550*/  HMMA.16816.F32 R128, R8, R14, R128 ;  /* 0x0000000e0880723c */ /* 0x000fe20000001880 */
[----:B------:R-:W1:Y:S01]  /*1e560*/  LDSM.16.MT88.4 R8, [R222+0x13000] ;  /* 0x01300000de08783b */ /* 0x000e620000004200 */
[-CC-:B------:R-:W-:Y:S01]  /*1e570*/  FFMA.FTZ R32, R184, R190.reuse, -R195.reuse ;  /* 0x000000beb8207223 */ /* 0x180fe200000108c3 */
[-CC-:B------:R-:W-:Y:S01]  /*1e580*/  FFMA.FTZ R33, R185, R190.reuse, -R195.reuse ;  /* 0x000000beb9217223 */ /* 0x180fe200000108c3 */
[-CC-:B------:R-:W-:Y:S01]  /*1e590*/  FFMA.FTZ R34, R231, R190.reuse, -R195.reuse ;  /* 0x000000bee7227223 */ /* 0x180fe200000108c3 */
[-C--:B------:R-:W-:Y:S01]  /*1e5a0*/  FFMA.FTZ R35, R252, R190.reuse, -R195 ;  /* 0x000000befc237223 */ /* 0x080fe200000108c3 */
[-CC-:B------:R-:W-:Y:S01]  /*1e5b0*/  FFMA.FTZ R186, R251, R190.reuse, -R189.reuse ;  /* 0x000000befbba7223 */ /* 0x180fe200000108bd */
[-CC-:B------:R-:W-:Y:S01]  /*1e5c0*/  FFMA.FTZ R185, R250, R190.reuse, -R189.reuse ;  /* 0x000000befab97223 */ /* 0x180fe200000108bd */
[-CC-:B------:R-:W-:Y:S01]  /*1e5d0*/  FFMA.FTZ R184, R249, R190.reuse, -R189.reuse ;  /* 0x000000bef9b87223 */ /* 0x180fe200000108bd */
[----:B------:R-:W-:Y:S01]  /*1e5e0*/  FFMA.FTZ R183, R183, R190, -R189 ;  /* 0x000000beb7b77223 */ /* 0x000fe200000108bd */
[----:B------:R-:W-:Y:S01]  /*1e5f0*/  MUFU.EX2 R32, R32 ;  /* 0x0000002000207308 */ /* 0x000fe20000000800 */
[----:B------:R-:W2:Y:S04]  /*1e600*/  LDSM.16.MT88.4 R16, [R223+0x11000] ;  /* 0x01100000df10783b */ /* 0x000ea80000004200 */
[----:B------:R-:W3:Y:S03]  /*1e610*/  LDSM.16.MT88.4 R12, [R223+0x13000] ;  /* 0x01300000df0c783b */ /* 0x000ee60000004200 */
[----:B------:R-:W4:Y:S01]  /*1e620*/  MUFU.EX2 R33, R33 ;  /* 0x0000002100217308 */ /* 0x000f220000000800 */
[----:B------:R-:W-:Y:S04]  /*1e630*/  LDSM.16.MT88.4 R20, [R220+0x11000] ;  /* 0x01100000dc14783b */ /* 0x000fe80000004200 */
[----:B------:R-:W-:Y:S03]  /*1e640*/  LDSM.16.MT88.4 R28, [R222+0x11000] ;  /* 0x01100000de1c783b */ /* 0x000fe60000004200 */
[----:B------:R-:W-:Y:S01]  /*1e650*/  MUFU.EX2 R34, R34 ;  /* 0x0000002200227308 */ /* 0x000fe20000000800 */
[----:B------:R-:W-:Y:S07]  /*1e660*/  LDSM.16.MT88.4 R24, [R221+0x11000] ;  /* 0x01100000dd18783b */ /* 0x000fee0000004200 */
[----:B------:R-:W5:Y:S08]  /*1e670*/  MUFU.EX2 R35, R35 ;  /* 0x0000002300237308 */ /* 0x000f700000000800 */
[----:B------:R-:W-:Y:S08]  /*1e680*/  MUFU.EX2 R186, R186 ;  /* 0x000000ba00ba7308 */ /* 0x000ff00000000800 */
[----:B------:R-:W1:Y:S08]  /*1e690*/  MUFU.EX2 R185, R185 ;  /* 0x000000b900b97308 */ /* 0x000e700000000800 */
[----:B------:R-:W-:Y:S08]  /*1e6a0*/  MUFU.EX2 R184, R184 ;  /* 0x000000b800b87308 */ /* 0x000ff00000000800 */
[----:B------:R-:W2:Y:S01]  /*1e6b0*/  MUFU.EX2 R183, R183 ;  /* 0x000000b700b77308 */ /* 0x000ea20000000800 */
[----:B----4-:R-:W-:-:S02]  /*1e6c0*/  F2FP.F16.F32.PACK_AB R4, R33, R32 ;  /* 0x000000202104723e */ /* 0x010fc400000000ff */
[----:B-----5:R-:W-:Y:S02]  /*1e6d0*/  F2FP.F16.F32.PACK_AB R6, R35, R34 ;  /* 0x000000222306723e */ /* 0x020fe400000000ff */
[----:B-1----:R-:W-:Y:S02]  /*1e6e0*/  F2FP.F16.F32.PACK_AB R5, R185, R186 ;  /* 0x000000bab905723e */ /* 0x002fe400000000ff */
[----:B--2---:R-:W-:-:S07]  /*1e6f0*/  F2FP.F16.F32.PACK_AB R7, R183, R184 ;  /* 0x000000b8b707723e */ /* 0x004fce00000000ff */
        /* <DEDUP_REMOVED lines=34> */
[----:B------:R-:W-:Y:S01]  /*1e920*/  HMMA.16816.F32 R128, R4, R10, R128 ;  /* 0x0000000a0480723c */ /* 0x000fe20000001880 */
[----:B------:R-:W1:Y:S01]  /*1e930*/  LDSM.16.MT88.4 R8, [R220+0x11800] ;  /* 0x01180000dc08783b */ /* 0x000e620000004200 */
[-C--:B------:R-:W-:Y:S01]  /*1e940*/  FFMA.FTZ R250, R196, R190.reuse, -R195 ;  /* 0x000000bec4fa7223 */ /* 0x080fe200000108c3 */
[-CC-:B------:R-:W-:Y:S01]  /*1e950*/  FFMA.FTZ R187, R193, R190.reuse, -R189.reuse ;  /* 0x000000bec1bb7223 */ /* 0x180fe200000108bd */
[----:B------:R-:W-:-:S02]  /*1e960*/  FFMA.FTZ R249, R191, R190, -R189 ;  /* 0x000000bebff97223 */ /* 0x000fc400000108bd */
[----:B------:R-:W-:Y:S01]  /*1e970*/  HMMA.16816.F32 R152, R4, R28, R152 ;  /* 0x0000001c0498723c */ /* 0x000fe20000001898 */
[----:B------:R-:W-:-:S05]  /*1e980*/  FFMA.FTZ R192, R192, R190, -R189 ;  /* 0x000000bec0c07223 */ /* 0x000fca00000108bd */
[----:B------:R-:W-:Y:S01]  /*1e990*/  HMMA.16816.F32 R148, R4, R30, R148 ;  /* 0x0000001e0494723c */ /* 0x000fe20000001894 */
[-CC-:B------:R-:W-:Y:S01]  /*1e9a0*/  FFMA.FTZ R28, R199, R190.reuse, -R195.reuse ;  /* 0x000000bec71c7223 */ /* 0x180fe200000108c3 */
[----:B------:R-:W-:-:S05]  /*1e9b0*/  FFMA.FTZ R29, R198, R190, -R195 ;  /* 0x000000bec61d7223 */ /* 0x000fca00000108c3 */
[-C--:B------:R-:W-:Y:S01]  /*1e9c0*/  FFMA.FTZ R30, R197, R190.reuse, -R195 ;  /* 0x000000bec51e7223 */ /* 0x080fe200000108c3 */
[----:B------:R-:W-:Y:S01]  /*1e9d0*/  FFMA.FTZ R31, R194, R190, -R189 ;  /* 0x000000bec21f7223 */ /* 0x000fe200000108bd */
[----:B------:R-:W-:Y:S08]  /*1e9e0*/  MUFU.EX2 R28, R28 ;  /* 0x0000001c001c7308 */ /* 0x000ff00000000800 */
[----:B------:R-:W5:Y:S08]  /*1e9f0*/  MUFU.EX2 R29, R29 ;  /* 0x0000001d001d7308 */ /* 0x000f700000000800 */
[----:B------:R-:W-:Y:S08]  /*1ea00*/  MUFU.EX2 R30, R30 ;  /* 0x0000001e001e7308 */ /* 0x000ff00000000800 */
[----:B------:R-:W3:Y:S08]  /*1ea10*/  MUFU.EX2 R250, R250 ;  /* 0x000000fa00fa7308 */ /* 0x000ef00000000800 */
[----:B------:R-:W-:Y:S08]  /*1ea20*/  MUFU.EX2 R31, R31 ;  /* 0x0000001f001f7308 */ /* 0x000ff00000000800 */
[----:B------:R-:W1:Y:S08]  /*1ea30*/  MUFU.EX2 R187, R187 ;  /* 0x000000bb00bb7308 */ /* 0x000e700000000800 */
[----:B------:R-:W-:Y:S08]  /*1ea40*/  MUFU.EX2 R189, R192 ;  /* 0x000000c000bd7308 */ /* 0x000ff00000000800 */
[----:B------:R-:W1:Y:S01]  /*1ea50*/  MUFU.EX2 R249, R249 ;  /* 0x000000f900f97308 */ /* 0x000e620000000800 */
[C---:B------:R-:W-:Y:S06]  /*1ea60*/  HMMA.16816.F32 R144, R4.reuse, R24, R144 ;  /* 0x000000180490723c */ /* 0x040fec0000001890 */
[C---:B------:R-:W-:Y:S01]  /*1ea70*/  HMMA.16816.F32 R140, R4.reuse, R26, R140 ;  /* 0x0000001a048c723c */ /* 0x040fe2000000188c */
[----:B------:R-:W-:Y:S05]  /*1ea80*/  LDSM.16.MT88.4 R24, [R222+0x13800] ;  /* 0x01380000de18783b */ /* 0x000fea0000004200 */
[C---:B----4-:R-:W-:Y:S06]  /*1ea90*/  HMMA.16816.F32 R108, R4.reuse, R20, R108 ;  /* 0x00000014046c723c */ /* 0x050fec000000186c */
[C---:B------:R-:W-:Y:S01]  /*1eaa0*/  HMMA.16816.F32 R112, R4.reuse, R22, R112 ;  /* 0x000000160470723c */ /* 0x040fe20000001870 */
[----:B------:R-:W4:Y:S05]  /*1eab0*/  LDSM.16.MT88.4 R20, [R222+0x11800] ;  /* 0x01180000de14783b */ /* 0x000f2a0000004200 */
[C---:B--2---:R-:W-:Y:S06]  /*1eac0*/  HMMA.16816.F32 R116, R4.reuse, R16, R116 ;  /* 0x000000100474723c */ /* 0x044fec0000001874 */
[----:B------:R-:W-:Y:S01]  /*1ead0*/  HMMA.16816.F32 R120, R4, R18, R120 ;  /* 0x000000120478723c */ /* 0x000fe20000001878 */
[----:B------:R-:W2:Y:S06]  /*1eae0*/  LDSM.16.MT88.4 R16, [R221+0x11800] ;  /* 0x01180000dd10783b */ /* 0x000eac0000004200 */
[----:B-----5:R-:W-:-:S02]  /*1eaf0*/  F2FP.F16.F32.PACK_AB R4, R29, R28 ;  /* 0x0000001c1d04723e */ /* 0x020fc400000000ff */
[----:B---3--:R-:W-:Y:S02]  /*1eb00*/  F2FP.F16.F32.PACK_AB R6, R250, R30 ;  /* 0x0000001efa06723e */ /* 0x008fe400000000ff */
[----:B-1----:R-:W-:Y:S02]  /*1eb10*/  F2FP.F16.F32.PACK_AB R5, R187, R31 ;  /* 0x0000001fbb05723e */ /* 0x002fe400000000ff */
[----:B------:R-:W-:-:S07]  /*1eb20*/  F2FP.F16.F32.PACK_AB R7, R249, R189 ;  /* 0x000000bdf907723e */ /* 0x000fce00000000ff */
[C---:B------:R-:W-:Y:S06]  /*1eb30*/  HMMA.16816.F32 R160, R4.reuse, R12, R160 ;  /* 0x0000000c04a0723c */ /* 0x040fec00000018a0 */
[C---:B------:R-:W-:Y:S01]  /*1eb40*/  HMMA.16816.F32 R156, R4.reuse, R14, R156 ;  /* 0x0000000e049c723c */ /* 0x040fe2000000189c */
[----:B------:R-:W1:Y:S05]  /*1eb50*/  LDSM.16.MT88.4 R12, [R223+0x13800] ;  /* 0x01380000df0c783b */ /* 0x000e6a0000004200 */
        /* <DEDUP_REMOVED lines=13> */
[----:B------:R-:W-:Y:S01]  /*1ec30*/  HMMA.16816.F32 R64, R4, R10, R64 ;  /* 0x0000000a0440723c */ /* 0x000fe20000001840 */
[----:B------:R-:W3:Y:S01]  /*1ec40*/  LDSM.16.MT88.4 R8, [R220+0x15800] ;  /* 0x01580000dc08783b */ /* 0x000ee20000004200 */
        /* <DEDUP_REMOVED lines=9> */
[----:B------:R-:W-:Y:S01]  /*1ece0*/  HMMA.16816.F32 R48, R4, R26, R48 ;  /* 0x0000001a0430723c */ /* 0x000fe20000001830 */
[----:B------:R-:W5:Y:S01]  /*1ecf0*/  LDSM.16.MT88.4 R24, [R221+0x15800] ;  /* 0x01580000dd18783b */ /* 0x000f620000004200 */
[----:B------:R-:W-:-:S04]  /*1ed00*/  FADD.FTZ R177, R168, R177 ;  /* 0x000000b1a8b17221 */ /* 0x000fc80000010000 */
[----:B----4-:R-:W-:Y:S01]  /*1ed10*/  HMMA.16816.F32 R52, R4, R20, R52 ;  /* 0x000000140434723c */ /* 0x010fe20000001834 */
[----:B------:R-:W-:-:S05]  /*1ed20*/  FADD.FTZ R179, R170, R179 ;  /* 0x000000b3aab37221 */ /* 0x000fca0000010000 */
        /* <DEDUP_REMOVED lines=27> */
[----:B-----5:R-:W-:Y:S02]  /*1eee0*/  HMMA.16816.F32 R84, R4, R24, R84 ;  /* 0x000000180454723c */ /* 0x020fe40000001854 */
[----:B------:R-:W-:Y:S01]  /*1eef0*/  FADD.FTZ R34, R30, R34 ;  /* 0x000000221e227221 */ /* 0x000fe20000010000 */
[----:B------:R-:W-:-:S03]  /*1ef00*/  FADD.FTZ R184, R189, R184 ;  /* 0x000000b8bdb87221 */ /* 0x000fc60000010000 */
[----:B------:R-:W-:Y:S01]  /*1ef10*/  HMMA.16816.F32 R88, R4, R26, R88 ;  /* 0x0000001a0458723c */ /* 0x000fe20000001858 */
[----:B------:R-:W-:Y:S01]  /*1ef20*/  MOV R231, 0x90 ;  /* 0x0000009000e77802 */ /* 0x000fe20000000f00 */
[----:B------:R-:W-:Y:S01]  /*1ef30*/  FADD.FTZ R250, R250, R34 ;  /* 0x00000022fafa7221 */ /* 0x000fe20000010000 */
[----:B------:R-:W-:-:S03]  /*1ef40*/  FADD.FTZ R249, R249, R184 ;  /* 0x000000b8f9f97221 */ /* 0x000fc60000010000 */
[C---:B----4-:R-:W-:Y:S06]  /*1ef50*/  HMMA.16816.F32 R100, R4.reuse, R20, R100 ;  /* 0x000000140464723c */ /* 0x050fec0000001864 */
[C---:B------:R-:W-:Y:S06]  /*1ef60*/  HMMA.16816.F32 R104, R4.reuse, R22, R104 ;  /* 0x000000160468723c */ /* 0x040fec0000001868 */
[C---:B--2---:R-:W-:Y:S06]  /*1ef70*/  HMMA.16816.F32 R108, R4.reuse, R16, R108 ;  /* 0x00000010046c723c */ /* 0x044fec000000186c */
[C---:B------:R-:W-:Y:S06]  /*1ef80*/  HMMA.16816.F32 R112, R4.reuse, R18, R112 ;  /* 0x000000120470723c */ /* 0x040fec0000001870 */
[C---:B-1----:R-:W-:Y:S06]  /*1ef90*/  HMMA.16816.F32 R116, R4.reuse, R12, R116 ;  /* 0x0000000c0474723c */ /* 0x042fec0000001874 */
[C---:B------:R-:W-:Y:S06]  /*1efa0*/  HMMA.16816.F32 R120, R4.reuse, R14, R120 ;  /* 0x0000000e0478723c */ /* 0x040fec0000001878 */
[C---:B---3--:R-:W-:Y:S06]  /*1efb0*/  HMMA.16816.F32 R124, R4.reuse, R8, R124 ;  /* 0x00000008047c723c */ /* 0x048fec000000187c */
[----:B------:R-:W-:Y:S01]  /*1efc0*/  HMMA.16816.F32 R128, R4, R10, R128 ;  /* 0x0000000a0480723c */ /* 0x000fe20000001880 */
[----:B------:R-:W-:-:S08]  /*1efd0*/  NOP ;  /* 0x0000000000007918 */ /* 0x000fd00000000000 */
[----:B------:R-:W-:-:S15]  /*1efe0*/  @!P6 BRA `(.L_x_7191) ;  /* 0x000000580048e947 */ /* 0x000fde0003800000 */
[----:B------:R-:W1:Y:S01]  /*1eff0*/  LDC.64 R196, c[0x0][0x208] ;  /* 0x00008200ffc47b82 */ /* 0x000e620000000a00 */
[----:B------:R-:W-:-:S04]  /*1f000*/  DEPBAR.LE SB0, 0x0 ;  /* 0x000080000000791a */ /* 0x000fc80000000000 */
[----:B------:R-:W-:Y:S05]  /*1f010*/  WARPSYNC.ALL ;  /* 0x0000000000007948 */ /* 0x000fea0003800000 */
[----:B------:R-:W2:Y:S01]  /*1f020*/  LDC.64 R166, c[0x0][0x198] ;  /* 0x00006600ffa67b82 */ /* 0x000ea20000000a00 */
[----:B------:R-:W-:Y:S01]  /*1f030*/  BSSY B0, `(.L_x_7192) ;  /* 0x000004f000007945 */ /* 0x000fe20003800000 */
[----:B------:R-:W-:-:S06]  /*1f040*/  IADD3 R240, R165, -0x2, RZ ;  /* 0xfffffffea5f07810 */ /* 0x000fcc0007ffe0ff */
[----:B------:R-:W-:Y:S06]  /*1f050*/  BAR.SYNC.DEFER_BLOCKING 0x0 ;  /* 0x0000000000007b1d */ /* 0x000fec0000010000 */
[----:B------:R-:W-:Y:S05]  /*1f060*/  @!P0 BRA `(.L_x_7193) ;  /* 0x0000000400188947 */ /* 0x000fea0003800000 */
[----:B-1----:R-:W-:Y:S02]  /*1f070*/  R2UR UR4, R196 ;  /* 0x00000000c40472ca */ /* 0x002fe400000e0000 */
[----:B------:R-:W-:-:S13]  /*1f080*/  R2UR UR5, R197 ;  /* 0x00000000c50572ca */ /* 0x000fda00000e0000 */
[----:B--2---:R-:W2:Y:S01]  /*1f090*/  LD.E R10, desc[UR4][R166.64+0x170] ;  /* 0x00017004a60a7980 */ /* 0x004ea2000c101900 */
        /* <DEDUP_REMOVED lines=31> */
[-C--:B------:R-:W-:Y:S01]  /*1f290*/  @!P2 IADD3 R4, R4, -R7.reuse, RZ ;  /* 0x800000070404a210 */ /* 0x080fe20007ffe0ff */
[----:B------:R-:W-:Y:S01]  /*1f2a0*/  @!P2 VIADD R8, R8, 0x1 ;  /* 0x000000010808a836 */ /* 0x000fe20000000000 */
[----:B------:R-:W-:Y:S02]  /*1f2b0*/  ISETP.NE.AND P2, PT, R10, RZ, PT ;  /* 0x000000ff0a00720c */ /* 0x000fe40003f45270 */
[----:B------:R-:W-:Y:S02]  /*1f2c0*/  ISETP.GE.U32.AND P5, PT, R4, R7, PT ;  /* 0x000000070400720c */ /* 0x000fe40003fa6070 */
[----:B------:R-:W-:Y:S01]  /*1f2d0*/  @!P4 IMAD.IADD R5, R5, 0x1, -R7 ;  /* 0x000000010505c824 */ /* 0x000fe200078e0a07 */
[----:B------:R-:W-:-:S04]  /*1f2e0*/  @!P4 IADD3 R9, R9, 0x1, RZ ;  /* 0x000000010909c810 */ /* 0x000fc80007ffe0ff */
[----:B------:R-:W-:Y:S02]  /*1f2f0*/  ISETP.GE.U32.AND P6, PT, R5, R7, PT ;  /* 0x000000070500720c */ /* 0x000fe40003fc6070 */
[----:B------:R-:W-:-:S04]  /*1f300*/  LOP3.LUT R5, RZ, R10, RZ, 0x33, !PT ;  /* 0x0000000aff057212 */ /* 0x000fc800078e33ff */
[----:B------:R-:W-:-:S05]  /*1f310*/  @P5 VIADD R8, R8, 0x1 ;  /* 0x0000000108085836 */ /* 0x000fca0000000000 */
[----:B------:R-:W-:Y:S02]  /*1f320*/  MOV R6, R8 ;  /* 0x0000000800067202 */ /* 0x000fe40000000f00 */
[----:B------:R-:W-:-:S03]  /*1f330*/  @P6 VIADD R9, R9, 0x1 ;  /* 0x0000000109096836 */ /* 0x000fc60000000000 */
[----:B------:R-:W-:Y:S02]  /*1f340*/  @!P1 IMAD.MOV R6, RZ, RZ, -R6 ;  /* 0x000000ffff069224 */ /* 0x000fe400078e0a06 */
[----:B------:R-:W-:-:S03]  /*1f350*/  @!P3 IMAD.MOV R9, RZ, RZ, -R9 ;  /* 0x000000ffff09b224 */ /* 0x000fc600078e0a09 */
[C---:B------:R-:W-:Y:S02]  /*1f360*/  SEL R6, R5.reuse, R6, !P2 ;  /* 0x0000000605067207 */ /* 0x040fe40005000000 */
[----:B------:R-:W-:Y:S02]  /*1f370*/  SEL R5, R5, R9, !P2 ;  /* 0x0000000905057207 */ /* 0x000fe40005000000 */
[----:B------:R-:W2:Y:S01]  /*1f380*/  LD.E.64 R8, desc[UR4][R166.64+0x40] ;  /* 0x00004004a6087980 */ /* 0x000ea2000c101b00 */
[----:B------:R-:W-:-:S04]  /*1f390*/  IMAD.WIDE R14, R6, 0x4, R238 ;  /* 0x00000004060e7825 */ /* 0x000fc800078e02ee */
[C---:B------:R-:W-:Y:S01]  /*1f3a0*/  IMAD.WIDE R12, R5.reuse, 0x4, R238 ;  /* 0x00000004050c7825 */ /* 0x040fe200078e02ee */
        /* <DEDUP_REMOVED lines=8> */
[----:B------:R-:W-:Y:S02]  /*1f430*/  IMAD R5, R8, R6, R5 ;  /* 0x0000000608057224 */ /* 0x000fe400078e0205 */
[----:B---3--:R-:W-:Y:S02]  /*1f440*/  IMAD.IADD R0, R0, 0x1, -R4 ;  /* 0x0000000100007824 */ /* 0x008fe400078e0a04 */
[----:B------:R-:W-:-:S03]  /*1f450*/  IMAD.IADD R11, R11, 0x1, R5 ;  /* 0x000000010b0b7824 */ /* 0x000fc600078e0205 */
[----:B------:R-:W-:Y:S01]  /*1f460*/  SHF.R.S32.HI R6, RZ, 0x1f, R0 ;  /* 0x0000001fff067819 */ /* 0x000fe20000011400 */
[----:B----4-:R-:W-:Y:S02]  /*1f470*/  IMAD R4, R13, R0, RZ ;  /* 0x000000000d047224 */ /* 0x010fe400078e02ff */
[----:B------:R-:W-:-:S04]  /*1f480*/  IMAD.WIDE.U32 R10, R0, R12, R10 ;  /* 0x0000000c000a7225 */ /* 0x000fc800078e000a */
[----:B------:R-:W-:Y:S02]  /*1f490*/  IMAD R4, R12, R6, R4 ;  /* 0x000000060c047224 */ /* 0x000fe400078e0204 */
[----:B------:R-:W-:-:S03]  /*1f4a0*/  IMAD.MOV.U32 R5, RZ, RZ, R10 ;  /* 0x000000ffff057224 */ /* 0x000fc600078e000a */
[----:B------:R-:W-:Y:S01]  /*1f4b0*/  IADD3 R4, R11, R4, RZ ;  /* 0x000000040b047210 */ /* 0x000fe20007ffe0ff */
[----:B------:R-:W-:Y:S05]  /*1f4c0*/  BRA `(.L_x_7194) ;  /* 0x0000000000147947 */ /* 0x000fea0003800000 */
.L_x_7193:
[----:B-1----:R-:W-:Y:S02]  /*1f4d0*/  R2UR UR4, R196 ;  /* 0x00000000c40472ca */ /* 0x002fe400000e0000 */
[----:B------:R-:W-:-:S13]  /*1f4e0*/  R2UR UR5, R197 ;  /* 0x00000000c50572ca */ /* 0x000fda00000e0000 */
[----:B--2---:R-:W2:Y:S02]  /*1f4f0*/  LD.E R5, desc[UR4][R166.64+0x40] ;  /* 0x00004004a6057980 */ /* 0x004ea4000c101900 */
[----:B--2---:R-:W-:-:S05]  /*1f500*/  IMAD.U32 R5, R5, -0x40, RZ ;  /* 0xffffffc005057824 */ /* 0x004fca00078e00ff */
[----:B------:R-:W-:Y:S02]  /*1f510*/  SHF.R.S32.HI R4, RZ, 0x1f, R5 ;  /* 0x0000001fff047819 */ /* 0x000fe40000011405 */
.L_x_7194:
[----:B------:R-:W-:Y:S05]  /*1f520*/  BSYNC B0 ;  /* 0x0000000000007941 */ /* 0x000fea0003800000 */
.L_x_7192:
[C---:B------:R-:W-:Y:S01]  /*1f530*/  LOP3.LUT P6, RZ, R241.reuse, 0x1, RZ, 0xc0, !PT ;  /* 0x00000001f1ff7812 */ /* 0x040fe200078cc0ff */
[----:B------:R-:W-:Y:S01]  /*1f540*/  BSSY B1, `(.L_x_7195) ;  /* 0x0000350000017945 */ /* 0x000fe20003800000 */
[C---:B------:R-:W-:Y:S02]  /*1f550*/  LOP3.LUT P5, RZ, R241.reuse, 0x2, RZ, 0xc0, !PT ;  /* 0x00000002f1ff7812 */ /* 0x040fe400078ac0ff */
[----:B------:R-:W-:Y:S02]  /*1f560*/  LOP3.LUT P4, RZ, R241, 0x4, RZ, 0xc0, !PT ;  /* 0x00000004f1ff7812 */ /* 0x000fe4000788c0ff */
[C---:B------:R-:W-:Y:S02]  /*1f570*/  LEA R198, P2, R5.reuse, R181, 0x1 ;  /* 0x000000b505c67211 */ /* 0x040fe400078408ff */
[----:B------:R-:W-:Y:S02]  /*1f580*/  IADD3 R0, P1, R5, R224, RZ ;  /* 0x000000e005007210 */ /* 0x000fe40007f3e0ff */
[----:B------:R-:W-:-:S02]  /*1f590*/  LOP3.LUT P3, RZ, R241, 0x8, RZ, 0xc0, !PT ;  /* 0x00000008f1ff7812 */ /* 0x000fc4000786c0ff */
[-C--:B------:R-:W-:Y:S01]  /*1f5a0*/  LEA.HI.X R199, R5, R180.reuse, R4, 0x1, P2 ;  /* 0x000000b405c77211 */ /* 0x080fe200010f0c04 */
[----:B------:R-:W-:Y:S01]  /*1f5b0*/  IMAD.X R4, R4, 0x1, R225, P1 ;  /* 0x0000000104047824 */ /* 0x000fe200008e06e1 */
[CC--:B------:R-:W-:Y:S02]  /*1f5c0*/  @P6 LEA R12, P2, R0.reuse, R181.reuse, 0x1 ;  /* 0x000000b5000c6211 */ /* 0x0c0fe400078408ff */
[CC--:B------:R-:W-:Y:S02]  /*1f5d0*/  @P5 LEA R10, P1, R0.reuse, R181.reuse, 0x1 ;  /* 0x000000b5000a5211 */ /* 0x0c0fe400078208ff */
[CCC-:B------:R-:W-:Y:S02]  /*1f5e0*/  @P6 LEA.HI.X R13, R0.reuse, R180.reuse, R4.reuse, 0x1, P2 ;  /* 0x000000b4000d6211 */ /* 0x1c0fe400010f0c04 */
[C---:B------:R-:W-:Y:S02]  /*1f5f0*/  @P4 LEA R8, P2, R0.reuse, R181, 0x1 ;  /* 0x000000b500084211 */ /* 0x040fe400078408ff */
[----:B------:R-:W-:-:S02]  /*1f600*/  @P5 LEA.HI.X R11, R0, R180, R4, 0x1, P1 ;  /* 0x000000b4000b5211 */ /* 0x000fc400008f0c04 */
[C-C-:B------:R-:W-:Y:S02]  /*1f610*/  @P4 LEA.HI.X R9, R0.reuse, R180, R4.reuse, 0x1, P2 ;  /* 0x000000b400094211 */ /* 0x140fe400010f0c04 */
[CC--:B------:R-:W-:Y:S02]  /*1f620*/  @P3 LEA R6, P1, R0.reuse, R181.reuse, 0x1 ;  /* 0x000000b500063211 */ /* 0x0c0fe400078208ff */
[C---:B------:R-:W-:Y:S02]  /*1f630*/  IADD3 R5, P2, R0.reuse, R224, RZ ;  /* 0x000000e000057210 */ /* 0x040fe40007f5e0ff */
[----:B------:R-:W-:Y:S02]  /*1f640*/  @P3 LEA.HI.X R7, R0, R180, R4, 0x1, P1 ;  /* 0x000000b400073211 */ /* 0x000fe400008f0c04 */
[CC--:B------:R-:W-:Y:S01]  /*1f650*/  @P5 LEA R18, P1, R5.reuse, R181.reuse, 0x1 ;  /* 0x000000b505125211 */ /* 0x0c0fe200078208ff */
[----:B------:R-:W-:Y:S01]  /*1f660*/  IMAD.X R4, R4, 0x1, R225, P2 ;  /* 0x0000000104047824 */ /* 0x000fe200010e06e1 */
[----:B------:R-:W-:-:S02]  /*1f670*/  @P6 LEA R20, P2, R5, R181, 0x1 ;  /* 0x000000b505146211 */ /* 0x000fc400078408ff */
[----:B------:R-:W-:Y:S02]  /*1f680*/  @P6 R2UR UR10, R196 ;  /* 0x00000000c40a62ca */ /* 0x000fe400000e0000 */
[CCC-:B------:R-:W-:Y:S02]  /*1f690*/  @P6 LEA.HI.X R21, R5.reuse, R180.reuse, R4.reuse, 0x1, P2 ;  /* 0x000000b405156211 */ /* 0x1c0fe400010f0c04 */
[CC--:B------:R-:W-:Y:S02]  /*1f6a0*/  @P4 LEA R16, P2, R5.reuse, R181.reuse, 0x1 ;  /* 0x000000b505104211 */ /* 0x0c0fe400078408ff */
[CCC-:B------:R-:W-:Y:S02]  /*1f6b0*/  @P5 LEA.HI.X R19, R5.reuse, R180.reuse, R4.reuse, 0x1, P1 ;  /* 0x000000b405135211 */ /* 0x1c0fe400008f0c04 */
[C---:B------:R-:W-:Y:S02]  /*1f6c0*/  @P4 LEA.HI.X R17, R5.reuse, R180, R4, 0x1, P2 ;  /* 0x000000b405114211 */ /* 0x040fe400010f0c04 */
[----:B------:R-:W-:-:S02]  /*1f6d0*/  @P3 LEA R14, P1, R5, R181, 0x1 ;  /* 0x000000b5050e3211 */ /* 0x000fc400078208ff */
[C---:B------:R-:W-:Y:S02]  /*1f6e0*/  IADD3 R0, P2, R5.reuse, R224, RZ ;  /* 0x000000e005007210 */ /* 0x040fe40007f5e0ff */
[----:B------:R-:W-:Y:S01]  /*1f6f0*/  @P3 LEA.HI.X R15, R5, R180, R4, 0x1, P1 ;  /* 0x000000b4050f3211 */ /* 0x000fe200008f0c04 */
[----:B------:R-:W-:Y:S01]  /*1f700*/  @P5 IMAD.MOV.U32 R5, RZ, RZ, R199 ;  /* 0x000000ffff055224 */ /* 0x000fe200078e00c7 */
[----:B------:R-:W-:Y:S01]  /*1f710*/  @P6 R2UR UR11, R197 ;  /* 0x00000000c50b62ca */ /* 0x000fe200000e0000 */
[----:B------:R-:W-:Y:S01]  /*1f720*/  IMAD.X R4, R4, 0x1, R225, P2 ;  /* 0x0000000104047824 */ /* 0x000fe200010e06e1 */
[CC--:B------:R-:W-:Y:S02]  /*1f730*/  @P6 LEA R26, P2, R0.reuse, R181.reuse, 0x1 ;  /* 0x000000b5001a6211 */ /* 0x0c0fe400078408ff */
[----:B------:R-:W-:Y:S02]  /*1f740*/  @P5 LEA R24, P1, R0, R181, 0x1 ;  /* 0x000000b500185211 */ /* 0x000fe400078208ff */
[----:B------:R-:W-:-:S02]  /*1f750*/  @P5 R2UR UR8, R196 ;  /* 0x00000000c40852ca */ /* 0x000fc400000e0000 */
[----:B------:R-:W-:Y:S02]  /*1f760*/  @P5 R2UR UR9, R197 ;  /* 0x00000000c50952ca */ /* 0x000fe400000e0000 */
[CCC-:B------:R-:W-:Y:S02]  /*1f770*/  @P6 LEA.HI.X R27, R0.reuse, R180.reuse, R4.reuse, 0x1, P2 ;  /* 0x000000b4001b6211 */ /* 0x1c0fe400010f0c04 */
        /* <DEDUP_REMOVED lines=9> */
[C---:B------:R-:W-:Y:S02]  /*1f810*/  @P4 R2UR UR5, R197.reuse ;  /* 0x00000000c50542ca */ /* 0x040fe400000e0000 */
[CCC-:B------:R-:W-:Y:S02]  /*1f820*/  @P4 LEA.HI.X R23, R0.reuse, R180.reuse, R4.reuse, 0x1, P2 ;  /* 0x000000b400174211 */ /* 0x1c0fe400010f0c04 */
[----:B------:R-:W-:Y:S01]  /*1f830*/  @P3 LEA.HI.X R29, R0, R180, R4, 0x1, P1 ;  /* 0x000000b4001d3211 */ /* 0x000fe200008f0c04 */
[----:B------:R-:W-:Y:S01]  /*1f840*/  @P5 IMAD.MOV.U32 R4, RZ, RZ, R198 ;  /* 0x000000ffff045224 */ /* 0x000fe200078e00c6 */
[C---:B------:R-:W-:Y:S01]  /*1f850*/  @P3 R2UR UR12, R196.reuse ;  /* 0x00000000c40c32ca */ /* 0x040fe200000e0000 */
[----:B------:R-:W1:Y:S01]  /*1f860*/  S2R R0, SR_TID.X ;  /* 0x0000000000007919 */ /* 0x000e620000002100 */
[C---:B------:R-:W-:Y:S02]  /*1f870*/  @P3 R2UR UR13, R197.reuse ;  /* 0x00000000c50d32ca */ /* 0x040fe400000e0000 */
[----:B------:R-:W-:Y:S01]  /*1f880*/  @P3 R2UR UR14, R196 ;  /* 0x00000000c40e32ca */ /* 0x000fe200000e0000 */
[----:B------:R-:W-:Y:S01]  /*1f890*/  @!PT LDS RZ, [RZ] ;  /* 0x00000000fffff984 */ /* 0x000fe20000000800 */
[----:B------:R-:W-:Y:S01]  /*1f8a0*/  @!PT LDS RZ, [RZ] ;  /* 0x00000000fffff984 */ /* 0x000fe20000000800 */
[----:B------:R-:W-:Y:S01]  /*1f8b0*/  @!PT LDS RZ, [RZ] ;  /* 0x00000000fffff984 */ /* 0x000fe20000000800 */
[----:B------:R2:W-:Y:S01]  /*1f8c0*/  @P5 LDGSTS.E.BYPASS.LTC128B.128 [R237+0x12000], desc[UR8][R4.64+0x80] ;  /* 0x1200008004ed5fae */ /* 0x0005e2000b901d48 */
[----:B------:R-:W-:-:S03]  /*1f8d0*/  @P3 R2UR UR15, R197 ;  /* 0x00000000c50f32ca */ /* 0x000fc600000e0000 */
[----:B------:R-:W-:Y:S01]  /*1f8e0*/  @!P5 STS.128 [R237+0x12000], RZ ;  /* 0x012000ffed00d388 */ /* 0x000fe20000000c00 */
[----:B--2---:R-:W-:Y:S02]  /*1f8f0*/  @P4 IMAD.MOV.U32 R4, RZ, RZ, R198 ;  /* 0x000000ffff044224 */ /* 0x004fe400078e00c6 */
[----:B------:R-:W-:-:S05]  /*1f900*/  @P4 IMAD.MOV.U32 R5, RZ, RZ, R199 ;  /* 0x000000ffff054224 */ /* 0x000fca00078e00c7 */
[----:B------:R-:W-:Y:S01]  /*1f910*/  @!PT LDS RZ, [RZ] ;  /* 0x00000000fffff984 */ /* 0x000fe20000000800 */
[----:B------:R-:W-:Y:S01]  /*1f920*/  @!PT LDS RZ, [RZ] ;  /* 0x00000000fffff984 */ /* 0x000fe20000000800 */
[----:B------:R-:W-:Y:S01]  /*1f930*/  @!PT LDS RZ, [RZ] ;  /* 0x00000000fffff984 */ /* 0x000fe20000000800 */
[----:B------:R2:W-:Y:S04]  /*1f940*/  @P4 LDGSTS.E.BYPASS.LTC128B.128 [R237+0x14000], desc[UR4][R4.64+0x100] ;  /* 0x1400010004ed4fae */ /* 0x0005e8000b901d44 */
[----:B------:R-:W-:Y:S01]  /*1f950*/  @!P4 STS.128 [R237+0x14000], RZ ;  /* 0x014000ffed00c388 */ /* 0x000fe20000000c00 */
[----:B--2---:R-:W-:Y:S02]  /*1f960*/  @P3 IMAD.MOV.U32 R4, RZ, RZ, R198 ;  /* 0x000000ffff043224 */ /* 0x004fe400078e00c6 */
        /* <DEDUP_REMOVED lines=74> */
[----:B--2---:R-:W-:Y:S04]  /*1fe10*/  LDSM.16.M88.4 R12, [R219] ;  /* 0x00000000db0c783b */ /* 0x004fe80000000200 */
[----:B------:R-:W2:Y:S04]  /*1fe20*/  LDSM.16.M88.4 R168, [R218+0x8000] ;  /* 0x00800000daa8783b */ /* 0x000ea80000000200 */
[----:B------:R-:W4:Y:S04]  /*1fe30*/  LDSM.16.M88.4 R180, [R218+0x9800] ;  /* 0x00980000dab4783b */ /* 0x000f280000000200 */
[----:B------:R-:W-:Y:S04]  /*1fe40*/  LDSM.16.M88.4 R4, [R188] ;  /* 0x00000000bc04783b */ /* 0x000fe80000000200 */
[----:B------:R-:W-:Y:S04]  /*1fe50*/  LDSM.16.M88.4 R176, [R217] ;  /* 0x00000000d9b0783b */ /* 0x000fe80000000200 */
[----:B---3--:R-:W3:Y:S04]  /*1fe60*/  LDSM.16.M88.4 R28, [R218+0x8800] ;  /* 0x00880000da1c783b */ /* 0x008ee80000000200 */
[----:B------:R-:W5:Y:S04]  /*1fe70*/  LDSM.16.M88.4 R8, [R215] ;  /* 0x00000000d708783b */ /* 0x000f680000000200 */
[----:B------:R-:W5:Y:S04]  /*1fe80*/  LDSM.16.M88.4 R20, [R218+0x9000] ;  /* 0x00900000da14783b */ /* 0x000f680000000200 */
[----:B------:R-:W-:Y:S04]  /*1fe90*/  LDSM.16.M88.4 R184, [R216+0x8000] ;  /* 0x00800000d8b8783b */ /* 0x000fe80000000200 */
[----:B------:R-:W0:Y:S01]  /*1fea0*/  LDGDEPBAR ;  /* 0x00000000000079af */ /* 0x000e220000000000 */
[C---:B--2---:R-:W-:Y:S06]  /*1feb0*/  HMMA.16816.F32 R172, R12.reuse, R168, RZ ;  /* 0x000000a80cac723c */ /* 0x044fec00000018ff */
[C---:B------:R-:W-:Y:S06]  /*1fec0*/  HMMA.16816.F32 R168, R12.reuse, R170, RZ ;  /* 0x000000aa0ca8723c */ /* 0x040fec00000018ff */
[C---:B----4-:R-:W-:Y:S06]  /*1fed0*/  HMMA.16816.F32 R16, R12.reuse, R180, RZ ;  /* 0x000000b40c10723c */ /* 0x050fec00000018ff */
[----:B---3--:R-:W-:Y:S01]  /*1fee0*/  HMMA.16816.F32 R32, R12, R28, RZ ;  /* 0x0000001c0c20723c */ /* 0x008fe200000018ff */
[----:B-1----:R-:W-:-:S04]  /*1fef0*/  SHF.R.S32.HI R180, RZ, 0x1f, R0 ;  /* 0x0000001fffb47819 */ /* 0x002fc80000011400 */
[----:B------:R-:W-:Y:S01]  /*1ff00*/  LEA.HI R180, R180, R0, RZ, 0x4 ;  /* 0x00000000b4b47211 */ /* 0x000fe200078f20ff */
[----:B------:R-:W-:Y:S03]  /*1ff10*/  HMMA.16816.F32 R28, R12, R30, RZ ;  /* 0x0000001e0c1c723c */ /* 0x000fe600000018ff */
[----:B------:R-:W-:-:S03]  /*1ff20*/  LOP3.LUT R180, R180, 0xfffffff0, RZ, 0xc0, !PT ;  /* 0xfffffff0b4b47812 */ /* 0x000fc600078ec0ff */
[C---:B------:R-:W-:Y:S02]  /*1ff30*/  HMMA.16816.F32 R172, R4.reuse, R176, R172 ;  /* 0x000000b004ac723c */ /* 0x040fe400000018ac */
[C---:B------:R-:W-:Y:S02]  /*1ff40*/  IMAD.IADD R180, R0.reuse, 0x1, -R180 ;  /* 0x0000000100b47824 */ /* 0x040fe400078e0ab4 */
[----:B------:R-:W-:Y:S02]  /*1ff50*/  IMAD.SHL.U32 R0, R0, 0x2, RZ ;  /* 0x0000000200007824 */ /* 0x000fe400078e00ff */
[----:B------:R-:W-:Y:S01]  /*1ff60*/  HMMA.16816.F32 R168, R4, R178, R168 ;  /* 0x000000b204a8723c */ /* 0x000fe200000018a8 */
[----:B------:R-:W1:Y:S01]  /*1ff70*/  LDSM.16.M88.4 R176, [R214] ;  /* 0x00000000d6b0783b */ /* 0x000e620000000200 */
[----:B------:R-:W-:Y:S02]  /*1ff80*/  SHF.R.S32.HI R165, RZ, 0x1f, R180 ;  /* 0x0000001fffa57819 */ /* 0x000fe400000114b4 */
[----:B------:R-:W-:-:S02]  /*1ff90*/  LOP3.LUT R0, R0, 0x6, RZ, 0xc0, !PT ;  /* 0x0000000600007812 */ /* 0x000fc400078ec0ff */
[C---:B-----5:R-:W-:Y:S01]  /*1ffa0*/  HMMA.16816.F32 R32, R4.reuse, R8, R32 ;  /* 0x000000080420723c */ /* 0x060fe20000001820 */
[----:B------:R-:W-:Y:S02]  /*1ffb0*/  LEA.HI R165, R165, R180, RZ, 0x3 ;  /* 0x000000b4a5a57211 */ /* 0x000fe400078f18ff */
[----:B------:R-:W-:Y:S02]  /*1ffc0*/  IMAD R0, R240, 0x40, R0 ;  /* 0x00000040f0007824 */ /* 0x000fe400078e0200 */
[----:B------:R-:W-:Y:S01]  /*1ffd0*/  LOP3.LUT R165, R165, 0xfffffff8, RZ, 0xc0, !PT ;  /* 0xfffffff8a5a57812 */ /* 0x000fe200078ec0ff */
[----:B------:R-:W-:Y:S01]  /*1ffe0*/  HMMA.16816.F32 R28, R4, R10, R28 ;  /* 0x0000000a041c723c */ /* 0x000fe2000000181c */
[----:B------:R-:W2:Y:S01]  /*1fff0*/  LDSM.16.M88.4 R8, [R213] ;  /* 0x00000000d508783b */ /* 0x000ea20000000200 */
[----:B------:R-:W-:Y:S02]  /*20000*/  ISETP.GE.AND P2, PT, R0, R248, PT ;  /* 0x000000f80000720c */ /* 0x000fe40003f46270 */
[----:B------:R-:W-:-:S02]  /*20010*/  IMAD.IADD R165, R180, 0x1, -R165 ;  /* 0x00000001b4a57824 */ /* 0x000fc400078e0aa5 */
[C---:B------:R-:W-:Y:S01]  /*20020*/  HMMA.16816.F32 R24, R12.reuse, R20, RZ ;  /* 0x000000140c18723c */ /* 0x040fe200000018ff */
[C---:B------:R-:W-:Y:S02]  /*20030*/  ISETP.GE.OR P2, PT, R0.reuse, R243, !P2 ;  /* 0x000000f30000720c */ /* 0x040fe40005746670 */
[----:B------:R-:W-:Y:S01]  /*20040*/  LOP3.LUT P1, RZ, R165, 0x4, RZ, 0xc0, !PT ;  /* 0x00000004a5ff7812 */ /* 0x000fe2000782c0ff */
[----:B------:R-:W-:Y:S02]  /*20050*/  IMAD.MOV.U32 R165, RZ, RZ, 0x20 ;  /* 0x00000020ffa57424 */ /* 0x000fe400078e00ff */
[C---:B------:R-:W-:Y:S03]  /*20060*/  HMMA.16816.F32 R20, R12.reuse, R22, RZ ;  /* 0x000000160c14723c */ /* 0x040fe600000018ff */
[----:B------:R-:W-:Y:S02]  /*20070*/  SEL R165, R165, 0xffffffe0, !P1 ;  /* 0xffffffe0a5a57807 */ /* 0x000fe40004800000 */
[C---:B------:R-:W-:Y:S01]  /*20080*/  ISETP.GE.AND P1, PT, R0.reuse, R247, PT ;  /* 0x000000f70000720c */ /* 0x040fe20003f26270 */
[----:B------:R-:W-:Y:S01]  /*20090*/  HMMA.16816.F32 R12, R12, R182, RZ ;  /* 0x000000b60c0c723c */ /* 0x000fe200000018ff */
[----:B------:R-:W-:Y:S01]  /*200a0*/  LDSM.16.M88.4 R180, [R216+0x8800] ;  /* 0x00880000d8b4783b */ /* 0x000fe20000000200 */
[----:B------:R-:W-:Y:S01]  /*200b0*/  IMAD R192, R165, 0x2, R219 ;  /* 0x00000002a5c07824 */ /* 0x000fe200078e02db */
[----:B------:R-:W-:-:S09]  /*200c0*/  ISETP.GE.OR P1, PT, R0, R245, !P1 ;  /* 0x000000f50000720c */ /* 0x000fd20004f26670 */
[C---:B-1----:R-:W-:Y:S06]  /*200d0*/  HMMA.16816.F32 R24, R4.reuse, R176, R24 ;  /* 0x000000b00418723c */ /* 0x042fec0000001818 */
[C---:B------:R-:W-:Y:S01]  /*200e0*/  HMMA.16816.F32 R20, R4.reuse, R178, R20 ;  /* 0x000000b20414723c */ /* 0x040fe20000001814 */
[----:B------:R-:W-:Y:S05]  /*200f0*/  LDSM.16.M88.4 R176, [R216+0x9000] ;  /* 0x00900000d8b0783b */ /* 0x000fea0000000200 */
[C---:B--2---:R-:W-:Y:S06]  /*20100*/  HMMA.16816.F32 R16, R4.reuse, R8, R16 ;  /* 0x000000080410723c */ /* 0x044fec0000001810 */
[----:B------:R-:W-:Y:S01]  /*20110*/  HMMA.16816.F32 R12, R4, R10, R12 ;  /* 0x0000000a040c723c */ /* 0x000fe2000000180c */
[----:B------:R-:W1:Y:S04]  /*20120*/  LDSM.16.M88.4 R4, [R192] ;  /* 0x00000000c004783b */ /* 0x000e680000000200 */
[----:B------:R-:W2:Y:S01]  /*20130*/  LDSM.16.M88.4 R8, [R216+0x9800] ;  /* 0x00980000d808783b */ /* 0x000ea20000000200 */
[C---:B-1----:R-:W-:Y:S06]  /*20140*/  HMMA.16816.F32 R172, R4.reuse, R184, R172 ;  /* 0x000000b804ac723c */ /* 0x042fec00000018ac */
[C---:B------:R-:W-:Y:S01]  /*20150*/  HMMA.16816.F32 R168, R4.reuse, R186, R168 ;  /* 0x000000ba04a8723c */ /* 0x040fe200000018a8 */
[----:B------:R-:W-:Y:S05]  /*20160*/  LDSM.16.M88.4 R184, [R212] ;  /* 0x00000000d4b8783b */ /* 0x000fea0000000200 */
        /* <DEDUP_REMOVED lines=31> */
[----:B------:R-:W-:Y:S05]  /*20360*/  LDSM.16.M88.4 R176, [R209] ;  /* 0x00000000d1b0783b */ /* 0x000fea0000000200 */
[C---:B--2---:R-:W-:Y:S06]  /*20370*/  HMMA.16816.F32 R16, R4.reuse, R8, R16 ;  /* 0x000000080410723c */ /* 0x044fec0000001810 */
[----:B------:R-:W-:Y:S01]  /*20380*/  HMMA.16816.F32 R12, R4, R10, R12 ;  /* 0x0000000a040c723c */ /* 0x000fe2000000180c */
[----:B------:R-:W1:Y:S04]  /*20390*/  LDSM.16.M88.4 R4, [R188+0x2000] ;  /* 0x00200000bc04783b */ /* 0x000e680000000200 */
[----:B------:R-:W2:Y:S01]  /*203a0*/  LDSM.16.M88.4 R8, [R208] ;  /* 0x00000000d008783b */ /* 0x000ea20000000200 */
        /* <DEDUP_REMOVED lines=64> */
[----:B------:R-:W2:Y:S04]  /*207b0*/  LDSM.16.M88.4 R8, [R216+0xd800] ;  /* 0x00d80000d808783b */ /* 0x000ea80000000200 */
[----:B------:R-:W-:Y:S01]  /*207c0*/  LDSM.16.M88.4 R192, [R192+0x6000] ;  /* 0x00600000c0c0783b */ /* 0x000fe20000000200 */
        /* <DEDUP_REMOVED lines=38> */
[----:B------:R-:W2:Y:S04]  /*20a30*/  LDSM.16.M88.4 R8, [R200] ;  /* 0x00000000c808783b */ /* 0x000ea80000000200 */
[----:B------:R-:W3:Y:S01]  /*20a40*/  LDSM.16.M88.4 R188, [R216+0xe000] ;  /* 0x00e00000d8bc783b */ /* 0x000ee20000000200 */
        /* <DEDUP_REMOVED lines=8> */
[----:B------:R-:W4:Y:S05]  /*20ad0*/  LDSM.16.M88.4 R176, [R216+0xf800] ;  /* 0x00f80000d8b0783b */ /* 0x000f2a0000000200 */
[C---:B--2---:R-:W-:Y:S06]  /*20ae0*/  HMMA.16816.F32 R16, R4.reuse, R8, R16 ;  /* 0x000000080410723c */ /* 0x044fec0000001810 */
[----:B------:R-:W-:Y:S01]  /*20af0*/  HMMA.16816.F32 R12, R4, R10, R12 ;  /* 0x0000000a040c723c */ /* 0x000fe2000000180c */
[----:B------:R2:W-:Y:S04]  /*20b00*/  LDSM.16.M88.4 R8, [R2+0x6000] ;  /* 0x006000000208783b */ /* 0x0005e80000000200 */
[----:B------:R-:W5:Y:S01]  /*20b10*/  LDSM.16.M88.4 R4, [R212+0x6000] ;  /* 0x00600000d404783b */ /* 0x000f620000000200 */
[C---:B---3--:R-:W-:Y:S06]  /*20b20*/  HMMA.16816.F32 R172, R192.reuse, R188, R172 ;  /* 0x000000bcc0ac723c */ /* 0x048fec00000018ac */
[C---:B------:R-:W-:Y:S06]  /*20b30*/  HMMA.16816.F32 R168, R192.reuse, R190, R168 ;  /* 0x000000bec0a8723c */ /* 0x040fec00000018a8 */
[----:B-1----:R-:W-:Y:S01]  /*20b40*/  HMMA.16816.F32 R32, R192, R184, R32 ;  /* 0x000000b8c020723c */ /* 0x002fe20000001820 */
[----:B--2---:R-:W-:-:S05]  /*20b50*/  VIADD R2, R0, 0x1 ;  /* 0x0000000100027836 */ /* 0x004fca0000000000 */
[----:B------:R-:W-:Y:S01]  /*20b60*/  HMMA.16816.F32 R28, R192, R186, R28 ;  /* 0x000000bac01c723c */ /* 0x000fe2000000181c */
[----:B------:R-:W-:-:S05]  /*20b70*/  ISETP.GE.AND P6, PT, R2, R248, PT ;  /* 0x000000f80200720c */ /* 0x000fca0003fc6270 */
[----:B----4-:R-:W-:Y:S01]  /*20b80*/  HMMA.16816.F32 R16, R192, R176, R16 ;  /* 0x000000b0c010723c */ /* 0x010fe20000001810 */
[----:B------:R-:W-:-:S05]  /*20b90*/  ISETP.GE.OR P6, PT, R2, R243, !P6 ;  /* 0x000000f30200720c */ /* 0x000fca00077c6670 */
[----:B------:R-:W-:Y:S01]  /*20ba0*/  HMMA.16816.F32 R12, R192, R178, R12 ;  /* 0x000000b2c00c723c */ /* 0x000fe2000000180c */
[----:B------:R-:W-:-:S05]  /*20bb0*/  IMAD.IADD R176, R242, 0x1, -R0 ;  /* 0x00000001f2b07824 */ /* 0x000fca00078e0a00 */
[----:B------:R-:W-:Y:S06]  /*20bc0*/  HMMA.16816.F32 R24, R192, R180, R24 ;  /* 0x000000b4c018723c */ /* 0x000fec0000001818 */
[----:B-----5:R-:W-:Y:S01]  /*20bd0*/  HMMA.16816.F32 R172, R8, R4, R172 ;  /* 0x0000000408ac723c */ /* 0x020fe200000018ac */
[----:B------:R-:W-:Y:S02]  /*20be0*/  IMAD.MOV.U32 R181, RZ, RZ, R198 ;  /* 0x000000ffffb57224 */ /* 0x000fe400078e00c6 */
[----:B------:R-:W-:-:S03]  /*20bf0*/  IMAD.MOV.U32 R180, RZ, RZ, R199 ;  /* 0x000000ffffb47224 */ /* 0x000fc600078e00c7 */
[----:B------:R-:W-:Y:S01]  /*20c00*/  HMMA.16816.F32 R168, R8, R6, R168 ;  /* 0x0000000608a8723c */ /* 0x000fe200000018a8 */
[C---:B------:R-:W-:Y:S02]  /*20c10*/  IMAD.IADD R4, R244.reuse, 0x1, -R0 ;  /* 0x00000001f4047824 */ /* 0x040fe400078e0a00 */
[----:B------:R-:W-:-:S03]  /*20c20*/  IMAD.IADD R5, R244, 0x1, -R2 ;  /* 0x00000001f4057824 */ /* 0x000fc600078e0a02 */
[----:B------:R-:W-:Y:S01]  /*20c30*/  IABS R165, R4 ;  /* 0x0000000400a57213 */ /* 0x000fe20000000000 */
[----:B------:R-:W-:Y:S01]  /*20c40*/  VIADD R7, R0, 0x8 ;  /* 0x0000000800077836 */ /* 0x000fe20000000000 */
[----:B------:R-:W-:Y:S01]  /*20c50*/  IABS R4, R176 ;  /* 0x000000b000047213 */ /* 0x000fe20000000000 */
[----:B------:R-:W-:Y:S01]  /*20c60*/  HMMA.16816.F32 R20, R192, R182, R20 ;  /* 0x000000b6c014723c */ /* 0x000fe20000001814 */
[----:B------:R-:W1:Y:S01]  /*20c70*/  LDSM.16.M88.4 R176, [R212+0x6800] ;  /* 0x00680000d4b0783b */ /* 0x000e620000000200 */
[----:B------:R-:W-:Y:S01]  /*20c80*/  I2FP.F32.S32 R165, R165 ;  /* 0x000000a500a57245 */ /* 0x000fe20000201400 */
[----:B------:R-:W-:Y:S01]  /*20c90*/  IMAD.IADD R6, R244, 0x1, -R7 ;  /* 0x00000001f4067824 */ /* 0x000fe200078e0a07 */
[----:B------:R-:W-:Y:S02]  /*20ca0*/  IABS R5, R5 ;  /* 0x0000000500057213 */ /* 0x000fe40000000000 */
[----:B------:R-:W-:Y:S02]  /*20cb0*/  I2FP.F32.S32 R4, R4 ;  /* 0x0000000400047245 */ /* 0x000fe40000201400 */
[----:B------:R-:W-:Y:S01]  /*20cc0*/  I2FP.F32.S32 R5, R5 ;  /* 0x0000000500057245 */ /* 0x000fe20000201400 */
[C---:B------:R-:W-:Y:S01]  /*20cd0*/  FFMA.FTZ R165, -R246.reuse, R165, R172 ;  /* 0x000000a5f6a57223 */ /* 0x040fe200000101ac */
[----:B------:R-:W-:Y:S01]  /*20ce0*/  IABS R6, R6 ;  /* 0x0000000600067213 */ /* 0x000fe20000000000 */
[----:B------:R-:W-:Y:S01]  /*20cf0*/  FFMA.FTZ R174, -R246, R4, R174 ;  /* 0x00000004f6ae7223 */ /* 0x000fe200000101ae */
[----:B------:R-:W-:-:S02]  /*20d00*/  VIADD R4, R0, 0x9 ;  /* 0x0000000900047836 */ /* 0x000fc40000000000 */
[----:B------:R-:W-:Y:S01]  /*20d10*/  FFMA.FTZ R5, -R246, R5, R173 ;  /* 0x00000005f6057223 */ /* 0x000fe200000101ad */
[----:B------:R-:W-:Y:S01]  /*20d20*/  FSEL R192, R165, -INF , !P2 ;  /* 0xff800000a5c07808 */ /* 0x000fe20005000000 */
[----:B------:R-:W-:Y:S01]  /*20d30*/  IMAD.IADD R165, R242, 0x1, -R2 ;  /* 0x00000001f2a57824 */ /* 0x000fe200078e0a02 */
[----:B------:R-:W-:Y:S01]  /*20d40*/  ISETP.GE.AND P2, PT, R2, R247, PT ;  /* 0x000000f70200720c */ /* 0x000fe20003f46270 */
[----:B------:R-:W-:Y:S01]  /*20d50*/  IMAD.IADD R172, R244, 0x1, -R4 ;  /* 0x00000001f4ac7824 */ /* 0x000fe200078e0a04 */
[----:B------:R-:W-:Y:S01]  /*20d60*/  FSEL R191, R5, -INF , !P6 ;  /* 0xff80000005bf7808 */ /* 0x000fe20007000000 */
[----:B------:R-:W-:Y:S01]  /*20d70*/  IMAD.IADD R5, R242, 0x1, -R7 ;  /* 0x00000001f2057824 */ /* 0x000fe200078e0a07 */
[----:B------:R-:W-:Y:S02]  /*20d80*/  IABS R165, R165 ;  /* 0x000000a500a57213 */ /* 0x000fe40000000000 */
[----:B------:R-:W-:Y:S02]  /*20d90*/  ISETP.GE.OR P2, PT, R2, R245, !P2 ;  /* 0x000000f50200720c */ /* 0x000fe40005746670 */
[----:B------:R-:W-:-:S02]  /*20da0*/  I2FP.F32.S32 R165, R165 ;  /* 0x000000a500a57245 */ /* 0x000fc40000201400 */
[----:B------:R-:W-:Y:S02]  /*20db0*/  I2FP.F32.S32 R6, R6 ;  /* 0x0000000600067245 */ /* 0x000fe40000201400 */
[----:B------:R-:W-:Y:S01]  /*20dc0*/  FSEL R2, R174, -INF , !P1 ;  /* 0xff800000ae027808 */ /* 0x000fe20004800000 */
[C---:B------:R-:W-:Y:S01]  /*20dd0*/  FFMA.FTZ R175, -R246.reuse, R165, R175 ;  /* 0x000000a5f6af7223 */ /* 0x040fe200000101af */
[C---:B------:R-:W-:Y:S01]  /*20de0*/  ISETP.GE.AND P1, PT, R7.reuse, R248, PT ;  /* 0x000000f80700720c */ /* 0x040fe20003f26270 */
[----:B------:R-:W-:Y:S01]  /*20df0*/  FFMA.FTZ R6, -R246, R6, R168 ;  /* 0x00000006f6067223 */ /* 0x000fe200000101a8 */
[C---:B------:R-:W-:Y:S01]  /*20e00*/  ISETP.GE.AND P6, PT, R7.reuse, R247, PT ;  /* 0x000000f70700720c */ /* 0x040fe20003fc6270 */
[----:B------:R-:W-:Y:S01]  /*20e10*/  VIADD R165, R0, 0x11 ;  /* 0x0000001100a57836 */ /* 0x000fe20000000000 */
[----:B------:R-:W-:Y:S02]  /*20e20*/  IABS R5, R5 ;  /* 0x0000000500057213 */ /* 0x000fe40000000000 */
[----:B------:R-:W-:-:S02]  /*20e30*/  ISETP.GE.OR P1, PT, R7, R243, !P1 ;  /* 0x000000f30700720c */ /* 0x000fc40004f26670 */
[----:B------:R-:W-:Y:S02]  /*20e40*/  ISETP.GE.OR P6, PT, R7, R245, !P6 ;  /* 0x000000f50700720c */ /* 0x000fe400077c6670 */
[----:B------:R-:W-:Y:S01]  /*20e50*/  IABS R7, R172 ;  /* 0x000000ac00077213 */ /* 0x000fe20000000000 */
[C---:B-1----:R-:W-:Y:S01]  /*20e60*/  HMMA.16816.F32 R32, R8.reuse, R176, R32 ;  /* 0x000000b00820723c */ /* 0x042fe20000001820 */
[----:B------:R-:W-:Y:S02]  /*20e70*/  I2FP.F32.S32 R5, R5 ;  /* 0x0000000500057245 */ /* 0x000fe40000201400 */
[----:B------:R-:W-:Y:S02]  /*20e80*/  FSEL R194, R175, -INF , !P2 ;  /* 0xff800000afc27808 */ /* 0x000fe40005000000 */
[----:B------:R-:W-:Y:S01]  /*20e90*/  FSEL R251, R6, -INF , !P1 ;  /* 0xff80000006fb7808 */ /* 0x000fe20004800000 */
[----:B------:R-:W-:Y:S01]  /*20ea0*/  FFMA.FTZ R170, -R246, R5, R170 ;  /* 0x00000005f6aa7223 */ /* 0x000fe200000101aa */
[----:B------:R-:W-:Y:S01]  /*20eb0*/  ISETP.GE.AND P2, PT, R4, R248, PT ;  /* 0x000000f80400720c */ /* 0x000fe20003f46270 */
[----:B------:R-:W-:Y:S01]  /*20ec0*/  VIADD R5, R0, 0x10 ;  /* 0x0000001000057836 */ /* 0x000fe20000000000 */
[----:B------:R-:W-:Y:S01]  /*20ed0*/  ISETP.GE.AND P1, PT, R4, R247, PT ;  /* 0x000000f70400720c */ /* 0x000fe20003f26270 */
[----:B------:R-:W-:Y:S01]  /*20ee0*/  HMMA.16816.F32 R28, R8, R178, R28 ;  /* 0x000000b2081c723c */ /* 0x000fe2000000181c */
[----:B------:R-:W-:Y:S01]  /*20ef0*/  I2FP.F32.S32 R7, R7 ;  /* 0x0000000700077245 */ /* 0x000fe20000201400 */
[----:B------:R-:W-:Y:S01]  /*20f00*/  IMAD.IADD R168, R242, 0x1, -R5 ;  /* 0x00000001f2a87824 */ /* 0x000fe200078e0a05 */
[----:B------:R-:W-:-:S02]  /*20f10*/  ISETP.GE.OR P2, PT, R4, R243, !P2 ;  /* 0x000000f30400720c */ /* 0x000fc40005746670 */
[----:B------:R-:W-:Y:S01]  /*20f20*/  ISETP.GE.OR P1, PT, R4, R245, !P1 ;  /* 0x000000f50400720c */ /* 0x000fe20004f26670 */
[----:B------:R-:W-:Y:S02]  /*20f30*/  IMAD.IADD R4, R242, 0x1, -R4 ;  /* 0x00000001f2047824 */ /* 0x000fe400078e0a04 */
[----:B------:R-:W-:Y:S01]  /*20f40*/  FFMA.FTZ R169, -R246, R7, R169 ;  /* 0x00000007f6a97223 */ /* 0x000fe200000101a9 */
[----:B------:R-:W-:Y:S01]  /*20f50*/  FSEL R193, R170, -INF , !P6 ;  /* 0xff800000aac17808 */ /* 0x000fe20007000000 */
[----:B------:R-:W-:Y:S01]  /*20f60*/  IMAD.IADD R170, R244, 0x1, -R5 ;  /* 0x00000001f4aa7824 */ /* 0x000fe200078e0a05 */
[----:B------:R-:W-:Y:S01]  /*20f70*/  IABS R168, R168 ;  /* 0x000000a800a87213 */ /* 0x000fe20000000000 */
[--C-:B------:R-:W-:Y:S01]  /*20f80*/  IMAD.IADD R178, R242, 0x1, -R165.reuse ;  /* 0x00000001f2b27824 */ /* 0x100fe200078e0aa5 */
[----:B------:R-:W-:Y:S02]  /*20f90*/  IABS R4, R4 ;  /* 0x0000000400047213 */ /* 0x000fe40000000000 */
[----:B------:R-:W-:Y:S01]  /*20fa0*/  FSEL R195, R169, -INF , !P2 ;  /* 0xff800000a9c37808 */ /* 0x000fe20005000000 */
[----:B------:R-:W-:Y:S01]  /*20fb0*/  IMAD.IADD R169, R244, 0x1, -R165 ;  /* 0x00000001f4a97824 */ /* 0x000fe200078e0aa5 */
[----:B------:R-:W-:-:S02]  /*20fc0*/  I2FP.F32.S32 R4, R4 ;  /* 0x0000000400047245 */ /* 0x000fc40000201400 */
[----:B------:R-:W-:Y:S02]  /*20fd0*/  IABS R170, R170 ;  /* 0x000000aa00aa7213 */ /* 0x000fe40000000000 */
[C---:B------:R-:W-:Y:S01]  /*20fe0*/  ISETP.GE.AND P6, PT, R5.reuse, R248, PT ;  /* 0x000000f80500720c */ /* 0x040fe20003fc6270 */
[C---:B------:R-:W-:Y:S01]  /*20ff0*/  FFMA.FTZ R171, -R246.reuse, R4, R171 ;  /* 0x00000004f6ab7223 */ /* 0x040fe200000101ab */
[C---:B------:R-:W-:Y:S02]  /*21000*/  ISETP.GE.AND P2, PT, R5.reuse, R247, PT ;  /* 0x000000f70500720c */ /* 0x040fe40003f46270 */
[----:B------:R-:W-:Y:S02]  /*21010*/  I2FP.F32.S32 R168, R168 ;  /* 0x000000a800a87245 */ /* 0x000fe40000201400 */
[----:B------:R-:W-:Y:S02]  /*21020*/  IABS R169, R169 ;  /* 0x000000a900a97213 */ /* 0x000fe40000000000 */
[----:B------:R-:W-:Y:S01]  /*21030*/  I2FP.F32.S32 R170, R170 ;  /* 0x000000aa00aa7245 */ /* 0x000fe20000201400 */
[----:B------:R-:W-:Y:S01]  /*21040*/  FFMA.FTZ R176, -R246, R168, R34 ;  /* 0x000000a8f6b07223 */ /* 0x000fe20000010122 */
[C---:B------:R-:W-:Y:S01]  /*21050*/  ISETP.GE.OR P6, PT, R5.reuse, R243, !P6 ;  /* 0x000000f30500720c */ /* 0x040fe200077c6670 */
[----:B------:R-:W-:Y:S01]  /*21060*/  VIADD R168, R0, 0x18 ;  /* 0x0000001800a87836 */ /* 0x000fe20000000000 */
[----:B------:R-:W-:Y:S01]  /*21070*/  ISETP.GE.OR P2, PT, R5, R245, !P2 ;  /* 0x000000f50500720c */ /* 0x000fe20005746670 */
[----:B------:R-:W-:Y:S01]  /*21080*/  FFMA.FTZ R32, -R246, R170, R32 ;  /* 0x000000aaf6207223 */ /* 0x000fe20000010120 */
[----:B------:R-:W1:Y:S01]  /*21090*/  LDSM.16.M88.4 R4, [R212+0x7000] ;  /* 0x00700000d404783b */ /* 0x000e620000000200 */
[----:B------:R-:W-:-:S02]  /*210a0*/  I2FP.F32.S32 R169, R169 ;  /* 0x000000a900a97245 */ /* 0x000fc40000201400 */
[----:B------:R-:W-:Y:S02]  /*210b0*/  FSEL R34, R171, -INF , !P1 ;  /* 0xff800000ab227808 */ /* 0x000fe40004800000 */
[CC--:B------:R-:W-:Y:S01]  /*210c0*/  ISETP.GE.AND P1, PT, R165.reuse, R248.reuse, PT ;  /* 0x000000f8a500720c */ /* 0x0c0fe20003f26270 */
[----:B------:R-:W-:Y:S01]  /*210d0*/  FFMA.FTZ R33, -R246, R169, R33 ;  /* 0x000000a9f6217223 */ /* 0x000fe20000010121 */
[----:B------:R-:W-:Y:S01]  /*210e0*/  FSEL R190, R32, -INF , !P6 ;  /* 0xff80000020be7808 */ /* 0x000fe20007000000 */
[----:B------:R-:W-:Y:S01]  /*210f0*/  VIADD R32, R0, 0x19 ;  /* 0x0000001900207836 */ /* 0x000fe20000000000 */
[C---:B------:R-:W-:Y:S02]  /*21100*/  ISETP.GE.OR P1, PT, R165.reuse, R243, !P1 ;  /* 0x000000f3a500720c */ /* 0x040fe40004f26670 */
[----:B------:R-:W-:Y:S01]  /*21110*/  ISETP.GE.AND P6, PT, R165, R247, PT ;  /* 0x000000f7a500720c */ /* 0x000fe20003fc6270 */
[--C-:B------:R-:W-:Y:S01]  /*21120*/  IMAD.IADD R169, R244, 0x1, -R32.reuse ;  /* 0x00000001f4a97824 */ /* 0x100fe200078e0a20 */
[----:B------:R-:W-:Y:S01]  /*21130*/  FSEL R176, R176, -INF , !P2 ;  /* 0xff800000b0b07808 */ /* 0x000fe20005000000 */
[C---:B------:R-:W-:Y:S01]  /*21140*/  IMAD.IADD R179, R242.reuse, 0x1, -R32 ;  /* 0x00000001f2b37824 */ /* 0x040fe200078e0a20 */
[----:B------:R-:W-:Y:S01]  /*21150*/  FSEL R173, R33, -INF , !P1 ;  /* 0xff80000021ad7808 */ /* 0x000fe20004800000 */
[--C-:B------:R-:W-:Y:S01]  /*21160*/  IMAD.IADD R33, R242, 0x1, -R168.reuse ;  /* 0x00000001f2217824 */ /* 0x100fe200078e0aa8 */
[----:B------:R-:W-:Y:S01]  /*21170*/  ISETP.GE.OR P6, PT, R165, R245, !P6 ;  /* 0x000000f5a500720c */ /* 0x000fe200077c6670 */
[----:B------:R-:W-:Y:S01]  /*21180*/  IMAD.IADD R165, R244, 0x1, -R168 ;  /* 0x00000001f4a57824 */ /* 0x000fe200078e0aa8 */
[----:B------:R-:W-:-:S02]  /*21190*/  ISETP.GE.AND P2, PT, R168, R248, PT ;  /* 0x000000f8a800720c */ /* 0x000fc40003f46270 */
[C---:B------:R-:W-:Y:S02]  /*211a0*/  ISETP.GE.AND P1, PT, R168.reuse, R247, PT ;  /* 0x000000f7a800720c */ /* 0x040fe40003f26270 */
[----:B------:R-:W-:Y:S02]  /*211b0*/  IABS R178, R178 ;  /* 0x000000b200b27213 */ /* 0x000fe40000000000 */
[C---:B------:R-:W-:Y:S02]  /*211c0*/  ISETP.GE.OR P2, PT, R168.reuse, R243, !P2 ;  /* 0x000000f3a800720c */ /* 0x040fe40005746670 */
[----:B------:R-:W-:Y:S02]  /*211d0*/  I2FP.F32.S32 R178, R178 ;  /* 0x000000b200b27245 */ /* 0x000fe40000201400 */
[----:B------:R-:W-:Y:S02]  /*211e0*/  ISETP.GE.OR P1, PT, R168, R245, !P1 ;  /* 0x000000f5a800720c */ /* 0x000fe40004f26670 */
[----:B------:R-:W-:Y:S01]  /*211f0*/  IABS R168, R169 ;  /* 0x000000a900a87213 */ /* 0x000fe20000000000 */
[----:B------:R-:W-:Y:S01]  /*21200*/  FFMA.FTZ R178, -R246, R178, R35 ;  /* 0x000000b2f6b27223 */ /* 0x000fe20000010123 */
[----:B------:R-:W-:-:S02]  /*21210*/  IABS R165, R165 ;  /* 0x000000a500a57213 */ /* 0x000fc40000000000 */
[----:B------:R-:W-:Y:S01]  /*21220*/  IABS R33, R33 ;  /* 0x0000002100217213 */ /* 0x000fe20000000000 */
[----:B------:R-:W-:Y:S01]  /*21230*/  IMAD.MOV.U32 R35, RZ, RZ, R168 ;  /* 0x000000ffff237224 */ /* 0x000fe200078e00a8 */
[----:B------:R-:W-:Y:S02]  /*21240*/  I2FP.F32.S32 R165, R165 ;  /* 0x000000a500a57245 */ /* 0x000fe40000201400 */
[----:B------:R-:W-:Y:S01]  /*21250*/  I2FP.F32.S32 R33, R33 ;  /* 0x0000002100217245 */ /* 0x000fe20000201400 */
[C---:B-1----:R-:W-:Y:S01]  /*21260*/  HMMA.16816.F32 R24, R8.reuse, R4, R24 ;  /* 0x000000040818723c */ /* 0x042fe20000001818 */
[----:B------:R-:W-:Y:S01]  /*21270*/  I2FP.F32.S32 R35, R35 ;  /* 0x0000002300237245 */ /* 0x000fe20000201400 */
[----:B------:R-:W-:Y:S01]  /*21280*/  FFMA.FTZ R28, -R246, R165, R28 ;  /* 0x000000a5f61c7223 */ /* 0x000fe2000001011c */
[----:B------:R-:W-:Y:S01]  /*21290*/  FSEL R178, R178, -INF , !P6 ;  /* 0xff800000b2b27808 */ /* 0x000fe20007000000 */
[----:B------:R-:W-:Y:S01]  /*212a0*/  FFMA.FTZ R30, -R246, R33, R30 ;  /* 0x00000021f61e7223 */ /* 0x000fe2000001011e */
[----:B------:R-:W-:Y:S01]  /*212b0*/  ISETP.GE.AND P6, PT, R32, R248, PT ;  /* 0x000000f82000720c */ /* 0x000fe20003fc6270 */
[----:B------:R-:W-:Y:S01]  /*212c0*/  FFMA.FTZ R29, -R246, R35, R29 ;  /* 0x00000023f61d7223 */ /* 0x000fe2000001011d */
[----:B------:R-:W-:Y:S01]  /*212d0*/  FSEL R174, R28, -INF , !P2 ;  /* 0xff8000001cae7808 */ /* 0x000fe20005000000 */
[----:B------:R-:W-:Y:S01]  /*212e0*/  VIADD R28, R0, 0x20 ;  /* 0x00000020001c7836 */ /* 0x000fe20000000000 */
[----:B------:R-:W-:Y:S01]  /*212f0*/  ISETP.GE.OR P6, PT, R32, R243, !P6 ;  /* 0x000000f32000720c */ /* 0x000fe200077c6670 */
[----:B------:R-:W-:Y:S01]  /*21300*/  VIADD R4, R0, 0x21 ;  /* 0x0000002100047836 */ /* 0x000fe20000000000 */
[----:B------:R-:W-:Y:S01]  /*21310*/  IABS R179, R179 ;  /* 0x000000b300b37213 */ /* 0x000fe20000000000 */
[--C-:B------:R-:W-:Y:S01]  /*21320*/  IMAD.IADD R33, R244, 0x1, -R28.reuse ;  /* 0x00000001f4217824 */ /* 0x100fe200078e0a1c */
[----:B------:R-:W-:Y:S01]  /*21330*/  FSEL R177, R30, -INF , !P1 ;  /* 0xff8000001eb17808 */ /* 0x000fe20004800000 */
[----:B------:R-:W-:Y:S01]  /*21340*/  IMAD.IADD R5, R242, 0x1, -R28 ;  /* 0x00000001f2057824 */ /* 0x000fe200078e0a1c */
[----:B------:R-:W-:Y:S01]  /*21350*/  FSEL R175, R29, -INF , !P6 ;  /* 0xff8000001daf7808 */ /* 0x000fe20007000000 */
[----:B------:R-:W-:Y:S01]  /*21360*/  HMMA.16816.F32 R20, R8, R6, R20 ;  /* 0x000000060814723c */ /* 0x000fe20000001814 */
[----:B------:R-:W-:-:S02]  /*21370*/  I2FP.F32.S32 R179, R179 ;  /* 0x000000b300b37245 */ /* 0x000fc40000201400 */
[C---:B------:R-:W-:Y:S02]  /*21380*/  ISETP.GE.AND P1, PT, R28.reuse, R248, PT ;  /* 0x000000f81c00720c */ /* 0x040fe40003f26270 */
[----:B------:R-:W-:Y:S01]  /*21390*/  ISETP.GE.AND P6, PT, R28, R247, PT ;  /* 0x000000f71c00720c */ /* 0x000fe20003fc6270 */
[----:B------:R-:W-:Y:S01]  /*213a0*/  FFMA.FTZ R179, -R246, R179, R31 ;  /* 0x000000b3f6b37223 */ /* 0x000fe2000001011f */
[----:B------:R-:W-:Y:S01]  /*213b0*/  ISETP.GE.OR P1, PT, R28, R243, !P1 ;  /* 0x000000f31c00720c */ /* 0x000fe20004f26670 */
[----:B------:R-:W-:Y:S01]  /*213c0*/  VIADD R7, R0, 0x28 ;  /* 0x0000002800077836 */ /* 0x000fe20000000000 */
[----:B------:R-:W-:Y:S02]  /*213d0*/  ISETP.GE.OR P6, PT, R28, R245, !P6 ;  /* 0x000000f51c00720c */ /* 0x000fe400077c6670 */
[----:B------:R-:W1:Y:S01]  /*213e0*/  LDSM.16.M88.4 R28, [R212+0x7800] ;  /* 0x00780000d41c783b */ /* 0x000e620000000200 */
[----:B------:R-:W-:Y:S01]  /*213f0*/  ISETP.GE.AND P2, PT, R32, R247, PT ;  /* 0x000000f72000720c */ /* 0x000fe20003f46270 */
[----:B------:R-:W-:-:S04]  /*21400*/  DEPBAR.LE SB0, 0x0 ;  /* 0x000080000000791a */ /* 0x000fc80000000000 */
[----:B------:R-:W-:Y:S01]  /*21410*/  BAR.SYNC.DEFER_BLOCKING 0x0 ;  /* 0x0000000000007b1d */ /* 0x000fe20000010000 */
[----:B------:R-:W-:Y:S01]  /*21420*/  ISETP.GE.OR P2, PT, R32, R245, !P2 ;  /* 0x000000f52000720c */ /* 0x000fe20005746670 */
[----:B------:R-:W-:Y:S01]  /*21430*/  IMAD.IADD R32, R244, 0x1, -R4 ;  /* 0x00000001f4207824 */ /* 0x000fe200078e0a04 */
[----:B------:R-:W-:Y:S02]  /*21440*/  IABS R33, R33 ;  /* 0x0000002100217213 */ /* 0x000fe40000000000 */
[----:B------:R-:W-:Y:S02]  /*21450*/  IABS R5, R5 ;  /* 0x0000000500057213 */ /* 0x000fe40000000000 */
[----:B------:R-:W-:Y:S02]  /*21460*/  IABS R32, R32 ;  /* 0x0000002000207213 */ /* 0x000fe40000000000 */
[----:B------:R-:W-:Y:S02]  /*21470*/  I2FP.F32.S32 R33, R33 ;  /* 0x0000002100217245 */ /* 0x000fe40000201400 */
[----:B------:R-:W-:-:S02]  /*21480*/  I2FP.F32.S32 R32, R32 ;  /* 0x0000002000207245 */ /* 0x000fc40000201400 */
[----:B------:R-:W-:Y:S01]  /*21490*/  FSEL R179, R179, -INF , !P2 ;  /* 0xff800000b3b37808 */ /* 0x000fe20005000000 */
[----:B------:R-:W-:Y:S01]  /*214a0*/  FFMA.FTZ R24, -R246, R33, R24 ;  /* 0x00000021f6187223 */ /* 0x000fe20000010118 */
[----:B------:R-:W-:Y:S01]  /*214b0*/  ISETP.GE.AND P2, PT, R4, R248, PT ;  /* 0x000000f80400720c */ /* 0x000fe20003f46270 */
[----:B------:R-:W-:Y:S01]  /*214c0*/  FFMA.FTZ R25, -R246, R32, R25 ;  /* 0x00000020f6197223 */ /* 0x000fe20000010119 */
[----:B------:R-:W-:Y:S02]  /*214d0*/  I2FP.F32.S32 R5, R5 ;  /* 0x0000000500057245 */ /* 0x000fe40000201400 */
[----:B------:R-:W-:Y:S02]  /*214e0*/  ISETP.GE.OR P2, PT, R4, R243, !P2 ;  /* 0x000000f30400720c */ /* 0x000fe40005746670 */
[----:B------:R-:W-:Y:S01]  /*214f0*/  FSEL R189, R24, -INF , !P1 ;  /* 0xff80000018bd7808 */ /* 0x000fe20004800000 */
[----:B------:R-:W-:Y:S01]  /*21500*/  FFMA.FTZ R26, -R246, R5, R26 ;  /* 0x00000005f61a7223 */ /* 0x000fe2000001011a */
[----:B------:R-:W-:Y:S01]  /*21510*/  FSEL R186, R25, -INF , !P2 ;  /* 0xff80000019ba7808 */ /* 0x000fe20005000000 */
[----:B------:R-:W-:Y:S01]  /*21520*/  IMAD.IADD R24, R242, 0x1, -R4 ;  /* 0x00000001f2187824 */ /* 0x000fe200078e0a04 */
[----:B------:R-:W-:Y:S01]  /*21530*/  ISETP.GE.AND P1, PT, R4, R247, PT ;  /* 0x000000f70400720c */ /* 0x000fe20003f26270 */
[----:B------:R-:W-:Y:S01]  /*21540*/  IMAD.IADD R25, R244, 0x1, -R7 ;  /* 0x00000001f4197824 */ /* 0x000fe200078e0a07 */
[----:B------:R-:W-:Y:S01]  /*21550*/  FSEL R183, R26, -INF , !P6 ;  /* 0xff8000001ab77808 */ /* 0x000fe20007000000 */
[----:B------:R-:W-:Y:S01]  /*21560*/  VIADD R5, R0, 0x29 ;  /* 0x0000002900057836 */ /* 0x000fe20000000000 */
[----:B------:R-:W-:-:S02]  /*21570*/  ISETP.GE.AND P6, PT, R7, R248, PT ;  /* 0x000000f80700720c */ /* 0x000fc40003fc6270 */
[C---:B------:R-:W-:Y:S01]  /*21580*/  ISETP.GE.AND P2, PT, R7.reuse, R247, PT ;  /* 0x000000f70700720c */ /* 0x040fe20003f46270 */
[----:B------:R-:W-:Y:S01]  /*21590*/  IMAD.IADD R6, R244, 0x1, -R5 ;  /* 0x00000001f4067824 */ /* 0x000fe200078e0a05 */
[----:B------:R-:W-:Y:S01]  /*215a0*/  IABS R24, R24 ;  /* 0x0000001800187213 */ /* 0x000fe20000000000 */
[C---:B-1----:R-:W-:Y:S01]  /*215b0*/  HMMA.16816.F32 R16, R8.reuse, R28, R16 ;  /* 0x0000001c0810723c */ /* 0x042fe20000001810 */
[----:B------:R-:W-:Y:S02]  /*215c0*/  IABS R25, R25 ;  /* 0x0000001900197213 */ /* 0x000fe40000000000 */
[----:B------:R-:W-:Y:S01]  /*215d0*/  ISETP.GE.OR P1, PT, R4, R245, !P1 ;  /* 0x000000f50400720c */ /* 0x000fe20004f26670 */
[----:B------:R-:W-:Y:S01]  /*215e0*/  IMAD.IADD R4, R242, 0x1, -R7 ;  /* 0x00000001f2047824 */ /* 0x000fe200078e0a07 */
[C---:B------:R-:W-:Y:S01]  /*215f0*/  ISETP.GE.OR P6, PT, R7.reuse, R243, !P6 ;  /* 0x000000f30700720c */ /* 0x040fe200077c6670 */
[----:B------:R-:W-:Y:S01]  /*21600*/  HMMA.16816.F32 R12, R8, R30, R12 ;  /* 0x0000001e080c723c */ /* 0x000fe2000000180c */
[----:B------:R-:W-:-:S02]  /*21610*/  ISETP.GE.OR P2, PT, R7, R245, !P2 ;  /* 0x000000f50700720c */ /* 0x000fc40005746670 */
[----:B------:R-:W-:Y:S02]  /*21620*/  I2FP.F32.S32 R24, R24 ;  /* 0x0000001800187245 */ /* 0x000fe40000201400 */
[----:B------:R-:W-:Y:S02]  /*21630*/  I2FP.F32.S32 R7, R25 ;  /* 0x0000001900077245 */ /* 0x000fe40000201400 */
[----:B------:R-:W-:Y:S01]  /*21640*/  IABS R6, R6 ;  /* 0x0000000600067213 */ /* 0x000fe20000000000 */
[C---:B------:R-:W-:Y:S01]  /*21650*/  FFMA.FTZ R27, -R246.reuse, R24, R27 ;  /* 0x00000018f61b7223 */ /* 0x040fe2000001011b */
[----:B------:R-:W-:Y:S01]  /*21660*/  IABS R4, R4 ;  /* 0x0000000400047213 */ /* 0x000fe20000000000 */
[----:B------:R-:W-:Y:S01]  /*21670*/  FFMA.FTZ R7, -R246, R7, R20 ;  /* 0x00000007f6077223 */ /* 0x000fe20000010114 */
[----:B------:R-:W-:Y:S01]  /*21680*/  I2FP.F32.S32 R6, R6 ;  /* 0x0000000600067245 */ /* 0x000fe20000201400 */
[----:B------:R-:W-:Y:S01]  /*21690*/  IMAD.IADD R20, R242, 0x1, -R5 ;  /* 0x00000001f2147824 */ /* 0x000fe200078e0a05 */
[----:B------:R-:W-:-:S02]  /*216a0*/  FSEL R184, R27, -INF , !P1 ;  /* 0xff8000001bb87808 */ /* 0x000fc40004800000 */
[----:B------:R-:W-:Y:S01]  /*216b0*/  FSEL R188, R7, -INF , !P6 ;  /* 0xff80000007bc7808 */ /* 0x000fe20007000000 */
[----:B------:R-:W-:Y:S01]  /*216c0*/  VIADD R7, R0, 0x30 ;  /* 0x0000003000077836 */ /* 0x000fe20000000000 */
[C---:B------:R-:W-:Y:S01]  /*216d0*/  ISETP.GE.AND P1, PT, R5.reuse, R248, PT ;  /* 0x000000f80500720c */ /* 0x040fe20003f26270 */
[----:B------:R-:W-:Y:S01]  /*216e0*/  FFMA.FTZ R6, -R246, R6, R21 ;  /* 0x00000006f6067223 */ /* 0x000fe20000010115 */
[----:B------:R-:W-:Y:S01]  /*216f0*/  I2FP.F32.S32 R4, R4 ;  /* 0x0000000400047245 */ /* 0x000fe20000201400 */
[----:B------:R-:W-:Y:S01]  /*21700*/  IMAD.IADD R21, R244, 0x1, -R7 ;  /* 0x00000001f4157824 */ /* 0x000fe200078e0a07 */
[----:B------:R-:W-:Y:S02]  /*21710*/  ISETP.GE.OR P1, PT, R5, R243, !P1 ;  /* 0x000000f30500720c */ /* 0x000fe40004f26670 */
[----:B------:R-:W-:Y:S01]  /*21720*/  IABS R20, R20 ;  /* 0x0000001400147213 */ /* 0x000fe20000000000 */
[----:B------:R-:W-:Y:S01]  /*21730*/  FFMA.FTZ R22, -R246, R4, R22 ;  /* 0x00000004f6167223 */ /* 0x000fe20000010116 */
[----:B------:R-:W-:Y:S01]  /*21740*/  FSEL R187, R6, -INF , !P1 ;  /* 0xff80000006bb7808 */ /* 0x000fe20004800000 */
[----:B------:R-:W-:Y:S01]  /*21750*/  VIADD R4, R0, 0x31 ;  /* 0x0000003100047836 */ /* 0x000fe20000000000 */
[----:B------:R-:W-:-:S02]  /*21760*/  IABS R6, R21 ;  /* 0x0000001500067213 */ /* 0x000fc40000000000 */
[----:B------:R-:W-:Y:S02]  /*21770*/  ISETP.GE.AND P6, PT, R5, R247, PT ;  /* 0x000000f70500720c */ /* 0x000fe40003fc6270 */
[----:B------:R-:W-:Y:S02]  /*21780*/  I2FP.F32.S32 R20, R20 ;  /* 0x0000001400147245 */ /* 0x000fe40000201400 */
[----:B------:R-:W-:Y:S02]  /*21790*/  I2FP.F32.S32 R6, R6 ;  /* 0x0000000600067245 */ /* 0x000fe40000201400 */
[----:B------:R-:W-:Y:S01]  /*217a0*/  FSEL R182, R22, -INF , !P2 ;  /* 0xff80000016b67808 */ /* 0x000fe20005000000 */
[C---:B------:R-:W-:Y:S01]  /*217b0*/  FFMA.FTZ R23, -R246.reuse, R20, R23 ;  /* 0x00000014f6177223 */ /* 0x040fe20000010117 */
[----:B------:R-:W-:Y:S01]  /*217c0*/  ISETP.GE.AND P2, PT, R7, R248, PT ;  /* 0x000000f80700720c */ /* 0x000fe20003f46270 */
[----:B------:R-:W-:Y:S01]  /*217d0*/  FFMA.FTZ R6, -R246, R6, R16 ;  /* 0x00000006f6067223 */ /* 0x000fe20000010110 */
[----:B------:R-:W-:Y:S01]  /*217e0*/  ISETP.GE.OR P6, PT, R5, R245, !P6 ;  /* 0x000000f50500720c */ /* 0x000fe200077c6670 */
[----:B------:R-:W-:Y:S01]  /*217f0*/  IMAD.IADD R5, R242, 0x1, -R7 ;  /* 0x00000001f2057824 */ /* 0x000fe200078e0a07 */
[----:B------:R-:W-:-:S02]  /*21800*/  ISETP.GE.OR P2, PT, R7, R243, !P2 ;  /* 0x000000f30700720c */ /* 0x000fc40005746670 */
[----:B------:R-:W-:Y:S02]  /*21810*/  ISETP.GE.AND P1, PT, R7, R247, PT ;  /* 0x000000f70700720c */ /* 0x000fe40003f26270 */
[----:B------:R-:W-:Y:S02]  /*21820*/  IABS R5, R5 ;  /* 0x0000000500057213 */ /* 0x000fe40000000000 */
[----:B------:R-:W-:Y:S02]  /*21830*/  FSEL R185, R23, -INF , !P6 ;  /* 0xff80000017b97808 */ /* 0x000fe40007000000 */
[----:B------:R-:W-:Y:S01]  /*21840*/  FSEL R172, R6, -INF , !P2 ;  /* 0xff80000006ac7808 */ /* 0x000fe20005000000 */
[----:B------:R-:W-:Y:S01]  /*21850*/  VIADD R6, R0, 0x38 ;  /* 0x0000003800067836 */ /* 0x000fe20000000000 */
[----:B------:R-:W-:Y:S01]  /*21860*/  ISETP.GE.OR P1, PT, R7, R245, !P1 ;  /* 0x000000f50700720c */ /* 0x000fe20004f26670 */
[----:B------:R-:W-:Y:S01]  /*21870*/  IMAD.IADD R7, R244, 0x1, -R4 ;  /* 0x00000001f4077824 */ /* 0x000fe200078e0a04 */
[----:B------:R-:W-:Y:S01]  /*21880*/  ISETP.GE.AND P6, PT, R4, R248, PT ;  /* 0x000000f80400720c */ /* 0x000fe20003fc6270 */
[----:B------:R-:W-:Y:S01]  /*21890*/  VIADD R0, R0, 0x39 ;  /* 0x0000003900007836 */ /* 0x000fe20000000000 */
[----:B------:R-:W-:-:S02]  /*218a0*/  ISETP.GE.AND P2, PT, R4, R247, PT ;  /* 0x000000f70400720c */ /* 0x000fc40003f46270 */
[----:B------:R-:W-:Y:S02]  /*218b0*/  I2FP.F32.S32 R5, R5 ;  /* 0x0000000500057245 */ /* 0x000fe40000201400 */
[C---:B------:R-:W-:Y:S02]  /*218c0*/  ISETP.GE.OR P6, PT, R4.reuse, R243, !P6 ;  /* 0x000000f30400720c */ /* 0x040fe400077c6670 */
[----:B------:R-:W-:Y:S01]  /*218d0*/  ISETP.GE.OR P2, PT, R4, R245, !P2 ;  /* 0x000000f50400720c */ /* 0x000fe20005746670 */
[----:B------:R-:W-:Y:S01]  /*218e0*/  IMAD.IADD R4, R242, 0x1, -R4 ;  /* 0x00000001f2047824 */ /* 0x000fe200078e0a04 */
[----:B------:R-:W-:Y:S01]  /*218f0*/  IABS R7, R7 ;  /* 0x0000000700077213 */ /* 0x000fe20000000000 */
[----:B------:R-:W-:-:S03]  /*21900*/  FFMA.FTZ R5, -R246, R5, R18 ;  /* 0x00000005f6057223 */ /* 0x000fc60000010112 */
[----:B------:R-:W-:Y:S02]  /*21910*/  I2FP.F32.S32 R7, R7 ;  /* 0x0000000700077245 */ /* 0x000fe40000201400 */
[----:B------:R-:W-:Y:S02]  /*21920*/  IABS R4, R4 ;  /* 0x0000000400047213 */ /* 0x000fe40000000000 */
[----:B------:R-:W-:Y:S01]  /*21930*/  FSEL R168, R5, -INF , !P1 ;  /* 0xff80000005a87808 */ /* 0x000fe20004800000 */
[----:B------:R-:W-:Y:S01]  /*21940*/  FFMA.FTZ R17, -R246, R7, R17 ;  /* 0x00000007f6117223 */ /* 0x000fe20000010111 */
[----:B------:R-:W-:Y:S01]  /*21950*/  I2FP.F32.S32 R5, R4 ;  /* 0x0000000400057245 */ /* 0x000fe20000201400 */
[--C-:B------:R-:W-:Y:S01]  /*21960*/  IMAD.IADD R4, R242, 0x1, -R6.reuse ;  /* 0x00000001f2047824 */ /* 0x100fe200078e0a06 */
[----:B------:R-:W-:Y:S01]  /*21970*/  ISETP.GE.AND P1, PT, R6, R248, PT ;  /* 0x000000f80600720c */ /* 0x000fe20003f26270 */
[----:B------:R-:W-:Y:S01]  /*21980*/  IMAD.IADD R7, R244, 0x1, -R6 ;  /* 0x00000001f4077824 */ /* 0x000fe200078e0a06 */
[----:B------:R-:W-:Y:S01]  /*21990*/  FSEL R171, R17, -INF , !P6 ;  /* 0xff80000011ab7808 */ /* 0x000fe20007000000 */
[----:B------:R-:W-:Y:S01]  /*219a0*/  FFMA.FTZ R5, -R246, R5, R19 ;  /* 0x00000005f6057223 */ /* 0x000fe20000010113 */
[----:B------:R-:W-:-:S02]  /*219b0*/  IABS R4, R4 ;  /* 0x0000000400047213 */ /* 0x000fc40000000000 */
[----:B------:R-:W-:Y:S02]  /*219c0*/  IABS R7, R7 ;  /* 0x0000000700077213 */ /* 0x000fe40000000000 */
[----:B------:R-:W-:Y:S02]  /*219d0*/  I2FP.F32.S32 R4, R4 ;  /* 0x0000000400047245 */ /* 0x000fe40000201400 */
[----:B------:R-:W-:Y:S02]  /*219e0*/  I2FP.F32.S32 R7, R7 ;  /* 0x0000000700077245 */ /* 0x000fe40000201400 */
[----:B------:R-:W-:Y:S01]  /*219f0*/  ISETP.GE.AND P6, PT, R6, R247, PT ;  /* 0x000000f70600720c */ /* 0x000fe20003fc6270 */
[----:B------:R-:W-:Y:S01]  /*21a00*/  FFMA.FTZ R4, -R246, R4, R14 ;  /* 0x00000004f6047223 */ /* 0x000fe2000001010e */
[----:B------:R-:W-:Y:S01]  /*21a10*/  ISETP.GE.OR P1, PT, R6, R243, !P1 ;  /* 0x000000f30600720c */ /* 0x000fe20004f26670 */
[----:B------:R-:W-:Y:S01]  /*21a20*/  FFMA.FTZ R12, -R246, R7, R12 ;  /* 0x00000007f60c7223 */ /* 0x000fe2000001010c */
[----:B------:R-:W-:Y:S01]  /*21a30*/  ISETP.GE.OR P6, PT, R6, R245, !P6 ;  /* 0x000000f50600720c */ /* 0x000fe200077c6670 */
[--C-:B------:R-:W-:Y:S01]  /*21a40*/  IMAD.IADD R6, R244, 0x1, -R0.reuse ;  /* 0x00000001f4067824 */ /* 0x100fe200078e0a00 */
[----:B------:R-:W-:Y:S01]  /*21a50*/  FSEL R165, R5, -INF , !P2 ;  /* 0xff80000005a57808 */ /* 0x000fe20005000000 */
[----:B------:R-:W-:Y:S01]  /*21a60*/  IMAD.IADD R7, R242, 0x1, -R0 ;  /* 0x00000001f2077824 */ /* 0x000fe200078e0a00 */
[----:B------:R-:W-:-:S02]  /*21a70*/  FSEL R24, R4, -INF , !P6 ;  /* 0xff80000004187808 */ /* 0x000fc40007000000 */
[----:B------:R-:W-:Y:S02]  /*21a80*/  ISETP.GT.AND P6, PT, R240, R228, PT ;  /* 0x000000e4f000720c */ /* 0x000fe40003fc4270 */
[----:B------:R-:W-:Y:S02]  /*21a90*/  IABS R6, R6 ;  /* 0x0000000600067213 */ /* 0x000fe40000000000 */
[----:B------:R-:W-:Y:S02]  /*21aa0*/  IABS R7, R7 ;  /* 0x0000000700077213 */ /* 0x000fe40000000000 */
[----:B------:R-:W-:Y:S02]  /*21ab0*/  I2FP.F32.S32 R6, R6 ;  /* 0x0000000600067245 */ /* 0x000fe40000201400 */
[----:B------:R-:W-:Y:S02]  /*21ac0*/  I2FP.F32.S32 R7, R7 ;  /* 0x0000000700077245 */ /* 0x000fe40000201400 */
[----:B------:R-:W-:Y:S01]  /*21ad0*/  FSEL R170, R12, -INF , !P1 ;  /* 0xff8000000caa7808 */ /* 0x000fe20004800000 */
[----:B------:R-:W-:Y:S01]  /*21ae0*/  FFMA.FTZ R6, -R246, R6, R13 ;  /* 0x00000006f6067223 */ /* 0x000fe2000001010d */
[----:B------:R-:W-:Y:S01]  /*21af0*/  ISETP.GE.AND P2, PT, R0, R248, PT ;  /* 0x000000f80000720c */ /* 0x000fe20003f46270 */
[----:B------:R-:W-:Y:S01]  /*21b00*/  FFMA.FTZ R7, -R246, R7, R15 ;  /* 0x00000007f6077223 */ /* 0x000fe2000001010f */
[----:B------:R-:W-:-:S02]  /*21b10*/  ISETP.GE.AND P1, PT, R0, R247, PT ;  /* 0x000000f70000720c */ /* 0x000fc40003f26270 */
[C---:B------:R-:W-:Y:S02]  /*21b20*/  ISETP.GE.OR P2, PT, R0.reuse, R243, !P2 ;  /* 0x000000f30000720c */ /* 0x040fe40005746670 */
        /* <DEDUP_REMOVED lines=11> */
[C---:B------:R-:W-:Y:S02]  /*21be0*/  R2UR UR13, R197.reuse ;  /* 0x00000000c50d72ca */ /* 0x040fe400000e0000 */
[----:B------:R-:W-:Y:S02]  /*21bf0*/  IABS R6, R4 ;  /* 0x0000000400067213 */ /* 0x000fe40000000000 */
[----:B------:R-:W-:Y:S02]  /*21c00*/  R2UR UR10, R196 ;  /* 0x00000000c40a72ca */ /* 0x000fe400000e0000 */
[----:B------:R-:W-:-:S02]  /*21c10*/  R2UR UR11, R197 ;  /* 0x00000000c50b72ca */ /* 0x000fc400000e0000 */
[----:B------:R-:W-:Y:S02]  /*21c20*/  R2UR UR8, R196 ;  /* 0x00000000c40872ca */ /* 0x000fe400000e0000 */
[----:B------:R-:W-:Y:S02]  /*21c30*/  R2UR UR9, R197 ;  /* 0x00000000c50972ca */ /* 0x000fe400000e0000 */
[-C--:B--2---:R-:W-:Y:S02]  /*21c40*/  IABS R7, R11.reuse ;  /* 0x0000000b00077213 */ /* 0x084fe40000000000 */
[----:B------:R-:W-:Y:S02]  /*21c50*/  IABS R5, R11 ;  /* 0x0000000b00057213 */ /* 0x000fe40000000000 */
[----:B------:R-:W1:Y:S03]  /*21c60*/  I2F.RP R8, R7 ;  /* 0x0000000700087306 */ /* 0x000e660000209400 */
[----:B------:R-:W-:-:S05]  /*21c70*/  IMAD.MOV R5, RZ, RZ, -R5 ;  /* 0x000000ffff057224 */ /* 0x000fca00078e0a05 */
[----:B-1----:R-:W1:Y:S02]  /*21c80*/  MUFU.RCP R8, R8 ;  /* 0x0000000800087308 */ /* 0x002e640000001000 */
[----:B-1----:R-:W-:-:S06]  /*21c90*/  VIADD R8, R8, 0xffffffe ;  /* 0x0ffffffe08087836 */ /* 0x002fcc0000000000 */
[----:B------:R-:W1:Y:S02]  /*21ca0*/  F2I.FTZ.U32.TRUNC.NTZ R9, R8 ;  /* 0x0000000800097305 */ /* 0x000e64000021f000 */
[----:B-1----:R-:W-:Y:S01]  /*21cb0*/  IMAD.MOV R10, RZ, RZ, -R9 ;  /* 0x000000ffff0a7224 */ /* 0x002fe200078e0a09 */
[----:B------:R-:W-:-:S03]  /*21cc0*/  MOV R8, RZ ;  /* 0x000000ff00087202 */ /* 0x000fc60000000f00 */
[----:B------:R-:W-:-:S04]  /*21cd0*/  IMAD R10, R10, R7, RZ ;  /* 0x000000070a0a7224 */ /* 0x000fc800078e02ff */
[----:B------:R-:W-:-:S04]  /*21ce0*/  IMAD.HI.U32 R10, R9, R10, R8 ;  /* 0x0000000a090a7227 */ /* 0x000fc800078e0008 */
[C---:B------:R-:W-:Y:S01]  /*21cf0*/  VIADD R8, R4.reuse, 0xffffffc0 ;  /* 0xffffffc004087836 */ /* 0x040fe20000000000 */
[----:B------:R-:W-:Y:S01]  /*21d00*/  LOP3.LUT R4, R4, R11, RZ, 0x3c, !PT ;  /* 0x0000000b04047212 */ /* 0x000fe200078e3cff */
[----:B------:R-:W-:-:S03]  /*21d10*/  IMAD.HI.U32 R9, R10, R6, RZ ;  /* 0x000000060a097227 */ /* 0x000fc600078e00ff */
[----:B------:R-:W-:Y:S01]  /*21d20*/  IABS R0, R8 ;  /* 0x0000000800007213 */ /* 0x000fe20000000000 */
[----:B------:R-:W-:Y:S01]  /*21d30*/  IMAD R6, R9, R5, R6 ;  /* 0x0000000509067224 */ /* 0x000fe200078e0206 */
[----:B------:R-:W-:-:S03]  /*21d40*/  LOP3.LUT R8, R8, R11, RZ, 0x3c, !PT ;  /* 0x0000000b08087212 */ /* 0x000fc600078e3cff */
[----:B------:R-:W-:Y:S01]  /*21d50*/  IMAD.HI.U32 R10, R10, R0, RZ ;  /* 0x000000000a0a7227 */ /* 0x000fe200078e00ff */
[----:B------:R-:W-:-:S03]  /*21d60*/  ISETP.GT.U32.AND P2, PT, R7, R6, PT ;  /* 0x000000060700720c */ /* 0x000fc60003f44070 */
[----:B------:R-:W-:-:S05]  /*21d70*/  IMAD R0, R10, R5, R0 ;  /* 0x000000050a007224 */ /* 0x000fca00078e0200 */
[----:B------:R-:W-:-:S05]  /*21d80*/  ISETP.GT.U32.AND P0, PT, R7, R0, PT ;  /* 0x000000000700720c */ /* 0x000fca0003f04070 */
[----:B------:R-:W-:Y:S01]  /*21d90*/  @!P2 IADD3 R6, R6, -R7, RZ ;  /* 0x800000070606a210 */ /* 0x000fe20007ffe0ff */
[----:B------:R-:W-:-:S03]  /*21da0*/  @!P2 VIADD R9, R9, 0x1 ;  /* 0x000000010909a836 */ /* 0x000fc60000000000 */
[----:B------:R-:W-:-:S04]  /*21db0*/  ISETP.GE.U32.AND P1, PT, R6, R7, PT ;  /* 0x000000070600720c */ /* 0x000fc80003f26070 */
[----:B------:R-:W-:Y:S02]  /*21dc0*/  @!P0 IMAD.IADD R0, R0, 0x1, -R7 ;  /* 0x0000000100008824 */ /* 0x000fe400078e0a07 */
[----:B------:R-:W-:Y:S01]  /*21dd0*/  @!P0 VIADD R10, R10, 0x1 ;  /* 0x000000010a0a8836 */ /* 0x000fe20000000000 */
[----:B------:R-:W-:Y:S02]  /*21de0*/  ISETP.GE.AND P0, PT, R8, RZ, PT ;  /* 0x000000ff0800720c */ /* 0x000fe40003f06270 */
[----:B------:R-:W-:Y:S02]  /*21df0*/  ISETP.GE.U32.AND P2, PT, R0, R7, PT ;  /* 0x000000070000720c */ /* 0x000fe40003f46070 */
[----:B------:R-:W-:Y:S02]  /*21e00*/  LOP3.LUT R0, RZ, R11, RZ, 0x33, !PT ;  /* 0x0000000bff007212 */ /* 0x000fe400078e33ff */
[----:B------:R-:W-:Y:S02]  /*21e10*/  @P1 IADD3 R9, R9, 0x1, RZ ;  /* 0x0000000109091810 */ /* 0x000fe40007ffe0ff */
[----:B------:R-:W-:-:S02]  /*21e20*/  ISETP.GE.AND P1, PT, R4, RZ, PT ;  /* 0x000000ff0400720c */ /* 0x000fc40003f26270 */
[----:B------:R-:W-:Y:S02]  /*21e30*/  MOV R5, R9 ;  /* 0x0000000900057202 */ /* 0x000fe40000000f00 */
[----:B------:R-:W2:Y:S03]  /*21e40*/  LD.E.64 R8, desc[UR4][R166.64+0x38] ;  /* 0x00003804a6087980 */ /* 0x000ea6000c101b00 */
[----:B------:R-:W-:Y:S01]  /*21e50*/  @P2 VIADD R10, R10, 0x1 ;  /* 0x000000010a0a2836 */ /* 0x000fe20000000000 */
[----:B------:R-:W-:-:S03]  /*21e60*/  ISETP.NE.AND P2, PT, R11, RZ, PT ;  /* 0x000000ff0b00720c */ /* 0x000fc60003f45270 */
[----:B------:R-:W-:Y:S02]  /*21e70*/  IMAD.MOV.U32 R6, RZ, RZ, R10 ;  /* 0x000000ffff067224 */ /* 0x000fe400078e000a */
[----:B------:R-:W-:-:S03]  /*21e80*/  @!P1 IMAD.MOV R5, RZ, RZ, -R5 ;  /* 0x000000ffff059224 */ /* 0x000fc600078e0a05 */
[----:B------:R-:W-:Y:S02]  /*21e90*/  @!P0 IADD3 R6, -R6, RZ, RZ ;  /* 0x000000ff06068210 */ /* 0x000fe40007ffe1ff */
[C---:B------:R-:W-:Y:S02]  /*21ea0*/  SEL R5, R0.reuse, R5, !P2 ;  /* 0x0000000500057207 */ /* 0x040fe40005000000 */
[----:B------:R-:W-:-:S03]  /*21eb0*/  SEL R6, R0, R6, !P2 ;  /* 0x0000000600067207 */ /* 0x000fc60005000000 */
[----:B------:R-:W-:-:S04]  /*21ec0*/  IMAD.WIDE R14, R5, 0x4, R238 ;  /* 0x00000004050e7825 */ /* 0x000fc800078e02ee */
[----:B------:R-:W-:Y:S01]  /*21ed0*/  IMAD.WIDE R12, R6, 0x4, R238 ;  /* 0x00000004060c7825 */ /* 0x000fe200078e02ee */
        /* <DEDUP_REMOVED lines=14> */
[----:B------:R-:W-:-:S04]  /*21fc0*/  IMAD R4, R12, R6, R4 ;  /* 0x000000060c047224 */ /* 0x000fc800078e0204 */
[----:B------:R-:W-:Y:S01]  /*21fd0*/  IMAD.IADD R7, R9, 0x1, R4 ;  /* 0x0000000109077824 */ /* 0x000fe200078e0204 */
[----:B------:R-:W-:Y:S05]  /*21fe0*/  BRA `(.L_x_7199) ;  /* 0x0000000000147947 */ /* 0x000fea0003800000 */
.L_x_7198:
[----:B------:R-:W-:Y:S02]  /*21ff0*/  R2UR UR4, R196 ;  /* 0x00000000c40472ca */ /* 0x000fe400000e0000 */
[----:B------:R-:W-:-:S13]  /*22000*/  R2UR UR5, R197 ;  /* 0x00000000c50572ca */ /* 0x000fda00000e0000 */
[----:B------:R-:W2:Y:S02]  /*22010*/  LD.E R8, desc[UR4][R166.64+0x38] ;  /* 0x00003804a6087980 */ /* 0x000ea4000c101900 */
[----:B--2---:R-:W-:-:S05]  /*22020*/  IMAD.U32 R8, R8, -0x40, RZ ;  /* 0xffffffc008087824 */ /* 0x004fca00078e00ff */
[----:B------:R-:W-:Y:S02]  /*22030*/  SHF.R.S32.HI R7, RZ, 0x1f, R8 ;  /* 0x0000001fff077819 */ /* 0x000fe40000011408 */
.L_x_7199:
[----:B------:R-:W-:Y:S05]  /*22040*/  BSYNC B0 ;  /* 0x0000000000007941 */ /* 0x000fea0003800000 */
.L_x_7197:
[C---:B------:R-:W-:Y:S02]  /*22050*/  @P5 IADD3 R4, P0, R8.reuse, R226, RZ ;  /* 0x000000e208045210 */ /* 0x040fe40007f1e0ff */
[CC--:B------:R-:W-:Y:S02]  /*22060*/  LEA R18, P1, R8.reuse, R230.reuse, 0x1 ;  /* 0x000000e608127211 */ /* 0x0c0fe400078208ff */
[----:B------:R-:W-:Y:S01]  /*22070*/  LOP3.LUT R6, R241, 0x1, RZ, 0xc0, !PT ;  /* 0x00000001f1067812 */ /* 0x000fe200078ec0ff */
[----:B------:R-:W-:Y:S01]  /*22080*/  @P5 IMAD.X R0, R7, 0x1, R227, P0 ;  /* 0x0000000107005824 */ /* 0x000fe200000e06e3 */
[----:B------:R-:W-:Y:S02]  /*22090*/  LEA.HI.X R19, R8, R229, R7, 0x1, P1 ;  /* 0x000000e508137211 */ /* 0x000fe400008f0c07 */
[----:B------:R-:W-:Y:S02]  /*220a0*/  @P5 LEA R14, P1, R4, R230, 0x1 ;  /* 0x000000e6040e5211 */ /* 0x000fe400078208ff */
[----:B------:R-:W-:Y:S01]  /*220b0*/  @P4 IADD3 R5, P0, R8, R226, RZ ;  /* 0x000000e208054210 */ /* 0x000fe20007f1e0ff */
[----:B------:R-:W-:Y:S01]  /*220c0*/  @P5 IMAD.MOV.U32 R9, RZ, RZ, R19 ;  /* 0x000000ffff095224 */ /* 0x000fe200078e0013 */
[----:B------:R-:W-:-:S02]  /*220d0*/  ISETP.NE.U32.AND P2, PT, R6, 0x1, PT ;  /* 0x000000010600780c */ /* 0x000fc40003f45070 */
[-C--:B------:R-:W-:Y:S01]  /*220e0*/  @P5 LEA.HI.X R15, R4, R229.reuse, R0, 0x1, P1 ;  /* 0x000000e5040f5211 */ /* 0x080fe200008f0c00 */
[--C-:B------:R-:W-:Y:S01]  /*220f0*/  @P4 IMAD.X R0, R7, 0x1, R227.reuse, P0 ;  /* 0x0000000107004824 */ /* 0x100fe200000e06e3 */
[C---:B------:R-:W-:Y:S02]  /*22100*/  @P4 LEA R12, P1, R5.reuse, R230, 0x1 ;  /* 0x000000e6050c4211 */ /* 0x040fe400078208ff */
[-C--:B------:R-:W-:Y:S02]  /*22110*/  @P3 IADD3 R4, P0, R8, R226.reuse, RZ ;  /* 0x000000e208043210 */ /* 0x080fe40007f1e0ff */
[----:B------:R-:W-:Y:S02]  /*22120*/  @P4 LEA.HI.X R13, R5, R229, R0, 0x1, P1 ;  /* 0x000000e5050d4211 */ /* 0x000fe400008f0c00 */
[----:B------:R-:W-:Y:S01]  /*22130*/  @P5 R2UR UR12, R196 ;  /* 0x00000000c40c52ca */ /* 0x000fe200000e0000 */
[----:B------:R-:W-:Y:S01]  /*22140*/  @P3 IMAD.X R0, R7, 0x1, R227, P0 ;  /* 0x0000000107003824 */ /* 0x000fe200000e06e3 */
[----:B------:R-:W-:-:S02]  /*22150*/  IADD3 R6, P1, P0, R226, R226, R8 ;  /* 0x000000e2e2067210 */ /* 0x000fc4000783e008 */
[----:B------:R-:W-:Y:S02]  /*22160*/  @!P2 R2UR UR4, R196 ;  /* 0x00000000c404a2ca */ /* 0x000fe400000e0000 */
[----:B------:R-:W-:Y:S02]  /*22170*/  IADD3.X R5, R227, R227, R7, P1, P0 ;  /* 0x000000e3e3057210 */ /* 0x000fe40000fe0407 */
[-C--:B------:R-:W-:Y:S02]  /*22180*/  @P3 LEA R10, P0, R4, R230.reuse, 0x1 ;  /* 0x000000e6040a3211 */ /* 0x080fe400078008ff */
[----:B------:R-:W-:Y:S02]  /*22190*/  @!P2 LEA R16, P1, R6, R230, 0x1 ;  /* 0x000000e60610a211 */ /* 0x000fe400078208ff */
[-C--:B------:R-:W-:Y:S02]  /*221a0*/  @P3 LEA.HI.X R11, R4, R229.reuse, R0, 0x1, P0 ;  /* 0x000000e5040b3211 */ /* 0x080fe400000f0c00 */
[----:B------:R-:W-:-:S02]  /*221b0*/  @!P2 LEA.HI.X R17, R6, R229, R5, 0x1, P1 ;  /* 0x000000e50611a211 */ /* 0x000fc400008f0c05 */
[CC--:B------:R-:W-:Y:S02]  /*221c0*/  @P5 LEA R26, P0, R6.reuse, R230.reuse, 0x1 ;  /* 0x000000e6061a5211 */ /* 0x0c0fe400078008ff */
[CC--:B------:R-:W-:Y:S02]  /*221d0*/  @P4 LEA R22, P1, R6.reuse, R230.reuse, 0x1 ;  /* 0x000000e606164211 */ /* 0x0c0fe400078208ff */
[CCC-:B------:R-:W-:Y:S02]  /*221e0*/  @P5 LEA.HI.X R27, R6.reuse, R229.reuse, R5.reuse, 0x1, P0 ;  /* 0x000000e5061b5211 */ /* 0x1c0fe400000f0c05 */
[C---:B------:R-:W-:Y:S02]  /*221f0*/  @P4 LEA.HI.X R23, R6.reuse, R229, R5, 0x1, P1 ;  /* 0x000000e506174211 */ /* 0x040fe400008f0c05 */
[C---:B------:R-:W-:Y:S02]  /*22200*/  @P3 LEA R20, P0, R6.reuse, R230, 0x1 ;  /* 0x000000e606143211 */ /* 0x040fe400078008ff */
[----:B------:R-:W-:-:S02]  /*22210*/  IADD3 R0, P1, R6, R226, RZ ;  /* 0x000000e206007210 */ /* 0x000fc40007f3e0ff */
[-C--:B------:R-:W-:Y:S02]  /*22220*/  @P3 LEA.HI.X R21, R6, R229.reuse, R5, 0x1, P0 ;  /* 0x000000e506153211 */ /* 0x080fe400000f0c05 */
[----:B------:R-:W-:Y:S01]  /*22230*/  @!P2 IADD3 R8, P0, R8, R226, RZ ;  /* 0x000000e20808a210 */ /* 0x000fe20007f1e0ff */
[--C-:B------:R-:W-:Y:S01]  /*22240*/  IMAD.X R5, R5, 0x1, R227.reuse, P1 ;  /* 0x0000000105057824 */ /* 0x100fe200008e06e3 */
[CC--:B------:R-:W-:Y:S02]  /*22250*/  @!P2 LEA R32, P1, R0.reuse, R230.reuse, 0x1 ;  /* 0x000000e60020a211 */ /* 0x0c0fe400078208ff */
[----:B------:R-:W-:Y:S01]  /*22260*/  @!P2 R2UR UR5, R197 ;  /* 0x00000000c505a2ca */ /* 0x000fe200000e0000 */
[----:B------:R-:W-:Y:S01]  /*22270*/  @!P2 IMAD.X R7, R7, 0x1, R227, P0 ;  /* 0x000000010707a824 */ /* 0x000fe200000e06e3 */
[C---:B------:R-:W-:Y:S02]  /*22280*/  @!P2 LEA.HI.X R33, R0.reuse, R229, R5, 0x1, P1 ;  /* 0x000000e50021a211 */ /* 0x040fe400008f0c05 */
[----:B------:R-:W-:-:S02]  /*22290*/  @P4 LEA R28, P1, R0, R230, 0x1 ;  /* 0x000000e6001c4211 */ /* 0x000fc400078208ff */
[C---:B------:R-:W-:Y:S02]  /*222a0*/  @P5 R2UR UR13, R197.reuse ;  /* 0x00000000c50d52ca */ /* 0x040fe400000e0000 */
[-C--:B------:R-:W-:Y:S02]  /*222b0*/  @P4 LEA.HI.X R29, R0, R229.reuse, R5, 0x1, P1 ;  /* 0x000000e5001d4211 */ /* 0x080fe400008f0c05 */
[----:B------:R-:W-:Y:S02]  /*222c0*/  @!P2 LEA R6, P1, R8, R230, 0x1 ;  /* 0x000000e60806a211 */ /* 0x000fe400078208ff */
[----:B------:R-:W-:Y:S01]  /*222d0*/  @P4 R2UR UR10, R196 ;  /* 0x00000000c40a42ca */ /* 0x000fe200000e0000 */
[----:B------:R-:W-:Y:S01]  /*222e0*/  @!PT LDS RZ, [RZ] ;  /* 0x00000000fffff984 */ /* 0x000fe20000000800 */
[----:B------:R-:W-:Y:S01]  /*222f0*/  @!PT LDS RZ, [RZ] ;  /* 0x00000000fffff984 */ /* 0x000fe20000000800 */
[----:B------:R-:W-:Y:S01]  /*22300*/  @!PT LDS RZ, [RZ] ;  /* 0x00000000fffff984 */ /* 0x000fe20000000800 */
[----:B------:R-:W-:Y:S01]  /*22310*/  @!P2 LDGSTS.E.BYPASS.LTC128B.128 [R237+0x8000], desc[UR4][R18.64] ;  /* 0x0800000012edafae */ /* 0x000fe2000b901d44 */
[C---:B------:R-:W-:Y:S02]  /*22320*/  @P4 R2UR UR11, R197.reuse ;  /* 0x00000000c50b42ca */ /* 0x040fe400000e0000 */
[----:B------:R-:W-:Y:S01]  /*22330*/  @!P2 LEA.HI.X R7, R8, R229, R7, 0x1, P1 ;  /* 0x000000e50807a211 */ /* 0x000fe200008f0c07 */
[----:B------:R-:W-:Y:S01]  /*22340*/  @P5 IMAD.MOV.U32 R8, RZ, RZ, R18 ;  /* 0x000000ffff085224 */ /* 0x000fe200078e0012 */
        /* <DEDUP_REMOVED lines=8> */
[C---:B------:R-:W-:Y:S02]  /*223d0*/  @P3 R2UR UR15, R197.reuse ;  /* 0x00000000c50f32ca */ /* 0x040fe400000e0000 */
[----:B------:R-:W-:Y:S01]  /*223e0*/  @!P2 R2UR UR12, R196 ;  /* 0x00000000c40ca2ca */ /* 0x000fe200000e0000 */
[----:B------:R1:W-:Y:S01]  /*223f0*/  @!P5 STS.128 [R237+0xa000], RZ ;  /* 0x00a000ffed00d388 */ /* 0x0003e20000000c00 */
[----:B------:R-:W-:Y:S02]  /*22400*/  @!P2 R2UR UR13, R197 ;  /* 0x00000000c50da2ca */ /* 0x000fe400000e0000 */
[----:B------:R-:W-:-:S04]  /*22410*/  @P5 LEA R30, P0, R0, R230, 0x1 ;  /* 0x000000e6001e5211 */ /* 0x000fc800078008ff */
[C---:B------:R-:W-:Y:S02]  /*22420*/  @P5 LEA.HI.X R31, R0.reuse, R229, R5, 0x1, P0 ;  /* 0x000000e5001f5211 */ /* 0x040fe400000f0c05 */
[----:B------:R-:W-:Y:S01]  /*22430*/  @P3 LEA R4, P0, R0, R230, 0x1 ;  /* 0x000000e600043211 */ /* 0x000fe200078008ff */
[----:B------:R-:W-:-:S03]  /*22440*/  IMAD.MOV.U32 R230, RZ, RZ, R18 ;  /* 0x000000ffffe67224 */ /* 0x000fc600078e0012 */
[----:B------:R-:W-:Y:S01]  /*22450*/  @P3 LEA.HI.X R5, R0, R229, R5, 0x1, P0 ;  /* 0x000000e500053211 */ /* 0x000fe200000f0c05 */
[--C-:B------:R-:W-:Y:S02]  /*22460*/  IMAD.MOV.U32 R229, RZ, RZ, R19.reuse ;  /* 0x000000ffffe57224 */ /* 0x100fe400078e0013 */
        /* <DEDUP_REMOVED lines=14> */
[----:B------:R1:W-:Y:S01]  /*22550*/  @P3 LDGSTS.E.BYPASS.LTC128B.128 [R237+0xe000], desc[UR8][R8.64+0x180] ;  /* 0x0e00018008ed3fae */ /* 0x0003e2000b901d48 */
        /* <DEDUP_REMOVED lines=78> */
.L_x_7196:
[----:B------:R-:W-:Y:S05]  /*22a40*/  BSYNC B1 ;  /* 0x0000000000017941 */ /* 0x000fea0003800000 */
.L_x_7195:
[----:B------:R-:W-:Y:S01]  /*22a50*/  R2UR UR4, R196 ;  /* 0x00000000c40472ca */ /* 0x000fe200000e0000 */
[----:B-1----:R-:W-:Y:S01]  /*22a60*/  LDSM.16.MT88.4 R16, [R223+0x10000] ;  /* 0x01000000df10783b */ /* 0x002fe20000004200 */
[----:B------:R-:W-:Y:S02]  /*22a70*/  R2UR UR5, R197 ;  /* 0x00000000c50572ca */ /* 0x000fe400000e0000 */
[----:B------:R-:W-:Y:S01]  /*22a80*/  FMNMX.FTZ R5, R3, R2, !PT ;  /* 0x0000000203057209 */ /* 0x000fe20007810000 */
[----:B------:R-:W-:Y:S01]  /*22a90*/  LDSM.16.MT88.4 R12, [R222+0x10000] ;  /* 0x01000000de0c783b */ /* 0x000fe20000004200 */
[----:B------:R-:W-:-:S03]  /*22aa0*/  FMNMX.FTZ R6, R164, R192, !PT ;  /* 0x000000c0a4067209 */ /* 0x000fc60007810000 */
[----:B------:R-:W-:Y:S06]  /*22ab0*/  LDSM.16.MT88.4 R8, [R221+0x10000] ;  /* 0x01000000dd08783b */ /* 0x000fec0000004200 */
[----:B------:R-:W2:Y:S01]  /*22ac0*/  LD.E R27, desc[UR4][R166.64+0xdc] ;  /* 0x0000dc04a61b7980 */ /* 0x000ea2000c101900 */
        /* <DEDUP_REMOVED lines=40> */
[----:B------:R-:W-:Y:S02]  /*22d50*/  FSEL R5, R32, RZ, P0 ;  /* 0x000000ff20057208 */ /* 0x000fe40000000000 */
[----:B------:R-:W-:-:S03]  /*22d60*/  FSEL R4, R33, RZ, P1 ;  /* 0x000000ff21047208 */ /* 0x000fc60000800000 */
[----:B------:R-:W-:Y:S02]  /*22d70*/  FADD.FTZ R5, R3, -R5 ;  /* 0x8000000503057221 */ /* 0x000fe40000010000 */
[----:B------:R-:W-:Y:S01]  /*22d80*/  FADD.FTZ R4, R164, -R4 ;  /* 0x80000004a4047221 */ /* 0x000fe20000010000 */
[C---:B--2---:R-:W-:Y:S01]  /*22d90*/  FMUL.FTZ R26, R27.reuse, R32 ;  /* 0x000000201b1a7220 */ /* 0x044fe20000410000 */
[C---:B------:R-:W-:Y:S01]  /*22da0*/  FMUL.FTZ R166, R27.reuse, R33 ;  /* 0x000000211ba67220 */ /* 0x040fe20000410000 */
[C---:B------:R-:W-:Y:S01]  /*22db0*/  FMUL.FTZ R3, R27.reuse, R5 ;  /* 0x000000051b037220 */ /* 0x040fe20000410000 */
[----:B------:R-:W-:Y:S02]  /*22dc0*/  FMUL.FTZ R4, R27, R4 ;  /* 0x000000041b047220 */ /* 0x000fe40000410000 */
[----:B------:R-:W-:Y:S02]  /*22dd0*/  FSEL R26, R26, RZ, P0 ;  /* 0x000000ff1a1a7208 */ /* 0x000fe40000000000 */
[----:B------:R-:W-:Y:S01]  /*22de0*/  FSEL R166, R166, RZ, P1 ;  /* 0x000000ffa6a67208 */ /* 0x000fe20000800000 */
[----:B------:R-:W1:Y:S02]  /*22df0*/  MUFU.EX2 R164, R4 ;  /* 0x0000000400a47308 */ /* 0x000e640000000800 */
[-CC-:B------:R-:W-:Y:S01]  /*22e00*/  FFMA.FTZ R28, R2, R27.reuse, -R26.reuse ;  /* 0x0000001b021c7223 */ /* 0x180fe2000001081a */
[-C--:B------:R-:W-:Y:S01]  /*22e10*/  FFMA.FTZ R2, R194, R27.reuse, -R26 ;  /* 0x0000001bc2027223 */ /* 0x080fe2000001081a */
[-CC-:B------:R-:W-:Y:S01]  /*22e20*/  FFMA.FTZ R35, R192, R27.reuse, -R166.reuse ;  /* 0x0000001bc0237223 */ /* 0x180fe200000108a6 */
[-CC-:B------:R-:W-:Y:S01]  /*22e30*/  FFMA.FTZ R31, R191, R27.reuse, -R166.reuse ;  /* 0x0000001bbf1f7223 */ /* 0x180fe200000108a6 */
[-CC-:B------:R-:W-:Y:S01]  /*22e40*/  FFMA.FTZ R30, R251, R27.reuse, -R166.reuse ;  /* 0x0000001bfb1e7223 */ /* 0x180fe200000108a6 */
[-C--:B------:R-:W-:Y:S01]  /*22e50*/  FFMA.FTZ R29, R195, R27.reuse, -R166 ;  /* 0x0000001bc31d7223 */ /* 0x080fe200000108a6 */
        /* <DEDUP_REMOVED lines=8> */
[--C-:B------:R-:W-:Y:S01]  /*22ee0*/  FFMA.FTZ R176, R176, R27, -R26.reuse ;  /* 0x0000001bb0b07223 */ /* 0x100fe2000001081a */
[-C--:B-1----:R-:W-:Y:S01]  /*22ef0*/  FMUL.FTZ R160, R160, R164.reuse ;  /* 0x000000a4a0a07220 */ /* 0x082fe20000410000 */
        /* <DEDUP_REMOVED lines=65> */
[----:B--2---:R-:W-:Y:S01]  /*23310*/  F2FP.F16.F32.PACK_AB R7, R34, R0 ;  /* 0x000000002207723e */ /* 0x004fe200000000ff */
[-C--:B------:R-:W-:Y:S01]  /*23320*/  FMUL.FTZ R113, R113, R164.reuse ;  /* 0x000000a471717220 */ /* 0x080fe20000410000 */
[-C--:B------:R-:W-:Y:S01]  /*23330*/  FMUL.FTZ R116, R116, R164.reuse ;  /* 0x000000a474747220 */ /* 0x080fe20000410000 */
[-C--:B------:R-:W-:Y:S01]  /*23340*/  FMUL.FTZ R117, R117, R164.reuse ;  /* 0x000000a475757220 */ /* 0x080fe20000410000 */
[-C--:B------:R-:W-:Y:S01]  /*23350*/  FMUL.FTZ R120, R120, R164.reuse ;  /* 0x000000a478787220 */ /* 0x080fe20000410000 */
[-C--:B------:R-:W-:Y:S01]  /*23360*/  FMUL.FTZ R121, R121, R164.reuse ;  /* 0x000000a479797220 */ /* 0x080fe20000410000 */
[-CC-:B------:R-:W-:Y:S01]  /*23370*/  FFMA.FTZ R178, R177, R27.reuse, -R26.reuse ;  /* 0x0000001bb1b27223 */ /* 0x180fe2000001081a */
[----:B------:R-:W-:Y:S01]  /*23380*/  FFMA.FTZ R179, R179, R27, -R26 ;  /* 0x0000001bb3b37223 */ /* 0x000fe2000001081a */
        /* <DEDUP_REMOVED lines=75> */
[----:B------:R-:W4:Y:S01]  /*23840*/  MUFU.EX2 R167, R167 ;  /* 0x000000a700a77308 */ /* 0x000f220000000800 */
        /* <DEDUP_REMOVED lines=11> */
[----:B------:R-:W-:Y:S01]  /*23900*/  FMUL.FTZ R131, R131, R3 ;  /* 0x0000000383837220 */ /* 0x000fe20000410000 */
        /* <DEDUP_REMOVED lines=12> */
[-CC-:B------:R-:W-:Y:S01]  /*239d0*/  FFMA.FTZ R170, R170, R27.reuse, -R166.reuse ;  /* 0x0000001baaaa7223 */ /* 0x180fe200000108a6 */
[-C--:B------:R-:W-:Y:S01]  /*239e0*/  FFMA.FTZ R166, R169, R27.reuse, -R166 ;  /* 0x0000001ba9a67223 */ /* 0x080fe200000108a6 */
[C---:B-1----:R-:W-:Y:S01]  /*239f0*/  HMMA.16816.F32 R52, R4.reuse, R16, R52 ;  /* 0x000000100434723c */ /* 0x042fe20000001834 */
[-CC-:B------:R-:W-:Y:S01]  /*23a00*/  FFMA.FTZ R168, R168, R27.reuse, -R26.reuse ;  /* 0x0000001ba8a87223 */ /* 0x180fe2000001081a */
[-CC-:B------:R-:W-:Y:S01]  /*23a10*/  FFMA.FTZ R165, R165, R27.reuse, -R26.reuse ;  /* 0x0000001ba5a57223 */ /* 0x180fe2000001081a */
[-CC-:B------:R-:W-:Y:S01]  /*23a20*/  FFMA.FTZ R169, R24, R27.reuse, -R26.reuse ;  /* 0x0000001b18a97223 */ /* 0x180fe2000001081a */
[----:B------:R-:W-:Y:S01]  /*23a30*/  FFMA.FTZ R190, R25, R27, -R26 ;  /* 0x0000001b19be7223 */ /* 0x000fe2000001081a */
[----:B------:R-:W1:Y:S01]  /*23a40*/  MUFU.EX2 R176, R176 ;  /* 0x000000b000b07308 */ /* 0x000e620000000800 */
[C---:B------:R-:W-:Y:S01]  /*23a50*/  HMMA.16816.F32 R56, R4.reuse, R18, R56 ;  /* 0x000000120438723c */ /* 0x040fe20000001838 */
[----:B------:R-:W5:Y:S01]  /*23a60*/  LDSM.16.MT88.4 R16, [R222+0x14000] ;  /* 0x01400000de10783b */ /* 0x000f620000004200 */
[----:B------:R-:W-:Y:S01]  /*23a70*/  FFMA.FTZ R35, R250, R164, R35 ;  /* 0x000000a4fa237223 */ /* 0x000fe20000010023 */
[----:B------:R-:W-:Y:S01]  /*23a80*/  FFMA.FTZ R3, R249, R3, R28 ;  /* 0x00000003f9037223 */ /* 0x000fe2000001001c */
[----:B------:R-:W-:Y:S01]  /*23a90*/  MOV R164, R33 ;  /* 0x0000002100a47202 */ /* 0x000fe20000000f00 */
[----:B------:R-:W-:Y:S01]  /*23aa0*/  LDSM.16.MT88.4 R24, [R221+0x13800] ;  /* 0x01380000dd18783b */ /* 0x000fe20000004200 */
[----:B--2---:R-:W-:Y:S01]  /*23ab0*/  HMMA.16816.F32 R60, R4, R12, R60 ;  /* 0x0000000c043c723c */ /* 0x004fe2000000183c */
[----:B------:R2:W5:Y:S01]  /*23ac0*/  MUFU.EX2 R177, R20 ;  /* 0x0000001400b17308 */ /* 0x0005620000000800 */
[----:B------:R-:W-:Y:S01]  /*23ad0*/  FADD.FTZ R35, R31, R35 ;  /* 0x000000231f237221 */ /* 0x000fe20000010000 */
[----:B------:R-:W-:-:S03]  /*23ae0*/  FADD.FTZ R3, R2, R3 ;  /* 0x0000000302037221 */ /* 0x000fc60000010000 */
[C---:B------:R-:W-:Y:S01]  /*23af0*/  HMMA.16816.F32 R64, R4.reuse, R14, R64 ;  /* 0x0000000e0440723c */ /* 0x040fe20000001840 */
[----:B------:R-:W5:Y:S01]  /*23b00*/  LDSM.16.MT88.4 R12, [R221+0x14000] ;  /* 0x01400000dd0c783b */ /* 0x000f620000004200 */
[----:B------:R-:W-:Y:S01]  /*23b10*/  FADD.FTZ R35, R30, R35 ;  /* 0x000000231e237221 */ /* 0x000fe20000010000 */
[----:B------:R-:W-:Y:S01]  /*23b20*/  MUFU.EX2 R178, R178 ;  /* 0x000000b200b27308 */ /* 0x000fe20000000800 */
[----:B------:R-:W-:Y:S02]  /*23b30*/  FADD.FTZ R3, R0, R3 ;  /* 0x0000000300037221 */ /* 0x000fe40000010000 */
[----:B---3--:R-:W-:Y:S01]  /*23b40*/  HMMA.16816.F32 R68, R4, R8, R68 ;  /* 0x000000080444723c */ /* 0x008fe20000001844 */
[----:B------:R-:W-:Y:S01]  /*23b50*/  FADD.FTZ R35, R29, R35 ;  /* 0x000000231d237221 */ /* 0x000fe20000010000 */
[----:B------:R-:W-:-:S03]  /*23b60*/  FADD.FTZ R3, R34, R3 ;  /* 0x0000000322037221 */ /* 0x000fc60000010000 */
[----:B------:R-:W3:Y:S01]  /*23b70*/  MUFU.EX2 R179, R179 ;  /* 0x000000b300b37308 */ /* 0x000ee20000000800 */
[C---:B------:R-:W-:Y:S01]  /*23b80*/  HMMA.16816.F32 R72, R4.reuse, R10, R72 ;  /* 0x0000000a0448723c */ /* 0x040fe20000001848 */
[----:B------:R-:W3:Y:S01]  /*23b90*/  LDSM.16.MT88.4 R8, [R220+0x14000] ;  /* 0x01400000dc08783b */ /* 0x000ee20000004200 */
[----:B----4-:R-:W-:Y:S01]  /*23ba0*/  FADD.FTZ R35, R167, R35 ;  /* 0x00000023a7237221 */ /* 0x010fe20000010000 */
[----:B-1----:R-:W-:Y:S02]  /*23bb0*/  FADD.FTZ R3, R176, R3 ;  /* 0x00000003b0037221 */ /* 0x002fe40000010000 */
[----:B--2---:R-:W-:Y:S02]  /*23bc0*/  LDSM.16.MT88.4 R20, [R222+0x12800] ;  /* 0x01280000de14783b */ /* 0x004fe40000004200 */
[----:B------:R-:W1:Y:S08]  /*23bd0*/  MUFU.EX2 R189, R189 ;  /* 0x000000bd00bd7308 */ /* 0x000e700000000800 */
[----:B------:R-:W-:Y:S01]  /*23be0*/  MUFU.EX2 R186, R186 ;  /* 0x000000ba00ba7308 */ /* 0x000fe20000000800 */
[C---:B-----5:R-:W-:Y:S06]  /*23bf0*/  HMMA.16816.F32 R76, R4.reuse, R16, R76 ;  /* 0x00000010044c723c */ /* 0x060fec000000184c */
[C---:B------:R-:W-:Y:S01]  /*23c00*/  HMMA.16816.F32 R80, R4.reuse, R18, R80 ;  /* 0x000000120450723c */ /* 0x040fe20000001850 */
[----:B------:R-:W2:Y:S01]  /*23c10*/  LDSM.16.MT88.4 R16, [R223+0x16000] ;  /* 0x01600000df10783b */ /* 0x000ea20000004200 */
[----:B------:R-:W-:Y:S04]  /*23c20*/  MUFU.EX2 R188, R188 ;  /* 0x000000bc00bc7308 */ /* 0x000fe80000000800 */
[C---:B------:R-:W-:Y:S04]  /*23c30*/  HMMA.16816.F32 R84, R4.reuse, R12, R84 ;  /* 0x0000000c0454723c */ /* 0x040fe80000001854 */
[----:B------:R-:W-:Y:S02]  /*23c40*/  MUFU.EX2 R187, R187 ;  /* 0x000000bb00bb7308 */ /* 0x000fe40000000800 */
[C---:B------:R-:W-:Y:S01]  /*23c50*/  HMMA.16816.F32 R88, R4.reuse, R14, R88 ;  /* 0x0000000e0458723c */ /* 0x040fe20000001858 */
[----:B------:R-:W4:Y:S05]  /*23c60*/  LDSM.16.MT88.4 R12, [R222+0x16000] ;  /* 0x01600000de0c783b */ /* 0x000f2a0000004200 */
[C---:B---3--:R-:W-:Y:S01]  /*23c70*/  HMMA.16816.F32 R92, R4.reuse, R8, R92 ;  /* 0x00000008045c723c */ /* 0x048fe2000000185c */
[----:B------:R-:W3:Y:S05]  /*23c80*/  MUFU.EX2 R183, R183 ;  /* 0x000000b700b77308 */ /* 0x000eea0000000800 */
[C---:B------:R-:W-:Y:S01]  /*23c90*/  HMMA.16816.F32 R96, R4.reuse, R10, R96 ;  /* 0x0000000a0460723c */ /* 0x040fe20000001860 */
[----:B------:R-:W5:Y:S02]  /*23ca0*/  LDSM.16.MT88.4 R8, [R221+0x16000] ;  /* 0x01600000dd08783b */ /* 0x000f640000004200 */
[----:B------:R-:W3:Y:S08]  /*23cb0*/  MUFU.EX2 R184, R184 ;  /* 0x000000b800b87308 */ /* 0x000ef00000000800 */
[----:B------:R-:W-:Y:S01]  /*23cc0*/  MUFU.EX2 R182, R182 ;  /* 0x000000b600b67308 */ /* 0x000fe20000000800 */
[C---:B--2---:R-:W-:Y:S07]  /*23cd0*/  HMMA.16816.F32 R100, R4.reuse, R16, R100 ;  /* 0x000000100464723c */ /* 0x044fee0000001864 */
[----:B------:R-:W2:Y:S01]  /*23ce0*/  MUFU.EX2 R185, R185 ;  /* 0x000000b900b97308 */ /* 0x000ea20000000800 */
[C---:B------:R-:W-:Y:S01]  /*23cf0*/  HMMA.16816.F32 R104, R4.reuse, R18, R104 ;  /* 0x000000120468723c */ /* 0x040fe20000001868 */
[----:B------:R-:W1:Y:S06]  /*23d00*/  LDSM.16.MT88.4 R16, [R220+0x16000] ;  /* 0x01600000dc10783b */ /* 0x000e6c0000004200 */
[----:B------:R-:W2:Y:S01]  /*23d10*/  MUFU.EX2 R172, R172 ;  /* 0x000000ac00ac7308 */ /* 0x000ea20000000800 */
[C---:B----4-:R-:W-:Y:S06]  /*23d20*/  HMMA.16816.F32 R108, R4.reuse, R12, R108 ;  /* 0x0000000c046c723c */ /* 0x050fec000000186c */
[C---:B------:R-:W-:Y:S01]  /*23d30*/  HMMA.16816.F32 R112, R4.reuse, R14, R112 ;  /* 0x0000000e0470723c */ /* 0x040fe20000001870 */
[----:B------:R-:W4:Y:S01]  /*23d40*/  LDSM.16.MT88.4 R12, [R223+0x10800] ;  /* 0x01080000df0c783b */ /* 0x000f220000004200 */
[----:B------:R-:W-:Y:S04]  /*23d50*/  MUFU.EX2 R171, R171 ;  /* 0x000000ab00ab7308 */ /* 0x000fe80000000800 */
[C---:B-----5:R-:W-:Y:S04]  /*23d60*/  HMMA.16816.F32 R116, R4.reuse, R8, R116 ;  /* 0x000000080474723c */ /* 0x060fe80000001874 */
[----:B------:R-:W-:Y:S02]  /*23d70*/  MUFU.EX2 R170, R170 ;  /* 0x000000aa00aa7308 */ /* 0x000fe40000000800 */
[C---:B------:R-:W-:Y:S01]  /*23d80*/  HMMA.16816.F32 R120, R4.reuse, R10, R120 ;  /* 0x0000000a0478723c */ /* 0x040fe20000001878 */
[----:B------:R-:W5:Y:S05]  /*23d90*/  LDSM.16.MT88.4 R8, [R222+0x10800] ;  /* 0x01080000de08783b */ /* 0x000f6a0000004200 */
[----:B------:R-:W-:Y:S08]  /*23da0*/  MUFU.EX2 R166, R166 ;  /* 0x000000a600a67308 */ /* 0x000ff00000000800 */
[----:B------:R-:W2:Y:S01]  /*23db0*/  MUFU.EX2 R168, R168 ;  /* 0x000000a800a87308 */ /* 0x000ea20000000800 */
[C---:B-1----:R-:W-:Y:S07]  /*23dc0*/  HMMA.16816.F32 R124, R4.reuse, R16, R124 ;  /* 0x00000010047c723c */ /* 0x042fee000000187c */
[----:B------:R-:W1:Y:S01]  /*23dd0*/  MUFU.EX2 R165, R165 ;  /* 0x000000a500a57308 */ /* 0x000e620000000800 */
[----:B------:R-:W-:Y:S01]  /*23de0*/  HMMA.16816.F32 R128, R4, R18, R128 ;  /* 0x000000120480723c */ /* 0x000fe20000001880 */
[----:B------:R-:W2:Y:S06]  /*23df0*/  LDSM.16.MT88.4 R16, [R221+0x10800] ;  /* 0x01080000dd10783b */ /* 0x000eac0000004200 */
[----:B------:R-:W-:Y:S01]  /*23e00*/  F2FP.F16.F32.PACK_AB R4, R173, R167 ;  /* 0x000000a7ad04723e */ /* 0x000fe200000000ff */
[----:B------:R-:W1:Y:S01]  /*23e10*/  MUFU.EX2 R169, R169 ;  /* 0x000000a900a97308 */ /* 0x000e620000000800 */
[----:B------:R-:W-:Y:S01]  /*23e20*/  F2FP.F16.F32.PACK_AB R5, R177, R176 ;  /* 0x000000b0b105723e */ /* 0x000fe200000000ff */
[----:B------:R-:W-:Y:S01]  /*23e30*/  FADD.FTZ R173, R173, R35 ;  /* 0x00000023adad7221 */ /* 0x000fe20000010000 */
[----:B------:R-:W-:Y:S01]  /*23e40*/  F2FP.F16.F32.PACK_AB R6, R175, R174 ;  /* 0x000000aeaf06723e */ /* 0x000fe200000000ff */
[----:B------:R-:W-:Y:S01]  /*23e50*/  FADD.FTZ R177, R177, R3 ;  /* 0x00000003b1b17221 */ /* 0x000fe20000010000 */
[----:B------:R-:W-:Y:S01]  /*23e60*/  F2FP.F16.F32.PACK_AB R7, R179, R178 ;  /* 0x000000b2b307723e */ /* 0x000fe200000000ff */
[----:B------:R-:W-:Y:S01]  /*23e70*/  FADD.FTZ R173, R174, R173 ;  /* 0x000000adaead7221 */ /* 0x000fe20000010000 */
[----:B------:R-:W-:Y:S01]  /*23e80*/  MOV R3, R32 ;  /* 0x0000002000037202 */ /* 0x000fe20000000f00 */
[----:B------:R-:W1:Y:S01]  /*23e90*/  MUFU.EX2 R190, R190 ;  /* 0x000000be00be7308 */ /* 0x000e620000000800 */
[----:B------:R-:W-:Y:S01]  /*23ea0*/  FADD.FTZ R177, R178, R177 ;  /* 0x000000b1b2b17221 */ /* 0x000fe20000010000 */
[----:B------:R-:W-:-:S02]  /*23eb0*/  FADD.FTZ R175, R175, R173 ;  /* 0x000000adafaf7221 */ /* 0x000fc40000010000 */
[----:B----4-:R-:W-:Y:S01]  /*23ec0*/  HMMA.16816.F32 R160, R4, R12, R160 ;  /* 0x0000000c04a0723c */ /* 0x010fe200000018a0 */
[----:B------:R-:W-:Y:S01]  /*23ed0*/  FADD.FTZ R179, R179, R177 ;  /* 0x000000b1b3b37221 */ /* 0x000fe20000010000 */
[----:B------:R-:W-:-:S03]  /*23ee0*/  FADD.FTZ R175, R189, R175 ;  /* 0x000000afbdaf7221 */ /* 0x000fc60000010000 */
[----:B---3--:R-:W-:Y:S01]  /*23ef0*/  FADD.FTZ R179, R183, R179 ;  /* 0x000000b3b7b37221 */ /* 0x008fe20000010000 */
[C---:B------:R-:W-:Y:S01]  /*23f00*/  HMMA.16816.F32 R156, R4.reuse, R14, R156 ;  /* 0x0000000e049c723c */ /* 0x040fe2000000189c */
[----:B------:R-:W3:Y:S05]  /*23f10*/  LDSM.16.MT88.4 R12, [R220+0x10800] ;  /* 0x01080000dc0c783b */ /* 0x000eea0000004200 */
[C---:B-----5:R-:W-:Y:S06]  /*23f20*/  HMMA.16816.F32 R152, R4.reuse, R8, R152 ;  /* 0x000000080498723c */ /* 0x060fec0000001898 */
        /* <DEDUP_REMOVED lines=17> */
[C---:B-----5:R-:W-:Y:S06]  /*24040*/  HMMA.16816.F32 R76, R4.reuse, R20, R76 ;  /* 0x00000014044c723c */ /* 0x060fec000000184c */
        /* <DEDUP_REMOVED lines=24> */
[----:B------:R-:W-:Y:S01]  /*241d0*/  HMMA.16816.F32 R128, R4, R10, R128 ;  /* 0x0000000a0480723c */ /* 0x000fe20000001880 */
[----:B------:R-:W4:Y:S06]  /*241e0*/  LDSM.16.MT88.4 R8, [R221+0x11000] ;  /* 0x01100000dd08783b */ /* 0x000f2c0000004200 */
        /* <DEDUP_REMOVED lines=12> */
[----:B------:R-:W-:-:S03]  /*242b0*/  FADD.FTZ R185, R168, R185 ;  /* 0x000000b9a8b97221 */ /* 0x000fc60000010000 */
[----:B------:R-:W-:Y:S01]  /*242c0*/  FADD.FTZ R187, R171, R187 ;  /* 0x000000bbabbb7221 */ /* 0x000fe20000010000 */
[----:B------:R-:W-:Y:S01]  /*242d0*/  HMMA.16816.F32 R156, R4, R18, R156 ;  /* 0x00000012049c723c */ /* 0x000fe2000000189c */
[----:B------:R-:W2:Y:S01]  /*242e0*/  LDSM.16.MT88.4 R16, [R220+0x11000] ;  /* 0x01100000dc10783b */ /* 0x000ea20000004200 */
[----:B-1----:R-:W-:Y:S01]  /*242f0*/  FADD.FTZ R185, R165, R185 ;  /* 0x000000b9a5b97221 */ /* 0x002fe20000010000 */
[----:B------:R-:W-:-:S03]  /*24300*/  FADD.FTZ R187, R170, R187 ;  /* 0x000000bbaabb7221 */ /* 0x000fc60000010000 */
[----:B---3--:R-:W-:Y:S01]  /*24310*/  HMMA.16816.F32 R152, R4, R12, R152 ;  /* 0x0000000c0498723c */ /* 0x008fe20000001898 */
[----:B------:R-:W-:Y:S01]  /*24320*/  FADD.FTZ R185, R169, R185 ;  /* 0x000000b9a9b97221 */ /* 0x000fe20000010000 */
[----:B------:R-:W-:-:S03]  /*24330*/  FADD.FTZ R250, R166, R187 ;  /* 0x000000bba6fa7221 */ /* 0x000fc60000010000 */
        /* <DEDUP_REMOVED lines=42> */
[C---:B--2---:R-:W-:Y:S06]  /*245e0*/  HMMA.16816.F32 R124, R4.reuse, R16, R124 ;  /* 0x00000010047c723c */ /* 0x044fec000000187c */
        /* <DEDUP_REMOVED lines=50> */
.L_x_7191:
[----:B------:R-:W-:Y:S05]  /*24910*/  @!P6 BRA `(.L_x_7200) ;  /* 0x0000005c0040e947 */ /* 0x000fea0003800000 */
[----:B------:R-:W-:Y:S02]  /*24920*/  MOV R2, R3 ;  /* 0x0000000300027202 */ /* 0x000fe40000000f00 */
[----:B------:R-:W-:-:S07]  /*24930*/  MOV R0, R164 ;  /* 0x000000a400007202 */ /* 0x000fce0000000f00 */
.L_x_7209:
        /* <DEDUP_REMOVED lines=64> */
[C---:B------:R-:W-:Y:S03]  /*24d40*/  LEA.HI.X.SX32 R5, R9.reuse, R239, 0x2, P0 ;  /* 0x000000ef09057211 */ /* 0x040fe600000f16ff */
[----:B------:R1:W2:Y:S04]  /*24d50*/  LD.E R3, desc[UR10][R6.64] ;  /* 0x0000000a06037980 */ /* 0x0002a8000c101900 */
[----:B------:R3:W2:Y:S01]  /*24d60*/  LD.E R4, desc[UR12][R4.64] ;  /* 0x0000000c04047980 */ /* 0x0006a2000c101900 */
[----:B-1----:R-:W-:Y:S05]  /*24d70*/  IADD3 R6, R9, -R8, RZ ;  /* 0x8000000809067210 */ /* 0x002fea0007ffe0ff */
[----:B------:R-:W-:Y:S04]  /*24d80*/  IMAD R6, R10, R6, -0x40 ;  /* 0xffffffc00a067424 */ /* 0x000fe800078e0206 */
[-C--:B---3--:R-:W-:Y:S01]  /*24d90*/  IMAD R5, R13, R6.reuse, RZ ;  /* 0x000000060d057224 */ /* 0x088fe200078e02ff */
[----:B------:R-:W-:Y:S01]  /*24da0*/  SHF.R.S32.HI R8, RZ, 0x1f, R6 ;  /* 0x0000001fff087819 */ /* 0x000fe20000011406 */
        /* <DEDUP_REMOVED lines=10> */
.L_x_7202:
[----:B-1----:R-:W-:Y:S02]  /*24e50*/  R2UR UR4, R166 ;  /* 0x00000000a60472ca */ /* 0x002fe400000e0000 */
[----:B------:R-:W-:Y:S11]  /*24e60*/  R2UR UR5, R167 ;  /* 0x00000000a70572ca */ /* 0x000ff600000e0000 */
[----:B------:R-:W-:Y:S02]  /*24e70*/  @!UPT UIADD3 URZ, URZ, URZ, URZ ;  /* 0x0000003f3f3ff290 */ /* 0x000fe4000fffe03f */
[----:B--2---:R-:W2:Y:S02]  /*24e80*/  LD.E R6, desc[UR4][R164.64+0x40] ;  /* 0x00004004a4067980 */ /* 0x004ea4000c101900 */
[----:B--2---:R-:W-:Y:S05]  /*24e90*/  IMAD.U32 R6, R6, -0x40, RZ ;  /* 0xffffffc006067824 */ /* 0x004fea00078e00ff */
[----:B------:R-:W-:Y:S02]  /*24ea0*/  SHF.R.S32.HI R4, RZ, 0x1f, R6 ;  /* 0x0000001fff047819 */ /* 0x000fe40000011406 */
.L_x_7203:
[----:B------:R-:W-:Y:S05]  /*24eb0*/  BSYNC B0 ;  /* 0x0000000000007941 */ /* 0x000fea0003800000 */
.L_x_7201:
[----:B------:R1:W-:Y:S01]  /*24ec0*/  STL.64 [R1], R36 ;  /* 0x0000002401007387 */ /* 0x0003e20000100a00 */
[C---:B------:R-:W-:Y:S01]  /*24ed0*/  LOP3.LUT P4, RZ, R241.reuse, 0x1, RZ, 0xc0, !PT ;  /* 0x00000001f1ff7812 */ /* 0x040fe2000788c0ff */
[----:B------:R-:W-:Y:S01]  /*24ee0*/  IMAD.MOV.U32 R198, RZ, RZ, 0x10 ;  /* 0x00000010ffc67424 */ /* 0x000fe200078e00ff */
[C---:B------:R-:W-:Y:S01]  /*24ef0*/  LOP3.LUT P3, RZ, R241.reuse, 0x2, RZ, 0xc0, !PT ;  /* 0x00000002f1ff7812 */ /* 0x040fe2000786c0ff */
[----:B------:R-:W-:Y:S01]  /*24f00*/  IMAD.MOV.U32 R196, RZ, RZ, 0x20 ;  /* 0x00000020ffc47424 */ /* 0x000fe200078e00ff */
[C---:B------:R-:W-:Y:S01]  /*24f10*/  LOP3.LUT P2, RZ, R241.reuse, 0x4, RZ, 0xc0, !PT ;  /* 0x00000004f1ff7812 */ /* 0x040fe2000784c0ff */
[----:B------:R-:W-:Y:S01]  /*24f20*/  BSSY B1, `(.L_x_7204) ;  /* 0x0000256000017945 */ /* 0x000fe20003800000 */
[----:B------:R-:W-:Y:S02]  /*24f30*/  LOP3.LUT P1, RZ, R241, 0x8, RZ, 0xc0, !PT ;  /* 0x00000008f1ff7812 */ /* 0x000fe4000782c0ff */
[----:B------:R-:W-:Y:S05]  /*24f40*/  IADD3 R3, P0, R6, R224, RZ ;  /* 0x000000e006037210 */ /* 0x000fea0007f1e0ff */
[----:B------:R-:W-:Y:S01]  /*24f50*/  IMAD.X R5, R4, 0x1, R225, P0 ;  /* 0x0000000104057824 */ /* 0x000fe200000e06e1 */
[CC--:B------:R-:W-:Y:S02]  /*24f60*/  @P4 LEA R28, P0, R3.reuse, R181.reuse, 0x1 ;  /* 0x000000b5031c4211 */ /* 0x0c0fe400078008ff */
[CC--:B------:R-:W-:Y:S02]  /*24f70*/  @P3 LEA R24, P6, R3.reuse, R181.reuse, 0x1 ;  /* 0x000000b503183211 */ /* 0x0c0fe400078c08ff */
[CCC-:B------:R-:W-:Y:S02]  /*24f80*/  @P4 LEA.HI.X R29, R3.reuse, R180.reuse, R5.reuse, 0x1, P0 ;  /* 0x000000b4031d4211 */ /* 0x1c0fe400000f0c05 */
[CCC-:B------:R-:W-:Y:S02]  /*24f90*/  @P3 LEA.HI.X R25, R3.reuse, R180.reuse, R5.reuse, 0x1, P6 ;  /* 0x000000b403193211 */ /* 0x1c0fe400030f0c05 */
[-C--:B------:R-:W-:Y:S02]  /*24fa0*/  @P1 LEA R20, P0, R3, R181.reuse, 0x1 ;  /* 0x000000b503141211 */ /* 0x080fe400078008ff */
[----:B------:R-:W-:Y:S02]  /*24fb0*/  @P4 R2UR UR4, R166 ;  /* 0x00000000a60442ca */ /* 0x000fe400000e0000 */
[CC--:B-1----:R-:W-:Y:S02]  /*24fc0*/  LEA R36, P5, R6.reuse, R181.reuse, 0x1 ;  /* 0x000000b506247211 */ /* 0x0c2fe400078a08ff */
[----:B------:R-:W-:Y:S02]  /*24fd0*/  @P4 R2UR UR5, R167 ;  /* 0x00000000a70542ca */ /* 0x000fe400000e0000 */
[----:B------:R-:W-:Y:S02]  /*24fe0*/  LEA.HI.X R37, R6, R180, R4, 0x1, P5 ;  /* 0x000000b406257211 */ /* 0x000fe400028f0c04 */
[CC--:B------:R-:W-:Y:S02]  /*24ff0*/  @P2 LEA R22, P5, R3.reuse, R181.reuse, 0x1 ;  /* 0x000000b503162211 */ /* 0x0c0fe400078a08ff */
[C---:B------:R-:W-:Y:S02]  /*25000*/  IADD3 R6, P6, R3.reuse, R224, RZ ;  /* 0x000000e003067210 */ /* 0x040fe40007fde0ff */
[CCC-:B------:R-:W-:Y:S02]  /*25010*/  @P2 LEA.HI.X R23, R3.reuse, R180.reuse, R5.reuse, 0x1, P5 ;  /* 0x000000b403172211 */ /* 0x1c0fe400028f0c05 */
[----:B------:R-:W-:Y:S01]  /*25020*/  @P1 LEA.HI.X R21, R3, R180, R5, 0x1, P0 ;  /* 0x000000b403151211 */ /* 0x000fe200000f0c05 */
[--C-:B------:R-:W-:Y:S01]  /*25030*/  IMAD.X R5, R5, 0x1, R225.reuse, P6 ;  /* 0x0000000105057824 */ /* 0x100fe200030e06e1 */
[C---:B------:R-:W-:Y:S01]  /*25040*/  IADD3 R4, P6, R6.reuse, R224, RZ ;  /* 0x000000e006047210 */ /* 0x040fe20007fde0ff */
[----:B------:R-:W-:Y:S01]  /*25050*/  @!PT LDS RZ, [RZ] ;  /* 0x00000000fffff984 */ /* 0x000fe20000000800 */
[----:B------:R-:W-:Y:S01]  /*25060*/  @!PT LDS RZ, [RZ] ;  /* 0x00000000fffff984 */ /* 0x000fe20000000800 */
[----:B------:R-:W-:Y:S01]  /*25070*/  @!PT LDS RZ, [RZ] ;  /* 0x00000000fffff984 */ /* 0x000fe20000000800 */
[----:B------:R-:W-:Y:S01]  /*25080*/  @P4 LDGSTS.E.BYPASS.LTC128B.128 [R237+0x10000], desc[UR4][R36.64] ;  /* 0x1000000024ed4fae */ /* 0x000fe2000b901d44 */
[CC--:B------:R-:W-:Y:S02]  /*25090*/  @P4 LEA R26, P5, R6.reuse, R181.reuse, 0x1 ;  /* 0x000000b5061a4211 */ /* 0x0c0fe400078a08ff */
[CC--:B------:R-:W-:Y:S01]  /*250a0*/  @P3 LEA R18, P0, R6.reuse, R181.reuse, 0x1 ;  /* 0x000000b506123211 */ /* 0x0c0fe200078008ff */
[----:B------:R-:W-:Y:S01]  /*250b0*/  IMAD.X R3, R5, 0x1, R225, P6 ;  /* 0x0000000105037824 */ /* 0x000fe200030e06e1 */
[CCC-:B------:R-:W-:Y:S01]  /*250c0*/  @P4 LEA.HI.X R27, R6.reuse, R180.reuse, R5.reuse, 0x1, P5 ;  /* 0x000000b4061b4211 */ /* 0x1c0fe200028f0c05 */
[----:B------:R-:W-:Y:S01]  /*250d0*/  @!P4 STS.128 [R237+0x10000], RZ ;  /* 0x010000ffed00c388 */ /* 0x000fe20000000c00 */
[CCC-:B------:R-:W-:Y:S02]  /*250e0*/  @P3 LEA.HI.X R19, R6.reuse, R180.reuse, R5.reuse, 0x1, P0 ;  /* 0x000000b406133211 */ /* 0x1c0fe400000f0c05 */
[CC--:B------:R-:W-:Y:S02]  /*250f0*/  @P2 LEA R16, P6, R6.reuse, R181.reuse, 0x1 ;  /* 0x000000b506102211 */ /* 0x0c0fe400078c08ff */
[-C--:B------:R-:W-:Y:S02]  /*25100*/  @P1 LEA R14, P5, R6, R181.reuse, 0x1 ;  /* 0x000000b5060e1211 */ /* 0x080fe400078a08ff */
[-C--:B------:R-:W-:Y:S02]  /*25110*/  @P4 LEA R12, P0, R4, R181.reuse, 0x1 ;  /* 0x000000b5040c4211 */ /* 0x080fe400078008ff */
[----:B------:R-:W-:Y:S02]  /*25120*/  @P3 R2UR UR4, R166 ;  /* 0x00000000a60432ca */ /* 0x000fe400000e0000 */
[C---:B------:R-:W-:Y:S02]  /*25130*/  @P3 R2UR UR5, R167.reuse ;  /* 0x00000000a70532ca */ /* 0x040fe400000e0000 */
[CCC-:B------:R-:W-:Y:S02]  /*25140*/  @P2 LEA.HI.X R17, R6.reuse, R180.reuse, R5.reuse, 0x1, P6 ;  /* 0x000000b406112211 */ /* 0x1c0fe400030f0c05 */
[-C--:B------:R-:W-:Y:S01]  /*25150*/  @P1 LEA.HI.X R15, R6, R180.reuse, R5, 0x1, P5 ;  /* 0x000000b4060f1211 */ /* 0x080fe200028f0c05 */
[----:B------:R-:W-:Y:S01]  /*25160*/  @P3 IMAD.MOV.U32 R5, RZ, RZ, R37 ;  /* 0x000000ffff053224 */ /* 0x000fe200078e0025 */
[CCC-:B------:R-:W-:Y:S02]  /*25170*/  @P4 LEA.HI.X R13, R4.reuse, R180.reuse, R3.reuse, 0x1, P0 ;  /* 0x000000b4040d4211 */ /* 0x1c0fe400000f0c03 */
[CC--:B------:R-:W-:Y:S02]  /*25180*/  @P3 LEA R10, P6, R4.reuse, R181.reuse, 0x1 ;  /* 0x000000b5040a3211 */ /* 0x0c0fe400078c08ff */
[CC--:B------:R-:W-:Y:S02]  /*25190*/  @P2 LEA R8, P5, R4.reuse, R181.reuse, 0x1 ;  /* 0x000000b504082211 */ /* 0x0c0fe400078a08ff */
[C---:B------:R-:W-:Y:S02]  /*251a0*/  @P1 LEA R6, P0, R4.reuse, R181, 0x1 ;  /* 0x000000b504061211 */ /* 0x040fe400078008ff */
[CCC-:B------:R-:W-:Y:S02]  /*251b0*/  @P3 LEA.HI.X R11, R4.reuse, R180.reuse, R3.reuse, 0x1, P6 ;  /* 0x000000b4040b3211 */ /* 0x1c0fe400030f0c03 */
[CCC-:B------:R-:W-:Y:S02]  /*251c0*/  @P2 LEA.HI.X R9, R4.reuse, R180.reuse, R3.reuse, 0x1, P5 ;  /* 0x000000b404092211 */ /* 0x1c0fe400028f0c03 */
[----:B------:R-:W-:Y:S01]  /*251d0*/  @P1 LEA.HI.X R7, R4, R180, R3, 0x1, P0 ;  /* 0x000000b404071211 */ /* 0x000fe200000f0c03 */
[--C-:B------:R-:W-:Y:S01]  /*251e0*/  @P3 IMAD.MOV.U32 R4, RZ, RZ, R36.reuse ;  /* 0x000000ffff043224 */ /* 0x100fe200078e0024 */
[C---:B------:R-:W-:Y:S01]  /*251f0*/  @P2 R2UR UR8, R166.reuse ;  /* 0x00000000a60822ca */ /* 0x040fe200000e0000 */
[----:B------:R-:W1:Y:S01]  /*25200*/  S2R R3, SR_TID.X ;  /* 0x0000000000037919 */ /* 0x000e620000002100 */
        /* <DEDUP_REMOVED lines=11> */
[C---:B------:R-:W-:Y:S01]  /*252c0*/  @P3 R2UR UR11, R167.reuse ;  /* 0x00000000a70b32ca */ /* 0x040fe200000e0000 */
[--C-:B--2---:R-:W-:Y:S02]  /*252d0*/  @P2 IMAD.MOV.U32 R4, RZ, RZ, R36.reuse ;  /* 0x000000ffff042224 */ /* 0x104fe400078e0024 */
[--C-:B------:R-:W-:Y:S05]  /*252e0*/  @P2 IMAD.MOV.U32 R5, RZ, RZ, R37.reuse ;  /* 0x000000ffff052224 */ /* 0x100fea00078e0025 */
[----:B------:R-:W-:Y:S01]  /*252f0*/  @!PT LDS RZ, [RZ] ;  /* 0x00000000fffff984 */ /* 0x000fe20000000800 */
[----:B------:R-:W-:Y:S01]  /*25300*/  @!PT LDS RZ, [RZ] ;  /* 0x00000000fffff984 */ /* 0x000fe20000000800 */
[----:B------:R-:W-:Y:S01]  /*25310*/  @!PT LDS RZ, [RZ] ;  /* 0x00000000fffff984 */ /* 0x000fe20000000800 */
[----:B------:R2:W-:Y:S04]  /*25320*/  @P2 LDGSTS.E.BYPASS.LTC128B.128 [R237+0x14000], desc[UR8][R4.64+0x100] ;  /* 0x1400010004ed2fae */ /* 0x0005e8000b901d48 */
[----:B------:R-:W-:Y:S01]  /*25330*/  @!P2 STS.128 [R237+0x14000], RZ ;  /* 0x014000ffed00a388 */ /* 0x000fe20000000c00 */
[----:B--2---:R-:W-:Y:S02]  /*25340*/  @P1 IMAD.MOV.U32 R4, RZ, RZ, R36 ;  /* 0x000000ffff041224 */ /* 0x004fe400078e0024 */
[----:B------:R-:W-:Y:S05]  /*25350*/  @P1 IMAD.MOV.U32 R5, RZ, RZ, R37 ;  /* 0x000000ffff051224 */ /* 0x000fea00078e0025 */
        /* <DEDUP_REMOVED lines=19> */
[----:B-1----:R-:W-:Y:S03]  /*25490*/  SHF.R.S32.HI R4, RZ, 0x1f, R3 ;  /* 0x0000001fff047819 */ /* 0x002fe60000011403 */
[----:B------:R-:W-:Y:S01]  /*254a0*/  @!P2 STS.128 [R237+0x14800], RZ ;  /* 0x014800ffed00a388 */ /* 0x000fe20000000c00 */
[----:B------:R-:W-:Y:S03]  /*254b0*/  LEA.HI R4, R4, R3, RZ, 0x4 ;  /* 0x0000000304047211 */ /* 0x000fe600078f20ff */
[----:B------:R-:W-:Y:S01]  /*254c0*/  @!PT LDS RZ, [RZ] ;  /* 0x00000000fffff984 */ /* 0x000fe20000000800 */
[----:B------:R-:W-:Y:S01]  /*254d0*/  @!PT LDS RZ, [RZ] ;  /* 0x00000000fffff984 */ /* 0x000fe20000000800 */
[----:B------:R-:W-:Y:S01]  /*254e0*/  @!PT LDS RZ, [RZ] ;  /* 0x00000000fffff984 */ /* 0x000fe20000000800 */
[----:B------:R-:W-:Y:S01]  /*254f0*/  @P1 LDGSTS.E.BYPASS.LTC128B.128 [R237+0x16800], desc[UR12][R20.64+0x180] ;  /* 0x1680018014ed1fae */ /* 0x000fe2000b901d4c */
[----:B------:R-:W-:Y:S02]  /*25500*/  @P4 R2UR UR12, R166 ;  /* 0x00000000a60c42ca */ /* 0x000fe400000e0000 */
[----:B------:R-:W-:Y:S01]  /*25510*/  @P4 R2UR UR13, R167 ;  /* 0x00000000a70d42ca */ /* 0x000fe200000e0000 */
[----:B------:R-:W-:Y:S01]  /*25520*/  @!P1 STS.128 [R237+0x16800], RZ ;  /* 0x016800ffed009388 */ /* 0x000fe20000000c00 */
[----:B------:R-:W-:Y:S03]  /*25530*/  LOP3.LUT R4, R4, 0xfffffff0, RZ, 0xc0, !PT ;  /* 0xfffffff004047812 */ /* 0x000fe600078ec0ff */
[----:B------:R-:W-:Y:S01]  /*25540*/  @!PT LDS RZ, [RZ] ;  /* 0x00000000fffff984 */ /* 0x000fe20000000800 */
[----:B------:R-:W-:Y:S01]  /*25550*/  @!PT LDS RZ, [RZ] ;  /* 0x00000000fffff984 */ /* 0x000fe20000000800 */
[----:B------:R-:W-:Y:S01]  /*25560*/  @!PT LDS RZ, [RZ] ;  /* 0x00000000fffff984 */ /* 0x000fe20000000800 */
[----:B------:R-:W-:Y:S01]  /*25570*/  @P4 LDGSTS.E.BYPASS.LTC128B.128 [R237+0x11000], desc[UR4][R26.64] ;  /* 0x110000001aed4fae */ /* 0x000fe2000b901d44 */
[----:B------:R-:W-:Y:S01]  /*25580*/  @P1 R2UR UR4, R166 ;  /* 0x00000000a60412ca */ /* 0x000fe200000e0000 */
[----:B------:R-:W-:Y:S01]  /*25590*/  IMAD.IADD R4, R3, 0x1, -R4 ;  /* 0x0000000103047824 */ /* 0x000fe200078e0a04 */
[----:B------:R-:W-:Y:S01]  /*255a0*/  @P1 R2UR UR5, R167 ;  /* 0x00000000a70512ca */ /* 0x000fe200000e0000 */
[----:B------:R-:W-:Y:S03]  /*255b0*/  @!P4 STS.128 [R237+0x11000], RZ ;  /* 0x011000ffed00c388 */ /* 0x000fe60000000c00 */
[----:B------:R-:W-:Y:S01]  /*255c0*/  SHF.R.S32.HI R192, RZ, 0x1f, R4 ;  /* 0x0000001fffc07819 */ /* 0x000fe20000011404 */
[----:B------:R-:W-:Y:S01]  /*255d0*/  @!PT LDS RZ, [RZ] ;  /* 0x00000000fffff984 */ /* 0x000fe20000000800 */
[----:B------:R-:W-:Y:S01]  /*255e0*/  @!PT LDS RZ, [RZ] ;  /* 0x00000000fffff984 */ /* 0x000fe20000000800 */
[----:B------:R-:W-:Y:S01]  /*255f0*/  @!PT LDS RZ, [RZ] ;  /* 0x00000000fffff984 */ /* 0x000fe20000000800 */
[----:B------:R-:W-:Y:S03]  /*25600*/  @P3 LDGSTS.E.BYPASS.LTC128B.128 [R237+0x13000], desc[UR10][R18.64+0x80] ;  /* 0x1300008012ed3fae */ /* 0x000fe6000b901d4a */
[----:B------:R-:W-:Y:S01]  /*25610*/  LEA.HI R192, R192, R4, RZ, 0x3 ;  /* 0x00000004c0c07211 */ /* 0x000fe200078f18ff */
[----:B------:R-:W-:Y:S03]  /*25620*/  @!P3 STS.128 [R237+0x13000], RZ ;  /* 0x013000ffed00b388 */ /* 0x000fe60000000c00 */
[----:B------:R-:W-:Y:S01]  /*25630*/  LOP3.LUT R192, R192, 0xfffffff8, RZ, 0xc0, !PT ;  /* 0xfffffff8c0c07812 */ /* 0x000fe200078ec0ff */
[----:B------:R-:W-:Y:S01]  /*25640*/  @!PT LDS RZ, [RZ] ;  /* 0x00000000fffff984 */ /* 0x000fe20000000800 */
[----:B------:R-:W-:Y:S01]  /*25650*/  @!PT LDS RZ, [RZ] ;  /* 0x00000000fffff984 */ /* 0x000fe20000000800 */
[----:B------:R-:W-:Y:S01]  /*25660*/  @!PT LDS RZ, [RZ] ;  /* 0x00000000fffff984 */ /* 0x000fe20000000800 */
[----:B------:R1:W-:Y:S04]  /*25670*/  @P2 LDGSTS.E.BYPASS.LTC128B.128 [R237+0x15000], desc[UR8][R16.64+0x100] ;  /* 0x1500010010ed2fae */ /* 0x0003e8000b901d48 */
[----:B------:R-:W-:Y:S01]  /*25680*/  @!P2 STS.128 [R237+0x15000], RZ ;  /* 0x015000ffed00a388 */ /* 0x000fe20000000c00 */
[----:B------:R-:W-:Y:S03]  /*25690*/  IMAD.IADD R192, R4, 0x1, -R192 ;  /* 0x0000000104c07824 */ /* 0x000fe600078e0ac0 */
[----:B------:R-:W-:Y:S01]  /*256a0*/  @!PT LDS RZ, [RZ] ;  /* 0x00000000fffff984 */ /* 0x000fe20000000800 */
[----:B------:R-:W-:Y:S01]  /*256b0*/  @!PT LDS RZ, [RZ] ;  /* 0x00000000fffff984 */ /* 0x000fe20000000800 */
[----:B------:R-:W-:Y:S01]  /*256c0*/  @!PT LDS RZ, [RZ] ;  /* 0x00000000fffff984 */ /* 0x000fe20000000800 */
[----:B------:R-:W-:Y:S02]  /*256d0*/  @P1 LDGSTS.E.BYPASS.LTC128B.128 [R237+0x17000], desc[UR4][R14.64+0x180] ;  /* 0x170001800eed1fae */ /* 0x000fe4000b901d44 */
[----:B------:R-:W-:Y:S02]  /*256e0*/  LOP3.LUT P0, RZ, R192, 0x2, RZ, 0xc0, !PT ;  /* 0x00000002c0ff7812 */ /* 0x000fe4000780c0ff */
[----:B------:R-:W-:Y:S02]  /*256f0*/  @!P1 STS.128 [R237+0x17000], RZ ;  /* 0x017000ffed009388 */ /* 0x000fe40000000c00 */
[----:B------:R-:W-:Y:S02]  /*25700*/  SEL R198, R198, 0xfffffff0, !P0 ;  /* 0xfffffff0c6c67807 */ /* 0x000fe40004000000 */
[----:B------:R-:W-:Y:S01]  /*25710*/  @!PT LDS RZ, [RZ] ;  /* 0x00000000fffff984 */ /* 0x000fe20000000800 */
[----:B------:R-:W-:Y:S01]  /*25720*/  @!PT LDS RZ, [RZ] ;  /* 0x00000000fffff984 */ /* 0x000fe20000000800 */
[----:B------:R-:W-:Y:S01]  /*25730*/  @!PT LDS RZ, [RZ] ;  /* 0x00000000fffff984 */ /* 0x000fe20000000800 */
[----:B------:R-:W-:Y:S01]  /*25740*/  @P4 LDGSTS.E.BYPASS.LTC128B.128 [R237+0x11800], desc[UR12][R12.64] ;  /* 0x118000000ced4fae */ /* 0x000fe2000b901d4c */
[----:B------:R-:W-:Y:S02]  /*25750*/  LOP3.LUT P0, RZ, R192, 0x4, RZ, 0xc0, !PT ;  /* 0x00000004c0ff7812 */ /* 0x000fe4000780c0ff */
[--C-:B------:R-:W-:Y:S01]  /*25760*/  IMAD R198, R198, 0x2, R219.reuse ;  /* 0x00000002c6c67824 */ /* 0x100fe200078e02db */
[----:B------:R-:W-:Y:S01]  /*25770*/  @!P4 STS.128 [R237+0x11800], RZ ;  /* 0x011800ffed00c388 */ /* 0x000fe20000000c00 */
[----:B------:R-:W-:Y:S02]  /*25780*/  SEL R196, R196, 0xffffffe0, !P0 ;  /* 0xffffffe0c4c47807 */ /* 0x000fe40004000000 */
[----:B------:R-:W-:Y:S01]  /*25790*/  ISETP.GT.AND P0, PT, R240, R228, PT ;  /* 0x000000e4f000720c */ /* 0x000fe20003f04270 */
[----:B------:R-:W-:Y:S01]  /*257a0*/  @!PT LDS RZ, [RZ] ;  /* 0x00000000fffff984 */ /* 0x000fe20000000800 */
[----:B------:R-:W-:Y:S01]  /*257b0*/  @!PT LDS RZ, [RZ] ;  /* 0x00000000fffff984 */ /* 0x000fe20000000800 */
[----:B------:R-:W-:Y:S01]  /*257c0*/  @!PT LDS RZ, [RZ] ;  /* 0x00000000fffff984 */ /* 0x000fe20000000800 */
[----:B------:R-:W-:Y:S02]  /*257d0*/  @P3 LDGSTS.E.BYPASS.LTC128B.128 [R237+0x13800], desc[UR10][R10.64+0x80] ;  /* 0x138000800aed3fae */ /* 0x000fe4000b901d4a */
[C---:B------:R-:W-:Y:S02]  /*257e0*/  IMAD R197, R196.reuse, 0x2, R219 ;  /* 0x00000002c4c57824 */ /* 0x040fe400078e02db */
[----:B------:R-:W-:Y:S01]  /*257f0*/  @!P3 STS.128 [R237+0x13800], RZ ;  /* 0x013800ffed00b388 */ /* 0x000fe20000000c00 */
[----:B------:R-:W-:Y:S03]  /*25800*/  IMAD R196, R196, 0x2, R198 ;  /* 0x00000002c4c47824 */ /* 0x000fe600078e02c6 */
        /* <DEDUP_REMOVED lines=21> */
[----:B------:R-:W-:Y:S01]  /*25960*/  LDSM.16.M88.4 R192, [R216+0x8800] ;  /* 0x00880000d8c0783b */ /* 0x000fe20000000200 */
[C---:B---3--:R-:W-:Y:S06]  /*25970*/  HMMA.16816.F32 R4, R32.reuse, R8, RZ ;  /* 0x000000082004723c */ /* 0x048fec00000018ff */
[C---:B------:R-:W-:Y:S06]  /*25980*/  HMMA.16816.F32 R8, R32.reuse, R10, RZ ;  /* 0x0000000a2008723c */ /* 0x040fec00000018ff */
[C---:B------:R-:W-:Y:S06]  /*25990*/  HMMA.16816.F32 R12, R32.reuse, R16, RZ ;  /* 0x00000010200c723c */ /* 0x040fec00000018ff */
[C---:B------:R-:W-:Y:S06]  /*259a0*/  HMMA.16816.F32 R16, R32.reuse, R18, RZ ;  /* 0x000000122010723c */ /* 0x040fec00000018ff */
[C---:B------:R-:W-:Y:S06]  /*259b0*/  HMMA.16816.F32 R20, R32.reuse, R24, RZ ;  /* 0x000000182014723c */ /* 0x040fec00000018ff */
[C---:B------:R-:W-:Y:S06]  /*259c0*/  HMMA.16816.F32 R24, R32.reuse, R26, RZ ;  /* 0x0000001a2018723c */ /* 0x040fec00000018ff */
[C---:B-1----:R-:W-:Y:S06]  /*259d0*/  HMMA.16816.F32 R28, R32.reuse, R168, RZ ;  /* 0x000000a8201c723c */ /* 0x042fec00000018ff */
[----:B------:R-:W-:Y:S01]  /*259e0*/  HMMA.16816.F32 R32, R32, R170, RZ ;  /* 0x000000aa2020723c */ /* 0x000fe200000018ff */
[----:B------:R-:W-:Y:S05]  /*259f0*/  LDSM.16.M88.4 R168, [R197] ;  /* 0x00000000c5a8783b */ /* 0x000fea0000000200 */
[C---:B--2---:R-:W-:Y:S06]  /*25a00*/  HMMA.16816.F32 R4, R172.reuse, R176, R4 ;  /* 0x000000b0ac04723c */ /* 0x044fec0000001804 */
[C---:B------:R-:W-:Y:S01]  /*25a10*/  HMMA.16816.F32 R8, R172.reuse, R178, R8 ;  /* 0x000000b2ac08723c */ /* 0x040fe20000001808 */
[----:B------:R-:W1:Y:S05]  /*25a20*/  LDSM.16.M88.4 R176, [R216+0x8000] ;  /* 0x00800000d8b0783b */ /* 0x000e6a0000000200 */
[C---:B----4-:R-:W-:Y:S06]  /*25a30*/  HMMA.16816.F32 R12, R172.reuse, R180, R12 ;  /* 0x000000b4ac0c723c */ /* 0x050fec000000180c */
[C---:B------:R-:W-:Y:S01]  /*25a40*/  HMMA.16816.F32 R16, R172.reuse, R182, R16 ;  /* 0x000000b6ac10723c */ /* 0x040fe20000001810 */
[----:B------:R-:W2:Y:S05]  /*25a50*/  LDSM.16.M88.4 R180, [R216+0x9000] ;  /* 0x00900000d8b4783b */ /* 0x000eaa0000000200 */
[C---:B------:R-:W-:Y:S06]  /*25a60*/  HMMA.16816.F32 R20, R172.reuse, R184, R20 ;  /* 0x000000b8ac14723c */ /* 0x040fec0000001814 */
[C---:B------:R-:W-:Y:S01]  /*25a70*/  HMMA.16816.F32 R24, R172.reuse, R186, R24 ;  /* 0x000000baac18723c */ /* 0x040fe20000001818 */
[----:B------:R-:W3:Y:S05]  /*25a80*/  LDSM.16.M88.4 R184, [R216+0x9800] ;  /* 0x00980000d8b8783b */ /* 0x000eea0000000200 */
[C---:B------:R-:W-:Y:S06]  /*25a90*/  HMMA.16816.F32 R28, R172.reuse, R188, R28 ;  /* 0x000000bcac1c723c */ /* 0x040fec000000181c */
[----:B------:R-:W-:Y:S01]  /*25aa0*/  HMMA.16816.F32 R32, R172, R190, R32 ;  /* 0x000000beac20723c */ /* 0x000fe20000001820 */
[----:B------:R-:W-:Y:S04]  /*25ab0*/  LDSM.16.M88.4 R172, [R196] ;  /* 0x00000000c4ac783b */ /* 0x000fe80000000200 */
[----:B------:R-:W4:Y:S01]  /*25ac0*/  LDSM.16.M88.4 R188, [R212] ;  /* 0x00000000d4bc783b */ /* 0x000f220000000200 */
        /* <DEDUP_REMOVED lines=23> */
[----:B------:R-:W-:Y:S01]  /*25c40*/  HMMA.16816.F32 R32, R172, R182, R32 ;  /* 0x000000b6ac20723c */ /* 0x000fe20000001820 */
[----:B------:R-:W-:Y:S04]  /*25c50*/  LDSM.16.M88.4 R172, [R198+0x2000] ;  /* 0x00200000c6ac783b */ /* 0x000fe80000000200 */
        /* <DEDUP_REMOVED lines=52> */
[----:B------:R-:W-:Y:S01]  /*25fa0*/  LDSM.16.M88.4 R192, [R206] ;  /* 0x00000000cec0783b */ /* 0x000fe20000000200 */
        /* <DEDUP_REMOVED lines=38> */
[----:B------:R-:W3:Y:S01]  /*26210*/  LDSM.16.M88.4 R192, [R218+0xe000] ;  /* 0x00e00000dac0783b */ /* 0x000ee20000000200 */
[C---:B-1----:R-:W-:Y:S06]  /*26220*/  HMMA.16816.F32 R4, R172.reuse, R176, R4 ;  /* 0x000000b0ac04723c */ /* 0x042fec0000001804 */
[C---:B------:R-:W-:Y:S05]  /*26230*/  HMMA.16816.F32 R8, R172.reuse, R178, R8 ;  /* 0x000000b2ac08723c */ /* 0x040fea0000001808 */
[----:B------:R-:W-:Y:S01]  /*26240*/  IMAD.MOV.U32 R176, RZ, RZ, R36 ;  /* 0x000000ffffb07224 */ /* 0x000fe200078e0024 */
[C---:B------:R-:W-:Y:S05]  /*26250*/  HMMA.16816.F32 R12, R172.reuse, R184, R12 ;  /* 0x000000b8ac0c723c */ /* 0x040fea000000180c */
[----:B------:R-:W-:Y:S01]  /*26260*/  IMAD.MOV.U32 R177, RZ, RZ, R37 ;  /* 0x000000ffffb17224 */ /* 0x000fe200078e0025 */
[C---:B------:R-:W-:Y:S01]  /*26270*/  HMMA.16816.F32 R16, R172.reuse, R186, R16 ;  /* 0x000000baac10723c */ /* 0x040fe20000001810 */
[----:B------:R1:W5:Y:S04]  /*26280*/  LDL.LU.64 R36, [R1] ;  /* 0x0000000001247983 */ /* 0x0003680000300a00 */
[----:B------:R-:W-:Y:S01]  /*26290*/  IMAD.MOV.U32 R184, RZ, RZ, R176 ;  /* 0x000000ffffb87224 */ /* 0x000fe200078e00b0 */
[C---:B--2---:R-:W-:Y:S05]  /*262a0*/  HMMA.16816.F32 R20, R172.reuse, R180, R20 ;  /* 0x000000b4ac14723c */ /* 0x044fea0000001814 */
[----:B------:R-:W-:Y:S01]  /*262b0*/  IMAD.MOV.U32 R185, RZ, RZ, R177 ;  /* 0x000000ffffb97224 */ /* 0x000fe200078e00b1 */
[C---:B------:R-:W-:Y:S01]  /*262c0*/  HMMA.16816.F32 R24, R172.reuse, R182, R24 ;  /* 0x000000b6ac18723c */ /* 0x040fe20000001818 */
[----:B------:R-:W2:Y:S04]  /*262d0*/  LDSM.16.M88.4 R176, [R218+0xe800] ;  /* 0x00e80000dab0783b */ /* 0x000ea80000000200 */
[----:B------:R-:W4:Y:S01]  /*262e0*/  LDSM.16.M88.4 R180, [R218+0xf000] ;  /* 0x00f00000dab4783b */ /* 0x000f220000000200 */
[C---:B------:R-:W-:Y:S06]  /*262f0*/  HMMA.16816.F32 R28, R172.reuse, R188, R28 ;  /* 0x000000bcac1c723c */ /* 0x040fec000000181c */
[----:B------:R-:W-:Y:S01]  /*26300*/  HMMA.16816.F32 R32, R172, R190, R32 ;  /* 0x000000beac20723c */ /* 0x000fe20000001820 */
[----:B------:R-:W1:Y:S04]  /*26310*/  LDSM.16.M88.4 R172, [R218+0xf800] ;  /* 0x00f80000daac783b */ /* 0x000e680000000200 */
[----:B------:R-:W-:Y:S01]  /*26320*/  IMAD.MOV.U32 R188, RZ, RZ, R184 ;  /* 0x000000ffffbc7224 */ /* 0x000fe200078e00b8 */
[C---:B---3--:R-:W-:Y:S05]  /*26330*/  HMMA.16816.F32 R4, R168.reuse, R192, R4 ;  /* 0x000000c0a804723c */ /* 0x048fea0000001804 */
[----:B------:R-:W-:Y:S01]  /*26340*/  IMAD.MOV.U32 R189, RZ, RZ, R185 ;  /* 0x000000ffffbd7224 */ /* 0x000fe200078e00b9 */
[C---:B------:R-:W-:Y:S01]  /*26350*/  HMMA.16816.F32 R8, R168.reuse, R194, R8 ;  /* 0x000000c2a808723c */ /* 0x040fe20000001808 */
[----:B------:R3:W-:Y:S04]  /*26360*/  LDSM.16.M88.4 R184, [R198+0x6000] ;  /* 0x00600000c6b8783b */ /* 0x0007e80000000200 */
[----:B------:R-:W-:Y:S01]  /*26370*/  IMAD.MOV.U32 R199, RZ, RZ, R189 ;  /* 0x000000ffffc77224 */ /* 0x000fe200078e00bd */
[----:B------:R-:W-:Y:S01]  /*26380*/  LDSM.16.M88.4 R192, [R202] ;  /* 0x00000000cac0783b */ /* 0x000fe20000000200 */
[C---:B--2---:R-:W-:Y:S06]  /*26390*/  HMMA.16816.F32 R12, R168.reuse, R176, R12 ;  /* 0x000000b0a80c723c */ /* 0x044fec000000180c */
[C---:B------:R-:W-:Y:S01]  /*263a0*/  HMMA.16816.F32 R16, R168.reuse, R178, R16 ;  /* 0x000000b2a810723c */ /* 0x040fe20000001810 */
[----:B------:R-:W-:Y:S04]  /*263b0*/  LDSM.16.M88.4 R176, [R201] ;  /* 0x00000000c9b0783b */ /* 0x000fe80000000200 */
[----:B---3--:R-:W-:Y:S01]  /*263c0*/  IMAD.MOV.U32 R198, RZ, RZ, R188 ;  /* 0x000000ffffc67224 */ /* 0x008fe200078e00bc */
[C---:B----4-:R-:W-:Y:S01]  /*263d0*/  HMMA.16816.F32 R20, R168.reuse, R180, R20 ;  /* 0x000000b4a814723c */ /* 0x050fe20000001814 */
[----:B------:R-:W2:Y:S05]  /*263e0*/  LDSM.16.M88.4 R188, [R203] ;  /* 0x00000000cbbc783b */ /* 0x000eaa0000000200 */
[C---:B------:R-:W-:Y:S01]  /*263f0*/  HMMA.16816.F32 R24, R168.reuse, R182, R24 ;  /* 0x000000b6a818723c */ /* 0x040fe20000001818 */
[----:B------:R-:W-:Y:S05]  /*26400*/  LDSM.16.M88.4 R180, [R216+0xe000] ;  /* 0x00e00000d8b4783b */ /* 0x000fea0000000200 */
[C---:B-1----:R-:W-:Y:S06]  /*26410*/  HMMA.16816.F32 R28, R168.reuse, R172, R28 ;  /* 0x000000aca81c723c */ /* 0x042fec000000181c */
[----:B------:R-:W-:Y:S01]  /*26420*/  HMMA.16816.F32 R32, R168, R174, R32 ;  /* 0x000000aea820723c */ /* 0x000fe20000001820 */
[----:B------:R-:W1:Y:S04]  /*26430*/  LDSM.16.M88.4 R168, [R200] ;  /* 0x00000000c8a8783b */ /* 0x000e680000000200 */
[----:B------:R-:W3:Y:S01]  /*26440*/  LDSM.16.M88.4 R172, [R197+0x6000] ;  /* 0x00600000c5ac783b */ /* 0x000ee20000000200 */
[C---:B--2---:R-:W-:Y:S06]  /*26450*/  HMMA.16816.F32 R4, R184.reuse, R188, R4 ;  /* 0x000000bcb804723c */ /* 0x044fec0000001804 */
[C---:B------:R-:W-:Y:S01]  /*26460*/  HMMA.16816.F32 R8, R184.reuse, R190, R8 ;  /* 0x000000beb808723c */ /* 0x040fe20000001808 */
[----:B------:R-:W2:Y:S05]  /*26470*/  LDSM.16.M88.4 R188, [R216+0xe800] ;  /* 0x00e80000d8bc783b */ /* 0x000eaa0000000200 */
        /* <DEDUP_REMOVED lines=8> */
[----:B------:R-:W-:Y:S04]  /*26500*/  LDSM.16.M88.4 R168, [R196+0x6000] ;  /* 0x00600000c4a8783b */ /* 0x000fe80000000200 */
[----:B------:R-:W-:Y:S01]  /*26510*/  LDSM.16.M88.4 R184, [R212+0x6800] ;  /* 0x00680000d4b8783b */ /* 0x000fe20000000200 */
[C---:B---3--:R-:W-:Y:S06]  /*26520*/  HMMA.16816.F32 R4, R172.reuse, R180, R4 ;  /* 0x000000b4ac04723c */ /* 0x048fec0000001804 */
[C---:B------:R-:W-:Y:S01]  /*26530*/  HMMA.16816.F32 R8, R172.reuse, R182, R8 ;  /* 0x000000b6ac08723c */ /* 0x040fe20000001808 */
[----:B------:R-:W1:Y:S05]  /*26540*/  LDSM.16.M88.4 R180, [R212+0x6000] ;  /* 0x00600000d4b4783b */ /* 0x000e6a0000000200 */
[C---:B--2---:R-:W-:Y:S06]  /*26550*/  HMMA.16816.F32 R12, R172.reuse, R188, R12 ;  /* 0x000000bcac0c723c */ /* 0x044fec000000180c */
[C---:B------:R-:W-:Y:S01]  /*26560*/  HMMA.16816.F32 R16, R172.reuse, R190, R16 ;  /* 0x000000beac10723c */ /* 0x040fe20000001810 */
[----:B------:R-:W2:Y:S05]  /*26570*/  LDSM.16.M88.4 R188, [R212+0x7000] ;  /* 0x00700000d4bc783b */ /* 0x000eaa0000000200 */
[C---:B----4-:R-:W-:Y:S06]  /*26580*/  HMMA.16816.F32 R20, R172.reuse, R192, R20 ;  /* 0x000000c0ac14723c */ /* 0x050fec0000001814 */
[C---:B------:R-:W-:Y:S05]  /*26590*/  HMMA.16816.F32 R24, R172.reuse, R194, R24 ;  /* 0x000000c2ac18723c */ /* 0x040fea0000001818 */
[----:B------:R-:W-:Y:S01]  /*265a0*/  IMAD.MOV.U32 R192, RZ, RZ, R198 ;  /* 0x000000ffffc07224 */ /* 0x000fe200078e00c6 */
[C---:B------:R-:W-:Y:S05]  /*265b0*/  HMMA.16816.F32 R28, R172.reuse, R176, R28 ;  /* 0x000000b0ac1c723c */ /* 0x040fea000000181c */
[----:B------:R-:W-:Y:S01]  /*265c0*/  IMAD.MOV.U32 R193, RZ, RZ, R199 ;  /* 0x000000ffffc17224 */ /* 0x000fe200078e00c7 */
[----:B------:R-:W-:Y:S01]  /*265d0*/  HMMA.16816.F32 R32, R172, R178, R32 ;  /* 0x000000b2ac20723c */ /* 0x000fe20000001820 */
[----:B------:R-:W3:Y:S01]  /*265e0*/  LDSM.16.M88.4 R196, [R212+0x7800] ;  /* 0x00780000d4c4783b */ /* 0x000ee20000000200 */
[----:B------:R-:W-:Y:S04]  /*265f0*/  DEPBAR.LE SB0, 0x0 ;  /* 0x000080000000791a */ /* 0x000fe80000000000 */
[C---:B-1----:R-:W-:Y:S01]  /*26600*/  HMMA.16816.F32 R4, R168.reuse, R180, R4 ;  /* 0x000000b4a804723c */ /* 0x042fe20000001804 */
[----:B------:R-:W-:Y:S05]  /*26610*/  BAR.SYNC.DEFER_BLOCKING 0x0 ;  /* 0x0000000000007b1d */ /* 0x000fea0000010000 */
[C---:B------:R-:W-:Y:S05]  /*26620*/  HMMA.16816.F32 R8, R168.reuse, R182, R8 ;  /* 0x000000b6a808723c */ /* 0x040fea0000001808 */
[----:B------:R-:W-:Y:S01]  /*26630*/  IMAD.MOV.U32 R181, RZ, RZ, R192 ;  /* 0x000000ffffb57224 */ /* 0x000fe200078e00c0 */
[C---:B------:R-:W-:Y:S05]  /*26640*/  HMMA.16816.F32 R12, R168.reuse, R184, R12 ;  /* 0x000000b8a80c723c */ /* 0x040fea000000180c */
[----:B------:R-:W-:Y:S01]  /*26650*/  IMAD.MOV.U32 R180, RZ, RZ, R193 ;  /* 0x000000ffffb47224 */ /* 0x000fe200078e00c1 */
[C---:B------:R-:W-:Y:S06]  /*26660*/  HMMA.16816.F32 R16, R168.reuse, R186, R16 ;  /* 0x000000baa810723c */ /* 0x040fec0000001810 */
[C---:B--2---:R-:W-:Y:S06]  /*26670*/  HMMA.16816.F32 R20, R168.reuse, R188, R20 ;  /* 0x000000bca814723c */ /* 0x044fec0000001814 */
        /* <DEDUP_REMOVED lines=60> */
[----:B------:R-:W-:Y:S05]  /*26a40*/  @!P5 IMAD.MOV R175, RZ, RZ, -R175 ;  /* 0x000000ffffafd224 */ /* 0x000fea00078e0aaf */
        /* <DEDUP_REMOVED lines=8> */
[----:B------:R1:W4:Y:S04]  /*26ad0*/  LD.E R169, desc[UR12][R170.64] ;  /* 0x0000000caaa97980 */ /* 0x000328000c101900 */
        /* <DEDUP_REMOVED lines=12> */
.L_x_7207:
[----:B------:R-:W-:Y:S02]  /*26ba0*/  R2UR UR4, R166 ;  /* 0x00000000a60472ca */ /* 0x000fe400000e0000 */
[----:B------:R-:W-:Y:S11]  /*26bb0*/  R2UR UR5, R167 ;  /* 0x00000000a70572ca */ /* 0x000ff600000e0000 */
[----:B------:R-:W-:Y:S02]  /*26bc0*/  @!UPT UIADD3 URZ, URZ, URZ, URZ ;  /* 0x0000003f3f3ff290 */ /* 0x000fe4000fffe03f */
[----:B------:R-:W2:Y:S02]  /*26bd0*/  LD.E R176, desc[UR4][R164.64+0x38] ;  /* 0x00003804a4b07980 */ /* 0x000ea4000c101900 */
[----:B--2---:R-:W-:Y:S05]  /*26be0*/  IMAD.U32 R176, R176, -0x40, RZ ;  /* 0xffffffc0b0b07824 */ /* 0x004fea00078e00ff */
[----:B------:R-:W-:Y:S02]  /*26bf0*/  SHF.R.S32.HI R169, RZ, 0x1f, R176 ;  /* 0x0000001fffa97819 */ /* 0x000fe400000114b0 */
.L_x_7208:
[----:B------:R-:W-:Y:S05]  /*26c00*/  BSYNC B0 ;  /* 0x0000000000007941 */ /* 0x000fea0003800000 */
.L_x_7206:
        /* <DEDUP_REMOVED lines=135> */
.L_x_7205:
[----:B------:R-:W-:Y:S05]  /*27480*/  BSYNC B1 ;  /* 0x0000000000017941 */ /* 0x000fea0003800000 */
.L_x_7204:
[----:B------:R-:W-:Y:S02]  /*27490*/  R2UR UR4, R166 ;  /* 0x00000000a60472ca */ /* 0x000fe400000e0000 */
[----:B------:R-:W-:Y:S02]  /*274a0*/  R2UR UR5, R167 ;  /* 0x00000000a70572ca */ /* 0x000fe400000e0000 */
[----:B------:R-:W-:Y:S04]  /*274b0*/  SHF.L.U32 R3, R3, 0x1, RZ ;  /* 0x0000000103037819 */ /* 0x000fe800000006ff */
[----:B------:R-:W-:Y:S05]  /*274c0*/  LOP3.LUT R3, R3, 0x6, RZ, 0xc0, !PT ;  /* 0x0000000603037812 */ /* 0x000fea00078ec0ff */
[----:B------:R-:W-:Y:S02]  /*274d0*/  IMAD R3, R240, 0x40, R3 ;  /* 0x00000040f0037824 */ /* 0x000fe400078e0203 */
[----:B------:R2:W3:Y:S02]  /*274e0*/  LD.E R165, desc[UR4][R164.64+0xdc] ;  /* 0x0000dc04a4a57980 */ /* 0x0004e4000c101900 */
[----:B-1----:R-:W-:Y:S01]  /*274f0*/  IMAD.IADD R173, R242, 0x1, -R3 ;  /* 0x00000001f2ad7824 */ /* 0x002fe200078e0a03 */
[C---:B------:R-:W-:Y:S02]  /*27500*/  IADD3 R168, R244.reuse, -R3, RZ ;  /* 0x80000003f4a87210 */ /* 0x040fe40007ffe0ff */
[C---:B------:R-:W-:Y:S02]  /*27510*/  ISETP.GE.AND P0, PT, R3.reuse, R248, PT ;  /* 0x000000f80300720c */ /* 0x040fe40003f06270 */
[----:B------:R-:W-:Y:S02]  /*27520*/  IABS R168, R168 ;  /* 0x000000a800a87213 */ /* 0x000fe40000000000 */
[----:B------:R-:W-:Y:S02]  /*27530*/  IABS R173, R173 ;  /* 0x000000ad00ad7213 */ /* 0x000fe40000000000 */
[----:B------:R-:W-:Y:S01]  /*27540*/  I2FP.F32.S32 R166, R168 ;  /* 0x000000a800a67245 */ /* 0x000fe20000201400 */
[C---:B------:R-:W-:Y:S01]  /*27550*/  VIADD R168, R3.reuse, 0x10 ;  /* 0x0000001003a87836 */ /* 0x040fe20000000000 */
[----:B------:R-:W-:Y:S02]  /*27560*/  I2FP.F32.S32 R173, R173 ;  /* 0x000000ad00ad7245 */ /* 0x000fe40000201400 */
[C---:B------:R-:W-:Y:S01]  /*27570*/  ISETP.GE.AND P1, PT, R3.reuse, R247, PT ;  /* 0x000000f70300720c */ /* 0x040fe20003f26270 */
[----:B------:R-:W-:Y:S02]  /*27580*/  IMAD.IADD R167, R244, 0x1, -R168 ;  /* 0x00000001f4a77824 */ /* 0x000fe400078e0aa8 */
[C---:B------:R-:W-:Y:S01]  /*27590*/  FFMA.FTZ R4, -R246.reuse, R166, R4 ;  /* 0x000000a6f6047223 */ /* 0x040fe20000010104 */
[C---:B------:R-:W-:Y:S01]  /*275a0*/  IADD3 R166, R3.reuse, 0x1, RZ ;  /* 0x0000000103a67810 */ /* 0x040fe20007ffe0ff */
[----:B------:R-:W-:Y:S01]  /*275b0*/  FFMA.FTZ R6, -R246, R173, R6 ;  /* 0x000000adf6067223 */ /* 0x000fe20000010106 */
[C---:B------:R-:W-:Y:S02]  /*275c0*/  ISETP.GE.OR P0, PT, R3.reuse, R243, !P0 ;  /* 0x000000f30300720c */ /* 0x040fe40004706670 */
[----:B------:R-:W-:Y:S01]  /*275d0*/  IABS R167, R167 ;  /* 0x000000a700a77213 */ /* 0x000fe20000000000 */
[----:B------:R-:W-:Y:S01]  /*275e0*/  IMAD.IADD R173, R242, 0x1, -R166 ;  /* 0x00000001f2ad7824 */ /* 0x000fe200078e0aa6 */
[C---:B------:R-:W-:Y:S01]  /*275f0*/  IADD3 R172, R244.reuse, -R166, RZ ;  /* 0x800000a6f4ac7210 */ /* 0x040fe20007ffe0ff */
[C---:B--2---:R-:W-:Y:S01]  /*27600*/  VIADD R164, R3.reuse, 0x8 ;  /* 0x0000000803a47836 */ /* 0x044fe20000000000 */
[----:B------:R-:W-:Y:S02]  /*27610*/  I2FP.F32.S32 R167, R167 ;  /* 0x000000a700a77245 */ /* 0x000fe40000201400 */
[----:B------:R-:W-:Y:S01]  /*27620*/  IABS R172, R172 ;  /* 0x000000ac00ac7213 */ /* 0x000fe20000000000 */
[----:B------:R-:W-:Y:S01]  /*27630*/  IMAD.IADD R170, R244, 0x1, -R164 ;  /* 0x00000001f4aa7824 */ /* 0x000fe200078e0aa4 */
[----:B------:R-:W-:Y:S01]  /*27640*/  ISETP.GE.AND P4, PT, R164, R248, PT ;  /* 0x000000f8a400720c */ /* 0x000fe20003f86270 */
[----:B------:R-:W-:Y:S01]  /*27650*/  FFMA.FTZ R12, -R246, R167, R12 ;  /* 0x000000a7f60c7223 */ /* 0x000fe2000001010c */
[C---:B------:R-:W-:Y:S02]  /*27660*/  ISETP.GE.AND P6, PT, R164.reuse, R247, PT ;  /* 0x000000f7a400720c */ /* 0x040fe40003fc6270 */
[----:B------:R-:W-:Y:S02]  /*27670*/  IABS R170, R170 ;  /* 0x000000aa00aa7213 */ /* 0x000fe40000000000 */
[C---:B------:R-:W-:Y:S02]  /*27680*/  ISETP.GE.OR P4, PT, R164.reuse, R243, !P4 ;  /* 0x000000f3a400720c */ /* 0x040fe40006786670 */
[----:B------:R-:W-:Y:S02]  /*27690*/  I2FP.F32.S32 R170, R170 ;  /* 0x000000aa00aa7245 */ /* 0x000fe40000201400 */
[----:B------:R-:W-:Y:S01]  /*276a0*/  ISETP.GE.OR P6, PT, R164, R245, !P6 ;  /* 0x000000f5a400720c */ /* 0x000fe200077c6670 */
[----:B------:R-:W-:Y:S01]  /*276b0*/  IMAD.IADD R164, R242, 0x1, -R164 ;  /* 0x00000001f2a47824 */ /* 0x000fe200078e0aa4 */
[----:B------:R-:W-:Y:S01]  /*276c0*/  I2FP.F32.S32 R172, R172 ;  /* 0x000000ac00ac7245 */ /* 0x000fe20000201400 */
[----:B------:R-:W-:Y:S01]  /*276d0*/  FFMA.FTZ R8, -R246, R170, R8 ;  /* 0x000000aaf6087223 */ /* 0x000fe20000010108 */
[C---:B------:R-:W-:Y:S01]  /*276e0*/  VIADD R170, R3.reuse, 0x18 ;  /* 0x0000001803aa7836 */ /* 0x040fe20000000000 */
[----:B------:R-:W-:Y:S02]  /*276f0*/  ISETP.GE.AND P2, PT, R166, R248, PT ;  /* 0x000000f8a600720c */ /* 0x000fe40003f46270 */
[----:B------:R-:W-:Y:S01]  /*27700*/  IABS R164, R164 ;  /* 0x000000a400a47213 */ /* 0x000fe20000000000 */
[----:B------:R-:W-:Y:S01]  /*27710*/  FFMA.FTZ R5, -R246, R172, R5 ;  /* 0x000000acf6057223 */ /* 0x000fe20000010105 */
[----:B------:R-:W-:Y:S02]  /*27720*/  IADD3 R167, R244, -R170, RZ ;  /* 0x800000aaf4a77210 */ /* 0x000fe40007ffe0ff */
[----:B------:R-:W-:Y:S02]  /*27730*/  IABS R173, R173 ;  /* 0x000000ad00ad7213 */ /* 0x000fe40000000000 */
[----:B------:R-:W-:Y:S02]  /*27740*/  IABS R167, R167 ;  /* 0x000000a700a77213 */ /* 0x000fe40000000000 */
[----:B------:R-:W-:Y:S02]  /*27750*/  I2FP.F32.S32 R164, R164 ;  /* 0x000000a400a47245 */ /* 0x000fe40000201400 */
[----:B------:R-:W-:Y:S02]  /*27760*/  I2FP.F32.S32 R167, R167 ;  /* 0x000000a700a77245 */ /* 0x000fe40000201400 */
[C---:B------:R-:W-:Y:S01]  /*27770*/  IADD3 R171, R3.reuse, 0x9, RZ ;  /* 0x0000000903ab7810 */ /* 0x040fe20007ffe0ff */
[C---:B------:R-:W-:Y:S01]  /*27780*/  FFMA.FTZ R10, -R246.reuse, R164, R10 ;  /* 0x000000a4f60a7223 */ /* 0x040fe2000001010a */
[C---:B------:R-:W-:Y:S01]  /*27790*/  ISETP.GE.OR P1, PT, R3.reuse, R245, !P1 ;  /* 0x000000f50300720c */ /* 0x040fe20004f26670 */
[----:B------:R-:W-:Y:S01]  /*277a0*/  FFMA.FTZ R16, -R246, R167, R16 ;  /* 0x000000a7f6107223 */ /* 0x000fe20000010110 */
[----:B------:R-:W-:Y:S01]  /*277b0*/  ISETP.GE.OR P2, PT, R166, R243, !P2 ;  /* 0x000000f3a600720c */ /* 0x000fe20005746670 */
[----:B------:R-:W-:Y:S01]  /*277c0*/  VIADD R164, R3, 0x21 ;  /* 0x0000002103a47836 */ /* 0x000fe20000000000 */
[----:B------:R-:W-:Y:S02]  /*277d0*/  I2FP.F32.S32 R173, R173 ;  /* 0x000000ad00ad7245 */ /* 0x000fe40000201400 */
[----:B------:R-:W-:Y:S02]  /*277e0*/  FSEL R167, R4, -INF , !P0 ;  /* 0xff80000004a77808 */ /* 0x000fe40004000000 */
[----:B------:R-:W-:Y:S01]  /*277f0*/  FSEL R6, R6, -INF , !P1 ;  /* 0xff80000006067808 */ /* 0x000fe20004800000 */
[----:B------:R-:W-:Y:S01]  /*27800*/  FFMA.FTZ R7, -R246, R173, R7 ;  /* 0x000000adf6077223 */ /* 0x000fe20000010107 */
[----:B------:R-:W-:Y:S02]  /*27810*/  FSEL R5, R5, -INF , !P2 ;  /* 0xff80000005057808 */ /* 0x000fe40005000000 */
[CC--:B------:R-:W-:Y:S02]  /*27820*/  ISETP.GE.AND P3, PT, R171.reuse, R248.reuse, PT ;  /* 0x000000f8ab00720c */ /* 0x0c0fe40003f66270 */
[-C--:B------:R-:W-:Y:S02]  /*27830*/  ISETP.GE.AND P0, PT, R171, R247.reuse, PT ;  /* 0x000000f7ab00720c */ /* 0x080fe40003f06270 */
[C---:B------:R-:W-:Y:S02]  /*27840*/  ISETP.GE.AND P1, PT, R168.reuse, R248, PT ;  /* 0x000000f8a800720c */ /* 0x040fe40003f26270 */
[----:B------:R-:W-:Y:S02]  /*27850*/  ISETP.GE.AND P2, PT, R168, R247, PT ;  /* 0x000000f7a800720c */ /* 0x000fe40003f46270 */
[----:B------:R-:W-:Y:S02]  /*27860*/  IADD3 R172, R3, 0x11, RZ ;  /* 0x0000001103ac7810 */ /* 0x000fe40007ffe0ff */
[C---:B------:R-:W-:Y:S02]  /*27870*/  ISETP.GE.OR P3, PT, R171.reuse, R243, !P3 ;  /* 0x000000f3ab00720c */ /* 0x040fe40005f66670 */
[----:B------:R-:W-:Y:S01]  /*27880*/  ISETP.GE.OR P0, PT, R171, R245, !P0 ;  /* 0x000000f5ab00720c */ /* 0x000fe20004706670 */
[C---:B------:R-:W-:Y:S01]  /*27890*/  IMAD.IADD R4, R242.reuse, 0x1, -R172 ;  /* 0x00000001f2047824 */ /* 0x040fe200078e0aac */
[-C--:B------:R-:W-:Y:S02]  /*278a0*/  IADD3 R173, R242, -R171.reuse, RZ ;  /* 0x800000abf2ad7210 */ /* 0x080fe40007ffe0ff */
[----:B------:R-:W-:Y:S01]  /*278b0*/  IADD3 R169, R244, -R171, RZ ;  /* 0x800000abf4a97210 */ /* 0x000fe20007ffe0ff */
[----:B------:R-:W-:Y:S01]  /*278c0*/  IMAD.IADD R171, R242, 0x1, -R168 ;  /* 0x00000001f2ab7824 */ /* 0x000fe200078e0aa8 */
[C---:B------:R-:W-:Y:S02]  /*278d0*/  ISETP.GE.OR P1, PT, R168.reuse, R243, !P1 ;  /* 0x000000f3a800720c */ /* 0x040fe40004f26670 */
[----:B------:R-:W-:Y:S02]  /*278e0*/  ISETP.GE.OR P2, PT, R168, R245, !P2 ;  /* 0x000000f5a800720c */ /* 0x000fe40005746670 */
[C---:B------:R-:W-:Y:S02]  /*278f0*/  IADD3 R174, R244.reuse, -R172, RZ ;  /* 0x800000acf4ae7210 */ /* 0x040fe40007ffe0ff */
[----:B------:R-:W-:Y:S02]  /*27900*/  IADD3 R168, R244, -R164, RZ ;  /* 0x800000a4f4a87210 */ /* 0x000fe40007ffe0ff */
[----:B------:R-:W-:Y:S02]  /*27910*/  IABS R174, R174 ;  /* 0x000000ae00ae7213 */ /* 0x000fe40000000000 */
[----:B------:R-:W-:Y:S02]  /*27920*/  IABS R168, R168 ;  /* 0x000000a800a87213 */ /* 0x000fe40000000000 */
[----:B------:R-:W-:Y:S02]  /*27930*/  IABS R169, R169 ;  /* 0x000000a900a97213 */ /* 0x000fe40000000000 */
[----:B------:R-:W-:Y:S02]  /*27940*/  I2FP.F32.S32 R174, R174 ;  /* 0x000000ae00ae7245 */ /* 0x000fe40000201400 */
[----:B------:R-:W-:Y:S02]  /*27950*/  I2FP.F32.S32 R168, R168 ;  /* 0x000000a800a87245 */ /* 0x000fe40000201400 */
[----:B------:R-:W-:Y:S01]  /*27960*/  IABS R171, R171 ;  /* 0x000000ab00ab7213 */ /* 0x000fe20000000000 */
[----:B------:R-:W-:Y:S01]  /*27970*/  FFMA.FTZ R13, -R246, R174, R13 ;  /* 0x000000aef60d7223 */ /* 0x000fe2000001010d */
[----:B------:R-:W-:Y:S01]  /*27980*/  FSEL R8, R8, -INF , !P4 ;  /* 0xff80000008087808 */ /* 0x000fe20006000000 */
[----:B------:R-:W-:Y:S01]  /*27990*/  FFMA.FTZ R21, -R246, R168, R21 ;  /* 0x000000a8f6157223 */ /* 0x000fe20000010115 */
[----:B------:R-:W-:Y:S01]  /*279a0*/  FSEL R191, R12, -INF , !P1 ;  /* 0xff8000000cbf7808 */ /* 0x000fe20004800000 */
[C---:B------:R-:W-:Y:S01]  /*279b0*/  VIADD R168, R3.reuse, 0x28 ;  /* 0x0000002803a87836 */ /* 0x040fe20000000000 */
[----:B------:R-:W-:Y:S02]  /*279c0*/  I2FP.F32.S32 R169, R169 ;  /* 0x000000a900a97245 */ /* 0x000fe40000201400 */
[-C--:B------:R-:W-:Y:S02]  /*279d0*/  ISETP.GE.AND P4, PT, R172, R248.reuse, PT ;  /* 0x000000f8ac00720c */ /* 0x080fe40003f86270 */
[----:B------:R-:W-:Y:S01]  /*279e0*/  ISETP.GE.AND P1, PT, R170, R248, PT ;  /* 0x000000f8aa00720c */ /* 0x000fe20003f26270 */
[----:B------:R-:W-:Y:S01]  /*279f0*/  FFMA.FTZ R9, -R246, R169, R9 ;  /* 0x000000a9f6097223 */ /* 0x000fe20000010109 */
[----:B------:R-:W-:Y:S02]  /*27a00*/  ISETP.GE.AND P5, PT, R166, R247, PT ;  /* 0x000000f7a600720c */ /* 0x000fe40003fa6270 */
[----:B------:R-:W-:Y:S02]  /*27a10*/  I2FP.F32.S32 R171, R171 ;  /* 0x000000ab00ab7245 */ /* 0x000fe40000201400 */
[----:B------:R-:W-:Y:S02]  /*27a20*/  IABS R4, R4 ;  /* 0x0000000400047213 */ /* 0x000fe40000000000 */
[----:B------:R-:W-:Y:S01]  /*27a30*/  ISETP.GE.OR P4, PT, R172, R243, !P4 ;  /* 0x000000f3ac00720c */ /* 0x000fe20006786670 */
[----:B------:R-:W-:Y:S01]  /*27a40*/  FFMA.FTZ R14, -R246, R171, R14 ;  /* 0x000000abf60e7223 */ /* 0x000fe2000001010e */
[----:B------:R-:W-:Y:S01]  /*27a50*/  ISETP.GE.OR P1, PT, R170, R243, !P1 ;  /* 0x000000f3aa00720c */ /* 0x000fe20004f26670 */
[----:B------:R-:W-:Y:S01]  /*27a60*/  IMAD.IADD R171, R244, 0x1, -R168 ;  /* 0x00000001f4ab7824 */ /* 0x000fe200078e0aa8 */
[----:B------:R-:W-:Y:S02]  /*27a70*/  ISETP.GE.OR P5, PT, R166, R245, !P5 ;  /* 0x000000f5a600720c */ /* 0x000fe40006fa6670 */
[----:B------:R-:W-:Y:S02]  /*27a80*/  IADD3 R169, R3, 0x19, RZ ;  /* 0x0000001903a97810 */ /* 0x000fe40007ffe0ff */
[----:B------:R-:W-:Y:S02]  /*27a90*/  I2FP.F32.S32 R4, R4 ;  /* 0x0000000400047245 */ /* 0x000fe40000201400 */
[----:B------:R-:W-:Y:S01]  /*27aa0*/  FSEL R193, R16, -INF , !P1 ;  /* 0xff80000010c17808 */ /* 0x000fe20004800000 */
[----:B------:R-:W-:Y:S01]  /*27ab0*/  IMAD.IADD R166, R244, 0x1, -R169 ;  /* 0x00000001f4a67824 */ /* 0x000fe200078e0aa9 */
[----:B------:R-:W-:Y:S01]  /*27ac0*/  FSEL R190, R13, -INF , !P4 ;  /* 0xff8000000dbe7808 */ /* 0x000fe20006000000 */
[----:B------:R-:W-:Y:S01]  /*27ad0*/  FFMA.FTZ R15, -R246, R4, R15 ;  /* 0x00000004f60f7223 */ /* 0x000fe2000001010f */
[----:B------:R-:W-:Y:S01]  /*27ae0*/  FSEL R7, R7, -INF , !P5 ;  /* 0xff80000007077808 */ /* 0x000fe20006800000 */
[C---:B------:R-:W-:Y:S01]  /*27af0*/  VIADD R4, R3.reuse, 0x30 ;  /* 0x0000003003047836 */ /* 0x040fe20000000000 */
[----:B------:R-:W-:Y:S02]  /*27b00*/  IADD3 R12, R3, 0x29, RZ ;  /* 0x00000029030c7810 */ /* 0x000fe40007ffe0ff */
[C---:B------:R-:W-:Y:S02]  /*27b10*/  ISETP.GE.AND P5, PT, R169.reuse, R248, PT ;  /* 0x000000f8a900720c */ /* 0x040fe40003fa6270 */
[CC--:B------:R-:W-:Y:S02]  /*27b20*/  ISETP.GE.AND P1, PT, R169.reuse, R247.reuse, PT ;  /* 0x000000f7a900720c */ /* 0x0c0fe40003f26270 */
[C---:B------:R-:W-:Y:S02]  /*27b30*/  ISETP.GE.AND P4, PT, R170.reuse, R247, PT ;  /* 0x000000f7aa00720c */ /* 0x040fe40003f86270 */
[C---:B------:R-:W-:Y:S02]  /*27b40*/  ISETP.GE.OR P5, PT, R169.reuse, R243, !P5 ;  /* 0x000000f3a900720c */ /* 0x040fe40006fa6670 */
[-C--:B------:R-:W-:Y:S02]  /*27b50*/  ISETP.GE.OR P1, PT, R169, R245.reuse, !P1 ;  /* 0x000000f5a900720c */ /* 0x080fe40004f26670 */
[----:B------:R-:W-:Y:S02]  /*27b60*/  ISETP.GE.OR P4, PT, R170, R245, !P4 ;  /* 0x000000f5aa00720c */ /* 0x000fe40006786670 */
[----:B------:R-:W-:Y:S02]  /*27b70*/  IABS R171, R171 ;  /* 0x000000ab00ab7213 */ /* 0x000fe40000000000 */
[----:B------:R-:W-:Y:S01]  /*27b80*/  IADD3 R16, R242, -R169, RZ ;  /* 0x800000a9f2107210 */ /* 0x000fe20007ffe0ff */
[----:B------:R-:W-:Y:S01]  /*27b90*/  IMAD.IADD R169, R244, 0x1, -R12 ;  /* 0x00000001f4a97824 */ /* 0x000fe200078e0a0c */
[----:B------:R-:W-:Y:S02]  /*27ba0*/  IADD3 R170, R242, -R170, RZ ;  /* 0x800000aaf2aa7210 */ /* 0x000fe40007ffe0ff */
[----:B------:R-:W-:Y:S02]  /*27bb0*/  FSEL R9, R9, -INF , !P3 ;  /* 0xff80000009097808 */ /* 0x000fe40005800000 */
[----:B------:R-:W-:Y:S02]  /*27bc0*/  IABS R166, R166 ;  /* 0x000000a600a67213 */ /* 0x000fe40000000000 */
[----:B------:R-:W-:Y:S02]  /*27bd0*/  ISETP.GE.AND P3, PT, R172, R247, PT ;  /* 0x000000f7ac00720c */ /* 0x000fe40003f66270 */
[----:B------:R-:W-:Y:S02]  /*27be0*/  I2FP.F32.S32 R171, R171 ;  /* 0x000000ab00ab7245 */ /* 0x000fe40000201400 */
[----:B------:R-:W-:Y:S02]  /*27bf0*/  FSEL R195, R14, -INF , !P2 ;  /* 0xff8000000ec37808 */ /* 0x000fe40005000000 */
[----:B------:R-:W-:Y:S01]  /*27c00*/  IADD3 R13, R244, -R4, RZ ;  /* 0x80000004f40d7210 */ /* 0x000fe20007ffe0ff */
[----:B------:R-:W-:Y:S01]  /*27c10*/  FFMA.FTZ R24, -R246, R171, R24 ;  /* 0x000000abf6187223 */ /* 0x000fe20000010118 */
[----:B------:R-:W-:Y:S02]  /*27c20*/  IABS R170, R170 ;  /* 0x000000aa00aa7213 */ /* 0x000fe40000000000 */
[----:B------:R-:W-:Y:S02]  /*27c30*/  ISETP.GE.AND P2, PT, R168, R248, PT ;  /* 0x000000f8a800720c */ /* 0x000fe40003f46270 */
[----:B------:R-:W-:Y:S02]  /*27c40*/  I2FP.F32.S32 R166, R166 ;  /* 0x000000a600a67245 */ /* 0x000fe40000201400 */
[----:B------:R-:W-:Y:S02]  /*27c50*/  IABS R169, R169 ;  /* 0x000000a900a97213 */ /* 0x000fe40000000000 */
[----:B------:R-:W-:Y:S01]  /*27c60*/  ISETP.GE.OR P3, PT, R172, R245, !P3 ;  /* 0x000000f5ac00720c */ /* 0x000fe20005f66670 */
[C---:B------:R-:W-:Y:S01]  /*27c70*/  FFMA.FTZ R17, -R246.reuse, R166, R17 ;  /* 0x000000a6f6117223 */ /* 0x040fe20000010111 */
[----:B------:R-:W-:Y:S02]  /*27c80*/  IABS R13, R13 ;  /* 0x0000000d000d7213 */ /* 0x000fe40000000000 */
[----:B------:R-:W-:Y:S02]  /*27c90*/  I2FP.F32.S32 R170, R170 ;  /* 0x000000aa00aa7245 */ /* 0x000fe40000201400 */
[----:B------:R-:W-:Y:S02]  /*27ca0*/  IABS R16, R16 ;  /* 0x0000001000107213 */ /* 0x000fe40000000000 */
[----:B------:R-:W-:Y:S01]  /*27cb0*/  I2FP.F32.S32 R169, R169 ;  /* 0x000000a900a97245 */ /* 0x000fe20000201400 */
[----:B------:R-:W-:Y:S01]  /*27cc0*/  FFMA.FTZ R18, -R246, R170, R18 ;  /* 0x000000aaf6127223 */ /* 0x000fe20000010112 */
[----:B------:R-:W-:Y:S02]  /*27cd0*/  ISETP.GE.OR P2, PT, R168, R243, !P2 ;  /* 0x000000f3a800720c */ /* 0x000fe40005746670 */
[----:B------:R-:W-:Y:S01]  /*27ce0*/  IADD3 R14, R242, -R168, RZ ;  /* 0x800000a8f20e7210 */ /* 0x000fe20007ffe0ff */
[----:B------:R-:W-:Y:S01]  /*27cf0*/  FFMA.FTZ R25, -R246, R169, R25 ;  /* 0x000000a9f6197223 */ /* 0x000fe20000010119 */
[----:B------:R-:W-:Y:S01]  /*27d00*/  FSEL R194, R15, -INF , !P3 ;  /* 0xff8000000fc27808 */ /* 0x000fe20005800000 */
[----:B------:R-:W-:Y:S01]  /*27d10*/  IMAD.IADD R15, R242, 0x1, -R12 ;  /* 0x00000001f20f7824 */ /* 0x000fe200078e0a0c */
[C---:B------:R-:W-:Y:S02]  /*27d20*/  IADD3 R166, R3.reuse, 0x20, RZ ;  /* 0x0000002003a67810 */ /* 0x040fe40007ffe0ff */
[----:B------:R-:W-:Y:S02]  /*27d30*/  ISETP.GE.AND P3, PT, R12, R248, PT ;  /* 0x000000f80c00720c */ /* 0x000fe40003f66270 */
[----:B------:R-:W-:Y:S02]  /*27d40*/  I2FP.F32.S32 R13, R13 ;  /* 0x0000000d000d7245 */ /* 0x000fe40000201400 */
[----:B------:R-:W-:Y:S02]  /*27d50*/  I2FP.F32.S32 R16, R16 ;  /* 0x0000001000107245 */ /* 0x000fe40000201400 */
[----:B------:R-:W-:Y:S01]  /*27d60*/  FSEL R24, R24, -INF , !P2 ;  /* 0xff80000018187808 */ /* 0x000fe20005000000 */
[C---:B------:R-:W-:Y:S01]  /*27d70*/  FFMA.FTZ R28, -R246.reuse, R13, R28 ;  /* 0x0000000df61c7223 */ /* 0x040fe2000001011c */
[----:B------:R-:W-:Y:S01]  /*27d80*/  IABS R14, R14 ;  /* 0x0000000e000e7213 */ /* 0x000fe20000000000 */
[----:B------:R-:W-:Y:S01]  /*27d90*/  FFMA.FTZ R19, -R246, R16, R19 ;  /* 0x00000010f6137223 */ /* 0x000fe20000010113 */
[----:B------:R-:W-:Y:S01]  /*27da0*/  ISETP.GE.AND P2, PT, R4, R248, PT ;  /* 0x000000f80400720c */ /* 0x000fe20003f46270 */
[----:B------:R-:W-:Y:S01]  /*27db0*/  VIADD R16, R3, 0x31 ;  /* 0x0000003103107836 */ /* 0x000fe20000000000 */
[----:B------:R-:W-:Y:S02]  /*27dc0*/  IABS R173, R173 ;  /* 0x000000ad00ad7213 */ /* 0x000fe40000000000 */
[----:B------:R-:W-:Y:S02]  /*27dd0*/  IADD3 R174, R244, -R166, RZ ;  /* 0x800000a6f4ae7210 */ /* 0x000fe40007ffe0ff */
[-C--:B------:R-:W-:Y:S02]  /*27de0*/  ISETP.GE.OR P3, PT, R12, R243.reuse, !P3 ;  /* 0x000000f30c00720c */ /* 0x080fe40005f66670 */
[----:B------:R-:W-:Y:S02]  /*27df0*/  FSEL R192, R17, -INF , !P5 ;  /* 0xff80000011c07808 */ /* 0x000fe40006800000 */
[----:B------:R-:W-:Y:S02]  /*27e00*/  I2FP.F32.S32 R14, R14 ;  /* 0x0000000e000e7245 */ /* 0x000fe40000201400 */
[----:B------:R-:W-:Y:S02]  /*27e10*/  ISETP.GE.OR P2, PT, R4, R243, !P2 ;  /* 0x000000f30400720c */ /* 0x000fe40005746670 */
[----:B------:R-:W-:Y:S01]  /*27e20*/  I2FP.F32.S32 R173, R173 ;  /* 0x000000ad00ad7245 */ /* 0x000fe20000201400 */
[----:B------:R-:W-:Y:S01]  /*27e30*/  FFMA.FTZ R26, -R246, R14, R26 ;  /* 0x0000000ef61a7223 */ /* 0x000fe2000001011a */
[C---:B------:R-:W-:Y:S01]  /*27e40*/  IADD3 R13, R3.reuse, 0x38, RZ ;  /* 0x00000038030d7810 */ /* 0x040fe20007ffe0ff */
[----:B------:R-:W-:Y:S01]  /*27e50*/  VIADD R3, R3, 0x39 ;  /* 0x0000003903037836 */ /* 0x000fe20000000000 */
[----:B------:R-:W-:Y:S01]  /*27e60*/  FSEL R196, R18, -INF , !P4 ;  /* 0xff80000012c47808 */ /* 0x000fe20006000000 */
[----:B------:R-:W-:Y:S01]  /*27e70*/  FFMA.FTZ R11, -R246, R173, R11 ;  /* 0x000000adf60b7223 */ /* 0x000fe2000001010b */
[----:B------:R-:W-:Y:S01]  /*27e80*/  ISETP.GE.AND P5, PT, R164, R248, PT ;  /* 0x000000f8a400720c */ /* 0x000fe20003fa6270 */
[C---:B------:R-:W-:Y:S01]  /*27e90*/  IMAD.IADD R14, R244.reuse, 0x1, -R3 ;  /* 0x00000001f40e7824 */ /* 0x040fe200078e0a03 */
[----:B------:R-:W-:Y:S01]  /*27ea0*/  IABS R172, R174 ;  /* 0x000000ae00ac7213 */ /* 0x000fe20000000000 */
[----:B------:R-:W-:Y:S01]  /*27eb0*/  IMAD.IADD R17, R244, 0x1, -R13 ;  /* 0x00000001f4117824 */ /* 0x000fe200078e0a0d */
[----:B------:R-:W-:Y:S02]  /*27ec0*/  FSEL R25, R25, -INF , !P3 ;  /* 0xff80000019197808 */ /* 0x000fe40005800000 */
[-C--:B------:R-:W-:Y:S02]  /*27ed0*/  ISETP.GE.AND P4, PT, R12, R247.reuse, PT ;  /* 0x000000f70c00720c */ /* 0x080fe40003f86270 */
[----:B------:R-:W-:Y:S02]  /*27ee0*/  ISETP.GE.AND P3, PT, R4, R247, PT ;  /* 0x000000f70400720c */ /* 0x000fe40003f66270 */
[----:B------:R-:W-:Y:S02]  /*27ef0*/  FSEL R189, R28, -INF , !P2 ;  /* 0xff8000001cbd7808 */ /* 0x000fe40005000000 */
[----:B------:R-:W-:Y:S02]  /*27f00*/  FSEL R197, R19, -INF , !P1 ;  /* 0xff80000013c57808 */ /* 0x000fe40004800000 */
[----:B------:R-:W-:Y:S02]  /*27f10*/  ISETP.GE.OR P5, PT, R164, R243, !P5 ;  /* 0x000000f3a400720c */ /* 0x000fe40006fa6670 */
[----:B------:R-:W-:Y:S02]  /*27f20*/  I2FP.F32.S32 R172, R172 ;  /* 0x000000ac00ac7245 */ /* 0x000fe40000201400 */
[C---:B------:R-:W-:Y:S02]  /*27f30*/  ISETP.GE.AND P1, PT, R16.reuse, R248, PT ;  /* 0x000000f81000720c */ /* 0x040fe40003f26270 */
[----:B------:R-:W-:Y:S01]  /*27f40*/  ISETP.GE.AND P2, PT, R16, R247, PT ;  /* 0x000000f71000720c */ /* 0x000fe20003f46270 */
[----:B------:R-:W-:Y:S01]  /*27f50*/  FFMA.FTZ R20, -R246, R172, R20 ;  /* 0x000000acf6147223 */ /* 0x000fe20000010114 */
[-C--:B------:R-:W-:Y:S02]  /*27f60*/  ISETP.GE.OR P4, PT, R12, R245.reuse, !P4 ;  /* 0x000000f50c00720c */ /* 0x080fe40006786670 */
        /* <DEDUP_REMOVED lines=8> */
[----:B------:R-:W-:Y:S02]  /*27ff0*/  ISETP.GE.OR P2, PT, R16, R245, !P2 ;  /* 0x000000f51000720c */ /* 0x000fe40005746670 */
[----:B------:R-:W-:Y:S02]  /*28000*/  FSEL R11, R11, -INF , !P0 ;  /* 0xff8000000b0b7808 */ /* 0x000fe40004000000 */
[----:B------:R-:W-:Y:S02]  /*28010*/  IABS R16, R14 ;  /* 0x0000000e00107213 */ /* 0x000fe40000000000 */
[C---:B------:R-:W-:Y:S02]  /*28020*/  ISETP.GE.OR P6, PT, R166.reuse, R243, !P6 ;  /* 0x000000f3a600720c */ /* 0x040fe400077c6670 */
[----:B------:R-:W-:Y:S02]  /*28030*/  ISETP.GE.AND P0, PT, R166, R247, PT ;  /* 0x000000f7a600720c */ /* 0x000fe40003f06270 */
[----:B------:R-:W-:Y:S02]  /*28040*/  FMNMX.FTZ R14, R167, R0, !PT ;  /* 0x00000000a70e7209 */ /* 0x000fe40007810000 */
[----:B------:R-:W-:Y:S02]  /*28050*/  IABS R4, R4 ;  /* 0x0000000400047213 */ /* 0x000fe40000000000 */
[----:B------:R-:W-:Y:S02]  /*28060*/  FSEL R176, R20, -INF , !P6 ;  /* 0xff80000014b07808 */ /* 0x000fe40007000000 */
[----:B------:R-:W-:Y:S01]  /*28070*/  ISETP.GE.OR P0, PT, R166, R245, !P0 ;  /* 0x000000f5a600720c */ /* 0x000fe20004706670 */
[----:B------:R-:W-:Y:S01]  /*28080*/  IMAD.IADD R166, R242, 0x1, -R166 ;  /* 0x00000001f2a67824 */ /* 0x000fe200078e0aa6 */
[----:B------:R-:W-:Y:S02]  /*28090*/  I2FP.F32.S32 R4, R4 ;  /* 0x0000000400047245 */ /* 0x000fe40000201400 */
[----:B------:R-:W-:Y:S02]  /*280a0*/  FMNMX.FTZ R14, R5, R14, !PT ;  /* 0x0000000e050e7209 */ /* 0x000fe40007810000 */
[----:B------:R-:W-:Y:S01]  /*280b0*/  ISETP.GE.AND P6, PT, R164, R247, PT ;  /* 0x000000f7a400720c */ /* 0x000fe20003fc6270 */
[----:B------:R-:W-:Y:S01]  /*280c0*/  FFMA.FTZ R31, -R246, R4, R31 ;  /* 0x00000004f61f7223 */ /* 0x000fe2000001011f */
[----:B------:R-:W-:Y:S02]  /*280d0*/  FMNMX.FTZ R14, R8, R14, !PT ;  /* 0x0000000e080e7209 */ /* 0x000fe40007810000 */
[----:B------:R-:W-:Y:S02]  /*280e0*/  ISETP.GE.OR P6, PT, R164, R245, !P6 ;  /* 0x000000f5a400720c */ /* 0x000fe400077c6670 */
[----:B------:R-:W-:Y:S02]  /*280f0*/  IADD3 R20, R242, -R164, RZ ;  /* 0x800000a4f2147210 */ /* 0x000fe40007ffe0ff */
[----:B------:R-:W-:Y:S02]  /*28100*/  IABS R21, R21 ;  /* 0x0000001500157213 */ /* 0x000fe40000000000 */
[----:B------:R-:W-:Y:S02]  /*28110*/  IABS R164, R166 ;  /* 0x000000a600a47213 */ /* 0x000fe40000000000 */
[----:B------:R-:W-:Y:S02]  /*28120*/  FMNMX.FTZ R4, R6, R2, !PT ;  /* 0x0000000206047209 */ /* 0x000fe40007810000 */
[----:B------:R-:W-:Y:S02]  /*28130*/  FMNMX.FTZ R14, R9, R14, !PT ;  /* 0x0000000e090e7209 */ /* 0x000fe40007810000 */
[----:B------:R-:W-:Y:S02]  /*28140*/  I2FP.F32.S32 R21, R21 ;  /* 0x0000001500157245 */ /* 0x000fe40000201400 */
[----:B------:R-:W-:Y:S02]  /*28150*/  I2FP.F32.S32 R164, R164 ;  /* 0x000000a400a47245 */ /* 0x000fe40000201400 */
[----:B------:R-:W-:Y:S01]  /*28160*/  FMNMX.FTZ R4, R7, R4, !PT ;  /* 0x0000000407047209 */ /* 0x000fe20007810000 */
[C---:B------:R-:W-:Y:S01]  /*28170*/  FFMA.FTZ R29, -R246.reuse, R21, R29 ;  /* 0x00000015f61d7223 */ /* 0x040fe2000001011d */
[----:B------:R-:W-:Y:S01]  /*28180*/  FMNMX.FTZ R14, R191, R14, !PT ;  /* 0x0000000ebf0e7209 */ /* 0x000fe20007810000 */
[----:B------:R-:W-:Y:S01]  /*28190*/  FFMA.FTZ R22, -R246, R164, R22 ;  /* 0x000000a4f6167223 */ /* 0x000fe20000010116 */
[----:B------:R-:W-:Y:S02]  /*281a0*/  FMNMX.FTZ R4, R10, R4, !PT ;  /* 0x000000040a047209 */ /* 0x000fe40007810000 */
[----:B------:R-:W-:Y:S02]  /*281b0*/  IABS R12, R12 ;  /* 0x0000000c000c7213 */ /* 0x000fe40000000000 */
[----:B------:R-:W-:Y:S02]  /*281c0*/  FMNMX.FTZ R14, R190, R14, !PT ;  /* 0x0000000ebe0e7209 */ /* 0x000fe40007810000 */
[----:B------:R-:W-:Y:S02]  /*281d0*/  I2FP.F32.S32 R12, R12 ;  /* 0x0000000c000c7245 */ /* 0x000fe40000201400 */
[----:B------:R-:W-:Y:S02]  /*281e0*/  FMNMX.FTZ R4, R11, R4, !PT ;  /* 0x000000040b047209 */ /* 0x000fe40007810000 */
[----:B------:R-:W-:Y:S01]  /*281f0*/  IABS R17, R17 ;  /* 0x0000001100117213 */ /* 0x000fe20000000000 */
[----:B------:R-:W-:Y:S01]  /*28200*/  FFMA.FTZ R30, -R246, R12, R30 ;  /* 0x0000000cf61e7223 */ /* 0x000fe2000001011e */
[----:B------:R-:W-:Y:S02]  /*28210*/  FSEL R252, R22, -INF , !P0 ;  /* 0xff80000016fc7808 */ /* 0x000fe40004000000 */
[----:B------:R-:W-:Y:S02]  /*28220*/  FSEL R179, R29, -INF , !P1 ;  /* 0xff8000001db37808 */ /* 0x000fe40004800000 */
[----:B------:R-:W-:Y:S02]  /*28230*/  FMNMX.FTZ R14, R193, R14, !PT ;  /* 0x0000000ec10e7209 */ /* 0x000fe40007810000 */
[C---:B------:R-:W-:Y:S02]  /*28240*/  ISETP.GE.AND P0, PT, R13.reuse, R248, PT ;  /* 0x000000f80d00720c */ /* 0x040fe40003f06270 */
[----:B------:R-:W-:Y:S02]  /*28250*/  ISETP.GE.AND P1, PT, R13, R247, PT ;  /* 0x000000f70d00720c */ /* 0x000fe40003f26270 */
[----:B------:R-:W-:Y:S02]  /*28260*/  I2FP.F32.S32 R17, R17 ;  /* 0x0000001100117245 */ /* 0x000fe40000201400 */
[----:B------:R-:W-:Y:S02]  /*28270*/  FMNMX.FTZ R4, R195, R4, !PT ;  /* 0x00000004c3047209 */ /* 0x000fe40007810000 */
[----:B------:R-:W-:Y:S01]  /*28280*/  IABS R20, R20 ;  /* 0x0000001400147213 */ /* 0x000fe20000000000 */
[----:B------:R-:W-:Y:S01]  /*28290*/  FFMA.FTZ R32, -R246, R17, R32 ;  /* 0x00000011f6207223 */ /* 0x000fe20000010120 */
[----:B------:R-:W-:Y:S01]  /*282a0*/  FMNMX.FTZ R12, R192, R14, !PT ;  /* 0x0000000ec00c7209 */ /* 0x000fe20007810000 */
[----:B------:R-:W-:Y:S01]  /*282b0*/  IMAD.IADD R14, R242, 0x1, -R13 ;  /* 0x00000001f20e7824 */ /* 0x000fe200078e0a0d */
[C---:B------:R-:W-:Y:S02]  /*282c0*/  ISETP.GE.OR P0, PT, R13.reuse, R243, !P0 ;  /* 0x000000f30d00720c */ /* 0x040fe40004706670 */
[----:B------:R-:W-:Y:S02]  /*282d0*/  ISETP.GE.OR P1, PT, R13, R245, !P1 ;  /* 0x000000f50d00720c */ /* 0x000fe40004f26670 */
[----:B------:R-:W-:Y:S02]  /*282e0*/  FMNMX.FTZ R13, R194, R4, !PT ;  /* 0x00000004c20d7209 */ /* 0x000fe40007810000 */
[----:B------:R-:W-:Y:S02]  /*282f0*/  I2FP.F32.S32 R20, R20 ;  /* 0x0000001400147245 */ /* 0x000fe40000201400 */
[----:B------:R-:W-:Y:S02]  /*28300*/  MOV R17, R176 ;  /* 0x000000b000117202 */ /* 0x000fe40000000f00 */
[----:B------:R-:W-:Y:S01]  /*28310*/  FMNMX.FTZ R13, R196, R13, !PT ;  /* 0x0000000dc40d7209 */ /* 0x000fe20007810000 */
[----:B------:R-:W-:Y:S01]  /*28320*/  FFMA.FTZ R23, -R246, R20, R23 ;  /* 0x00000014f6177223 */ /* 0x000fe20000010117 */
[----:B------:R-:W-:Y:S02]  /*28330*/  MOV R18, R175 ;  /* 0x000000af00127202 */ /* 0x000fe40000000f00 */
[----:B------:R-:W-:Y:S02]  /*28340*/  FMNMX.FTZ R12, R17, R12, !PT ;  /* 0x0000000c110c7209 */ /* 0x000fe40007810000 */
[----:B------:R-:W-:Y:S02]  /*28350*/  IABS R15, R15 ;  /* 0x0000000f000f7213 */ /* 0x000fe40000000000 */
[----:B------:R-:W-:Y:S02]  /*28360*/  ISETP.GE.AND P5, PT, R168, R247, PT ;  /* 0x000000f7a800720c */ /* 0x000fe40003fa6270 */
[----:B------:R-:W-:Y:S02]  /*28370*/  FMNMX.FTZ R13, R197, R13, !PT ;  /* 0x0000000dc50d7209 */ /* 0x000fe40007810000 */
[----:B------:R-:W-:Y:S02]  /*28380*/  FMNMX.FTZ R12, R18, R12, !PT ;  /* 0x0000000c120c7209 */ /* 0x000fe40007810000 */
[----:B------:R-:W-:Y:S02]  /*28390*/  I2FP.F32.S32 R15, R15 ;  /* 0x0000000f000f7245 */ /* 0x000fe40000201400 */
[----:B------:R-:W-:Y:S02]  /*283a0*/  FSEL R251, R23, -INF , !P6 ;  /* 0xff80000017fb7808 */ /* 0x000fe40007000000 */
[----:B------:R-:W-:Y:S01]  /*283b0*/  ISETP.GE.OR P5, PT, R168, R245, !P5 ;  /* 0x000000f5a800720c */ /* 0x000fe20006fa6670 */
[----:B------:R-:W-:Y:S01]  /*283c0*/  FFMA.FTZ R27, -R246, R15, R27 ;  /* 0x0000000ff61b7223 */ /* 0x000fe2000001011b */
[----:B------:R-:W-:Y:S01]  /*283d0*/  FMNMX.FTZ R13, R252, R13, !PT ;  /* 0x0000000dfc0d7209 */ /* 0x000fe20007810000 */
[----:B------:R-:W-:Y:S01]  /*283e0*/  LDSM.16.MT88.4 R20, [R222+0x10000] ;  /* 0x01000000de14783b */ /* 0x000fe20000004200 */
[----:B------:R-:W-:Y:S02]  /*283f0*/  FMNMX.FTZ R12, R24, R12, !PT ;  /* 0x0000000c180c7209 */ /* 0x000fe40007810000 */
[----:B------:R-:W-:Y:S02]  /*28400*/  FSEL R199, R26, -INF , !P5 ;  /* 0xff8000001ac77808 */ /* 0x000fe40006800000 */
[----:B------:R-:W-:Y:S02]  /*28410*/  FMNMX.FTZ R13, R251, R13, !PT ;  /* 0x0000000dfb0d7209 */ /* 0x000fe40007810000 */
[----:B------:R-:W-:Y:S02]  /*28420*/  IADD3 R4, R242, -R3, RZ ;  /* 0x80000003f2047210 */ /* 0x000fe40007ffe0ff */
[----:B------:R-:W-:Y:S02]  /*28430*/  FMNMX.FTZ R12, R25, R12, !PT ;  /* 0x0000000c190c7209 */ /* 0x000fe40007810000 */
[----:B------:R-:W-:Y:S02]  /*28440*/  IABS R14, R14 ;  /* 0x0000000e000e7213 */ /* 0x000fe40000000000 */
[----:B------:R-:W-:Y:S02]  /*28450*/  I2FP.F32.S32 R16, R16 ;  /* 0x0000001000107245 */ /* 0x000fe40000201400 */
[----:B------:R-:W-:Y:S02]  /*28460*/  FSEL R198, R27, -INF , !P4 ;  /* 0xff8000001bc67808 */ /* 0x000fe40006000000 */
[----:B------:R-:W-:Y:S01]  /*28470*/  FMNMX.FTZ R13, R199, R13, !PT ;  /* 0x0000000dc70d7209 */ /* 0x000fe20007810000 */
[C---:B------:R-:W-:Y:S01]  /*28480*/  FFMA.FTZ R33, -R246.reuse, R16, R33 ;  /* 0x00000010f6217223 */ /* 0x040fe20000010121 */
[----:B------:R-:W-:Y:S02]  /*28490*/  I2FP.F32.S32 R14, R14 ;  /* 0x0000000e000e7245 */ /* 0x000fe40000201400 */
[----:B------:R-:W-:Y:S02]  /*284a0*/  ISETP.GE.AND P6, PT, R3, R248, PT ;  /* 0x000000f80300720c */ /* 0x000fe40003fc6270 */
[----:B------:R-:W-:Y:S01]  /*284b0*/  FMNMX.FTZ R12, R189, R12, !PT ;  /* 0x0000000cbd0c7209 */ /* 0x000fe20007810000 */
[----:B------:R-:W-:Y:S01]  /*284c0*/  FFMA.FTZ R34, -R246, R14, R34 ;  /* 0x0000000ef6227223 */ /* 0x000fe20000010122 */
[----:B------:R-:W-:Y:S02]  /*284d0*/  IABS R4, R4 ;  /* 0x0000000400047213 */ /* 0x000fe40000000000 */
[----:B------:R-:W-:Y:S02]  /*284e0*/  FSEL R175, R30, -INF , !P3 ;  /* 0xff8000001eaf7808 */ /* 0x000fe40005800000 */
[----:B------:R-:W-:Y:S02]  /*284f0*/  FMNMX.FTZ R15, R198, R13, !PT ;  /* 0x0000000dc60f7209 */ /* 0x000fe40007810000 */
[----:B------:R-:W-:Y:S02]  /*28500*/  FSEL R178, R32, -INF , !P0 ;  /* 0xff80000020b27808 */ /* 0x000fe40004000000 */
[----:B------:R-:W-:Y:S02]  /*28510*/  ISETP.GE.OR P6, PT, R3, R243, !P6 ;  /* 0x000000f30300720c */ /* 0x000fe400077c6670 */
[----:B------:R-:W-:Y:S02]  /*28520*/  FMNMX.FTZ R12, R179, R12, !PT ;  /* 0x0000000cb30c7209 */ /* 0x000fe40007810000 */
[----:B------:R-:W-:Y:S02]  /*28530*/  I2FP.F32.S32 R4, R4 ;  /* 0x0000000400047245 */ /* 0x000fe40000201400 */
[----:B------:R-:W-:Y:S02]  /*28540*/  ISETP.GE.AND P0, PT, R3, R247, PT ;  /* 0x000000f70300720c */ /* 0x000fe40003f06270 */
[----:B------:R-:W-:Y:S01]  /*28550*/  FSEL R174, R31, -INF , !P2 ;  /* 0xff8000001fae7808 */ /* 0x000fe20005000000 */
[----:B------:R-:W-:Y:S01]  /*28560*/  FFMA.FTZ R35, -R246, R4, R35 ;  /* 0x00000004f6237223 */ /* 0x000fe20000010123 */
[----:B------:R-:W-:Y:S01]  /*28570*/  FMNMX.FTZ R15, R175, R15, !PT ;  /* 0x0000000faf0f7209 */ /* 0x000fe20007810000 */
[----:B------:R-:W-:Y:S01]  /*28580*/  LDSM.16.MT88.4 R28, [R221+0x10000] ;  /* 0x01000000dd1c783b */ /* 0x000fe20000004200 */
[----:B------:R-:W-:Y:S02]  /*28590*/  FSEL R176, R33, -INF , !P6 ;  /* 0xff80000021b07808 */ /* 0x000fe40007000000 */
[----:B------:R-:W-:Y:S02]  /*285a0*/  FMNMX.FTZ R12, R178, R12, !PT ;  /* 0x0000000cb20c7209 */ /* 0x000fe40007810000 */
[----:B------:R-:W-:Y:S02]  /*285b0*/  ISETP.GE.OR P0, PT, R3, R245, !P0 ;  /* 0x000000f50300720c */ /* 0x000fe40004706670 */
[----:B------:R-:W-:Y:S02]  /*285c0*/  FMNMX.FTZ R3, R174, R15, !PT ;  /* 0x0000000fae037209 */ /* 0x000fe40007810000 */
[----:B------:R-:W-:Y:S02]  /*285d0*/  FSEL R173, R34, -INF , !P1 ;  /* 0xff80000022ad7808 */ /* 0x000fe40004800000 */
        /* <DEDUP_REMOVED lines=12> */
[----:B---3--:R-:W-:Y:S01]  /*286a0*/  FMUL.FTZ R172, R165, R3 ;  /* 0x00000003a5ac7220 */ /* 0x008fe20000410000 */
[----:B------:R-:W-:Y:S01]  /*286b0*/  FSETP.NEU.FTZ.AND P0, PT, R3, -INF , PT ;  /* 0xff8000000300780b */ /* 0x000fe20003f1d000 */
[----:B------:R-:W1:Y:S01]  /*286c0*/  LDSM.16.MT88.4 R12, [R223+0x10000] ;  /* 0x01000000df0c783b */ /* 0x000e620000004200 */
[----:B------:R-:W-:Y:S01]  /*286d0*/  FSETP.NEU.FTZ.AND P1, PT, R164, -INF , PT ;  /* 0xff800000a400780b */ /* 0x000fe20003f3d000 */
[----:B------:R-:W-:Y:S01]  /*286e0*/  FMUL.FTZ R177, R165, R164 ;  /* 0x000000a4a5b17220 */ /* 0x000fe20000410000 */
[----:B------:R-:W-:Y:S02]  /*286f0*/  FSEL R172, R172, RZ, P0 ;  /* 0x000000ffacac7208 */ /* 0x000fe40000000000 */
[----:B------:R-:W-:Y:S02]  /*28700*/  FSEL R4, R164, RZ, P1 ;  /* 0x000000ffa4047208 */ /* 0x000fe40000800000 */
[----:B------:R-:W-:Y:S01]  /*28710*/  FSEL R177, R177, RZ, P1 ;  /* 0x000000ffb1b17208 */ /* 0x000fe20000800000 */
[-CC-:B------:R-:W-:Y:S01]  /*28720*/  FFMA.FTZ R188, R6, R165.reuse, -R172.reuse ;  /* 0x000000a506bc7223 */ /* 0x180fe200000108ac */
[-C--:B------:R-:W-:Y:S01]  /*28730*/  FFMA.FTZ R182, R7, R165.reuse, -R172 ;  /* 0x000000a507b67223 */ /* 0x080fe200000108ac */
[----:B------:R-:W-:Y:S01]  /*28740*/  FADD.FTZ R4, -R4, R0 ;  /* 0x0000000004047221 */ /* 0x000fe20000010100 */
[----:B------:R-:W-:Y:S01]  /*28750*/  FSEL R0, R3, RZ, P0 ;  /* 0x000000ff03007208 */ /* 0x000fe20000000000 */
[-CC-:B------:R-:W-:Y:S01]  /*28760*/  FFMA.FTZ R187, R167, R165.reuse, -R177.reuse ;  /* 0x000000a5a7bb7223 */ /* 0x180fe200000108b1 */
[-CC-:B------:R-:W-:Y:S01]  /*28770*/  FFMA.FTZ R185, R5, R165.reuse, -R177.reuse ;  /* 0x000000a505b97223 */ /* 0x180fe200000108b1 */
[-CC-:B------:R-:W-:Y:S01]  /*28780*/  FFMA.FTZ R184, R8, R165.reuse, -R177.reuse ;  /* 0x000000a508b87223 */ /* 0x180fe200000108b1 */
[-CC-:B------:R-:W-:Y:S01]  /*28790*/  FFMA.FTZ R183, R9, R165.reuse, -R177.reuse ;  /* 0x000000a509b77223 */ /* 0x180fe200000108b1 */
[----:B------:R-:W-:Y:S01]  /*287a0*/  FADD.FTZ R0, -R0, R2 ;  /* 0x0000000200007221 */ /* 0x000fe20000010100 */
        /* <DEDUP_REMOVED lines=30> */
[----:B------:R-:W-:Y:S02]  /*28990*/  IMAD.MOV.U32 R160, RZ, RZ, R18 ;  /* 0x000000ffffa07224 */ /* 0x000fe400078e0012 */
[----:B------:R-:W-:Y:S01]  /*289a0*/  FMUL.FTZ R16, R2, R148 ;  /* 0x0000009402107220 */ /* 0x000fe20000410000 */
[----:B------:R-:W-:Y:S02]  /*289b0*/  MOV R161, R24 ;  /* 0x0000001800a17202 */ /* 0x000fe40000000f00 */
        /* <DEDUP_REMOVED lines=218> */
[----:B------:R-:W-:Y:S01]  /*29760*/  IMAD.MOV.U32 R168, RZ, RZ, R163 ;  /* 0x000000ffffa87224 */ /* 0x000fe200078e00a3 */
        /* <DEDUP_REMOVED lines=55> */
[-C--:B---3--:R-:W-:Y:S01]  /*29ae0*/  FFMA.FTZ R140, R171, R165.reuse, -R177 ;  /* 0x000000a5ab8c7223 */ /* 0x088fe200000108b1 */
[----:B------:R-:W-:Y:S01]  /*29af0*/  IMAD.MOV.U32 R132, RZ, RZ, R163 ;  /* 0x000000ffff847224 */ /* 0x000fe200078e00a3 */
        /* <DEDUP_REMOVED lines=15> */
[----:B------:R-:W-:Y:S01]  /*29bf0*/  IMAD.MOV.U32 R148, RZ, RZ, R134 ;  /* 0x000000ffff947224 */ /* 0x000fe200078e0086 */
        /* <DEDUP_REMOVED lines=14> */
[----:B------:R-:W-:Y:S01]  /*29ce0*/  IMAD.MOV.U32 R156, RZ, RZ, R148 ;  /* 0x000000ffff9c7224 */ /* 0x000fe200078e0094 */
        /* <DEDUP_REMOVED lines=9> */
[----:B------:R-:W-:Y:S01]  /*29d80*/  IMAD.MOV.U32 R169, RZ, RZ, R156 ;  /* 0x000000ffffa97224 */ /* 0x000fe200078e009c */
        /* <DEDUP_REMOVED lines=27> */
[----:B------:R-:W-:Y:S01]  /*29f40*/  IMAD.MOV.U32 R161, RZ, RZ, R171 ;  /* 0x000000ffffa17224 */ /* 0x000fe200078e00ab */
[C---:B------:R-:W-:Y:S04]  /*29f50*/  HMMA.16816.F32 R92, R132.reuse, R144, R92 ;  /* 0x00000090845c723c */ /* 0x040fe8000000185c */
[----:B--2---:R-:W-:Y:S02]  /*29f60*/  IMAD.MOV.U32 R163, RZ, RZ, R149 ;  /* 0x000000ffffa37224 */ /* 0x004fe400078e0095 */
        /* <DEDUP_REMOVED lines=22> */
[----:B------:R-:W-:Y:S03]  /*2a0d0*/  IMAD.MOV.U32 R149, RZ, RZ, R169 ;  /* 0x000000ffff957224 */ /* 0x000fe600078e00a9 */
[C---:B------:R-:W-:Y:S05]  /*2a0e0*/  HMMA.16816.F32 R124, R132.reuse, R152, R124 ;  /* 0x00000098847c723c */ /* 0x040fea000000187c */
[----:B------:R-:W-:Y:S01]  /*2a0f0*/  F2FP.F16.F32.PACK_AB R169, R162, R160 ;  /* 0x000000a0a2a9723e */ /* 0x000fe200000000ff */
[----:B------:R-:W-:Y:S07]  /*2a100*/  HMMA.16816.F32 R128, R132, R154, R128 ;  /* 0x0000009a8480723c */ /* 0x000fee0000001880 */
[----:B------:R-:W-:Y:S01]  /*2a110*/  MOV R132, R162 ;  /* 0x000000a200847202 */ /* 0x000fe20000000f00 */
[----:B------:R-:W-:Y:S03]  /*2a120*/  IMAD.MOV.U32 R133, RZ, RZ, R163 ;  /* 0x000000ffff857224 */ /* 0x000fe600078e00a3 */
        /* <DEDUP_REMOVED lines=8> */
[----:B------:R-:W-:Y:S01]  /*2a1b0*/  IMAD.MOV.U32 R136, RZ, RZ, R149 ;  /* 0x000000ffff887224 */ /* 0x000fe200078e0095 */
[----:B------:R-:W-:Y:S01]  /*2a1c0*/  MOV R137, R146 ;  /* 0x0000009200897202 */ /* 0x000fe20000000f00 */
[C---:B------:R-:W-:Y:S07]  /*2a1d0*/  HMMA.16816.F32 R148, R168.reuse, R138, R16 ;  /* 0x0000008aa894723c */ /* 0x040fee0000001810 */
[----:B------:R-:W-:Y:S01]  /*2a1e0*/  MOV R17, R147 ;  /* 0x0000009300117202 */ /* 0x000fe20000000f00 */
[----:B------:R-:W-:Y:S03]  /*2a1f0*/  IMAD.MOV.U32 R18, RZ, RZ, R144 ;  /* 0x000000ffff127224 */ /* 0x000fe600078e0090 */
[----:B------:R-:W-:Y:S02]  /*2a200*/  MOV R19, R145 ;  /* 0x0000009100137202 */ /* 0x000fe40000000f00 */
[C---:B---3--:R-:W-:Y:S06]  /*2a210*/  HMMA.16816.F32 R144, R168.reuse, R140, R20 ;  /* 0x0000008ca890723c */ /* 0x048fec0000001814 */
[C---:B------:R-:W-:Y:S05]  /*2a220*/  HMMA.16816.F32 R140, R168.reuse, R142, R24 ;  /* 0x0000008ea88c723c */ /* 0x040fea0000001818 */
[----:B------:R-:W-:Y:S01]  /*2a230*/  MOV R23, R136 ;  /* 0x0000008800177202 */ /* 0x000fe20000000f00 */
[----:B------:R-:W-:Y:S01]  /*2a240*/  IMAD.MOV.U32 R21, RZ, RZ, R18 ;  /* 0x000000ffff157224 */ /* 0x000fe200078e0012 */
[----:B------:R-:W-:Y:S01]  /*2a250*/  MOV R20, R17 ;  /* 0x0000001100147202 */ /* 0x000fe20000000f00 */
[----:B------:R-:W-:Y:S02]  /*2a260*/  IMAD.MOV.U32 R27, RZ, RZ, R137 ;  /* 0x000000ffff1b7224 */ /* 0x000fe400078e0089 */
[C---:B-1----:R-:W-:Y:S03]  /*2a270*/  HMMA.16816.F32 R136, R168.reuse, R172, R28 ;  /* 0x000000aca888723c */ /* 0x042fe6000000181c */
[----:B------:R-:W-:Y:S02]  /*2a280*/  MOV R22, R19 ;  /* 0x0000001300167202 */ /* 0x000fe40000000f00 */
[----:B------:R-:W1:Y:S02]  /*2a290*/  LDSM.16.MT88.4 R16, [R223+0x15800] ;  /* 0x01580000df10783b */ /* 0x000e640000004200 */
[----:B------:R-:W-:Y:S01]  /*2a2a0*/  IMAD.MOV.U32 R29, RZ, RZ, R132 ;  /* 0x000000ffff1d7224 */ /* 0x000fe200078e0084 */
[----:B------:R-:W-:Y:S03]  /*2a2b0*/  MOV R28, R133 ;  /* 0x00000085001c7202 */ /* 0x000fe60000000f00 */
[----:B------:R-:W-:Y:S01]  /*2a2c0*/  MOV R173, R134 ;  /* 0x0000008600ad7202 */ /* 0x000fe20000000f00 */
[----:B------:R-:W-:Y:S01]  /*2a2d0*/  IMAD.MOV.U32 R172, RZ, RZ, R135 ;  /* 0x000000ffffac7224 */ /* 0x000fe200078e0087 */
[----:B------:R-:W-:Y:S01]  /*2a2e0*/  MOV R30, R20 ;  /* 0x00000014001e7202 */ /* 0x000fe20000000f00 */
[C---:B------:R-:W-:Y:S03]  /*2a2f0*/  HMMA.16816.F32 R132, R168.reuse, R174, R32 ;  /* 0x000000aea884723c */ /* 0x040fe60000001820 */
[----:B------:R-:W-:Y:S01]  /*2a300*/  MOV R31, R27 ;  /* 0x0000001b001f7202 */ /* 0x000fe20000000f00 */
[----:B------:R-:W-:Y:S01]  /*2a310*/  FADD.FTZ R188, R173, R188 ;  /* 0x000000bcadbc7221 */ /* 0x000fe20000010000 */
[----:B------:R-:W-:Y:S01]  /*2a320*/  LDSM.16.MT88.4 R24, [R221+0x15800] ;  /* 0x01580000dd18783b */ /* 0x000fe20000004200 */
        /* <DEDUP_REMOVED lines=47> */
.L_x_7200:
        /* <DEDUP_REMOVED lines=14> */
.L_x_7226:
        /* <DEDUP_REMOVED lines=341> */
.L_x_7212:
        /* <DEDUP_REMOVED lines=8> */
.L_x_7213:
[----:B------:R-:W-:Y:S05]  /*2bcd0*/  BSYNC B0 ;  /* 0x0000000000007941 */ /* 0x000fea0003800000 */
.L_x_7211:
        /* <DEDUP_REMOVED lines=58> */
.L_x_7215:
[----:B------:R-:W-:Y:S05]  /*2c080*/  BSYNC B0 ;  /* 0x0000000000007941 */ /* 0x000fea0003800000 */
.L_x_7214:
[----:B---3--:R-:W-:Y:S02]  /*2c090*/  LEA.HI R4, R12, R6, RZ, 0x3 ;  /* 0x000000060c047211 */ /* 0x008fe400078f18ff */
[----:B------:R-:W-:Y:S02]  /*2c0a0*/  R2UR UR4, R8 ;  /* 0x00000000080472ca */ /* 0x000fe400000e0000 */
[----:B------:R-:W-:Y:S02]  /*2c0b0*/  LOP3.LUT R4, R4, 0xfffffff8, RZ, 0xc0, !PT ;  /* 0xfffffff804047812 */ /* 0x000fe400078ec0ff */
[----:B------:R-:W-:-:S03]  /*2c0c0*/  R2UR UR5, R9 ;  /* 0x00000000090572ca */ /* 0x000fc600000e0000 */
[----:B------:R-:W-:-:S04]  /*2c0d0*/  IMAD.IADD R4, R6, 0x1, -R4 ;  /* 0x0000000106047824 */ /* 0x000fc800078e0a04 */
[----:B------:R-:W-:Y:S02]  /*2c0e0*/  IMAD.SHL.U32 R12, R4, 0x8, RZ ;  /* 0x00000008040c7824 */ /* 0x000fe400078e00ff */
[----:B------:R-:W-:-:S03]  /*2c0f0*/  IMAD.SHL.U32 R234, R234, 0x40, RZ ;  /* 0x00000040eaea7824 */ /* 0x000fc600078e00ff */
[----:B------:R-:W-:Y:S01]  /*2c100*/  SHF.R.S32.HI R13, RZ, 0x1f, R12 ;  /* 0x0000001fff0d7819 */ /* 0x000fe2000001140c */
        /* <DEDUP_REMOVED lines=54> */
.L_x_7217:
[----:B------:R-:W-:Y:S05]  /*2c470*/  BSYNC B0 ;  /* 0x0000000000007941 */ /* 0x000fea0003800000 */
.L_x_7216:
        /* <DEDUP_REMOVED lines=28> */
.L_x_7219:
[----:B------:R-:W-:Y:S05]  /*2c640*/  BSYNC B0 ;  /* 0x0000000000007941 */ /* 0x000fea0003800000 */
.L_x_7218:
        /* <DEDUP_REMOVED lines=28> */
.L_x_7221:
[----:B------:R-:W-:Y:S05]  /*2c810*/  BSYNC B0 ;  /* 0x0000000000007941 */ /* 0x000fea0003800000 */
.L_x_7220:
[----:B---34-:R-:W-:Y:S02]  /*2c820*/  MOV R6, R231 ;  /* 0x000000e700067202 */ /* 0x018fe40000000f00 */
[----:B------:R-:W-:-:S04]  /*2c830*/  MOV R7, 0x0 ;  /* 0x0000000000077802 */ /* 0x000fc80000000f00 */
[----:B-12--5:R-:W-:Y:S05]  /*2c840*/  @P5 RET.REL.NODEC R6 `(_ZN5flash24flash_fwd_splitkv_kernelI23Flash_fwd_kernel_traitsILi256ELi64ELi64ELi4ELb0ELb0EN7cutlass6half_tE19Flash_kernel_traitsILi256ELi64ELi64ELi4ES3_EELb0ELb1ELb1ELb0ELb0ELb0ELb0ELb1EEEvNS_16Flash_fwd_paramsE) ;  /* 0xfffffd3406ec5950 */ /* 0x026fea0003c3ffff */
        /* <DEDUP_REMOVED lines=11> */
[----:B------:R-:W-:Y:S02]  /*2c900*/  IMAD.MOV.U32 R4, RZ, RZ, R231 ;  /* 0x000000ffff047224 */ /* 0x000fe400078e00e7 */
        /* <DEDUP_REMOVED lines=9> */
[----:B------:R-:W-:-:S04]  /*2c9a0*/  IMAD.MOV.U32 R5, RZ, RZ, 0x0 ;  /* 0x00000000ff057424 */ /* 0x000fc800078e00ff */
[----:B------:R-:W-:Y:S04]  /*2c9b0*/  @!P3 ST.E.128 desc[UR10][R2.64], R60 ;  /* 0x0000003c0200b985 */ /* 0x000fe8000c101d0a */
[----:B------:R-:W-:Y:S04]  /*2c9c0*/  @!P2 ST.E.128 desc[UR8][R2.64+0x80], R44 ;  /* 0x0000802c0200a985 */ /* 0x000fe8000c101d08 */
[----:B------:R1:W-:Y:S02]  /*2c9d0*/  @!P1 ST.E.128 desc[UR4][R2.64+0x100], R28 ;  /* 0x0001001c02009985 */ /* 0x0003e4000c101d04 */
[----:B-1----:R-:W-:Y:S05]  /*2c9e0*/  @P0 RET.REL.NODEC R4 `(_ZN5flash24flash_fwd_splitkv_kernelI23Flash_fwd_kernel_traitsILi256ELi64ELi64ELi4ELb0ELb0EN7cutlass6half_tE19Flash_kernel_traitsILi256ELi64ELi64ELi4ES3_EELb0ELb1ELb1ELb0ELb0ELb0ELb0ELb1EEEvNS_16Flash_fwd_paramsE) ;  /* 0xfffffd3404840950 */ /* 0x002fea0003c3ffff */
[----:B------:R-:W-:Y:S02]  /*2c9f0*/  R2UR UR4, R8 ;  /* 0x00000000080472ca */ /* 0x000fe400000e0000 */
[----:B------:R-:W-:-:S13]  /*2ca00*/  R2UR UR5, R9 ;  /* 0x00000000090572ca */ /* 0x000fda00000e0000 */
[----:B------:R1:W-:Y:S02]  /*2ca10*/  ST.E.128 desc[UR4][R2.64+0x180], R76 ;  /* 0x0001804c02007985 */ /* 0x0003e4000c101d04 */
[----:B-1----:R-:W-:Y:S02]  /*2ca20*/  IMAD.MOV.U32 R2, RZ, RZ, R231 ;  /* 0x000000ffff027224 */ /* 0x002fe400078e00e7 */
[----:B------:R-:W-:-:S04]  /*2ca30*/  IMAD.MOV.U32 R3, RZ, RZ, 0x0 ;  /* 0x00000000ff037424 */ /* 0x000fc800078e00ff */
[----:B------:R-:W-:Y:S05]  /*2ca40*/  RET.REL.NODEC R2 `(_ZN5flash24flash_fwd_splitkv_kernelI23Flash_fwd_kernel_traitsILi256ELi64ELi64ELi4ELb0ELb0EN7cutlass6half_tE19Flash_kernel_traitsILi256ELi64ELi64ELi4ES3_EELb0ELb1ELb1ELb0ELb0ELb0ELb0ELb1EEEvNS_16Flash_fwd_paramsE) ;  /* 0xfffffd34026c7950 */ /* 0x000fea0003c3ffff */
.L_x_7210:
[----:B------:R-:W-:Y:S01]  /*2ca50*/  MOV R0, 0x1f ;  /* 0x0000001f00007802 */ /* 0x000fe20000000f00 */
[----:B------:R-:W-:Y:S01]  /*2ca60*/  IMAD.MOV.U32 R2, RZ, RZ, 0x2 ;  /* 0x00000002ff027424 */ /* 0x000fe200078e00ff */
[----:B------:R-:W-:Y:S01]  /*2ca70*/  MOV R6, R250 ;  /* 0x000000fa00067202 */ /* 0x000fe20000000f00 */
[----:B------:R-:W-:-:S07]  /*2ca80*/  IMAD.MOV.U32 R4, RZ, RZ, -0x1 ;  /* 0xffffffffff047424 */ /* 0x000fce00078e00ff */
[----:B-1---5:R-:W-:Y:S05]  /*2ca90*/  WARPSYNC.COLLECTIVE R4, `(.L_x_7222) ;  /* 0x0000000004087348 */ /* 0x022fea0003c00000 */
[----:B------:R2:W3:Y:S02]  /*2caa0*/  SHFL.BFLY P0, R0, R6, R2, R0 ;  /* 0x0c00000206007389 */ /* 0x0004e40000000000 */
[----:B-123-5:R-:W-:Y:S01]  /*2cab0*/  ENDCOLLECTIVE ;  /* 0x000000000000791b */ /* 0x02efe20003800000 */
.L_x_7222:
        /* <DEDUP_REMOVED lines=8> */
.L_x_7223:
        /* <DEDUP_REMOVED lines=8> */
.L_x_7224:
[----:B------:R-:W-:Y:S01]  /*2cbc0*/  FADD.FTZ R249, R0, R249 ;  /* 0x000000f900f97221 */ /* 0x000fe20000010000 */
[----:B------:R-:W-:Y:S02]  /*2cbd0*/  MOV R0, 0x1f ;  /* 0x0000001f00007802 */ /* 0x000fe40000000f00 */
[----:B------:R-:W-:Y:S01]  /*2cbe0*/  MOV R2, 0x1 ;  /* 0x0000000100027802 */ /* 0x000fe20000000f00 */
[----:B------:R-:W-:-:S07]  /*2cbf0*/  IMAD.MOV.U32 R6, RZ, RZ, R249 ;  /* 0x000000ffff067224 */ /* 0x000fce00078e00f9 */
[----:B------:R-:W-:Y:S05]  /*2cc00*/  WARPSYNC.COLLECTIVE R4, `(.L_x_7225) ;  /* 0x0000000004087348 */ /* 0x000fea0003c00000 */
[----:B------:R1:W2:Y:S02]  /*2cc10*/  SHFL.BFLY P0, R0, R6, R2, R0 ;  /* 0x0c00000206007389 */ /* 0x0002a40000000000 */
[----:B-12---:R-:W-:Y:S01]  /*2cc20*/  ENDCOLLECTIVE ;  /* 0x000000000000791b */ /* 0x006fe20003800000 */
.L_x_7225:
[----:B------:R-:W-:Y:S05]  /*2cc30*/  BRA `(.L_x_7226) ;  /* 0xffffffd800b07947 */ /* 0x000fea000383ffff */
.L_x_7227:
        /* <DEDUP_REMOVED lines=12> */
.L_x_8864:


//--------------------- .text._ZN5flash24flash_fwd_splitkv_kernelI23Flash_fwd_kernel_traitsILi256ELi64ELi64ELi4ELb0ELb0EN7cutlass6half_tE19Flash_kernel_traitsILi256ELi64ELi64ELi4ES3_EELb0ELb1ELb1ELb0ELb0ELb1ELb0ELb1EEEvNS_16Flash_fwd_paramsE --------------------------
	.section	.text._ZN5flash24flash_fwd_splitkv_kernelI23Flash_fwd_kernel_traitsILi256ELi64ELi64ELi4ELb0ELb0EN7cutlass6half_tE19Flash_kernel_traitsILi256ELi64ELi64ELi4ES3_EELb0ELb1ELb1ELb0ELb0ELb1ELb0ELb1EEEvNS_16Flash_fwd_paramsE,"ax",@progbits
	.align	128
        .global         _ZN5flash24flash_fwd_splitkv_kernelI23Flash_fwd_kernel_traitsILi256ELi64ELi64ELi4ELb0ELb0EN7cutlass6half_tE19Flash_kernel_traitsILi256ELi64ELi64ELi4ES3_EELb0ELb1ELb1ELb0ELb0ELb1ELb0ELb1EEEvNS_16Flash_fwd_paramsE
        .type           _ZN5flash24flash_fwd_splitkv_kernelI23Flash_fwd_kernel_traitsILi256ELi64ELi64ELi4ELb0ELb0EN7cutlass6half_tE19Flash_kernel_traitsILi256ELi64ELi64ELi4ES3_EELb0ELb1ELb1ELb0ELb0ELb1ELb0ELb1EEEvNS_16Flash_fwd_paramsE,@function
        .size           _ZN5flash24flash_fwd_splitkv_kernelI23Flash_fwd_kernel_traitsILi256ELi64ELi64ELi4ELb0ELb0EN7cutlass6half_tE19Flash_kernel_traitsILi256ELi64ELi64ELi4ES3_EELb0ELb1ELb1ELb0ELb0ELb1ELb0ELb1EEEvNS_16Flash_fwd_paramsE,(.L_x_8865 - _ZN5flash24flash_fwd_splitkv_kernelI23Flash_fwd_kernel_traitsILi256ELi64ELi64ELi4ELb0ELb0EN7cutlass6half_tE19Flash_kernel_traitsILi256ELi64ELi64ELi4ES3_EELb0ELb1ELb1ELb0ELb0ELb1ELb0ELb1EEEvNS_16Flash_fwd_paramsE)
        .other          _ZN5flash24flash_fwd_splitkv_kernelI23Flash_fwd_kernel_traitsILi256ELi64ELi64ELi4ELb0ELb0EN7cutlass6half_tE19Flash_kernel_traitsILi256ELi64ELi64ELi4ES3_EELb0ELb1ELb1ELb0ELb0ELb1ELb0ELb1EEEvNS_16Flash_fwd_paramsE,@"STO_CUDA_ENTRY STV_DEFAULT"
_ZN5flash24flash_fwd_splitkv_kernelI23Flash_fwd_kernel_traitsILi256ELi64ELi64ELi4ELb0ELb0EN7cutlass6half_tE19Flash_kernel_traitsILi256ELi64ELi64ELi4ES3_EELb0ELb1ELb1ELb0ELb0ELb1ELb0ELb1EEEvNS_16Flash_fwd_paramsE:
.text._ZN5flash24flash_fwd_splitkv_kernelI23Flash_fwd_kernel_traitsILi256ELi64ELi64ELi4ELb0ELb0EN7cutlass6half_tE19Flash_kernel_traitsILi256ELi64ELi64ELi4ES3_EELb0ELb1ELb1ELb0ELb0ELb1ELb0ELb1EEEvNS_16Flash_fwd_paramsE:
        /* <DEDUP_REMOVED lines=8> */
[----:B-1-34-:R-:W-:Y:S05]  /*0080*/  CALL.REL.NOINC `($_ZN5flash24flash_fwd_splitkv_kernelI23Flash_fwd_kernel_traitsILi256ELi64ELi64ELi4ELb0ELb0EN7cutlass6half_tE19Flash_kernel_traitsILi256ELi64ELi64ELi4ES3_EELb0ELb1ELb1ELb0ELb0ELb1ELb0ELb1EEEvNS_16Flash_fwd_paramsE$_ZN5flash30compute_attn_1rowblock_splitkvI23Flash_fwd_kernel_traitsILi256ELi64ELi64ELi4ELb0ELb0EN7cutlass6half_tE19Flash_kernel_traitsILi256ELi64ELi64ELi4ES3_EELb0ELb1ELb1ELb0ELb0ELb1ELb0ELb1ENS_16Flash_fwd_paramsEEEvRKT8_iiiii) ;  /* 0x0000000000087944 */ /* 0x01afea0003c00000 */
[----:B------:R-:W-:Y:S05]  /*0090*/  BSYNC B4 ;  /* 0x0000000000047941 */ /* 0x000fea0003800000 */
.L_x_7228:
[----:B------:R-:W-:Y:S05]  /*00a0*/  EXIT ;  /* 0x000000000000794d */ /* 0x000fea0003800000 */
        .type           $_ZN5flash24flash_fwd_splitkv_kernelI23Flash_fwd_kernel_traitsILi256ELi64ELi64ELi4ELb0ELb0EN7cutlass6half_tE19Flash_kernel_traitsILi256ELi64ELi64ELi4ES3_EELb0ELb1ELb1ELb0ELb0ELb1ELb0ELb1EEEvNS_16Flash_fwd_paramsE$_ZN5flash30compute_attn_1rowblock_splitkvI23Flash_fwd_kernel_traitsILi256ELi64ELi64ELi4ELb0ELb0EN7cutlass6half_tE19Flash_kernel_traitsILi256ELi64ELi64ELi4ES3_EELb0ELb1ELb1ELb0ELb0ELb1ELb0ELb1ENS_16Flash_fwd_paramsEEEvRKT8_iiiii,@function
        .size           $_ZN5flash24flash_fwd_splitkv_kernelI23Flash_fwd_kernel_traitsILi256ELi64ELi64ELi4ELb0ELb0EN7cutlass6half_tE19Flash_kernel_traitsILi256ELi64ELi64ELi4ES3_EELb0ELb1ELb1ELb0ELb0ELb1ELb0ELb1EEEvNS_16Flash_fwd_paramsE$_ZN5flash30compute_attn_1rowblock_splitkvI23Flash_fwd_kernel_traitsILi256ELi64ELi64ELi4ELb0ELb0EN7cutlass6half_tE19Flash_kernel_traitsILi256ELi64ELi64ELi4ES3_EELb0ELb1ELb1ELb0ELb0ELb1ELb0ELb1ENS_16Flash_fwd_paramsEEEvRKT8_iiiii,(.L_x_8865 - $_ZN5flash24flash_fwd_splitkv_kernelI23Flash_fwd_kernel_traitsILi256ELi64ELi64ELi4ELb0ELb0EN7cutlass6half_tE19Flash_kernel_traitsILi256ELi64ELi64ELi4ES3_EELb0ELb1ELb1ELb0ELb0ELb1ELb0ELb1EEEvNS_16Flash_fwd_paramsE$_ZN5flash30compute_attn_1rowblock_splitkvI23Flash_fwd_kernel_traitsILi256ELi64ELi64ELi4ELb0ELb0EN7cutlass6half_tE19Flash_kernel_traitsILi256ELi64ELi64ELi4ES3_EELb0ELb1ELb1ELb0ELb0ELb1ELb0ELb1ENS_16Flash_fwd_paramsEEEvRKT8_iiiii)
$_ZN5flash24flash_fwd_splitkv_kernelI23Flash_fwd_kernel_traitsILi256ELi64ELi64ELi4ELb0ELb0EN7cutlass6half_tE19Flash_kernel_traitsILi256ELi64ELi64ELi4ES3_EELb0ELb1ELb1ELb0ELb0ELb1ELb0ELb1EEEvNS_16Flash_fwd_paramsE$_ZN5flash30compute_attn_1rowblock_splitkvI23Flash_fwd_kernel_traitsILi256ELi64ELi64ELi4ELb0ELb0EN7cutlass6half_tE19Flash_kernel_traitsILi256ELi64ELi64ELi4ES3_EELb0ELb1ELb1ELb0ELb0ELb1ELb0ELb1ENS_16Flash_fwd_paramsEEEvRKT8_iiiii:
        /* <DEDUP_REMOVED lines=27> */
.L_x_7230:
[----:B------:R-:W-:Y:S05]  /*0260*/  BSYNC B0 ;  /* 0x0000000000007941 */ /* 0x000fea0003800000 */
.L_x_7229:
        /* <DEDUP_REMOVED lines=8> */
.L_x_7232:
[----:B------:R2:W5:Y:S02]  /*02f0*/  LD.E R84, desc[UR6][R18.64+0xb8] ;  /* 0x0000b80612547980 */ /* 0x000564000c101900 */
.L_x_7233:
[----:B------:R-:W-:Y:S05]  /*0300*/  BSYNC B0 ;  /* 0x0000000000007941 */ /* 0x000fea0003800000 */
.L_x_7231:
        /* <DEDUP_REMOVED lines=10> */
.L_x_7235:
[----:B------:R-:W3:Y:S01]  /*03b0*/  LD.E.64 R2, desc[UR6][R18.64+0x108] ;  /* 0x0001080612027980 */ /* 0x000ee2000c101b00 */
[----:B------:R-:W-:Y:S01]  /*03c0*/  BSSY B0, `(.L_x_7237) ;  /* 0x0000006000007945 */ /* 0x000fe20003800000 */
[----:B------:R-:W-:Y:S01]  /*03d0*/  IMAD.MOV.U32 R53, RZ, RZ, RZ ;  /* 0x000000ffff357224 */ /* 0x000fe200078e00ff */
[----:B---3--:R-:W-:-:S04]  /*03e0*/  ISETP.NE.U32.AND P0, PT, R2, RZ, PT ;  /* 0x000000ff0200720c */ /* 0x008fc80003f05070 */
[----:B------:R-:W-:-:S13]  /*03f0*/  ISETP.NE.AND.EX P0, PT, R3, RZ, PT, P0 ;  /* 0x000000ff0300720c */ /* 0x000fda0003f05300 */
[----:B------:R-:W-:Y:S05]  /*0400*/  @!P0 BRA `(.L_x_7238) ;  /* 0x0000000000048947 */ /* 0x000fea0003800000 */
[----:B------:R1:W5:Y:S02]  /*0410*/  LD.E R53, desc[UR6][R18.64+0xbc] ;  /* 0x0000bc0612357980 */ /* 0x000364000c101900 */
.L_x_7238:
[----:B------:R-:W-:Y:S05]  /*0420*/  BSYNC B0 ;  /* 0x0000000000007941 */ /* 0x000fea0003800000 */
.L_x_7237:
[----:B-----5:R-:W-:Y:S02]  /*0430*/  IADD3 R53, R84, R53, RZ ;  /* 0x0000003554357210 */ /* 0x020fe40007ffe0ff */
.L_x_7236:
[----:B------:R-:W-:Y:S05]  /*0440*/  BSYNC B1 ;  /* 0x0000000000017941 */ /* 0x000fea0003800000 */
.L_x_7234:
[----:B------:R-:W-:Y:S01]  /*0450*/  IMAD.SHL.U32 R52, R233, 0x40, RZ ;  /* 0x00000040e9347824 */ /* 0x000fe200078e00ff */
[----:B------:R-:W-:Y:S01]  /*0460*/  MOV R2, R230 ;  /* 0x000000e600027202 */ /* 0x000fe20000000f00 */
[----:B------:R-:W-:-:S03]  /*0470*/  IMAD.MOV.U32 R3, RZ, RZ, 0x0 ;  /* 0x00000000ff037424 */ /* 0x000fc600078e00ff */
[----:B------:R-:W-:-:S13]  /*0480*/  ISETP.GT.AND P0, PT, R234, R52, PT ;  /* 0x00000034ea00720c */ /* 0x000fda0003f04270 */
[----:B-12---:R-:W-:Y:S05]  /*0490*/  @!P0 RET.REL.NODEC R2 `(_ZN5flash24flash_fwd_splitkv_kernelI23Flash_fwd_kernel_traitsILi256ELi64ELi64ELi4ELb0ELb0EN7cutlass6half_tE19Flash_kernel_traitsILi256ELi64ELi64ELi4ES3_EELb0ELb1ELb1ELb0ELb0ELb1ELb0ELb1EEEvNS_16Flash_fwd_paramsE) ;  /* 0xfffffff802d88950 */ /* 0x006fea0003c3ffff */
        /* <DEDUP_REMOVED lines=89> */
.L_x_7241:
[----:B------:R-:W-:Y:S05]  /*0a30*/  BSYNC B0 ;  /* 0x0000000000007941 */ /* 0x000fea0003800000 */
.L_x_7240:
        /* <DEDUP_REMOVED lines=21> */
.L_x_7243:
[----:B------:R-:W-:Y:S05]  /*0b90*/  BSYNC B0 ;  /* 0x0000000000007941 */ /* 0x000fea0003800000 */
.L_x_7242:
        /* <DEDUP_REMOVED lines=23> */
.L_x_7245:
[----:B------:R-:W-:Y:S05]  /*0d10*/  BSYNC B0 ;  /* 0x0000000000007941 */ /* 0x000fea0003800000 */
.L_x_7244:
        /* <DEDUP_REMOVED lines=32> */
.L_x_7247:
[----:B------:R-:W-:Y:S05]  /*0f20*/  BSYNC B0 ;  /* 0x0000000000007941 */ /* 0x000fea0003800000 */
.L_x_7246:
[----:B------:R5:W-:Y:S01]  /*0f30*/  @!P5 ST.E desc[UR6][R12.64+0x40], R3 ;  /* 0x000040030c00d985 */ /* 0x000be2000c101906 */
[----:B------:R-:W-:-:S03]  /*0f40*/  MOV R2, R230 ;  /* 0x000000e600027202 */ /* 0x000fc60000000f00 */
[----:B------:R-:W-:Y:S04]  /*0f50*/  @!P6 ST.E desc[UR6][R12.64], R4 ;  /* 0x000000040c00e985 */ /* 0x000fe8000c101906 */
[----:B------:R1:W-:Y:S01]  /*0f60*/  @!P4 ST.E desc[UR6][R12.64+0x80], R0 ;  /* 0x000080000c00c985 */ /* 0x0003e2000c101906 */
[----:B-----5:R-:W-:-:S04]  /*0f70*/  MOV R3, 0x0 ;  /* 0x0000000000037802 */ /* 0x020fc80000000f00 */
[----:B-1234-:R-:W-:Y:S05]  /*0f80*/  @P3 RET.REL.NODEC R2 `(_ZN5flash24flash_fwd_splitkv_kernelI23Flash_fwd_kernel_traitsILi256ELi64ELi64ELi4ELb0ELb0EN7cutlass6half_tE19Flash_kernel_traitsILi256ELi64ELi64ELi4ES3_EELb0ELb1ELb1ELb0ELb0ELb1ELb0ELb1EEEvNS_16Flash_fwd_paramsE) ;  /* 0xfffffff0021c3950 */ /* 0x01efea0003c3ffff */
[----:B------:R-:W-:Y:S02]  /*0f90*/  MOV R0, 0x7f800000 ;  /* 0x7f80000000007802 */ /* 0x000fe40000000f00 */
[----:B------:R-:W-:-:S03]  /*0fa0*/  MOV R231, 0x0 ;  /* 0x0000000000e77802 */ /* 0x000fc60000000f00 */
[----:B------:R1:W-:Y:S02]  /*0fb0*/  ST.E desc[UR6][R12.64+0xc0], R0 ;  /* 0x0000c0000c007985 */ /* 0x0003e4000c101906 */
[----:B-1----:R-:W-:Y:S05]  /*0fc0*/  RET.REL.NODEC R230 `(_ZN5flash24flash_fwd_splitkv_kernelI23Flash_fwd_kernel_traitsILi256ELi64ELi64ELi4ELb0ELb0EN7cutlass6half_tE19Flash_kernel_traitsILi256ELi64ELi64ELi4ES3_EELb0ELb1ELb1ELb0ELb0ELb1ELb0ELb1EEEvNS_16Flash_fwd_paramsE) ;  /* 0xfffffff0e60c7950 */ /* 0x002fea0003c3ffff */
.L_x_7239:
        /* <DEDUP_REMOVED lines=109> */
.L_x_7249:
        /* <DEDUP_REMOVED lines=81> */
.L_x_7250:
[----:B------:R-:W-:Y:S05]  /*1bb0*/  BSYNC B0 ;  /* 0x0000000000007941 */ /* 0x000fea0003800000 */
.L_x_7248:
        /* <DEDUP_REMOVED lines=101> */
[CC--:B------:R-:W-:Y:S01]  /*2210*/  ISETP.GE.AND P1, PT, R14.reuse, R154.reuse, PT ;  /* 0x0000009a0e00720c */ /* 0x0c0fe20003f26270 */
        /* <DEDUP_REMOVED lines=200> */
.L_x_7369:
        /* <DEDUP_REMOVED lines=33> */
.L_x_7253:
[----:B------:R-:W-:Y:S05]  /*30b0*/  BSYNC B0 ;  /* 0x0000000000007941 */ /* 0x000fea0003800000 */
.L_x_7252:
        /* <DEDUP_REMOVED lines=18> */
.L_x_7255:
[----:B------:R-:W-:Y:S05]  /*31e0*/  BSYNC B0 ;  /* 0x0000000000007941 */ /* 0x000fea0003800000 */
.L_x_7254:
        /* <DEDUP_REMOVED lines=21> */
.L_x_7257:
[----:B------:R-:W-:Y:S05]  /*3340*/  BSYNC B0 ;  /* 0x0000000000007941 */ /* 0x000fea0003800000 */
.L_x_7256:
        /* <DEDUP_REMOVED lines=18> */
.L_x_7259:
[----:B------:R-:W-:Y:S05]  /*3470*/  BSYNC B0 ;  /* 0x0000000000007941 */ /* 0x000fea0003800000 */
.L_x_7258:
        /* <DEDUP_REMOVED lines=72> */
.L_x_7266:
[----:B------:R-:W-:Y:S05]  /*3900*/  BSYNC B0 ;  /* 0x0000000000007941 */ /* 0x000fea0003800000 */
.L_x_7265:
        /* <DEDUP_REMOVED lines=53> */
.L_x_7268:
[----:B------:R-:W-:Y:S05]  /*3c60*/  BSYNC B0 ;  /* 0x0000000000007941 */ /* 0x000fea0003800000 */
.L_x_7267:
        /* <DEDUP_REMOVED lines=53> */
.L_x_7270:
[----:B------:R-:W-:Y:S05]  /*3fc0*/  BSYNC B0 ;  /* 0x0000000000007941 */ /* 0x000fea0003800000 */
.L_x_7269:
        /* <DEDUP_REMOVED lines=52> */
.L_x_7264:
[----:B------:R-:W-:Y:S05]  /*4310*/  BSYNC B1 ;  /* 0x0000000000017941 */ /* 0x000fea0003800000 */
.L_x_7263:
        /* <DEDUP_REMOVED lines=70> */
.L_x_7274:
[----:B------:R-:W-:Y:S05]  /*4780*/  BSYNC B0 ;  /* 0x0000000000007941 */ /* 0x000fea0003800000 */
.L_x_7273:
        /* <DEDUP_REMOVED lines=55> */
.L_x_7276:
[----:B------:R-:W-:Y:S05]  /*4b00*/  BSYNC B0 ;  /* 0x0000000000007941 */ /* 0x000fea0003800000 */
.L_x_7275:
        /* <DEDUP_REMOVED lines=55> */
.L_x_7278:
[----:B------:R-:W-:Y:S05]  /*4e80*/  BSYNC B0 ;  /* 0x0000000000007941 */ /* 0x000fea0003800000 */
.L_x_7277:
        /* <DEDUP_REMOVED lines=54> */
.L_x_7272:
[----:B------:R-:W-:Y:S05]  /*51f0*/  BSYNC B1 ;  /* 0x0000000000017941 */ /* 0x000fea0003800000 */
.L_x_7271:
        /* <DEDUP_REMOVED lines=70> */
.L_x_7282:
[----:B------:R-:W-:Y:S05]  /*5660*/  BSYNC B0 ;  /* 0x0000000000007941 */ /* 0x000fea0003800000 */
.L_x_7281:
        /* <DEDUP_REMOVED lines=55> */
.L_x_7284:
[----:B------:R-:W-:Y:S05]  /*59e0*/  BSYNC B0 ;  /* 0x0000000000007941 */ /* 0x000fea0003800000 */
.L_x_7283:
        /* <DEDUP_REMOVED lines=55> */
.L_x_7286:
[----:B------:R-:W-:Y:S05]  /*5d60*/  BSYNC B0 ;  /* 0x0000000000007941 */ /* 0x000fea0003800000 */
.L_x_7285:
        /* <DEDUP_REMOVED lines=54> */
.L_x_7280:
[----:B------:R-:W-:Y:S05]  /*60d0*/  BSYNC B1 ;  /* 0x0000000000017941 */ /* 0x000fea0003800000 */
.L_x_7279:
        /* <DEDUP_REMOVED lines=74> */
.L_x_7290:
[----:B------:R-:W-:Y:S05]  /*6580*/  BSYNC B0 ;  /* 0x0000000000007941 */ /* 0x000fea0003800000 */
.L_x_7289:
        /* <DEDUP_REMOVED lines=55> */
.L_x_7292:
[----:B------:R-:W-:Y:S05]  /*6900*/  BSYNC B0 ;  /* 0x0000000000007941 */ /* 0x000fea0003800000 */
.L_x_7291:
        /* <DEDUP_REMOVED lines=55> */
.L_x_7294:
[----:B------:R-:W-:Y:S05]  /*6c80*/  BSYNC B0 ;  /* 0x0000000000007941 */ /* 0x000fea0003800000 */
.L_x_7293:
        /* <DEDUP_REMOVED lines=54> */
.L_x_7288:
[----:B------:R-:W-:Y:S05]  /*6ff0*/  BSYNC B1 ;  /* 0x0000000000017941 */ /* 0x000fea0003800000 */
.L_x_7287:
[----:B------:R-:W2:Y:S02]  /*7000*/  LD.E R0, desc[UR6][R18.64+0xd0] ;  /* 0x0000d00612007980 */ /* 0x000ea4000c101900 */
[----:B--2---:R-:W-:Y:S05]  /*7010*/  IMAD.U32 R0, R0, -0x20, RZ ;  /* 0xffffffe000007824 */ /* 0x004fea00078e00ff */
[C---:B------:R-:W-:Y:S02]  /*7020*/  LEA R20, P1, R0.reuse, R20, 0x1 ;  /* 0x0000001400147211 */ /* 0x040fe400078208ff */
[C---:B------:R-:W-:Y:S02]  /*7030*/  LEA R36, P0, R0.reuse, R36, 0x1 ;  /* 0x0000002400247211 */ /* 0x040fe400078008ff */
[C---:B------:R-:W-:Y:S02]  /*7040*/  LEA.HI.X.SX32 R21, R0.reuse, R21, 0x1, P1 ;  /* 0x0000001500157211 */ /* 0x040fe400008f0eff */
[----:B------:R-:W-:Y:S01]  /*7050*/  LEA.HI.X.SX32 R37, R0, R37, 0x1, P0 ;  /* 0x0000002500257211 */ /* 0x000fe200000f0eff */
[----:B------:R-:W-:Y:S05]  /*7060*/  BRA `(.L_x_7295) ;  /* 0x0000007000487947 */ /* 0x000fea0003800000 */
.L_x_7262:
        /* <DEDUP_REMOVED lines=101> */
.L_x_7301:
[----:B------:R-:W-:Y:S05]  /*76c0*/  BSYNC B0 ;  /* 0x0000000000007941 */ /* 0x000fea0003800000 */
.L_x_7300:
[----:B-----5:R2:W-:Y:S02]  /*76d0*/  ST.E.128 desc[UR6][R120.64], R28 ;  /* 0x0000001c78007985 */ /* 0x0205e4000c101d06 */
.L_x_7299:
[----:B------:R-:W-:Y:S05]  /*76e0*/  BSYNC B1 ;  /* 0x0000000000017941 */ /* 0x000fea0003800000 */
.L_x_7298:
        /* <DEDUP_REMOVED lines=99> */
.L_x_7305:
[----:B------:R-:W-:Y:S05]  /*7d20*/  BSYNC B0 ;  /* 0x0000000000007941 */ /* 0x000fea0003800000 */
.L_x_7304:
[----:B-----5:R3:W-:Y:S02]  /*7d30*/  ST.E.128 desc[UR6][R120.64+0x80], R28 ;  /* 0x0000801c78007985 */ /* 0x0207e4000c101d06 */
.L_x_7303:
[----:B------:R-:W-:Y:S05]  /*7d40*/  BSYNC B1 ;  /* 0x0000000000017941 */ /* 0x000fea0003800000 */
.L_x_7302:
        /* <DEDUP_REMOVED lines=99> */
.L_x_7309:
[----:B------:R-:W-:Y:S05]  /*8380*/  BSYNC B0 ;  /* 0x0000000000007941 */ /* 0x000fea0003800000 */
.L_x_7308:
[----:B-----5:R3:W-:Y:S02]  /*8390*/  ST.E.128 desc[UR6][R120.64+0x100], R28 ;  /* 0x0001001c78007985 */ /* 0x0207e4000c101d06 */
.L_x_7307:
[----:B------:R-:W-:Y:S05]  /*83a0*/  BSYNC B1 ;  /* 0x0000000000017941 */ /* 0x000fea0003800000 */
.L_x_7306:
        /* <DEDUP_REMOVED lines=98> */
.L_x_7311:
[----:B------:R-:W-:Y:S05]  /*89d0*/  BSYNC B0 ;  /* 0x0000000000007941 */ /* 0x000fea0003800000 */
.L_x_7310:
[----:B-----5:R3:W-:Y:S02]  /*89e0*/  ST.E.128 desc[UR6][R120.64+0x180], R28 ;  /* 0x0001801c78007985 */ /* 0x0207e4000c101d06 */
.L_x_7297:
[----:B------:R-:W-:Y:S05]  /*89f0*/  BSYNC B2 ;  /* 0x0000000000027941 */ /* 0x000fea0003800000 */
.L_x_7296:
        /* <DEDUP_REMOVED lines=106> */
.L_x_7317:
[----:B------:R-:W-:Y:S05]  /*90a0*/  BSYNC B0 ;  /* 0x0000000000007941 */ /* 0x000fea0003800000 */
.L_x_7316:
[----:B-----5:R3:W-:Y:S02]  /*90b0*/  ST.E.128 desc[UR6][R186.64], R28 ;  /* 0x0000001cba007985 */ /* 0x0207e4000c101d06 */
.L_x_7315:
[----:B------:R-:W-:Y:S05]  /*90c0*/  BSYNC B1 ;  /* 0x0000000000017941 */ /* 0x000fea0003800000 */
.L_x_7314:
        /* <DEDUP_REMOVED lines=101> */
.L_x_7321:
[----:B------:R-:W-:Y:S05]  /*9720*/  BSYNC B0 ;  /* 0x0000000000007941 */ /* 0x000fea0003800000 */
.L_x_7320:
[----:B-----5:R3:W-:Y:S02]  /*9730*/  ST.E.128 desc[UR6][R186.64], R28 ;  /* 0x0000001cba007985 */ /* 0x0207e4000c101d06 */
.L_x_7319:
[----:B------:R-:W-:Y:S05]  /*9740*/  BSYNC B1 ;  /* 0x0000000000017941 */ /* 0x000fea0003800000 */
.L_x_7318:
        /* <DEDUP_REMOVED lines=101> */
.L_x_7325:
[----:B------:R-:W-:Y:S05]  /*9da0*/  BSYNC B0 ;  /* 0x0000000000007941 */ /* 0x000fea0003800000 */
.L_x_7324:
[----:B-----5:R3:W-:Y:S02]  /*9db0*/  ST.E.128 desc[UR6][R186.64], R28 ;  /* 0x0000001cba007985 */ /* 0x0207e4000c101d06 */
.L_x_7323:
[----:B------:R-:W-:Y:S05]  /*9dc0*/  BSYNC B1 ;  /* 0x0000000000017941 */ /* 0x000fea0003800000 */
.L_x_7322:
        /* <DEDUP_REMOVED lines=100> */
.L_x_7327:
[----:B------:R-:W-:Y:S05]  /*a410*/  BSYNC B0 ;  /* 0x0000000000007941 */ /* 0x000fea0003800000 */
.L_x_7326:
[----:B-----5:R3:W-:Y:S02]  /*a420*/  ST.E.128 desc[UR6][R186.64], R28 ;  /* 0x0000001cba007985 */ /* 0x0207e4000c101d06 */
.L_x_7313:
[----:B------:R-:W-:Y:S05]  /*a430*/  BSYNC B2 ;  /* 0x0000000000027941 */ /* 0x000fea0003800000 */
.L_x_7312:
        /* <DEDUP_REMOVED lines=106> */
.L_x_7333:
[----:B------:R-:W-:Y:S05]  /*aae0*/  BSYNC B0 ;  /* 0x0000000000007941 */ /* 0x000fea0003800000 */
.L_x_7332:
[----:B-----5:R3:W-:Y:S02]  /*aaf0*/  ST.E.128 desc[UR6][R186.64], R28 ;  /* 0x0000001cba007985 */ /* 0x0207e4000c101d06 */
.L_x_7331:
[----:B------:R-:W-:Y:S05]  /*ab00*/  BSYNC B1 ;  /* 0x0000000000017941 */ /* 0x000fea0003800000 */
.L_x_7330:
        /* <DEDUP_REMOVED lines=101> */
.L_x_7337:
[----:B------:R-:W-:Y:S05]  /*b160*/  BSYNC B0 ;  /* 0x0000000000007941 */ /* 0x000fea0003800000 */
.L_x_7336:
[----:B-----5:R3:W-:Y:S02]  /*b170*/  ST.E.128 desc[UR6][R186.64], R28 ;  /* 0x0000001cba007985 */ /* 0x0207e4000c101d06 */
.L_x_7335:
[----:B------:R-:W-:Y:S05]  /*b180*/  BSYNC B1 ;  /* 0x0000000000017941 */ /* 0x000fea0003800000 */
.L_x_7334:
        /* <DEDUP_REMOVED lines=101> */
.L_x_7341:
[----:B------:R-:W-:Y:S05]  /*b7e0*/  BSYNC B0 ;  /* 0x0000000000007941 */ /* 0x000fea0003800000 */
.L_x_7340:
[----:B-----5:R3:W-:Y:S02]  /*b7f0*/  ST.E.128 desc[UR6][R186.64], R28 ;  /* 0x0000001cba007985 */ /* 0x0207e4000c101d06 */
.L_x_7339:
[----:B------:R-:W-:Y:S05]  /*b800*/  BSYNC B1 ;  /* 0x0000000000017941 */ /* 0x000fea0003800000 */
.L_x_7338:
        /* <DEDUP_REMOVED lines=100> */
.L_x_7343:
[----:B------:R-:W-:Y:S05]  /*be50*/  BSYNC B0 ;  /* 0x0000000000007941 */ /* 0x000fea0003800000 */
.L_x_7342:
[----:B-----5:R3:W-:Y:S02]  /*be60*/  ST.E.128 desc[UR6][R186.64], R28 ;  /* 0x0000001cba007985 */ /* 0x0207e4000c101d06 */
.L_x_7329:
[----:B------:R-:W-:Y:S05]  /*be70*/  BSYNC B2 ;  /* 0x0000000000027941 */ /* 0x000fea0003800000 */
.L_x_7328:
        /* <DEDUP_REMOVED lines=110> */
.L_x_7349:
[----:B------:R-:W-:Y:S05]  /*c560*/  BSYNC B0 ;  /* 0x0000000000007941 */ /* 0x000fea0003800000 */
.L_x_7348:
[----:B-----5:R3:W-:Y:S02]  /*c570*/  ST.E.128 desc[UR6][R188.64], R28 ;  /* 0x0000001cbc007985 */ /* 0x0207e4000c101d06 */
.L_x_7347:
[----:B------:R-:W-:Y:S05]  /*c580*/  BSYNC B1 ;  /* 0x0000000000017941 */ /* 0x000fea0003800000 */
.L_x_7346:
        /* <DEDUP_REMOVED lines=101> */
.L_x_7353:
[----:B------:R-:W-:Y:S05]  /*cbe0*/  BSYNC B0 ;  /* 0x0000000000007941 */ /* 0x000fea0003800000 */
.L_x_7352:
[----:B-----5:R3:W-:Y:S02]  /*cbf0*/  ST.E.128 desc[UR6][R188.64], R28 ;  /* 0x0000001cbc007985 */ /* 0x0207e4000c101d06 */
.L_x_7351:
[----:B------:R-:W-:Y:S05]  /*cc00*/  BSYNC B1 ;  /* 0x0000000000017941 */ /* 0x000fea0003800000 */
.L_x_7350:
        /* <DEDUP_REMOVED lines=101> */
.L_x_7357:
[----:B------:R-:W-:Y:S05]  /*d260*/  BSYNC B0 ;  /* 0x0000000000007941 */ /* 0x000fea0003800000 */
.L_x_7356:
[----:B-----5:R3:W-:Y:S02]  /*d270*/  ST.E.128 desc[UR6][R188.64], R28 ;  /* 0x0000001cbc007985 */ /* 0x0207e4000c101d06 */
.L_x_7355:
[----:B------:R-:W-:Y:S05]  /*d280*/  BSYNC B1 ;  /* 0x0000000000017941 */ /* 0x000fea0003800000 */
.L_x_7354:
        /* <DEDUP_REMOVED lines=101> */
.L_x_7359:
[----:B------:R-:W-:Y:S05]  /*d8e0*/  BSYNC B0 ;  /* 0x0000000000007941 */ /* 0x000fea0003800000 */
.L_x_7358:
[----:B-----5:R3:W-:Y:S02]  /*d8f0*/  ST.E.128 desc[UR6][R188.64], R40 ;  /* 0x00000028bc007985 */ /* 0x0207e4000c101d06 */
.L_x_7345:
[----:B------:R-:W-:Y:S05]  /*d900*/  BSYNC B2 ;  /* 0x0000000000027941 */ /* 0x000fea0003800000 */
.L_x_7344:
        /* <DEDUP_REMOVED lines=11> */
.L_x_7261:
        /* <DEDUP_REMOVED lines=29> */
.L_x_7361:
[----:B------:R-:W-:Y:S05]  /*db90*/  BSYNC B0 ;  /* 0x0000000000007941 */ /* 0x000fea0003800000 */
.L_x_7360:
        /* <DEDUP_REMOVED lines=30> */
.L_x_7363:
[----:B------:R-:W-:Y:S05]  /*dd80*/  BSYNC B0 ;  /* 0x0000000000007941 */ /* 0x000fea0003800000 */
.L_x_7362:
        /* <DEDUP_REMOVED lines=30> */
.L_x_7365:
[----:B------:R-:W-:Y:S05]  /*df70*/  BSYNC B0 ;  /* 0x0000000000007941 */ /* 0x000fea0003800000 */
.L_x_7364:
        /* <DEDUP_REMOVED lines=33> */
.L_x_7295:
[----:B------:R-:W-:Y:S05]  /*e190*/  BSYNC B3 ;  /* 0x0000000000037941 */ /* 0x000fea0003800000 */
.L_x_7260:
        /* <DEDUP_REMOVED lines=91> */
.L_x_7367:
        /* <DEDUP_REMOVED lines=10> */
.L_x_7368:
[----:B------:R-:W-:Y:S05]  /*e7f0*/  BSYNC B0 ;  /* 0x0000000000007941 */ /* 0x000fea0003800000 */
.L_x_7366:
[----:B------:R-:W-:Y:S04]  /*e800*/  IADD3 R12, R12, -0x1, RZ ;  /* 0xffffffff0c0c7810 */ /* 0x000fe80007ffe0ff */
[----:B------:R-:W-:Y:S11]  /*e810*/  ISETP.GT.AND P0, PT, R12, R83, PT ;  /* 0x000000530c00720c */ /* 0x000ff60003f04270 */
[----:B------:R-:W-:Y:S02]  /*e820*/  @!UPT UIADD3 URZ, URZ, URZ, URZ ;  /* 0x0000003f3f3ff290 */ /* 0x000fe4000fffe03f */
[----:B------:R-:W-:Y:S05]  /*e830*/  @P0 BRA `(.L_x_7369) ;  /* 0xffffff4400980947 */ /* 0x000fea000383ffff */
.L_x_7251:
        /* <DEDUP_REMOVED lines=117> */
.L_x_7378:
[----:B------:R-:W-:Y:S05]  /*ef90*/  BSYNC B0 ;  /* 0x0000000000007941 */ /* 0x000fea0003800000 */
.L_x_7377:
[----:B-----5:R3:W-:Y:S02]  /*efa0*/  STS.128 [R238], R40 ;  /* 0x00000028ee007388 */ /* 0x0207e40000000c00 */
.L_x_7376:
[----:B------:R-:W-:Y:S05]  /*efb0*/  BSYNC B1 ;  /* 0x0000000000017941 */ /* 0x000fea0003800000 */
.L_x_7375:
        /* <DEDUP_REMOVED lines=53> */
.L_x_7382:
[----:B------:R-:W-:Y:S05]  /*f310*/  BSYNC B0 ;  /* 0x0000000000007941 */ /* 0x000fea0003800000 */
.L_x_7381:
[----:B-----5:R1:W-:Y:S02]  /*f320*/  STS.128 [R238+0x2000], R40 ;  /* 0x00200028ee007388 */ /* 0x0203e40000000c00 */
.L_x_7380:
[----:B------:R-:W-:Y:S05]  /*f330*/  BSYNC B1 ;  /* 0x0000000000017941 */ /* 0x000fea0003800000 */
.L_x_7379:
        /* <DEDUP_REMOVED lines=53> */
.L_x_7386:
[----:B------:R-:W-:Y:S05]  /*f690*/  BSYNC B0 ;  /* 0x0000000000007941 */ /* 0x000fea0003800000 */
.L_x_7385:
[----:B-----5:R3:W-:Y:S02]  /*f6a0*/  STS.128 [R238+0x4000], R40 ;  /* 0x00400028ee007388 */ /* 0x0207e40000000c00 */
.L_x_7384:
[----:B------:R-:W-:Y:S05]  /*f6b0*/  BSYNC B1 ;  /* 0x0000000000017941 */ /* 0x000fea0003800000 */
.L_x_7383:
        /* <DEDUP_REMOVED lines=51> */
.L_x_7388:
[----:B------:R-:W-:Y:S05]  /*f9f0*/  BSYNC B0 ;  /* 0x0000000000007941 */ /* 0x000fea0003800000 */
.L_x_7387:
[----:B-----5:R3:W-:Y:S02]  /*fa00*/  STS.128 [R238+0x6000], R40 ;  /* 0x00600028ee007388 */ /* 0x0207e40000000c00 */
.L_x_7374:
[----:B------:R-:W-:Y:S05]  /*fa10*/  BSYNC B2 ;  /* 0x0000000000027941 */ /* 0x000fea0003800000 */
.L_x_7373:
        /* <DEDUP_REMOVED lines=67> */
.L_x_7394:
[----:B------:R-:W-:Y:S05]  /*fe50*/  BSYNC B0 ;  /* 0x0000000000007941 */ /* 0x000fea0003800000 */
.L_x_7393:
[----:B-----5:R3:W-:Y:S02]  /*fe60*/  STS.128 [R238+0x800], R40 ;  /* 0x00080028ee007388 */ /* 0x0207e40000000c00 */
.L_x_7392:
[----:B------:R-:W-:Y:S05]  /*fe70*/  BSYNC B1 ;  /* 0x0000000000017941 */ /* 0x000fea0003800000 */
.L_x_7391:
        /* <DEDUP_REMOVED lines=54> */
.L_x_7398:
[----:B------:R-:W-:Y:S05]  /*101e0*/  BSYNC B0 ;  /* 0x0000000000007941 */ /* 0x000fea0003800000 */
.L_x_7397:
[----:B-----5:R3:W-:Y:S02]  /*101f0*/  STS.128 [R238+0x2800], R40 ;  /* 0x00280028ee007388 */ /* 0x0207e40000000c00 */
.L_x_7396:
[----:B------:R-:W-:Y:S05]  /*10200*/  BSYNC B1 ;  /* 0x0000000000017941 */ /* 0x000fea0003800000 */
.L_x_7395:
        /* <DEDUP_REMOVED lines=54> */
.L_x_7402:
[----:B------:R-:W-:Y:S05]  /*10570*/  BSYNC B0 ;  /* 0x0000000000007941 */ /* 0x000fea0003800000 */
.L_x_7401:
[----:B-----5:R3:W-:Y:S02]  /*10580*/  STS.128 [R238+0x4800], R40 ;  /* 0x00480028ee007388 */ /* 0x0207e40000000c00 */
.L_x_7400:
[----:B------:R-:W-:Y:S05]  /*10590*/  BSYNC B1 ;  /* 0x0000000000017941 */ /* 0x000fea0003800000 */
.L_x_7399:
        /* <DEDUP_REMOVED lines=53> */
.L_x_7404:
[----:B------:R-:W-:Y:S05]  /*108f0*/  BSYNC B0 ;  /* 0x0000000000007941 */ /* 0x000fea0003800000 */
.L_x_7403:
[----:B-----5:R1:W-:Y:S02]  /*10900*/  STS.128 [R238+0x6800], R36 ;  /* 0x00680024ee007388 */ /* 0x0203e40000000c00 */
.L_x_7390:
[----:B------:R-:W-:Y:S05]  /*10910*/  BSYNC B2 ;  /* 0x0000000000027941 */ /* 0x000fea0003800000 */
.L_x_7389:
        /* <DEDUP_REMOVED lines=67> */
.L_x_7410:
[----:B------:R-:W-:Y:S05]  /*10d50*/  BSYNC B0 ;  /* 0x0000000000007941 */ /* 0x000fea0003800000 */
.L_x_7409:
[----:B-----5:R3:W-:Y:S02]  /*10d60*/  STS.128 [R238+0x1000], R36 ;  /* 0x00100024ee007388 */ /* 0x0207e40000000c00 */
.L_x_7408:
[----:B------:R-:W-:Y:S05]  /*10d70*/  BSYNC B1 ;  /* 0x0000000000017941 */ /* 0x000fea0003800000 */
.L_x_7407:
        /* <DEDUP_REMOVED lines=53> */
.L_x_7414:
[----:B------:R-:W-:Y:S05]  /*110d0*/  BSYNC B0 ;  /* 0x0000000000007941 */ /* 0x000fea0003800000 */
.L_x_7413:
[----:B-----5:R3:W-:Y:S02]  /*110e0*/  STS.128 [R238+0x3000], R36 ;  /* 0x00300024ee007388 */ /* 0x0207e40000000c00 */
.L_x_7412:
[----:B------:R-:W-:Y:S05]  /*110f0*/  BSYNC B1 ;  /* 0x0000000000017941 */ /* 0x000fea0003800000 */
.L_x_7411:
        /* <DEDUP_REMOVED lines=53> */
.L_x_7418:
[----:B------:R-:W-:Y:S05]  /*11450*/  BSYNC B0 ;  /* 0x0000000000007941 */ /* 0x000fea0003800000 */
.L_x_7417:
[----:B-----5:R3:W-:Y:S02]  /*11460*/  STS.128 [R238+0x5000], R36 ;  /* 0x00500024ee007388 */ /* 0x0207e40000000c00 */
.L_x_7416:
[----:B------:R-:W-:Y:S05]  /*11470*/  BSYNC B1 ;  /* 0x0000000000017941 */ /* 0x000fea0003800000 */
.L_x_7415:
        /* <DEDUP_REMOVED lines=53> */
.L_x_7420:
[----:B------:R-:W-:Y:S05]  /*117d0*/  BSYNC B0 ;  /* 0x0000000000007941 */ /* 0x000fea0003800000 */
.L_x_7419:
[----:B-----5:R3:W-:Y:S02]  /*117e0*/  STS.128 [R238+0x7000], R36 ;  /* 0x00700024ee007388 */ /* 0x0207e40000000c00 */
.L_x_7406:
[----:B------:R-:W-:Y:S05]  /*117f0*/  BSYNC B2 ;  /* 0x0000000000027941 */ /* 0x000fea0003800000 */
.L_x_7405:
        /* <DEDUP_REMOVED lines=67> */
.L_x_7425:
[----:B------:R-:W-:Y:S05]  /*11c30*/  BSYNC B0 ;  /* 0x0000000000007941 */ /* 0x000fea0003800000 */
.L_x_7424:
[----:B-----5:R1:W-:Y:S02]  /*11c40*/  STS.128 [R238+0x1800], R20 ;  /* 0x00180014ee007388 */ /* 0x0203e40000000c00 */
.L_x_7423:
[----:B------:R-:W-:Y:S05]  /*11c50*/  BSYNC B1 ;  /* 0x0000000000017941 */ /* 0x000fea0003800000 */
.L_x_7422:
        /* <DEDUP_REMOVED lines=53> */
.L_x_7429:
[----:B------:R-:W-:Y:S05]  /*11fb0*/  BSYNC B0 ;  /* 0x0000000000007941 */ /* 0x000fea0003800000 */
.L_x_7428:
[----:B-----5:R1:W-:Y:S02]  /*11fc0*/  STS.128 [R238+0x3800], R12 ;  /* 0x0038000cee007388 */ /* 0x0203e40000000c00 */
.L_x_7427:
[----:B------:R-:W-:Y:S05]  /*11fd0*/  BSYNC B1 ;  /* 0x0000000000017941 */ /* 0x000fea0003800000 */
.L_x_7426:
        /* <DEDUP_REMOVED lines=53> */
.L_x_7433:
[----:B------:R-:W-:Y:S05]  /*12330*/  BSYNC B0 ;  /* 0x0000000000007941 */ /* 0x000fea0003800000 */
.L_x_7432:
[----:B-----5:R1:W-:Y:S02]  /*12340*/  STS.128 [R238+0x5800], R12 ;  /* 0x0058000cee007388 */ /* 0x0203e40000000c00 */
.L_x_7431:
[----:B------:R-:W-:Y:S05]  /*12350*/  BSYNC B1 ;  /* 0x0000000000017941 */ /* 0x000fea0003800000 */
.L_x_7430:
        /* <DEDUP_REMOVED lines=53> */
.L_x_7435:
[----:B------:R-:W-:Y:S05]  /*126b0*/  BSYNC B0 ;  /* 0x0000000000007941 */ /* 0x000fea0003800000 */
.L_x_7434:
[----:B-----5:R1:W-:Y:S01]  /*126c0*/  STS.128 [R238+0x7800], R12 ;  /* 0x0078000cee007388 */ /* 0x0203e20000000c00 */
[----:B------:R-:W-:Y:S05]  /*126d0*/  BRA `(.L_x_7421) ;  /* 0x0000007000147947 */ /* 0x000fea0003800000 */
.L_x_7372:
        /* <DEDUP_REMOVED lines=99> */
.L_x_7441:
[----:B------:R-:W-:Y:S05]  /*12d10*/  BSYNC B0 ;  /* 0x0000000000007941 */ /* 0x000fea0003800000 */
.L_x_7440:
[----:B-----5:R3:W-:Y:S02]  /*12d20*/  STS.128 [R238], R60 ;  /* 0x0000003cee007388 */ /* 0x0207e40000000c00 */
.L_x_7439:
[----:B------:R-:W-:Y:S05]  /*12d30*/  BSYNC B1 ;  /* 0x0000000000017941 */ /* 0x000fea0003800000 */
.L_x_7438:
        /* <DEDUP_REMOVED lines=97> */
.L_x_7445:
[----:B------:R-:W-:Y:S05]  /*13350*/  BSYNC B0 ;  /* 0x0000000000007941 */ /* 0x000fea0003800000 */
.L_x_7444:
[----:B-----5:R1:W-:Y:S02]  /*13360*/  STS.128 [R238+0x2000], R60 ;  /* 0x0020003cee007388 */ /* 0x0203e40000000c00 */
.L_x_7443:
[----:B------:R-:W-:Y:S05]  /*13370*/  BSYNC B1 ;  /* 0x0000000000017941 */ /* 0x000fea0003800000 */
.L_x_7442:
        /* <DEDUP_REMOVED lines=97> */
.L_x_7449:
[----:B------:R-:W-:Y:S05]  /*13990*/  BSYNC B0 ;  /* 0x0000000000007941 */ /* 0x000fea0003800000 */
.L_x_7448:
[----:B-----5:R3:W-:Y:S02]  /*139a0*/  STS.128 [R238+0x4000], R60 ;  /* 0x0040003cee007388 */ /* 0x0207e40000000c00 */
.L_x_7447:
[----:B------:R-:W-:Y:S05]  /*139b0*/  BSYNC B1 ;  /* 0x0000000000017941 */ /* 0x000fea0003800000 */
.L_x_7446:
        /* <DEDUP_REMOVED lines=96> */
.L_x_7451:
[----:B------:R-:W-:Y:S05]  /*13fc0*/  BSYNC B0 ;  /* 0x0000000000007941 */ /* 0x000fea0003800000 */
.L_x_7450:
[----:B-----5:R3:W-:Y:S02]  /*13fd0*/  STS.128 [R238+0x6000], R60 ;  /* 0x0060003cee007388 */ /* 0x0207e40000000c00 */
.L_x_7437:
[----:B------:R-:W-:Y:S05]  /*13fe0*/  BSYNC B2 ;  /* 0x0000000000027941 */ /* 0x000fea0003800000 */
.L_x_7436:
        /* <DEDUP_REMOVED lines=104> */
.L_x_7457:
[----:B------:R-:W-:Y:S05]  /*14670*/  BSYNC B0 ;  /* 0x0000000000007941 */ /* 0x000fea0003800000 */
.L_x_7456:
[----:B-----5:R3:W-:Y:S02]  /*14680*/  STS.128 [R238+0x800], R60 ;  /* 0x0008003cee007388 */ /* 0x0207e40000000c00 */
.L_x_7455:
[----:B------:R-:W-:Y:S05]  /*14690*/  BSYNC B1 ;  /* 0x0000000000017941 */ /* 0x000fea0003800000 */
.L_x_7454:
        /* <DEDUP_REMOVED lines=100> */
.L_x_7461:
[----:B------:R-:W-:Y:S05]  /*14ce0*/  BSYNC B0 ;  /* 0x0000000000007941 */ /* 0x000fea0003800000 */
.L_x_7460:
[----:B-----5:R3:W-:Y:S02]  /*14cf0*/  STS.128 [R238+0x2800], R60 ;  /* 0x0028003cee007388 */ /* 0x0207e40000000c00 */
.L_x_7459:
[----:B------:R-:W-:Y:S05]  /*14d00*/  BSYNC B1 ;  /* 0x0000000000017941 */ /* 0x000fea0003800000 */
.L_x_7458:
        /* <DEDUP_REMOVED lines=100> */
.L_x_7465:
[----:B------:R-:W-:Y:S05]  /*15350*/  BSYNC B0 ;  /* 0x0000000000007941 */ /* 0x000fea0003800000 */
.L_x_7464:
[----:B-----5:R3:W-:Y:S02]  /*15360*/  STS.128 [R238+0x4800], R60 ;  /* 0x0048003cee007388 */ /* 0x0207e40000000c00 */
.L_x_7463:
[----:B------:R-:W-:Y:S05]  /*15370*/  BSYNC B1 ;  /* 0x0000000000017941 */ /* 0x000fea0003800000 */
.L_x_7462:
        /* <DEDUP_REMOVED lines=98> */
.L_x_7467:
[----:B------:R-:W-:Y:S05]  /*159a0*/  BSYNC B0 ;  /* 0x0000000000007941 */ /* 0x000fea0003800000 */
.L_x_7466:
[----:B-----5:R1:W-:Y:S02]  /*159b0*/  STS.128 [R238+0x6800], R40 ;  /* 0x00680028ee007388 */ /* 0x0203e40000000c00 */
.L_x_7453:
[----:B------:R-:W-:Y:S05]  /*159c0*/  BSYNC B2 ;  /* 0x0000000000027941 */ /* 0x000fea0003800000 */
.L_x_7452:
        /* <DEDUP_REMOVED lines=103> */
.L_x_7473:
[----:B------:R-:W-:Y:S05]  /*16040*/  BSYNC B0 ;  /* 0x0000000000007941 */ /* 0x000fea0003800000 */
.L_x_7472:
[----:B-----5:R1:W-:Y:S02]  /*16050*/  STS.128 [R238+0x1000], R40 ;  /* 0x00100028ee007388 */ /* 0x0203e40000000c00 */
.L_x_7471:
[----:B------:R-:W-:Y:S05]  /*16060*/  BSYNC B1 ;  /* 0x0000000000017941 */ /* 0x000fea0003800000 */
.L_x_7470:
        /* <DEDUP_REMOVED lines=98> */
.L_x_7477:
[----:B------:R-:W-:Y:S05]  /*16690*/  BSYNC B0 ;  /* 0x0000000000007941 */ /* 0x000fea0003800000 */
.L_x_7476:
[----:B-----5:R1:W-:Y:S02]  /*166a0*/  STS.128 [R238+0x3000], R40 ;  /* 0x00300028ee007388 */ /* 0x0203e40000000c00 */
.L_x_7475:
[----:B------:R-:W-:Y:S05]  /*166b0*/  BSYNC B1 ;  /* 0x0000000000017941 */ /* 0x000fea0003800000 */
.L_x_7474:
        /* <DEDUP_REMOVED lines=98> */
.L_x_7481:
[----:B------:R-:W-:Y:S05]  /*16ce0*/  BSYNC B0 ;  /* 0x0000000000007941 */ /* 0x000fea0003800000 */
.L_x_7480:
[----:B-----5:R1:W-:Y:S02]  /*16cf0*/  STS.128 [R238+0x5000], R40 ;  /* 0x00500028ee007388 */ /* 0x0203e40000000c00 */
.L_x_7479:
[----:B------:R-:W-:Y:S05]  /*16d00*/  BSYNC B1 ;  /* 0x0000000000017941 */ /* 0x000fea0003800000 */
.L_x_7478:
        /* <DEDUP_REMOVED lines=101> */
.L_x_7483:
[----:B------:R-:W-:Y:S05]  /*17360*/  BSYNC B0 ;  /* 0x0000000000007941 */ /* 0x000fea0003800000 */
.L_x_7482:
[----:B-----5:R2:W-:Y:S02]  /*17370*/  STS.128 [R238+0x7000], R36 ;  /* 0x00700024ee007388 */ /* 0x0205e40000000c00 */
.L_x_7469:
[----:B------:R-:W-:Y:S05]  /*17380*/  BSYNC B2 ;  /* 0x0000000000027941 */ /* 0x000fea0003800000 */
.L_x_7468:
        /* <DEDUP_REMOVED lines=103> */
.L_x_7487:
[----:B------:R-:W-:Y:S05]  /*17a00*/  BSYNC B0 ;  /* 0x0000000000007941 */ /* 0x000fea0003800000 */
.L_x_7486:
[----:B-----5:R1:W-:Y:S02]  /*17a10*/  STS.128 [R238+0x1800], R20 ;  /* 0x00180014ee007388 */ /* 0x0203e40000000c00 */
.L_x_7485:
[----:B------:R-:W-:Y:S05]  /*17a20*/  BSYNC B1 ;  /* 0x0000000000017941 */ /* 0x000fea0003800000 */
.L_x_7484:
        /* <DEDUP_REMOVED lines=102> */
.L_x_7491:
[----:B------:R-:W-:Y:S05]  /*18090*/  BSYNC B0 ;  /* 0x0000000000007941 */ /* 0x000fea0003800000 */
.L_x_7490:
[----:B-----5:R1:W-:Y:S02]  /*180a0*/  STS.128 [R238+0x3800], R20 ;  /* 0x00380014ee007388 */ /* 0x0203e40000000c00 */
.L_x_7489:
[----:B------:R-:W-:Y:S05]  /*180b0*/  BSYNC B1 ;  /* 0x0000000000017941 */ /* 0x000fea0003800000 */
.L_x_7488:
        /* <DEDUP_REMOVED lines=100> */
.L_x_7495:
[----:B------:R-:W-:Y:S05]  /*18700*/  BSYNC B0 ;  /* 0x0000000000007941 */ /* 0x000fea0003800000 */
.L_x_7494:
[----:B-----5:R1:W-:Y:S02]  /*18710*/  STS.128 [R238+0x5800], R20 ;  /* 0x00580014ee007388 */ /* 0x0203e40000000c00 */
.L_x_7493:
[----:B------:R-:W-:Y:S05]  /*18720*/  BSYNC B1 ;  /* 0x0000000000017941 */ /* 0x000fea0003800000 */
.L_x_7492:
        /* <DEDUP_REMOVED lines=104> */
.L_x_7497:
[----:B------:R-:W-:Y:S05]  /*18db0*/  BSYNC B0 ;  /* 0x0000000000007941 */ /* 0x000fea0003800000 */
.L_x_7496:
[----:B-----5:R1:W-:Y:S01]  /*18dc0*/  STS.128 [R238+0x7800], R12 ;  /* 0x0078000cee007388 */ /* 0x0203e20000000c00 */
[----:B------:R-:W-:Y:S05]  /*18dd0*/  BRA `(.L_x_7421) ;  /* 0x0000000800547947 */ /* 0x000fea0003800000 */
.L_x_7371:
        /* <DEDUP_REMOVED lines=42> */
.L_x_7499:
[----:B------:R-:W-:Y:S05]  /*19080*/  BSYNC B0 ;  /* 0x0000000000007941 */ /* 0x000fea0003800000 */
.L_x_7498:
        /* <DEDUP_REMOVED lines=35> */
.L_x_7501:
[----:B------:R-:W-:Y:S05]  /*192c0*/  BSYNC B0 ;  /* 0x0000000000007941 */ /* 0x000fea0003800000 */
.L_x_7500:
        /* <DEDUP_REMOVED lines=34> */
.L_x_7503:
[----:B------:R-:W-:Y:S05]  /*194f0*/  BSYNC B0 ;  /* 0x0000000000007941 */ /* 0x000fea0003800000 */
.L_x_7502:
        /* <DEDUP_REMOVED lines=35> */
.L_x_7421:
[----:B------:R-:W-:Y:S05]  /*19730*/  BSYNC B3 ;  /* 0x0000000000037941 */ /* 0x000fea0003800000 */
.L_x_7370:
        /* <DEDUP_REMOVED lines=41> */
.L_x_7505:
[----:B------:R-:W-:Y:S05]  /*199d0*/  BSYNC B0 ;  /* 0x0000000000007941 */ /* 0x000fea0003800000 */
.L_x_7504:
[----:B------:R-:W-:Y:S04]  /*199e0*/  BSSY B0, `(.L_x_7506) ;  /* 0x0000025000007945 */ /* 0x000fe80003800000 */
[----:B------:R-:W-:Y:S05]  /*199f0*/  @P5 BRA `(.L_x_7507) ;  /* 0x00000000008c5947 */ /* 0x000fea0003800000 */
[C---:B-----5:R-:W-:Y:S02]  /*19a00*/  LOP3.LUT R2, R240.reuse, 0x1, RZ, 0xc0, !PT ;  /* 0x00000001f0027812 */ /* 0x060fe400078ec0ff */
[----:B------:R-:W-:Y:S02]  /*19a10*/  LOP3.LUT P5, RZ, R240, 0x2, RZ, 0xc0, !PT ;  /* 0x00000002f0ff7812 */ /* 0x000fe400078ac0ff */
[----:B------:R-:W-:Y:S02]  /*19a20*/  ISETP.NE.U32.AND P6, PT, R2, 0x1, PT ;  /* 0x000000010200780c */ /* 0x000fe40003fc5070 */
[----:B------:R-:W-:Y:S02]  /*19a30*/  LOP3.LUT P3, RZ, R240, 0x4, RZ, 0xc0, !PT ;  /* 0x00000004f0ff7812 */ /* 0x000fe4000786c0ff */
[----:B----4-:R-:W-:-:S05]  /*19a40*/  IADD3 R4, P1, R225, R156, RZ ;  /* 0x0000009ce1047210 */ /* 0x010fca0007f3e0ff */
        /* <DEDUP_REMOVED lines=30> */
.L_x_7507:
[----:B------:R-:W-:Y:S05]  /*19c30*/  BSYNC B0 ;  /* 0x0000000000007941 */ /* 0x000fea0003800000 */
.L_x_7506:
[----:B------:R-:W-:Y:S04]  /*19c40*/  BSSY B0, `(.L_x_7508) ;  /* 0x0000027000007945 */ /* 0x000fe80003800000 */
[----:B------:R-:W-:Y:S05]  /*19c50*/  @P4 BRA `(.L_x_7509) ;  /* 0x0000000000944947 */ /* 0x000fea0003800000 */
[C---:B-----5:R-:W-:Y:S02]  /*19c60*/  LOP3.LUT R2, R240.reuse, 0x1, RZ, 0xc0, !PT ;  /* 0x00000001f0027812 */ /* 0x060fe400078ec0ff */
[----:B------:R-:W-:Y:S02]  /*19c70*/  LOP3.LUT P5, RZ, R240, 0x2, RZ, 0xc0, !PT ;  /* 0x00000002f0ff7812 */ /* 0x000fe400078ac0ff */
[----:B------:R-:W-:Y:S01]  /*19c80*/  ISETP.NE.U32.AND P6, PT, R2, 0x1, PT ;  /* 0x000000010200780c */ /* 0x000fe20003fc5070 */
[----:B------:R-:W-:Y:S01]  /*19c90*/  IMAD.SHL.U32 R2, R48, 0x20, RZ ;  /* 0x0000002030027824 */ /* 0x000fe200078e00ff */
        /* <DEDUP_REMOVED lines=33> */
.L_x_7509:
[----:B------:R-:W-:Y:S05]  /*19eb0*/  BSYNC B0 ;  /* 0x0000000000007941 */ /* 0x000fea0003800000 */
.L_x_7508:
[----:B------:R-:W-:Y:S04]  /*19ec0*/  BSSY B0, `(.L_x_7510) ;  /* 0x000002a000007945 */ /* 0x000fe80003800000 */
[----:B------:R-:W-:Y:S05]  /*19ed0*/  @P0 BRA `(.L_x_7511) ;  /* 0x0000000000a00947 */ /* 0x000fea0003800000 */
[C---:B-----5:R-:W-:Y:S01]  /*19ee0*/  LOP3.LUT R2, R240.reuse, 0x1, RZ, 0xc0, !PT ;  /* 0x00000001f0027812 */ /* 0x060fe200078ec0ff */
[----:B------:R-:W-:Y:S01]  /*19ef0*/  IMAD.MOV.U32 R160, RZ, RZ, R156 ;  /* 0x000000ffffa07224 */ /* 0x000fe200078e009c */
[----:B------:R-:W-:Y:S02]  /*19f00*/  LOP3.LUT P4, RZ, R240, 0x2, RZ, 0xc0, !PT ;  /* 0x00000002f0ff7812 */ /* 0x000fe4000788c0ff */
[----:B------:R-:W-:Y:S01]  /*19f10*/  ISETP.NE.U32.AND P5, PT, R2, 0x1, PT ;  /* 0x000000010200780c */ /* 0x000fe20003fa5070 */
[----:B------:R-:W-:Y:S01]  /*19f20*/  IMAD R2, R49, 0x30, RZ ;  /* 0x0000003031027824 */ /* 0x000fe200078e02ff */
[----:B------:R-:W-:Y:S01]  /*19f30*/  LOP3.LUT P3, RZ, R240, 0x4, RZ, 0xc0, !PT ;  /* 0x00000004f0ff7812 */ /* 0x000fe2000786c0ff */
        /* <DEDUP_REMOVED lines=34> */
.L_x_7511:
[----:B------:R-:W-:Y:S05]  /*1a160*/  BSYNC B0 ;  /* 0x0000000000007941 */ /* 0x000fea0003800000 */
.L_x_7510:
        /* <DEDUP_REMOVED lines=67> */
.L_x_7513:
[----:B------:R-:W-:Y:S05]  /*1a5a0*/  BSYNC B0 ;  /* 0x0000000000007941 */ /* 0x000fea0003800000 */
.L_x_7512:
        /* <DEDUP_REMOVED lines=39> */
.L_x_7515:
[----:B------:R-:W-:Y:S05]  /*1a820*/  BSYNC B0 ;  /* 0x0000000000007941 */ /* 0x000fea0003800000 */
.L_x_7514:
        /* <DEDUP_REMOVED lines=41> */
.L_x_7517:
[----:B------:R-:W-:Y:S05]  /*1aac0*/  BSYNC B0 ;  /* 0x0000000000007941 */ /* 0x000fea0003800000 */
.L_x_7516:
        /* <DEDUP_REMOVED lines=53> */
.L_x_7519:
[----:B------:R-:W-:Y:S05]  /*1ae20*/  BSYNC B0 ;  /* 0x0000000000007941 */ /* 0x000fea0003800000 */
.L_x_7518:
[----:B-12-4-:R-:W-:Y:S01]  /*1ae30*/  LDSM.16.M88.4 R8, [R215] ;  /* 0x00000000d708783b */ /* 0x016fe20000000200 */
[----:B------:R-:W-:Y:S02]  /*1ae40*/  R2P PR, R54, 0x6 ;  /* 0x0000000636007804 */ /* 0x000fe40000000000 */
[C---:B------:R-:W-:Y:S01]  /*1ae50*/  IADD3 R0, R214.reuse, 0x8000, RZ ;  /* 0x00008000d6007810 */ /* 0x040fe20007ffe0ff */
[----:B------:R-:W1:Y:S01]  /*1ae60*/  LDSM.16.M88.4 R12, [R214+0x8000] ;  /* 0x00800000d60c783b */ /* 0x000e620000000200 */
[----:B------:R-:W-:Y:S02]  /*1ae70*/  IADD3 R213, R214, 0x8020, RZ ;  /* 0x00008020d6d57810 */ /* 0x000fe40007ffe0ff */
[-C--:B------:R-:W-:Y:S01]  /*1ae80*/  LEA R222, R34, R215.reuse, 0x1 ;  /* 0x000000d722de7211 */ /* 0x080fe200078e08ff */
[----:B------:R-:W2:Y:S01]  /*1ae90*/  LDSM.16.M88.4 R60, [R214+0x8800] ;  /* 0x00880000d63c783b */ /* 0x000ea20000000200 */
[C---:B------:R-:W-:Y:S02]  /*1aea0*/  LEA R46, R33.reuse, R215, 0x1 ;  /* 0x000000d7212e7211 */ /* 0x040fe400078e08ff */
[----:B------:R-:W-:Y:S01]  /*1aeb0*/  LEA R2, R33, R222, 0x1 ;  /* 0x000000de21027211 */ /* 0x000fe200078e08ff */
[----:B------:R-:W-:Y:S02]  /*1aec0*/  LDSM.16.M88.4 R64, [R222] ;  /* 0x00000000de40783b */ /* 0x000fe40000000200 */
[----:B------:R-:W-:Y:S01]  /*1aed0*/  @P1 IADD3 R213, R0, -0x20, RZ ;  /* 0xffffffe000d51810 */ /* 0x000fe20007ffe0ff */
[----:B------:R-:W-:Y:S01]  /*1aee0*/  IMAD.MOV.U32 R0, RZ, RZ, 0x40 ;  /* 0x00000040ff007424 */ /* 0x000fe200078e00ff */
[----:B------:R-:W4:Y:S04]  /*1aef0*/  LDSM.16.M88.4 R76, [R214+0x9000] ;  /* 0x00900000d64c783b */ /* 0x000f280000000200 */
[----:B------:R-:W3:Y:S01]  /*1af00*/  LDSM.16.M88.4 R100, [R213] ;  /* 0x00000000d564783b */ /* 0x000ee20000000200 */
[----:B------:R-:W-:-:S03]  /*1af10*/  SEL R0, R0, 0xffffffc0, !P2 ;  /* 0xffffffc000007807 */ /* 0x000fc60005000000 */
[----:B------:R-:W3:Y:S01]  /*1af20*/  LDSM.16.M88.4 R28, [R214+0x9800] ;  /* 0x00980000d61c783b */ /* 0x000ee20000000200 */
[----:B------:R-:W-:Y:S01]  /*1af30*/  IADD3 R212, R214, R0, RZ ;  /* 0x00000000d6d47210 */ /* 0x000fe20007ffe0ff */
[----:B------:R-:W-:Y:S02]  /*1af40*/  IMAD.IADD R208, R0, 0x1, R213 ;  /* 0x0000000100d07824 */ /* 0x000fe400078e02d5 */
[----:B------:R-:W-:Y:S04]  /*1af50*/  LDSM.16.M88.4 R96, [R46] ;  /* 0x000000002e60783b */ /* 0x000fe80000000200 */
[----:B------:R-:W3:Y:S04]  /*1af60*/  LDSM.16.M88.4 R88, [R212+0x8000] ;  /* 0x00800000d458783b */ /* 0x000ee80000000200 */
[----:B------:R-:W3:Y:S04]  /*1af70*/  LDSM.16.M88.4 R24, [R213+0x800] ;  /* 0x00080000d518783b */ /* 0x000ee80000000200 */
[----:B------:R-:W3:Y:S01]  /*1af80*/  LDSM.16.M88.4 R4, [R213+0x1000] ;  /* 0x00100000d504783b */ /* 0x000ee20000000200 */
[C---:B-1----:R-:W-:Y:S03]  /*1af90*/  HMMA.16816.F32 R20, R8.reuse, R12, RZ ;  /* 0x0000000c0814723c */ /* 0x042fe600000018ff */
[----:B------:R-:W1:Y:S04]  /*1afa0*/  LDSM.16.M88.4 R92, [R213+0x1800] ;  /* 0x00180000d55c783b */ /* 0x000e680000000200 */
[----:B------:R-:W-:Y:S01]  /*1afb0*/  LDSM.16.M88.4 R56, [R2] ;  /* 0x000000000238783b */ /* 0x000fe20000000200 */
[C---:B------:R-:W-:Y:S03]  /*1afc0*/  HMMA.16816.F32 R12, R8.reuse, R14, RZ ;  /* 0x0000000e080c723c */ /* 0x040fe600000018ff */
[----:B------:R-:W-:Y:S03]  /*1afd0*/  LDSM.16.M88.4 R84, [R212+0x8800] ;  /* 0x00880000d454783b */ /* 0x000fe60000000200 */
[C---:B--2---:R-:W-:Y:S01]  /*1afe0*/  HMMA.16816.F32 R36, R8.reuse, R60, RZ ;  /* 0x0000003c0824723c */ /* 0x044fe200000018ff */
[----:B------:R-:W-:Y:S04]  /*1aff0*/  LDSM.16.M88.4 R40, [R212+0x9000] ;  /* 0x00900000d428783b */ /* 0x000fe80000000200 */
[----:B------:R-:W-:Y:S01]  /*1b000*/  LDSM.16.M88.4 R68, [R212+0x9800] ;  /* 0x00980000d444783b */ /* 0x000fe20000000200 */
[----:B----4-:R-:W-:Y:S03]  /*1b010*/  HMMA.16816.F32 R80, R8, R76, RZ ;  /* 0x0000004c0850723c */ /* 0x010fe600000018ff */
[----:B------:R-:W-:Y:S03]  /*1b020*/  LDSM.16.M88.4 R104, [R213+0x2000] ;  /* 0x00200000d568783b */ /* 0x000fe60000000200 */
[----:B---3--:R-:W-:Y:S01]  /*1b030*/  HMMA.16816.F32 R20, R64, R100, R20 ;  /* 0x000000644014723c */ /* 0x008fe20000001814 */
[----:B------:R-:W2:Y:S04]  /*1b040*/  LD.E R0, desc[UR6][R18.64+0x18c] ;  /* 0x00018c0612007980 */ /* 0x000ea8000c101900 */
[----:B------:R-:W-:Y:S01]  /*1b050*/  LDSM.16.M88.4 R108, [R212+0xd800] ;  /* 0x00d80000d46c783b */ /* 0x000fe20000000200 */
[C---:B------:R-:W-:Y:S01]  /*1b060*/  HMMA.16816.F32 R60, R8.reuse, R62, RZ ;  /* 0x0000003e083c723c */ /* 0x040fe200000018ff */
[----:B------:R-:W3:Y:S02]  /*1b070*/  MUFU.RCP R244, R44 ;  /* 0x0000002c00f47308 */ /* 0x000ee40000001000 */
[----:B------:R-:W0:Y:S03]  /*1b080*/  LDGDEPBAR ;  /* 0x00000000000079af */ /* 0x000e260000000000 */
[C---:B------:R-:W-:Y:S06]  /*1b090*/  HMMA.16816.F32 R76, R8.reuse, R78, RZ ;  /* 0x0000004e084c723c */ /* 0x040fec00000018ff */
[C---:B------:R-:W-:Y:S06]  /*1b0a0*/  HMMA.16816.F32 R72, R8.reuse, R28, RZ ;  /* 0x0000001c0848723c */ /* 0x040fec00000018ff */
[----:B------:R-:W-:Y:S01]  /*1b0b0*/  HMMA.16816.F32 R8, R8, R30, RZ ;  /* 0x0000001e0808723c */ /* 0x000fe200000018ff */
[----:B------:R-:W4:Y:S05]  /*1b0c0*/  LDSM.16.M88.4 R28, [R208] ;  /* 0x00000000d01c783b */ /* 0x000f2a0000000200 */
[----:B------:R-:W-:Y:S01]  /*1b0d0*/  HMMA.16816.F32 R12, R64, R102, R12 ;  /* 0x00000066400c723c */ /* 0x000fe2000000180c */
[----:B------:R-:W-:Y:S05]  /*1b0e0*/  LDSM.16.M88.4 R100, [R214+0xa000] ;  /* 0x00a00000d664783b */ /* 0x000fea0000000200 */
[----:B------:R-:W-:Y:S06]  /*1b0f0*/  HMMA.16816.F32 R20, R96, R88, R20 ;  /* 0x000000586014723c */ /* 0x000fec0000001814 */
[C---:B------:R-:W-:Y:S06]  /*1b100*/  HMMA.16816.F32 R36, R64.reuse, R24, R36 ;  /* 0x000000184024723c */ /* 0x040fec0000001824 */
        /* <DEDUP_REMOVED lines=9> */
[----:B------:R-:W-:Y:S03]  /*1b1a0*/  HMMA.16816.F32 R12, R96, R90, R12 ;  /* 0x0000005a600c723c */ /* 0x000fe6000000180c */
[----:B------:R-:W-:Y:S03]  /*1b1b0*/  LDSM.16.M88.4 R88, [R214+0xb000] ;  /* 0x00b00000d658783b */ /* 0x000fe60000000200 */
[----:B----4-:R-:W-:Y:S06]  /*1b1c0*/  HMMA.16816.F32 R20, R56, R28, R20 ;  /* 0x0000001c3814723c */ /* 0x010fec0000001814 */
        /* <DEDUP_REMOVED lines=10> */
[----:B------:R-:W-:Y:S03]  /*1b270*/  HMMA.16816.F32 R12, R56, R30, R12 ;  /* 0x0000001e380c723c */ /* 0x000fe6000000180c */
[----:B------:R-:W-:Y:S03]  /*1b280*/  LDSM.16.M88.4 R28, [R213+0x3000] ;  /* 0x00300000d51c783b */ /* 0x000fe60000000200 */
[----:B-1----:R-:W-:Y:S06]  /*1b290*/  HMMA.16816.F32 R20, R8, R100, R20 ;  /* 0x000000640814723c */ /* 0x002fec0000001814 */
[C---:B------:R-:W-:Y:S06]  /*1b2a0*/  HMMA.16816.F32 R80, R56.reuse, R24, R80 ;  /* 0x000000183850723c */ /* 0x040fec0000001850 */
[----:B------:R-:W-:Y:S01]  /*1b2b0*/  HMMA.16816.F32 R76, R56, R26, R76 ;  /* 0x0000001a384c723c */ /* 0x000fe2000000184c */
[----:B------:R-:W1:Y:S05]  /*1b2c0*/  LDSM.16.M88.4 R24, [R46+0x2000] ;  /* 0x002000002e18783b */ /* 0x000e6a0000000200 */
[----:B------:R-:W-:Y:S01]  /*1b2d0*/  HMMA.16816.F32 R12, R8, R102, R12 ;  /* 0x00000066080c723c */ /* 0x000fe2000000180c */
[----:B------:R-:W-:Y:S05]  /*1b2e0*/  LDSM.16.M88.4 R100, [R208+0x2000] ;  /* 0x00200000d064783b */ /* 0x000fea0000000200 */
[C---:B------:R-:W-:Y:S06]  /*1b2f0*/  HMMA.16816.F32 R36, R56.reuse, R4, R36 ;  /* 0x000000043824723c */ /* 0x040fec0000001824 */
[----:B------:R-:W-:Y:S01]  /*1b300*/  HMMA.16816.F32 R60, R56, R6, R60 ;  /* 0x00000006383c723c */ /* 0x000fe2000000183c */
[----:B------:R-:W3:Y:S05]  /*1b310*/  LDSM.16.M88.4 R4, [R213+0x2800] ;  /* 0x00280000d504783b */ /* 0x000eea0000000200 */
[----:B----4-:R-:W-:Y:S06]  /*1b320*/  HMMA.16816.F32 R20, R64, R104, R20 ;  /* 0x000000684014723c */ /* 0x010fec0000001814 */
[C---:B------:R-:W-:Y:S06]  /*1b330*/  HMMA.16816.F32 R72, R56.reuse, R84, R72 ;  /* 0x000000543848723c */ /* 0x040fec0000001848 */
[----:B------:R-:W-:Y:S01]  /*1b340*/  HMMA.16816.F32 R96, R56, R86, R96 ;  /* 0x000000563860723c */ /* 0x000fe20000001860 */
[----:B------:R-:W-:Y:S04]  /*1b350*/  LDSM.16.M88.4 R84, [R213+0x3800] ;  /* 0x00380000d554783b */ /* 0x000fe80000000200 */
[----:B------:R-:W-:Y:S01]  /*1b360*/  LDSM.16.M88.4 R56, [R212+0xb000] ;  /* 0x00b00000d438783b */ /* 0x000fe20000000200 */
[C---:B------:R-:W-:Y:S06]  /*1b370*/  HMMA.16816.F32 R80, R8.reuse, R88, R80 ;  /* 0x000000580850723c */ /* 0x040fec0000001850 */
[----:B------:R-:W-:Y:S01]  /*1b380*/  HMMA.16816.F32 R76, R8, R90, R76 ;  /* 0x0000005a084c723c */ /* 0x000fe2000000184c */
[----:B------:R-:W4:Y:S05]  /*1b390*/  LDSM.16.M88.4 R88, [R2+0x2000] ;  /* 0x002000000258783b */ /* 0x000f2a0000000200 */
[----:B------:R-:W-:Y:S01]  /*1b3a0*/  HMMA.16816.F32 R12, R64, R106, R12 ;  /* 0x0000006a400c723c */ /* 0x000fe2000000180c */
[----:B------:R-:W-:Y:S05]  /*1b3b0*/  LDSM.16.M88.4 R104, [R214+0xc000] ;  /* 0x00c00000d668783b */ /* 0x000fea0000000200 */
        /* <DEDUP_REMOVED lines=8> */
[C---:B------:R-:W-:Y:S06]  /*1b440*/  HMMA.16816.F32 R80, R64.reuse, R28, R80 ;  /* 0x0000001c4050723c */ /* 0x040fec0000001850 */
[----:B------:R-:W-:Y:S01]  /*1b450*/  HMMA.16816.F32 R76, R64, R30, R76 ;  /* 0x0000001e404c723c */ /* 0x000fe2000000184c */
[----:B------:R-:W1:Y:S05]  /*1b460*/  LDSM.16.M88.4 R28, [R215+0x4000] ;  /* 0x00400000d71c783b */ /* 0x000e6a0000000200 */
[----:B------:R-:W-:Y:S01]  /*1b470*/  HMMA.16816.F32 R12, R24, R94, R12 ;  /* 0x0000005e180c723c */ /* 0x000fe2000000180c */
[----:B------:R-:W-:Y:S05]  /*1b480*/  LDSM.16.M88.4 R92, [R208+0x3800] ;  /* 0x00380000d05c783b */ /* 0x000fea0000000200 */
[C---:B---3--:R-:W-:Y:S06]  /*1b490*/  HMMA.16816.F32 R36, R64.reuse, R4, R36 ;  /* 0x000000044024723c */ /* 0x048fec0000001824 */
        /* <DEDUP_REMOVED lines=14> */
[----:B------:R-:W2:Y:S05]  /*1b580*/  LDSM.16.M88.4 R40, [R214+0xd000] ;  /* 0x00d00000d628783b */ /* 0x000eaa0000000200 */
[----:B-1----:R-:W-:Y:S06]  /*1b590*/  HMMA.16816.F32 R20, R28, R104, R20 ;  /* 0x000000681c14723c */ /* 0x002fec0000001814 */
[C---:B------:R-:W-:Y:S06]  /*1b5a0*/  HMMA.16816.F32 R72, R24.reuse, R68, R72 ;  /* 0x000000441848723c */ /* 0x040fec0000001848 */
[----:B------:R-:W-:Y:S01]  /*1b5b0*/  HMMA.16816.F32 R96, R24, R70, R96 ;  /* 0x000000461860723c */ /* 0x000fe20000001860 */
[----:B------:R-:W-:Y:S04]  /*1b5c0*/  LDSM.16.M88.4 R68, [R214+0xd800] ;  /* 0x00d80000d644783b */ /* 0x000fe80000000200 */
[----:B------:R-:W-:Y:S01]  /*1b5d0*/  LDSM.16.M88.4 R24, [R213+0x4800] ;  /* 0x00480000d518783b */ /* 0x000fe20000000200 */
[C---:B---3--:R-:W-:Y:S06]  /*1b5e0*/  HMMA.16816.F32 R80, R88.reuse, R4, R80 ;  /* 0x000000045850723c */ /* 0x048fec0000001850 */
        /* <DEDUP_REMOVED lines=12> */
[C---:B--2---:R-:W-:Y:S06]  /*1b6b0*/  HMMA.16816.F32 R80, R28.reuse, R40, R80 ;  /* 0x000000281c50723c */ /* 0x044fec0000001850 */
[----:B------:R-:W-:Y:S01]  /*1b6c0*/  HMMA.16816.F32 R76, R28, R42, R76 ;  /* 0x0000002a1c4c723c */ /* 0x000fe2000000184c */
[----:B------:R-:W2:Y:S05]  /*1b6d0*/  LDSM.16.M88.4 R40, [R208+0x4000] ;  /* 0x00400000d028783b */ /* 0x000eaa0000000200 */
        /* <DEDUP_REMOVED lines=18> */
[----:B--2---:R-:W-:Y:S06]  /*1b800*/  HMMA.16816.F32 R20, R92, R40, R20 ;  /* 0x000000285c14723c */ /* 0x004fec0000001814 */
[C---:B----4-:R-:W-:Y:S06]  /*1b810*/  HMMA.16816.F32 R72, R56.reuse, R64, R72 ;  /* 0x000000403848723c */ /* 0x050fec0000001848 */
[----:B------:R-:W-:Y:S01]  /*1b820*/  HMMA.16816.F32 R96, R56, R66, R96 ;  /* 0x000000423860723c */ /* 0x000fe20000001860 */
[----:B------:R-:W-:Y:S04]  /*1b830*/  LDSM.16.M88.4 R56, [R222+0x6000] ;  /* 0x00600000de38783b */ /* 0x000fe80000000200 */
[----:B------:R-:W2:Y:S01]  /*1b840*/  LDSM.16.M88.4 R64, [R213+0x6000] ;  /* 0x00600000d540783b */ /* 0x000ea20000000200 */
[----:B------:R-:W-:Y:S03]  /*1b850*/  HMMA.16816.F32 R12, R92, R42, R12 ;  /* 0x0000002a5c0c723c */ /* 0x000fe6000000180c */
[----:B------:R-:W-:Y:S03]  /*1b860*/  LDSM.16.M88.4 R40, [R213+0x6800] ;  /* 0x00680000d528783b */ /* 0x000fe60000000200 */
[----:B-1----:R-:W-:Y:S06]  /*1b870*/  HMMA.16816.F32 R20, R68, R8, R20 ;  /* 0x000000084414723c */ /* 0x002fec0000001814 */
[C---:B------:R-:W-:Y:S06]  /*1b880*/  HMMA.16816.F32 R36, R100.reuse, R28, R36 ;  /* 0x0000001c6424723c */ /* 0x040fec0000001824 */
[C---:B------:R-:W-:Y:S01]  /*1b890*/  HMMA.16816.F32 R60, R100.reuse, R30, R60 ;  /* 0x0000001e643c723c */ /* 0x040fe2000000183c */
[----:B------:R-:W-:Y:S05]  /*1b8a0*/  LDSM.16.M88.4 R28, [R46+0x6000] ;  /* 0x006000002e1c783b */ /* 0x000fea0000000200 */
[C---:B---3--:R-:W-:Y:S06]  /*1b8b0*/  HMMA.16816.F32 R80, R100.reuse, R24, R80 ;  /* 0x000000186450723c */ /* 0x048fec0000001850 */
[----:B------:R-:W-:Y:S01]  /*1b8c0*/  HMMA.16816.F32 R76, R100, R26, R76 ;  /* 0x0000001a644c723c */ /* 0x000fe2000000184c */
[----:B------:R-:W1:Y:S05]  /*1b8d0*/  LDSM.16.M88.4 R24, [R212+0xe000] ;  /* 0x00e00000d418783b */ /* 0x000e6a0000000200 */
[----:B------:R-:W-:Y:S01]  /*1b8e0*/  HMMA.16816.F32 R12, R68, R10, R12 ;  /* 0x0000000a440c723c */ /* 0x000fe2000000180c */
[----:B------:R-:W-:Y:S05]  /*1b8f0*/  LDSM.16.M88.4 R8, [R2+0x6000] ;  /* 0x006000000208783b */ /* 0x000fea0000000200 */
[----:B--2---:R-:W-:Y:S06]  /*1b900*/  HMMA.16816.F32 R20, R56, R64, R20 ;  /* 0x000000403814723c */ /* 0x004fec0000001814 */
[C---:B------:R-:W-:Y:S06]  /*1b910*/  HMMA.16816.F32 R36, R92.reuse, R4, R36 ;  /* 0x000000045c24723c */ /* 0x040fec0000001824 */
[----:B------:R-:W-:Y:S01]  /*1b920*/  HMMA.16816.F32 R60, R92, R6, R60 ;  /* 0x000000065c3c723c */ /* 0x000fe2000000183c */
[----:B------:R-:W2:Y:S05]  /*1b930*/  LDSM.16.M88.4 R4, [R208+0x6000] ;  /* 0x00600000d004783b */ /* 0x000eaa0000000200 */
[----:B------:R-:W-:Y:S01]  /*1b940*/  HMMA.16816.F32 R12, R56, R66, R12 ;  /* 0x00000042380c723c */ /* 0x000fe2000000180c */
[----:B------:R-:W3:Y:S05]  /*1b950*/  LDSM.16.M88.4 R64, [R214+0xf000] ;  /* 0x00f00000d640783b */ /* 0x000eea0000000200 */
[----:B------:R-:W-:Y:S06]  /*1b960*/  HMMA.16816.F32 R80, R92, R88, R80 ;  /* 0x000000585c50723c */ /* 0x000fec0000001850 */
[----:B-1----:R-:W-:-:S12]  /*1b970*/  HMMA.16816.F32 R20, R28, R24, R20 ;  /* 0x000000181c14723c */ /* 0x002fd80000001814 */
[----:B------:R-:W-:Y:S01]  /*1b980*/  HMMA.16816.F32 R12, R28, R26, R12 ;  /* 0x0000001a1c0c723c */ /* 0x000fe2000000180c */
[----:B------:R-:W1:Y:S05]  /*1b990*/  LDSM.16.M88.4 R24, [R213+0x7000] ;  /* 0x00700000d518783b */ /* 0x000e6a0000000200 */
[C---:B------:R-:W-:Y:S06]  /*1b9a0*/  HMMA.16816.F32 R72, R100.reuse, R108, R72 ;  /* 0x0000006c6448723c */ /* 0x040fec0000001848 */
[----:B------:R-:W-:Y:S01]  /*1b9b0*/  HMMA.16816.F32 R100, R100, R110, R96 ;  /* 0x0000006e6464723c */ /* 0x000fe20000001860 */
[----:B------:R-:W-:Y:S05]  /*1b9c0*/  LDSM.16.M88.4 R96, [R212+0xe800] ;  /* 0x00e80000d460783b */ /* 0x000fea0000000200 */
[----:B--2---:R-:W-:Y:S06]  /*1b9d0*/  HMMA.16816.F32 R20, R8, R4, R20 ;  /* 0x000000040814723c */ /* 0x004fec0000001814 */
[----:B------:R-:W-:Y:S06]  /*1b9e0*/  HMMA.16816.F32 R76, R92, R90, R76 ;  /* 0x0000005a5c4c723c */ /* 0x000fec000000184c */
[C---:B---3--:R-:W-:Y:S06]  /*1b9f0*/  HMMA.16816.F32 R80, R68.reuse, R64, R80 ;  /* 0x000000404450723c */ /* 0x048fec0000001850 */
[C---:B------:R-:W-:Y:S06]  /*1ba00*/  HMMA.16816.F32 R36, R68.reuse, R104, R36 ;  /* 0x000000684424723c */ /* 0x040fec0000001824 */
[----:B------:R-:W-:Y:S01]  /*1ba10*/  HMMA.16816.F32 R60, R68, R106, R60 ;  /* 0x0000006a443c723c */ /* 0x000fe2000000183c */
[----:B------:R-:W2:Y:S01]  /*1ba20*/  LDSM.16.M88.4 R104, [R214+0xf800] ;  /* 0x00f80000d668783b */ /* 0x000ea20000000200 */
[-C--:B------:R-:W-:Y:S01]  /*1ba30*/  FMUL.FTZ R20, R20, R0.reuse ;  /* 0x0000000014147220 */ /* 0x080fe20000410000 */
[-C--:B------:R-:W-:Y:S01]  /*1ba40*/  FMUL.FTZ R21, R21, R0.reuse ;  /* 0x0000000015157220 */ /* 0x080fe20000410000 */
[----:B------:R-:W-:-:S02]  /*1ba50*/  FMUL.FTZ R22, R22, R0 ;  /* 0x0000000016167220 */ /* 0x000fc40000410000 */
[C---:B------:R-:W-:Y:S06]  /*1ba60*/  HMMA.16816.F32 R88, R92.reuse, R84, R72 ;  /* 0x000000545c58723c */ /* 0x040fec0000001848 */
[----:B------:R-:W-:Y:S01]  /*1ba70*/  HMMA.16816.F32 R100, R92, R86, R100 ;  /* 0x000000565c64723c */ /* 0x000fe20000001864 */
[----:B------:R-:W3:Y:S01]  /*1ba80*/  MUFU.TANH R44, R20 ;  /* 0x00000014002c7308 */ /* 0x000ee20000002400 */
[----:B------:R-:W-:Y:S04]  /*1ba90*/  LDSM.16.M88.4 R72, [R208+0x6800] ;  /* 0x00680000d048783b */ /* 0x000fe80000000200 */
[----:B------:R-:W-:Y:S01]  /*1baa0*/  HMMA.16816.F32 R12, R8, R6, R12 ;  /* 0x00000006080c723c */ /* 0x000fe2000000180c */
[----:B------:R-:W-:Y:S02]  /*1bab0*/  LDSM.16.M88.4 R4, [R212+0xf000] ;  /* 0x00f00000d404783b */ /* 0x000fe40000000200 */
[----:B------:R-:W4:Y:S03]  /*1bac0*/  MUFU.TANH R46, R21 ;  /* 0x00000015002e7308 */ /* 0x000f260000002400 */
[----:B------:R-:W-:Y:S06]  /*1bad0*/  HMMA.16816.F32 R76, R68, R66, R76 ;  /* 0x00000042444c723c */ /* 0x000fec000000184c */
[----:B-1----:R-:W-:Y:S01]  /*1bae0*/  HMMA.16816.F32 R80, R56, R24, R80 ;  /* 0x000000183850723c */ /* 0x002fe20000001850 */
[----:B------:R1:W1:Y:S06]  /*1baf0*/  MUFU.TANH R24, R22 ;  /* 0x0000001600187308 */ /* 0x00026c0000002400 */
[----:B------:R-:W-:-:S02]  /*1bb00*/  FMUL.FTZ R25, R23, R0 ;  /* 0x0000000017197220 */ /* 0x000fc40000410000 */
[----:B-1----:R-:W1:Y:S01]  /*1bb10*/  LDSM.16.M88.4 R20, [R213+0x7800] ;  /* 0x00780000d514783b */ /* 0x002e620000000200 */
[C---:B--2---:R-:W-:Y:S02]  /*1bb20*/  HMMA.16816.F32 R88, R68.reuse, R104, R88 ;  /* 0x000000684458723c */ /* 0x044fe40000001858 */
[-C--:B------:R-:W-:Y:S01]  /*1bb30*/  FMUL.FTZ R12, R12, R0.reuse ;  /* 0x000000000c0c7220 */ /* 0x080fe20000410000 */
[-C--:B------:R-:W-:Y:S01]  /*1bb40*/  FMUL.FTZ R13, R13, R0.reuse ;  /* 0x000000000d0d7220 */ /* 0x080fe20000410000 */
[-C--:B------:R-:W-:Y:S01]  /*1bb50*/  FMUL.FTZ R14, R14, R0.reuse ;  /* 0x000000000e0e7220 */ /* 0x080fe20000410000 */
[----:B------:R-:W-:Y:S01]  /*1bb60*/  FMUL.FTZ R15, R15, R0 ;  /* 0x000000000f0f7220 */ /* 0x000fe20000410000 */
[----:B------:R-:W-:Y:S01]  /*1bb70*/  HMMA.16816.F32 R100, R68, R106, R100 ;  /* 0x0000006a4464723c */ /* 0x000fe20000001864 */
[----:B------:R-:W2:Y:S05]  /*1bb80*/  MUFU.TANH R47, R12 ;  /* 0x0000000c002f7308 */ /* 0x000eaa0000002400 */
[C---:B------:R-:W-:Y:S03]  /*1bb90*/  HMMA.16816.F32 R76, R56.reuse, R26, R76 ;  /* 0x0000001a384c723c */ /* 0x040fe6000000184c */
[----:B------:R-:W1:Y:S08]  /*1bba0*/  MUFU.TANH R48, R13 ;  /* 0x0000000d00307308 */ /* 0x000e700000002400 */
[----:B------:R-:W1:Y:S08]  /*1bbb0*/  MUFU.TANH R26, R14 ;  /* 0x0000000e001a7308 */ /* 0x000e700000002400 */
[----:B------:R3:W1:Y:S01]  /*1bbc0*/  MUFU.TANH R27, R15 ;  /* 0x0000000f001b7308 */ /* 0x0006620000002400 */
[C---:B------:R-:W-:Y:S01]  /*1bbd0*/  HMMA.16816.F32 R36, R56.reuse, R40, R36 ;  /* 0x000000283824723c */ /* 0x040fe20000001824 */
[----:B---3--:R-:W3:Y:S05]  /*1bbe0*/  LDSM.16.M88.4 R12, [R212+0xf800] ;  /* 0x00f80000d40c783b */ /* 0x008eea0000000200 */
[C---:B------:R-:W-:Y:S01]  /*1bbf0*/  HMMA.16816.F32 R60, R56.reuse, R42, R60 ;  /* 0x0000002a383c723c */ /* 0x040fe2000000183c */
[----:B------:R-:W4:Y:S05]  /*1bc00*/  LDSM.16.M88.4 R40, [R208+0x7000] ;  /* 0x00700000d028783b */ /* 0x000f2a0000000200 */
[C---:B-1----:R-:W-:Y:S06]  /*1bc10*/  HMMA.16816.F32 R88, R56.reuse, R20, R88 ;  /* 0x000000143858723c */ /* 0x042fec0000001858 */
[----:B------:R-:W-:Y:S06]  /*1bc20*/  HMMA.16816.F32 R100, R56, R22, R100 ;  /* 0x000000163864723c */ /* 0x000fec0000001864 */
[C---:B------:R-:W-:Y:S06]  /*1bc30*/  HMMA.16816.F32 R80, R28.reuse, R4, R80 ;  /* 0x000000041c50723c */ /* 0x040fec0000001850 */
[----:B------:R-:W-:Y:S01]  /*1bc40*/  HMMA.16816.F32 R76, R28, R6, R76 ;  /* 0x000000061c4c723c */ /* 0x000fe2000000184c */
[----:B------:R-:W1:Y:S01]  /*1bc50*/  LDSM.16.M88.4 R4, [R208+0x7800] ;  /* 0x00780000d004783b */ /* 0x000e620000000200 */
[----:B------:R-:W-:Y:S01]  /*1bc60*/  ISETP.GT.AND P6, PT, R239, R227, PT ;  /* 0x000000e3ef00720c */ /* 0x000fe20003fc4270 */
[----:B------:R-:W1:Y:S01]  /*1bc70*/  MUFU.TANH R25, R25 ;  /* 0x0000001900197308 */ /* 0x000e620000002400 */
[----:B------:R-:W-:Y:S01]  /*1bc80*/  IADD3 R241, R53, -R234, RZ ;  /* 0x800000ea35f17210 */ /* 0x000fe20007ffe0ff */
[----:B------:R-:W-:-:S04]  /*1bc90*/  DEPBAR.LE SB0, 0x0 ;  /* 0x000080000000791a */ /* 0x000fc80000000000 */
[C---:B------:R-:W-:Y:S06]  /*1bca0*/  HMMA.16816.F32 R36, R28.reuse, R96, R36 ;  /* 0x000000601c24723c */ /* 0x040fec0000001824 */
[C---:B------:R-:W-:Y:S06]  /*1bcb0*/  HMMA.16816.F32 R60, R28.reuse, R98, R60 ;  /* 0x000000621c3c723c */ /* 0x040fec000000183c */
[C---:B---3--:R-:W-:Y:S06]  /*1bcc0*/  HMMA.16816.F32 R88, R28.reuse, R12, R88 ;  /* 0x0000000c1c58723c */ /* 0x048fec0000001858 */
[----:B------:R-:W-:Y:S06]  /*1bcd0*/  HMMA.16816.F32 R100, R28, R14, R100 ;  /* 0x0000000e1c64723c */ /* 0x000fec0000001864 */
[C---:B------:R-:W-:Y:S06]  /*1bce0*/  HMMA.16816.F32 R36, R8.reuse, R72, R36 ;  /* 0x000000480824723c */ /* 0x040fec0000001824 */
[C---:B------:R-:W-:Y:S06]  /*1bcf0*/  HMMA.16816.F32 R60, R8.reuse, R74, R60 ;  /* 0x0000004a083c723c */ /* 0x040fec000000183c */
[C---:B----4-:R-:W-:Y:S06]  /*1bd00*/  HMMA.16816.F32 R80, R8.reuse, R40, R80 ;  /* 0x000000280850723c */ /* 0x050fec0000001850 */
[C---:B------:R-:W-:Y:S06]  /*1bd10*/  HMMA.16816.F32 R76, R8.reuse, R42, R76 ;  /* 0x0000002a084c723c */ /* 0x040fec000000184c */
[C---:B-1----:R-:W-:Y:S06]  /*1bd20*/  HMMA.16816.F32 R88, R8.reuse, R4, R88 ;  /* 0x000000040858723c */ /* 0x042fec0000001858 */
[----:B------:R-:W-:Y:S01]  /*1bd30*/  HMMA.16816.F32 R100, R8, R6, R100 ;  /* 0x000000060864723c */ /* 0x000fe20000001864 */
[----:B------:R-:W-:-:S04]  /*1bd40*/  SHF.R.S32.HI R29, RZ, 0x1f, R50 ;  /* 0x0000001fff1d7819 */ /* 0x000fc80000011432 */
[----:B------:R-:W-:Y:S02]  /*1bd50*/  LEA.HI R50, R29, R50, RZ, 0x2 ;  /* 0x000000321d327211 */ /* 0x000fe400078f10ff */
[----:B------:R-:W-:Y:S02]  /*1bd60*/  IADD3 R6, R53, 0x1, -R234 ;  /* 0x0000000135067810 */ /* 0x000fe40007ffe8ea */
[----:B------:R-:W-:Y:S01]  /*1bd70*/  SHF.R.S32.HI R50, RZ, 0x2, R50 ;  /* 0x00000002ff327819 */ /* 0x000fe20000011432 */
[-C--:B------:R-:W-:Y:S01]  /*1bd80*/  FMUL.FTZ R20, R38, R0.reuse ;  /* 0x0000000026147220 */ /* 0x080fe20000410000 */
[----:B------:R-:W-:Y:S02]  /*1bd90*/  FMUL.FTZ R21, R39, R0 ;  /* 0x0000000027157220 */ /* 0x000fe40000410000 */
        /* <DEDUP_REMOVED lines=22> */
[----:B-----5:R-:W-:-:S02]  /*1bf00*/  IMAD.IADD R32, R32, 0x1, R6 ;  /* 0x0000000120207824 */ /* 0x020fc400078e0206 */
[----:B------:R-:W-:Y:S01]  /*1bf10*/  FMUL.FTZ R0, R103, R0 ;  /* 0x0000000067007220 */ /* 0x000fe20000410000 */
[----:B------:R-:W-:Y:S01]  /*1bf20*/  IADD3 R52, R52, R50, RZ ;  /* 0x0000003234347210 */ /* 0x000fe20007ffe0ff */
[----:B------:R-:W1:Y:S03]  /*1bf30*/  MUFU.TANH R36, R36 ;  /* 0x0000002400247308 */ /* 0x000e660000002400 */
[C---:B------:R-:W-:Y:S02]  /*1bf40*/  IADD3 R245, R32.reuse, 0x8, R52 ;  /* 0x0000000820f57810 */ /* 0x040fe40007ffe034 */
[----:B------:R-:W-:-:S03]  /*1bf50*/  VIADDMNMX R242, R32, R52, R53, PT ;  /* 0x0000003420f27246 */ /* 0x000fc60003800135 */
[----:B------:R-:W3:Y:S01]  /*1bf60*/  MUFU.TANH R37, R37 ;  /* 0x0000002500257308 */ /* 0x000ee20000002400 */
[----:B------:R-:W-:-:S07]  /*1bf70*/  IADD3 R243, R52, R241, RZ ;  /* 0x000000f134f37210 */ /* 0x000fce0007ffe0ff */
[----:B------:R-:W4:Y:S08]  /*1bf80*/  MUFU.TANH R20, R20 ;  /* 0x0000001400147308 */ /* 0x000f300000002400 */
        /* <DEDUP_REMOVED lines=17> */
[----:B------:R1:W1:Y:S08]  /*1c0a0*/  MUFU.TANH R32, R100 ;  /* 0x0000006400207308 */ /* 0x0002700000002400 */
[----:B------:R-:W1:Y:S08]  /*1c0b0*/  MUFU.TANH R42, R42 ;  /* 0x0000002a002a7308 */ /* 0x000e700000002400 */
[----:B------:R-:W1:Y:S08]  /*1c0c0*/  MUFU.TANH R31, R31 ;  /* 0x0000001f001f7308 */ /* 0x000e700000002400 */
[----:B------:R-:W1:Y:S01]  /*1c0d0*/  MUFU.TANH R0, R0 ;  /* 0x0000000000007308 */ /* 0x000e620000002400 */
[----:B------:R-:W-:Y:S01]  /*1c0e0*/  IADD3 R241, R241, 0x8, R52 ;  /* 0x00000008f1f17810 */ /* 0x000fe20007ffe034 */
[----:B------:R-:W-:Y:S01]  /*1c0f0*/  BSSY B1, `(.L_x_7520) ;  /* 0x00000d9000017945 */ /* 0x000fe20003800000 */
[----:B------:R-:W-:-:S02]  /*1c100*/  SHF.L.U32 R43, R45, 0x1, RZ ;  /* 0x000000012d2b7819 */ /* 0x000fc400000006ff */
[----:B------:R-:W-:Y:S01]  /*1c110*/  ISETP.NE.U32.AND P0, PT, R236, RZ, PT ;  /* 0x000000ffec00720c */ /* 0x000fe20003f05070 */
[----:B------:R-:W-:Y:S01]  /*1c120*/  FMUL.FTZ R244, R17, R244 ;  /* 0x000000f411f47220 */ /* 0x000fe20000410000 */
[----:B------:R-:W-:Y:S01]  /*1c130*/  VIMNMX R245, R245, R53, PT ;  /* 0x00000035f5f57248 */ /* 0x000fe20003fe0100 */
[----:B------:R-:W-:Y:S01]  /*1c140*/  VIADD R210, R213, 0x1000 ;  /* 0x00001000d5d27836 */ /* 0x000fe20000000000 */
[----:B------:R-:W-:Y:S01]  /*1c150*/  LOP3.LUT R43, R43, 0x6, RZ, 0xc0, !PT ;  /* 0x000000062b2b7812 */ /* 0x000fe200078ec0ff */
[----:B------:R-:W-:Y:S01]  /*1c160*/  VIADD R205, R213, 0x3000 ;  /* 0x00003000d5cd7836 */ /* 0x000fe20000000000 */
[----:B------:R-:W-:Y:S01]  /*1c170*/  ISETP.NE.AND.EX P0, PT, R237, RZ, PT, P0 ;  /* 0x000000ffed00720c */ /* 0x000fe20003f05300 */
[----:B------:R-:W-:Y:S01]  /*1c180*/  VIADD R200, R213, 0x5800 ;  /* 0x00005800d5c87836 */ /* 0x000fe20000000000 */
[-C--:B------:R-:W-:Y:S02]  /*1c190*/  VIADDMNMX R247, R243, -R16.reuse, RZ, !PT ;  /* 0x80000010f3f77246 */ /* 0x080fe400078001ff */
[----:B------:R-:W-:-:S02]  /*1c1a0*/  VIADDMNMX R246, R241, -R16, RZ, !PT ;  /* 0x80000010f1f67246 */ /* 0x000fc400078001ff */
[C---:B------:R-:W-:Y:S02]  /*1c1b0*/  IADD3 R211, R213.reuse, 0x800, RZ ;  /* 0x00000800d5d37810 */ /* 0x040fe40007ffe0ff */
        /* <DEDUP_REMOVED lines=43> */
[-C--:B------:R-:W-:Y:S02]  /*1c470*/  @!P3 IADD3 R7, R7, -R11.reuse, RZ ;  /* 0x8000000b0707b210 */ /* 0x080fe40007ffe0ff */
        /* <DEDUP_REMOVED lines=31> */
.L_x_7523:
[----:B------:R-:W2:Y:S02]  /*1c670*/  LD.E R8, desc[UR6][R18.64+0x38] ;  /* 0x0000380612087980 */ /* 0x000ea4000c101900 */
[----:B--2---:R-:W-:-:S04]  /*1c680*/  LEA R8, -R8, RZ, 0x6 ;  /* 0x000000ff08087211 */ /* 0x004fc800078e31ff */
[----:B------:R-:W-:Y:S02]  /*1c690*/  SHF.R.S32.HI R6, RZ, 0x1f, R8 ;  /* 0x0000001fff067819 */ /* 0x000fe40000011408 */
.L_x_7524:
[----:B------:R-:W-:Y:S05]  /*1c6a0*/  BSYNC B0 ;  /* 0x0000000000007941 */ /* 0x000fea0003800000 */
.L_x_7522:
        /* <DEDUP_REMOVED lines=12> */
[----:B------:R-:W-:Y:S03]  /*1c770*/  @P5 LDGSTS.E.BYPASS.LTC128B.128 [R238+0x8000], desc[UR6][R62.64] ;  /* 0x080000003eee5fae */ /* 0x000fe6000b901d46 */
[C---:B------:R-:W-:Y:S01]  /*1c780*/  @P5 LEA.HI.X R61, R7.reuse, R228, R6, 0x1, P1 ;  /* 0x000000e4073d5211 */ /* 0x040fe200008f0c06 */
[----:B------:R1:W-:Y:S01]  /*1c790*/  @!P5 STS.128 [R238+0x8000], RZ ;  /* 0x008000ffee00d388 */ /* 0x0003e20000000c00 */
        /* <DEDUP_REMOVED lines=28> */
[--C-:B------:R-:W-:Y:S02]  /*1c960*/  @P4 IMAD.MOV.U32 R7, RZ, RZ, R63.reuse ;  /* 0x000000ffff074224 */ /* 0x100fe400078e003f */
        /* <DEDUP_REMOVED lines=81> */
.L_x_7521:
[----:B------:R-:W-:Y:S05]  /*1ce80*/  BSYNC B1 ;  /* 0x0000000000017941 */ /* 0x000fea0003800000 */
.L_x_7520:
[----:B------:R2:W3:Y:S01]  /*1ce90*/  LD.E R189, desc[UR6][R18.64+0xdc] ;  /* 0x0000dc0612bd7980 */ /* 0x0004e2000c101900 */
[----:B------:R-:W-:-:S04]  /*1cea0*/  IMAD.IADD R43, R3, 0x1, R43 ;  /* 0x00000001032b7824 */ /* 0x000fc800078e022b */
[----:B-1----:R-:W-:Y:S02]  /*1ceb0*/  VIADD R16, R43, 0x1 ;  /* 0x000000012b107836 */ /* 0x002fe40000000000 */
[----:B------:R-:W-:-:S03]  /*1cec0*/  IMAD.IADD R17, R241, 0x1, -R43 ;  /* 0x00000001f1117824 */ /* 0x000fc600078e0a2b */
[C---:B------:R-:W-:Y:S02]  /*1ced0*/  ISETP.GE.AND P2, PT, R16.reuse, R247, PT ;  /* 0x000000f71000720c */ /* 0x040fe40003f46270 */
[C---:B------:R-:W-:Y:S01]  /*1cee0*/  ISETP.GE.AND P5, PT, R16.reuse, R246, PT ;  /* 0x000000f61000720c */ /* 0x040fe20003fa6270 */
[----:B------:R-:W-:Y:S01]  /*1cef0*/  VIADD R11, R43, 0x8 ;  /* 0x000000082b0b7836 */ /* 0x000fe20000000000 */
[----:B------:R-:W-:Y:S02]  /*1cf00*/  IABS R17, R17 ;  /* 0x0000001100117213 */ /* 0x000fe40000000000 */
[----:B------:R-:W-:Y:S01]  /*1cf10*/  ISETP.GE.OR P2, PT, R16, R242, !P2 ;  /* 0x000000f21000720c */ /* 0x000fe20005746670 */
[C---:B--2---:R-:W-:Y:S02]  /*1cf20*/  IMAD.IADD R19, R243.reuse, 0x1, -R43 ;  /* 0x00000001f3137824 */ /* 0x044fe400078e0a2b */
[----:B------:R-:W-:-:S03]  /*1cf30*/  IMAD.IADD R18, R243, 0x1, -R16 ;  /* 0x00000001f3127824 */ /* 0x000fc600078e0a10 */
[----:B------:R-:W-:Y:S02]  /*1cf40*/  IABS R19, R19 ;  /* 0x0000001300137213 */ /* 0x000fe40000000000 */
[----:B------:R-:W-:Y:S02]  /*1cf50*/  IABS R18, R18 ;  /* 0x0000001200127213 */ /* 0x000fe40000000000 */
[----:B------:R-:W-:Y:S01]  /*1cf60*/  ISETP.GE.OR P5, PT, R16, R245, !P5 ;  /* 0x000000f51000720c */ /* 0x000fe20006fa6670 */
[----:B------:R-:W-:Y:S01]  /*1cf70*/  IMAD.IADD R16, R241, 0x1, -R16 ;  /* 0x00000001f1107824 */ /* 0x000fe200078e0a10 */
[----:B------:R-:W-:Y:S01]  /*1cf80*/  I2FP.F32.S32 R19, R19 ;  /* 0x0000001300137245 */ /* 0x000fe20000201400 */
[----:B------:R-:W-:Y:S01]  /*1cf90*/  IMAD.IADD R3, R243, 0x1, -R11 ;  /* 0x00000001f3037824 */ /* 0x000fe200078e0a0b */
[----:B------:R-:W-:Y:S02]  /*1cfa0*/  I2FP.F32.S32 R17, R17 ;  /* 0x0000001100117245 */ /* 0x000fe40000201400 */
[----:B------:R-:W-:-:S02]  /*1cfb0*/  I2FP.F32.S32 R18, R18 ;  /* 0x0000001200127245 */ /* 0x000fc40000201400 */
[C---:B------:R-:W-:Y:S02]  /*1cfc0*/  ISETP.GE.AND P4, PT, R43.reuse, R247, PT ;  /* 0x000000f72b00720c */ /* 0x040fe40003f86270 */
[C---:B------:R-:W-:Y:S01]  /*1cfd0*/  ISETP.GE.AND P1, PT, R43.reuse, R246, PT ;  /* 0x000000f62b00720c */ /* 0x040fe20003f26270 */
[C---:B------:R-:W-:Y:S01]  /*1cfe0*/  FFMA.FTZ R19, -R244.reuse, R19, R44 ;  /* 0x00000013f4137223 */ /* 0x040fe2000001012c */
[----:B------:R-:W-:Y:S01]  /*1cff0*/  IABS R16, R16 ;  /* 0x0000001000107213 */ /* 0x000fe20000000000 */
[C---:B------:R-:W-:Y:S01]  /*1d000*/  FFMA.FTZ R17, -R244.reuse, R17, R24 ;  /* 0x00000011f4117223 */ /* 0x040fe20000010118 */
[----:B------:R-:W-:Y:S01]  /*1d010*/  FFMA.FTZ R18, -R244, R18, R46 ;  /* 0x00000012f4127223 */ /* 0x000fe2000001012e */
[C---:B------:R-:W-:Y:S01]  /*1d020*/  ISETP.GE.OR P4, PT, R43.reuse, R242, !P4 ;  /* 0x000000f22b00720c */ /* 0x040fe20006786670 */
[C---:B------:R-:W-:Y:S01]  /*1d030*/  VIADD R6, R43.reuse, 0x9 ;  /* 0x000000092b067836 */ /* 0x040fe20000000000 */
[----:B------:R-:W-:Y:S02]  /*1d040*/  IABS R3, R3 ;  /* 0x0000000300037213 */ /* 0x000fe40000000000 */
[----:B------:R-:W-:-:S02]  /*1d050*/  ISETP.GE.OR P1, PT, R43, R245, !P1 ;  /* 0x000000f52b00720c */ /* 0x000fc40004f26670 */
[----:B------:R-:W-:Y:S02]  /*1d060*/  I2FP.F32.S32 R16, R16 ;  /* 0x0000001000107245 */ /* 0x000fe40000201400 */
[----:B------:R-:W-:Y:S02]  /*1d070*/  FSEL R19, R19, -INF , !P4 ;  /* 0xff80000013137808 */ /* 0x000fe40006000000 */
[----:B------:R-:W-:Y:S02]  /*1d080*/  I2FP.F32.S32 R3, R3 ;  /* 0x0000000300037245 */ /* 0x000fe40000201400 */
[C---:B------:R-:W-:Y:S02]  /*1d090*/  ISETP.GE.AND P3, PT, R11.reuse, R247, PT ;  /* 0x000000f70b00720c */ /* 0x040fe40003f66270 */
[----:B------:R-:W-:Y:S02]  /*1d0a0*/  ISETP.GE.AND P4, PT, R11, R246, PT ;  /* 0x000000f60b00720c */ /* 0x000fe40003f86270 */
[----:B------:R-:W-:-:S02]  /*1d0b0*/  FSEL R17, R17, -INF , !P1 ;  /* 0xff80000011117808 */ /* 0x000fc40004800000 */
[----:B------:R-:W-:Y:S01]  /*1d0c0*/  FSEL R18, R18, -INF , !P2 ;  /* 0xff80000012127808 */ /* 0x000fe20005000000 */
[----:B------:R-:W-:Y:S01]  /*1d0d0*/  VIADD R9, R43, 0x10 ;  /* 0x000000102b097836 */ /* 0x000fe20000000000 */
[C---:B------:R-:W-:Y:S02]  /*1d0e0*/  ISETP.GE.AND P1, PT, R6.reuse, R247, PT ;  /* 0x000000f70600720c */ /* 0x040fe40003f26270 */
[----:B------:R-:W-:Y:S01]  /*1d0f0*/  ISETP.GE.AND P2, PT, R6, R246, PT ;  /* 0x000000f60600720c */ /* 0x000fe20003f46270 */
[C---:B------:R-:W-:Y:S01]  /*1d100*/  FFMA.FTZ R16, -R244.reuse, R16, R25 ;  /* 0x00000010f4107223 */ /* 0x040fe20000010119 */
[CC--:B------:R-:W-:Y:S01]  /*1d110*/  ISETP.GE.OR P3, PT, R11.reuse, R242.reuse, !P3 ;  /* 0x000000f20b00720c */ /* 0x0c0fe20005f66670 */
[----:B------:R-:W-:Y:S01]  /*1d120*/  FFMA.FTZ R3, -R244, R3, R47 ;  /* 0x00000003f4037223 */ /* 0x000fe2000001012f */
[-C--:B------:R-:W-:Y:S01]  /*1d130*/  ISETP.GE.OR P4, PT, R11, R245.reuse, !P4 ;  /* 0x000000f50b00720c */ /* 0x080fe20006786670 */
[----:B------:R-:W-:Y:S01]  /*1d140*/  IMAD.IADD R11, R241, 0x1, -R11 ;  /* 0x00000001f10b7824 */ /* 0x000fe200078e0a0b */
[C---:B------:R-:W-:Y:S01]  /*1d150*/  ISETP.GE.OR P1, PT, R6.reuse, R242, !P1 ;  /* 0x000000f20600720c */ /* 0x040fe20004f26670 */
[--C-:B------:R-:W-:Y:S01]  /*1d160*/  IMAD.IADD R25, R243, 0x1, -R6.reuse ;  /* 0x00000001f3197824 */ /* 0x100fe200078e0a06 */
[----:B------:R-:W-:Y:S01]  /*1d170*/  ISETP.GE.OR P2, PT, R6, R245, !P2 ;  /* 0x000000f50600720c */ /* 0x000fe20005746670 */
[----:B------:R-:W-:-:S02]  /*1d180*/  IMAD.IADD R6, R241, 0x1, -R6 ;  /* 0x00000001f1067824 */ /* 0x000fc400078e0a06 */
[----:B------:R-:W-:Y:S01]  /*1d190*/  IMAD.IADD R24, R243, 0x1, -R9 ;  /* 0x00000001f3187824 */ /* 0x000fe200078e0a09 */
[----:B------:R-:W-:Y:S02]  /*1d1a0*/  FSEL R16, R16, -INF , !P5 ;  /* 0xff80000010107808 */ /* 0x000fe40006800000 */
[----:B------:R-:W-:Y:S02]  /*1d1b0*/  FSEL R3, R3, -INF , !P3 ;  /* 0xff80000003037808 */ /* 0x000fe40005800000 */
[----:B------:R-:W-:Y:S02]  /*1d1c0*/  IABS R11, R11 ;  /* 0x0000000b000b7213 */ /* 0x000fe40000000000 */
[----:B------:R-:W-:Y:S02]  /*1d1d0*/  IABS R25, R25 ;  /* 0x0000001900197213 */ /* 0x000fe40000000000 */
[C---:B------:R-:W-:Y:S02]  /*1d1e0*/  ISETP.GE.AND P5, PT, R9.reuse, R247, PT ;  /* 0x000000f70900720c */ /* 0x040fe40003fa6270 */
[----:B------:R-:W-:-:S02]  /*1d1f0*/  ISETP.GE.AND P3, PT, R9, R246, PT ;  /* 0x000000f60900720c */ /* 0x000fc40003f66270 */
[----:B------:R-:W-:Y:S02]  /*1d200*/  IABS R6, R6 ;  /* 0x0000000600067213 */ /* 0x000fe40000000000 */
[----:B------:R-:W-:Y:S02]  /*1d210*/  IABS R24, R24 ;  /* 0x0000001800187213 */ /* 0x000fe40000000000 */
[----:B------:R-:W-:Y:S02]  /*1d220*/  I2FP.F32.S32 R11, R11 ;  /* 0x0000000b000b7245 */ /* 0x000fe40000201400 */
[----:B------:R-:W-:Y:S02]  /*1d230*/  I2FP.F32.S32 R25, R25 ;  /* 0x0000001900197245 */ /* 0x000fe40000201400 */
[C---:B------:R-:W-:Y:S02]  /*1d240*/  ISETP.GE.OR P5, PT, R9.reuse, R242, !P5 ;  /* 0x000000f20900720c */ /* 0x040fe40006fa6670 */
[----:B------:R-:W-:Y:S01]  /*1d250*/  ISETP.GE.OR P3, PT, R9, R245, !P3 ;  /* 0x000000f50900720c */ /* 0x000fe20005f66670 */
[----:B------:R-:W-:Y:S01]  /*1d260*/  IMAD.IADD R9, R241, 0x1, -R9 ;  /* 0x00000001f1097824 */ /* 0x000fe200078e0a09 */
[----:B------:R-:W-:-:S02]  /*1d270*/  I2FP.F32.S32 R6, R6 ;  /* 0x0000000600067245 */ /* 0x000fc40000201400 */
[----:B------:R-:W-:Y:S01]  /*1d280*/  I2FP.F32.S32 R24, R24 ;  /* 0x0000001800187245 */ /* 0x000fe20000201400 */
[C---:B------:R-:W-:Y:S01]  /*1d290*/  FFMA.FTZ R11, -R244.reuse, R11, R26 ;  /* 0x0000000bf40b7223 */ /* 0x040fe2000001011a */
[C---:B------:R-:W-:Y:S01]  /*1d2a0*/  FFMA.FTZ R25, -R244.reuse, R25, R48 ;  /* 0x00000019f4197223 */ /* 0x040fe20000010130 */
[C---:B------:R-:W-:Y:S01]  /*1d2b0*/  FFMA.FTZ R6, -R244.reuse, R6, R27 ;  /* 0x00000006f4067223 */ /* 0x040fe2000001011b */
[C---:B------:R-:W-:Y:S02]  /*1d2c0*/  VIADD R7, R43.reuse, 0x11 ;  /* 0x000000112b077836 */ /* 0x040fe40000000000 */
[----:B------:R-:W-:Y:S01]  /*1d2d0*/  FFMA.FTZ R24, -R244, R24, R36 ;  /* 0x00000018f4187223 */ /* 0x000fe20000010124 */
[----:B------:R-:W-:Y:S01]  /*1d2e0*/  IABS R9, R9 ;  /* 0x0000000900097213 */ /* 0x000fe20000000000 */
[----:B------:R-:W-:Y:S01]  /*1d2f0*/  VIADD R8, R43, 0x18 ;  /* 0x000000182b087836 */ /* 0x000fe20000000000 */
[----:B------:R-:W-:Y:S02]  /*1d300*/  FSEL R11, R11, -INF , !P4 ;  /* 0xff8000000b0b7808 */ /* 0x000fe40006000000 */
[----:B------:R-:W-:-:S02]  /*1d310*/  FSEL R25, R25, -INF , !P1 ;  /* 0xff80000019197808 */ /* 0x000fc40004800000 */
[----:B------:R-:W-:Y:S02]  /*1d320*/  I2FP.F32.S32 R9, R9 ;  /* 0x0000000900097245 */ /* 0x000fe40000201400 */
[CC--:B------:R-:W-:Y:S02]  /*1d330*/  ISETP.GE.AND P4, PT, R7.reuse, R247.reuse, PT ;  /* 0x000000f70700720c */ /* 0x0c0fe40003f86270 */
[----:B------:R-:W-:Y:S02]  /*1d340*/  ISETP.GE.AND P1, PT, R7, R246, PT ;  /* 0x000000f60700720c */ /* 0x000fe40003f26270 */
[----:B------:R-:W-:Y:S02]  /*1d350*/  FSEL R6, R6, -INF , !P2 ;  /* 0xff80000006067808 */ /* 0x000fe40005000000 */
[----:B------:R-:W-:Y:S01]  /*1d360*/  FSEL R24, R24, -INF , !P5 ;  /* 0xff80000018187808 */ /* 0x000fe20006800000 */
[----:B------:R-:W-:Y:S01]  /*1d370*/  VIADD R166, R43, 0x19 ;  /* 0x000000192ba67836 */ /* 0x000fe20000000000 */
[----:B------:R-:W-:-:S02]  /*1d380*/  ISETP.GE.AND P2, PT, R8, R247, PT ;  /* 0x000000f70800720c */ /* 0x000fc40003f46270 */
[----:B------:R-:W-:Y:S01]  /*1d390*/  ISETP.GE.AND P5, PT, R8, R246, PT ;  /* 0x000000f60800720c */ /* 0x000fe20003fa6270 */
[--C-:B------:R-:W-:Y:S01]  /*1d3a0*/  IMAD.IADD R26, R243, 0x1, -R7.reuse ;  /* 0x00000001f31a7824 */ /* 0x100fe200078e0a07 */
[CC--:B------:R-:W-:Y:S01]  /*1d3b0*/  ISETP.GE.OR P4, PT, R7.reuse, R242.reuse, !P4 ;  /* 0x000000f20700720c */ /* 0x0c0fe20006786670 */
[----:B------:R-:W-:Y:S01]  /*1d3c0*/  FFMA.FTZ R9, -R244, R9, R20 ;  /* 0x00000009f4097223 */ /* 0x000fe20000010114 */
[-C--:B------:R-:W-:Y:S01]  /*1d3d0*/  ISETP.GE.OR P1, PT, R7, R245.reuse, !P1 ;  /* 0x000000f50700720c */ /* 0x080fe20004f26670 */
[----:B------:R-:W-:Y:S01]  /*1d3e0*/  IMAD.IADD R7, R241, 0x1, -R7 ;  /* 0x00000001f1077824 */ /* 0x000fe200078e0a07 */
[C---:B------:R-:W-:Y:S01]  /*1d3f0*/  ISETP.GE.OR P2, PT, R8.reuse, R242, !P2 ;  /* 0x000000f20800720c */ /* 0x040fe20005746670 */
[--C-:B------:R-:W-:Y:S01]  /*1d400*/  IMAD.IADD R27, R243, 0x1, -R8.reuse ;  /* 0x00000001f31b7824 */ /* 0x100fe200078e0a08 */
[----:B------:R-:W-:Y:S01]  /*1d410*/  ISETP.GE.OR P5, PT, R8, R245, !P5 ;  /* 0x000000f50800720c */ /* 0x000fe20006fa6670 */
[----:B------:R-:W-:Y:S02]  /*1d420*/  IMAD.IADD R8, R241, 0x1, -R8 ;  /* 0x00000001f1087824 */ /* 0x000fe400078e0a08 */
[----:B------:R-:W-:Y:S01]  /*1d430*/  IMAD.IADD R20, R243, 0x1, -R166 ;  /* 0x00000001f3147824 */ /* 0x000fe200078e0aa6 */
[----:B------:R-:W-:-:S02]  /*1d440*/  IABS R7, R7 ;  /* 0x0000000700077213 */ /* 0x000fc40000000000 */
[----:B------:R-:W-:Y:S02]  /*1d450*/  IABS R27, R27 ;  /* 0x0000001b001b7213 */ /* 0x000fe40000000000 */
[----:B------:R-:W-:Y:S02]  /*1d460*/  IABS R8, R8 ;  /* 0x0000000800087213 */ /* 0x000fe40000000000 */
[----:B------:R-:W-:Y:S02]  /*1d470*/  IABS R20, R20 ;  /* 0x0000001400147213 */ /* 0x000fe40000000000 */
[----:B------:R-:W-:Y:S02]  /*1d480*/  IABS R26, R26 ;  /* 0x0000001a001a7213 */ /* 0x000fe40000000000 */
[----:B------:R-:W-:Y:S02]  /*1d490*/  I2FP.F32.S32 R7, R7 ;  /* 0x0000000700077245 */ /* 0x000fe40000201400 */
[----:B------:R-:W-:-:S02]  /*1d4a0*/  I2FP.F32.S32 R27, R27 ;  /* 0x0000001b001b7245 */ /* 0x000fc40000201400 */
[----:B------:R-:W-:Y:S02]  /*1d4b0*/  I2FP.F32.S32 R8, R8 ;  /* 0x0000000800087245 */ /* 0x000fe40000201400 */
[----:B------:R-:W-:Y:S02]  /*1d4c0*/  I2FP.F32.S32 R20, R20 ;  /* 0x0000001400147245 */ /* 0x000fe40000201400 */
[----:B------:R-:W-:Y:S02]  /*1d4d0*/  FSEL R9, R9, -INF , !P3 ;  /* 0xff80000009097808 */ /* 0x000fe40005800000 */
[----:B------:R-:W-:Y:S01]  /*1d4e0*/  ISETP.GE.AND P3, PT, R166, R247, PT ;  /* 0x000000f7a600720c */ /* 0x000fe20003f66270 */
[C---:B------:R-:W-:Y:S01]  /*1d4f0*/  FFMA.FTZ R7, -R244.reuse, R7, R21 ;  /* 0x00000007f4077223 */ /* 0x040fe20000010115 */
[----:B------:R-:W-:Y:S01]  /*1d500*/  I2FP.F32.S32 R26, R26 ;  /* 0x0000001a001a7245 */ /* 0x000fe20000201400 */
[C---:B------:R-:W-:Y:S01]  /*1d510*/  FFMA.FTZ R21, -R244.reuse, R27, R38 ;  /* 0x0000001bf4157223 */ /* 0x040fe20000010126 */
[C---:B------:R-:W-:Y:S01]  /*1d520*/  FFMA.FTZ R8, -R244.reuse, R8, R40 ;  /* 0x00000008f4087223 */ /* 0x040fe20000010128 */
[----:B------:R-:W-:Y:S01]  /*1d530*/  FFMA.FTZ R20, -R244, R20, R39 ;  /* 0x00000014f4147223 */ /* 0x000fe20000010127 */
[C---:B------:R-:W-:Y:S01]  /*1d540*/  VIADD R27, R43.reuse, 0x21 ;  /* 0x000000212b1b7836 */ /* 0x040fe20000000000 */
[----:B------:R-:W-:Y:S01]  /*1d550*/  ISETP.GE.OR P3, PT, R166, R242, !P3 ;  /* 0x000000f2a600720c */ /* 0x000fe20005f66670 */
[----:B------:R-:W-:Y:S01]  /*1d560*/  FFMA.FTZ R26, -R244, R26, R37 ;  /* 0x0000001af41a7223 */ /* 0x000fe20000010125 */
[----:B------:R-:W-:Y:S01]  /*1d570*/  FSEL R8, R8, -INF , !P5 ;  /* 0xff80000008087808 */ /* 0x000fe20006800000 */
[----:B------:R-:W-:Y:S01]  /*1d580*/  VIADD R251, R43, 0x20 ;  /* 0x000000202bfb7836 */ /* 0x000fe20000000000 */
[----:B------:R-:W-:-:S02]  /*1d590*/  FSEL R20, R20, -INF , !P3 ;  /* 0xff80000014147808 */ /* 0x000fc40005800000 */
[C---:B------:R-:W-:Y:S02]  /*1d5a0*/  ISETP.GE.AND P5, PT, R27.reuse, R247, PT ;  /* 0x000000f71b00720c */ /* 0x040fe40003fa6270 */
[-C--:B------:R-:W-:Y:S02]  /*1d5b0*/  ISETP.GE.AND P3, PT, R27, R246.reuse, PT ;  /* 0x000000f61b00720c */ /* 0x080fe40003f66270 */
[----:B------:R-:W-:Y:S01]  /*1d5c0*/  FSEL R26, R26, -INF , !P4 ;  /* 0xff8000001a1a7808 */ /* 0x000fe20006000000 */
[C---:B------:R-:W-:Y:S01]  /*1d5d0*/  IMAD.IADD R37, R243.reuse, 0x1, -R251 ;  /* 0x00000001f3257824 */ /* 0x040fe200078e0afb */
[C---:B------:R-:W-:Y:S01]  /*1d5e0*/  ISETP.GE.AND P4, PT, R166.reuse, R246, PT ;  /* 0x000000f6a600720c */ /* 0x040fe20003f86270 */
[--C-:B------:R-:W-:Y:S01]  /*1d5f0*/  IMAD.IADD R36, R243, 0x1, -R27.reuse ;  /* 0x00000001f3247824 */ /* 0x100fe200078e0a1b */
[C---:B------:R-:W-:Y:S02]  /*1d600*/  ISETP.GE.OR P5, PT, R27.reuse, R242, !P5 ;  /* 0x000000f21b00720c */ /* 0x040fe40006fa6670 */
[-C--:B------:R-:W-:Y:S01]  /*1d610*/  ISETP.GE.OR P3, PT, R27, R245.reuse, !P3 ;  /* 0x000000f51b00720c */ /* 0x080fe20005f66670 */
[C---:B------:R-:W-:Y:S01]  /*1d620*/  IMAD.IADD R27, R241.reuse, 0x1, -R27 ;  /* 0x00000001f11b7824 */ /* 0x040fe200078e0a1b */
[----:B------:R-:W-:Y:S01]  /*1d630*/  ISETP.GE.OR P4, PT, R166, R245, !P4 ;  /* 0x000000f5a600720c */ /* 0x000fe20006786670 */
[----:B------:R-:W-:Y:S01]  /*1d640*/  IMAD.IADD R166, R241, 0x1, -R166 ;  /* 0x00000001f1a67824 */ /* 0x000fe200078e0aa6 */
[----:B------:R-:W-:-:S02]  /*1d650*/  IABS R37, R37 ;  /* 0x0000002500257213 */ /* 0x000fc40000000000 */
[----:B------:R-:W-:Y:S02]  /*1d660*/  IABS R27, R27 ;  /* 0x0000001b001b7213 */ /* 0x000fe40000000000 */
[----:B------:R-:W-:Y:S02]  /*1d670*/  IABS R166, R166 ;  /* 0x000000a600a67213 */ /* 0x000fe40000000000 */
[----:B------:R-:W-:Y:S02]  /*1d680*/  I2FP.F32.S32 R37, R37 ;  /* 0x0000002500257245 */ /* 0x000fe40000201400 */
[----:B------:R-:W-:Y:S02]  /*1d690*/  FSEL R7, R7, -INF , !P1 ;  /* 0xff80000007077808 */ /* 0x000fe40004800000 */
[----:B------:R-:W-:Y:S02]  /*1d6a0*/  I2FP.F32.S32 R27, R27 ;  /* 0x0000001b001b7245 */ /* 0x000fe40000201400 */
[C---:B------:R-:W-:Y:S01]  /*1d6b0*/  ISETP.GE.AND P1, PT, R251.reuse, R247, PT ;  /* 0x000000f7fb00720c */ /* 0x040fe20003f26270 */
[C---:B------:R-:W-:Y:S01]  /*1d6c0*/  FFMA.FTZ R13, -R244.reuse, R37, R13 ;  /* 0x00000025f40d7223 */ /* 0x040fe2000001010d */
[----:B------:R-:W-:Y:S01]  /*1d6d0*/  I2FP.F32.S32 R166, R166 ;  /* 0x000000a600a67245 */ /* 0x000fe20000201400 */
[C---:B------:R-:W-:Y:S01]  /*1d6e0*/  FFMA.FTZ R41, -R244.reuse, R27, R41 ;  /* 0x0000001bf4297223 */ /* 0x040fe20000010129 */
[----:B------:R-:W-:Y:S01]  /*1d6f0*/  ISETP.GE.OR P1, PT, R251, R242, !P1 ;  /* 0x000000f2fb00720c */ /* 0x000fe20004f26670 */
[----:B------:R-:W-:Y:S01]  /*1d700*/  VIADD R27, R43, 0x28 ;  /* 0x000000282b1b7836 */ /* 0x000fe20000000000 */
[----:B------:R-:W-:Y:S01]  /*1d710*/  FSEL R21, R21, -INF , !P2 ;  /* 0xff80000015157808 */ /* 0x000fe20005000000 */
[----:B------:R-:W-:Y:S01]  /*1d720*/  FFMA.FTZ R166, -R244, R166, R12 ;  /* 0x000000a6f4a67223 */ /* 0x000fe2000001010c */
[----:B------:R-:W-:-:S02]  /*1d730*/  ISETP.GE.AND P2, PT, R251, R246, PT ;  /* 0x000000f6fb00720c */ /* 0x000fc40003f46270 */
[----:B------:R-:W-:Y:S01]  /*1d740*/  FSEL R45, R13, -INF , !P1 ;  /* 0xff8000000d2d7808 */ /* 0x000fe20004800000 */
[----:B------:R-:W-:Y:S01]  /*1d750*/  IMAD.IADD R13, R243, 0x1, -R27 ;  /* 0x00000001f30d7824 */ /* 0x000fe200078e0a1b */
[----:B------:R-:W-:Y:S01]  /*1d760*/  ISETP.GE.OR P2, PT, R251, R245, !P2 ;  /* 0x000000f5fb00720c */ /* 0x000fe20005746670 */
[----:B------:R-:W-:Y:S01]  /*1d770*/  IMAD.IADD R251, R241, 0x1, -R251 ;  /* 0x00000001f1fb7824 */ /* 0x000fe200078e0afb */
[----:B------:R-:W-:Y:S02]  /*1d780*/  FSEL R166, R166, -INF , !P4 ;  /* 0xff800000a6a67808 */ /* 0x000fe40006000000 */
[C---:B------:R-:W-:Y:S02]  /*1d790*/  ISETP.GE.AND P4, PT, R27.reuse, R247, PT ;  /* 0x000000f71b00720c */ /* 0x040fe40003f86270 */
[----:B------:R-:W-:Y:S02]  /*1d7a0*/  ISETP.GE.AND P1, PT, R27, R246, PT ;  /* 0x000000f61b00720c */ /* 0x000fe40003f26270 */
[----:B------:R-:W-:-:S02]  /*1d7b0*/  IABS R13, R13 ;  /* 0x0000000d000d7213 */ /* 0x000fc40000000000 */
[----:B------:R-:W-:Y:S02]  /*1d7c0*/  IABS R251, R251 ;  /* 0x000000fb00fb7213 */ /* 0x000fe40000000000 */
[C---:B------:R-:W-:Y:S02]  /*1d7d0*/  ISETP.GE.OR P4, PT, R27.reuse, R242, !P4 ;  /* 0x000000f21b00720c */ /* 0x040fe40006786670 */
[----:B------:R-:W-:Y:S01]  /*1d7e0*/  ISETP.GE.OR P1, PT, R27, R245, !P1 ;  /* 0x000000f51b00720c */ /* 0x000fe20004f26670 */
[----:B------:R-:W-:Y:S01]  /*1d7f0*/  IMAD.IADD R27, R241, 0x1, -R27 ;  /* 0x00000001f11b7824 */ /* 0x000fe200078e0a1b */
[----:B------:R-:W-:Y:S02]  /*1d800*/  IABS R36, R36 ;  /* 0x0000002400247213 */ /* 0x000fe40000000000 */
[----:B------:R-:W-:Y:S02]  /*1d810*/  I2FP.F32.S32 R13, R13 ;  /* 0x0000000d000d7245 */ /* 0x000fe40000201400 */
[----:B------:R-:W-:-:S02]  /*1d820*/  I2FP.F32.S32 R251, R251 ;  /* 0x000000fb00fb7245 */ /* 0x000fc40000201400 */
[----:B------:R-:W-:Y:S01]  /*1d830*/  I2FP.F32.S32 R36, R36 ;  /* 0x0000002400247245 */ /* 0x000fe20000201400 */
[C---:B------:R-:W-:Y:S01]  /*1d840*/  FFMA.FTZ R13, -R244.reuse, R13, R4 ;  /* 0x0000000df40d7223 */ /* 0x040fe20000010104 */
[----:B------:R-:W-:Y:S01]  /*1d850*/  IABS R27, R27 ;  /* 0x0000001b001b7213 */ /* 0x000fe20000000000 */
[C---:B------:R-:W-:Y:S02]  /*1d860*/  VIADD R12, R43.reuse, 0x30 ;  /* 0x000000302b0c7836 */ /* 0x040fe40000000000 */
[C---:B------:R-:W-:Y:S01]  /*1d870*/  FFMA.FTZ R251, -R244.reuse, R251, R23 ;  /* 0x000000fbf4fb7223 */ /* 0x040fe20000010117 */
[----:B------:R-:W-:Y:S01]  /*1d880*/  FFMA.FTZ R22, -R244, R36, R22 ;  /* 0x00000024f4167223 */ /* 0x000fe20000010116 */
[----:B------:R-:W-:Y:S01]  /*1d890*/  VIADD R23, R43, 0x29 ;  /* 0x000000292b177836 */ /* 0x000fe20000000000 */
[----:B------:R-:W-:Y:S02]  /*1d8a0*/  I2FP.F32.S32 R27, R27 ;  /* 0x0000001b001b7245 */ /* 0x000fe40000201400 */
[----:B------:R-:W-:-:S02]  /*1d8b0*/  FSEL R250, R41, -INF , !P3 ;  /* 0xff80000029fa7808 */ /* 0x000fc40005800000 */
[----:B------:R-:W-:Y:S02]  /*1d8c0*/  FSEL R230, R13, -INF , !P4 ;  /* 0xff8000000de67808 */ /* 0x000fe40006000000 */
[C---:B------:R-:W-:Y:S02]  /*1d8d0*/  ISETP.GE.AND P3, PT, R12.reuse, R247, PT ;  /* 0x000000f70c00720c */ /* 0x040fe40003f66270 */
[----:B------:R-:W-:Y:S01]  /*1d8e0*/  ISETP.GE.AND P4, PT, R12, R246, PT ;  /* 0x000000f60c00720c */ /* 0x000fe20003f86270 */
[----:B------:R-:W-:Y:S01]  /*1d8f0*/  IMAD.IADD R252, R243, 0x1, -R23 ;  /* 0x00000001f3fc7824 */ /* 0x000fe200078e0a17 */
[----:B------:R-:W-:Y:S01]  /*1d900*/  FMNMX.FTZ R13, R19, R18, !PT ;  /* 0x00000012130d7209 */ /* 0x000fe20007810000 */
[----:B------:R-:W-:Y:S01]  /*1d910*/  FFMA.FTZ R14, -R244, R27, R14 ;  /* 0x0000001bf40e7223 */ /* 0x000fe2000001010e */
[----:B------:R-:W-:Y:S01]  /*1d920*/  FSEL R49, R22, -INF , !P5 ;  /* 0xff80000016317808 */ /* 0x000fe20006800000 */
[--C-:B------:R-:W-:Y:S01]  /*1d930*/  IMAD.IADD R22, R243, 0x1, -R12.reuse ;  /* 0x00000001f3167824 */ /* 0x100fe200078e0a0c */
[C---:B------:R-:W-:Y:S01]  /*1d940*/  ISETP.GE.OR P3, PT, R12.reuse, R242, !P3 ;  /* 0x000000f20c00720c */ /* 0x040fe20005f66670 */
[----:B------:R-:W-:Y:S01]  /*1d950*/  IMAD.IADD R27, R241, 0x1, -R12 ;  /* 0x00000001f11b7824 */ /* 0x000fe200078e0a0c */
[----:B------:R-:W-:-:S02]  /*1d960*/  ISETP.GE.OR P4, PT, R12, R245, !P4 ;  /* 0x000000f50c00720c */ /* 0x000fc40006786670 */
[----:B------:R-:W-:Y:S02]  /*1d970*/  FMNMX.FTZ R12, R3, R13, !PT ;  /* 0x0000000d030c7209 */ /* 0x000fe40007810000 */
[----:B------:R-:W-:Y:S02]  /*1d980*/  IABS R252, R252 ;  /* 0x000000fc00fc7213 */ /* 0x000fe40000000000 */
[----:B------:R-:W-:Y:S02]  /*1d990*/  FMNMX.FTZ R12, R25, R12, !PT ;  /* 0x0000000c190c7209 */ /* 0x000fe40007810000 */
[----:B------:R-:W-:Y:S02]  /*1d9a0*/  I2FP.F32.S32 R252, R252 ;  /* 0x000000fc00fc7245 */ /* 0x000fe40000201400 */
[----:B------:R-:W-:Y:S02]  /*1d9b0*/  FSEL R251, R251, -INF , !P2 ;  /* 0xff800000fbfb7808 */ /* 0x000fe40005000000 */
[----:B------:R-:W-:-:S02]  /*1d9c0*/  FMNMX.FTZ R12, R24, R12, !PT ;  /* 0x0000000c180c7209 */ /* 0x000fc40007810000 */
[C---:B------:R-:W-:Y:S02]  /*1d9d0*/  ISETP.GE.AND P2, PT, R23.reuse, R247, PT ;  /* 0x000000f71700720c */ /* 0x040fe40003f46270 */
[----:B------:R-:W-:Y:S01]  /*1d9e0*/  ISETP.GE.AND P5, PT, R23, R246, PT ;  /* 0x000000f61700720c */ /* 0x000fe20003fa6270 */
[----:B------:R-:W-:Y:S01]  /*1d9f0*/  FFMA.FTZ R252, -R244, R252, R5 ;  /* 0x000000fcf4fc7223 */ /* 0x000fe20000010105 */
[C---:B------:R-:W-:Y:S01]  /*1da00*/  VIADD R5, R43.reuse, 0x31 ;  /* 0x000000312b057836 */ /* 0x040fe20000000000 */
[----:B------:R-:W-:Y:S01]  /*1da10*/  FMNMX.FTZ R12, R26, R12, !PT ;  /* 0x0000000c1a0c7209 */ /* 0x000fe20007810000 */
[----:B------:R-:W-:Y:S01]  /*1da20*/  VIADD R4, R43, 0x38 ;  /* 0x000000382b047836 */ /* 0x000fe20000000000 */
[----:B------:R-:W-:Y:S01]  /*1da30*/  ISETP.GE.OR P2, PT, R23, R242, !P2 ;  /* 0x000000f21700720c */ /* 0x000fe20005746670 */
[----:B------:R-:W-:Y:S01]  /*1da40*/  VIADD R43, R43, 0x39 ;  /* 0x000000392b2b7836 */ /* 0x000fe20000000000 */
[----:B------:R-:W-:Y:S01]  /*1da50*/  ISETP.GE.OR P5, PT, R23, R245, !P5 ;  /* 0x000000f51700720c */ /* 0x000fe20006fa6670 */
[----:B------:R-:W-:Y:S01]  /*1da60*/  IMAD.IADD R23, R241, 0x1, -R23 ;  /* 0x00000001f1177824 */ /* 0x000fe200078e0a17 */
[----:B------:R-:W-:Y:S01]  /*1da70*/  FMNMX.FTZ R12, R21, R12, !PT ;  /* 0x0000000c150c7209 */ /* 0x000fe20007810000 */
[----:B------:R-:W-:-:S03]  /*1da80*/  IMAD.IADD R13, R243, 0x1, -R43 ;  /* 0x00000001f30d7824 */ /* 0x000fc600078e0a2b */
[----:B------:R-:W-:Y:S02]  /*1da90*/  IABS R23, R23 ;  /* 0x0000001700177213 */ /* 0x000fe40000000000 */
[----:B------:R-:W-:Y:S02]  /*1daa0*/  FMNMX.FTZ R12, R20, R12, !PT ;  /* 0x0000000c140c7209 */ /* 0x000fe40007810000 */
[----:B------:R-:W-:Y:S02]  /*1dab0*/  IABS R13, R13 ;  /* 0x0000000d000d7213 */ /* 0x000fe40000000000 */
[----:B------:R-:W-:Y:S02]  /*1dac0*/  I2FP.F32.S32 R23, R23 ;  /* 0x0000001700177245 */ /* 0x000fe40000201400 */
[----:B------:R-:W-:Y:S02]  /*1dad0*/  IABS R22, R22 ;  /* 0x0000001600167213 */ /* 0x000fe40000000000 */
[----:B------:R-:W-:-:S02]  /*1dae0*/  FMNMX.FTZ R12, R45, R12, !PT ;  /* 0x0000000c2d0c7209 */ /* 0x000fc40007810000 */
[----:B------:R-:W-:Y:S01]  /*1daf0*/  I2FP.F32.S32 R13, R13 ;  /* 0x0000000d000d7245 */ /* 0x000fe20000201400 */
[C---:B------:R-:W-:Y:S01]  /*1db00*/  FFMA.FTZ R15, -R244.reuse, R23, R15 ;  /* 0x00000017f40f7223 */ /* 0x040fe2000001010f */
[----:B------:R-:W-:Y:S01]  /*1db10*/  I2FP.F32.S32 R22, R22 ;  /* 0x0000001600167245 */ /* 0x000fe20000201400 */
[----:B------:R-:W-:Y:S01]  /*1db20*/  IMAD.IADD R23, R243, 0x1, -R5 ;  /* 0x00000001f3177824 */ /* 0x000fe200078e0a05 */
[----:B------:R-:W-:Y:S01]  /*1db30*/  FMNMX.FTZ R12, R49, R12, !PT ;  /* 0x0000000c310c7209 */ /* 0x000fe20007810000 */
[C---:B------:R-:W-:Y:S02]  /*1db40*/  FFMA.FTZ R42, -R244.reuse, R13, R42 ;  /* 0x0000000df42a7223 */ /* 0x040fe4000001012a */
[----:B------:R-:W-:Y:S01]  /*1db50*/  FFMA.FTZ R28, -R244, R22, R28 ;  /* 0x00000016f41c7223 */ /* 0x000fe2000001011c */
[----:B------:R-:W-:Y:S01]  /*1db60*/  FMNMX.FTZ R13, R230, R12, !PT ;  /* 0x0000000ce60d7209 */ /* 0x000fe20007810000 */
[----:B------:R-:W-:Y:S01]  /*1db70*/  IMAD.IADD R22, R243, 0x1, -R4 ;  /* 0x00000001f3167824 */ /* 0x000fe200078e0a04 */
[----:B------:R-:W-:-:S02]  /*1db80*/  FMNMX.FTZ R12, R17, R16, !PT ;  /* 0x00000010110c7209 */ /* 0x000fc40007810000 */
[----:B------:R-:W-:Y:S02]  /*1db90*/  IABS R23, R23 ;  /* 0x0000001700177213 */ /* 0x000fe40000000000 */
[----:B------:R-:W-:Y:S02]  /*1dba0*/  FMNMX.FTZ R12, R11, R12, !PT ;  /* 0x0000000c0b0c7209 */ /* 0x000fe40007810000 */
[----:B------:R-:W-:Y:S02]  /*1dbb0*/  I2FP.F32.S32 R23, R23 ;  /* 0x0000001700177245 */ /* 0x000fe40000201400 */
[----:B------:R-:W-:Y:S02]  /*1dbc0*/  IABS R22, R22 ;  /* 0x0000001600167213 */ /* 0x000fe40000000000 */
[----:B------:R-:W-:Y:S02]  /*1dbd0*/  FSEL R252, R252, -INF , !P2 ;  /* 0xff800000fcfc7808 */ /* 0x000fe40005000000 */
[----:B------:R-:W-:-:S02]  /*1dbe0*/  ISETP.GE.AND P2, PT, R5, R247, PT ;  /* 0x000000f70500720c */ /* 0x000fc40003f46270 */
[----:B------:R-:W-:Y:S01]  /*1dbf0*/  FMNMX.FTZ R12, R6, R12, !PT ;  /* 0x0000000c060c7209 */ /* 0x000fe20007810000 */
[----:B------:R-:W-:Y:S01]  /*1dc00*/  FFMA.FTZ R23, -R244, R23, R29 ;  /* 0x00000017f4177223 */ /* 0x000fe2000001011d */
[----:B------:R-:W-:Y:S02]  /*1dc10*/  I2FP.F32.S32 R22, R22 ;  /* 0x0000001600167245 */ /* 0x000fe40000201400 */
[----:B------:R-:W-:Y:S02]  /*1dc20*/  FSEL R248, R28, -INF , !P3 ;  /* 0xff8000001cf87808 */ /* 0x000fe40005800000 */
[----:B------:R-:W-:Y:S02]  /*1dc30*/  ISETP.GE.OR P2, PT, R5, R242, !P2 ;  /* 0x000000f20500720c */ /* 0x000fe40005746670 */
[----:B------:R-:W-:Y:S02]  /*1dc40*/  ISETP.GE.AND P3, PT, R4, R247, PT ;  /* 0x000000f70400720c */ /* 0x000fe40003f66270 */
[----:B------:R-:W-:-:S02]  /*1dc50*/  FMNMX.FTZ R13, R252, R13, !PT ;  /* 0x0000000dfc0d7209 */ /* 0x000fc40007810000 */
[----:B------:R-:W-:Y:S01]  /*1dc60*/  FMNMX.FTZ R12, R9, R12, !PT ;  /* 0x0000000c090c7209 */ /* 0x000fe20007810000 */
[----:B------:R-:W-:Y:S01]  /*1dc70*/  FFMA.FTZ R22, -R244, R22, R32 ;  /* 0x00000016f4167223 */ /* 0x000fe20000010120 */
[----:B------:R-:W-:Y:S02]  /*1dc80*/  FSEL R221, R23, -INF , !P2 ;  /* 0xff80000017dd7808 */ /* 0x000fe40005000000 */
[----:B------:R-:W-:Y:S02]  /*1dc90*/  ISETP.GE.OR P3, PT, R4, R242, !P3 ;  /* 0x000000f20400720c */ /* 0x000fe40005f66670 */
[----:B------:R-:W-:Y:S02]  /*1dca0*/  ISETP.GE.AND P2, PT, R43, R247, PT ;  /* 0x000000f72b00720c */ /* 0x000fe40003f46270 */
[----:B------:R-:W-:Y:S02]  /*1dcb0*/  FMNMX.FTZ R13, R248, R13, !PT ;  /* 0x0000000df80d7209 */ /* 0x000fe40007810000 */
[----:B------:R-:W-:-:S02]  /*1dcc0*/  FMNMX.FTZ R12, R7, R12, !PT ;  /* 0x0000000c070c7209 */ /* 0x000fc40007810000 */
[----:B------:R-:W-:Y:S02]  /*1dcd0*/  FSEL R249, R14, -INF , !P1 ;  /* 0xff8000000ef97808 */ /* 0x000fe40004800000 */
[----:B------:R-:W-:Y:S02]  /*1dce0*/  FSEL R220, R22, -INF , !P3 ;  /* 0xff80000016dc7808 */ /* 0x000fe40005800000 */
[----:B------:R-:W-:Y:S02]  /*1dcf0*/  ISETP.GE.OR P2, PT, R43, R242, !P2 ;  /* 0x000000f22b00720c */ /* 0x000fe40005746670 */
[----:B------:R-:W-:Y:S02]  /*1dd00*/  FMNMX.FTZ R13, R221, R13, !PT ;  /* 0x0000000ddd0d7209 */ /* 0x000fe40007810000 */
[----:B------:R-:W-:Y:S02]  /*1dd10*/  FMNMX.FTZ R14, R8, R12, !PT ;  /* 0x0000000c080e7209 */ /* 0x000fe40007810000 */
[----:B------:R-:W-:Y:S01]  /*1dd20*/  ISETP.GE.AND P3, PT, R5, R246, PT ;  /* 0x000000f60500720c */ /* 0x000fe20003f66270 */
[----:B------:R-:W-:Y:S01]  /*1dd30*/  IMAD.IADD R22, R241, 0x1, -R5 ;  /* 0x00000001f1167824 */ /* 0x000fe200078e0a05 */
[----:B------:R-:W-:-:S02]  /*1dd40*/  FSEL R195, R42, -INF , !P2 ;  /* 0xff8000002ac37808 */ /* 0x000fc40005000000 */
[----:B------:R-:W-:Y:S02]  /*1dd50*/  FMNMX.FTZ R13, R220, R13, !PT ;  /* 0x0000000ddc0d7209 */ /* 0x000fe40007810000 */
[----:B------:R-:W-:Y:S02]  /*1dd60*/  FMNMX.FTZ R14, R166, R14, !PT ;  /* 0x0000000ea60e7209 */ /* 0x000fe40007810000 */
[----:B------:R-:W-:Y:S02]  /*1dd70*/  IABS R27, R27 ;  /* 0x0000001b001b7213 */ /* 0x000fe40000000000 */
[----:B------:R-:W-:Y:S02]  /*1dd80*/  ISETP.GE.OR P3, PT, R5, R245, !P3 ;  /* 0x000000f50500720c */ /* 0x000fe40005f66670 */
[----:B------:R-:W-:Y:S02]  /*1dd90*/  ISETP.GE.AND P2, PT, R4, R246, PT ;  /* 0x000000f60400720c */ /* 0x000fe40003f46270 */
[----:B------:R-:W-:Y:S01]  /*1dda0*/  FMNMX.FTZ R5, R195, R13, !PT ;  /* 0x0000000dc3057209 */ /* 0x000fe20007810000 */
[----:B------:R-:W-:Y:S01]  /*1ddb0*/  IMAD.IADD R13, R241, 0x1, -R4 ;  /* 0x00000001f10d7824 */ /* 0x000fe200078e0a04 */
[----:B------:R-:W-:-:S02]  /*1ddc0*/  FMNMX.FTZ R14, R251, R14, !PT ;  /* 0x0000000efb0e7209 */ /* 0x000fc40007810000 */
[----:B------:R-:W-:Y:S02]  /*1ddd0*/  I2FP.F32.S32 R27, R27 ;  /* 0x0000001b001b7245 */ /* 0x000fe40000201400 */
[----:B------:R-:W-:Y:S02]  /*1dde0*/  IABS R22, R22 ;  /* 0x0000001600167213 */ /* 0x000fe40000000000 */
[----:B------:R-:W-:Y:S01]  /*1ddf0*/  ISETP.GE.OR P2, PT, R4, R245, !P2 ;  /* 0x000000f50400720c */ /* 0x000fe20005746670 */
[----:B------:R-:W-:Y:S01]  /*1de00*/  IMAD.IADD R4, R241, 0x1, -R43 ;  /* 0x00000001f1047824 */ /* 0x000fe200078e0a2b */
[----:B------:R-:W-:Y:S01]  /*1de10*/  FMNMX.FTZ R14, R250, R14, !PT ;  /* 0x0000000efa0e7209 */ /* 0x000fe20007810000 */
[----:B------:R-:W-:Y:S01]  /*1de20*/  FFMA.FTZ R30, -R244, R27, R30 ;  /* 0x0000001bf41e7223 */ /* 0x000fe2000001011e */
[----:B------:R-:W-:Y:S02]  /*1de30*/  IABS R13, R13 ;  /* 0x0000000d000d7213 */ /* 0x000fe40000000000 */
[----:B------:R-:W-:-:S02]  /*1de40*/  I2FP.F32.S32 R22, R22 ;  /* 0x0000001600167245 */ /* 0x000fc40000201400 */
[----:B------:R-:W-:Y:S02]  /*1de50*/  FSEL R183, R15, -INF , !P5 ;  /* 0xff8000000fb77808 */ /* 0x000fe40006800000 */
[----:B------:R-:W-:Y:S01]  /*1de60*/  FMNMX.FTZ R14, R249, R14, !PT ;  /* 0x0000000ef90e7209 */ /* 0x000fe20007810000 */
[----:B------:R-:W-:Y:S01]  /*1de70*/  FFMA.FTZ R10, -R244, R22, R10 ;  /* 0x00000016f40a7223 */ /* 0x000fe2000001010a */
[----:B------:R-:W-:Y:S02]  /*1de80*/  IABS R4, R4 ;  /* 0x0000000400047213 */ /* 0x000fe40000000000 */
[----:B------:R-:W-:Y:S02]  /*1de90*/  I2FP.F32.S32 R13, R13 ;  /* 0x0000000d000d7245 */ /* 0x000fe40000201400 */
[----:B------:R-:W-:Y:S02]  /*1dea0*/  FSEL R193, R30, -INF , !P4 ;  /* 0xff8000001ec17808 */ /* 0x000fe40006000000 */
[----:B------:R-:W-:Y:S01]  /*1deb0*/  FMNMX.FTZ R14, R183, R14, !PT ;  /* 0x0000000eb70e7209 */ /* 0x000fe20007810000 */
[----:B------:R-:W-:Y:S01]  /*1dec0*/  FFMA.FTZ R13, -R244, R13, R31 ;  /* 0x0000000df40d7223 */ /* 0x000fe2000001011f */
[----:B------:R-:W-:Y:S01]  /*1ded0*/  I2FP.F32.S32 R4, R4 ;  /* 0x0000000400047245 */ /* 0x000fe20000201400 */
[----:B------:R-:W1:Y:S01]  /*1dee0*/  SHFL.BFLY PT, R12, R5, 0x2, 0x1f ;  /* 0x0c401f00050c7f89 */ /* 0x000e6200000e0000 */
[----:B------:R-:W-:-:S02]  /*1def0*/  ISETP.GE.AND P1, PT, R43, R246, PT ;  /* 0x000000f62b00720c */ /* 0x000fc40003f26270 */
[----:B------:R-:W-:Y:S02]  /*1df00*/  FSEL R192, R10, -INF , !P3 ;  /* 0xff8000000ac07808 */ /* 0x000fe40005800000 */
[----:B------:R-:W-:Y:S01]  /*1df10*/  FMNMX.FTZ R14, R193, R14, !PT ;  /* 0x0000000ec10e7209 */ /* 0x000fe20007810000 */
[----:B------:R-:W-:Y:S01]  /*1df20*/  FFMA.FTZ R0, -R244, R4, R0 ;  /* 0x00000004f4007223 */ /* 0x000fe20000010100 */
[----:B------:R-:W-:Y:S02]  /*1df30*/  ISETP.GE.OR P1, PT, R43, R245, !P1 ;  /* 0x000000f52b00720c */ /* 0x000fe40004f26670 */
[----:B------:R-:W-:Y:S02]  /*1df40*/  FSEL R191, R13, -INF , !P2 ;  /* 0xff8000000dbf7808 */ /* 0x000fe40005000000 */
[----:B------:R-:W-:Y:S02]  /*1df50*/  FMNMX.FTZ R14, R192, R14, !PT ;  /* 0x0000000ec00e7209 */ /* 0x000fe40007810000 */
[----:B------:R-:W-:-:S02]  /*1df60*/  FSEL R190, R0, -INF , !P1 ;  /* 0xff80000000be7808 */ /* 0x000fc40004800000 */
[----:B------:R-:W-:-:S04]  /*1df70*/  FMNMX.FTZ R4, R191, R14, !PT ;  /* 0x0000000ebf047209 */ /* 0x000fc80007810000 */
        /* <DEDUP_REMOVED lines=8> */
[----:B---3--:R-:W-:-:S05]  /*1e000*/  FMUL.FTZ R194, R189, R164 ;  /* 0x000000a4bdc27220 */ /* 0x008fca0000410000 */
[----:B------:R-:W-:Y:S02]  /*1e010*/  FSEL R194, R194, RZ, P1 ;  /* 0x000000ffc2c27208 */ /* 0x000fe40000800000 */
[----:B------:R-:W-:-:S03]  /*1e020*/  LEA R219, R35, UR4, 0x1 ;  /* 0x0000000423db7c11 */ /* 0x000fc6000f8e08ff */
[-CC-:B------:R-:W-:Y:S02]  /*1e030*/  FFMA.FTZ R175, R3, R189.reuse, -R194.reuse ;  /* 0x000000bd03af7223 */ /* 0x180fe400000108c2 */
[----:B------:R-:W1:Y:S01]  /*1e040*/  LDSM.16.MT88.4 R156, [R219+0x10000] ;  /* 0x01000000db9c783b */ /* 0x000e620000004200 */
[-CC-:B------:R-:W-:Y:S01]  /*1e050*/  FFMA.FTZ R178, R19, R189.reuse, -R194.reuse ;  /* 0x000000bd13b27223 */ /* 0x180fe200000108c2 */
[-CC-:B------:R-:W-:Y:S01]  /*1e060*/  FFMA.FTZ R177, R18, R189.reuse, -R194.reuse ;  /* 0x000000bd12b17223 */ /* 0x180fe200000108c2 */
[-CC-:B------:R-:W-:Y:S01]  /*1e070*/  FFMA.FTZ R173, R25, R189.reuse, -R194.reuse ;  /* 0x000000bd19ad7223 */ /* 0x180fe200000108c2 */
[-CC-:B------:R-:W-:Y:S01]  /*1e080*/  FFMA.FTZ R171, R24, R189.reuse, -R194.reuse ;  /* 0x000000bd18ab7223 */ /* 0x180fe200000108c2 */
[-CC-:B------:R-:W-:Y:S01]  /*1e090*/  FFMA.FTZ R168, R26, R189.reuse, -R194.reuse ;  /* 0x000000bd1aa87223 */ /* 0x180fe200000108c2 */
[----:B--2---:R-:W-:Y:S01]  /*1e0a0*/  FMNMX.FTZ R3, R0, R4, !PT ;  /* 0x0000000400037209 */ /* 0x004fe20007810000 */
[----:B------:R-:W-:Y:S01]  /*1e0b0*/  FFMA.FTZ R167, R21, R189, -R194 ;  /* 0x000000bd15a77223 */ /* 0x000fe200000108c2 */
[----:B------:R-:W-:Y:S02]  /*1e0c0*/  LDSM.16.MT88.4 R40, [R219+0x12000] ;  /* 0x01200000db28783b */ /* 0x000fe40000004200 */
[----:B------:R-:W-:Y:S01]  /*1e0d0*/  FSETP.NEU.FTZ.AND P1, PT, R3, -INF , PT ;  /* 0xff8000000300780b */ /* 0x000fe20003f3d000 */
[----:B------:R-:W-:Y:S01]  /*1e0e0*/  FMUL.FTZ R188, R189, R3 ;  /* 0x00000003bdbc7220 */ /* 0x000fe20000410000 */
[----:B------:R-:W-:Y:S04]  /*1e0f0*/  LDSM.16.MT88.4 R104, [R219+0x16000] ;  /* 0x01600000db68783b */ /* 0x000fe80000004200 */
[----:B------:R-:W-:Y:S01]  /*1e100*/  FSEL R188, R188, RZ, P1 ;  /* 0x000000ffbcbc7208 */ /* 0x000fe20000800000 */
[--C-:B------:R-:W-:Y:S01]  /*1e110*/  IMAD R218, R34, 0x2, R219.reuse ;  /* 0x0000000222da7824 */ /* 0x100fe200078e02db */
[----:B------:R-:W-:Y:S03]  /*1e120*/  LDSM.16.MT88.4 R72, [R219+0x14000] ;  /* 0x01400000db48783b */ /* 0x000fe60000004200 */
[-CC-:B------:R-:W-:Y:S01]  /*1e130*/  FFMA.FTZ R182, R17, R189.reuse, -R188.reuse ;  /* 0x000000bd11b67223 */ /* 0x180fe200000108bc */
[-CC-:B------:R-:W-:Y:S01]  /*1e140*/  FFMA.FTZ R179, R16, R189.reuse, -R188.reuse ;  /* 0x000000bd10b37223 */ /* 0x180fe200000108bc */
[-CC-:B------:R-:W-:Y:S01]  /*1e150*/  FFMA.FTZ R176, R11, R189.reuse, -R188.reuse ;  /* 0x000000bd0bb07223 */ /* 0x180fe200000108bc */
[-CC-:B------:R-:W-:Y:S01]  /*1e160*/  FFMA.FTZ R174, R6, R189.reuse, -R188.reuse ;  /* 0x000000bd06ae7223 */ /* 0x180fe200000108bc */
[----:B------:R-:W-:Y:S01]  /*1e170*/  MUFU.EX2 R178, R178 ;  /* 0x000000b200b27308 */ /* 0x000fe20000000800 */
[----:B------:R-:W2:Y:S07]  /*1e180*/  LDSM.16.MT88.4 R148, [R218+0x10000] ;  /* 0x01000000da94783b */ /* 0x000eae0000004200 */
[----:B------:R-:W3:Y:S08]  /*1e190*/  MUFU.EX2 R177, R177 ;  /* 0x000000b100b17308 */ /* 0x000ef00000000800 */
[----:B------:R-:W-:Y:S08]  /*1e1a0*/  MUFU.EX2 R175, R175 ;  /* 0x000000af00af7308 */ /* 0x000ff00000000800 */
[----:B------:R-:W4:Y:S01]  /*1e1b0*/  MUFU.EX2 R173, R173 ;  /* 0x000000ad00ad7308 */ /* 0x000f220000000800 */
[-C--:B------:R-:W-:Y:S01]  /*1e1c0*/  FFMA.FTZ R170, R7, R189.reuse, -R188 ;  /* 0x000000bd07aa7223 */ /* 0x080fe200000108bc */
[-C--:B------:R-:W-:Y:S01]  /*1e1d0*/  FFMA.FTZ R0, R20, R189.reuse, -R194 ;  /* 0x000000bd14007223 */ /* 0x080fe200000108c2 */
[----:B------:R-:W5:Y:S01]  /*1e1e0*/  LDSM.16.MT88.4 R4, [R219+0x10800] ;  /* 0x01080000db04783b */ /* 0x000f620000004200 */
[-CC-:B------:R-:W-:Y:S01]  /*1e1f0*/  FFMA.FTZ R172, R9, R189.reuse, -R188.reuse ;  /* 0x000000bd09ac7223 */ /* 0x180fe200000108bc */
[-CC-:B------:R-:W-:Y:S01]  /*1e200*/  FFMA.FTZ R169, R8, R189.reuse, -R188.reuse ;  /* 0x000000bd08a97223 */ /* 0x180fe200000108bc */
[----:B------:R-:W-:Y:S01]  /*1e210*/  FFMA.FTZ R166, R166, R189, -R188 ;  /* 0x000000bda6a67223 */ /* 0x000fe200000108bc */
[C---:B------:R-:W-:Y:S01]  /*1e220*/  IMAD R217, R33.reuse, 0x2, R219 ;  /* 0x0000000221d97824 */ /* 0x040fe200078e02db */
[----:B------:R-:W-:Y:S01]  /*1e230*/  MUFU.EX2 R182, R182 ;  /* 0x000000b600b67308 */ /* 0x000fe20000000800 */
[----:B------:R-:W-:Y:S01]  /*1e240*/  IMAD R216, R33, 0x2, R218 ;  /* 0x0000000221d87824 */ /* 0x000fe200078e02da */
[----:B------:R-:W5:Y:S04]  /*1e250*/  LDSM.16.MT88.4 R184, [R218+0x10800] ;  /* 0x01080000dab8783b */ /* 0x000f680000004200 */
[----:B------:R-:W-:Y:S02]  /*1e260*/  LDSM.16.MT88.4 R80, [R218+0x14000] ;  /* 0x01400000da50783b */ /* 0x000fe40000004200 */
[----:B------:R-:W1:Y:S02]  /*1e270*/  MUFU.EX2 R179, R179 ;  /* 0x000000b300b37308 */ /* 0x000e640000000800 */
[----:B------:R-:W-:Y:S04]  /*1e280*/  LDSM.16.MT88.4 R16, [R218+0x12800] ;  /* 0x01280000da10783b */ /* 0x000fe80000004200 */
[----:B------:R-:W-:Y:S02]  /*1e290*/  LDSM.16.MT88.4 R112, [R218+0x16000] ;  /* 0x01600000da70783b */ /* 0x000fe40000004200 */
[----:B------:R-:W-:Y:S08]  /*1e2a0*/  MUFU.EX2 R176, R176 ;  /* 0x000000b000b07308 */ /* 0x000ff00000000800 */
[----:B------:R-:W2:Y:S01]  /*1e2b0*/  MUFU.EX2 R174, R174 ;  /* 0x000000ae00ae7308 */ /* 0x000ea20000000800 */
[----:B---3--:R-:W-:Y:S01]  /*1e2c0*/  F2FP.F16.F32.PACK_AB R128, R177, R178 ;  /* 0x000000b2b180723e */ /* 0x008fe200000000ff */
[----:B------:R-:W3:Y:S01]  /*1e2d0*/  LDSM.16.MT88.4 R56, [R217+0x12000] ;  /* 0x01200000d938783b */ /* 0x000ee20000004200 */
[----:B----4-:R-:W-:-:S02]  /*1e2e0*/  F2FP.F16.F32.PACK_AB R130, R173, R175 ;  /* 0x000000afad82723e */ /* 0x010fc400000000ff */
[----:B-1----:R-:W-:Y:S01]  /*1e2f0*/  F2FP.F16.F32.PACK_AB R129, R179, R182 ;  /* 0x000000b6b381723e */ /* 0x002fe200000000ff */
[----:B------:R-:W1:Y:S02]  /*1e300*/  LDSM.16.MT88.4 R64, [R216+0x12000] ;  /* 0x01200000d840783b */ /* 0x000e640000004200 */
[----:B------:R-:W-:Y:S02]  /*1e310*/  MUFU.EX2 R171, R171 ;  /* 0x000000ab00ab7308 */ /* 0x000fe40000000800 */
[----:B------:R-:W4:Y:S04]  /*1e320*/  LDSM.16.MT88.4 R20, [R219+0x12800] ;  /* 0x01280000db14783b */ /* 0x000f280000004200 */
[----:B------:R-:W4:Y:S01]  /*1e330*/  LDSM.16.MT88.4 R12, [R217+0x12800] ;  /* 0x01280000d90c783b */ /* 0x000f220000004200 */
[----:B--2---:R-:W-:Y:S01]  /*1e340*/  F2FP.F16.F32.PACK_AB R131, R174, R176 ;  /* 0x000000b0ae83723e */ /* 0x004fe200000000ff */
[----:B------:R-:W2:Y:S02]  /*1e350*/  MUFU.EX2 R168, R168 ;  /* 0x000000a800a87308 */ /* 0x000ea40000000800 */
[----:B------:R-:W-:Y:S04]  /*1e360*/  LDSM.16.MT88.4 R132, [R216+0x10000] ;  /* 0x01000000d884783b */ /* 0x000fe80000004200 */
[----:B------:R-:W-:Y:S01]  /*1e370*/  LDSM.16.MT88.4 R96, [R216+0x14000] ;  /* 0x01400000d860783b */ /* 0x000fe20000004200 */
[C---:B------:R-:W-:Y:S01]  /*1e380*/  HMMA.16816.F32 R160, R128.reuse, R156, RZ ;  /* 0x0000009c80a0723c */ /* 0x040fe200000018ff */
[----:B------:R-:W-:Y:S02]  /*1e390*/  MUFU.EX2 R167, R167 ;  /* 0x000000a700a77308 */ /* 0x000fe40000000800 */
[----:B------:R-:W-:Y:S03]  /*1e3a0*/  LDSM.16.MT88.4 R24, [R216+0x10800] ;  /* 0x01080000d818783b */ /* 0x000fe60000004200 */
[C---:B------:R-:W-:Y:S01]  /*1e3b0*/  HMMA.16816.F32 R156, R128.reuse, R158, RZ ;  /* 0x0000009e809c723c */ /* 0x040fe200000018ff */
[----:B------:R-:W-:Y:S02]  /*1e3c0*/  LDSM.16.MT88.4 R140, [R217+0x10000] ;  /* 0x01000000d98c783b */ /* 0x000fe40000004200 */
[----:B------:R-:W5:Y:S02]  /*1e3d0*/  MUFU.EX2 R0, R0 ;  /* 0x0000000000007308 */ /* 0x000f640000000800 */
[----:B------:R-:W-:Y:S06]  /*1e3e0*/  LDSM.16.MT88.4 R88, [R217+0x14000] ;  /* 0x01400000d958783b */ /* 0x000fec0000004200 */
[----:B------:R-:W-:Y:S08]  /*1e3f0*/  MUFU.EX2 R172, R172 ;  /* 0x000000ac00ac7308 */ /* 0x000ff00000000800 */
[----:B------:R-:W3:Y:S08]  /*1e400*/  MUFU.EX2 R170, R170 ;  /* 0x000000aa00aa7308 */ /* 0x000ef00000000800 */
[----:B------:R-:W-:Y:S08]  /*1e410*/  MUFU.EX2 R169, R169 ;  /* 0x000000a900a97308 */ /* 0x000ff00000000800 */
[----:B------:R-:W1:Y:S01]  /*1e420*/  MUFU.EX2 R166, R166 ;  /* 0x000000a600a67308 */ /* 0x000e620000000800 */
[----:B------:R-:W-:Y:S01]  /*1e430*/  HMMA.16816.F32 R152, R128, R148, RZ ;  /* 0x000000948098723c */ /* 0x000fe200000018ff */
[----:B--2---:R-:W-:Y:S01]  /*1e440*/  F2FP.F16.F32.PACK_AB R8, R168, R171 ;  /* 0x000000aba808723e */ /* 0x004fe200000000ff */
[----:B------:R-:W-:Y:S01]  /*1e450*/  LDSM.16.MT88.4 R120, [R217+0x16000] ;  /* 0x01600000d978783b */ /* 0x000fe20000004200 */
[----:B-----5:R-:W-:-:S02]  /*1e460*/  F2FP.F16.F32.PACK_AB R10, R0, R167 ;  /* 0x000000a7000a723e */ /* 0x020fc400000000ff */
[----:B---3--:R-:W-:Y:S01]  /*1e470*/  F2FP.F16.F32.PACK_AB R9, R170, R172 ;  /* 0x000000acaa09723e */ /* 0x008fe200000000ff */
[----:B------:R-:W-:Y:S04]  /*1e480*/  LDSM.16.MT88.4 R32, [R216+0x16000] ;  /* 0x01600000d820783b */ /* 0x000fe80000004200 */
[----:B------:R-:W-:Y:S01]  /*1e490*/  LDSM.16.MT88.4 R28, [R217+0x10800] ;  /* 0x01080000d91c783b */ /* 0x000fe20000004200 */
[----:B-1----:R-:W-:-:S07]  /*1e4a0*/  F2FP.F16.F32.PACK_AB R11, R166, R169 ;  /* 0x000000a9a60b723e */ /* 0x002fce00000000ff */
[C---:B------:R-:W-:Y:S06]  /*1e4b0*/  HMMA.16816.F32 R160, R8.reuse, R4, R160 ;  /* 0x0000000408a0723c */ /* 0x040fec00000018a0 */
[C---:B------:R-:W-:Y:S01]  /*1e4c0*/  HMMA.16816.F32 R156, R8.reuse, R6, R156 ;  /* 0x00000006089c723c */ /* 0x040fe2000000189c */
[----:B------:R-:W1:Y:S05]  /*1e4d0*/  LDSM.16.MT88.4 R4, [R216+0x12800] ;  /* 0x01280000d804783b */ /* 0x000e6a0000004200 */
[----:B------:R-:W-:Y:S06]  /*1e4e0*/  HMMA.16816.F32 R152, R8, R184, R152 ;  /* 0x000000b80898723c */ /* 0x000fec0000001898 */
[----:B------:R-:W-:Y:S01]  /*1e4f0*/  HMMA.16816.F32 R36, R128, R40, RZ ;  /* 0x000000288024723c */ /* 0x000fe200000018ff */
[----:B------:R-:W-:-:S02]  /*1e500*/  IMAD.MOV.U32 R185, RZ, RZ, R49 ;  /* 0x000000ffffb97224 */ /* 0x000fc400078e0031 */
[----:B------:R-:W2:Y:S03]  /*1e510*/  LDSM.16.MT88.4 R48, [R218+0x12000] ;  /* 0x01200000da30783b */ /* 0x000ea60000004200 */
[C---:B------:R-:W-:Y:S06]  /*1e520*/  HMMA.16816.F32 R52, R128.reuse, R56, RZ ;  /* 0x000000388034723c */ /* 0x040fec00000018ff */
[C---:B------:R-:W-:Y:S06]  /*1e530*/  HMMA.16816.F32 R60, R128.reuse, R64, RZ ;  /* 0x00000040803c723c */ /* 0x040fec00000018ff */
[C---:B------:R-:W-:Y:S06]  /*1e540*/  HMMA.16816.F32 R40, R128.reuse, R42, RZ ;  /* 0x0000002a8028723c */ /* 0x040fec00000018ff */
[C---:B------:R-:W-:Y:S06]  /*1e550*/  HMMA.16816.F32 R56, R128.reuse, R58, RZ ;  /* 0x0000003a8038723c */ /* 0x040fec00000018ff */
[----:B------:R-:W-:Y:S06]  /*1e560*/  HMMA.16816.F32 R64, R128, R66, RZ ;  /* 0x000000428040723c */ /* 0x000fec00000018ff */
[C---:B----4-:R-:W-:Y:S06]  /*1e570*/  HMMA.16816.F32 R36, R8.reuse, R20, R36 ;  /* 0x000000140824723c */ /* 0x050fec0000001824 */
[C---:B------:R-:W-:Y:S01]  /*1e580*/  HMMA.16816.F32 R40, R8.reuse, R22, R40 ;  /* 0x000000160828723c */ /* 0x040fe20000001828 */
[----:B------:R-:W3:Y:S05]  /*1e590*/  LDSM.16.MT88.4 R20, [R218+0x14800] ;  /* 0x01480000da14783b */ /* 0x000eea0000004200 */
[C---:B------:R-:W-:Y:S06]  /*1e5a0*/  HMMA.16816.F32 R52, R8.reuse, R12, R52 ;  /* 0x0000000c0834723c */ /* 0x040fec0000001834 */
[C---:B------:R-:W-:Y:S01]  /*1e5b0*/  HMMA.16816.F32 R56, R8.reuse, R14, R56 ;  /* 0x0000000e0838723c */ /* 0x040fe20000001838 */
[----:B------:R-:W-:Y:S05]  /*1e5c0*/  LDSM.16.MT88.4 R12, [R219+0x16800] ;  /* 0x01680000db0c783b */ /* 0x000fea0000004200 */
[C---:B-1----:R-:W-:Y:S06]  /*1e5d0*/  HMMA.16816.F32 R60, R8.reuse, R4, R60 ;  /* 0x00000004083c723c */ /* 0x042fec000000183c */
[----:B------:R-:W-:Y:S01]  /*1e5e0*/  HMMA.16816.F32 R64, R8, R6, R64 ;  /* 0x000000060840723c */ /* 0x000fe20000001840 */
[----:B------:R-:W1:Y:S01]  /*1e5f0*/  LDSM.16.MT88.4 R4, [R216+0x14800] ;  /* 0x01480000d804783b */ /* 0x000e620000004200 */
[----:B------:R-:W-:-:S04]  /*1e600*/  IMAD.MOV.U32 R184, RZ, RZ, R45 ;  /* 0x000000ffffb87224 */ /* 0x000fc800078e002d */
[C---:B------:R-:W-:Y:S06]  /*1e610*/  HMMA.16816.F32 R136, R128.reuse, R132, RZ ;  /* 0x000000848088723c */ /* 0x040fec00000018ff */
[C---:B--2---:R-:W-:Y:S06]  /*1e620*/  HMMA.16816.F32 R44, R128.reuse, R48, RZ ;  /* 0x00000030802c723c */ /* 0x044fec00000018ff */
        /* <DEDUP_REMOVED lines=37> */
[C---:B------:R-:W-:Y:S06]  /*1e880*/  HMMA.16816.F32 R144, R8.reuse, R28, R144 ;  /* 0x0000001c0890723c */ /* 0x040fec0000001890 */
        /* <DEDUP_REMOVED lines=8> */
[C---:B------:R-:W-:Y:S06]  /*1e910*/  HMMA.16816.F32 R120, R8.reuse, R6, R120 ;  /* 0x000000060878723c */ /* 0x040fec0000001878 */
[C---:B-----5:R-:W-:Y:S06]  /*1e920*/  HMMA.16816.F32 R124, R8.reuse, R12, R124 ;  /* 0x0000000c087c723c */ /* 0x060fec000000187c */
        /* <DEDUP_REMOVED lines=64> */
[----:B------:R-:W-:-:S03]  /*1ed30*/  FFMA.FTZ R187, R192, R189, -R188 ;  /* 0x000000bdc0bb7223 */ /* 0x000fc600000108bc */
[----:B------:R-:W-:Y:S01]  /*1ed40*/  HMMA.16816.F32 R152, R4, R28, R152 ;  /* 0x0000001c0498723c */ /* 0x000fe20000001898 */
[----:B------:R-:W-:-:S05]  /*1ed50*/  FFMA.FTZ R191, R191, R189, -R188 ;  /* 0x000000bdbfbf7223 */ /* 0x000fca00000108bc */
[----:B------:R-:W-:Y:S01]  /*1ed60*/  HMMA.16816.F32 R148, R4, R30, R148 ;  /* 0x0000001e0494723c */ /* 0x000fe20000001894 */
[-CC-:B------:R-:W-:Y:S01]  /*1ed70*/  FFMA.FTZ R28, R248, R189.reuse, -R194.reuse ;  /* 0x000000bdf81c7223 */ /* 0x180fe200000108c2 */
[-C--:B------:R-:W-:Y:S01]  /*1ed80*/  FFMA.FTZ R29, R221, R189.reuse, -R194 ;  /* 0x000000bddd1d7223 */ /* 0x080fe200000108c2 */
[----:B------:R-:W-:-:S04]  /*1ed90*/  FFMA.FTZ R248, R190, R189, -R188 ;  /* 0x000000bdbef87223 */ /* 0x000fc800000108bc */
        /* <DEDUP_REMOVED lines=107> */
[----:B--2---:R-:W-:Y:S02]  /*1f450*/  R2UR UR4, R166 ;  /* 0x00000000a60472ca */ /* 0x004fe400000e0000 */
[----:B------:R-:W-:-:S13]  /*1f460*/  R2UR UR5, R167 ;  /* 0x00000000a70572ca */ /* 0x000fda00000e0000 */
[----:B-1----:R-:W2:Y:S01]  /*1f470*/  LD.E R10, desc[UR4][R220.64+0x170] ;  /* 0x00017004dc0a7980 */ /* 0x002ea2000c101900 */
        /* <DEDUP_REMOVED lines=67> */
.L_x_7527:
[----:B--2---:R-:W-:Y:S02]  /*1f8b0*/  R2UR UR4, R166 ;  /* 0x00000000a60472ca */ /* 0x004fe400000e0000 */
[----:B------:R-:W-:-:S13]  /*1f8c0*/  R2UR UR5, R167 ;  /* 0x00000000a70572ca */ /* 0x000fda00000e0000 */
[----:B-1----:R-:W2:Y:S02]  /*1f8d0*/  LD.E R5, desc[UR4][R220.64+0x40] ;  /* 0x00004004dc057980 */ /* 0x002ea4000c101900 */
[----:B--2---:R-:W-:-:S05]  /*1f8e0*/  IMAD.U32 R5, R5, -0x40, RZ ;  /* 0xffffffc005057824 */ /* 0x004fca00078e00ff */
[----:B------:R-:W-:Y:S02]  /*1f8f0*/  SHF.R.S32.HI R4, RZ, 0x1f, R5 ;  /* 0x0000001fff047819 */ /* 0x000fe40000011405 */
.L_x_7528:
[----:B------:R-:W-:Y:S05]  /*1f900*/  BSYNC B0 ;  /* 0x0000000000007941 */ /* 0x000fea0003800000 */
.L_x_7526:
[C---:B------:R-:W-:Y:S02]  /*1f910*/  LOP3.LUT P6, RZ, R240.reuse, 0x1, RZ, 0xc0, !PT ;  /* 0x00000001f0ff7812 */ /* 0x040fe400078cc0ff */
[C---:B------:R-:W-:Y:S02]  /*1f920*/  LOP3.LUT P5, RZ, R240.reuse, 0x2, RZ, 0xc0, !PT ;  /* 0x00000002f0ff7812 */ /* 0x040fe400078ac0ff */
[C---:B------:R-:W-:Y:S02]  /*1f930*/  LOP3.LUT P4, RZ, R240.reuse, 0x4, RZ, 0xc0, !PT ;  /* 0x00000004f0ff7812 */ /* 0x040fe4000788c0ff */
        /* <DEDUP_REMOVED lines=10> */
[CCC-:B------:R-:W-:Y:S02]  /*1f9e0*/  @P4 LEA.HI.X R9, R0.reuse, R180.reuse, R4.reuse, 0x1, P2 ;  /* 0x000000b400094211 */ /* 0x1c0fe400010f0c04 */
[C---:B------:R-:W-:Y:S02]  /*1f9f0*/  @P3 LEA R6, P1, R0.reuse, R181, 0x1 ;  /* 0x000000b500063211 */ /* 0x040fe400078208ff */
        /* <DEDUP_REMOVED lines=137> */
[----:B------:R-:W-:Y:S04]  /*20290*/  LDSM.16.M88.4 R192, [R222+0x2000] ;  /* 0x00200000dec0783b */ /* 0x000fe80000000200 */
[----:B------:R-:W-:Y:S01]  /*202a0*/  LDSM.16.M88.4 R188, [R207] ;  /* 0x00000000cfbc783b */ /* 0x000fe20000000200 */
[C---:B--2---:R-:W-:Y:S03]  /*202b0*/  HMMA.16816.F32 R172, R12.reuse, R168, RZ ;  /* 0x000000a80cac723c */ /* 0x044fe600000018ff */
[----:B------:R-:W0:Y:S03]  /*202c0*/  LDGDEPBAR ;  /* 0x00000000000079af */ /* 0x000e260000000000 */
[C---:B------:R-:W-:Y:S06]  /*202d0*/  HMMA.16816.F32 R168, R12.reuse, R170, RZ ;  /* 0x000000aa0ca8723c */ /* 0x040fec00000018ff */
[C---:B----4-:R-:W-:Y:S06]  /*202e0*/  HMMA.16816.F32 R16, R12.reuse, R180, RZ ;  /* 0x000000b40c10723c */ /* 0x050fec00000018ff */
[----:B---3--:R-:W-:Y:S01]  /*202f0*/  HMMA.16816.F32 R32, R12, R28, RZ ;  /* 0x0000001c0c20723c */ /* 0x008fe200000018ff */
[----:B-1----:R-:W-:-:S04]  /*20300*/  SHF.R.S32.HI R180, RZ, 0x1f, R0 ;  /* 0x0000001fffb47819 */ /* 0x002fc80000011400 */
[----:B------:R-:W-:Y:S01]  /*20310*/  LEA.HI R180, R180, R0, RZ, 0x4 ;  /* 0x00000000b4b47211 */ /* 0x000fe200078f20ff */
[----:B------:R-:W-:Y:S03]  /*20320*/  HMMA.16816.F32 R28, R12, R30, RZ ;  /* 0x0000001e0c1c723c */ /* 0x000fe600000018ff */
[----:B------:R-:W-:-:S03]  /*20330*/  LOP3.LUT R180, R180, 0xfffffff0, RZ, 0xc0, !PT ;  /* 0xfffffff0b4b47812 */ /* 0x000fc600078ec0ff */
[----:B------:R-:W-:Y:S02]  /*20340*/  HMMA.16816.F32 R172, R4, R176, R172 ;  /* 0x000000b004ac723c */ /* 0x000fe400000018ac */
[----:B------:R-:W-:-:S04]  /*20350*/  IMAD.IADD R180, R0, 0x1, -R180 ;  /* 0x0000000100b47824 */ /* 0x000fc800078e0ab4 */
[----:B------:R-:W-:Y:S01]  /*20360*/  HMMA.16816.F32 R168, R4, R178, R168 ;  /* 0x000000b204a8723c */ /* 0x000fe200000018a8 */
[----:B------:R-:W1:Y:S01]  /*20370*/  LDSM.16.M88.4 R176, [R210] ;  /* 0x00000000d2b0783b */ /* 0x000e620000000200 */
[----:B------:R-:W-:-:S04]  /*20380*/  SHF.R.S32.HI R165, RZ, 0x1f, R180 ;  /* 0x0000001fffa57819 */ /* 0x000fc800000114b4 */
[----:B-----5:R-:W-:Y:S01]  /*20390*/  HMMA.16816.F32 R32, R4, R8, R32 ;  /* 0x000000080420723c */ /* 0x020fe20000001820 */
[----:B------:R-:W-:-:S04]  /*203a0*/  LEA.HI R165, R165, R180, RZ, 0x3 ;  /* 0x000000b4a5a57211 */ /* 0x000fc800078f18ff */
[----:B------:R-:W-:Y:S01]  /*203b0*/  LOP3.LUT R165, R165, 0xfffffff8, RZ, 0xc0, !PT ;  /* 0xfffffff8a5a57812 */ /* 0x000fe200078ec0ff */
[----:B------:R-:W-:Y:S01]  /*203c0*/  HMMA.16816.F32 R28, R4, R10, R28 ;  /* 0x0000000a041c723c */ /* 0x000fe2000000181c */
[----:B------:R-:W2:Y:S03]  /*203d0*/  LDSM.16.M88.4 R8, [R209] ;  /* 0x00000000d108783b */ /* 0x000ea60000000200 */
[----:B------:R-:W-:Y:S02]  /*203e0*/  IMAD.IADD R165, R180, 0x1, -R165 ;  /* 0x00000001b4a57824 */ /* 0x000fe400078e0aa5 */
[----:B------:R-:W-:Y:S03]  /*203f0*/  HMMA.16816.F32 R24, R12, R20, RZ ;  /* 0x000000140c18723c */ /* 0x000fe600000018ff */
[----:B------:R-:W-:Y:S01]  /*20400*/  LOP3.LUT P1, RZ, R165, 0x4, RZ, 0xc0, !PT ;  /* 0x00000004a5ff7812 */ /* 0x000fe2000782c0ff */
[----:B------:R-:W-:-:S02]  /*20410*/  IMAD.MOV.U32 R165, RZ, RZ, 0x20 ;  /* 0x00000020ffa57424 */ /* 0x000fc400078e00ff */
[----:B------:R-:W-:Y:S03]  /*20420*/  HMMA.16816.F32 R20, R12, R22, RZ ;  /* 0x000000160c14723c */ /* 0x000fe600000018ff */
[----:B------:R-:W-:-:S03]  /*20430*/  SEL R165, R165, 0xffffffe0, !P1 ;  /* 0xffffffe0a5a57807 */ /* 0x000fc60004800000 */
[----:B------:R-:W-:Y:S01]  /*20440*/  HMMA.16816.F32 R12, R12, R182, RZ ;  /* 0x000000b60c0c723c */ /* 0x000fe200000018ff */
[----:B------:R-:W-:Y:S01]  /*20450*/  LDSM.16.M88.4 R180, [R212+0x8800] ;  /* 0x00880000d4b4783b */ /* 0x000fe20000000200 */
[----:B------:R-:W-:-:S10]  /*20460*/  IMAD R165, R165, 0x2, R215 ;  /* 0x00000002a5a57824 */ /* 0x000fd400078e02d7 */
        /* <DEDUP_REMOVED lines=35> */
[----:B------:R-:W1:Y:S05]  /*206a0*/  LDSM.16.M88.4 R184, [R206] ;  /* 0x00000000ceb8783b */ /* 0x000e6a0000000200 */
[C---:B------:R-:W-:Y:S06]  /*206b0*/  HMMA.16816.F32 R32, R4.reuse, R180, R32 ;  /* 0x000000b40420723c */ /* 0x040fec0000001820 */
[C---:B------:R-:W-:Y:S01]  /*206c0*/  HMMA.16816.F32 R28, R4.reuse, R182, R28 ;  /* 0x000000b6041c723c */ /* 0x040fe2000000181c */
[----:B------:R-:W3:Y:S05]  /*206d0*/  LDSM.16.M88.4 R180, [R205] ;  /* 0x00000000cdb4783b */ /* 0x000eea0000000200 */
[C---:B------:R-:W-:Y:S06]  /*206e0*/  HMMA.16816.F32 R24, R4.reuse, R176, R24 ;  /* 0x000000b00418723c */ /* 0x040fec0000001818 */
[C---:B------:R-:W-:Y:S01]  /*206f0*/  HMMA.16816.F32 R20, R4.reuse, R178, R20 ;  /* 0x000000b20414723c */ /* 0x040fe20000001814 */
[----:B------:R-:W4:Y:S05]  /*20700*/  LDSM.16.M88.4 R176, [R204] ;  /* 0x00000000ccb0783b */ /* 0x000f2a0000000200 */
[C---:B--2---:R-:W-:Y:S06]  /*20710*/  HMMA.16816.F32 R16, R4.reuse, R8, R16 ;  /* 0x000000080410723c */ /* 0x044fec0000001810 */
        /* <DEDUP_REMOVED lines=14> */
[----:B------:R-:W-:Y:S04]  /*20800*/  LDSM.16.M88.4 R188, [R2+0x2000] ;  /* 0x0020000002bc783b */ /* 0x000fe80000000200 */
[----:B------:R-:W3:Y:S01]  /*20810*/  LD.E R192, desc[UR4][R220.64+0x18c] ;  /* 0x00018c04dcc07980 */ /* 0x000ee2000c101900 */
        /* <DEDUP_REMOVED lines=15> */
[----:B------:R-:W-:Y:S05]  /*20910*/  LDSM.16.M88.4 R184, [R203] ;  /* 0x00000000cbb8783b */ /* 0x000fea0000000200 */
[C---:B----4-:R-:W-:Y:S06]  /*20920*/  HMMA.16816.F32 R172, R188.reuse, R4, R172 ;  /* 0x00000004bcac723c */ /* 0x050fec00000018ac */
[C---:B------:R-:W-:Y:S01]  /*20930*/  HMMA.16816.F32 R168, R188.reuse, R6, R168 ;  /* 0x00000006bca8723c */ /* 0x040fe200000018a8 */
[----:B------:R-:W1:Y:S05]  /*20940*/  LDSM.16.M88.4 R4, [R214+0xc000] ;  /* 0x00c00000d604783b */ /* 0x000e6a0000000200 */
[C---:B--2---:R-:W-:Y:S06]  /*20950*/  HMMA.16816.F32 R32, R188.reuse, R8, R32 ;  /* 0x00000008bc20723c */ /* 0x044fec0000001820 */
[C---:B------:R-:W-:Y:S01]  /*20960*/  HMMA.16816.F32 R28, R188.reuse, R10, R28 ;  /* 0x0000000abc1c723c */ /* 0x040fe2000000181c */
[----:B------:R-:W2:Y:S05]  /*20970*/  LDSM.16.M88.4 R8, [R214+0xc800] ;  /* 0x00c80000d608783b */ /* 0x000eaa0000000200 */
[C---:B-----5:R-:W-:Y:S06]  /*20980*/  HMMA.16816.F32 R16, R188.reuse, R180, R16 ;  /* 0x000000b4bc10723c */ /* 0x060fec0000001810 */
        /* <DEDUP_REMOVED lines=8> */
[----:B------:R-:W2:Y:S05]  /*20a10*/  LDSM.16.M88.4 R8, [R202] ;  /* 0x00000000ca08783b */ /* 0x000eaa0000000200 */
[C---:B----4-:R-:W-:Y:S06]  /*20a20*/  HMMA.16816.F32 R24, R176.reuse, R180, R24 ;  /* 0x000000b4b018723c */ /* 0x050fec0000001818 */
[C---:B------:R-:W-:Y:S01]  /*20a30*/  HMMA.16816.F32 R20, R176.reuse, R182, R20 ;  /* 0x000000b6b014723c */ /* 0x040fe20000001814 */
[----:B------:R-:W4:Y:S05]  /*20a40*/  LDSM.16.M88.4 R180, [R200] ;  /* 0x00000000c8b4783b */ /* 0x000f2a0000000200 */
[C---:B-1----:R-:W-:Y:S06]  /*20a50*/  HMMA.16816.F32 R16, R176.reuse, R4, R16 ;  /* 0x00000004b010723c */ /* 0x042fec0000001810 */
[----:B------:R-:W-:Y:S01]  /*20a60*/  HMMA.16816.F32 R12, R176, R6, R12 ;  /* 0x00000006b00c723c */ /* 0x000fe2000000180c */
[----:B------:R-:W1:Y:S04]  /*20a70*/  LDSM.16.M88.4 R4, [R201] ;  /* 0x00000000c904783b */ /* 0x000e680000000200 */
[----:B------:R-:W-:Y:S01]  /*20a80*/  LDSM.16.M88.4 R176, [R165+0x4000] ;  /* 0x00400000a5b0783b */ /* 0x000fe20000000200 */
[C---:B------:R-:W-:Y:S06]  /*20a90*/  HMMA.16816.F32 R172, R188.reuse, R184, R172 ;  /* 0x000000b8bcac723c */ /* 0x040fec00000018ac */
[C---:B------:R-:W-:Y:S01]  /*20aa0*/  HMMA.16816.F32 R168, R188.reuse, R186, R168 ;  /* 0x000000babca8723c */ /* 0x040fe200000018a8 */
[----:B------:R-:W-:Y:S05]  /*20ab0*/  LDSM.16.M88.4 R184, [R2+0x4000] ;  /* 0x0040000002b8783b */ /* 0x000fea0000000200 */
[C---:B--2---:R-:W-:Y:S06]  /*20ac0*/  HMMA.16816.F32 R32, R188.reuse, R8, R32 ;  /* 0x00000008bc20723c */ /* 0x044fec0000001820 */
[C---:B------:R-:W-:Y:S01]  /*20ad0*/  HMMA.16816.F32 R28, R188.reuse, R10, R28 ;  /* 0x0000000abc1c723c */ /* 0x040fe2000000181c */
[----:B------:R-:W2:Y:S05]  /*20ae0*/  LDSM.16.M88.4 R8, [R212+0xc000] ;  /* 0x00c00000d408783b */ /* 0x000eaa0000000200 */
[C---:B----4-:R-:W-:Y:S06]  /*20af0*/  HMMA.16816.F32 R16, R188.reuse, R180, R16 ;  /* 0x000000b4bc10723c */ /* 0x050fec0000001810 */
[C---:B------:R-:W-:Y:S01]  /*20b00*/  HMMA.16816.F32 R12, R188.reuse, R182, R12 ;  /* 0x000000b6bc0c723c */ /* 0x040fe2000000180c */
[----:B------:R-:W-:Y:S05]  /*20b10*/  LDSM.16.M88.4 R180, [R212+0xd000] ;  /* 0x00d00000d4b4783b */ /* 0x000fea0000000200 */
[C---:B-1----:R-:W-:Y:S06]  /*20b20*/  HMMA.16816.F32 R24, R188.reuse, R4, R24 ;  /* 0x00000004bc18723c */ /* 0x042fec0000001818 */
[----:B------:R-:W-:Y:S01]  /*20b30*/  HMMA.16816.F32 R20, R188, R6, R20 ;  /* 0x00000006bc14723c */ /* 0x000fe20000001814 */
[----:B------:R-:W1:Y:S04]  /*20b40*/  LDSM.16.M88.4 R4, [R212+0xc800] ;  /* 0x00c80000d404783b */ /* 0x000e680000000200 */
[----:B------:R-:W-:Y:S01]  /*20b50*/  LDSM.16.M88.4 R188, [R196] ;  /* 0x00000000c4bc783b */ /* 0x000fe20000000200 */
[C---:B--2---:R-:W-:Y:S06]  /*20b60*/  HMMA.16816.F32 R172, R176.reuse, R8, R172 ;  /* 0x00000008b0ac723c */ /* 0x044fec00000018ac */
[C---:B------:R-:W-:Y:S01]  /*20b70*/  HMMA.16816.F32 R168, R176.reuse, R10, R168 ;  /* 0x0000000ab0a8723c */ /* 0x040fe200000018a8 */
[----:B------:R-:W2:Y:S05]  /*20b80*/  LDSM.16.M88.4 R8, [R212+0xd800] ;  /* 0x00d80000d408783b */ /* 0x000eaa0000000200 */
[C---:B-1----:R-:W-:Y:S06]  /*20b90*/  HMMA.16816.F32 R32, R176.reuse, R4, R32 ;  /* 0x00000004b020723c */ /* 0x042fec0000001820 */
[C---:B------:R-:W-:Y:S01]  /*20ba0*/  HMMA.16816.F32 R28, R176.reuse, R6, R28 ;  /* 0x00000006b01c723c */ /* 0x040fe2000000181c */
[----:B------:R-:W1:Y:S05]  /*20bb0*/  LDSM.16.M88.4 R4, [R208+0x4000] ;  /* 0x00400000d004783b */ /* 0x000e6a0000000200 */
[C---:B--2---:R-:W-:Y:S06]  /*20bc0*/  HMMA.16816.F32 R16, R176.reuse, R8, R16 ;  /* 0x00000008b010723c */ /* 0x044fec0000001810 */
[C---:B------:R-:W-:Y:S01]  /*20bd0*/  HMMA.16816.F32 R12, R176.reuse, R10, R12 ;  /* 0x0000000ab00c723c */ /* 0x040fe2000000180c */
[----:B------:R-:W2:Y:S05]  /*20be0*/  LDSM.16.M88.4 R8, [R208+0x4800] ;  /* 0x00480000d008783b */ /* 0x000eaa0000000200 */
[----:B------:R-:W-:Y:S06]  /*20bf0*/  HMMA.16816.F32 R24, R176, R180, R24 ;  /* 0x000000b4b018723c */ /* 0x000fec0000001818 */
[C---:B-1----:R-:W-:Y:S06]  /*20c00*/  HMMA.16816.F32 R172, R184.reuse, R4, R172 ;  /* 0x00000004b8ac723c */ /* 0x042fec00000018ac */
[----:B------:R-:W-:Y:S01]  /*20c10*/  HMMA.16816.F32 R168, R184, R6, R168 ;  /* 0x00000006b8a8723c */ /* 0x000fe200000018a8 */
[----:B------:R-:W1:Y:S05]  /*20c20*/  LDSM.16.M88.4 R4, [R208+0x5800] ;  /* 0x00580000d004783b */ /* 0x000e6a0000000200 */
[----:B------:R-:W-:Y:S01]  /*20c30*/  HMMA.16816.F32 R20, R176, R182, R20 ;  /* 0x000000b6b014723c */ /* 0x000fe20000001814 */
[----:B------:R-:W-:Y:S04]  /*20c40*/  LDSM.16.M88.4 R180, [R215+0x6000] ;  /* 0x00600000d7b4783b */ /* 0x000fe80000000200 */
[----:B------:R-:W-:Y:S01]  /*20c50*/  LDSM.16.M88.4 R176, [R208+0x5000] ;  /* 0x00500000d0b0783b */ /* 0x000fe20000000200 */
[C---:B--2---:R-:W-:Y:S06]  /*20c60*/  HMMA.16816.F32 R32, R184.reuse, R8, R32 ;  /* 0x00000008b820723c */ /* 0x044fec0000001820 */
[C---:B------:R-:W-:Y:S01]  /*20c70*/  HMMA.16816.F32 R28, R184.reuse, R10, R28 ;  /* 0x0000000ab81c723c */ /* 0x040fe2000000181c */
[----:B------:R-:W2:Y:S05]  /*20c80*/  LDSM.16.M88.4 R8, [R214+0xe000] ;  /* 0x00e00000d608783b */ /* 0x000eaa0000000200 */
[C---:B-1----:R-:W-:Y:S06]  /*20c90*/  HMMA.16816.F32 R16, R184.reuse, R4, R16 ;  /* 0x00000004b810723c */ /* 0x042fec0000001810 */
[----:B------:R-:W-:Y:S01]  /*20ca0*/  HMMA.16816.F32 R12, R184, R6, R12 ;  /* 0x00000006b80c723c */ /* 0x000fe2000000180c */
[----:B------:R-:W1:Y:S05]  /*20cb0*/  LDSM.16.M88.4 R4, [R214+0xe800] ;  /* 0x00e80000d604783b */ /* 0x000e6a0000000200 */
[C---:B--2---:R-:W-:Y:S06]  /*20cc0*/  HMMA.16816.F32 R172, R180.reuse, R8, R172 ;  /* 0x00000008b4ac723c */ /* 0x044fec00000018ac */
[----:B------:R-:W-:Y:S01]  /*20cd0*/  HMMA.16816.F32 R168, R180, R10, R168 ;  /* 0x0000000ab4a8723c */ /* 0x000fe200000018a8 */
[----:B------:R-:W2:Y:S05]  /*20ce0*/  LDSM.16.M88.4 R8, [R214+0xf800] ;  /* 0x00f80000d608783b */ /* 0x000eaa0000000200 */
        /* <DEDUP_REMOVED lines=10> */
[C---:B----4-:R-:W-:Y:S06]  /*20d90*/  HMMA.16816.F32 R24, R180.reuse, R176, R24 ;  /* 0x000000b0b418723c */ /* 0x050fec0000001818 */
        /* <DEDUP_REMOVED lines=11> */
[----:B------:R-:W-:Y:S05]  /*20e50*/  LDSM.16.M88.4 R176, [R212+0xf000] ;  /* 0x00f00000d4b0783b */ /* 0x000fea0000000200 */
[C---:B-1----:R-:W-:Y:S06]  /*20e60*/  HMMA.16816.F32 R172, R180.reuse, R4, R172 ;  /* 0x00000004b4ac723c */ /* 0x042fec00000018ac */
[----:B------:R-:W-:Y:S01]  /*20e70*/  HMMA.16816.F32 R168, R180, R6, R168 ;  /* 0x00000006b4a8723c */ /* 0x000fe200000018a8 */
[----:B------:R-:W1:Y:S05]  /*20e80*/  LDSM.16.M88.4 R4, [R212+0xf800] ;  /* 0x00f80000d404783b */ /* 0x000e6a0000000200 */
[C---:B------:R-:W-:Y:S06]  /*20e90*/  HMMA.16816.F32 R16, R184.reuse, R188, R16 ;  /* 0x000000bcb810723c */ /* 0x040fec0000001810 */
[----:B------:R-:W-:Y:S01]  /*20ea0*/  HMMA.16816.F32 R12, R184, R190, R12 ;  /* 0x000000beb80c723c */ /* 0x000fe2000000180c */
[----:B------:R-:W-:Y:S05]  /*20eb0*/  LDSM.16.M88.4 R184, [R2+0x6000] ;  /* 0x0060000002b8783b */ /* 0x000fea0000000200 */
[C---:B--2---:R-:W-:Y:S06]  /*20ec0*/  HMMA.16816.F32 R32, R180.reuse, R8, R32 ;  /* 0x00000008b420723c */ /* 0x044fec0000001820 */
[C---:B------:R-:W-:Y:S01]  /*20ed0*/  HMMA.16816.F32 R28, R180.reuse, R10, R28 ;  /* 0x0000000ab41c723c */ /* 0x040fe2000000181c */
[----:B------:R-:W2:Y:S05]  /*20ee0*/  LDSM.16.M88.4 R8, [R208+0x6000] ;  /* 0x00600000d008783b */ /* 0x000eaa0000000200 */
[C---:B-1----:R-:W-:Y:S06]  /*20ef0*/  HMMA.16816.F32 R16, R180.reuse, R4, R16 ;  /* 0x00000004b410723c */ /* 0x042fec0000001810 */
[C---:B------:R-:W-:Y:S01]  /*20f00*/  HMMA.16816.F32 R12, R180.reuse, R6, R12 ;  /* 0x00000006b40c723c */ /* 0x040fe2000000180c */
[----:B------:R-:W1:Y:S05]  /*20f10*/  LDSM.16.M88.4 R4, [R208+0x7000] ;  /* 0x00700000d004783b */ /* 0x000e6a0000000200 */
[----:B------:R-:W-:Y:S06]  /*20f20*/  HMMA.16816.F32 R24, R180, R176, R24 ;  /* 0x000000b0b418723c */ /* 0x000fec0000001818 */
[C---:B--2---:R-:W-:Y:S06]  /*20f30*/  HMMA.16816.F32 R172, R184.reuse, R8, R172 ;  /* 0x00000008b8ac723c */ /* 0x044fec00000018ac */
[----:B------:R-:W-:Y:S01]  /*20f40*/  HMMA.16816.F32 R168, R184, R10, R168 ;  /* 0x0000000ab8a8723c */ /* 0x000fe200000018a8 */
[----:B------:R-:W2:Y:S05]  /*20f50*/  LDSM.16.M88.4 R8, [R208+0x7800] ;  /* 0x00780000d008783b */ /* 0x000eaa0000000200 */
[----:B------:R-:W-:Y:S01]  /*20f60*/  HMMA.16816.F32 R20, R180, R178, R20 ;  /* 0x000000b2b414723c */ /* 0x000fe20000001814 */
[----:B------:R-:W-:Y:S01]  /*20f70*/  IMAD.SHL.U32 R0, R0, 0x2, RZ ;  /* 0x0000000200007824 */ /* 0x000fe200078e00ff */
[----:B------:R-:W4:Y:S01]  /*20f80*/  LDSM.16.M88.4 R176, [R208+0x6800] ;  /* 0x00680000d0b0783b */ /* 0x000f220000000200 */
[----:B------:R-:W-:-:S04]  /*20f90*/  DEPBAR.LE SB0, 0x0 ;  /* 0x000080000000791a */ /* 0x000fc80000000000 */
[----:B------:R-:W-:-:S05]  /*20fa0*/  LOP3.LUT R0, R0, 0x6, RZ, 0xc0, !PT ;  /* 0x0000000600007812 */ /* 0x000fca00078ec0ff */
[----:B------:R-:W-:Y:S02]  /*20fb0*/  IMAD R0, R239, 0x40, R0 ;  /* 0x00000040ef007824 */ /* 0x000fe400078e0200 */
[----:B---3--:R-:W-:Y:S01]  /*20fc0*/  FMUL.FTZ R2, R172, R192 ;  /* 0x000000c0ac027220 */ /* 0x008fe20000410000 */
[----:B-1----:R-:W-:Y:S01]  /*20fd0*/  HMMA.16816.F32 R24, R184, R4, R24 ;  /* 0x00000004b818723c */ /* 0x002fe20000001818 */
[----:B------:R-:W-:-:S04]  /*20fe0*/  IMAD.IADD R172, R243, 0x1, -R0 ;  /* 0x00000001f3ac7824 */ /* 0x000fc800078e0a00 */
[----:B------:R-:W1:Y:S02]  /*20ff0*/  MUFU.TANH R2, R2 ;  /* 0x0000000200027308 */ /* 0x000e640000002400 */
[----:B------:R-:W-:Y:S01]  /*21000*/  FMUL.FTZ R4, R174, R192 ;  /* 0x000000c0ae047220 */ /* 0x000fe20000410000 */
[----:B------:R-:W-:Y:S01]  /*21010*/  VIADD R5, R0, 0x1 ;  /* 0x0000000100057836 */ /* 0x000fe20000000000 */
[----:B------:R-:W-:Y:S01]  /*21020*/  HMMA.16816.F32 R20, R184, R6, R20 ;  /* 0x00000006b814723c */ /* 0x000fe20000001814 */
[----:B------:R-:W-:Y:S02]  /*21030*/  IABS R172, R172 ;  /* 0x000000ac00ac7213 */ /* 0x000fe40000000000 */
[----:B------:R-:W-:-:S04]  /*21040*/  IMAD.IADD R165, R243, 0x1, -R5 ;  /* 0x00000001f3a57824 */ /* 0x000fc800078e0a05 */
[----:B------:R-:W-:Y:S01]  /*21050*/  FMUL.FTZ R6, R173, R192 ;  /* 0x000000c0ad067220 */ /* 0x000fe20000410000 */
[----:B------:R-:W3:Y:S01]  /*21060*/  MUFU.TANH R4, R4 ;  /* 0x0000000400047308 */ /* 0x000ee20000002400 */
[----:B--2---:R-:W-:Y:S01]  /*21070*/  HMMA.16816.F32 R16, R184, R8, R16 ;  /* 0x00000008b810723c */ /* 0x004fe20000001810 */
[----:B------:R-:W-:Y:S01]  /*21080*/  IMAD.IADD R7, R241, 0x1, -R0 ;  /* 0x00000001f1077824 */ /* 0x000fe200078e0a00 */
[----:B------:R-:W-:-:S05]  /*21090*/  IABS R165, R165 ;  /* 0x000000a500a57213 */ /* 0x000fca0000000000 */
[----:B------:R-:W2:Y:S01]  /*210a0*/  MUFU.TANH R6, R6 ;  /* 0x0000000600067308 */ /* 0x000ea20000002400 */
[----:B------:R-:W-:Y:S01]  /*210b0*/  IMAD.MOV.U32 R9, RZ, RZ, R172 ;  /* 0x000000ffff097224 */ /* 0x000fe200078e00ac */
[----:B------:R-:W-:Y:S01]  /*210c0*/  IABS R7, R7 ;  /* 0x0000000700077213 */ /* 0x000fe20000000000 */
[----:B------:R-:W-:Y:S01]  /*210d0*/  IMAD.MOV.U32 R8, RZ, RZ, R165 ;  /* 0x000000ffff087224 */ /* 0x000fe200078e00a5 */
[C---:B------:R-:W-:Y:S02]  /*210e0*/  ISETP.GE.AND P2, PT, R0.reuse, R247, PT ;  /* 0x000000f70000720c */ /* 0x040fe40003f46270 */
[----:B------:R-:W-:Y:S02]  /*210f0*/  I2FP.F32.S32 R9, R9 ;  /* 0x0000000900097245 */ /* 0x000fe40000201400 */
[----:B------:R-:W-:Y:S02]  /*21100*/  I2FP.F32.S32 R7, R7 ;  /* 0x0000000700077245 */ /* 0x000fe40000201400 */
[----:B------:R-:W-:Y:S01]  /*21110*/  ISETP.GE.OR P2, PT, R0, R242, !P2 ;  /* 0x000000f20000720c */ /* 0x000fe20005746670 */
[C---:B-1----:R-:W-:Y:S01]  /*21120*/  FFMA.FTZ R9, -R244.reuse, R9, R2 ;  /* 0x00000009f4097223 */ /* 0x042fe20000010102 */
[----:B------:R-:W-:Y:S01]  /*21130*/  I2FP.F32.S32 R8, R8 ;  /* 0x0000000800087245 */ /* 0x000fe20000201400 */
[----:B------:R-:W-:Y:S01]  /*21140*/  HMMA.16816.F32 R12, R184, R10, R12 ;  /* 0x0000000ab80c723c */ /* 0x000fe2000000180c */
[----:B------:R-:W-:Y:S01]  /*21150*/  FMUL.FTZ R175, R175, R192 ;  /* 0x000000c0afaf7220 */ /* 0x000fe20000410000 */
[C---:B---3--:R-:W-:Y:S01]  /*21160*/  FFMA.FTZ R2, -R244.reuse, R7, R4 ;  /* 0x00000007f4027223 */ /* 0x048fe20000010104 */
[----:B------:R-:W-:Y:S01]  /*21170*/  FSEL R9, R9, -INF , !P2 ;  /* 0xff80000009097808 */ /* 0x000fe20005000000 */
[----:B--2---:R-:W-:Y:S01]  /*21180*/  FFMA.FTZ R7, -R244, R8, R6 ;  /* 0x00000008f4077223 */ /* 0x004fe20000010106 */
[----:B------:R-:W-:-:S02]  /*21190*/  ISETP.GE.AND P6, PT, R5, R247, PT ;  /* 0x000000f70500720c */ /* 0x000fc40003fc6270 */
[----:B------:R-:W-:Y:S01]  /*211a0*/  FMUL.FTZ R10, R168, R192 ;  /* 0x000000c0a80a7220 */ /* 0x000fe20000410000 */
[C---:B------:R-:W-:Y:S01]  /*211b0*/  ISETP.GE.AND P2, PT, R5.reuse, R246, PT ;  /* 0x000000f60500720c */ /* 0x040fe20003f46270 */
[----:B------:R-:W1:Y:S01]  /*211c0*/  MUFU.TANH R8, R175 ;  /* 0x000000af00087308 */ /* 0x000e620000002400 */
[----:B------:R-:W-:Y:S01]  /*211d0*/  VIADD R4, R0, 0x8 ;  /* 0x0000000800047836 */ /* 0x000fe20000000000 */
[C---:B------:R-:W-:Y:S01]  /*211e0*/  ISETP.GE.OR P6, PT, R5.reuse, R242, !P6 ;  /* 0x000000f20500720c */ /* 0x040fe200077c6670 */
[-C--:B------:R-:W-:Y:S01]  /*211f0*/  FMUL.FTZ R168, R170, R192.reuse ;  /* 0x000000c0aaa87220 */ /* 0x080fe20000410000 */
[----:B------:R-:W-:Y:S01]  /*21200*/  ISETP.GE.OR P2, PT, R5, R245, !P2 ;  /* 0x000000f50500720c */ /* 0x000fe20005746670 */
[----:B------:R-:W-:Y:S02]  /*21210*/  IMAD.IADD R5, R241, 0x1, -R5 ;  /* 0x00000001f1057824 */ /* 0x000fe400078e0a05 */
[----:B------:R-:W-:Y:S01]  /*21220*/  FMUL.FTZ R165, R169, R192 ;  /* 0x000000c0a9a57220 */ /* 0x000fe20000410000 */
[----:B----4-:R-:W-:Y:S01]  /*21230*/  HMMA.16816.F32 R32, R184, R176, R32 ;  /* 0x000000b0b820723c */ /* 0x010fe20000001820 */
[----:B------:R-:W2:Y:S01]  /*21240*/  MUFU.TANH R10, R10 ;  /* 0x0000000a000a7308 */ /* 0x000ea20000002400 */
[C---:B------:R-:W-:Y:S01]  /*21250*/  ISETP.GE.AND P1, PT, R0.reuse, R246, PT ;  /* 0x000000f60000720c */ /* 0x040fe20003f26270 */
[----:B------:R-:W-:Y:S01]  /*21260*/  IMAD.IADD R170, R243, 0x1, -R4 ;  /* 0x00000001f3aa7824 */ /* 0x000fe200078e0a04 */
[----:B------:R-:W-:Y:S01]  /*21270*/  IABS R5, R5 ;  /* 0x0000000500057213 */ /* 0x000fe20000000000 */
[C---:B------:R-:W-:Y:S01]  /*21280*/  VIADD R6, R0.reuse, 0x9 ;  /* 0x0000000900067836 */ /* 0x040fe20000000000 */
[----:B------:R-:W-:-:S03]  /*21290*/  ISETP.GE.OR P1, PT, R0, R245, !P1 ;  /* 0x000000f50000720c */ /* 0x000fc60004f26670 */
[----:B------:R-:W3:Y:S01]  /*212a0*/  MUFU.TANH R168, R168 ;  /* 0x000000a800a87308 */ /* 0x000ee20000002400 */
[----:B------:R-:W-:Y:S01]  /*212b0*/  IABS R170, R170 ;  /* 0x000000aa00aa7213 */ /* 0x000fe20000000000 */
[----:B------:R-:W-:Y:S01]  /*212c0*/  IMAD.IADD R169, R241, 0x1, -R4 ;  /* 0x00000001f1a97824 */ /* 0x000fe200078e0a04 */
[----:B------:R-:W-:Y:S01]  /*212d0*/  I2FP.F32.S32 R5, R5 ;  /* 0x0000000500057245 */ /* 0x000fe20000201400 */
[----:B------:R-:W-:-:S04]  /*212e0*/  IMAD.IADD R11, R243, 0x1, -R6 ;  /* 0x00000001f30b7824 */ /* 0x000fc800078e0a06 */
[----:B------:R-:W4:Y:S01]  /*212f0*/  MUFU.TANH R165, R165 ;  /* 0x000000a500a57308 */ /* 0x000f220000002400 */
[----:B------:R-:W-:Y:S02]  /*21300*/  FSEL R2, R2, -INF , !P1 ;  /* 0xff80000002027808 */ /* 0x000fe40004800000 */
[----:B------:R-:W-:Y:S02]  /*21310*/  FSEL R7, R7, -INF , !P6 ;  /* 0xff80000007077808 */ /* 0x000fe40007000000 */
[C---:B------:R-:W-:Y:S02]  /*21320*/  ISETP.GE.AND P1, PT, R4.reuse, R247, PT ;  /* 0x000000f70400720c */ /* 0x040fe40003f26270 */
[----:B------:R-:W-:Y:S02]  /*21330*/  ISETP.GE.AND P6, PT, R4, R246, PT ;  /* 0x000000f60400720c */ /* 0x000fe40003fc6270 */
[----:B------:R-:W-:Y:S01]  /*21340*/  I2FP.F32.S32 R170, R170 ;  /* 0x000000aa00aa7245 */ /* 0x000fe20000201400 */
[----:B-1----:R-:W-:Y:S01]  /*21350*/  FFMA.FTZ R5, -R244, R5, R8 ;  /* 0x00000005f4057223 */ /* 0x002fe20000010108 */
[----:B------:R-:W-:-:S02]  /*21360*/  IABS R169, R169 ;  /* 0x000000a900a97213 */ /* 0x000fc40000000000 */
[----:B------:R-:W-:Y:S02]  /*21370*/  IABS R11, R11 ;  /* 0x0000000b000b7213 */ /* 0x000fe40000000000 */
[C---:B------:R-:W-:Y:S02]  /*21380*/  ISETP.GE.OR P1, PT, R4.reuse, R242, !P1 ;  /* 0x000000f20400720c */ /* 0x040fe40004f26670 */
[----:B------:R-:W-:Y:S01]  /*21390*/  ISETP.GE.OR P6, PT, R4, R245, !P6 ;  /* 0x000000f50400720c */ /* 0x000fe200077c6670 */
[----:B------:R-:W-:Y:S01]  /*213a0*/  FMUL.FTZ R4, R171, R192 ;  /* 0x000000c0ab047220 */ /* 0x000fe20000410000 */
[----:B--2---:R-:W-:Y:S01]  /*213b0*/  FFMA.FTZ R10, -R244, R170, R10 ;  /* 0x000000aaf40a7223 */ /* 0x004fe2000001010a */
[----:B------:R-:W-:Y:S02]  /*213c0*/  I2FP.F32.S32 R169, R169 ;  /* 0x000000a900a97245 */ /* 0x000fe40000201400 */
[----:B------:R-:W-:Y:S02]  /*213d0*/  I2FP.F32.S32 R11, R11 ;  /* 0x0000000b000b7245 */ /* 0x000fe40000201400 */
[----:B------:R-:W-:-:S02]  /*213e0*/  FSEL R5, R5, -INF , !P2 ;  /* 0xff80000005057808 */ /* 0x000fc40005000000 */
[----:B------:R-:W-:Y:S01]  /*213f0*/  ISETP.GE.AND P2, PT, R6, R247, PT ;  /* 0x000000f70600720c */ /* 0x000fe20003f46270 */
[----:B------:R-:W1:Y:S01]  /*21400*/  MUFU.TANH R4, R4 ;  /* 0x0000000400047308 */ /* 0x000e620000002400 */
[----:B------:R-:W-:Y:S01]  /*21410*/  FSEL R10, R10, -INF , !P1 ;  /* 0xff8000000a0a7808 */ /* 0x000fe20004800000 */
[C---:B---3--:R-:W-:Y:S01]  /*21420*/  FFMA.FTZ R168, -R244.reuse, R169, R168 ;  /* 0x000000a9f4a87223 */ /* 0x048fe200000101a8 */
[----:B----4-:R-:W-:Y:S01]  /*21430*/  FFMA.FTZ R8, -R244, R11, R165 ;  /* 0x0000000bf4087223 */ /* 0x010fe200000101a5 */
[----:B------:R-:W-:Y:S01]  /*21440*/  ISETP.GE.AND P1, PT, R6, R246, PT ;  /* 0x000000f60600720c */ /* 0x000fe20003f26270 */
[----:B------:R-:W-:Y:S01]  /*21450*/  VIADD R11, R0, 0x10 ;  /* 0x00000010000b7836 */ /* 0x000fe20000000000 */
[----:B------:R-:W-:Y:S01]  /*21460*/  ISETP.GE.OR P2, PT, R6, R242, !P2 ;  /* 0x000000f20600720c */ /* 0x000fe20005746670 */
[----:B------:R-:W-:Y:S02]  /*21470*/  IMAD.IADD R169, R241, 0x1, -R6 ;  /* 0x00000001f1a97824 */ /* 0x000fe400078e0a06 */
[-C--:B------:R-:W-:Y:S01]  /*21480*/  FMUL.FTZ R34, R34, R192.reuse ;  /* 0x000000c022227220 */ /* 0x080fe20000410000 */
[----:B------:R-:W-:Y:S01]  /*21490*/  ISETP.GE.OR P1, PT, R6, R245, !P1 ;  /* 0x000000f50600720c */ /* 0x000fe20004f26670 */
[-C--:B------:R-:W-:Y:S01]  /*214a0*/  FMUL.FTZ R33, R33, R192.reuse ;  /* 0x000000c021217220 */ /* 0x080fe20000410000 */
[----:B------:R-:W-:Y:S01]  /*214b0*/  FMUL.FTZ R32, R32, R192 ;  /* 0x000000c020207220 */ /* 0x000fe20000410000 */
[----:B------:R-:W-:Y:S01]  /*214c0*/  FSEL R6, R168, -INF , !P6 ;  /* 0xff800000a8067808 */ /* 0x000fe20007000000 */
[----:B------:R-:W-:Y:S01]  /*214d0*/  HMMA.16816.F32 R28, R184, R178, R28 ;  /* 0x000000b2b81c723c */ /* 0x000fe2000000181c */
[----:B------:R-:W-:Y:S01]  /*214e0*/  FSEL R8, R8, -INF , !P2 ;  /* 0xff80000008087808 */ /* 0x000fe20005000000 */
[----:B------:R2:W3:Y:S01]  /*214f0*/  MUFU.TANH R176, R34 ;  /* 0x0000002200b07308 */ /* 0x0004e20000002400 */
[C---:B------:R-:W-:Y:S01]  /*21500*/  ISETP.GE.AND P6, PT, R11.reuse, R247, PT ;  /* 0x000000f70b00720c */ /* 0x040fe20003fc6270 */
[----:B------:R-:W-:Y:S01]  /*21510*/  VIADD R165, R0, 0x11 ;  /* 0x0000001100a57836 */ /* 0x000fe20000000000 */
[----:B------:R-:W-:Y:S01]  /*21520*/  ISETP.GE.AND P2, PT, R11, R246, PT ;  /* 0x000000f60b00720c */ /* 0x000fe20003f46270 */
[----:B------:R-:W-:Y:S01]  /*21530*/  IMAD.IADD R168, R243, 0x1, -R11 ;  /* 0x00000001f3a87824 */ /* 0x000fe200078e0a0b */
[----:B------:R-:W-:-:S03]  /*21540*/  ISETP.GE.OR P6, PT, R11, R242, !P6 ;  /* 0x000000f20b00720c */ /* 0x000fc600077c6670 */
[----:B------:R-:W4:Y:S01]  /*21550*/  MUFU.TANH R173, R33 ;  /* 0x0000002100ad7308 */ /* 0x000f220000002400 */
[----:B------:R-:W-:Y:S02]  /*21560*/  ISETP.GE.OR P2, PT, R11, R245, !P2 ;  /* 0x000000f50b00720c */ /* 0x000fe40005746670 */
[----:B--2---:R-:W-:-:S05]  /*21570*/  IABS R34, R169 ;  /* 0x000000a900227213 */ /* 0x004fca0000000000 */
[----:B------:R2:W5:Y:S01]  /*21580*/  MUFU.TANH R179, R32 ;  /* 0x0000002000b37308 */ /* 0x0005620000002400 */
[----:B------:R-:W-:-:S05]  /*21590*/  I2FP.F32.S32 R34, R34 ;  /* 0x0000002200227245 */ /* 0x000fca0000201400 */
[----:B-1----:R-:W-:Y:S01]  /*215a0*/  FFMA.FTZ R4, -R244, R34, R4 ;  /* 0x00000022f4047223 */ /* 0x002fe20000010104 */
[----:B--2---:R-:W-:Y:S02]  /*215b0*/  IMAD.IADD R32, R241, 0x1, -R11 ;  /* 0x00000001f1207824 */ /* 0x004fe400078e0a0b */
[----:B------:R-:W-:-:S03]  /*215c0*/  IMAD.IADD R11, R243, 0x1, -R165 ;  /* 0x00000001f30b7824 */ /* 0x000fc600078e0aa5 */
[----:B------:R-:W-:Y:S02]  /*215d0*/  IABS R32, R32 ;  /* 0x0000002000207213 */ /* 0x000fe40000000000 */
[----:B------:R-:W-:Y:S02]  /*215e0*/  IABS R11, R11 ;  /* 0x0000000b000b7213 */ /* 0x000fe40000000000 */
[----:B------:R-:W-:Y:S02]  /*215f0*/  IABS R33, R168 ;  /* 0x000000a800217213 */ /* 0x000fe40000000000 */
[----:B------:R-:W-:Y:S02]  /*21600*/  I2FP.F32.S32 R32, R32 ;  /* 0x0000002000207245 */ /* 0x000fe40000201400 */
[----:B------:R-:W-:Y:S02]  /*21610*/  I2FP.F32.S32 R11, R11 ;  /* 0x0000000b000b7245 */ /* 0x000fe40000201400 */
[----:B------:R-:W-:Y:S01]  /*21620*/  FSEL R4, R4, -INF , !P1 ;  /* 0xff80000004047808 */ /* 0x000fe20004800000 */
[----:B------:R-:W-:Y:S01]  /*21630*/  FMUL.FTZ R35, R35, R192 ;  /* 0x000000c023237220 */ /* 0x000fe20000410000 */
[C---:B------:R-:W-:Y:S01]  /*21640*/  ISETP.GE.AND P1, PT, R165.reuse, R247, PT ;  /* 0x000000f7a500720c */ /* 0x040fe20003f26270 */
[C---:B---3--:R-:W-:Y:S01]  /*21650*/  FFMA.FTZ R176, -R244.reuse, R32, R176 ;  /* 0x00000020f4b07223 */ /* 0x048fe200000101b0 */
[----:B------:R-:W-:Y:S01]  /*21660*/  I2FP.F32.S32 R33, R33 ;  /* 0x0000002100217245 */ /* 0x000fe20000201400 */
[----:B----4-:R-:W-:Y:S01]  /*21670*/  FFMA.FTZ R173, -R244, R11, R173 ;  /* 0x0000000bf4ad7223 */ /* 0x010fe200000101ad */
[----:B------:R-:W-:Y:S01]  /*21680*/  VIADD R11, R0, 0x18 ;  /* 0x00000018000b7836 */ /* 0x000fe20000000000 */
[----:B------:R-:W-:Y:S01]  /*21690*/  ISETP.GE.OR P1, PT, R165, R242, !P1 ;  /* 0x000000f2a500720c */ /* 0x000fe20004f26670 */
[----:B------:R-:W1:Y:S01]  /*216a0*/  MUFU.TANH R178, R35 ;  /* 0x0000002300b27308 */ /* 0x000e620000002400 */
[----:B-----5:R-:W-:Y:S01]  /*216b0*/  FFMA.FTZ R179, -R244, R33, R179 ;  /* 0x00000021f4b37223 */ /* 0x020fe200000101b3 */
[-C--:B------:R-:W-:Y:S01]  /*216c0*/  FMUL.FTZ R28, R28, R192.reuse ;  /* 0x000000c01c1c7220 */ /* 0x080fe20000410000 */
[----:B------:R-:W-:Y:S01]  /*216d0*/  FMUL.FTZ R30, R30, R192 ;  /* 0x000000c01e1e7220 */ /* 0x000fe20000410000 */
[----:B------:R-:W-:Y:S01]  /*216e0*/  IMAD.IADD R33, R241, 0x1, -R165 ;  /* 0x00000001f1217824 */ /* 0x000fe200078e0aa5 */
[----:B------:R-:W-:-:S02]  /*216f0*/  FSEL R176, R176, -INF , !P2 ;  /* 0xff800000b0b07808 */ /* 0x000fc40005000000 */
[----:B------:R-:W-:Y:S01]  /*21700*/  FSEL R173, R173, -INF , !P1 ;  /* 0xff800000adad7808 */ /* 0x000fe20004800000 */
[----:B------:R-:W-:Y:S01]  /*21710*/  FMUL.FTZ R29, R29, R192 ;  /* 0x000000c01d1d7220 */ /* 0x000fe20000410000 */
[C---:B------:R-:W-:Y:S02]  /*21720*/  ISETP.GE.AND P2, PT, R11.reuse, R247, PT ;  /* 0x000000f70b00720c */ /* 0x040fe40003f46270 */
[C---:B------:R-:W-:Y:S01]  /*21730*/  ISETP.GE.AND P1, PT, R11.reuse, R246, PT ;  /* 0x000000f60b00720c */ /* 0x040fe20003f26270 */
[----:B------:R2:W-:Y:S01]  /*21740*/  MUFU.TANH R174, R28 ;  /* 0x0000001c00ae7308 */ /* 0x0005e20000002400 */
[----:B------:R-:W-:Y:S01]  /*21750*/  VIADD R32, R0, 0x19 ;  /* 0x0000001900207836 */ /* 0x000fe20000000000 */
[C---:B------:R-:W-:Y:S02]  /*21760*/  ISETP.GE.OR P2, PT, R11.reuse, R242, !P2 ;  /* 0x000000f20b00720c */ /* 0x040fe40005746670 */
[----:B------:R-:W-:Y:S02]  /*21770*/  ISETP.GE.OR P1, PT, R11, R245, !P1 ;  /* 0x000000f50b00720c */ /* 0x000fe40004f26670 */
[----:B------:R-:W-:-:S02]  /*21780*/  IABS R33, R33 ;  /* 0x0000002100217213 */ /* 0x000fc40000000000 */
[----:B------:R3:W4:Y:S01]  /*21790*/  MUFU.TANH R177, R30 ;  /* 0x0000001e00b17308 */ /* 0x0007220000002400 */
[----:B------:R-:W-:Y:S01]  /*217a0*/  IMAD.IADD R175, R243, 0x1, -R32 ;  /* 0x00000001f3af7824 */ /* 0x000fe200078e0a20 */
[----:B------:R-:W-:Y:S02]  /*217b0*/  I2FP.F32.S32 R33, R33 ;  /* 0x0000002100217245 */ /* 0x000fe40000201400 */
[----:B------:R-:W-:Y:S01]  /*217c0*/  FSEL R179, R179, -INF , !P6 ;  /* 0xff800000b3b37808 */ /* 0x000fe20007000000 */
[--C-:B--2---:R-:W-:Y:S01]  /*217d0*/  IMAD.IADD R28, R241, 0x1, -R11.reuse ;  /* 0x00000001f11c7824 */ /* 0x104fe200078e0a0b */
[----:B------:R-:W-:Y:S01]  /*217e0*/  ISETP.GE.AND P6, PT, R165, R246, PT ;  /* 0x000000f6a500720c */ /* 0x000fe20003fc6270 */
[----:B---3--:R-:W-:Y:S02]  /*217f0*/  IMAD.IADD R30, R243, 0x1, -R11 ;  /* 0x00000001f31e7824 */ /* 0x008fe400078e0a0b */
[----:B------:R2:W3:Y:S01]  /*21800*/  MUFU.TANH R11, R29 ;  /* 0x0000001d000b7308 */ /* 0x0004e20000002400 */
[----:B------:R-:W-:Y:S01]  /*21810*/  IABS R28, R28 ;  /* 0x0000001c001c7213 */ /* 0x000fe20000000000 */
[----:B-1----:R-:W-:Y:S01]  /*21820*/  FFMA.FTZ R178, -R244, R33, R178 ;  /* 0x00000021f4b27223 */ /* 0x002fe200000101b2 */
[----:B------:R-:W-:-:S02]  /*21830*/  IABS R175, R175 ;  /* 0x000000af00af7213 */ /* 0x000fc40000000000 */
[----:B------:R-:W-:Y:S02]  /*21840*/  ISETP.GE.OR P6, PT, R165, R245, !P6 ;  /* 0x000000f5a500720c */ /* 0x000fe400077c6670 */
[----:B------:R-:W-:Y:S02]  /*21850*/  I2FP.F32.S32 R28, R28 ;  /* 0x0000001c001c7245 */ /* 0x000fe40000201400 */
[----:B------:R-:W-:Y:S01]  /*21860*/  I2FP.F32.S32 R175, R175 ;  /* 0x000000af00af7245 */ /* 0x000fe20000201400 */
[-C--:B------:R-:W-:Y:S01]  /*21870*/  FMUL.FTZ R24, R24, R192.reuse ;  /* 0x000000c018187220 */ /* 0x080fe20000410000 */
[----:B------:R-:W-:Y:S02]  /*21880*/  FSEL R178, R178, -INF , !P6 ;  /* 0xff800000b2b27808 */ /* 0x000fe40007000000 */
[----:B------:R-:W-:Y:S01]  /*21890*/  ISETP.GE.AND P6, PT, R32, R247, PT ;  /* 0x000000f72000720c */ /* 0x000fe20003fc6270 */
[----:B--2---:R-:W-:Y:S01]  /*218a0*/  FMUL.FTZ R29, R31, R192 ;  /* 0x000000c01f1d7220 */ /* 0x004fe20000410000 */
[----:B------:R-:W-:Y:S01]  /*218b0*/  IABS R30, R30 ;  /* 0x0000001e001e7213 */ /* 0x000fe20000000000 */
[C---:B----4-:R-:W-:Y:S01]  /*218c0*/  FFMA.FTZ R177, -R244.reuse, R28, R177 ;  /* 0x0000001cf4b17223 */ /* 0x050fe200000101b1 */
[----:B---3--:R-:W-:Y:S01]  /*218d0*/  FFMA.FTZ R175, -R244, R175, R11 ;  /* 0x000000aff4af7223 */ /* 0x008fe2000001010b */
[----:B------:R-:W-:-:S02]  /*218e0*/  VIADD R11, R0, 0x20 ;  /* 0x00000020000b7836 */ /* 0x000fc40000000000 */
[----:B------:R-:W1:Y:S01]  /*218f0*/  MUFU.TANH R29, R29 ;  /* 0x0000001d001d7308 */ /* 0x000e620000002400 */
[----:B------:R-:W-:Y:S01]  /*21900*/  ISETP.GE.OR P6, PT, R32, R242, !P6 ;  /* 0x000000f22000720c */ /* 0x000fe200077c6670 */
[----:B------:R-:W-:Y:S01]  /*21910*/  FMUL.FTZ R188, R25, R192 ;  /* 0x000000c019bc7220 */ /* 0x000fe20000410000 */
[----:B------:R-:W-:Y:S01]  /*21920*/  I2FP.F32.S32 R30, R30 ;  /* 0x0000001e001e7245 */ /* 0x000fe20000201400 */
[----:B------:R-:W-:-:S04]  /*21930*/  FMUL.FTZ R26, R26, R192 ;  /* 0x000000c01a1a7220 */ /* 0x000fc80000410000 */
[----:B------:R2:W-:Y:S01]  /*21940*/  MUFU.TANH R189, R24 ;  /* 0x0000001800bd7308 */ /* 0x0005e20000002400 */
[----:B------:R-:W-:Y:S02]  /*21950*/  FSEL R177, R177, -INF , !P1 ;  /* 0xff800000b1b17808 */ /* 0x000fe40004800000 */
[----:B------:R-:W-:Y:S01]  /*21960*/  FSEL R175, R175, -INF , !P6 ;  /* 0xff800000afaf7808 */ /* 0x000fe20007000000 */
[----:B------:R-:W-:Y:S01]  /*21970*/  FFMA.FTZ R174, -R244, R30, R174 ;  /* 0x0000001ef4ae7223 */ /* 0x000fe200000101ae */
[C---:B------:R-:W-:Y:S01]  /*21980*/  ISETP.GE.AND P1, PT, R11.reuse, R247, PT ;  /* 0x000000f70b00720c */ /* 0x040fe20003f26270 */
[----:B------:R-:W-:Y:S01]  /*21990*/  VIADD R28, R0, 0x21 ;  /* 0x00000021001c7836 */ /* 0x000fe20000000000 */
[C---:B------:R-:W-:Y:S01]  /*219a0*/  ISETP.GE.AND P6, PT, R11.reuse, R246, PT ;  /* 0x000000f60b00720c */ /* 0x040fe20003fc6270 */
[----:B------:R3:W4:Y:S01]  /*219b0*/  MUFU.TANH R184, R26 ;  /* 0x0000001a00b87308 */ /* 0x0007220000002400 */
[----:B------:R-:W-:Y:S01]  /*219c0*/  ISETP.GE.OR P1, PT, R11, R242, !P1 ;  /* 0x000000f20b00720c */ /* 0x000fe20004f26670 */
[----:B--2---:R-:W-:-:S06]  /*219d0*/  IMAD.IADD R24, R241, 0x1, -R32 ;  /* 0x00000001f1187824 */ /* 0x004fcc00078e0a20 */
[----:B------:R-:W2:Y:S01]  /*219e0*/  MUFU.TANH R188, R188 ;  /* 0x000000bc00bc7308 */ /* 0x000ea20000002400 */
[----:B------:R-:W-:Y:S02]  /*219f0*/  ISETP.GE.OR P6, PT, R11, R245, !P6 ;  /* 0x000000f50b00720c */ /* 0x000fe400077c6670 */
[----:B------:R-:W-:Y:S01]  /*21a00*/  IABS R24, R24 ;  /* 0x0000001800187213 */ /* 0x000fe20000000000 */
[--C-:B------:R-:W-:Y:S02]  /*21a10*/  IMAD.IADD R25, R241, 0x1, -R11.reuse ;  /* 0x00000001f1197824 */ /* 0x100fe400078e0a0b */
[C---:B---3--:R-:W-:Y:S01]  /*21a20*/  IMAD.IADD R26, R243.reuse, 0x1, -R11 ;  /* 0x00000001f31a7824 */ /* 0x048fe200078e0a0b */
[----:B------:R-:W-:Y:S01]  /*21a30*/  I2FP.F32.S32 R24, R24 ;  /* 0x0000001800187245 */ /* 0x000fe20000201400 */
[----:B------:R-:W-:Y:S01]  /*21a40*/  IMAD.IADD R11, R243, 0x1, -R28 ;  /* 0x00000001f30b7824 */ /* 0x000fe200078e0a1c */
[----:B------:R-:W-:Y:S02]  /*21a50*/  FSEL R174, R174, -INF , !P2 ;  /* 0xff800000aeae7808 */ /* 0x000fe40005000000 */
[----:B------:R-:W-:Y:S01]  /*21a60*/  ISETP.GE.AND P2, PT, R32, R246, PT ;  /* 0x000000f62000720c */ /* 0x000fe20003f46270 */
[----:B-1----:R-:W-:Y:S01]  /*21a70*/  FFMA.FTZ R24, -R244, R24, R29 ;  /* 0x00000018f4187223 */ /* 0x002fe2000001011d */
[----:B------:R-:W-:-:S02]  /*21a80*/  IABS R25, R25 ;  /* 0x0000001900197213 */ /* 0x000fc40000000000 */
[----:B------:R-:W-:Y:S02]  /*21a90*/  IABS R11, R11 ;  /* 0x0000000b000b7213 */ /* 0x000fe40000000000 */
[----:B------:R-:W-:Y:S01]  /*21aa0*/  ISETP.GE.OR P2, PT, R32, R245, !P2 ;  /* 0x000000f52000720c */ /* 0x000fe20005746670 */
[-C--:B------:R-:W-:Y:S01]  /*21ab0*/  FMUL.FTZ R186, R20, R192.reuse ;  /* 0x000000c014ba7220 */ /* 0x080fe20000410000 */
[----:B------:R-:W-:Y:S02]  /*21ac0*/  I2FP.F32.S32 R25, R25 ;  /* 0x0000001900197245 */ /* 0x000fe40000201400 */
[----:B------:R-:W-:Y:S02]  /*21ad0*/  I2FP.F32.S32 R11, R11 ;  /* 0x0000000b000b7245 */ /* 0x000fe40000201400 */
[----:B------:R-:W-:Y:S01]  /*21ae0*/  FSEL R20, R24, -INF , !P2 ;  /* 0xff80000018147808 */ /* 0x000fe20005000000 */
[----:B------:R-:W-:Y:S01]  /*21af0*/  FMUL.FTZ R27, R27, R192 ;  /* 0x000000c01b1b7220 */ /* 0x000fe20000410000 */
[----:B------:R-:W-:-:S02]  /*21b00*/  IABS R26, R26 ;  /* 0x0000001a001a7213 */ /* 0x000fc40000000000 */
[----:B------:R-:W-:Y:S01]  /*21b10*/  ISETP.GE.AND P2, PT, R28, R247, PT ;  /* 0x000000f71c00720c */ /* 0x000fe20003f46270 */
[C---:B----4-:R-:W-:Y:S01]  /*21b20*/  FFMA.FTZ R184, -R244.reuse, R25, R184 ;  /* 0x00000019f4b87223 */ /* 0x050fe200000101b8 */
[----:B--2---:R-:W-:Y:S01]  /*21b30*/  FFMA.FTZ R188, -R244, R11, R188 ;  /* 0x0000000bf4bc7223 */ /* 0x004fe200000101bc */
[----:B------:R-:W-:Y:S01]  /*21b40*/  FMUL.FTZ R22, R22, R192 ;  /* 0x000000c016167220 */ /* 0x000fe20000410000 */
[----:B------:R-:W-:Y:S01]  /*21b50*/  I2FP.F32.S32 R26, R26 ;  /* 0x0000001a001a7245 */ /* 0x000fe20000201400 */
[----:B------:R-:W-:Y:S01]  /*21b60*/  VIADD R11, R0, 0x28 ;  /* 0x00000028000b7836 */ /* 0x000fe20000000000 */
[----:B------:R-:W-:Y:S01]  /*21b70*/  ISETP.GE.OR P2, PT, R28, R242, !P2 ;  /* 0x000000f21c00720c */ /* 0x000fe20005746670 */
[----:B------:R-:W1:Y:S01]  /*21b80*/  MUFU.TANH R185, R27 ;  /* 0x0000001b00b97308 */ /* 0x000e620000002400 */
[----:B------:R-:W-:Y:S01]  /*21b90*/  IMAD.IADD R25, R241, 0x1, -R28 ;  /* 0x00000001f1197824 */ /* 0x000fe200078e0a1c */
[----:B------:R-:W-:Y:S01]  /*21ba0*/  FSEL R184, R184, -INF , !P6 ;  /* 0xff800000b8b87808 */ /* 0x000fe20007000000 */
[----:B------:R-:W-:Y:S01]  /*21bb0*/  FFMA.FTZ R189, -R244, R26, R189 ;  /* 0x0000001af4bd7223 */ /* 0x000fe200000101bd */
[----:B------:R-:W-:-:S04]  /*21bc0*/  FSEL R188, R188, -INF , !P2 ;  /* 0xff800000bcbc7808 */ /* 0x000fc80005000000 */
[----:B------:R-:W2:Y:S01]  /*21bd0*/  MUFU.TANH R186, R186 ;  /* 0x000000ba00ba7308 */ /* 0x000ea20000002400 */
[----:B------:R-:W-:Y:S01]  /*21be0*/  ISETP.GE.AND P6, PT, R11, R247, PT ;  /* 0x000000f70b00720c */ /* 0x000fe20003fc6270 */
[----:B------:R-:W-:Y:S01]  /*21bf0*/  FMUL.FTZ R26, R21, R192 ;  /* 0x000000c0151a7220 */ /* 0x000fe20000410000 */
[----:B------:R-:W-:-:S05]  /*21c00*/  ISETP.GE.AND P2, PT, R11, R246, PT ;  /* 0x000000f60b00720c */ /* 0x000fca0003f46270 */
[----:B------:R3:W4:Y:S01]  /*21c10*/  MUFU.TANH R182, R22 ;  /* 0x0000001600b67308 */ /* 0x0007220000002400 */
[----:B------:R-:W-:Y:S01]  /*21c20*/  VIADD R24, R0, 0x29 ;  /* 0x0000002900187836 */ /* 0x000fe20000000000 */
[----:B------:R-:W-:Y:S01]  /*21c30*/  ISETP.GE.OR P6, PT, R11, R242, !P6 ;  /* 0x000000f20b00720c */ /* 0x000fe200077c6670 */
[--C-:B------:R-:W-:Y:S01]  /*21c40*/  IMAD.IADD R21, R241, 0x1, -R11.reuse ;  /* 0x00000001f1157824 */ /* 0x100fe200078e0a0b */
[----:B------:R-:W-:Y:S02]  /*21c50*/  ISETP.GE.OR P2, PT, R11, R245, !P2 ;  /* 0x000000f50b00720c */ /* 0x000fe40005746670 */
[----:B------:R-:W-:Y:S01]  /*21c60*/  IABS R25, R25 ;  /* 0x0000001900197213 */ /* 0x000fe20000000000 */
[C---:B------:R-:W-:Y:S02]  /*21c70*/  IMAD.IADD R187, R243.reuse, 0x1, -R24 ;  /* 0x00000001f3bb7824 */ /* 0x040fe400078e0a18 */
[----:B---3--:R-:W-:Y:S02]  /*21c80*/  IMAD.IADD R22, R243, 0x1, -R11 ;  /* 0x00000001f3167824 */ /* 0x008fe400078e0a0b */
[----:B------:R-:W3:Y:S03]  /*21c90*/  MUFU.TANH R11, R26 ;  /* 0x0000001a000b7308 */ /* 0x000ee60000002400 */
[----:B------:R-:W-:-:S02]  /*21ca0*/  IABS R22, R22 ;  /* 0x0000001600167213 */ /* 0x000fc40000000000 */
[----:B------:R-:W-:Y:S02]  /*21cb0*/  I2FP.F32.S32 R25, R25 ;  /* 0x0000001900197245 */ /* 0x000fe40000201400 */
[----:B------:R-:W-:Y:S02]  /*21cc0*/  I2FP.F32.S32 R22, R22 ;  /* 0x0000001600167245 */ /* 0x000fe40000201400 */
[----:B------:R-:W-:Y:S02]  /*21cd0*/  FSEL R189, R189, -INF , !P1 ;  /* 0xff800000bdbd7808 */ /* 0x000fe40004800000 */
[----:B------:R-:W-:Y:S01]  /*21ce0*/  ISETP.GE.AND P1, PT, R28, R246, PT ;  /* 0x000000f61c00720c */ /* 0x000fe20003f26270 */
[C---:B-1----:R-:W-:Y:S01]  /*21cf0*/  FFMA.FTZ R185, -R244.reuse, R25, R185 ;  /* 0x00000019f4b97223 */ /* 0x042fe200000101b9 */
[----:B------:R-:W-:Y:S01]  /*21d00*/  IABS R21, R21 ;  /* 0x0000001500157213 */ /* 0x000fe20000000000 */
[----:B--2---:R-:W-:Y:S01]  /*21d10*/  FFMA.FTZ R186, -R244, R22, R186 ;  /* 0x00000016f4ba7223 */ /* 0x004fe200000101ba */
[----:B------:R-:W-:-:S02]  /*21d20*/  IABS R187, R187 ;  /* 0x000000bb00bb7213 */ /* 0x000fc40000000000 */
[----:B------:R-:W-:Y:S01]  /*21d30*/  ISETP.GE.OR P1, PT, R28, R245, !P1 ;  /* 0x000000f51c00720c */ /* 0x000fe20004f26670 */
[-C--:B------:R-:W-:Y:S01]  /*21d40*/  FMUL.FTZ R23, R23, R192.reuse ;  /* 0x000000c017177220 */ /* 0x080fe20000410000 */
[----:B------:R-:W-:Y:S02]  /*21d50*/  I2FP.F32.S32 R21, R21 ;  /* 0x0000001500157245 */ /* 0x000fe40000201400 */
[----:B------:R-:W-:Y:S01]  /*21d60*/  I2FP.F32.S32 R187, R187 ;  /* 0x000000bb00bb7245 */ /* 0x000fe20000201400 */
[----:B------:R-:W-:Y:S01]  /*21d70*/  FMUL.FTZ R16, R16, R192 ;  /* 0x000000c010107220 */ /* 0x000fe20000410000 */
[----:B------:R-:W-:Y:S02]  /*21d80*/  FSEL R185, R185, -INF , !P1 ;  /* 0xff800000b9b97808 */ /* 0x000fe40004800000 */
[----:B------:R-:W-:Y:S02]  /*21d90*/  FSEL R186, R186, -INF , !P6 ;  /* 0xff800000baba7808 */ /* 0x000fe40007000000 */
[----:B------:R-:W-:-:S02]  /*21da0*/  ISETP.GE.AND P1, PT, R24, R247, PT ;  /* 0x000000f71800720c */ /* 0x000fc40003f26270 */
[----:B------:R-:W-:Y:S01]  /*21db0*/  ISETP.GE.AND P6, PT, R24, R246, PT ;  /* 0x000000f61800720c */ /* 0x000fe20003fc6270 */
[----:B------:R1:W2:Y:S01]  /*21dc0*/  MUFU.TANH R183, R23 ;  /* 0x0000001700b77308 */ /* 0x0002a20000002400 */
[C---:B----4-:R-:W-:Y:S01]  /*21dd0*/  FFMA.FTZ R182, -R244.reuse, R21, R182 ;  /* 0x00000015f4b67223 */ /* 0x050fe200000101b6 */
[----:B---3--:R-:W-:Y:S01]  /*21de0*/  FFMA.FTZ R187, -R244, R187, R11 ;  /* 0x000000bbf4bb7223 */ /* 0x008fe2000001010b */
[----:B------:R-:W-:Y:S01]  /*21df0*/  VIADD R21, R0, 0x30 ;  /* 0x0000003000157836 */ /* 0x000fe20000000000 */
[----:B------:R-:W-:Y:S01]  /*21e00*/  ISETP.GE.OR P1, PT, R24, R242, !P1 ;  /* 0x000000f21800720c */ /* 0x000fe20004f26670 */
[-C--:B------:R-:W-:Y:S01]  /*21e10*/  FMUL.FTZ R18, R18, R192.reuse ;  /* 0x000000c012127220 */ /* 0x080fe20000410000 */
[----:B------:R-:W-:Y:S01]  /*21e20*/  ISETP.GE.OR P6, PT, R24, R245, !P6 ;  /* 0x000000f51800720c */ /* 0x000fe200077c6670 */
[----:B------:R-:W-:Y:S02]  /*21e30*/  IMAD.IADD R24, R241, 0x1, -R24 ;  /* 0x00000001f1187824 */ /* 0x000fe400078e0a18 */
[----:B------:R-:W-:Y:S01]  /*21e40*/  FMUL.FTZ R17, R17, R192 ;  /* 0x000000c011117220 */ /* 0x000fe20000410000 */
[----:B------:R-:W3:Y:S01]  /*21e50*/  MUFU.TANH R16, R16 ;  /* 0x0000001000107308 */ /* 0x000ee20000002400 */
[----:B------:R-:W-:-:S02]  /*21e60*/  FSEL R182, R182, -INF , !P2 ;  /* 0xff800000b6b67808 */ /* 0x000fc40005000000 */
[----:B------:R-:W-:Y:S01]  /*21e70*/  FSEL R187, R187, -INF , !P1 ;  /* 0xff800000bbbb7808 */ /* 0x000fe20004800000 */
[----:B------:R-:W-:Y:S01]  /*21e80*/  VIADD R11, R0, 0x31 ;  /* 0x00000031000b7836 */ /* 0x000fe20000000000 */
[C---:B------:R-:W-:Y:S02]  /*21e90*/  ISETP.GE.AND P2, PT, R21.reuse, R247, PT ;  /* 0x000000f71500720c */ /* 0x040fe40003f46270 */
[----:B------:R-:W-:Y:S01]  /*21ea0*/  ISETP.GE.AND P1, PT, R21, R246, PT ;  /* 0x000000f61500720c */ /* 0x000fe20003f26270 */
[----:B-1----:R-:W-:Y:S01]  /*21eb0*/  IMAD.IADD R23, R243, 0x1, -R21 ;  /* 0x00000001f3177824 */ /* 0x002fe200078e0a15 */
[----:B------:R-:W-:Y:S01]  /*21ec0*/  IABS R24, R24 ;  /* 0x0000001800187213 */ /* 0x000fe20000000000 */
[----:B------:R-:W1:Y:S01]  /*21ed0*/  MUFU.TANH R18, R18 ;  /* 0x0000001200127308 */ /* 0x000e620000002400 */
[----:B------:R-:W-:Y:S01]  /*21ee0*/  ISETP.GE.OR P2, PT, R21, R242, !P2 ;  /* 0x000000f21500720c */ /* 0x000fe20005746670 */
[----:B------:R-:W-:Y:S01]  /*21ef0*/  IMAD.IADD R22, R243, 0x1, -R11 ;  /* 0x00000001f3167824 */ /* 0x000fe200078e0a0b */
[----:B------:R-:W-:Y:S01]  /*21f00*/  ISETP.GE.OR P1, PT, R21, R245, !P1 ;  /* 0x000000f51500720c */ /* 0x000fe20004f26670 */
[----:B------:R-:W-:Y:S01]  /*21f10*/  IMAD.IADD R21, R241, 0x1, -R21 ;  /* 0x00000001f1157824 */ /* 0x000fe200078e0a15 */
[----:B------:R-:W-:-:S03]  /*21f20*/  IABS R23, R23 ;  /* 0x0000001700177213 */ /* 0x000fc60000000000 */
[----:B------:R-:W4:Y:S01]  /*21f30*/  MUFU.TANH R17, R17 ;  /* 0x0000001100117308 */ /* 0x000f220000002400 */
[----:B------:R-:W-:Y:S02]  /*21f40*/  I2FP.F32.S32 R24, R24 ;  /* 0x0000001800187245 */ /* 0x000fe40000201400 */
[----:B------:R-:W-:Y:S02]  /*21f50*/  I2FP.F32.S32 R23, R23 ;  /* 0x0000001700177245 */ /* 0x000fe40000201400 */
[----:B------:R-:W-:Y:S01]  /*21f60*/  IABS R21, R21 ;  /* 0x0000001500157213 */ /* 0x000fe20000000000 */
[C---:B--2---:R-:W-:Y:S01]  /*21f70*/  FFMA.FTZ R183, -R244.reuse, R24, R183 ;  /* 0x00000018f4b77223 */ /* 0x044fe200000101b7 */
[----:B------:R-:W-:Y:S01]  /*21f80*/  IABS R22, R22 ;  /* 0x0000001600167213 */ /* 0x000fe20000000000 */
[----:B---3--:R-:W-:Y:S01]  /*21f90*/  FFMA.FTZ R16, -R244, R23, R16 ;  /* 0x00000017f4107223 */ /* 0x008fe20000010110 */
[----:B------:R-:W-:Y:S02]  /*21fa0*/  I2FP.F32.S32 R21, R21 ;  /* 0x0000001500157245 */ /* 0x000fe40000201400 */
[----:B------:R-:W-:-:S02]  /*21fb0*/  I2FP.F32.S32 R22, R22 ;  /* 0x0000001600167245 */ /* 0x000fc40000201400 */
[----:B------:R-:W-:Y:S02]  /*21fc0*/  FSEL R183, R183, -INF , !P6 ;  /* 0xff800000b7b77808 */ /* 0x000fe40007000000 */
[C---:B------:R-:W-:Y:S01]  /*21fd0*/  ISETP.GE.AND P6, PT, R11.reuse, R247, PT ;  /* 0x000000f70b00720c */ /* 0x040fe20003fc6270 */
[C---:B-1----:R-:W-:Y:S01]  /*21fe0*/  FFMA.FTZ R18, -R244.reuse, R21, R18 ;  /* 0x00000015f4127223 */ /* 0x042fe20000010112 */
[----:B----4-:R-:W-:Y:S01]  /*21ff0*/  FFMA.FTZ R17, -R244, R22, R17 ;  /* 0x00000016f4117223 */ /* 0x010fe20000010111 */
[----:B------:R-:W-:Y:S01]  /*22000*/  FSEL R172, R16, -INF , !P2 ;  /* 0xff80000010ac7808 */ /* 0x000fe20005000000 */
[----:B------:R-:W-:Y:S01]  /*22010*/  VIADD R16, R0, 0x38 ;  /* 0x0000003800107836 */ /* 0x000fe20000000000 */
[----:B------:R-:W-:Y:S01]  /*22020*/  ISETP.GE.OR P6, PT, R11, R242, !P6 ;  /* 0x000000f20b00720c */ /* 0x000fe200077c6670 */
[-C--:B------:R-:W-:Y:S01]  /*22030*/  FMUL.FTZ R14, R14, R192.reuse ;  /* 0x000000c00e0e7220 */ /* 0x080fe20000410000 */
[----:B------:R-:W-:Y:S01]  /*22040*/  FMUL.FTZ R12, R12, R192 ;  /* 0x000000c00c0c7220 */ /* 0x000fe20000410000 */
[----:B------:R-:W-:Y:S01]  /*22050*/  FSEL R168, R18, -INF , !P1 ;  /* 0xff80000012a87808 */ /* 0x000fe20004800000 */
[----:B------:R-:W-:Y:S01]  /*22060*/  IMAD.IADD R21, R243, 0x1, -R16 ;  /* 0x00000001f3157824 */ /* 0x000fe200078e0a10 */
[----:B------:R-:W-:-:S02]  /*22070*/  FSEL R171, R17, -INF , !P6 ;  /* 0xff80000011ab7808 */ /* 0x000fc40007000000 */
[C---:B------:R-:W-:Y:S02]  /*22080*/  ISETP.GE.AND P1, PT, R16.reuse, R247, PT ;  /* 0x000000f71000720c */ /* 0x040fe40003f26270 */
[C---:B------:R-:W-:Y:S01]  /*22090*/  ISETP.GE.AND P6, PT, R16.reuse, R246, PT ;  /* 0x000000f61000720c */ /* 0x040fe20003fc6270 */
[----:B------:R-:W1:Y:S01]  /*220a0*/  MUFU.TANH R14, R14 ;  /* 0x0000000e000e7308 */ /* 0x000e620000002400 */
[----:B------:R-:W-:Y:S01]  /*220b0*/  FMUL.FTZ R19, R19, R192 ;  /* 0x000000c013137220 */ /* 0x000fe20000410000 */
[C---:B------:R-:W-:Y:S02]  /*220c0*/  ISETP.GE.OR P1, PT, R16.reuse, R242, !P1 ;  /* 0x000000f21000720c */ /* 0x040fe40004f26670 */
[----:B------:R-:W-:Y:S01]  /*220d0*/  ISETP.GE.OR P6, PT, R16, R245, !P6 ;  /* 0x000000f51000720c */ /* 0x000fe200077c6670 */
[----:B------:R-:W-:Y:S01]  /*220e0*/  IMAD.IADD R16, R241, 0x1, -R16 ;  /* 0x00000001f1107824 */ /* 0x000fe200078e0a10 */
[----:B------:R-:W-:Y:S02]  /*220f0*/  IABS R21, R21 ;  /* 0x0000001500157213 */ /* 0x000fe40000000000 */
[----:B------:R-:W2:Y:S01]  /*22100*/  MUFU.TANH R12, R12 ;  /* 0x0000000c000c7308 */ /* 0x000ea20000002400 */
[----:B------:R-:W-:-:S02]  /*22110*/  ISETP.GE.AND P2, PT, R11, R246, PT ;  /* 0x000000f60b00720c */ /* 0x000fc40003f46270 */
[----:B------:R-:W-:Y:S01]  /*22120*/  IMAD.MOV.U32 R17, RZ, RZ, R21 ;  /* 0x000000ffff117224 */ /* 0x000fe200078e0015 */
[----:B------:R-:W-:Y:S01]  /*22130*/  IABS R18, R16 ;  /* 0x0000001000127213 */ /* 0x000fe20000000000 */
[-C--:B------:R-:W-:Y:S01]  /*22140*/  FMUL.FTZ R13, R13, R192.reuse ;  /* 0x000000c00d0d7220 */ /* 0x080fe20000410000 */
[----:B------:R-:W-:Y:S02]  /*22150*/  ISETP.GE.OR P2, PT, R11, R245, !P2 ;  /* 0x000000f50b00720c */ /* 0x000fe40005746670 */
[----:B------:R-:W3:Y:S01]  /*22160*/  MUFU.TANH R19, R19 ;  /* 0x0000001300137308 */ /* 0x000ee20000002400 */
[----:B------:R-:W-:Y:S01]  /*22170*/  FMUL.FTZ R15, R15, R192 ;  /* 0x000000c00f0f7220 */ /* 0x000fe20000410000 */
[----:B------:R-:W-:Y:S01]  /*22180*/  IMAD.IADD R11, R241, 0x1, -R11 ;  /* 0x00000001f10b7824 */ /* 0x000fe200078e0a0b */
[----:B------:R-:W-:Y:S02]  /*22190*/  I2FP.F32.S32 R18, R18 ;  /* 0x0000001200127245 */ /* 0x000fe40000201400 */
[----:B------:R-:W-:Y:S01]  /*221a0*/  I2FP.F32.S32 R17, R17 ;  /* 0x0000001100117245 */ /* 0x000fe20000201400 */
[----:B------:R-:W-:Y:S01]  /*221b0*/  VIADD R0, R0, 0x39 ;  /* 0x0000003900007836 */ /* 0x000fe20000000000 */
[----:B------:R-:W-:Y:S01]  /*221c0*/  IABS R11, R11 ;  /* 0x0000000b000b7213 */ /* 0x000fe20000000000 */
[----:B------:R-:W4:Y:S01]  /*221d0*/  MUFU.TANH R13, R13 ;  /* 0x0000000d000d7308 */ /* 0x000f220000002400 */
[C---:B-1----:R-:W-:Y:S01]  /*221e0*/  FFMA.FTZ R14, -R244.reuse, R18, R14 ;  /* 0x00000012f40e7223 */ /* 0x042fe2000001010e */
[----:B--2---:R-:W-:Y:S01]  /*221f0*/  FFMA.FTZ R12, -R244, R17, R12 ;  /* 0x00000011f40c7223 */ /* 0x004fe2000001010c */
[----:B------:R-:W-:Y:S01]  /*22200*/  I2FP.F32.S32 R11, R11 ;  /* 0x0000000b000b7245 */ /* 0x000fe20000201400 */
[----:B------:R-:W-:-:S04]  /*22210*/  IMAD.IADD R17, R243, 0x1, -R0 ;  /* 0x00000001f3117824 */ /* 0x000fc800078e0a00 */
[----:B------:R-:W1:Y:S01]  /*22220*/  MUFU.TANH R15, R15 ;  /* 0x0000000f000f7308 */ /* 0x000e620000002400 */
[----:B------:R-:W-:Y:S01]  /*22230*/  IMAD.IADD R16, R241, 0x1, -R0 ;  /* 0x00000001f1107824 */ /* 0x000fe200078e0a00 */
[----:B------:R-:W-:Y:S01]  /*22240*/  FSEL R24, R14, -INF , !P6 ;  /* 0xff8000000e187808 */ /* 0x000fe20007000000 */
[----:B---3--:R-:W-:Y:S01]  /*22250*/  FFMA.FTZ R11, -R244, R11, R19 ;  /* 0x0000000bf40b7223 */ /* 0x008fe20000010113 */
[----:B------:R-:W-:Y:S02]  /*22260*/  ISETP.GT.AND P6, PT, R239, R227, PT ;  /* 0x000000e3ef00720c */ /* 0x000fe40003fc4270 */
[----:B------:R-:W-:Y:S02]  /*22270*/  IABS R17, R17 ;  /* 0x0000001100117213 */ /* 0x000fe40000000000 */
[----:B------:R-:W-:Y:S02]  /*22280*/  IABS R16, R16 ;  /* 0x0000001000107213 */ /* 0x000fe40000000000 */
[----:B------:R-:W-:-:S02]  /*22290*/  I2FP.F32.S32 R17, R17 ;  /* 0x0000001100117245 */ /* 0x000fc40000201400 */
[----:B------:R-:W-:Y:S02]  /*222a0*/  I2FP.F32.S32 R16, R16 ;  /* 0x0000001000107245 */ /* 0x000fe40000201400 */
[----:B------:R-:W-:Y:S02]  /*222b0*/  FSEL R165, R11, -INF , !P2 ;  /* 0xff8000000ba57808 */ /* 0x000fe40005000000 */
[----:B------:R-:W-:Y:S01]  /*222c0*/  FSEL R170, R12, -INF , !P1 ;  /* 0xff8000000caa7808 */ /* 0x000fe20004800000 */
[----:B------:R-:W-:Y:S01]  /*222d0*/  BAR.SYNC.DEFER_BLOCKING 0x0 ;  /* 0x0000000000007b1d */ /* 0x000fe20000010000 */
[C---:B------:R-:W-:Y:S02]  /*222e0*/  ISETP.GE.AND P2, PT, R0.reuse, R247, PT ;  /* 0x000000f70000720c */ /* 0x040fe40003f46270 */
[----:B------:R-:W-:Y:S01]  /*222f0*/  ISETP.GE.AND P1, PT, R0, R246, PT ;  /* 0x000000f60000720c */ /* 0x000fe20003f26270 */
[C---:B----4-:R-:W-:Y:S01]  /*22300*/  FFMA.FTZ R13, -R244.reuse, R17, R13 ;  /* 0x00000011f40d7223 */ /* 0x050fe2000001010d */
[----:B-1----:R-:W-:Y:S01]  /*22310*/  FFMA.FTZ R15, -R244, R16, R15 ;  /* 0x00000010f40f7223 */ /* 0x002fe2000001010f */
[C---:B------:R-:W-:Y:S01]  /*22320*/  ISETP.GE.OR P2, PT, R0.reuse, R242, !P2 ;  /* 0x000000f20000720c */ /* 0x040fe20005746670 */
[----:B------:R-:W-:Y:S01]  /*22330*/  BSSY B1, `(.L_x_7529) ;  /* 0x00000fb000017945 */ /* 0x000fe20003800000 */
[----:B------:R-:W-:Y:S01]  /*22340*/  ISETP.GE.OR P1, PT, R0, R245, !P1 ;  /* 0x000000f50000720c */ /* 0x000fe20004f26670 */
[----:B------:R-:W-:Y:S01]  /*22350*/  IMAD.MOV.U32 R181, RZ, RZ, R250 ;  /* 0x000000ffffb57224 */ /* 0x000fe200078e00fa */
[----:B------:R-:W-:Y:S01]  /*22360*/  FSEL R169, R13, -INF , !P2 ;  /* 0xff8000000da97808 */ /* 0x000fe20005000000 */
[----:B------:R-:W-:Y:S01]  /*22370*/  IMAD.MOV.U32 R180, RZ, RZ, R251 ;  /* 0x000000ffffb47224 */ /* 0x000fe200078e00fb */
        /* <DEDUP_REMOVED lines=75> */
.L_x_7532:
[----:B------:R-:W-:Y:S02]  /*22830*/  R2UR UR4, R166 ;  /* 0x00000000a60472ca */ /* 0x000fe400000e0000 */
[----:B------:R-:W-:-:S13]  /*22840*/  R2UR UR5, R167 ;  /* 0x00000000a70572ca */ /* 0x000fda00000e0000 */
[----:B------:R-:W2:Y:S02]  /*22850*/  LD.E R15, desc[UR4][R220.64+0x38] ;  /* 0x00003804dc0f7980 */ /* 0x000ea4000c101900 */
[----:B--2---:R-:W-:-:S05]  /*22860*/  IMAD.U32 R15, R15, -0x40, RZ ;  /* 0xffffffc00f0f7824 */ /* 0x004fca00078e00ff */
[----:B------:R-:W-:Y:S02]  /*22870*/  SHF.R.S32.HI R14, RZ, 0x1f, R15 ;  /* 0x0000001fff0e7819 */ /* 0x000fe4000001140f */
.L_x_7533:
[----:B------:R-:W-:Y:S05]  /*22880*/  BSYNC B0 ;  /* 0x0000000000007941 */ /* 0x000fea0003800000 */
.L_x_7531:
        /* <DEDUP_REMOVED lines=165> */
.L_x_7530:
[----:B------:R-:W-:Y:S05]  /*232e0*/  BSYNC B1 ;  /* 0x0000000000017941 */ /* 0x000fea0003800000 */
.L_x_7529:
[----:B------:R-:W-:Y:S01]  /*232f0*/  R2UR UR4, R166 ;  /* 0x00000000a60472ca */ /* 0x000fe200000e0000 */
[----:B-1----:R-:W-:Y:S01]  /*23300*/  LDSM.16.MT88.4 R16, [R219+0x10000] ;  /* 0x01000000db10783b */ /* 0x002fe20000004200 */
[----:B------:R-:W-:-:S13]  /*23310*/  R2UR UR5, R167 ;  /* 0x00000000a70572ca */ /* 0x000fda00000e0000 */
[----:B------:R-:W2:Y:S01]  /*23320*/  LD.E R27, desc[UR4][R220.64+0xdc] ;  /* 0x0000dc04dc1b7980 */ /* 0x000ea2000c101900 */
        /* <DEDUP_REMOVED lines=37> */
[----:B------:R-:W3:Y:S04]  /*23580*/  SHFL.BFLY PT, R33, R11, 0x1, 0x1f ;  /* 0x0c201f000b217f89 */ /* 0x000ee800000e0000 */
[----:B------:R-:W4:Y:S01]  /*23590*/  LDSM.16.MT88.4 R12, [R218+0x10000] ;  /* 0x01000000da0c783b */ /* 0x000f220000004200 */
[----:B-1----:R-:W-:-:S04]  /*235a0*/  FMNMX.FTZ R32, R0, R32, !PT ;  /* 0x0000002000207209 */ /* 0x002fc80007810000 */
[----:B------:R-:W-:Y:S02]  /*235b0*/  FSETP.NEU.FTZ.AND P0, PT, R32, -INF , PT ;  /* 0xff8000002000780b */ /* 0x000fe40003f1d000 */
[----:B---3--:R-:W-:-:S04]  /*235c0*/  FMNMX.FTZ R33, R11, R33, !PT ;  /* 0x000000210b217209 */ /* 0x008fc80007810000 */
[----:B------:R-:W-:Y:S01]  /*235d0*/  FSETP.NEU.FTZ.AND P1, PT, R33, -INF , PT ;  /* 0xff8000002100780b */ /* 0x000fe20003f3d000 */
[C---:B--2---:R-:W-:Y:S01]  /*235e0*/  FMUL.FTZ R26, R27.reuse, R32 ;  /* 0x000000201b1a7220 */ /* 0x044fe20000410000 */
[----:B------:R-:W-:-:S04]  /*235f0*/  FMUL.FTZ R166, R27, R33 ;  /* 0x000000211ba67220 */ /* 0x000fc80000410000 */
[----:B------:R-:W-:Y:S02]  /*23600*/  FSEL R26, R26, RZ, P0 ;  /* 0x000000ff1a1a7208 */ /* 0x000fe40000000000 */
[----:B------:R-:W-:-:S03]  /*23610*/  FSEL R166, R166, RZ, P1 ;  /* 0x000000ffa6a67208 */ /* 0x000fc60000800000 */
[-CC-:B------:R-:W-:Y:S01]  /*23620*/  FFMA.FTZ R34, R4, R27.reuse, -R26.reuse ;  /* 0x0000001b04227223 */ /* 0x180fe2000001081a */
[-CC-:B------:R-:W-:Y:S01]  /*23630*/  FFMA.FTZ R28, R2, R27.reuse, -R26.reuse ;  /* 0x0000001b021c7223 */ /* 0x180fe2000001081a */
[----:B------:R-:W-:Y:S01]  /*23640*/  FSEL R4, R32, RZ, P0 ;  /* 0x000000ff20047208 */ /* 0x000fe20000000000 */
[-C--:B------:R-:W-:Y:S01]  /*23650*/  FFMA.FTZ R2, R5, R27.reuse, -R26 ;  /* 0x0000001b05027223 */ /* 0x080fe2000001081a */
[----:B------:R-:W-:Y:S01]  /*23660*/  FSEL R5, R33, RZ, P1 ;  /* 0x000000ff21057208 */ /* 0x000fe20000800000 */
[-CC-:B------:R-:W-:Y:S01]  /*23670*/  FFMA.FTZ R35, R9, R27.reuse, -R166.reuse ;  /* 0x0000001b09237223 */ /* 0x180fe200000108a6 */
[-C--:B------:R-:W-:Y:S01]  /*23680*/  FFMA.FTZ R30, R10, R27.reuse, -R166 ;  /* 0x0000001b0a1e7223 */ /* 0x080fe200000108a6 */
[----:B------:R-:W-:Y:S01]  /*23690*/  FADD.FTZ R4, R3, -R4 ;  /* 0x8000000403047221 */ /* 0x000fe20000010000 */
[-CC-:B------:R-:W-:Y:S01]  /*236a0*/  FFMA.FTZ R29, R8, R27.reuse, -R166.reuse ;  /* 0x0000001b081d7223 */ /* 0x180fe200000108a6 */
[----:B------:R-:W-:Y:S01]  /*236b0*/  FADD.FTZ R5, R164, -R5 ;  /* 0x80000005a4057221 */ /* 0x000fe20000010000 */
[----:B------:R-:W1:Y:S01]  /*236c0*/  LDSM.16.MT88.4 R8, [R217+0x10000] ;  /* 0x01000000d908783b */ /* 0x000e620000004200 */
[-C--:B------:R-:W-:Y:S01]  /*236d0*/  FFMA.FTZ R31, R7, R27.reuse, -R166 ;  /* 0x0000001b071f7223 */ /* 0x080fe200000108a6 */
[----:B------:R-:W-:Y:S01]  /*236e0*/  FFMA.FTZ R0, R6, R27, -R26 ;  /* 0x0000001b06007223 */ /* 0x000fe2000001081a */
[C---:B------:R-:W-:Y:S01]  /*236f0*/  FMUL.FTZ R3, R27.reuse, R4 ;  /* 0x000000041b037220 */ /* 0x040fe20000410000 */
[----:B------:R-:W-:Y:S01]  /*23700*/  FMUL.FTZ R5, R27, R5 ;  /* 0x000000051b057220 */ /* 0x000fe20000410000 */
[----:B------:R-:W-:Y:S01]  /*23710*/  MUFU.EX2 R35, R35 ;  /* 0x0000002300237308 */ /* 0x000fe20000000800 */
[-C--:B------:R-:W-:Y:S01]  /*23720*/  FFMA.FTZ R167, R179, R27.reuse, -R166 ;  /* 0x0000001bb3a77223 */ /* 0x080fe200000108a6 */
[-C--:B------:R-:W-:Y:S01]  /*23730*/  FFMA.FTZ R21, R178, R27.reuse, -R26 ;  /* 0x0000001bb2157223 */ /* 0x080fe2000001081a */
[-CC-:B------:R-:W-:Y:S01]  /*23740*/  FFMA.FTZ R173, R173, R27.reuse, -R166.reuse ;  /* 0x0000001badad7223 */ /* 0x180fe200000108a6 */
[-CC-:B------:R-:W-:Y:S01]  /*23750*/  FFMA.FTZ R174, R174, R27.reuse, -R166.reuse ;  /* 0x0000001baeae7223 */ /* 0x180fe200000108a6 */
[-C--:B------:R-:W-:Y:S01]  /*23760*/  FFMA.FTZ R175, R175, R27.reuse, -R166 ;  /* 0x0000001bafaf7223 */ /* 0x080fe200000108a6 */
[-CC-:B------:R-:W-:Y:S01]  /*23770*/  FFMA.FTZ R176, R176, R27.reuse, -R26.reuse ;  /* 0x0000001bb0b07223 */ /* 0x180fe2000001081a */
[-CC-:B------:R-:W-:Y:S01]  /*23780*/  FFMA.FTZ R178, R177, R27.reuse, -R26.reuse ;  /* 0x0000001bb1b27223 */ /* 0x180fe2000001081a */
[----:B------:R-:W2:Y:S01]  /*23790*/  MUFU.EX2 R31, R31 ;  /* 0x0000001f001f7308 */ /* 0x000ea20000000800 */
        /* <DEDUP_REMOVED lines=10> */
[-CC-:B------:R-:W-:Y:S01]  /*23840*/  FFMA.FTZ R172, R172, R27.reuse, -R166.reuse ;  /* 0x0000001bacac7223 */ /* 0x180fe200000108a6 */
[-CC-:B------:R-:W-:Y:S01]  /*23850*/  FFMA.FTZ R171, R171, R27.reuse, -R166.reuse ;  /* 0x0000001babab7223 */ /* 0x180fe200000108a6 */
[-CC-:B------:R-:W-:Y:S01]  /*23860*/  FFMA.FTZ R170, R170, R27.reuse, -R166.reuse ;  /* 0x0000001baaaa7223 */ /* 0x180fe200000108a6 */
[-C--:B------:R-:W-:Y:S01]  /*23870*/  FFMA.FTZ R166, R169, R27.reuse, -R166 ;  /* 0x0000001ba9a67223 */ /* 0x080fe200000108a6 */
[--C-:B------:R-:W-:Y:S01]  /*23880*/  FFMA.FTZ R168, R168, R27, -R26.reuse ;  /* 0x0000001ba8a87223 */ /* 0x100fe2000001081a */
[----:B------:R-:W3:Y:S01]  /*23890*/  MUFU.EX2 R29, R29 ;  /* 0x0000001d001d7308 */ /* 0x000ee20000000800 */
[----:B--2---:R-:W-:Y:S01]  /*238a0*/  F2FP.F16.F32.PACK_AB R4, R31, R35 ;  /* 0x000000231f04723e */ /* 0x004fe200000000ff */
[-CC-:B------:R-:W-:Y:S01]  /*238b0*/  FFMA.FTZ R165, R165, R27.reuse, -R26.reuse ;  /* 0x0000001ba5a57223 */ /* 0x180fe2000001081a */
[-CC-:B------:R-:W-:Y:S01]  /*238c0*/  FFMA.FTZ R169, R24, R27.reuse, -R26.reuse ;  /* 0x0000001b18a97223 */ /* 0x180fe2000001081a */
[----:B------:R-:W-:-:S02]  /*238d0*/  FFMA.FTZ R190, R25, R27, -R26 ;  /* 0x0000001b19be7223 */ /* 0x000fc4000001081a */
[----:B------:R-:W-:Y:S02]  /*238e0*/  LDSM.16.MT88.4 R24, [R217+0x13800] ;  /* 0x01380000d918783b */ /* 0x000fe40000004200 */
[----:B------:R-:W-:Y:S08]  /*238f0*/  MUFU.EX2 R28, R28 ;  /* 0x0000001c001c7308 */ /* 0x000ff00000000800 */
[----:B------:R-:W-:Y:S01]  /*23900*/  MUFU.EX2 R2, R2 ;  /* 0x0000000200027308 */ /* 0x000fe20000000800 */
[----:B---3--:R-:W-:-:S07]  /*23910*/  F2FP.F16.F32.PACK_AB R6, R29, R30 ;  /* 0x0000001e1d06723e */ /* 0x008fce00000000ff */
[----:B------:R-:W-:Y:S08]  /*23920*/  MUFU.EX2 R0, R0 ;  /* 0x0000000000007308 */ /* 0x000ff00000000800 */
[----:B------:R-:W2:Y:S08]  /*23930*/  MUFU.EX2 R34, R34 ;  /* 0x0000002200227308 */ /* 0x000eb00000000800 */
        /* <DEDUP_REMOVED lines=181> */
[----:B------:R2:W4:Y:S05]  /*24490*/  MUFU.EX2 R177, R21 ;  /* 0x0000001500b17308 */ /* 0x00052a0000000800 */
[----:B------:R-:W-:Y:S01]  /*244a0*/  HMMA.16816.F32 R96, R4, R10, R96 ;  /* 0x0000000a0460723c */ /* 0x000fe20000001860 */
[----:B------:R-:W4:Y:S02]  /*244b0*/  LDSM.16.MT88.4 R8, [R217+0x16000] ;  /* 0x01600000d908783b */ /* 0x000f240000004200 */
[----:B------:R-:W-:Y:S01]  /*244c0*/  MUFU.EX2 R178, R178 ;  /* 0x000000b200b27308 */ /* 0x000fe20000000800 */
[----:B---3--:R-:W-:-:S07]  /*244d0*/  FADD.FTZ R3, R176, R3 ;  /* 0x00000003b0037221 */ /* 0x008fce0000010000 */
[----:B------:R-:W3:Y:S01]  /*244e0*/  MUFU.EX2 R179, R179 ;  /* 0x000000b300b37308 */ /* 0x000ee20000000800 */
[----:B--2---:R-:W-:Y:S01]  /*244f0*/  LDSM.16.MT88.4 R20, [R218+0x12800] ;  /* 0x01280000da14783b */ /* 0x004fe20000004200 */
[C---:B-1----:R-:W-:Y:S06]  /*24500*/  HMMA.16816.F32 R100, R4.reuse, R16, R100 ;  /* 0x000000100464723c */ /* 0x042fec0000001864 */
        /* <DEDUP_REMOVED lines=202> */
.L_x_7525:
[----:B------:R-:W-:Y:S05]  /*251b0*/  @!P6 BRA `(.L_x_7534) ;  /* 0x0000005c00f4e947 */ /* 0x000fea0003800000 */
[----:B------:R-:W-:Y:S02]  /*251c0*/  MOV R2, R3 ;  /* 0x0000000300027202 */ /* 0x000fe40000000f00 */
[----:B------:R-:W-:-:S07]  /*251d0*/  MOV R0, R164 ;  /* 0x000000a400007202 */ /* 0x000fce0000000f00 */
.L_x_7543:
        /* <DEDUP_REMOVED lines=81> */
.L_x_7536:
[----:B--2---:R-:W-:Y:S02]  /*256f0*/  R2UR UR4, R164 ;  /* 0x00000000a40472ca */ /* 0x004fe400000e0000 */
[----:B------:R-:W-:Y:S11]  /*25700*/  R2UR UR5, R165 ;  /* 0x00000000a50572ca */ /* 0x000ff600000e0000 */
[----:B------:R-:W-:Y:S02]  /*25710*/  @!UPT UIADD3 URZ, URZ, URZ, URZ ;  /* 0x0000003f3f3ff290 */ /* 0x000fe4000fffe03f */
[----:B-1----:R-:W2:Y:S02]  /*25720*/  LD.E R10, desc[UR4][R166.64+0x40] ;  /* 0x00004004a60a7980 */ /* 0x002ea4000c101900 */
[----:B--2---:R-:W-:Y:S05]  /*25730*/  IMAD.U32 R10, R10, -0x40, RZ ;  /* 0xffffffc00a0a7824 */ /* 0x004fea00078e00ff */
[----:B------:R-:W-:Y:S02]  /*25740*/  SHF.R.S32.HI R3, RZ, 0x1f, R10 ;  /* 0x0000001fff037819 */ /* 0x000fe4000001140a */
.L_x_7537:
[----:B------:R-:W-:Y:S05]  /*25750*/  BSYNC B0 ;  /* 0x0000000000007941 */ /* 0x000fea0003800000 */
.L_x_7535:
[C---:B------:R-:W-:Y:S01]  /*25760*/  LOP3.LUT P4, RZ, R240.reuse, 0x1, RZ, 0xc0, !PT ;  /* 0x00000001f0ff7812 */ /* 0x040fe2000788c0ff */
[----:B------:R-:W-:Y:S01]  /*25770*/  IMAD.MOV.U32 R222, RZ, RZ, 0x10 ;  /* 0x00000010ffde7424 */ /* 0x000fe200078e00ff */
[C---:B------:R-:W-:Y:S01]  /*25780*/  LOP3.LUT P3, RZ, R240.reuse, 0x2, RZ, 0xc0, !PT ;  /* 0x00000002f0ff7812 */ /* 0x040fe2000786c0ff */
[----:B------:R-:W-:Y:S01]  /*25790*/  IMAD.MOV.U32 R221, RZ, RZ, 0x20 ;  /* 0x00000020ffdd7424 */ /* 0x000fe200078e00ff */
[----:B------:R-:W-:Y:S01]  /*257a0*/  LOP3.LUT P2, RZ, R240, 0x4, RZ, 0xc0, !PT ;  /* 0x00000004f0ff7812 */ /* 0x000fe2000784c0ff */
[----:B------:R-:W-:Y:S01]  /*257b0*/  BSSY B1, `(.L_x_7538) ;  /* 0x0000284000017945 */ /* 0x000fe20003800000 */
[----:B------:R-:W-:Y:S02]  /*257c0*/  LEA R250, P5, R10, R181, 0x1 ;  /* 0x000000b50afa7211 */ /* 0x000fe400078a08ff */
[----:B------:R-:W-:Y:S02]  /*257d0*/  LOP3.LUT P1, RZ, R240, 0x8, RZ, 0xc0, !PT ;  /* 0x00000008f0ff7812 */ /* 0x000fe4000782c0ff */
[CC--:B------:R-:W-:Y:S02]  /*257e0*/  LEA.HI.X R251, R10.reuse, R180.reuse, R3, 0x1, P5 ;  /* 0x000000b40afb7211 */ /* 0x0c0fe400028f0c03 */
[----:B------:R-:W-:Y:S02]  /*257f0*/  IADD3 R4, P0, R10, R223, RZ ;  /* 0x000000df0a047210 */ /* 0x000fe40007f1e0ff */
[C---:B------:R-:W-:Y:S02]  /*25800*/  @P4 R2UR UR4, R164.reuse ;  /* 0x00000000a40442ca */ /* 0x040fe400000e0000 */
[----:B------:R-:W-:Y:S01]  /*25810*/  @P4 R2UR UR5, R165 ;  /* 0x00000000a50542ca */ /* 0x000fe200000e0000 */
        /* <DEDUP_REMOVED lines=51> */
[C---:B------:R-:W-:Y:S01]  /*25b50*/  IADD3 R4, P6, R5.reuse, R223, RZ ;  /* 0x000000df05047210 */ /* 0x040fe20007fde0ff */
[----:B------:R-:W-:Y:S01]  /*25b60*/  @!PT LDS RZ, [RZ] ;  /* 0x00000000fffff984 */ /* 0x000fe20000000800 */
[----:B------:R-:W-:Y:S01]  /*25b70*/  @!PT LDS RZ, [RZ] ;  /* 0x00000000fffff984 */ /* 0x000fe20000000800 */
[----:B------:R-:W-:Y:S01]  /*25b80*/  @!PT LDS RZ, [RZ] ;  /* 0x00000000fffff984 */ /* 0x000fe20000000800 */
[----:B------:R-:W-:Y:S01]  /*25b90*/  @P3 LDGSTS.E.BYPASS.LTC128B.128 [R238+0x12800], desc[UR10][R22.64+0x80] ;  /* 0x1280008016ee3fae */ /* 0x000fe2000b901d4a */
[-C--:B------:R-:W-:Y:S02]  /*25ba0*/  @P1 LEA.HI.X R13, R5, R180.reuse, R3, 0x1, P0 ;  /* 0x000000b4050d1211 */ /* 0x080fe400000f0c03 */
[CC--:B------:R-:W-:Y:S01]  /*25bb0*/  @P4 LEA R28, P0, R4.reuse, R181.reuse, 0x1 ;  /* 0x000000b5041c4211 */ /* 0x0c0fe200078008ff */
[----:B------:R-:W-:Y:S01]  /*25bc0*/  @!P3 STS.128 [R238+0x12800], RZ ;  /* 0x012800ffee00b388 */ /* 0x000fe20000000c00 */
[----:B------:R-:W-:Y:S01]  /*25bd0*/  IMAD.X R3, R3, 0x1, R224, P6 ;  /* 0x0000000103037824 */ /* 0x000fe200030e06e0 */
[CC--:B------:R-:W-:Y:S02]  /*25be0*/  @P3 LEA R10, P6, R4.reuse, R181.reuse, 0x1 ;  /* 0x000000b5040a3211 */ /* 0x0c0fe400078c08ff */
[----:B------:R-:W-:Y:S01]  /*25bf0*/  @!PT LDS RZ, [RZ] ;  /* 0x00000000fffff984 */ /* 0x000fe20000000800 */
[----:B------:R-:W-:Y:S01]  /*25c00*/  @!PT LDS RZ, [RZ] ;  /* 0x00000000fffff984 */ /* 0x000fe20000000800 */
[----:B------:R-:W-:Y:S01]  /*25c10*/  @!PT LDS RZ, [RZ] ;  /* 0x00000000fffff984 */ /* 0x000fe20000000800 */
[----:B------:R-:W-:Y:S01]  /*25c20*/  @P2 LDGSTS.E.BYPASS.LTC128B.128 [R238+0x14800], desc[UR8][R20.64+0x100] ;  /* 0x1480010014ee2fae */ /* 0x000fe2000b901d48 */
[CC--:B------:R-:W-:Y:S02]  /*25c30*/  @P2 LEA R8, P5, R4.reuse, R181.reuse, 0x1 ;  /* 0x000000b504082211 */ /* 0x0c0fe400078a08ff */
[CCC-:B------:R-:W-:Y:S01]  /*25c40*/  @P4 LEA.HI.X R29, R4.reuse, R180.reuse, R3.reuse, 0x1, P0 ;  /* 0x000000b4041d4211 */ /* 0x1c0fe200000f0c03 */
[----:B------:R-:W-:Y:S01]  /*25c50*/  @!P2 STS.128 [R238+0x14800], RZ ;  /* 0x014800ffee00a388 */ /* 0x000fe20000000c00 */
[C---:B------:R-:W-:Y:S02]  /*25c60*/  @P1 LEA R6, P0, R4.reuse, R181, 0x1 ;  /* 0x000000b504061211 */ /* 0x040fe400078008ff */
[CCC-:B------:R-:W-:Y:S01]  /*25c70*/  @P3 LEA.HI.X R11, R4.reuse, R180.reuse, R3.reuse, 0x1, P6 ;  /* 0x000000b4040b3211 */ /* 0x1c0fe200030f0c03 */
[----:B------:R-:W-:Y:S01]  /*25c80*/  @!PT LDS RZ, [RZ] ;  /* 0x00000000fffff984 */ /* 0x000fe20000000800 */
[----:B------:R-:W-:Y:S01]  /*25c90*/  @!PT LDS RZ, [RZ] ;  /* 0x00000000fffff984 */ /* 0x000fe20000000800 */
[----:B------:R-:W-:Y:S01]  /*25ca0*/  @!PT LDS RZ, [RZ] ;  /* 0x00000000fffff984 */ /* 0x000fe20000000800 */
[----:B------:R-:W-:Y:S01]  /*25cb0*/  @P1 LDGSTS.E.BYPASS.LTC128B.128 [R238+0x16800], desc[UR4][R18.64+0x180] ;  /* 0x1680018012ee1fae */ /* 0x000fe2000b901d44 */
[CCC-:B------:R-:W-:Y:S02]  /*25cc0*/  @P2 LEA.HI.X R9, R4.reuse, R180.reuse, R3.reuse, 0x1, P5 ;  /* 0x000000b404092211 */ /* 0x1c0fe400028f0c03 */
[----:B------:R-:W-:Y:S01]  /*25cd0*/  @P1 LEA.HI.X R7, R4, R180, R3, 0x1, P0 ;  /* 0x000000b404071211 */ /* 0x000fe200000f0c03 */
        /* <DEDUP_REMOVED lines=30> */
[----:B------:R-:W2:Y:S03]  /*25ec0*/  S2R R3, SR_TID.X ;  /* 0x0000000000037919 */ /* 0x000ea60000002100 */
        /* <DEDUP_REMOVED lines=14> */
[----:B-1----:R-:W-:Y:S04]  /*25fb0*/  LDSM.16.M88.4 R16, [R214+0x8800] ;  /* 0x00880000d610783b */ /* 0x002fe80000000200 */
[----:B------:R-:W-:Y:S04]  /*25fc0*/  LDSM.16.M88.4 R24, [R214+0x9000] ;  /* 0x00900000d618783b */ /* 0x000fe80000000200 */
[----:B---3--:R-:W4:Y:S04]  /*25fd0*/  LDSM.16.M88.4 R8, [R214+0x8000] ;  /* 0x00800000d608783b */ /* 0x008f280000000200 */
[----:B------:R-:W1:Y:S04]  /*25fe0*/  LDSM.16.M88.4 R168, [R214+0x9800] ;  /* 0x00980000d6a8783b */ /* 0x000e680000000200 */
[----:B------:R-:W-:Y:S04]  /*25ff0*/  LDSM.16.M88.4 R176, [R213] ;  /* 0x00000000d5b0783b */ /* 0x000fe80000000200 */
[----:B------:R-:W-:Y:S04]  /*26000*/  LDSM.16.M88.4 R180, [R211] ;  /* 0x00000000d3b4783b */ /* 0x000fe80000000200 */
[----:B------:R-:W-:Y:S04]  /*26010*/  LDSM.16.M88.4 R184, [R210] ;  /* 0x00000000d2b8783b */ /* 0x000fe80000000200 */
[----:B------:R-:W-:Y:S04]  /*26020*/  LDSM.16.M88.4 R188, [R209] ;  /* 0x00000000d1bc783b */ /* 0x000fe80000000200 */
[----:B------:R-:W-:Y:S04]  /*26030*/  LDSM.16.M88.4 R192, [R212+0x8000] ;  /* 0x00800000d4c0783b */ /* 0x000fe80000000200 */
[----:B------:R-:W0:Y:S04]  /*26040*/  LDGDEPBAR ;  /* 0x00000000000079af */ /* 0x000e280000000000 */
[----:B------:R-:W3:Y:S01]  /*26050*/  LD.E R252, desc[UR4][R166.64+0x18c] ;  /* 0x00018c04a6fc7980 */ /* 0x000ee2000c101900 */
[----:B--2---:R-:W-:Y:S04]  /*26060*/  SHF.R.S32.HI R4, RZ, 0x1f, R3 ;  /* 0x0000001fff047819 */ /* 0x004fe80000011403 */
[----:B------:R-:W-:Y:S04]  /*26070*/  LEA.HI R4, R4, R3, RZ, 0x4 ;  /* 0x0000000304047211 */ /* 0x000fe800078f20ff */
[----:B------:R-:W-:Y:S05]  /*26080*/  LOP3.LUT R4, R4, 0xfffffff0, RZ, 0xc0, !PT ;  /* 0xfffffff004047812 */ /* 0x000fea00078ec0ff */
[----:B------:R-:W-:Y:S05]  /*26090*/  IMAD.IADD R4, R3, 0x1, -R4 ;  /* 0x0000000103047824 */ /* 0x000fea00078e0a04 */
[----:B------:R-:W-:Y:S04]  /*260a0*/  SHF.R.S32.HI R28, RZ, 0x1f, R4 ;  /* 0x0000001fff1c7819 */ /* 0x000fe80000011404 */
[----:B------:R-:W-:Y:S04]  /*260b0*/  LEA.HI R28, R28, R4, RZ, 0x3 ;  /* 0x000000041c1c7211 */ /* 0x000fe800078f18ff */
[----:B------:R-:W-:Y:S05]  /*260c0*/  LOP3.LUT R28, R28, 0xfffffff8, RZ, 0xc0, !PT ;  /* 0xfffffff81c1c7812 */ /* 0x000fea00078ec0ff */
[----:B------:R-:W-:Y:S02]  /*260d0*/  IMAD.IADD R28, R4, 0x1, -R28 ;  /* 0x00000001041c7824 */ /* 0x000fe400078e0a1c */
[C---:B----4-:R-:W-:Y:S03]  /*260e0*/  HMMA.16816.F32 R4, R32.reuse, R8, RZ ;  /* 0x000000082004723c */ /* 0x050fe600000018ff */
[----:B------:R-:W-:Y:S03]  /*260f0*/  LOP3.LUT P0, RZ, R28, 0x2, RZ, 0xc0, !PT ;  /* 0x000000021cff7812 */ /* 0x000fe6000780c0ff */
[C---:B------:R-:W-:Y:S01]  /*26100*/  HMMA.16816.F32 R8, R32.reuse, R10, RZ ;  /* 0x0000000a2008723c */ /* 0x040fe200000018ff */
[----:B------:R-:W-:Y:S02]  /*26110*/  SEL R222, R222, 0xfffffff0, !P0 ;  /* 0xfffffff0dede7807 */ /* 0x000fe40004000000 */
[----:B------:R-:W-:Y:S03]  /*26120*/  LOP3.LUT P0, RZ, R28, 0x4, RZ, 0xc0, !PT ;  /* 0x000000041cff7812 */ /* 0x000fe6000780c0ff */
[C---:B------:R-:W-:Y:S01]  /*26130*/  HMMA.16816.F32 R12, R32.reuse, R16, RZ ;  /* 0x00000010200c723c */ /* 0x040fe200000018ff */
[--C-:B------:R-:W-:Y:S01]  /*26140*/  IMAD R222, R222, 0x2, R215.reuse ;  /* 0x00000002dede7824 */ /* 0x100fe200078e02d7 */
[----:B------:R-:W-:Y:S02]  /*26150*/  SEL R221, R221, 0xffffffe0, !P0 ;  /* 0xffffffe0dddd7807 */ /* 0x000fe40004000000 */
[----:B------:R-:W-:Y:S02]  /*26160*/  ISETP.GT.AND P0, PT, R239, R227, PT ;  /* 0x000000e3ef00720c */ /* 0x000fe40003f04270 */
[C---:B------:R-:W-:Y:S01]  /*26170*/  HMMA.16816.F32 R16, R32.reuse, R18, RZ ;  /* 0x000000122010723c */ /* 0x040fe200000018ff */
[----:B------:R-:W2:Y:S01]  /*26180*/  LDSM.16.M88.4 R172, [R222] ;  /* 0x00000000deac783b */ /* 0x000ea20000000200 */
[C---:B------:R-:W-:Y:S03]  /*26190*/  IMAD R220, R221.reuse, 0x2, R215 ;  /* 0x00000002dddc7824 */ /* 0x040fe600078e02d7 */
[----:B------:R-:W-:Y:S01]  /*261a0*/  IMAD R221, R221, 0x2, R222 ;  /* 0x00000002dddd7824 */ /* 0x000fe200078e02de */
        /* <DEDUP_REMOVED lines=13> */
[----:B------:R-:W5:Y:S05]  /*26280*/  LDSM.16.M88.4 R184, [R212+0x9800] ;  /* 0x00980000d4b8783b */ /* 0x000f6a0000000200 */
        /* <DEDUP_REMOVED lines=13> */
[C---:B-----5:R-:W-:Y:S06]  /*26360*/  HMMA.16816.F32 R28, R168.reuse, R184, R28 ;  /* 0x000000b8a81c723c */ /* 0x060fec000000181c */
[----:B------:R-:W-:Y:S01]  /*26370*/  HMMA.16816.F32 R32, R168, R186, R32 ;  /* 0x000000baa820723c */ /* 0x000fe20000001820 */
[----:B------:R-:W-:Y:S04]  /*26380*/  LDSM.16.M88.4 R168, [R215+0x2000] ;  /* 0x00200000d7a8783b */ /* 0x000fe80000000200 */
[----:B------:R-:W5:Y:S01]  /*26390*/  LDSM.16.M88.4 R184, [R214+0xa000] ;  /* 0x00a00000d6b8783b */ /* 0x000f620000000200 */
[C---:B------:R-:W-:Y:S06]  /*263a0*/  HMMA.16816.F32 R4, R172.reuse, R188, R4 ;  /* 0x000000bcac04723c */ /* 0x040fec0000001804 */
        /* <DEDUP_REMOVED lines=17> */
[----:B------:R-:W3:Y:S05]  /*264c0*/  LDSM.16.M88.4 R188, [R205] ;  /* 0x00000000cdbc783b */ /* 0x000eea0000000200 */
[C---:B-1----:R-:W-:Y:S06]  /*264d0*/  HMMA.16816.F32 R20, R168.reuse, R192, R20 ;  /* 0x000000c0a814723c */ /* 0x042fec0000001814 */
[C---:B------:R-:W-:Y:S01]  /*264e0*/  HMMA.16816.F32 R24, R168.reuse, R194, R24 ;  /* 0x000000c2a818723c */ /* 0x040fe20000001818 */
[----:B------:R-:W1:Y:S05]  /*264f0*/  LDSM.16.M88.4 R192, [R204] ;  /* 0x00000000ccc0783b */ /* 0x000e6a0000000200 */
[C---:B--2---:R-:W-:Y:S06]  /*26500*/  HMMA.16816.F32 R28, R168.reuse, R176, R28 ;  /* 0x000000b0a81c723c */ /* 0x044fec000000181c */
[----:B------:R-:W-:Y:S01]  /*26510*/  HMMA.16816.F32 R32, R168, R178, R32 ;  /* 0x000000b2a820723c */ /* 0x000fe20000001820 */
[----:B------:R-:W-:Y:S04]  /*26520*/  LDSM.16.M88.4 R168, [R220+0x2000] ;  /* 0x00200000dca8783b */ /* 0x000fe80000000200 */
[----:B------:R-:W2:Y:S01]  /*26530*/  LDSM.16.M88.4 R176, [R212+0xa000] ;  /* 0x00a00000d4b0783b */ /* 0x000ea20000000200 */
[C---:B----4-:R-:W-:Y:S06]  /*26540*/  HMMA.16816.F32 R4, R172.reuse, R180, R4 ;  /* 0x000000b4ac04723c */ /* 0x050fec0000001804 */
[C---:B------:R-:W-:Y:S01]  /*26550*/  HMMA.16816.F32 R8, R172.reuse, R182, R8 ;  /* 0x000000b6ac08723c */ /* 0x040fe20000001808 */
[----:B------:R-:W4:Y:S05]  /*26560*/  LDSM.16.M88.4 R180, [R212+0xa800] ;  /* 0x00a80000d4b4783b */ /* 0x000f2a0000000200 */
[C---:B-----5:R-:W-:Y:S06]  /*26570*/  HMMA.16816.F32 R12, R172.reuse, R184, R12 ;  /* 0x000000b8ac0c723c */ /* 0x060fec000000180c */
[C---:B------:R-:W-:Y:S01]  /*26580*/  HMMA.16816.F32 R16, R172.reuse, R186, R16 ;  /* 0x000000baac10723c */ /* 0x040fe20000001810 */
[----:B------:R-:W5:Y:S05]  /*26590*/  LDSM.16.M88.4 R184, [R212+0xb000] ;  /* 0x00b00000d4b8783b */ /* 0x000f6a0000000200 */
[C---:B---3--:R-:W-:Y:S06]  /*265a0*/  HMMA.16816.F32 R20, R172.reuse, R188, R20 ;  /* 0x000000bcac14723c */ /* 0x048fec0000001814 */
        /* <DEDUP_REMOVED lines=9> */
[C---:B----4-:R-:W-:Y:S06]  /*26640*/  HMMA.16816.F32 R12, R168.reuse, R180, R12 ;  /* 0x000000b4a80c723c */ /* 0x050fec000000180c */
[C---:B------:R-:W-:Y:S01]  /*26650*/  HMMA.16816.F32 R16, R168.reuse, R182, R16 ;  /* 0x000000b6a810723c */ /* 0x040fe20000001810 */
[----:B------:R-:W4:Y:S05]  /*26660*/  LDSM.16.M88.4 R180, [R208+0x3000] ;  /* 0x00300000d0b4783b */ /* 0x000f2a0000000200 */
[C---:B-----5:R-:W-:Y:S06]  /*26670*/  HMMA.16816.F32 R20, R168.reuse, R184, R20 ;  /* 0x000000b8a814723c */ /* 0x060fec0000001814 */
[C---:B------:R-:W-:Y:S01]  /*26680*/  HMMA.16816.F32 R24, R168.reuse, R186, R24 ;  /* 0x000000baa818723c */ /* 0x040fe20000001818 */
[----:B------:R-:W5:Y:S05]  /*26690*/  LDSM.16.M88.4 R184, [R208+0x3800] ;  /* 0x00380000d0b8783b */ /* 0x000f6a0000000200 */
[C---:B---3--:R-:W-:Y:S06]  /*266a0*/  HMMA.16816.F32 R28, R168.reuse, R188, R28 ;  /* 0x000000bca81c723c */ /* 0x048fec000000181c */
[----:B------:R-:W-:Y:S01]  /*266b0*/  HMMA.16816.F32 R32, R168, R190, R32 ;  /* 0x000000bea820723c */ /* 0x000fe20000001820 */
[----:B------:R-:W-:Y:S04]  /*266c0*/  LDSM.16.M88.4 R168, [R215+0x4000] ;  /* 0x00400000d7a8783b */ /* 0x000fe80000000200 */
[----:B------:R-:W3:Y:S01]  /*266d0*/  LDSM.16.M88.4 R188, [R214+0xc000] ;  /* 0x00c00000d6bc783b */ /* 0x000ee20000000200 */
        /* <DEDUP_REMOVED lines=12> */
[----:B------:R-:W5:Y:S01]  /*267a0*/  LDSM.16.M88.4 R184, [R203] ;  /* 0x00000000cbb8783b */ /* 0x000f620000000200 */
[C---:B---3--:R-:W-:Y:S06]  /*267b0*/  HMMA.16816.F32 R4, R168.reuse, R188, R4 ;  /* 0x000000bca804723c */ /* 0x048fec0000001804 */
[C---:B------:R-:W-:Y:S01]  /*267c0*/  HMMA.16816.F32 R8, R168.reuse, R190, R8 ;  /* 0x000000bea808723c */ /* 0x040fe20000001808 */
[----:B------:R-:W3:Y:S05]  /*267d0*/  LDSM.16.M88.4 R188, [R202] ;  /* 0x00000000cabc783b */ /* 0x000eea0000000200 */
        /* <DEDUP_REMOVED lines=8> */
[----:B------:R-:W-:Y:S04]  /*26860*/  LDSM.16.M88.4 R168, [R220+0x4000] ;  /* 0x00400000dca8783b */ /* 0x000fe80000000200 */
[----:B------:R-:W4:Y:S01]  /*26870*/  LDSM.16.M88.4 R180, [R212+0xc000] ;  /* 0x00c00000d4b4783b */ /* 0x000f220000000200 */
[C---:B-----5:R-:W-:Y:S06]  /*26880*/  HMMA.16816.F32 R4, R172.reuse, R184, R4 ;  /* 0x000000b8ac04723c */ /* 0x060fec0000001804 */
[C---:B------:R-:W-:Y:S01]  /*26890*/  HMMA.16816.F32 R8, R172.reuse, R186, R8 ;  /* 0x000000baac08723c */ /* 0x040fe20000001808 */
[----:B------:R-:W5:Y:S05]  /*268a0*/  LDSM.16.M88.4 R184, [R212+0xc800] ;  /* 0x00c80000d4b8783b */ /* 0x000f6a0000000200 */
[C---:B---3--:R-:W-:Y:S06]  /*268b0*/  HMMA.16816.F32 R12, R172.reuse, R188, R12 ;  /* 0x000000bcac0c723c */ /* 0x048fec000000180c */
[C---:B------:R-:W-:Y:S01]  /*268c0*/  HMMA.16816.F32 R16, R172.reuse, R190, R16 ;  /* 0x000000beac10723c */ /* 0x040fe20000001810 */
[----:B------:R-:W3:Y:S05]  /*268d0*/  LDSM.16.M88.4 R188, [R212+0xd000] ;  /* 0x00d00000d4bc783b */ /* 0x000eea0000000200 */
[C---:B-1----:R-:W-:Y:S06]  /*268e0*/  HMMA.16816.F32 R20, R172.reuse, R192, R20 ;  /* 0x000000c0ac14723c */ /* 0x042fec0000001814 */
[C---:B------:R-:W-:Y:S01]  /*268f0*/  HMMA.16816.F32 R24, R172.reuse, R194, R24 ;  /* 0x000000c2ac18723c */ /* 0x040fe20000001818 */
[----:B------:R-:W1:Y:S05]  /*26900*/  LDSM.16.M88.4 R192, [R212+0xd800] ;  /* 0x00d80000d4c0783b */ /* 0x000e6a0000000200 */
        /* <DEDUP_REMOVED lines=36> */
[C---:B------:R-:W-:Y:S06]  /*26b50*/  HMMA.16816.F32 R20, R168.reuse, R192, R20 ;  /* 0x000000c0a814723c */ /* 0x040fec0000001814 */
[C---:B------:R-:W-:Y:S01]  /*26b60*/  HMMA.16816.F32 R24, R168.reuse, R194, R24 ;  /* 0x000000c2a818723c */ /* 0x040fe20000001818 */
[----:B------:R-:W3:Y:S05]  /*26b70*/  LDSM.16.M88.4 R192, [R196] ;  /* 0x00000000c4c0783b */ /* 0x000eea0000000200 */
        /* <DEDUP_REMOVED lines=12> */
[----:B------:R-:W5:Y:S05]  /*26c40*/  LDSM.16.M88.4 R188, [R212+0xf800] ;  /* 0x00f80000d4bc783b */ /* 0x000f6a0000000200 */
[C---:B---3--:R-:W-:Y:S06]  /*26c50*/  HMMA.16816.F32 R28, R172.reuse, R192, R28 ;  /* 0x000000c0ac1c723c */ /* 0x048fec000000181c */
[----:B------:R-:W-:Y:S01]  /*26c60*/  HMMA.16816.F32 R32, R172, R194, R32 ;  /* 0x000000c2ac20723c */ /* 0x000fe20000001820 */
[----:B------:R-:W-:Y:S04]  /*26c70*/  LDSM.16.M88.4 R172, [R221+0x6000] ;  /* 0x00600000ddac783b */ /* 0x000fe80000000200 */
[----:B------:R-:W3:Y:S01]  /*26c80*/  LDSM.16.M88.4 R192, [R208+0x6000] ;  /* 0x00600000d0c0783b */ /* 0x000ee20000000200 */
[C---:B----4-:R-:W-:Y:S06]  /*26c90*/  HMMA.16816.F32 R4, R168.reuse, R184, R4 ;  /* 0x000000b8a804723c */ /* 0x050fec0000001804 */
[C---:B------:R-:W-:Y:S06]  /*26ca0*/  HMMA.16816.F32 R8, R168.reuse, R186, R8 ;  /* 0x000000baa808723c */ /* 0x040fec0000001808 */
[C---:B-1----:R-:W-:Y:S06]  /*26cb0*/  HMMA.16816.F32 R12, R168.reuse, R176, R12 ;  /* 0x000000b0a80c723c */ /* 0x042fec000000180c */
[C---:B------:R-:W-:Y:S06]  /*26cc0*/  HMMA.16816.F32 R16, R168.reuse, R178, R16 ;  /* 0x000000b2a810723c */ /* 0x040fec0000001810 */
[C---:B--2---:R-:W-:Y:S06]  /*26cd0*/  HMMA.16816.F32 R20, R168.reuse, R180, R20 ;  /* 0x000000b4a814723c */ /* 0x044fec0000001814 */
[C---:B------:R-:W-:Y:S05]  /*26ce0*/  HMMA.16816.F32 R24, R168.reuse, R182, R24 ;  /* 0x000000b6a818723c */ /* 0x040fea0000001818 */
[----:B------:R-:W-:Y:S01]  /*26cf0*/  IMAD.MOV.U32 R181, RZ, RZ, R250 ;  /* 0x000000ffffb57224 */ /* 0x000fe200078e00fa */
[C---:B-----5:R-:W-:Y:S05]  /*26d00*/  HMMA.16816.F32 R28, R168.reuse, R188, R28 ;  /* 0x000000bca81c723c */ /* 0x060fea000000181c */
[----:B------:R-:W-:Y:S01]  /*26d10*/  IMAD.MOV.U32 R180, RZ, RZ, R251 ;  /* 0x000000ffffb47224 */ /* 0x000fe200078e00fb */
[----:B------:R-:W-:Y:S01]  /*26d20*/  HMMA.16816.F32 R32, R168, R190, R32 ;  /* 0x000000bea820723c */ /* 0x000fe20000001820 */
[----:B------:R-:W1:Y:S05]  /*26d30*/  LDSM.16.M88.4 R168, [R208+0x6800] ;  /* 0x00680000d0a8783b */ /* 0x000e6a0000000200 */
[C---:B---3--:R-:W-:Y:S06]  /*26d40*/  HMMA.16816.F32 R4, R172.reuse, R192, R4 ;  /* 0x000000c0ac04723c */ /* 0x048fec0000001804 */
[C---:B------:R-:W-:Y:S11]  /*26d50*/  HMMA.16816.F32 R8, R172.reuse, R194, R8 ;  /* 0x000000c2ac08723c */ /* 0x040ff60000001808 */
[----:B------:R-:W-:Y:S07]  /*26d60*/  @!UPT UIADD3 URZ, URZ, URZ, URZ ;  /* 0x0000003f3f3ff290 */ /* 0x000fee000fffe03f */
[-C--:B------:R-:W-:Y:S01]  /*26d70*/  FMUL.FTZ R4, R4, R252.reuse ;  /* 0x000000fc04047220 */ /* 0x080fe20000410000 */
[-C--:B------:R-:W-:Y:S01]  /*26d80*/  FMUL.FTZ R5, R5, R252.reuse ;  /* 0x000000fc05057220 */ /* 0x080fe20000410000 */
[-C--:B------:R-:W-:Y:S01]  /*26d90*/  FMUL.FTZ R6, R6, R252.reuse ;  /* 0x000000fc06067220 */ /* 0x080fe20000410000 */
[-C--:B------:R-:W-:Y:S01]  /*26da0*/  FMUL.FTZ R7, R7, R252.reuse ;  /* 0x000000fc07077220 */ /* 0x080fe20000410000 */
[----:B------:R-:W2:Y:S02]  /*26db0*/  MUFU.TANH R176, R4 ;  /* 0x0000000400b07308 */ /* 0x000ea40000002400 */
[-C--:B------:R-:W-:Y:S01]  /*26dc0*/  FMUL.FTZ R8, R8, R252.reuse ;  /* 0x000000fc08087220 */ /* 0x080fe20000410000 */
[-C--:B------:R-:W-:Y:S01]  /*26dd0*/  FMUL.FTZ R9, R9, R252.reuse ;  /* 0x000000fc09097220 */ /* 0x080fe20000410000 */
[-C--:B------:R-:W-:Y:S01]  /*26de0*/  FMUL.FTZ R10, R10, R252.reuse ;  /* 0x000000fc0a0a7220 */ /* 0x080fe20000410000 */
[-C--:B------:R-:W-:Y:S01]  /*26df0*/  FMUL.FTZ R11, R11, R252.reuse ;  /* 0x000000fc0b0b7220 */ /* 0x080fe20000410000 */
[C---:B-1----:R-:W-:Y:S04]  /*26e00*/  HMMA.16816.F32 R12, R172.reuse, R168, R12 ;  /* 0x000000a8ac0c723c */ /* 0x042fe8000000180c */
[----:B------:R-:W1:Y:S02]  /*26e10*/  MUFU.TANH R177, R5 ;  /* 0x0000000500b17308 */ /* 0x000e640000002400 */
[C---:B------:R-:W-:Y:S08]  /*26e20*/  HMMA.16816.F32 R16, R172.reuse, R170, R16 ;  /* 0x000000aaac10723c */ /* 0x040ff00000001810 */
[----:B------:R-:W3:Y:S10]  /*26e30*/  MUFU.TANH R178, R6 ;  /* 0x0000000600b27308 */ /* 0x000ef40000002400 */
[----:B------:R4:W1:Y:S01]  /*26e40*/  MUFU.TANH R168, R7 ;  /* 0x0000000700a87308 */ /* 0x0008620000002400 */
[-C--:B------:R-:W-:Y:S09]  /*26e50*/  FMUL.FTZ R12, R12, R252.reuse ;  /* 0x000000fc0c0c7220 */ /* 0x080ff20000410000 */
[----:B------:R-:W1:Y:S01]  /*26e60*/  MUFU.TANH R169, R8 ;  /* 0x0000000800a97308 */ /* 0x000e620000002400 */
[-C--:B------:R-:W-:Y:S01]  /*26e70*/  FMUL.FTZ R13, R13, R252.reuse ;  /* 0x000000fc0d0d7220 */ /* 0x080fe20000410000 */
[-C--:B------:R-:W-:Y:S01]  /*26e80*/  FMUL.FTZ R14, R14, R252.reuse ;  /* 0x000000fc0e0e7220 */ /* 0x080fe20000410000 */
[-C--:B------:R-:W-:Y:S01]  /*26e90*/  FMUL.FTZ R15, R15, R252.reuse ;  /* 0x000000fc0f0f7220 */ /* 0x080fe20000410000 */
[-C--:B------:R-:W-:Y:S01]  /*26ea0*/  FMUL.FTZ R16, R16, R252.reuse ;  /* 0x000000fc10107220 */ /* 0x080fe20000410000 */
[-C--:B------:R-:W-:Y:S05]  /*26eb0*/  FMUL.FTZ R17, R17, R252.reuse ;  /* 0x000000fc11117220 */ /* 0x080fea0000410000 */
[----:B------:R-:W1:Y:S01]  /*26ec0*/  MUFU.TANH R179, R9 ;  /* 0x0000000900b37308 */ /* 0x000e620000002400 */
[----:B----4-:R-:W4:Y:S09]  /*26ed0*/  LDSM.16.M88.4 R4, [R208+0x7000] ;  /* 0x00700000d004783b */ /* 0x010f320000000200 */
[----:B------:R-:W1:Y:S10]  /*26ee0*/  MUFU.TANH R182, R10 ;  /* 0x0000000a00b67308 */ /* 0x000e740000002400 */
[----:B------:R5:W1:Y:S10]  /*26ef0*/  MUFU.TANH R170, R11 ;  /* 0x0000000b00aa7308 */ /* 0x000a740000002400 */
[----:B------:R-:W1:Y:S10]  /*26f00*/  MUFU.TANH R12, R12 ;  /* 0x0000000c000c7308 */ /* 0x000e740000002400 */
[----:B------:R-:W1:Y:S01]  /*26f10*/  MUFU.TANH R13, R13 ;  /* 0x0000000d000d7308 */ /* 0x000e620000002400 */
[----:B-----5:R-:W5:Y:S01]  /*26f20*/  LDSM.16.M88.4 R8, [R208+0x7800] ;  /* 0x00780000d008783b */ /* 0x020f620000000200 */
[----:B------:R-:W-:Y:S08]  /*26f30*/  DEPBAR.LE SB0, 0x0 ;  /* 0x000080000000791a */ /* 0x000ff00000000000 */
[----:B------:R-:W1:Y:S01]  /*26f40*/  MUFU.TANH R14, R14 ;  /* 0x0000000e000e7308 */ /* 0x000e620000002400 */
[----:B------:R-:W-:Y:S01]  /*26f50*/  BAR.SYNC.DEFER_BLOCKING 0x0 ;  /* 0x0000000000007b1d */ /* 0x000fe20000010000 */
[C---:B----4-:R-:W-:Y:S08]  /*26f60*/  HMMA.16816.F32 R20, R172.reuse, R4, R20 ;  /* 0x00000004ac14723c */ /* 0x050ff00000001814 */
[----:B------:R-:W4:Y:S01]  /*26f70*/  MUFU.TANH R15, R15 ;  /* 0x0000000f000f7308 */ /* 0x000f220000002400 */
[C---:B------:R-:W-:Y:S03]  /*26f80*/  HMMA.16816.F32 R24, R172.reuse, R6, R24 ;  /* 0x00000006ac18723c */ /* 0x040fe60000001818 */
[-C--:B------:R-:W-:Y:S01]  /*26f90*/  FMUL.FTZ R4, R18, R252.reuse ;  /* 0x000000fc12047220 */ /* 0x080fe20000410000 */
[-C--:B------:R-:W-:Y:S05]  /*26fa0*/  FMUL.FTZ R5, R19, R252.reuse ;  /* 0x000000fc13057220 */ /* 0x080fea0000410000 */
[----:B------:R-:W1:Y:S10]  /*26fb0*/  MUFU.TANH R16, R16 ;  /* 0x0000001000107308 */ /* 0x000e740000002400 */
[----:B------:R-:W1:Y:S01]  /*26fc0*/  MUFU.TANH R17, R17 ;  /* 0x0000001100117308 */ /* 0x000e620000002400 */
[-C--:B------:R-:W-:Y:S01]  /*26fd0*/  FMUL.FTZ R18, R20, R252.reuse ;  /* 0x000000fc14127220 */ /* 0x080fe20000410000 */
[-C--:B------:R-:W-:Y:S01]  /*26fe0*/  FMUL.FTZ R6, R22, R252.reuse ;  /* 0x000000fc16067220 */ /* 0x080fe20000410000 */
[-C--:B------:R-:W-:Y:S01]  /*26ff0*/  FMUL.FTZ R19, R21, R252.reuse ;  /* 0x000000fc15137220 */ /* 0x080fe20000410000 */
[-C--:B------:R-:W-:Y:S06]  /*27000*/  FMUL.FTZ R7, R23, R252.reuse ;  /* 0x000000fc17077220 */ /* 0x080fec0000410000 */
[----:B------:R-:W1:Y:S01]  /*27010*/  MUFU.TANH R4, R4 ;  /* 0x0000000400047308 */ /* 0x000e620000002400 */
[C---:B-----5:R-:W-:Y:S03]  /*27020*/  HMMA.16816.F32 R28, R172.reuse, R8, R28 ;  /* 0x00000008ac1c723c */ /* 0x060fe6000000181c */
[-C--:B------:R-:W-:Y:S01]  /*27030*/  FMUL.FTZ R20, R24, R252.reuse ;  /* 0x000000fc18147220 */ /* 0x080fe20000410000 */
[-C--:B------:R-:W-:Y:S02]  /*27040*/  FMUL.FTZ R21, R25, R252.reuse ;  /* 0x000000fc19157220 */ /* 0x080fe40000410000 */
[----:B------:R-:W-:Y:S03]  /*27050*/  HMMA.16816.F32 R32, R172, R10, R32 ;  /* 0x0000000aac20723c */ /* 0x000fe60000001820 */
[----:B------:R-:W1:Y:S02]  /*27060*/  MUFU.TANH R5, R5 ;  /* 0x0000000500057308 */ /* 0x000e640000002400 */
[-C--:B------:R-:W-:Y:S01]  /*27070*/  FMUL.FTZ R9, R26, R252.reuse ;  /* 0x000000fc1a097220 */ /* 0x080fe20000410000 */
[-C--:B------:R-:W-:Y:S07]  /*27080*/  FMUL.FTZ R8, R27, R252.reuse ;  /* 0x000000fc1b087220 */ /* 0x080fee0000410000 */
[----:B------:R-:W1:Y:S10]  /*27090*/  MUFU.TANH R18, R18 ;  /* 0x0000001200127308 */ /* 0x000e740000002400 */
[----:B------:R-:W1:Y:S01]  /*270a0*/  MUFU.TANH R19, R19 ;  /* 0x0000001300137308 */ /* 0x000e620000002400 */
[-C--:B------:R-:W-:Y:S01]  /*270b0*/  FMUL.FTZ R28, R28, R252.reuse ;  /* 0x000000fc1c1c7220 */ /* 0x080fe20000410000 */
[-C--:B------:R-:W-:Y:S01]  /*270c0*/  FMUL.FTZ R22, R30, R252.reuse ;  /* 0x000000fc1e167220 */ /* 0x080fe20000410000 */
[-C--:B------:R-:W-:Y:S01]  /*270d0*/  FMUL.FTZ R24, R31, R252.reuse ;  /* 0x000000fc1f187220 */ /* 0x080fe20000410000 */
[-C--:B------:R-:W-:Y:S06]  /*270e0*/  FMUL.FTZ R30, R32, R252.reuse ;  /* 0x000000fc201e7220 */ /* 0x080fec0000410000 */
[----:B------:R5:W1:Y:S01]  /*270f0*/  MUFU.TANH R171, R28 ;  /* 0x0000001c00ab7308 */ /* 0x000a620000002400 */
[-C--:B------:R-:W-:Y:S01]  /*27100*/  FMUL.FTZ R26, R33, R252.reuse ;  /* 0x000000fc211a7220 */ /* 0x080fe20000410000 */
[-C--:B------:R-:W-:Y:S01]  /*27110*/  FMUL.FTZ R10, R34, R252.reuse ;  /* 0x000000fc220a7220 */ /* 0x080fe20000410000 */
[-C--:B------:R-:W-:Y:S07]  /*27120*/  FMUL.FTZ R11, R35, R252.reuse ;  /* 0x000000fc230b7220 */ /* 0x080fee0000410000 */
[----:B------:R-:W1:Y:S10]  /*27130*/  MUFU.TANH R6, R6 ;  /* 0x0000000600067308 */ /* 0x000e740000002400 */
[----:B------:R-:W1:Y:S01]  /*27140*/  MUFU.TANH R7, R7 ;  /* 0x0000000700077308 */ /* 0x000e620000002400 */
[----:B-----5:R-:W-:Y:S09]  /*27150*/  FMUL.FTZ R28, R29, R252 ;  /* 0x000000fc1d1c7220 */ /* 0x020ff20000410000 */
        /* <DEDUP_REMOVED lines=32> */
[----:B------:R-:W2:Y:S01]  /*27360*/  I2F.RP R172, R31 ;  /* 0x0000001f00ac7306 */ /* 0x000ea20000209400 */
[-C--:B------:R-:W-:Y:S02]  /*27370*/  LOP3.LUT R25, R25, R35.reuse, RZ, 0x3c, !PT ;  /* 0x0000002319197212 */ /* 0x080fe400078e3cff */
[----:B------:R-:W-:Y:S01]  /*27380*/  IMAD.MOV R29, RZ, RZ, -R29 ;  /* 0x000000ffff1d7224 */ /* 0x000fe200078e0a1d */
[----:B------:R-:W-:Y:S06]  /*27390*/  LOP3.LUT R33, R33, R35, RZ, 0x3c, !PT ;  /* 0x0000002321217212 */ /* 0x000fec00078e3cff */
[----:B--2---:R-:W2:Y:S02]  /*273a0*/  MUFU.RCP R172, R172 ;  /* 0x000000ac00ac7308 */ /* 0x004ea40000001000 */
[----:B--2---:R-:W-:Y:S08]  /*273b0*/  VIADD R172, R172, 0xffffffe ;  /* 0x0ffffffeacac7836 */ /* 0x004ff00000000000 */
[----:B------:R-:W2:Y:S02]  /*273c0*/  F2I.FTZ.U32.TRUNC.NTZ R173, R172 ;  /* 0x000000ac00ad7305 */ /* 0x000ea4000021f000 */
[--C-:B--2---:R-:W-:Y:S02]  /*273d0*/  IMAD.MOV R34, RZ, RZ, -R173.reuse ;  /* 0x000000ffff227224 */ /* 0x104fe400078e0aad */
[----:B------:R-:W-:Y:S02]  /*273e0*/  IMAD.MOV.U32 R172, RZ, RZ, RZ ;  /* 0x000000ffffac7224 */ /* 0x000fe400078e00ff */
[----:B------:R-:W-:Y:S04]  /*273f0*/  IMAD R34, R34, R31, RZ ;  /* 0x0000001f22227224 */ /* 0x000fe800078e02ff */
[----:B------:R-:W-:Y:S02]  /*27400*/  IMAD.HI.U32 R34, R173, R34, R172 ;  /* 0x00000022ad227227 */ /* 0x000fe400078e00ac */
[----:B------:R-:W2:Y:S04]  /*27410*/  LD.E.64 R172, desc[UR4][R166.64+0x38] ;  /* 0x00003804a6ac7980 */ /* 0x000ea8000c101b00 */
[----:B------:R-:W-:Y:S04]  /*27420*/  IMAD.HI.U32 R32, R34, R27, RZ ;  /* 0x0000001b22207227 */ /* 0x000fe800078e00ff */
        /* <DEDUP_REMOVED lines=25> */
[----:B------:R-:W3:Y:S01]  /*275c0*/  LD.E R23, desc[UR10][R184.64] ;  /* 0x0000000ab8177980 */ /* 0x000ee2000c101900 */
[----:B------:R-:W-:Y:S03]  /*275d0*/  LEA.HI.X.SX32 R175, R34, R237, 0x2, P0 ;  /* 0x000000ed22af7211 */ /* 0x000fe600000f16ff */
[----:B------:R-:W-:Y:S02]  /*275e0*/  IMAD R35, R35, R32, -0x40 ;  /* 0xffffffc023237424 */ /* 0x000fe400078e0220 */
[----:B------:R-:W3:Y:S03]  /*275f0*/  LD.E R25, desc[UR12][R174.64] ;  /* 0x0000000cae197980 */ /* 0x000ee6000c101900 */
[----:B------:R-:W-:Y:S01]  /*27600*/  SHF.R.S32.HI R29, RZ, 0x1f, R35 ;  /* 0x0000001fff1d7819 */ /* 0x000fe20000011423 */
[----:B------:R-:W4:Y:S01]  /*27610*/  LD.E.64 R174, desc[UR8][R166.64+0x20] ;  /* 0x00002008a6ae7980 */ /* 0x000f22000c101b00 */
        /* <DEDUP_REMOVED lines=11> */
.L_x_7541:
[----:B------:R-:W-:Y:S02]  /*276d0*/  R2UR UR4, R164 ;  /* 0x00000000a40472ca */ /* 0x000fe400000e0000 */
[----:B------:R-:W-:Y:S11]  /*276e0*/  R2UR UR5, R165 ;  /* 0x00000000a50572ca */ /* 0x000ff600000e0000 */
[----:B------:R-:W-:Y:S02]  /*276f0*/  @!UPT UIADD3 URZ, URZ, URZ, URZ ;  /* 0x0000003f3f3ff290 */ /* 0x000fe4000fffe03f */
[----:B------:R-:W2:Y:S02]  /*27700*/  LD.E R32, desc[UR4][R166.64+0x38] ;  /* 0x00003804a6207980 */ /* 0x000ea4000c101900 */
[----:B--2---:R-:W-:Y:S05]  /*27710*/  IMAD.U32 R32, R32, -0x40, RZ ;  /* 0xffffffc020207824 */ /* 0x004fea00078e00ff */
[----:B------:R-:W-:Y:S02]  /*27720*/  SHF.R.S32.HI R25, RZ, 0x1f, R32 ;  /* 0x0000001fff197819 */ /* 0x000fe40000011420 */
.L_x_7542:
[----:B------:R-:W-:Y:S05]  /*27730*/  BSYNC B0 ;  /* 0x0000000000007941 */ /* 0x000fea0003800000 */
.L_x_7540:
[----:B------:R2:W-:Y:S01]  /*27740*/  STL.64 [R1+0x8], R2 ;  /* 0x0000080201007387 */ /* 0x0005e20000100a00 */
[C---:B------:R-:W-:Y:S02]  /*27750*/  LEA R184, P5, R32.reuse, R229, 0x1 ;  /* 0x000000e520b87211 */ /* 0x040fe400078a08ff */
[C---:B------:R-:W-:Y:S02]  /*27760*/  IADD3 R23, P0, R32.reuse, R225, RZ ;  /* 0x000000e120177210 */ /* 0x040fe40007f1e0ff */
[-C--:B------:R-:W-:Y:S02]  /*27770*/  LEA.HI.X R185, R32, R228.reuse, R25, 0x1, P5 ;  /* 0x000000e420b97211 */ /* 0x080fe400028f0c19 */
[-C--:B------:R-:W-:Y:S01]  /*27780*/  @P3 LEA R172, P6, R23, R229.reuse, 0x1 ;  /* 0x000000e517ac3211 */ /* 0x080fe200078c08ff */
[--C-:B------:R-:W-:Y:S01]  /*27790*/  IMAD.X R25, R25, 0x1, R226.reuse, P0 ;  /* 0x0000000119197824 */ /* 0x100fe200000e06e2 */
        /* <DEDUP_REMOVED lines=22> */
[CC--:B--2---:R-:W-:Y:S02]  /*27900*/  @P1 LEA R2, P0, R23.reuse, R229.reuse, 0x1 ;  /* 0x000000e517021211 */ /* 0x0c4fe400078008ff */
[C---:B------:R-:W-:Y:S02]  /*27910*/  @P2 LEA R194, P5, R23.reuse, R229, 0x1 ;  /* 0x000000e517c22211 */ /* 0x040fe400078a08ff */
[CCC-:B------:R-:W-:Y:S02]  /*27920*/  @P1 LEA.HI.X R3, R23.reuse, R228.reuse, R25.reuse, 0x1, P0 ;  /* 0x000000e417031211 */ /* 0x1c0fe400000f0c19 */
[CCC-:B------:R-:W-:Y:S02]  /*27930*/  @P3 LEA.HI.X R221, R23.reuse, R228.reuse, R25.reuse, 0x1, P6 ;  /* 0x000000e417dd3211 */ /* 0x1c0fe400030f0c19 */
[----:B------:R-:W-:Y:S01]  /*27940*/  @P2 LEA.HI.X R195, R23, R228, R25, 0x1, P5 ;  /* 0x000000e417c32211 */ /* 0x000fe200028f0c19 */
[----:B------:R-:W-:Y:S01]  /*27950*/  IMAD.MOV.U32 R228, RZ, RZ, R2 ;  /* 0x000000ffffe47224 */ /* 0x000fe200078e0002 */
[C---:B------:R-:W-:Y:S01]  /*27960*/  @P4 R2UR UR4, R164.reuse ;  /* 0x00000000a40442ca */ /* 0x040fe200000e0000 */
[----:B------:R-:W-:Y:S01]  /*27970*/  IMAD.MOV.U32 R229, RZ, RZ, R3 ;  /* 0x000000ffffe57224 */ /* 0x000fe200078e0003 */
[C---:B------:R-:W-:Y:S01]  /*27980*/  @P4 R2UR UR5, R165.reuse ;  /* 0x00000000a50542ca */ /* 0x040fe200000e0000 */
[----:B------:R-:W5:Y:S01]  /*27990*/  LDL.LU.64 R2, [R1+0x8] ;  /* 0x0000080001027983 */ /* 0x000f620000300a00 */
        /* <DEDUP_REMOVED lines=98> */
[----:B------:R-:W0:Y:S01]  /*27fc0*/  LDGDEPBAR ;  /* 0x00000000000079af */ /* 0x000e220000000000 */
[----:B---3--:R-:W-:Y:S02]  /*27fd0*/  IMAD.MOV.U32 R229, RZ, RZ, R184 ;  /* 0x000000ffffe57224 */ /* 0x008fe400078e00b8 */
[----:B--2---:R-:W-:Y:S02]  /*27fe0*/  IMAD.MOV.U32 R228, RZ, RZ, R185 ;  /* 0x000000ffffe47224 */ /* 0x004fe400078e00b9 */
.L_x_7539:
[----:B------:R-:W-:Y:S05]  /*27ff0*/  BSYNC B1 ;  /* 0x0000000000017941 */ /* 0x000fea0003800000 */
.L_x_7538:
[----:B------:R-:W-:Y:S02]  /*28000*/  R2UR UR4, R164 ;  /* 0x00000000a40472ca */ /* 0x000fe400000e0000 */
[----:B------:R-:W-:Y:S02]  /*28010*/  R2UR UR5, R165 ;  /* 0x00000000a50572ca */ /* 0x000fe400000e0000 */
[----:B-----5:R-:W-:Y:S04]  /*28020*/  SHF.L.U32 R3, R3, 0x1, RZ ;  /* 0x0000000103037819 */ /* 0x020fe800000006ff */
[----:B------:R-:W-:Y:S05]  /*28030*/  LOP3.LUT R3, R3, 0x6, RZ, 0xc0, !PT ;  /* 0x0000000603037812 */ /* 0x000fea00078ec0ff */
[----:B------:R-:W-:Y:S02]  /*28040*/  IMAD R3, R239, 0x40, R3 ;  /* 0x00000040ef037824 */ /* 0x000fe400078e0203 */
[----:B------:R2:W3:Y:S02]  /*28050*/  LD.E R165, desc[UR4][R166.64+0xdc] ;  /* 0x0000dc04a6a57980 */ /* 0x0004e4000c101900 */
[----:B------:R-:W-:Y:S01]  /*28060*/  VIADD R31, R3, 0x10 ;  /* 0x00000010031f7836 */ /* 0x000fe20000000000 */
[----:B------:R-:W-:Y:S01]  /*28070*/  IADD3 R23, R243, -R3, RZ ;  /* 0x80000003f3177210 */ /* 0x000fe20007ffe0ff */
[----:B------:R-:W-:Y:S01]  /*28080*/  IMAD.IADD R35, R241, 0x1, -R3 ;  /* 0x00000001f1237824 */ /* 0x000fe200078e0a03 */
[----:B------:R-:W-:Y:S01]  /*28090*/  IADD3 R32, R3, 0x9, RZ ;  /* 0x0000000903207810 */ /* 0x000fe20007ffe0ff */
[C---:B------:R-:W-:Y:S01]  /*280a0*/  IMAD.IADD R27, R243.reuse, 0x1, -R31 ;  /* 0x00000001f31b7824 */ /* 0x040fe200078e0a1f */
[----:B------:R-:W-:Y:S02]  /*280b0*/  IABS R23, R23 ;  /* 0x0000001700177213 */ /* 0x000fe40000000000 */
[----:B------:R-:W-:Y:S02]  /*280c0*/  IADD3 R29, R243, -R32, RZ ;  /* 0x80000020f31d7210 */ /* 0x000fe40007ffe0ff */
[----:B------:R-:W-:Y:S02]  /*280d0*/  I2FP.F32.S32 R23, R23 ;  /* 0x0000001700177245 */ /* 0x000fe40000201400 */
[----:B------:R-:W-:Y:S02]  /*280e0*/  IABS R29, R29 ;  /* 0x0000001d001d7213 */ /* 0x000fe40000000000 */
[----:B------:R-:W-:Y:S01]  /*280f0*/  IABS R27, R27 ;  /* 0x0000001b001b7213 */ /* 0x000fe20000000000 */
[C---:B------:R-:W-:Y:S01]  /*28100*/  FFMA.FTZ R176, -R244.reuse, R23, R176 ;  /* 0x00000017f4b07223 */ /* 0x040fe200000101b0 */
[C---:B------:R-:W-:Y:S01]  /*28110*/  VIADD R23, R3.reuse, 0x8 ;  /* 0x0000000803177836 */ /* 0x040fe20000000000 */
[----:B------:R-:W-:Y:S02]  /*28120*/  I2FP.F32.S32 R29, R29 ;  /* 0x0000001d001d7245 */ /* 0x000fe40000201400 */
[----:B------:R-:W-:Y:S01]  /*28130*/  IADD3 R25, R3, 0x1, RZ ;  /* 0x0000000103197810 */ /* 0x000fe20007ffe0ff */
[----:B------:R-:W-:Y:S01]  /*28140*/  IMAD.IADD R33, R243, 0x1, -R23 ;  /* 0x00000001f3217824 */ /* 0x000fe200078e0a17 */
[----:B------:R-:W-:Y:S01]  /*28150*/  I2FP.F32.S32 R27, R27 ;  /* 0x0000001b001b7245 */ /* 0x000fe20000201400 */
[C---:B-1----:R-:W-:Y:S01]  /*28160*/  FFMA.FTZ R179, -R244.reuse, R29, R179 ;  /* 0x0000001df4b37223 */ /* 0x042fe200000101b3 */
[----:B------:R-:W-:Y:S01]  /*28170*/  ISETP.GE.AND P6, PT, R23, R246, PT ;  /* 0x000000f61700720c */ /* 0x000fe20003fc6270 */
[----:B--2---:R-:W-:Y:S01]  /*28180*/  VIADD R166, R3, 0x18 ;  /* 0x0000001803a67836 */ /* 0x004fe20000000000 */
[----:B------:R-:W-:Y:S01]  /*28190*/  ISETP.GE.AND P4, PT, R23, R247, PT ;  /* 0x000000f71700720c */ /* 0x000fe20003f86270 */
[----:B------:R-:W-:Y:S01]  /*281a0*/  IMAD.IADD R29, R241, 0x1, -R25 ;  /* 0x00000001f11d7824 */ /* 0x000fe200078e0a19 */
[----:B------:R-:W-:Y:S01]  /*281b0*/  IADD3 R34, R243, -R25, RZ ;  /* 0x80000019f3227210 */ /* 0x000fe20007ffe0ff */
[C---:B------:R-:W-:Y:S01]  /*281c0*/  FFMA.FTZ R12, -R244.reuse, R27, R12 ;  /* 0x0000001bf40c7223 */ /* 0x040fe2000001010c */
[C---:B------:R-:W-:Y:S02]  /*281d0*/  ISETP.GE.OR P6, PT, R23.reuse, R245, !P6 ;  /* 0x000000f51700720c */ /* 0x040fe400077c6670 */
[----:B------:R-:W-:Y:S01]  /*281e0*/  ISETP.GE.OR P4, PT, R23, R242, !P4 ;  /* 0x000000f21700720c */ /* 0x000fe20006786670 */
[----:B------:R-:W-:Y:S01]  /*281f0*/  IMAD.IADD R23, R241, 0x1, -R23 ;  /* 0x00000001f1177824 */ /* 0x000fe200078e0a17 */
[----:B------:R-:W-:Y:S02]  /*28200*/  IABS R35, R35 ;  /* 0x0000002300237213 */ /* 0x000fe40000000000 */
[----:B------:R-:W-:Y:S02]  /*28210*/  IADD3 R27, R243, -R166, RZ ;  /* 0x800000a6f31b7210 */ /* 0x000fe40007ffe0ff */
[----:B------:R-:W-:Y:S02]  /*28220*/  IABS R34, R34 ;  /* 0x0000002200227213 */ /* 0x000fe40000000000 */
[----:B------:R-:W-:Y:S02]  /*28230*/  IABS R29, R29 ;  /* 0x0000001d001d7213 */ /* 0x000fe40000000000 */
[----:B------:R-:W-:Y:S02]  /*28240*/  I2FP.F32.S32 R35, R35 ;  /* 0x0000002300237245 */ /* 0x000fe40000201400 */
[----:B------:R-:W-:Y:S02]  /*28250*/  IABS R23, R23 ;  /* 0x0000001700177213 */ /* 0x000fe40000000000 */
[----:B------:R-:W-:Y:S01]  /*28260*/  I2FP.F32.S32 R34, R34 ;  /* 0x0000002200227245 */ /* 0x000fe20000201400 */
[C---:B------:R-:W-:Y:S01]  /*28270*/  FFMA.FTZ R178, -R244.reuse, R35, R178 ;  /* 0x00000023f4b27223 */ /* 0x040fe200000101b2 */
[----:B------:R-:W-:Y:S02]  /*28280*/  IABS R27, R27 ;  /* 0x0000001b001b7213 */ /* 0x000fe40000000000 */
[CC--:B------:R-:W-:Y:S01]  /*28290*/  ISETP.GE.AND P0, PT, R3.reuse, R247.reuse, PT ;  /* 0x000000f70300720c */ /* 0x0c0fe20003f06270 */
[C---:B------:R-:W-:Y:S01]  /*282a0*/  FFMA.FTZ R177, -R244.reuse, R34, R177 ;  /* 0x00000022f4b17223 */ /* 0x040fe200000101b1 */
[----:B------:R-:W-:Y:S02]  /*282b0*/  ISETP.GE.AND P1, PT, R3, R246, PT ;  /* 0x000000f60300720c */ /* 0x000fe40003f26270 */
[----:B------:R-:W-:Y:S02]  /*282c0*/  ISETP.GE.AND P2, PT, R25, R247, PT ;  /* 0x000000f71900720c */ /* 0x000fe40003f46270 */
[----:B------:R-:W-:Y:S02]  /*282d0*/  I2FP.F32.S32 R29, R29 ;  /* 0x0000001d001d7245 */ /* 0x000fe40000201400 */
[----:B------:R-:W-:Y:S02]  /*282e0*/  I2FP.F32.S32 R23, R23 ;  /* 0x0000001700177245 */ /* 0x000fe40000201400 */
[----:B------:R-:W-:Y:S01]  /*282f0*/  I2FP.F32.S32 R27, R27 ;  /* 0x0000001b001b7245 */ /* 0x000fe20000201400 */
[C---:B------:R-:W-:Y:S01]  /*28300*/  FFMA.FTZ R168, -R244.reuse, R29, R168 ;  /* 0x0000001df4a87223 */ /* 0x040fe200000101a8 */
[CC--:B------:R-:W-:Y:S01]  /*28310*/  ISETP.GE.OR P0, PT, R3.reuse, R242.reuse, !P0 ;  /* 0x000000f20300720c */ /* 0x0c0fe20004706670 */
[C---:B------:R-:W-:Y:S01]  /*28320*/  FFMA.FTZ R182, -R244.reuse, R23, R182 ;  /* 0x00000017f4b67223 */ /* 0x040fe200000101b6 */
[----:B------:R-:W-:Y:S01]  /*28330*/  IABS R33, R33 ;  /* 0x0000002100217213 */ /* 0x000fe20000000000 */
[----:B------:R-:W-:Y:S01]  /*28340*/  FFMA.FTZ R16, -R244, R27, R16 ;  /* 0x0000001bf4107223 */ /* 0x000fe20000010110 */
[----:B------:R-:W-:Y:S02]  /*28350*/  ISETP.GE.OR P1, PT, R3, R245, !P1 ;  /* 0x000000f50300720c */ /* 0x000fe40004f26670 */
[----:B------:R-:W-:Y:S02]  /*28360*/  ISETP.GE.OR P2, PT, R25, R242, !P2 ;  /* 0x000000f21900720c */ /* 0x000fe40005746670 */
[----:B------:R-:W-:Y:S02]  /*28370*/  FSEL R29, R176, -INF , !P0 ;  /* 0xff800000b01d7808 */ /* 0x000fe40004000000 */
[----:B------:R-:W-:Y:S02]  /*28380*/  I2FP.F32.S32 R33, R33 ;  /* 0x0000002100217245 */ /* 0x000fe40000201400 */
[----:B------:R-:W-:Y:S02]  /*28390*/  FSEL R23, R178, -INF , !P1 ;  /* 0xff800000b2177808 */ /* 0x000fe40004800000 */
[----:B------:R-:W-:Y:S01]  /*283a0*/  FSEL R27, R177, -INF , !P2 ;  /* 0xff800000b11b7808 */ /* 0x000fe20005000000 */
[----:B------:R-:W-:Y:S01]  /*283b0*/  FFMA.FTZ R169, -R244, R33, R169 ;  /* 0x00000021f4a97223 */ /* 0x000fe200000101a9 */
[CC--:B------:R-:W-:Y:S02]  /*283c0*/  ISETP.GE.AND P3, PT, R32.reuse, R247.reuse, PT ;  /* 0x000000f72000720c */ /* 0x0c0fe40003f66270 */
[CC--:B------:R-:W-:Y:S02]  /*283d0*/  ISETP.GE.AND P0, PT, R32.reuse, R246.reuse, PT ;  /* 0x000000f62000720c */ /* 0x0c0fe40003f06270 */
[C---:B------:R-:W-:Y:S02]  /*283e0*/  IADD3 R35, R3.reuse, 0x11, RZ ;  /* 0x0000001103237810 */ /* 0x040fe40007ffe0ff */
[----:B------:R-:W-:Y:S02]  /*283f0*/  IADD3 R164, R3, 0x19, RZ ;  /* 0x0000001903a47810 */ /* 0x000fe40007ffe0ff */
[----:B------:R-:W-:Y:S02]  /*28400*/  ISETP.GE.AND P1, PT, R31, R247, PT ;  /* 0x000000f71f00720c */ /* 0x000fe40003f26270 */
[-C--:B------:R-:W-:Y:S02]  /*28410*/  ISETP.GE.AND P5, PT, R25, R246.reuse, PT ;  /* 0x000000f61900720c */ /* 0x080fe40003fa6270 */
[----:B------:R-:W-:Y:S02]  /*28420*/  ISETP.GE.AND P2, PT, R31, R246, PT ;  /* 0x000000f61f00720c */ /* 0x000fe40003f46270 */
[C---:B------:R-:W-:Y:S02]  /*28430*/  ISETP.GE.OR P3, PT, R32.reuse, R242, !P3 ;  /* 0x000000f22000720c */ /* 0x040fe40005f66670 */
[-C--:B------:R-:W-:Y:S02]  /*28440*/  ISETP.GE.OR P0, PT, R32, R245.reuse, !P0 ;  /* 0x000000f52000720c */ /* 0x080fe40004706670 */
[C---:B------:R-:W-:Y:S01]  /*28450*/  IADD3 R172, R241.reuse, -R32, RZ ;  /* 0x80000020f1ac7210 */ /* 0x040fe20007ffe0ff */
[----:B------:R-:W-:Y:S01]  /*28460*/  IMAD.IADD R32, R241, 0x1, -R31 ;  /* 0x00000001f1207824 */ /* 0x000fe200078e0a1f */
[----:B------:R-:W-:Y:S02]  /*28470*/  ISETP.GE.OR P1, PT, R31, R242, !P1 ;  /* 0x000000f21f00720c */ /* 0x000fe40004f26670 */
[-C--:B------:R-:W-:Y:S01]  /*28480*/  ISETP.GE.OR P5, PT, R25, R245.reuse, !P5 ;  /* 0x000000f51900720c */ /* 0x080fe20006fa6670 */
[----:B------:R-:W-:Y:S01]  /*28490*/  IMAD.IADD R25, R243, 0x1, -R164 ;  /* 0x00000001f3197824 */ /* 0x000fe200078e0aa4 */
[----:B------:R-:W-:Y:S01]  /*284a0*/  ISETP.GE.OR P2, PT, R31, R245, !P2 ;  /* 0x000000f51f00720c */ /* 0x000fe20005746670 */
[----:B------:R-:W-:Y:S01]  /*284b0*/  IMAD.IADD R31, R241, 0x1, -R35 ;  /* 0x00000001f11f7824 */ /* 0x000fe200078e0a23 */
[----:B------:R-:W-:Y:S02]  /*284c0*/  IADD3 R33, R243, -R35, RZ ;  /* 0x80000023f3217210 */ /* 0x000fe40007ffe0ff */
[----:B------:R-:W-:Y:S02]  /*284d0*/  IABS R25, R25 ;  /* 0x0000001900197213 */ /* 0x000fe40000000000 */
[----:B------:R-:W-:Y:S02]  /*284e0*/  IABS R33, R33 ;  /* 0x0000002100217213 */ /* 0x000fe40000000000 */
[----:B------:R-:W-:Y:S02]  /*284f0*/  IABS R31, R31 ;  /* 0x0000001f001f7213 */ /* 0x000fe40000000000 */
[----:B------:R-:W-:Y:S02]  /*28500*/  I2FP.F32.S32 R33, R33 ;  /* 0x0000002100217245 */ /* 0x000fe40000201400 */
[----:B------:R-:W-:Y:S02]  /*28510*/  I2FP.F32.S32 R31, R31 ;  /* 0x0000001f001f7245 */ /* 0x000fe40000201400 */
[----:B------:R-:W-:Y:S01]  /*28520*/  I2FP.F32.S32 R25, R25 ;  /* 0x0000001900197245 */ /* 0x000fe20000201400 */
[C---:B------:R-:W-:Y:S01]  /*28530*/  FFMA.FTZ R13, -R244.reuse, R33, R13 ;  /* 0x00000021f40d7223 */ /* 0x040fe2000001010d */
[C---:B------:R-:W-:Y:S02]  /*28540*/  VIADD R33, R3.reuse, 0x21 ;  /* 0x0000002103217836 */ /* 0x040fe40000000000 */
[C---:B------:R-:W-:Y:S01]  /*28550*/  FFMA.FTZ R15, -R244.reuse, R31, R15 ;  /* 0x0000001ff40f7223 */ /* 0x040fe2000001010f */
[----:B------:R-:W-:Y:S02]  /*28560*/  VIADD R31, R3, 0x30 ;  /* 0x00000030031f7836 */ /* 0x000fe40000000000 */
[----:B------:R-:W-:Y:S01]  /*28570*/  FFMA.FTZ R17, -R244, R25, R17 ;  /* 0x00000019f4117223 */ /* 0x000fe20000010111 */
[----:B------:R-:W-:Y:S02]  /*28580*/  FSEL R25, R179, -INF , !P3 ;  /* 0xff800000b3197808 */ /* 0x000fe40005800000 */
[----:B------:R-:W-:Y:S02]  /*28590*/  FSEL R169, R169, -INF , !P4 ;  /* 0xff800000a9a97808 */ /* 0x000fe40006000000 */
[C---:B------:R-:W-:Y:S02]  /*285a0*/  ISETP.GE.AND P3, PT, R35.reuse, R246, PT ;  /* 0x000000f62300720c */ /* 0x040fe40003f66270 */
[----:B------:R-:W-:Y:S02]  /*285b0*/  ISETP.GE.AND P4, PT, R35, R247, PT ;  /* 0x000000f72300720c */ /* 0x000fe40003f86270 */
[----:B------:R-:W-:Y:S02]  /*285c0*/  IADD3 R173, R243, -R33, RZ ;  /* 0x80000021f3ad7210 */ /* 0x000fe40007ffe0ff */
[----:B------:R-:W-:Y:S02]  /*285d0*/  FSEL R191, R12, -INF , !P1 ;  /* 0xff8000000cbf7808 */ /* 0x000fe40004800000 */
[----:B------:R-:W-:Y:S02]  /*285e0*/  IADD3 R34, R3, 0x20, RZ ;  /* 0x0000002003227810 */ /* 0x000fe40007ffe0ff */
[----:B------:R-:W-:Y:S02]  /*285f0*/  IADD3 R12, R243, -R31, RZ ;  /* 0x8000001ff30c7210 */ /* 0x000fe40007ffe0ff */
[C---:B------:R-:W-:Y:S02]  /*28600*/  ISETP.GE.OR P3, PT, R35.reuse, R245, !P3 ;  /* 0x000000f52300720c */ /* 0x040fe40005f66670 */
[----:B------:R-:W-:Y:S02]  /*28610*/  ISETP.GE.OR P4, PT, R35, R242, !P4 ;  /* 0x000000f22300720c */ /* 0x000fe40006786670 */
[----:B------:R-:W-:Y:S02]  /*28620*/  IABS R35, R32 ;  /* 0x0000002000237213 */ /* 0x000fe40000000000 */
[----:B------:R-:W-:Y:S02]  /*28630*/  IABS R32, R173 ;  /* 0x000000ad00207213 */ /* 0x000fe40000000000 */
[----:B------:R-:W-:Y:S02]  /*28640*/  IADD3 R167, R243, -R34, RZ ;  /* 0x80000022f3a77210 */ /* 0x000fe40007ffe0ff */
[----:B------:R-:W-:Y:S02]  /*28650*/  IABS R12, R12 ;  /* 0x0000000c000c7213 */ /* 0x000fe40000000000 */
[----:B------:R-:W-:Y:S02]  /*28660*/  IABS R172, R172 ;  /* 0x000000ac00ac7213 */ /* 0x000fe40000000000 */
[----:B------:R-:W-:Y:S02]  /*28670*/  I2FP.F32.S32 R32, R32 ;  /* 0x0000002000207245 */ /* 0x000fe40000201400 */
[----:B------:R-:W-:Y:S02]  /*28680*/  IABS R167, R167 ;  /* 0x000000a700a77213 */ /* 0x000fe40000000000 */
[----:B------:R-:W-:Y:S01]  /*28690*/  ISETP.GE.AND P1, PT, R166, R247, PT ;  /* 0x000000f7a600720c */ /* 0x000fe20003f26270 */
[C---:B------:R-:W-:Y:S01]  /*286a0*/  FFMA.FTZ R19, -R244.reuse, R32, R19 ;  /* 0x00000020f4137223 */ /* 0x040fe20000010113 */
[----:B------:R-:W-:Y:S02]  /*286b0*/  I2FP.F32.S32 R12, R12 ;  /* 0x0000000c000c7245 */ /* 0x000fe40000201400 */
[----:B------:R-:W-:Y:S02]  /*286c0*/  I2FP.F32.S32 R172, R172 ;  /* 0x000000ac00ac7245 */ /* 0x000fe40000201400 */
[----:B------:R-:W-:Y:S01]  /*286d0*/  I2FP.F32.S32 R35, R35 ;  /* 0x0000002300237245 */ /* 0x000fe20000201400 */
[C---:B------:R-:W-:Y:S01]  /*286e0*/  FFMA.FTZ R171, -R244.reuse, R12, R171 ;  /* 0x0000000cf4ab7223 */ /* 0x040fe200000101ab */
[----:B------:R-:W-:Y:S01]  /*286f0*/  I2FP.F32.S32 R167, R167 ;  /* 0x000000a700a77245 */ /* 0x000fe20000201400 */
[----:B------:R-:W-:Y:S01]  /*28700*/  FFMA.FTZ R170, -R244, R172, R170 ;  /* 0x000000acf4aa7223 */ /* 0x000fe200000101aa */
[----:B------:R-:W-:Y:S01]  /*28710*/  ISETP.GE.OR P1, PT, R166, R242, !P1 ;  /* 0x000000f2a600720c */ /* 0x000fe20004f26670 */
[C---:B------:R-:W-:Y:S01]  /*28720*/  FFMA.FTZ R14, -R244.reuse, R35, R14 ;  /* 0x00000023f40e7223 */ /* 0x040fe2000001010e */
[C---:B------:R-:W-:Y:S01]  /*28730*/  IADD3 R32, R3.reuse, 0x29, RZ ;  /* 0x0000002903207810 */ /* 0x040fe20007ffe0ff */
[----:B------:R-:W-:Y:S01]  /*28740*/  FFMA.FTZ R18, -R244, R167, R18 ;  /* 0x000000a7f4127223 */ /* 0x000fe20000010112 */
[----:B------:R-:W-:Y:S01]  /*28750*/  FSEL R12, R182, -INF , !P6 ;  /* 0xff800000b60c7808 */ /* 0x000fe20007000000 */
[----:B------:R-:W-:Y:S01]  /*28760*/  VIADD R35, R3, 0x28 ;  /* 0x0000002803237836 */ /* 0x000fe20000000000 */
[----:B------:R-:W-:Y:S01]  /*28770*/  FSEL R190, R13, -INF , !P4 ;  /* 0xff8000000dbe7808 */ /* 0x000fe20006000000 */
[----:B------:R-:W-:Y:S01]  /*28780*/  IMAD.IADD R167, R243, 0x1, -R32 ;  /* 0x00000001f3a77824 */ /* 0x000fe200078e0a20 */
[----:B------:R-:W-:Y:S02]  /*28790*/  FSEL R168, R168, -INF , !P5 ;  /* 0xff800000a8a87808 */ /* 0x000fe40006800000 */
[----:B------:R-:W-:Y:S02]  /*287a0*/  FSEL R193, R16, -INF , !P1 ;  /* 0xff80000010c17808 */ /* 0x000fe40004800000 */
[-C--:B------:R-:W-:Y:S02]  /*287b0*/  ISETP.GE.AND P6, PT, R34, R247.reuse, PT ;  /* 0x000000f72200720c */ /* 0x080fe40003fc6270 */
[-C--:B------:R-:W-:Y:S02]  /*287c0*/  ISETP.GE.AND P4, PT, R166, R246.reuse, PT ;  /* 0x000000f6a600720c */ /* 0x080fe40003f86270 */
[C---:B------:R-:W-:Y:S02]  /*287d0*/  ISETP.GE.AND P5, PT, R164.reuse, R247, PT ;  /* 0x000000f7a400720c */ /* 0x040fe40003fa6270 */
[----:B------:R-:W-:Y:S02]  /*287e0*/  ISETP.GE.AND P1, PT, R164, R246, PT ;  /* 0x000000f6a400720c */ /* 0x000fe40003f26270 */
[----:B------:R-:W-:Y:S02]  /*287f0*/  IADD3 R16, R241, -R166, RZ ;  /* 0x800000a6f1107210 */ /* 0x000fe40007ffe0ff */
[----:B------:R-:W-:Y:S02]  /*28800*/  FSEL R170, R170, -INF , !P0 ;  /* 0xff800000aaaa7808 */ /* 0x000fe40004000000 */
[-C--:B------:R-:W-:Y:S01]  /*28810*/  ISETP.GE.OR P4, PT, R166, R245.reuse, !P4 ;  /* 0x000000f5a600720c */ /* 0x080fe20006786670 */
[----:B------:R-:W-:Y:S01]  /*28820*/  IMAD.IADD R166, R243, 0x1, -R35 ;  /* 0x00000001f3a67824 */ /* 0x000fe200078e0a23 */
[-C--:B------:R-:W-:Y:S02]  /*28830*/  ISETP.GE.OR P5, PT, R164, R242.reuse, !P5 ;  /* 0x000000f2a400720c */ /* 0x080fe40006fa6670 */
[C---:B------:R-:W-:Y:S02]  /*28840*/  ISETP.GE.OR P6, PT, R34.reuse, R242, !P6 ;  /* 0x000000f22200720c */ /* 0x040fe400077c6670 */
[----:B------:R-:W-:Y:S02]  /*28850*/  ISETP.GE.AND P0, PT, R34, R246, PT ;  /* 0x000000f62200720c */ /* 0x000fe40003f06270 */
[----:B------:R-:W-:Y:S02]  /*28860*/  ISETP.GE.OR P1, PT, R164, R245, !P1 ;  /* 0x000000f5a400720c */ /* 0x000fe40004f26670 */
[----:B------:R-:W-:Y:S02]  /*28870*/  IADD3 R13, R241, -R164, RZ ;  /* 0x800000a4f10d7210 */ /* 0x000fe40007ffe0ff */
[----:B------:R-:W-:Y:S02]  /*28880*/  IABS R164, R16 ;  /* 0x0000001000a47213 */ /* 0x000fe40000000000 */
[----:B------:R-:W-:Y:S02]  /*28890*/  IABS R16, R167 ;  /* 0x000000a700107213 */ /* 0x000fe40000000000 */
[----:B------:R-:W-:Y:S02]  /*288a0*/  FSEL R192, R17, -INF , !P5 ;  /* 0xff80000011c07808 */ /* 0x000fe40006800000 */
[----:B------:R-:W-:Y:S02]  /*288b0*/  FSEL R175, R18, -INF , !P6 ;  /* 0xff80000012af7808 */ /* 0x000fe40007000000 */
[----:B------:R-:W-:Y:S01]  /*288c0*/  ISETP.GE.OR P0, PT, R34, R245, !P0 ;  /* 0x000000f52200720c */ /* 0x000fe20004706670 */
[----:B------:R-:W-:Y:S01]  /*288d0*/  IMAD.IADD R34, R241, 0x1, -R34 ;  /* 0x00000001f1227824 */ /* 0x000fe200078e0a22 */
[C---:B------:R-:W-:Y:S02]  /*288e0*/  ISETP.GE.AND P5, PT, R33.reuse, R247, PT ;  /* 0x000000f72100720c */ /* 0x040fe40003fa6270 */
[C---:B------:R-:W-:Y:S02]  /*288f0*/  ISETP.GE.AND P6, PT, R33.reuse, R246, PT ;  /* 0x000000f62100720c */ /* 0x040fe40003fc6270 */
[----:B------:R-:W-:Y:S02]  /*28900*/  IABS R166, R166 ;  /* 0x000000a600a67213 */ /* 0x000fe40000000000 */
[----:B------:R-:W-:Y:S02]  /*28910*/  I2FP.F32.S32 R16, R16 ;  /* 0x0000001000107245 */ /* 0x000fe40000201400 */
[----:B------:R-:W-:Y:S02]  /*28920*/  I2FP.F32.S32 R164, R164 ;  /* 0x000000a400a47245 */ /* 0x000fe40000201400 */
[C---:B------:R-:W-:Y:S01]  /*28930*/  ISETP.GE.OR P5, PT, R33.reuse, R242, !P5 ;  /* 0x000000f22100720c */ /* 0x040fe20006fa6670 */
[C---:B------:R-:W-:Y:S01]  /*28940*/  FFMA.FTZ R21, -R244.reuse, R16, R21 ;  /* 0x00000010f4157223 */ /* 0x040fe20000010115 */
[----:B------:R-:W-:Y:S01]  /*28950*/  ISETP.GE.OR P6, PT, R33, R245, !P6 ;  /* 0x000000f52100720c */ /* 0x000fe200077c6670 */
[----:B------:R-:W-:Y:S01]  /*28960*/  FFMA.FTZ R4, -R244, R164, R4 ;  /* 0x000000a4f4047223 */ /* 0x000fe20000010104 */
[----:B------:R-:W-:Y:S01]  /*28970*/  IADD3 R18, R241, -R33, RZ ;  /* 0x80000021f1127210 */ /* 0x000fe20007ffe0ff */
[----:B------:R-:W-:Y:S01]  /*28980*/  VIADD R16, R3, 0x31 ;  /* 0x0000003103107836 */ /* 0x000fe20000000000 */
[----:B------:R-:W-:Y:S02]  /*28990*/  I2FP.F32.S32 R166, R166 ;  /* 0x000000a600a67245 */ /* 0x000fe40000201400 */
[----:B------:R-:W-:Y:S02]  /*289a0*/  IABS R33, R34 ;  /* 0x0000002200217213 */ /* 0x000fe40000000000 */
[----:B------:R-:W-:Y:S01]  /*289b0*/  FSEL R195, R14, -INF , !P2 ;  /* 0xff8000000ec37808 */ /* 0x000fe20005000000 */
[C---:B------:R-:W-:Y:S01]  /*289c0*/  FFMA.FTZ R20, -R244.reuse, R166, R20 ;  /* 0x000000a6f4147223 */ /* 0x040fe20000010114 */
[C---:B------:R-:W-:Y:S02]  /*289d0*/  ISETP.GE.AND P2, PT, R35.reuse, R247, PT ;  /* 0x000000f72300720c */ /* 0x040fe40003f46270 */
[----:B------:R-:W-:Y:S02]  /*289e0*/  I2FP.F32.S32 R33, R33 ;  /* 0x0000002100217245 */ /* 0x000fe40000201400 */
[----:B------:R-:W-:Y:S02]  /*289f0*/  IABS R13, R13 ;  /* 0x0000000d000d7213 */ /* 0x000fe40000000000 */
[----:B------:R-:W-:Y:S01]  /*28a00*/  ISETP.GE.OR P2, PT, R35, R242, !P2 ;  /* 0x000000f22300720c */ /* 0x000fe20005746670 */
[----:B------:R-:W-:Y:S01]  /*28a10*/  FFMA.FTZ R6, -R244, R33, R6 ;  /* 0x00000021f4067223 */ /* 0x000fe20000010106 */
[C---:B------:R-:W-:Y:S02]  /*28a20*/  IADD3 R14, R241.reuse, -R35, RZ ;  /* 0x80000023f10e7210 */ /* 0x040fe40007ffe0ff */
[----:B------:R-:W-:Y:S02]  /*28a30*/  FSEL R220, R4, -INF , !P4 ;  /* 0xff80000004dc7808 */ /* 0x000fe40006000000 */
[----:B------:R-:W-:Y:S02]  /*28a40*/  I2FP.F32.S32 R13, R13 ;  /* 0x0000000d000d7245 */ /* 0x000fe40000201400 */
[----:B------:R-:W-:Y:S02]  /*28a50*/  IADD3 R4, R241, -R16, RZ ;  /* 0x80000010f1047210 */ /* 0x000fe40007ffe0ff */
[----:B------:R-:W-:Y:S01]  /*28a60*/  FSEL R33, R20, -INF , !P2 ;  /* 0xff80000014217808 */ /* 0x000fe20005000000 */
[C---:B------:R-:W-:Y:S01]  /*28a70*/  FFMA.FTZ R5, -R244.reuse, R13, R5 ;  /* 0x0000000df4057223 */ /* 0x040fe20000010105 */
[----:B------:R-:W-:Y:S02]  /*28a80*/  IABS R14, R14 ;  /* 0x0000000e000e7213 */ /* 0x000fe40000000000 */
[-C--:B------:R-:W-:Y:S02]  /*28a90*/  ISETP.GE.AND P2, PT, R31, R247.reuse, PT ;  /* 0x000000f71f00720c */ /* 0x080fe40003f46270 */
[----:B------:R-:W-:Y:S02]  /*28aa0*/  IABS R4, R4 ;  /* 0x0000000400047213 */ /* 0x000fe40000000000 */
[----:B------:R-:W-:Y:S02]  /*28ab0*/  IADD3 R13, R3, 0x38, RZ ;  /* 0x00000038030d7810 */ /* 0x000fe40007ffe0ff */
[----:B------:R-:W-:Y:S02]  /*28ac0*/  I2FP.F32.S32 R14, R14 ;  /* 0x0000000e000e7245 */ /* 0x000fe40000201400 */
[----:B------:R-:W-:Y:S02]  /*28ad0*/  ISETP.GE.OR P2, PT, R31, R242, !P2 ;  /* 0x000000f21f00720c */ /* 0x000fe40005746670 */
[----:B------:R-:W-:Y:S01]  /*28ae0*/  IADD3 R3, R3, 0x39, RZ ;  /* 0x0000003903037810 */ /* 0x000fe20007ffe0ff */
[C---:B------:R-:W-:Y:S01]  /*28af0*/  FFMA.FTZ R9, -R244.reuse, R14, R9 ;  /* 0x0000000ef4097223 */ /* 0x040fe20000010109 */
[----:B------:R-:W-:Y:S02]  /*28b00*/  I2FP.F32.S32 R4, R4 ;  /* 0x0000000400047245 */ /* 0x000fe40000201400 */
[----:B------:R-:W-:Y:S01]  /*28b10*/  FSEL R221, R5, -INF , !P1 ;  /* 0xff80000005dd7808 */ /* 0x000fe20004800000 */
[----:B------:R-:W-:Y:S01]  /*28b20*/  IMAD.IADD R14, R243, 0x1, -R3 ;  /* 0x00000001f30e7824 */ /* 0x000fe200078e0a03 */
[----:B------:R-:W-:Y:S01]  /*28b30*/  FSEL R189, R171, -INF , !P2 ;  /* 0xff800000abbd7808 */ /* 0x000fe20005000000 */
[----:B------:R-:W-:Y:S01]  /*28b40*/  FFMA.FTZ R24, -R244, R4, R24 ;  /* 0x00000004f4187223 */ /* 0x000fe20000010118 */
[C---:B------:R-:W-:Y:S02]  /*28b50*/  ISETP.GE.AND P1, PT, R16.reuse, R247, PT ;  /* 0x000000f71000720c */ /* 0x040fe40003f26270 */
[C---:B------:R-:W-:Y:S02]  /*28b60*/  ISETP.GE.AND P2, PT, R16.reuse, R246, PT ;  /* 0x000000f61000720c */ /* 0x040fe40003f46270 */
[----:B------:R-:W-:Y:S02]  /*28b70*/  FMNMX.FTZ R4, R23, R2, !PT ;  /* 0x0000000217047209 */ /* 0x000fe40007810000 */
[----:B------:R-:W-:Y:S01]  /*28b80*/  FSEL R174, R19, -INF , !P5 ;  /* 0xff80000013ae7808 */ /* 0x000fe20006800000 */
[----:B------:R-:W-:Y:S01]  /*28b90*/  IMAD.IADD R19, R243, 0x1, -R16 ;  /* 0x00000001f3137824 */ /* 0x000fe200078e0a10 */
[C---:B------:R-:W-:Y:S02]  /*28ba0*/  ISETP.GE.OR P1, PT, R16.reuse, R242, !P1 ;  /* 0x000000f21000720c */ /* 0x040fe40004f26670 */
[----:B------:R-:W-:Y:S02]  /*28bb0*/  ISETP.GE.OR P2, PT, R16, R245, !P2 ;  /* 0x000000f51000720c */ /* 0x000fe40005746670 */
[----:B------:R-:W-:Y:S02]  /*28bc0*/  IABS R16, R14 ;  /* 0x0000000e00107213 */ /* 0x000fe40000000000 */
[----:B------:R-:W-:Y:S02]  /*28bd0*/  FMNMX.FTZ R14, R29, R0, !PT ;  /* 0x000000001d0e7209 */ /* 0x000fe40007810000 */
[----:B------:R-:W-:Y:S02]  /*28be0*/  FMNMX.FTZ R4, R168, R4, !PT ;  /* 0x00000004a8047209 */ /* 0x000fe40007810000 */
[----:B------:R-:W-:Y:S02]  /*28bf0*/  FMNMX.FTZ R14, R27, R14, !PT ;  /* 0x0000000e1b0e7209 */ /* 0x000fe40007810000 */
[----:B------:R-:W-:Y:S02]  /*28c00*/  FMNMX.FTZ R4, R12, R4, !PT ;  /* 0x000000040c047209 */ /* 0x000fe40007810000 */
[----:B------:R-:W-:Y:S02]  /*28c10*/  FMNMX.FTZ R14, R169, R14, !PT ;  /* 0x0000000ea90e7209 */ /* 0x000fe40007810000 */
[----:B------:R-:W-:Y:S02]  /*28c20*/  FMNMX.FTZ R4, R170, R4, !PT ;  /* 0x00000004aa047209 */ /* 0x000fe40007810000 */
[----:B------:R-:W-:Y:S02]  /*28c30*/  IABS R19, R19 ;  /* 0x0000001300137213 */ /* 0x000fe40000000000 */
[----:B------:R-:W-:Y:S02]  /*28c40*/  FMNMX.FTZ R14, R25, R14, !PT ;  /* 0x0000000e190e7209 */ /* 0x000fe40007810000 */
[----:B------:R-:W-:Y:S01]  /*28c50*/  FSEL R194, R15, -INF , !P3 ;  /* 0xff8000000fc27808 */ /* 0x000fe20005800000 */
[----:B------:R-:W-:Y:S01]  /*28c60*/  IMAD.IADD R15, R241, 0x1, -R32 ;  /* 0x00000001f10f7824 */ /* 0x000fe200078e0a20 */
[----:B------:R-:W-:Y:S02]  /*28c70*/  FMNMX.FTZ R4, R195, R4, !PT ;  /* 0x00000004c3047209 */ /* 0x000fe40007810000 */
[----:B------:R-:W-:Y:S02]  /*28c80*/  I2FP.F32.S32 R19, R19 ;  /* 0x0000001300137245 */ /* 0x000fe40000201400 */
[----:B------:R-:W-:Y:S02]  /*28c90*/  IADD3 R5, R241, -R31, RZ ;  /* 0x8000001ff1057210 */ /* 0x000fe40007ffe0ff */
[----:B------:R-:W-:Y:S01]  /*28ca0*/  IABS R18, R18 ;  /* 0x0000001200127213 */ /* 0x000fe20000000000 */
[----:B------:R-:W-:Y:S01]  /*28cb0*/  FFMA.FTZ R28, -R244, R19, R28 ;  /* 0x00000013f41c7223 */ /* 0x000fe2000001011c */
[----:B------:R-:W-:Y:S01]  /*28cc0*/  FSEL R252, R6, -INF , !P0 ;  /* 0xff80000006fc7808 */ /* 0x000fe20004000000 */
[----:B------:R-:W-:Y:S01]  /*28cd0*/  IMAD.MOV.U32 R19, RZ, RZ, R174 ;  /* 0x000000ffff137224 */ /* 0x000fe200078e00ae */
[----:B------:R-:W-:Y:S02]  /*28ce0*/  FMNMX.FTZ R14, R191, R14, !PT ;  /* 0x0000000ebf0e7209 */ /* 0x000fe40007810000 */
[----:B------:R-:W-:Y:S02]  /*28cf0*/  FMNMX.FTZ R6, R194, R4, !PT ;  /* 0x00000004c2067209 */ /* 0x000fe40007810000 */
[----:B------:R-:W-:Y:S02]  /*28d00*/  I2FP.F32.S32 R18, R18 ;  /* 0x0000001200127245 */ /* 0x000fe40000201400 */
[----:B------:R-:W-:Y:S02]  /*28d10*/  IABS R5, R5 ;  /* 0x0000000500057213 */ /* 0x000fe40000000000 */
[----:B------:R-:W-:Y:S01]  /*28d20*/  FMNMX.FTZ R14, R190, R14, !PT ;  /* 0x0000000ebe0e7209 */ /* 0x000fe20007810000 */
[----:B------:R-:W-:Y:S01]  /*28d30*/  FFMA.FTZ R7, -R244, R18, R7 ;  /* 0x00000012f4077223 */ /* 0x000fe20000010107 */
[----:B------:R-:W-:Y:S02]  /*28d40*/  FMNMX.FTZ R6, R220, R6, !PT ;  /* 0x00000006dc067209 */ /* 0x000fe40007810000 */
[----:B------:R-:W-:Y:S02]  /*28d50*/  IABS R15, R15 ;  /* 0x0000000f000f7213 */ /* 0x000fe40000000000 */
[----:B------:R-:W-:Y:S02]  /*28d60*/  I2FP.F32.S32 R5, R5 ;  /* 0x0000000500057245 */ /* 0x000fe40000201400 */
[----:B------:R-:W-:Y:S02]  /*28d70*/  ISETP.GE.AND P5, PT, R35, R246, PT ;  /* 0x000000f62300720c */ /* 0x000fe40003fa6270 */
[----:B------:R-:W-:Y:S01]  /*28d80*/  FSEL R179, R28, -INF , !P1 ;  /* 0xff8000001cb37808 */ /* 0x000fe20004800000 */
[----:B------:R-:W-:Y:S01]  /*28d90*/  FFMA.FTZ R22, -R244, R5, R22 ;  /* 0x00000005f4167223 */ /* 0x000fe20000010116 */
[C---:B------:R-:W-:Y:S02]  /*28da0*/  ISETP.GE.AND P3, PT, R32.reuse, R247, PT ;  /* 0x000000f72000720c */ /* 0x040fe40003f66270 */
[----:B------:R-:W-:Y:S02]  /*28db0*/  FMNMX.FTZ R14, R193, R14, !PT ;  /* 0x0000000ec10e7209 */ /* 0x000fe40007810000 */
[----:B------:R-:W-:Y:S02]  /*28dc0*/  IADD3 R17, R243, -R13, RZ ;  /* 0x8000000df3117210 */ /* 0x000fe40007ffe0ff */
[C---:B------:R-:W-:Y:S02]  /*28dd0*/  ISETP.GE.AND P0, PT, R13.reuse, R247, PT ;  /* 0x000000f70d00720c */ /* 0x040fe40003f06270 */
[----:B------:R-:W-:Y:S02]  /*28de0*/  ISETP.GE.AND P1, PT, R13, R246, PT ;  /* 0x000000f60d00720c */ /* 0x000fe40003f26270 */
[----:B------:R-:W-:Y:S02]  /*28df0*/  FMNMX.FTZ R6, R221, R6, !PT ;  /* 0x00000006dd067209 */ /* 0x000fe40007810000 */
[----:B------:R-:W-:Y:S02]  /*28e00*/  I2FP.F32.S32 R15, R15 ;  /* 0x0000000f000f7245 */ /* 0x000fe40000201400 */
[----:B------:R-:W-:Y:S01]  /*28e10*/  ISETP.GE.OR P5, PT, R35, R245, !P5 ;  /* 0x000000f52300720c */ /* 0x000fe20006fa6670 */
[----:B------:R-:W-:Y:S01]  /*28e20*/  IMAD.MOV.U32 R35, RZ, RZ, R175 ;  /* 0x000000ffff237224 */ /* 0x000fe200078e00af */
[----:B------:R-:W-:Y:S01]  /*28e30*/  ISETP.GE.OR P3, PT, R32, R242, !P3 ;  /* 0x000000f22000720c */ /* 0x000fe20005f66670 */
[----:B------:R-:W-:Y:S01]  /*28e40*/  FFMA.FTZ R8, -R244, R15, R8 ;  /* 0x0000000ff4087223 */ /* 0x000fe20000010108 */
[----:B------:R-:W-:Y:S02]  /*28e50*/  FMNMX.FTZ R5, R192, R14, !PT ;  /* 0x0000000ec0057209 */ /* 0x000fe40007810000 */
[----:B------:R-:W-:Y:S02]  /*28e60*/  ISETP.GE.AND P4, PT, R32, R246, PT ;  /* 0x000000f62000720c */ /* 0x000fe40003f86270 */
[C---:B------:R-:W-:Y:S02]  /*28e70*/  ISETP.GE.OR P0, PT, R13.reuse, R242, !P0 ;  /* 0x000000f20d00720c */ /* 0x040fe40004706670 */
[----:B------:R-:W-:Y:S01]  /*28e80*/  ISETP.GE.OR P1, PT, R13, R245, !P1 ;  /* 0x000000f50d00720c */ /* 0x000fe20004f26670 */
[----:B------:R-:W-:Y:S01]  /*28e90*/  IMAD.IADD R13, R241, 0x1, -R13 ;  /* 0x00000001f10d7824 */ /* 0x000fe200078e0a0d */
[----:B------:R-:W-:Y:S02]  /*28ea0*/  FSEL R251, R7, -INF , !P6 ;  /* 0xff80000007fb7808 */ /* 0x000fe40007000000 */
[----:B------:R-:W-:Y:S02]  /*28eb0*/  IABS R17, R17 ;  /* 0x0000001100117213 */ /* 0x000fe40000000000 */
[----:B------:R-:W-:Y:S02]  /*28ec0*/  FMNMX.FTZ R6, R252, R6, !PT ;  /* 0x00000006fc067209 */ /* 0x000fe40007810000 */
[----:B------:R-:W-:Y:S02]  /*28ed0*/  FSEL R34, R21, -INF , !P3 ;  /* 0xff80000015227808 */ /* 0x000fe40005800000 */
[----:B------:R-:W-:Y:S02]  /*28ee0*/  ISETP.GE.AND P3, PT, R31, R246, PT ;  /* 0x000000f61f00720c */ /* 0x000fe40003f66270 */
[----:B------:R-:W-:Y:S02]  /*28ef0*/  I2FP.F32.S32 R17, R17 ;  /* 0x0000001100117245 */ /* 0x000fe40000201400 */
[----:B------:R-:W-:Y:S02]  /*28f00*/  ISETP.GE.OR P4, PT, R32, R245, !P4 ;  /* 0x000000f52000720c */ /* 0x000fe40006786670 */
[----:B------:R-:W-:Y:S01]  /*28f10*/  FMNMX.FTZ R5, R35, R5, !PT ;  /* 0x0000000523057209 */ /* 0x000fe20007810000 */
[----:B------:R-:W-:Y:S01]  /*28f20*/  FFMA.FTZ R30, -R244, R17, R30 ;  /* 0x00000011f41e7223 */ /* 0x000fe2000001011e */
[----:B------:R-:W-:Y:S02]  /*28f30*/  FSEL R250, R9, -INF , !P5 ;  /* 0xff80000009fa7808 */ /* 0x000fe40006800000 */
[----:B------:R-:W-:Y:S02]  /*28f40*/  FMNMX.FTZ R6, R251, R6, !PT ;  /* 0x00000006fb067209 */ /* 0x000fe40007810000 */
[----:B------:R-:W-:Y:S02]  /*28f50*/  IABS R7, R13 ;  /* 0x0000000d00077213 */ /* 0x000fe40000000000 */
[----:B------:R-:W-:Y:S02]  /*28f60*/  IADD3 R4, R241, -R3, RZ ;  /* 0x80000003f1047210 */ /* 0x000fe40007ffe0ff */
[----:B------:R-:W-:Y:S02]  /*28f70*/  ISETP.GE.OR P3, PT, R31, R245, !P3 ;  /* 0x000000f51f00720c */ /* 0x000fe40005f66670 */
[----:B------:R-:W-:Y:S02]  /*28f80*/  FMNMX.FTZ R5, R19, R5, !PT ;  /* 0x0000000513057209 */ /* 0x000fe40007810000 */
[----:B------:R-:W-:Y:S02]  /*28f90*/  FSEL R222, R8, -INF , !P4 ;  /* 0xff80000008de7808 */ /* 0x000fe40006000000 */
[----:B------:R-:W-:Y:S02]  /*28fa0*/  FMNMX.FTZ R6, R250, R6, !PT ;  /* 0x00000006fa067209 */ /* 0x000fe40007810000 */
[----:B------:R-:W-:Y:S02]  /*28fb0*/  I2FP.F32.S32 R7, R7 ;  /* 0x0000000700077245 */ /* 0x000fe40000201400 */
[----:B------:R-:W-:Y:S02]  /*28fc0*/  IABS R4, R4 ;  /* 0x0000000400047213 */ /* 0x000fe40000000000 */
[----:B------:R-:W-:Y:S01]  /*28fd0*/  FSEL R175, R22, -INF , !P3 ;  /* 0xff80000016af7808 */ /* 0x000fe20005800000 */
[----:B------:R-:W-:Y:S01]  /*28fe0*/  FFMA.FTZ R10, -R244, R7, R10 ;  /* 0x00000007f40a7223 */ /* 0x000fe2000001010a */
[----:B------:R-:W-:Y:S02]  /*28ff0*/  FMNMX.FTZ R5, R33, R5, !PT ;  /* 0x0000000521057209 */ /* 0x000fe40007810000 */
[----:B------:R-:W-:Y:S02]  /*29000*/  FMNMX.FTZ R8, R222, R6, !PT ;  /* 0x00000006de087209 */ /* 0x000fe40007810000 */
[----:B------:R-:W-:Y:S02]  /*29010*/  FSEL R178, R30, -INF , !P0 ;  /* 0xff8000001eb27808 */ /* 0x000fe40004000000 */
[----:B------:R-:W-:Y:S02]  /*29020*/  I2FP.F32.S32 R4, R4 ;  /* 0x0000000400047245 */ /* 0x000fe40000201400 */
[C---:B------:R-:W-:Y:S02]  /*29030*/  ISETP.GE.AND P6, PT, R3.reuse, R247, PT ;  /* 0x000000f70300720c */ /* 0x040fe40003fc6270 */
[----:B------:R-:W-:Y:S01]  /*29040*/  ISETP.GE.AND P0, PT, R3, R246, PT ;  /* 0x000000f60300720c */ /* 0x000fe20003f06270 */
[----:B------:R-:W-:Y:S01]  /*29050*/  FFMA.FTZ R11, -R244, R4, R11 ;  /* 0x00000004f40b7223 */ /* 0x000fe2000001010b */
[----:B------:R-:W-:Y:S02]  /*29060*/  FMNMX.FTZ R5, R34, R5, !PT ;  /* 0x0000000522057209 */ /* 0x000fe40007810000 */
[----:B------:R-:W-:Y:S02]  /*29070*/  FSEL R174, R24, -INF , !P2 ;  /* 0xff80000018ae7808 */ /* 0x000fe40005000000 */
[----:B------:R-:W-:Y:S02]  /*29080*/  FMNMX.FTZ R8, R175, R8, !PT ;  /* 0x00000008af087209 */ /* 0x000fe40007810000 */
[----:B------:R-:W-:Y:S02]  /*29090*/  I2FP.F32.S32 R16, R16 ;  /* 0x0000001000107245 */ /* 0x000fe40000201400 */
[C---:B------:R-:W-:Y:S02]  /*290a0*/  ISETP.GE.OR P6, PT, R3.reuse, R242, !P6 ;  /* 0x000000f20300720c */ /* 0x040fe400077c6670 */
[----:B------:R-:W-:Y:S01]  /*290b0*/  ISETP.GE.OR P0, PT, R3, R245, !P0 ;  /* 0x000000f50300720c */ /* 0x000fe20004706670 */
[----:B------:R-:W-:Y:S01]  /*290c0*/  FFMA.FTZ R26, -R244, R16, R26 ;  /* 0x00000010f41a7223 */ /* 0x000fe2000001011a */
[----:B------:R-:W-:Y:S02]  /*290d0*/  FSEL R173, R10, -INF , !P1 ;  /* 0xff8000000aad7808 */ /* 0x000fe40004800000 */
[----:B------:R-:W-:Y:S02]  /*290e0*/  FMNMX.FTZ R3, R174, R8, !PT ;  /* 0x00000008ae037209 */ /* 0x000fe40007810000 */
[----:B------:R-:W-:Y:S02]  /*290f0*/  FMNMX.FTZ R5, R189, R5, !PT ;  /* 0x00000005bd057209 */ /* 0x000fe40007810000 */
[----:B------:R-:W-:Y:S02]  /*29100*/  FSEL R166, R11, -INF , !P0 ;  /* 0xff8000000ba67808 */ /* 0x000fe40004000000 */
[----:B------:R-:W-:Y:S02]  /*29110*/  FMNMX.FTZ R5, R179, R5, !PT ;  /* 0x00000005b3057209 */ /* 0x000fe40007810000 */
[----:B------:R-:W-:Y:S02]  /*29120*/  FMNMX.FTZ R3, R173, R3, !PT ;  /* 0x00000003ad037209 */ /* 0x000fe40007810000 */
[----:B------:R-:W-:Y:S02]  /*29130*/  FSEL R176, R26, -INF , !P6 ;  /* 0xff8000001ab07808 */ /* 0x000fe40007000000 */
        /* <DEDUP_REMOVED lines=12> */
[C---:B------:R-:W-:Y:S02]  /*29200*/  FSETP.NEU.FTZ.AND P1, PT, R164.reuse, -INF , PT ;  /* 0xff800000a400780b */ /* 0x040fe40003f3d000 */
[----:B------:R-:W-:Y:S01]  /*29210*/  FSETP.NEU.FTZ.AND P0, PT, R3, -INF , PT ;  /* 0xff8000000300780b */ /* 0x000fe20003f1d000 */
[----:B------:R-:W-:Y:S01]  /*29220*/  FMUL.FTZ R172, R165, R3 ;  /* 0x00000003a5ac7220 */ /* 0x000fe20000410000 */
[----:B------:R-:W-:Y:S02]  /*29230*/  FSEL R4, R164, RZ, P1 ;  /* 0x000000ffa4047208 */ /* 0x000fe40000800000 */
[----:B------:R-:W-:Y:S02]  /*29240*/  FSEL R177, R177, RZ, P1 ;  /* 0x000000ffb1b17208 */ /* 0x000fe40000800000 */
[----:B------:R-:W-:Y:S01]  /*29250*/  FSEL R172, R172, RZ, P0 ;  /* 0x000000ffacac7208 */ /* 0x000fe20000000000 */
[----:B------:R-:W-:Y:S01]  /*29260*/  FADD.FTZ R4, -R4, R0 ;  /* 0x0000000004047221 */ /* 0x000fe20000010100 */
[----:B------:R-:W-:Y:S01]  /*29270*/  FSEL R0, R3, RZ, P0 ;  /* 0x000000ff03007208 */ /* 0x000fe20000000000 */
[-CC-:B------:R-:W-:Y:S01]  /*29280*/  FFMA.FTZ R187, R29, R165.reuse, -R177.reuse ;  /* 0x000000a51dbb7223 */ /* 0x180fe200000108b1 */
[-CC-:B------:R-:W-:Y:S01]  /*29290*/  FFMA.FTZ R185, R27, R165.reuse, -R177.reuse ;  /* 0x000000a51bb97223 */ /* 0x180fe200000108b1 */
[-CC-:B------:R-:W-:Y:S01]  /*292a0*/  FFMA.FTZ R167, R12, R165.reuse, -R172.reuse ;  /* 0x000000a50ca77223 */ /* 0x180fe200000108ac */
[-C--:B------:R-:W-:Y:S01]  /*292b0*/  FFMA.FTZ R188, R23, R165.reuse, -R172 ;  /* 0x000000a517bc7223 */ /* 0x080fe200000108ac */
[----:B------:R-:W1:Y:S01]  /*292c0*/  LDSM.16.MT88.4 R12, [R219+0x10000] ;  /* 0x01000000db0c783b */ /* 0x000e620000004200 */
[----:B------:R-:W-:Y:S01]  /*292d0*/  FADD.FTZ R0, -R0, R2 ;  /* 0x0000000200007221 */ /* 0x000fe20000010100 */
[-CC-:B------:R-:W-:Y:S01]  /*292e0*/  FFMA.FTZ R184, R169, R165.reuse, -R177.reuse ;  /* 0x000000a5a9b87223 */ /* 0x180fe200000108b1 */
[-CC-:B------:R-:W-:Y:S01]  /*292f0*/  FFMA.FTZ R183, R25, R165.reuse, -R177.reuse ;  /* 0x000000a519b77223 */ /* 0x180fe200000108b1 */
[-CC-:B------:R-:W-:Y:S01]  /*29300*/  FFMA.FTZ R182, R168, R165.reuse, -R172.reuse ;  /* 0x000000a5a8b67223 */ /* 0x180fe200000108ac */
[-CC-:B------:R-:W-:Y:S01]  /*29310*/  FFMA.FTZ R186, R170, R165.reuse, -R172.reuse ;  /* 0x000000a5aaba7223 */ /* 0x180fe200000108ac */
[C---:B------:R-:W-:Y:S01]  /*29320*/  FMUL.FTZ R0, R165.reuse, R0 ;  /* 0x00000000a5007220 */ /* 0x040fe20000410000 */
[----:B------:R-:W-:Y:S01]  /*29330*/  FMUL.FTZ R4, R165, R4 ;  /* 0x00000004a5047220 */ /* 0x000fe20000410000 */
[----:B------:R-:W-:Y:S01]  /*29340*/  MUFU.EX2 R187, R187 ;  /* 0x000000bb00bb7308 */ /* 0x000fe20000000800 */
[----:B------:R-:W2:Y:S01]  /*29350*/  LDSM.16.MT88.4 R20, [R218+0x10000] ;  /* 0x01000000da14783b */ /* 0x000ea20000004200 */
[-CC-:B------:R-:W-:Y:S01]  /*29360*/  FFMA.FTZ R179, R179, R165.reuse, -R177.reuse ;  /* 0x000000a5b3b37223 */ /* 0x180fe200000108b1 */
[-CC-:B------:R-:W-:Y:S01]  /*29370*/  FFMA.FTZ R178, R178, R165.reuse, -R177.reuse ;  /* 0x000000a5b2b27223 */ /* 0x180fe200000108b1 */
[-CC-:B------:R-:W-:Y:S01]  /*29380*/  FFMA.FTZ R175, R175, R165.reuse, -R172.reuse ;  /* 0x000000a5afaf7223 */ /* 0x180fe200000108ac */
[-CC-:B------:R-:W-:Y:S01]  /*29390*/  FFMA.FTZ R174, R174, R165.reuse, -R172.reuse ;  /* 0x000000a5aeae7223 */ /* 0x180fe200000108ac */
[-CC-:B------:R-:W-:Y:S01]  /*293a0*/  FFMA.FTZ R173, R173, R165.reuse, -R172.reuse ;  /* 0x000000a5adad7223 */ /* 0x180fe200000108ac */
[-CC-:B------:R-:W-:Y:S03]  /*293b0*/  FFMA.FTZ R191, R191, R165.reuse, -R177.reuse ;  /* 0x000000a5bfbf7223 */ /* 0x180fe600000108b1 */
[----:B------:R-:W3:Y:S01]  /*293c0*/  MUFU.EX2 R2, R4 ;  /* 0x0000000400027308 */ /* 0x000ee20000000800 */
[----:B------:R-:W4:Y:S01]  /*293d0*/  LDSM.16.MT88.4 R28, [R217+0x10000] ;  /* 0x01000000d91c783b */ /* 0x000f220000004200 */
[-CC-:B------:R-:W-:Y:S01]  /*293e0*/  FFMA.FTZ R190, R190, R165.reuse, -R177.reuse ;  /* 0x000000a5bebe7223 */ /* 0x180fe200000108b1 */
[-CC-:B------:R-:W-:Y:S01]  /*293f0*/  FFMA.FTZ R195, R195, R165.reuse, -R172.reuse ;  /* 0x000000a5c3c37223 */ /* 0x180fe200000108ac */
[-CC-:B------:R-:W-:Y:S01]  /*29400*/  FFMA.FTZ R194, R194, R165.reuse, -R172.reuse ;  /* 0x000000a5c2c27223 */ /* 0x180fe200000108ac */
[-CC-:B------:R-:W-:Y:S01]  /*29410*/  FFMA.FTZ R220, R220, R165.reuse, -R172.reuse ;  /* 0x000000a5dcdc7223 */ /* 0x180fe200000108ac */
[-CC-:B------:R-:W-:Y:S01]  /*29420*/  FFMA.FTZ R221, R221, R165.reuse, -R172.reuse ;  /* 0x000000a5dddd7223 */ /* 0x180fe200000108ac */
[-CC-:B------:R-:W-:Y:S03]  /*29430*/  FFMA.FTZ R252, R252, R165.reuse, -R172.reuse ;  /* 0x000000a5fcfc7223 */ /* 0x180fe600000108ac */
[----:B------:R-:W1:Y:S01]  /*29440*/  MUFU.EX2 R0, R0 ;  /* 0x0000000000007308 */ /* 0x000e620000000800 */
[-CC-:B------:R-:W-:Y:S01]  /*29450*/  FFMA.FTZ R251, R251, R165.reuse, -R172.reuse ;  /* 0x000000a5fbfb7223 */ /* 0x180fe200000108ac */
[-CC-:B------:R-:W-:Y:S01]  /*29460*/  FFMA.FTZ R250, R250, R165.reuse, -R172.reuse ;  /* 0x000000a5fafa7223 */ /* 0x180fe200000108ac */
[-CC-:B------:R-:W-:Y:S01]  /*29470*/  FFMA.FTZ R222, R222, R165.reuse, -R172.reuse ;  /* 0x000000a5dede7223 */ /* 0x180fe200000108ac */
[-C--:B------:R-:W-:Y:S01]  /*29480*/  FFMA.FTZ R172, R166, R165.reuse, -R172 ;  /* 0x000000a5a6ac7223 */ /* 0x080fe200000108ac */
[----:B------:R-:W-:Y:S01]  /*29490*/  FFMA.FTZ R189, R189, R165, -R177 ;  /* 0x000000a5bdbd7223 */ /* 0x000fe200000108b1 */
[----:B------:R-:W-:Y:S04]  /*294a0*/  ISETP.GT.AND P0, PT, R239, R227, PT ;  /* 0x000000e3ef00720c */ /* 0x000fe80003f04270 */
[----:B------:R-:W2:Y:S01]  /*294b0*/  MUFU.EX2 R185, R185 ;  /* 0x000000b900b97308 */ /* 0x000ea20000000800 */
[C---:B---3--:R-:W-:Y:S01]  /*294c0*/  FMUL.FTZ R4, R2.reuse, R160 ;  /* 0x000000a002047220 */ /* 0x048fe20000410000 */
[C---:B------:R-:W-:Y:S01]  /*294d0*/  FMUL.FTZ R5, R2.reuse, R161 ;  /* 0x000000a102057220 */ /* 0x040fe20000410000 */
[C---:B------:R-:W-:Y:S01]  /*294e0*/  FMUL.FTZ R8, R2.reuse, R156 ;  /* 0x0000009c02087220 */ /* 0x040fe20000410000 */
[C---:B------:R-:W-:Y:S01]  /*294f0*/  FMUL.FTZ R9, R2.reuse, R157 ;  /* 0x0000009d02097220 */ /* 0x040fe20000410000 */
[----:B------:R-:W-:Y:S02]  /*29500*/  IMAD.MOV.U32 R160, RZ, RZ, R19 ;  /* 0x000000ffffa07224 */ /* 0x000fe400078e0013 */
[C---:B------:R-:W-:Y:S01]  /*29510*/  FMUL.FTZ R16, R2.reuse, R148 ;  /* 0x0000009402107220 */ /* 0x040fe20000410000 */
[----:B------:R-:W-:Y:S02]  /*29520*/  FMUL.FTZ R17, R2, R149 ;  /* 0x0000009502117220 */ /* 0x000fe40000410000 */
[----:B------:R-:W-:Y:S01]  /*29530*/  MUFU.EX2 R184, R184 ;  /* 0x000000b800b87308 */ /* 0x000fe20000000800 */
[C---:B-1----:R-:W-:Y:S01]  /*29540*/  FMUL.FTZ R6, R0.reuse, R162 ;  /* 0x000000a200067220 */ /* 0x042fe20000410000 */
[C---:B------:R-:W-:Y:S01]  /*29550*/  FMUL.FTZ R7, R0.reuse, R163 ;  /* 0x000000a300077220 */ /* 0x040fe20000410000 */
[C---:B------:R-:W-:Y:S01]  /*29560*/  FMUL.FTZ R10, R0.reuse, R158 ;  /* 0x0000009e000a7220 */ /* 0x040fe20000410000 */
[C---:B------:R-:W-:Y:S01]  /*29570*/  FMUL.FTZ R11, R0.reuse, R159 ;  /* 0x0000009f000b7220 */ /* 0x040fe20000410000 */
[C---:B------:R-:W-:Y:S01]  /*29580*/  FMUL.FTZ R18, R0.reuse, R150 ;  /* 0x0000009600127220 */ /* 0x040fe20000410000 */
[----:B------:R-:W-:Y:S01]  /*29590*/  FMUL.FTZ R19, R0, R151 ;  /* 0x0000009700137220 */ /* 0x000fe20000410000 */
[----:B------:R-:W1:Y:S03]  /*295a0*/  LDSM.16.MT88.4 R156, [R216+0x10000] ;  /* 0x01000000d89c783b */ /* 0x000e660000004200 */
[----:B------:R-:W3:Y:S01]  /*295b0*/  MUFU.EX2 R183, R183 ;  /* 0x000000b700b77308 */ /* 0x000ee20000000800 */
[----:B--2---:R-:W-:Y:S01]  /*295c0*/  F2FP.F16.F32.PACK_AB R168, R185, R187 ;  /* 0x000000bbb9a8723e */ /* 0x004fe200000000ff */
[C---:B------:R-:W-:Y:S01]  /*295d0*/  FMUL.FTZ R24, R2.reuse, R140 ;  /* 0x0000008c02187220 */ /* 0x040fe20000410000 */
[----:B------:R-:W-:Y:S01]  /*295e0*/  FMUL.FTZ R25, R2, R141 ;  /* 0x0000008d02197220 */ /* 0x000fe20000410000 */
[C---:B------:R-:W-:Y:S01]  /*295f0*/  FMUL.FTZ R26, R0.reuse, R142 ;  /* 0x0000008e001a7220 */ /* 0x040fe20000410000 */
[----:B------:R-:W-:Y:S01]  /*29600*/  FMUL.FTZ R27, R0, R143 ;  /* 0x0000008f001b7220 */ /* 0x000fe20000410000 */
[----:B------:R-:W-:Y:S01]  /*29610*/  MOV R161, R33 ;  /* 0x0000002100a17202 */ /* 0x000fe20000000f00 */
[----:B------:R-:W2:Y:S03]  /*29620*/  LDSM.16.MT88.4 R148, [R219+0x12000] ;  /* 0x01200000db94783b */ /* 0x000ea60000004200 */
[----:B------:R-:W-:Y:S01]  /*29630*/  MUFU.EX2 R188, R188 ;  /* 0x000000bc00bc7308 */ /* 0x000fe20000000800 */
[----:B------:R-:W-:Y:S01]  /*29640*/  IMAD.MOV.U32 R162, RZ, RZ, R34 ;  /* 0x000000ffffa27224 */ /* 0x000fe200078e0022 */
[----:B------:R-:W-:Y:S01]  /*29650*/  MOV R163, R35 ;  /* 0x0000002300a37202 */ /* 0x000fe20000000f00 */
[C---:B------:R-:W-:Y:S01]  /*29660*/  FMUL.FTZ R32, R2.reuse, R132 ;  /* 0x0000008402207220 */ /* 0x040fe20000410000 */
[----:B------:R-:W-:Y:S01]  /*29670*/  FMUL.FTZ R33, R2, R133 ;  /* 0x0000008502217220 */ /* 0x000fe20000410000 */
[C---:B------:R-:W-:Y:S01]  /*29680*/  FMUL.FTZ R34, R0.reuse, R134 ;  /* 0x0000008600227220 */ /* 0x040fe20000410000 */
[----:B------:R-:W-:Y:S01]  /*29690*/  FMUL.FTZ R35, R0, R135 ;  /* 0x0000008700237220 */ /* 0x000fe20000410000 */
[----:B------:R-:W2:Y:S03]  /*296a0*/  LDSM.16.MT88.4 R140, [R218+0x12000] ;  /* 0x01200000da8c783b */ /* 0x000ea60000004200 */
[----:B------:R-:W4:Y:S01]  /*296b0*/  MUFU.EX2 R182, R182 ;  /* 0x000000b600b67308 */ /* 0x000f220000000800 */
[----:B---3--:R-:W-:Y:S01]  /*296c0*/  F2FP.F16.F32.PACK_AB R170, R183, R184 ;  /* 0x000000b8b7aa723e */ /* 0x008fe200000000ff */
[C---:B------:R-:W-:Y:S01]  /*296d0*/  FMUL.FTZ R36, R2.reuse, R36 ;  /* 0x0000002402247220 */ /* 0x040fe20000410000 */
        /* <DEDUP_REMOVED lines=30> */
[----:B-1----:R-:W-:Y:S01]  /*298c0*/  F2FP.F16.F32.PACK_AB R171, R186, R167 ;  /* 0x000000a7baab723e */ /* 0x002fe200000000ff */
        /* <DEDUP_REMOVED lines=46> */
[----:B------:R-:W4:Y:S01]  /*29bb0*/  LDSM.16.MT88.4 R136, [R216+0x12000] ;  /* 0x01200000d888783b */ /* 0x000f220000004200 */
        /* <DEDUP_REMOVED lines=13> */
[C---:B--2---:R-:W-:Y:S04]  /*29c90*/  HMMA.16816.F32 R36, R168.reuse, R148, R36 ;  /* 0x00000094a824723c */ /* 0x044fe80000001824 */
        /* <DEDUP_REMOVED lines=9> */
[----:B------:R-:W2:Y:S02]  /*29d30*/  LDSM.16.MT88.4 R140, [R219+0x14000] ;  /* 0x01400000db8c783b */ /* 0x000ea40000004200 */
[C---:B------:R-:W-:Y:S03]  /*29d40*/  FMUL.FTZ R94, R0.reuse, R94 ;  /* 0x0000005e005e7220 */ /* 0x040fe60000410000 */
[C---:B---3--:R-:W-:Y:S02]  /*29d50*/  HMMA.16816.F32 R52, R168.reuse, R132, R52 ;  /* 0x00000084a834723c */ /* 0x048fe40000001834 */
[----:B------:R-:W-:Y:S03]  /*29d60*/  MUFU.EX2 R189, R189 ;  /* 0x000000bd00bd7308 */ /* 0x000fe60000000800 */
[----:B------:R-:W-:Y:S01]  /*29d70*/  FMUL.FTZ R95, R0, R95 ;  /* 0x0000005f005f7220 */ /* 0x000fe20000410000 */
[C---:B------:R-:W-:Y:S01]  /*29d80*/  HMMA.16816.F32 R56, R168.reuse, R134, R56 ;  /* 0x00000086a838723c */ /* 0x040fe20000001838 */
[----:B------:R-:W3:Y:S04]  /*29d90*/  LDSM.16.MT88.4 R132, [R218+0x14000] ;  /* 0x01400000da84783b */ /* 0x000ee80000004200 */
        /* <DEDUP_REMOVED lines=28> */
[C---:B----4-:R-:W-:Y:S03]  /*29f60*/  HMMA.16816.F32 R84, R168.reuse, R136, R84 ;  /* 0x00000088a854723c */ /* 0x050fe60000001854 */
        /* <DEDUP_REMOVED lines=134> */
[-C--:B------:R-:W-:Y:S02]  /*2a7d0*/  F2FP.F16.F32.PACK_AB R134, R153, R149.reuse ;  /* 0x000000959986723e */ /* 0x080fe400000000ff */
        /* <DEDUP_REMOVED lines=155> */
.L_x_7534:
        /* <DEDUP_REMOVED lines=14> */
.L_x_7560:
        /* <DEDUP_REMOVED lines=341> */
.L_x_7546:
        /* <DEDUP_REMOVED lines=8> */
.L_x_7547:
[----:B------:R-:W-:Y:S05]  /*2c840*/  BSYNC B0 ;  /* 0x0000000000007941 */ /* 0x000fea0003800000 */
.L_x_7545:
        /* <DEDUP_REMOVED lines=58> */
.L_x_7549:
[----:B------:R-:W-:Y:S05]  /*2cbf0*/  BSYNC B0 ;  /* 0x0000000000007941 */ /* 0x000fea0003800000 */
.L_x_7548:
        /* <DEDUP_REMOVED lines=62> */
.L_x_7551:
[----:B------:R-:W-:Y:S05]  /*2cfe0*/  BSYNC B0 ;  /* 0x0000000000007941 */ /* 0x000fea0003800000 */
.L_x_7550:
        /* <DEDUP_REMOVED lines=28> */
.L_x_7553:
[----:B------:R-:W-:Y:S05]  /*2d1b0*/  BSYNC B0 ;  /* 0x0000000000007941 */ /* 0x000fea0003800000 */
.L_x_7552:
        /* <DEDUP_REMOVED lines=28> */
.L_x_7555:
[----:B------:R-:W-:Y:S05]  /*2d380*/  BSYNC B0 ;  /* 0x0000000000007941 */ /* 0x000fea0003800000 */
.L_x_7554:
[----:B---34-:R-:W-:Y:S02]  /*2d390*/  MOV R6, R230 ;  /* 0x000000e600067202 */ /* 0x018fe40000000f00 */
[----:B------:R-:W-:-:S04]  /*2d3a0*/  MOV R7, 0x0 ;  /* 0x0000000000077802 */ /* 0x000fc80000000f00 */
[----:B-12--5:R-:W-:Y:S05]  /*2d3b0*/  @P5 RET.REL.NODEC R6 `(_ZN5flash24flash_fwd_splitkv_kernelI23Flash_fwd_kernel_traitsILi256ELi64ELi64ELi4ELb0ELb0EN7cutlass6half_tE19Flash_kernel_traitsILi256ELi64ELi64ELi4ES3_EELb0ELb1ELb1ELb0ELb0ELb1ELb0ELb1EEEvNS_16Flash_fwd_paramsE) ;  /* 0xfffffd2c06105950 */ /* 0x026fea0003c3ffff */
        /* <DEDUP_REMOVED lines=13> */
[C---:B------:R-:W-:Y:S01]  /*2d490*/  @!P3 R2UR UR10, R8.reuse ;  /* 0x00000000080ab2ca */ /* 0x040fe200000e0000 */
[----:B------:R-:W-:Y:S01]  /*2d4a0*/  IMAD.MOV.U32 R3, RZ, RZ, 0x0 ;  /* 0x00000000ff037424 */ /* 0x000fe200078e00ff */
[----:B------:R-:W-:Y:S01]  /*2d4b0*/  @!P3 R2UR UR11, R9 ;  /* 0x00000000090bb2ca */ /* 0x000fe200000e0000 */
[----:B------:R-:W-:Y:S01]  /*2d4c0*/  IMAD.IADD R5, R7, 0x1, R5 ;  /* 0x0000000107057824 */ /* 0x000fe200078e0205 */
[----:B------:R-:W-:Y:S02]  /*2d4d0*/  @!P2 R2UR UR8, R8 ;  /* 0x000000000808a2ca */ /* 0x000fe400000e0000 */
[----:B------:R-:W-:-:S02]  /*2d4e0*/  @!P2 R2UR UR9, R9 ;  /* 0x000000000909a2ca */ /* 0x000fc400000e0000 */
[----:B------:R-:W-:Y:S02]  /*2d4f0*/  @!P1 R2UR UR4, R8 ;  /* 0x00000000080492ca */ /* 0x000fe400000e0000 */
[----:B------:R-:W-:Y:S02]  /*2d500*/  @!P1 R2UR UR5, R9 ;  /* 0x00000000090592ca */ /* 0x000fe400000e0000 */
[----:B------:R-:W-:-:S05]  /*2d510*/  LEA.HI.X R5, R6, R85, R5, 0x1, P4 ;  /* 0x0000005506057211 */ /* 0x000fca00020f0c05 */
[----:B------:R-:W-:Y:S04]  /*2d520*/  @!P3 ST.E.128 desc[UR10][R4.64], R60 ;  /* 0x0000003c0400b985 */ /* 0x000fe8000c101d0a */
[----:B------:R-:W-:Y:S04]  /*2d530*/  @!P2 ST.E.128 desc[UR8][R4.64+0x80], R44 ;  /* 0x0000802c0400a985 */ /* 0x000fe8000c101d08 */
[----:B------:R1:W-:Y:S02]  /*2d540*/  @!P1 ST.E.128 desc[UR4][R4.64+0x100], R28 ;  /* 0x0001001c04009985 */ /* 0x0003e4000c101d04 */
[----:B-1----:R-:W-:Y:S05]  /*2d550*/  @P0 RET.REL.NODEC R2 `(_ZN5flash24flash_fwd_splitkv_kernelI23Flash_fwd_kernel_traitsILi256ELi64ELi64ELi4ELb0ELb0EN7cutlass6half_tE19Flash_kernel_traitsILi256ELi64ELi64ELi4ES3_EELb0ELb1ELb1ELb0ELb0ELb1ELb0ELb1EEEvNS_16Flash_fwd_paramsE) ;  /* 0xfffffd2802a80950 */ /* 0x002fea0003c3ffff */
[----:B------:R-:W-:Y:S01]  /*2d560*/  R2UR UR4, R8 ;  /* 0x00000000080472ca */ /* 0x000fe200000e0000 */
[----:B------:R-:W-:Y:S01]  /*2d570*/  IMAD.MOV.U32 R231, RZ, RZ, 0x0 ;  /* 0x00000000ffe77424 */ /* 0x000fe200078e00ff */
[----:B------:R-:W-:-:S13]  /*2d580*/  R2UR UR5, R9 ;  /* 0x00000000090572ca */ /* 0x000fda00000e0000 */
[----:B------:R1:W-:Y:S02]  /*2d590*/  ST.E.128 desc[UR4][R4.64+0x180], R76 ;  /* 0x0001804c04007985 */ /* 0x0003e4000c101d04 */
[----:B-1----:R-:W-:Y:S05]  /*2d5a0*/  RET.REL.NODEC R230 `(_ZN5flash24flash_fwd_splitkv_kernelI23Flash_fwd_kernel_traitsILi256ELi64ELi64ELi4ELb0ELb0EN7cutlass6half_tE19Flash_kernel_traitsILi256ELi64ELi64ELi4ES3_EELb0ELb1ELb1ELb0ELb0ELb1ELb0ELb1EEEvNS_16Flash_fwd_paramsE) ;  /* 0xfffffd28e6947950 */ /* 0x002fea0003c3ffff */
.L_x_7544:
[----:B------:R-:W-:Y:S01]  /*2d5b0*/  MOV R0, 0x1f ;  /* 0x0000001f00007802 */ /* 0x000fe20000000f00 */
[----:B------:R-:W-:Y:S01]  /*2d5c0*/  IMAD.MOV.U32 R2, RZ, RZ, 0x2 ;  /* 0x00000002ff027424 */ /* 0x000fe200078e00ff */
[----:B------:R-:W-:Y:S01]  /*2d5d0*/  MOV R6, R249 ;  /* 0x000000f900067202 */ /* 0x000fe20000000f00 */
[----:B------:R-:W-:-:S07]  /*2d5e0*/  IMAD.MOV.U32 R4, RZ, RZ, -0x1 ;  /* 0xffffffffff047424 */ /* 0x000fce00078e00ff */
[----:B-1---5:R-:W-:Y:S05]  /*2d5f0*/  WARPSYNC.COLLECTIVE R4, `(.L_x_7556) ;  /* 0x0000000004087348 */ /* 0x022fea0003c00000 */
[----:B------:R2:W3:Y:S02]  /*2d600*/  SHFL.BFLY P0, R0, R6, R2, R0 ;  /* 0x0c00000206007389 */ /* 0x0004e40000000000 */
[----:B-123-5:R-:W-:Y:S01]  /*2d610*/  ENDCOLLECTIVE ;  /* 0x000000000000791b */ /* 0x02efe20003800000 */
.L_x_7556:
        /* <DEDUP_REMOVED lines=8> */
.L_x_7557:
        /* <DEDUP_REMOVED lines=8> */
.L_x_7558:
[----:B------:R-:W-:Y:S01]  /*2d720*/  FADD.FTZ R248, R0, R248 ;  /* 0x000000f800f87221 */ /* 0x000fe20000010000 */
[----:B------:R-:W-:Y:S02]  /*2d730*/  MOV R0, 0x1f ;  /* 0x0000001f00007802 */ /* 0x000fe40000000f00 */
[----:B------:R-:W-:Y:S01]  /*2d740*/  MOV R2, 0x1 ;  /* 0x0000000100027802 */ /* 0x000fe20000000f00 */
[----:B------:R-:W-:-:S07]  /*2d750*/  IMAD.MOV.U32 R6, RZ, RZ, R248 ;  /* 0x000000ffff067224 */ /* 0x000fce00078e00f8 */
[----:B------:R-:W-:Y:S05]  /*2d760*/  WARPSYNC.COLLECTIVE R4, `(.L_x_7559) ;  /* 0x0000000004087348 */ /* 0x000fea0003c00000 */
[----:B------:R1:W2:Y:S02]  /*2d770*/  SHFL.BFLY P0, R0, R6, R2, R0 ;  /* 0x0c00000206007389 */ /* 0x0002a40000000000 */
[----:B-12---:R-:W-:Y:S01]  /*2d780*/  ENDCOLLECTIVE ;  /* 0x000000000000791b */ /* 0x006fe20003800000 */
.L_x_7559:
[----:B------:R-:W-:Y:S05]  /*2d790*/  BRA `(.L_x_7560) ;  /* 0xffffffd800b47947 */ /* 0x000fea000383ffff */
.L_x_7561:
        /* <DEDUP_REMOVED lines=14> */
.L_x_8865:


//--------------------- .text._ZN5flash24flash_fwd_splitkv_kernelI23Flash_fwd_kernel_traitsILi256ELi64ELi64ELi4ELb0ELb0EN7cutlass6half_tE19Flash_kernel_traitsILi256ELi64ELi64ELi4ES3_EELb0ELb1ELb0ELb0ELb1ELb0ELb1ELb0EEEvNS_16Flash_fwd_paramsE --------------------------
	.section	.text._ZN5flash24flash_fwd_splitkv_kernelI23Flash_fwd_kernel_traitsILi256ELi64ELi64ELi4ELb0ELb0EN7cutlass6half_tE19Flash_kernel_traitsILi256ELi64ELi64ELi4ES3_EELb0ELb1ELb0ELb0ELb1ELb0ELb1ELb0EEEvNS_16Flash_fwd_paramsE,"ax",@progbits
	.align	128
        .global         _ZN5flash24flash_fwd_splitkv_kernelI23Flash_fwd_kernel_traitsILi256ELi64ELi64ELi4ELb0ELb0EN7cutlass6half_tE19Flash_kernel_traitsILi256ELi64ELi64ELi4ES3_EELb0ELb1ELb0ELb0ELb1ELb0ELb1ELb0EEEvNS_16Flash_fwd_paramsE
        .type           _ZN5flash24flash_fwd_splitkv_kernelI23Flash_fwd_kernel_traitsILi256ELi64ELi64ELi4ELb0ELb0EN7cutlass6half_tE19Flash_kernel_traitsILi256ELi64ELi64ELi4ES3_EELb0ELb1ELb0ELb0ELb1ELb0ELb1ELb0EEEvNS_16Flash_fwd_paramsE,@function
        .size           _ZN5flash24flash_fwd_splitkv_kernelI23Flash_fwd_kernel_traitsILi256ELi64ELi64ELi4ELb0ELb0EN7cutlass6half_tE19Flash_kernel_traitsILi256ELi64ELi64ELi4ES3_EELb0ELb1ELb0ELb0ELb1ELb0ELb1ELb0EEEvNS_16Flash_fwd_paramsE,(.L_x_8924 - _ZN5flash24flash_fwd_splitkv_kernelI23Flash_fwd_kernel_traitsILi256ELi64ELi64ELi4ELb0ELb0EN7cutlass6half_tE19Flash_kernel_traitsILi256ELi64ELi64ELi4ES3_EELb0ELb1ELb0ELb0ELb1ELb0ELb1ELb0EEEvNS_16Flash_fwd_paramsE)
        .other          _ZN5flash24flash_fwd_splitkv_kernelI23Flash_fwd_kernel_traitsILi256ELi64ELi64ELi4ELb0ELb0EN7cutlass6half_tE19Flash_kernel_traitsILi256ELi64ELi64ELi4ES3_EELb0ELb1ELb0ELb0ELb1ELb0ELb1ELb0EEEvNS_16Flash_fwd_paramsE,@"STO_CUDA_ENTRY STV_DEFAULT"
_ZN5flash24flash_fwd_splitkv_kernelI23Flash_fwd_kernel_traitsILi256ELi64ELi64ELi4ELb0ELb0EN7cutlass6half_tE19Flash_kernel_traitsILi256ELi64ELi64ELi4ES3_EELb0ELb1ELb0ELb0ELb1ELb0ELb1ELb0EEEvNS_16Flash_fwd_paramsE:
.text._ZN5flash24flash_fwd_splitkv_kernelI23Flash_fwd_kernel_traitsILi256ELi64ELi64ELi4ELb0ELb0EN7cutlass6half_tE19Flash_kernel_traitsILi256ELi64ELi64ELi4ES3_EELb0ELb1ELb0ELb0ELb1ELb0ELb1ELb0EEEvNS_16Flash_fwd_paramsE:
        /* <DEDUP_REMOVED lines=59> */
[----:B---3--:R-:W-:Y:S01]  /*03b0*/  @P2 R2UR UR23, R0 ;  /* 0x00000000001722ca */ /* 0x008fe200000e0000 */
[----:B------:R-:W2:Y:S01]  /*03c0*/  S2R R6, SR_TID.X ;  /* 0x0000000000067919 */ /* 0x000ea20000002100 */
        /* <DEDUP_REMOVED lines=10> */
[----:B------:R-:W3:Y:S04]  /*0470*/  @P0 LDG.E R0, desc[UR18][R4.64+0x4] ;  /* 0x0000041204000981 */ /* 0x000ee8000c1e1900 */
[----:B------:R-:W4:Y:S01]  /*0480*/  @!P0 LDG.E R2, desc[UR18][R4.64] ;  /* 0x0000001204028981 */ /* 0x000f22000c1e1900 */
[----:B---3--:R-:W-:-:S13]  /*0490*/  @P0 R2UR UR5, R0 ;  /* 0x00000000000502ca */ /* 0x008fda00000e0000 */
[----:B------:R-:W-:-:S07]  /*04a0*/  @UP3 UIADD3 UR5, UR5, -UR11, URZ ;  /* 0x8000000b05053290 */ /* 0x000fce000fffe03f */
[----:B----4-:R-:W-:Y:S01]  /*04b0*/  @!P0 R2UR UR5, R2 ;  /* 0x00000000020582ca */ /* 0x010fe200000e0000 */
[----:B------:R-:W-:-:S14]  /*04c0*/  BRA `(.L_x_7563) ;  /* 0x0000000000047947 */ /* 0x000fdc0003800000 */
.L_x_7562:
[----:B------:R-:W-:-:S05]  /*04d0*/  ULDC UR5, c[0x0][0x2c8] ;  /* 0x0000b20000057ab9 */ /* 0x000fca0000000800 */
.L_x_7563:
        /* <DEDUP_REMOVED lines=10> */
[----:B------:R-:W3:Y:S01]  /*0580*/  @P0 LDG.E R0, desc[UR18][R2.64] ;  /* 0x0000001202000981 */ /* 0x000ee2000c1e1900 */
[----:B------:R-:W-:Y:S02]  /*0590*/  UISETP.GT.AND UP1, UPT, UR23, UR21, UPT ;  /* 0x000000151700728c */ /* 0x000fe4000bf24270 */
[----:B------:R-:W-:-:S03]  /*05a0*/  @!UP2 UISETP.NE.U32.AND UP0, UPT, UR6, URZ, UPT ;  /* 0x0000003f0600a28c */ /* 0x000fc6000bf05070 */
[----:B------:R-:W-:Y:S01]  /*05b0*/  @!UP2 ULDC UR6, c[0x0][0x2cc] ;  /* 0x0000b3000006aab9 */ /* 0x000fe20000000800 */
[----:B------:R-:W-:-:S04]  /*05c0*/  @!UP2 UISETP.NE.AND.EX UP0, UPT, UR7, URZ, UPT, UP0 ;  /* 0x0000003f0700a28c */ /* 0x000fc8000bf05300 */
[----:B------:R-:W-:Y:S01]  /*05d0*/  @!UP2 USEL UR6, UR6, URZ, UP0 ;  /* 0x0000003f0606a287 */ /* 0x000fe20008000000 */
[----:B---3--:R-:W-:Y:S02]  /*05e0*/  @P0 R2UR UR22, R0 ;  /* 0x00000000001602ca */ /* 0x008fe400000e0000 */
[----:B------:R-:W-:-:S11]  /*05f0*/  PLOP3.LUT P0, PT, PT, PT, UP1, 0x80, 0x0 ;  /* 0x000000000000781c */ /* 0x000fd60003f0f018 */
[----:B------:R-:W-:Y:S02]  /*0600*/  @UP2 UIADD3 UR22, UR22, -UR9, URZ ;  /* 0x8000000916162290 */ /* 0x000fe4000fffe03f */
[----:B------:R-:W-:Y:S01]  /*0610*/  @!UP2 UIADD3 UR22, UR6, UR5, -UR9 ;  /* 0x000000050616a290 */ /* 0x000fe2000fffe809 */
[----:B------:R-:W-:Y:S11]  /*0620*/  @!P0 EXIT ;  /* 0x000000000000894d */ /* 0x000ff60003800000 */
[----:B------:R-:W-:Y:S01]  /*0630*/  ULDC UR13, c[0x0][0x10] ;  /* 0x00000400000d7ab9 */ /* 0x000fe20000000800 */
[----:B------:R-:W1:Y:S01]  /*0640*/  LDC R0, c[0x0][0x10] ;  /* 0x00000400ff007b82 */ /* 0x000e620000000800 */
[----:B------:R-:W-:Y:S01]  /*0650*/  ULDC UR6, c[0x0][0x2c8] ;  /* 0x0000b20000067ab9 */ /* 0x000fe20000000800 */
[----:B------:R-:W-:Y:S01]  /*0660*/  UMOV UR24, URZ ;  /* 0x0000003f00187c82 */ /* 0x000fe20008000000 */
[----:B------:R-:W-:Y:S02]  /*0670*/  UIADD3 UR6, UR6, 0x3f, URZ ;  /* 0x0000003f06067890 */ /* 0x000fe4000fffe03f */
[----:B------:R-:W-:Y:S02]  /*0680*/  UISETP.NE.AND UP1, UPT, UR13, URZ, UPT ;  /* 0x0000003f0d00728c */ /* 0x000fe4000bf25270 */
[----:B------:R-:W-:Y:S01]  /*0690*/  USHF.R.S32.HI UR5, URZ, 0x1f, UR6 ;  /* 0x0000001f3f057899 */ /* 0x000fe20008011406 */
[----:B------:R-:W-:Y:S01]  /*06a0*/  ULDC UR20, c[0x0][0x394] ;  /* 0x0000e50000147ab9 */ /* 0x000fe20000000800 */
[----:B------:R-:W-:-:S02]  /*06b0*/  ULDC UR16, c[0x0][0x398] ;  /* 0x0000e60000107ab9 */ /* 0x000fc40000000800 */
        /* <DEDUP_REMOVED lines=18> */
[----:B------:R-:W-:-:S03]  /*07e0*/  UIMAD.WIDE.U32 UR24, UR25, UR5, UR24 ;  /* 0x00000005191872a5 */ /* 0x000fc6000f8e0018 */
[----:B------:R-:W-:-:S04]  /*07f0*/  R2UR UR5, R0 ;  /* 0x00000000000572ca */ /* 0x000fc800000e0000 */
[----:B------:R-:W-:Y:S02]  /*0800*/  UMOV UR15, UR25 ;  /* 0x00000019000f7c82 */ /* 0x000fe40008000000 */
[----:B------:R-:W-:-:S07]  /*0810*/  UIMAD.WIDE.U32 UR24, UR15, UR6, URZ ;  /* 0x000000060f1872a5 */ /* 0x000fce000f8e003f */
[----:B------:R-:W-:Y:S02]  /*0820*/  UMOV UR15, UR25 ;  /* 0x00000019000f7c82 */ /* 0x000fe40008000000 */
[----:B------:R-:W-:-:S04]  /*0830*/  UIMAD UR5, UR15, UR5, UR6 ;  /* 0x000000050f0572a4 */ /* 0x000fc8000f8e0206 */
[----:B------:R-:W-:-:S11]  /*0840*/  UISETP.GT.U32.AND UP0, UPT, UR7, UR5, UPT ;  /* 0x000000050700728c */ /* 0x000fd6000bf04070 */
[----:B------:R-:W-:Y:S02]  /*0850*/  @!UP0 UIADD3 UR5, UR5, -UR7, URZ ;  /* 0x8000000705058290 */ /* 0x000fe4000fffe03f */
[----:B------:R-:W-:Y:S02]  /*0860*/  @!UP0 UIADD3 UR15, UR15, 0x1, URZ ;  /* 0x000000010f0f8890 */ /* 0x000fe4000fffe03f */
[----:B------:R-:W-:Y:S02]  /*0870*/  UISETP.GE.U32.AND UP2, UPT, UR5, UR7, UPT ;  /* 0x000000070500728c */ /* 0x000fe4000bf46070 */
[----:B------:R-:W-:Y:S02]  /*0880*/  UIADD3 UR5, UR22, 0x3f, URZ ;  /* 0x0000003f16057890 */ /* 0x000fe4000fffe03f */
[----:B------:R-:W-:Y:S02]  /*0890*/  UISETP.GE.AND UP0, UPT, UR14, URZ, UPT ;  /* 0x0000003f0e00728c */ /* 0x000fe4000bf06270 */
[----:B------:R-:W-:-:S02]  /*08a0*/  USHF.R.S32.HI UR6, URZ, 0x1f, UR5 ;  /* 0x0000001f3f067899 */ /* 0x000fc40008011405 */
[----:B------:R-:W-:Y:S02]  /*08b0*/  UIADD3 UR14, UR22, UR21, -UR23 ;  /* 0x00000015160e7290 */ /* 0x000fe4000fffe817 */
[----:B------:R-:W-:Y:S02]  /*08c0*/  ULEA.HI UR5, UR6, UR5, URZ, 0x6 ;  /* 0x0000000506057291 */ /* 0x000fe4000f8f303f */
[----:B------:R-:W-:Y:S02]  /*08d0*/  @UP2 UIADD3 UR15, UR15, 0x1, URZ ;  /* 0x000000010f0f2890 */ /* 0x000fe4000fffe03f */
[----:B------:R-:W-:Y:S02]  /*08e0*/  USHF.R.S32.HI UR5, URZ, 0x6, UR5 ;  /* 0x000000063f057899 */ /* 0x000fe40008011405 */
[----:B------:R-:W-:Y:S02]  /*08f0*/  UIADD3 UR7, -UR23, 0x7f, UR21 ;  /* 0x0000007f17077890 */ /* 0x000fe4000fffe115 */
[----:B------:R-:W-:Y:S01]  /*0900*/  UIADD3 UR14, UR14, -UR20, URZ ;  /* 0x800000140e0e7290 */ /* 0x000fe2000fffe03f */
[----:B------:R-:W-:Y:S01]  /*0910*/  UMOV UR6, UR15 ;  /* 0x0000000f00067c82 */ /* 0x000fe20008000000 */
[----:B------:R-:W-:Y:S01]  /*0920*/  IMAD.U32 R3, RZ, RZ, UR5 ;  /* 0x00000005ff037e24 */ /* 0x000fe2000f8e00ff */
[----:B------:R-:W-:-:S02]  /*0930*/  @!UP0 UIADD3 UR6, -UR6, URZ, URZ ;  /* 0x0000003f06068290 */ /* 0x000fc4000fffe13f */
[----:B------:R-:W-:Y:S02]  /*0940*/  @!UP1 ULOP3.LUT UR6, URZ, UR13, URZ, 0x33, !UPT ;  /* 0x0000000d3f069292 */ /* 0x000fe4000f8e333f */
[----:B------:R-:W-:Y:S02]  /*0950*/  UIADD3 UR7, UR7, UR16, UR22 ;  /* 0x0000001007077290 */ /* 0x000fe4000fffe016 */
[----:B------:R-:W-:Y:S02]  /*0960*/  UIMAD UR15, UR6, UR12, URZ ;  /* 0x0000000c060f72a4 */ /* 0x000fe4000f8e023f */
[----:B------:R-:W-:Y:S01]  /*0970*/  IMAD.U32 R0, RZ, RZ, UR6 ;  /* 0x00000006ff007e24 */ /* 0x000fe2000f8e00ff */
[----:B------:R-:W-:Y:S02]  /*0980*/  USHF.R.S32.HI UR13, URZ, 0x1f, UR14 ;  /* 0x0000001f3f0d7899 */ /* 0x000fe4000801140e */
[----:B------:R-:W-:Y:S02]  /*0990*/  USHF.R.S32.HI UR6, URZ, 0x1f, UR7 ;  /* 0x0000001f3f067899 */ /* 0x000fe40008011407 */
[----:B------:R-:W-:Y:S01]  /*09a0*/  VIADDMNMX R0, R0, UR15, R3, PT ;  /* 0x0000000f00007c46 */ /* 0x000fe2000b800103 */
[----:B------:R-:W-:-:S02]  /*09b0*/  ULEA.HI UR13, UR13, UR14, URZ, 0x6 ;  /* 0x0000000e0d0d7291 */ /* 0x000fc4000f8f303f */
[----:B------:R-:W-:Y:S01]  /*09c0*/  ULEA.HI UR6, UR6, UR7, URZ, 0x6 ;  /* 0x0000000706067291 */ /* 0x000fe2000f8f303f */
[----:B------:R-:W-:Y:S01]  /*09d0*/  R2UR UR5, R0 ;  /* 0x00000000000572ca */ /* 0x000fe200000e0000 */
[----:B------:R-:W-:Y:S02]  /*09e0*/  USHF.R.S32.HI UR13, URZ, 0x6, UR13 ;  /* 0x000000063f0d7899 */ /* 0x000fe4000801140d */
[----:B------:R-:W-:Y:S02]  /*09f0*/  USHF.R.S32.HI UR6, URZ, 0x6, UR6 ;  /* 0x000000063f067899 */ /* 0x000fe40008011406 */
[----:B------:R-:W-:-:S04]  /*0a00*/  UISETP.LT.AND UP1, UPT, UR15, UR13, UPT ;  /* 0x0000000d0f00728c */ /* 0x000fc8000bf21270 */
[----:B------:R-:W-:-:S04]  /*0a10*/  USEL UR15, UR15, UR13, !UP1 ;  /* 0x0000000d0f0f7287 */ /* 0x000fc8000c800000 */
[----:B------:R-:W-:-:S04]  /*0a20*/  UISETP.LT.AND UP0, UPT, UR5, UR6, UPT ;  /* 0x000000060500728c */ /* 0x000fc8000bf01270 */
[----:B------:R-:W-:-:S04]  /*0a30*/  USEL UR5, UR5, UR6, UP0 ;  /* 0x0000000605057287 */ /* 0x000fc80008000000 */
[----:B------:R-:W-:-:S06]  /*0a40*/  UISETP.GE.AND UP0, UPT, UR15, UR5, UPT ;  /* 0x000000050f00728c */ /* 0x000fcc000bf06270 */
[----:B------:R-:W-:-:S13]  /*0a50*/  PLOP3.LUT P0, PT, PT, PT, UP0, 0x80, 0x0 ;  /* 0x000000000000781c */ /* 0x000fda0003f0f008 */
[----:B------:R-:W-:Y:S05]  /*0a60*/  @!P0 BRA `(.L_x_7564) ;  /* 0x0000000400948947 */ /* 0x000fea0003800000 */
[----:B--2---:R-:W-:Y:S01]  /*0a70*/  SHF.R.S32.HI R3, RZ, 0x1f, R6 ;  /* 0x0000001fff037819 */ /* 0x004fe20000011406 */
[----:B------:R-:W-:Y:S01]  /*0a80*/  ULDC.64 UR6, c[0x0][0x2c0] ;  /* 0x0000b00000067ab9 */ /* 0x000fe20000000a00 */
[----:B------:R-:W-:Y:S01]  /*0a90*/  LOP3.LUT P6, RZ, R6, 0xf, RZ, 0xc0, !PT ;  /* 0x0000000f06ff7812 */ /* 0x000fe200078cc0ff */
        /* <DEDUP_REMOVED lines=11> */
[----:B------:R-:W-:Y:S01]  /*0b50*/  IMAD.SHL.U32 R4, R4, 0x4, RZ ;  /* 0x0000000404047824 */ /* 0x000fe200078e00ff */
[----:B------:R-:W-:Y:S01]  /*0b60*/  USHF.R.S32.HI UR6, URZ, 0x1f, UR7 ;  /* 0x0000001f3f067899 */ /* 0x000fe20008011407 */
[C---:B------:R-:W-:Y:S01]  /*0b70*/  VIADD R7, R0.reuse, 0x18 ;  /* 0x0000001800077836 */ /* 0x040fe20000000000 */
[C---:B------:R-:W-:Y:S01]  /*0b80*/  ISETP.GE.AND P1, PT, R0.reuse, UR21, PT ;  /* 0x0000001500007c0c */ /* 0x040fe2000bf26270 */
[----:B------:R-:W-:Y:S01]  /*0b90*/  VIADD R6, R0, 0x20 ;  /* 0x0000002000067836 */ /* 0x000fe20000000000 */
[----:B------:R-:W-:Y:S01]  /*0ba0*/  SHF.R.S32.HI R5, RZ, 0x1f, R4 ;  /* 0x0000001fff057819 */ /* 0x000fe20000011404 */
[----:B------:R-:W-:Y:S01]  /*0bb0*/  IMAD.U32 R2, RZ, RZ, UR4 ;  /* 0x00000004ff027e24 */ /* 0x000fe2000f8e00ff */
[----:B------:R-:W-:-:S02]  /*0bc0*/  ISETP.GE.AND P2, PT, R8, UR21, PT ;  /* 0x0000001508007c0c */ /* 0x000fc4000bf46270 */
[C---:B------:R-:W-:Y:S01]  /*0bd0*/  ISETP.GE.OR P5, PT, R0.reuse, UR21, P6 ;  /* 0x0000001500007c0c */ /* 0x040fe2000b7a6670 */
[----:B------:R-:W-:-:S03]  /*0be0*/  IMAD.WIDE R4, R0, 0x100, R4 ;  /* 0x0000010000047825 */ /* 0x000fc600078e0204 */
[----:B------:R-:W-:Y:S01]  /*0bf0*/  IADD3 R3, P0, R4, UR4, RZ ;  /* 0x0000000404037c10 */ /* 0x000fe2000ff1e0ff */
[----:B------:R-:W-:Y:S01]  /*0c00*/  ULDC.64 UR4, c[0x0][0x288] ;  /* 0x0000a20000047ab9 */ /* 0x000fe20000000a00 */
[----:B------:R-:W-:Y:S02]  /*0c10*/  VIADD R4, R0, 0x8 ;  /* 0x0000000800047836 */ /* 0x000fe40000000000 */
[----:B------:R-:W-:Y:S01]  /*0c20*/  LEA.HI.X.SX32 R2, R2, R5, 0x1, P0 ;  /* 0x0000000502027211 */ /* 0x000fe200000f0eff */
[----:B------:R-:W-:Y:S01]  /*0c30*/  VIADD R5, R0, 0x28 ;  /* 0x0000002800057836 */ /* 0x000fe20000000000 */
[C---:B------:R-:W-:Y:S02]  /*0c40*/  LEA R10, P0, R3.reuse, UR4, 0x2 ;  /* 0x00000004030a7c11 */ /* 0x040fe4000f8010ff */
[----:B------:R-:W-:Y:S02]  /*0c50*/  ISETP.GE.AND P3, PT, R4, UR21, PT ;  /* 0x0000001504007c0c */ /* 0x000fe4000bf66270 */
[----:B------:R-:W-:Y:S01]  /*0c60*/  LEA.HI.X R11, R3, UR5, R2, 0x2, P0 ;  /* 0x00000005030b7c11 */ /* 0x000fe200080f1402 */
[----:B------:R-:W-:Y:S01]  /*0c70*/  VIADD R3, R0, 0x38 ;  /* 0x0000003800037836 */ /* 0x000fe20000000000 */
[----:B------:R-:W-:Y:S01]  /*0c80*/  ISETP.GE.AND P0, PT, R7, UR21, PT ;  /* 0x0000001507007c0c */ /* 0x000fe2000bf06270 */
[----:B------:R-:W-:Y:S01]  /*0c90*/  ULDC.64 UR4, c[0x0][0x2b8] ;  /* 0x0000ae0000047ab9 */ /* 0x000fe20000000a00 */
[----:B------:R-:W-:Y:S01]  /*0ca0*/  ISETP.GE.OR P4, PT, R4, UR21, P6 ;  /* 0x0000001504007c0c */ /* 0x000fe2000b786670 */
[----:B------:R1:W-:Y:S01]  /*0cb0*/  @!P1 STG.E.128 desc[UR18][R10.64], RZ ;  /* 0x000000ff0a009986 */ /* 0x0003e2000c101d12 */
[----:B------:R-:W-:-:S03]  /*0cc0*/  VIADD R4, R0, 0x30 ;  /* 0x0000003000047836 */ /* 0x000fc60000000000 */
[----:B------:R1:W-:Y:S04]  /*0cd0*/  @!P1 STG.E.128 desc[UR18][R10.64+0x100], RZ ;  /* 0x000100ff0a009986 */ /* 0x0003e8000c101d12 */
[----:B------:R1:W-:Y:S04]  /*0ce0*/  @!P1 STG.E.128 desc[UR18][R10.64+0x200], RZ ;  /* 0x000200ff0a009986 */ /* 0x0003e8000c101d12 */
[----:B------:R1:W-:Y:S01]  /*0cf0*/  @!P1 STG.E.128 desc[UR18][R10.64+0x300], RZ ;  /* 0x000300ff0a009986 */ /* 0x0003e2000c101d12 */
[----:B------:R-:W-:Y:S01]  /*0d00*/  ISETP.GE.AND P1, PT, R6, UR21, PT ;  /* 0x0000001506007c0c */ /* 0x000fe2000bf26270 */
[----:B------:R-:W-:-:S02]  /*0d10*/  @!P4 IMAD.MOV.U32 R21, RZ, RZ, -0x800000 ;  /* 0xff800000ff15c424 */ /* 0x000fc400078e00ff */
[----:B------:R1:W-:Y:S04]  /*0d20*/  @!P2 STG.E.128 desc[UR18][R10.64+0x4000], RZ ;  /* 0x004000ff0a00a986 */ /* 0x0003e8000c101d12 */
[----:B------:R1:W-:Y:S04]  /*0d30*/  @!P2 STG.E.128 desc[UR18][R10.64+0x4100], RZ ;  /* 0x004100ff0a00a986 */ /* 0x0003e8000c101d12 */
[----:B------:R1:W-:Y:S04]  /*0d40*/  @!P2 STG.E.128 desc[UR18][R10.64+0x4200], RZ ;  /* 0x004200ff0a00a986 */ /* 0x0003e8000c101d12 */
[----:B------:R1:W-:Y:S01]  /*0d50*/  @!P2 STG.E.128 desc[UR18][R10.64+0x4300], RZ ;  /* 0x004300ff0a00a986 */ /* 0x0003e2000c101d12 */
[----:B------:R-:W-:-:S03]  /*0d60*/  ISETP.GE.AND P2, PT, R4, UR21, PT ;  /* 0x0000001504007c0c */ /* 0x000fc6000bf46270 */
        /* <DEDUP_REMOVED lines=9> */
[----:B------:R-:W-:-:S03]  /*0e00*/  IADD3 R2, P0, R0, UR7, RZ ;  /* 0x0000000700027c10 */ /* 0x000fc6000ff1e0ff */
[----:B------:R1:W-:Y:S01]  /*0e10*/  @!P1 STG.E.128 desc[UR18][R10.64+0x8000], RZ ;  /* 0x008000ff0a009986 */ /* 0x0003e2000c101d12 */
[----:B------:R-:W-:Y:S02]  /*0e20*/  LEA.HI.X.SX32 R9, R0, UR6, 0x1, P0 ;  /* 0x0000000600097c11 */ /* 0x000fe400080f0eff */
[C---:B------:R-:W-:Y:S01]  /*0e30*/  LEA R12, P0, R2.reuse, UR4, 0x2 ;  /* 0x00000004020c7c11 */ /* 0x040fe2000f8010ff */
[----:B------:R1:W-:Y:S03]  /*0e40*/  @!P1 STG.E.128 desc[UR18][R10.64+0x8100], RZ ;  /* 0x008100ff0a009986 */ /* 0x0003e6000c101d12 */
[----:B------:R-:W-:Y:S01]  /*0e50*/  LEA.HI.X R13, R2, UR5, R9, 0x2, P0 ;  /* 0x00000005020d7c11 */ /* 0x000fe200080f1409 */
[----:B------:R1:W-:Y:S01]  /*0e60*/  @!P1 STG.E.128 desc[UR18][R10.64+0x8200], RZ ;  /* 0x008200ff0a009986 */ /* 0x0003e2000c101d12 */
[----:B------:R-:W-:-:S03]  /*0e70*/  ISETP.GE.OR P0, PT, R5, UR21, P6 ;  /* 0x0000001505007c0c */ /* 0x000fc6000b706670 */
[----:B------:R1:W-:Y:S01]  /*0e80*/  @!P1 STG.E.128 desc[UR18][R10.64+0x8300], RZ ;  /* 0x008300ff0a009986 */ /* 0x0003e2000c101d12 */
[----:B------:R-:W-:-:S03]  /*0e90*/  ISETP.GE.AND P1, PT, R3, UR21, PT ;  /* 0x0000001503007c0c */ /* 0x000fc6000bf26270 */
[----:B------:R1:W-:Y:S04]  /*0ea0*/  @!P2 STG.E.128 desc[UR18][R10.64+0xc000], RZ ;  /* 0x00c000ff0a00a986 */ /* 0x0003e8000c101d12 */
[----:B------:R1:W-:Y:S02]  /*0eb0*/  @!P2 STG.E.128 desc[UR18][R10.64+0xc100], RZ ;  /* 0x00c100ff0a00a986 */ /* 0x0003e4000c101d12 */
[----:B------:R-:W-:Y:S02]  /*0ec0*/  @!P0 IMAD.MOV.U32 R9, RZ, RZ, -0x800000 ;  /* 0xff800000ff098424 */ /* 0x000fe400078e00ff */
[----:B------:R1:W-:Y:S04]  /*0ed0*/  @!P2 STG.E.128 desc[UR18][R10.64+0xc200], RZ ;  /* 0x00c200ff0a00a986 */ /* 0x0003e8000c101d12 */
[----:B------:R1:W-:Y:S01]  /*0ee0*/  @!P2 STG.E.128 desc[UR18][R10.64+0xc300], RZ ;  /* 0x00c300ff0a00a986 */ /* 0x0003e2000c101d12 */
[----:B------:R-:W-:Y:S01]  /*0ef0*/  ISETP.GE.OR P2, PT, R7, UR21, P6 ;  /* 0x0000001507007c0c */ /* 0x000fe2000b746670 */
[----:B------:R-:W-:-:S02]  /*0f00*/  @!P5 IMAD.MOV.U32 R7, RZ, RZ, -0x800000 ;  /* 0xff800000ff07d424 */ /* 0x000fc400078e00ff */
[----:B------:R1:W-:Y:S04]  /*0f10*/  @!P3 STG.E.128 desc[UR18][R10.64+0xa000], RZ ;  /* 0x00a000ff0a00b986 */ /* 0x0003e8000c101d12 */
[----:B------:R1:W-:Y:S04]  /*0f20*/  @!P3 STG.E.128 desc[UR18][R10.64+0xa100], RZ ;  /* 0x00a100ff0a00b986 */ /* 0x0003e8000c101d12 */
[----:B------:R1:W-:Y:S02]  /*0f30*/  @!P3 STG.E.128 desc[UR18][R10.64+0xa200], RZ ;  /* 0x00a200ff0a00b986 */ /* 0x0003e4000c101d12 */
[----:B------:R-:W-:-:S02]  /*0f40*/  @!P2 IMAD.MOV.U32 R17, RZ, RZ, -0x800000 ;  /* 0xff800000ff11a424 */ /* 0x000fc400078e00ff */
[----:B------:R1:W-:Y:S01]  /*0f50*/  @!P3 STG.E.128 desc[UR18][R10.64+0xa300], RZ ;  /* 0x00a300ff0a00b986 */ /* 0x0003e2000c101d12 */
[----:B------:R-:W-:-:S03]  /*0f60*/  ISETP.GE.OR P3, PT, R8, UR21, P6 ;  /* 0x0000001508007c0c */ /* 0x000fc6000b766670 */
[----:B------:R1:W-:Y:S04]  /*0f70*/  @!P1 STG.E.128 desc[UR18][R10.64+0xe000], RZ ;  /* 0x00e000ff0a009986 */ /* 0x0003e8000c101d12 */
[----:B------:R1:W-:Y:S04]  /*0f80*/  @!P1 STG.E.128 desc[UR18][R10.64+0xe100], RZ ;  /* 0x00e100ff0a009986 */ /* 0x0003e8000c101d12 */
[----:B------:R1:W-:Y:S02]  /*0f90*/  @!P1 STG.E.128 desc[UR18][R10.64+0xe200], RZ ;  /* 0x00e200ff0a009986 */ /* 0x0003e4000c101d12 */
[----:B------:R-:W-:-:S02]  /*0fa0*/  @!P3 IMAD.MOV.U32 R19, RZ, RZ, -0x800000 ;  /* 0xff800000ff13b424 */ /* 0x000fc400078e00ff */
[----:B------:R1:W-:Y:S01]  /*0fb0*/  @!P1 STG.E.128 desc[UR18][R10.64+0xe300], RZ ;  /* 0x00e300ff0a009986 */ /* 0x0003e2000c101d12 */
[----:B------:R-:W-:-:S03]  /*0fc0*/  ISETP.GE.OR P1, PT, R6, UR21, P6 ;  /* 0x0000001506007c0c */ /* 0x000fc6000b726670 */
[----:B------:R1:W-:Y:S01]  /*0fd0*/  @!P5 STG.E desc[UR18][R12.64], R7 ;  /* 0x000000070c00d986 */ /* 0x0003e2000c101912 */
[----:B------:R-:W-:Y:S02]  /*0fe0*/  ISETP.GE.OR P5, PT, R4, UR21, P6 ;  /* 0x0000001504007c0c */ /* 0x000fe4000b7a6670 */
[----:B------:R-:W-:Y:S01]  /*0ff0*/  ISETP.GE.OR P6, PT, R3, UR21, P6 ;  /* 0x0000001503007c0c */ /* 0x000fe2000b7c6670 */
[----:B------:R1:W-:Y:S04]  /*1000*/  @!P4 STG.E desc[UR18][R12.64+0x20], R21 ;  /* 0x000020150c00c986 */ /* 0x0003e8000c101912 */
[----:B------:R1:W-:Y:S02]  /*1010*/  @!P3 STG.E desc[UR18][R12.64+0x40], R19 ;  /* 0x000040130c00b986 */ /* 0x0003e4000c101912 */
[----:B------:R-:W-:-:S02]  /*1020*/  @!P1 IMAD.MOV.U32 R15, RZ, RZ, -0x800000 ;  /* 0xff800000ff0f9424 */ /* 0x000fc400078e00ff */
[----:B------:R1:W-:Y:S02]  /*1030*/  @!P2 STG.E desc[UR18][R12.64+0x60], R17 ;  /* 0x000060110c00a986 */ /* 0x0003e4000c101912 */
[----:B------:R-:W-:Y:S02]  /*1040*/  @!P5 IMAD.MOV.U32 R5, RZ, RZ, -0x800000 ;  /* 0xff800000ff05d424 */ /* 0x000fe400078e00ff */
[----:B------:R1:W-:Y:S04]  /*1050*/  @!P1 STG.E desc[UR18][R12.64+0x80], R15 ;  /* 0x0000800f0c009986 */ /* 0x0003e8000c101912 */
[----:B------:R1:W-:Y:S04]  /*1060*/  @!P0 STG.E desc[UR18][R12.64+0xa0], R9 ;  /* 0x0000a0090c008986 */ /* 0x0003e8000c101912 */
[----:B------:R1:W-:Y:S01]  /*1070*/  @!P5 STG.E desc[UR18][R12.64+0xc0], R5 ;  /* 0x0000c0050c00d986 */ /* 0x0003e2000c101912 */
[----:B------:R-:W-:Y:S05]  /*1080*/  @P6 EXIT ;  /* 0x000000000000694d */ /* 0x000fea0003800000 */
[----:B------:R-:W-:-:S05]  /*1090*/  MOV R3, 0xff800000 ;  /* 0xff80000000037802 */ /* 0x000fca0000000f00 */
[----:B------:R-:W-:Y:S01]  /*10a0*/  STG.E desc[UR18][R12.64+0xe0], R3 ;  /* 0x0000e0030c007986 */ /* 0x000fe2000c101912 */
[----:B------:R-:W-:Y:S05]  /*10b0*/  EXIT ;  /* 0x000000000000794d */ /* 0x000fea0003800000 */
.L_x_7564:
        /* <DEDUP_REMOVED lines=9> */
[----:B------:R-:W3:Y:S01]  /*1150*/  @P0 LDG.E R2, desc[UR18][R2.64] ;  /* 0x0000001202020981 */ /* 0x000ee2000c1e1900 */
[----:B------:R-:W-:Y:S01]  /*1160*/  ISETP.NE.U32.AND P1, PT, RZ, UR6, PT ;  /* 0x00000006ff007c0c */ /* 0x000fe2000bf25070 */
[----:B------:R-:W-:Y:S01]  /*1170*/  UMOV UR8, UR17 ;  /* 0x0000001100087c82 */ /* 0x000fe20008000000 */
[----:B------:R-:W-:Y:S02]  /*1180*/  PLOP3.LUT P3, PT, PT, PT, PT, 0x8, 0x0 ;  /* 0x000000000000781c */ /* 0x000fe40003f6e170 */
[----:B------:R-:W-:Y:S02]  /*1190*/  CS2R R236, SRZ ;  /* 0x0000000000ec7805 */ /* 0x000fe4000001ff00 */
[----:B------:R-:W-:Y:S02]  /*11a0*/  ISETP.NE.AND.EX P1, PT, RZ, UR7, PT, P1 ;  /* 0x00000007ff007c0c */ /* 0x000fe4000bf25310 */
[----:B---3--:R-:W-:-:S11]  /*11b0*/  @P0 R2UR UR8, R2 ;  /* 0x00000000020802ca */ /* 0x008fd600000e0000 */
        /* <DEDUP_REMOVED lines=12> */
.L_x_7565:
        /* <DEDUP_REMOVED lines=32> */
[----:B------:R-:W3:Y:S01]  /*1480*/  LDG.E R3, desc[UR18][R14.64] ;  /* 0x000000120e037981 */ /* 0x000ee2000c1e1900 */
        /* <DEDUP_REMOVED lines=23> */
[----:B------:R-:W-:Y:S02]  /*1600*/  @P2 VIADD R2, R2, 0x1 ;  /* 0x0000000102022836 */ /* 0x000fe40000000000 */
[----:B------:R-:W-:Y:S01]  /*1610*/  IMAD R4, R5, UR12, RZ ;  /* 0x0000000c05047c24 */ /* 0x000fe2000f8e02ff */
[----:B---3--:R-:W-:Y:S02]  /*1620*/  R2UR UR14, R3 ;  /* 0x00000000030e72ca */ /* 0x008fe400000e0000 */
        /* <DEDUP_REMOVED lines=13> */
[----:B------:R-:W-:-:S02]  /*1700*/  SHF.R.S32.HI R17, RZ, 0x1f, R2 ;  /* 0x0000001fff117819 */ /* 0x000fc40000011402 */
[----:B------:R-:W-:Y:S01]  /*1710*/  MOV R16, R2 ;  /* 0x0000000200107202 */ /* 0x000fe20000000f00 */
[----:B------:R-:W-:Y:S01]  /*1720*/  IMAD.U32 R11, RZ, RZ, UR6 ;  /* 0x00000006ff0b7e24 */ /* 0x000fe2000f8e00ff */
[----:B------:R-:W-:Y:S01]  /*1730*/  ULDC.64 UR6, c[0x0][0x238] ;  /* 0x00008e0000067ab9 */ /* 0x000fe20000000a00 */
[----:B------:R-:W-:Y:S01]  /*1740*/  IMAD R3, R17, UR8, RZ ;  /* 0x0000000811037c24 */ /* 0x000fe2000f8e02ff */
[----:B------:R-:W-:Y:S01]  /*1750*/  UIMAD UR11, UR11, UR6, URZ ;  /* 0x000000060b0b72a4 */ /* 0x000fe2000f8e023f */
[----:B------:R-:W-:Y:S01]  /*1760*/  IMAD.WIDE.U32 R10, R9, UR12, R10 ;  /* 0x0000000c090a7c25 */ /* 0x000fe2000f8e000a */
[----:B------:R-:W-:Y:S02]  /*1770*/  UIMAD.WIDE.U32 UR26, UR14, UR6, URZ ;  /* 0x000000060e1a72a5 */ /* 0x000fe4000f8e003f */
[----:B------:R-:W-:Y:S01]  /*1780*/  UIMAD UR11, UR14, UR7, UR11 ;  /* 0x000000070e0b72a4 */ /* 0x000fe2000f8e020b */
[----:B------:R-:W-:Y:S01]  /*1790*/  IMAD R3, R2, UR9, R3 ;  /* 0x0000000902037c24 */ /* 0x000fe2000f8e0203 */
[----:B------:R-:W-:-:S02]  /*17a0*/  IADD3 R11, R11, R0, RZ ;  /* 0x000000000b0b7210 */ /* 0x000fc40007ffe0ff */
[----:B------:R-:W-:Y:S01]  /*17b0*/  UIADD3 UR11, UR27, UR11, URZ ;  /* 0x0000000b1b0b7290 */ /* 0x000fe2000fffe03f */
[----:B------:R-:W-:-:S04]  /*17c0*/  IMAD.WIDE.U32 R42, R2, UR8, R10 ;  /* 0x00000008022a7c25 */ /* 0x000fc8000f8e000a */
[----:B------:R-:W-:Y:S01]  /*17d0*/  IMAD.IADD R12, R43, 0x1, R3 ;  /* 0x000000012b0c7824 */ /* 0x000fe200078e0203 */
[----:B------:R-:W-:Y:S06]  /*17e0*/  BRA `(.L_x_7567) ;  /* 0x0000000400407947 */ /* 0x000fec0003800000 */
.L_x_7566:
        /* <DEDUP_REMOVED lines=46> */
.L_x_7568:
        /* <DEDUP_REMOVED lines=19> */
[----:B------:R-:W-:Y:S02]  /*1c00*/  IMAD.U32 R5, RZ, RZ, UR24 ;  /* 0x00000018ff057e24 */ /* 0x000fe4000f8e00ff */
[----:B------:R-:W-:Y:S01]  /*1c10*/  IMAD.IADD R12, R43, 0x1, R0 ;  /* 0x000000012b0c7824 */ /* 0x000fe200078e0200 */
        /* <DEDUP_REMOVED lines=13> */
.L_x_7567:
[----:B--2---:R-:W-:Y:S01]  /*1cf0*/  SHF.R.S32.HI R7, RZ, 0x1f, R6 ;  /* 0x0000001fff077819 */ /* 0x004fe20000011406 */
        /* <DEDUP_REMOVED lines=30> */
[----:B------:R-:W-:Y:S01]  /*1ee0*/  LOP3.LUT R4, R4, 0x1c0, RZ, 0xc0, !PT ;  /* 0x000001c004047812 */ /* 0x000fe200078ec0ff */
[----:B------:R-:W-:Y:S01]  /*1ef0*/  USHF.R.S32.HI UR8, URZ, 0x1f, UR4 ;  /* 0x0000001f3f087899 */ /* 0x000fe20008011404 */
[----:B------:R-:W-:Y:S01]  /*1f00*/  @!P6 MOV R15, 0x400 ;  /* 0x00000400000fe802 */ /* 0x000fe20000000f00 */
[----:B------:R-:W4:Y:S01]  /*1f10*/  @!P0 S2R R28, SR_CgaCtaId ;  /* 0x00000000001c8919 */ /* 0x000f220000008800 */
[----:B------:R-:W-:Y:S01]  /*1f20*/  @!UP0 UIADD3 UR10, UR29, UR7, URZ ;  /* 0x000000071d0a8290 */ /* 0x000fe2000fffe03f */
[--C-:B------:R-:W-:Y:S01]  /*1f30*/  SHF.R.S32.HI R23, RZ, 0x1f, R22.reuse ;  /* 0x0000001fff177819 */ /* 0x100fe20000011416 */
[----:B------:R-:W-:Y:S01]  /*1f40*/  @!UP0 UMOV UR24, UR28 ;  /* 0x0000001c00188c82 */ /* 0x000fe20008000000 */
[----:B------:R-:W5:Y:S01]  /*1f50*/  @!P4 S2R R24, SR_CgaCtaId ;  /* 0x000000000018c919 */ /* 0x000f620000008800 */
[----:B------:R-:W-:Y:S01]  /*1f60*/  SHF.R.S32.HI R25, RZ, 0x1f, R27 ;  /* 0x0000001fff197819 */ /* 0x000fe2000001141b */
[----:B------:R-:W-:Y:S01]  /*1f70*/  ULDC.64 UR6, c[0x0][0x258] ;  /* 0x0000960000067ab9 */ /* 0x000fe20000000a00 */
[----:B------:R-:W-:Y:S01]  /*1f80*/  IADD3 R14, P2, R27, UR24, RZ ;  /* 0x000000181b0e7c10 */ /* 0x000fe2000ff5e0ff */
[----:B-1----:R-:W-:Y:S01]  /*1f90*/  IMAD.WIDE R40, R41, 0x40, R22 ;  /* 0x0000004029287825 */ /* 0x002fe200078e0216 */
[----:B------:R-:W-:Y:S01]  /*1fa0*/  LOP3.LUT R2, R4, 0x38, R27, 0xf8, !PT ;  /* 0x0000003804027812 */ /* 0x000fe200078ef81b */
[----:B------:R-:W-:Y:S01]  /*1fb0*/  UIMAD UR8, UR8, UR6, URZ ;  /* 0x00000006080872a4 */ /* 0x000fe2000f8e023f */
[----:B------:R-:W-:Y:S01]  /*1fc0*/  SHF.R.U32.HI R3, RZ, 0x3, R4 ;  /* 0x00000003ff037819 */ /* 0x000fe20000011604 */
[----:B------:R-:W-:Y:S01]  /*1fd0*/  IMAD.U32 R32, RZ, RZ, UR6 ;  /* 0x00000006ff207e24 */ /* 0x000fe2000f8e00ff */
[----:B------:R-:W-:Y:S01]  /*1fe0*/  @!P0 MOV R13, 0x400 ;  /* 0x00000400000d8802 */ /* 0x000fe20000000f00 */
[----:B--2---:R-:W-:Y:S01]  /*1ff0*/  @!P1 IMAD R35, R41, R10, RZ ;  /* 0x0000000a29239224 */ /* 0x004fe200078e02ff */
[----:B------:R-:W-:Y:S01]  /*2000*/  LOP3.LUT R3, R2, R3, RZ, 0x3c, !PT ;  /* 0x0000000302037212 */ /* 0x000fe200078e3cff */
[----:B------:R-:W-:Y:S01]  /*2010*/  UIMAD UR7, UR4, UR7, UR8 ;  /* 0x00000007040772a4 */ /* 0x000fe2000f8e0208 */
[----:B------:R-:W-:Y:S01]  /*2020*/  LEA.HI R2, R7, R6, RZ, 0x6 ;  /* 0x0000000607027211 */ /* 0x000fe200078f30ff */
[----:B------:R-:W-:Y:S01]  /*2030*/  @!P1 IMAD R35, R40, R11, R35 ;  /* 0x0000000b28239224 */ /* 0x000fe200078e0223 */
[----:B------:R-:W-:Y:S01]  /*2040*/  IADD3 R42, P5, R27, R42, RZ ;  /* 0x0000002a1b2a7210 */ /* 0x000fe20007fbe0ff */
[----:B------:R-:W-:Y:S01]  /*2050*/  IMAD R11, R23, UR12, RZ ;  /* 0x0000000c170b7c24 */ /* 0x000fe2000f8e02ff */
[----:B------:R-:W-:Y:S01]  /*2060*/  UIADD3 UR24, UR5, -0x1, URZ ;  /* 0xffffffff05187890 */ /* 0x000fe2000fffe03f */
[----:B------:R-:W-:Y:S01]  /*2070*/  IMAD.SHL.U32 R2, R2, 0x8, RZ ;  /* 0x0000000802027824 */ /* 0x000fe200078e00ff */
[----:B------:R-:W-:Y:S01]  /*2080*/  UMOV UR6, 0x400 ;  /* 0x0000040000067882 */ /* 0x000fe20000000000 */
[----:B------:R-:W-:Y:S01]  /*2090*/  IMAD.X R43, R25, 0x1, R12, P5 ;  /* 0x00000001192b7824 */ /* 0x000fe200028e060c */
[----:B------:R-:W-:Y:S01]  /*20a0*/  @!P6 IADD3 R30, P5, R40, 0x20, RZ ;  /* 0x00000020281ee810 */ /* 0x000fe20007fbe0ff */
[----:B------:R-:W-:Y:S01]  /*20b0*/  USHF.L.U32 UR25, UR24, 0x6, URZ ;  /* 0x0000000618197899 */ /* 0x000fe2000800063f */
[----:B------:R-:W-:Y:S01]  /*20c0*/  LOP3.LUT R3, R3, 0xfffffe00, R2, 0xf8, !PT ;  /* 0xfffffe0003037812 */ /* 0x000fe200078ef802 */
[----:B------:R-:W-:Y:S01]  /*20d0*/  IMAD R2, R22, UR13, R11 ;  /* 0x0000000d16027c24 */ /* 0x000fe2000f8e020b */
[----:B---3--:R-:W-:Y:S01]  /*20e0*/  @!P6 LEA R26, R26, R15, 0x18 ;  /* 0x0000000f1a1ae211 */ /* 0x008fe200078ec0ff */
[----:B------:R-:W-:Y:S01]  /*20f0*/  @!P6 IMAD.X R31, RZ, RZ, R41, P5 ;  /* 0x000000ffff1fe224 */ /* 0x000fe200028e0629 */
[----:B------:R-:W-:Y:S01]  /*2100*/  IADD3.X R15, R25, UR10, RZ, P2, !PT ;  /* 0x0000000a190f7c10 */ /* 0x000fe200097fe4ff */
[----:B------:R-:W-:Y:S01]  /*2110*/  UIADD3 UR27, -UR25, UR22, URZ ;  /* 0x00000016191b7290 */ /* 0x000fe2000fffe13f */
[C---:B------:R-:W-:Y:S01]  /*2120*/  IADD3 R168, P2, R22.reuse, R9, RZ ;  /* 0x0000000916a87210 */ /* 0x040fe20007f5e0ff */
[----:B------:R-:W-:Y:S01]  /*2130*/  IMAD.WIDE.U32 R42, R22, UR12, R42 ;  /* 0x0000000c162a7c25 */ /* 0x000fe2000f8e002a */
[----:B------:R-:W1:Y:S01]  /*2140*/  @!P1 LDC.64 R8, c[0x0][0x210] ;  /* 0x00008400ff089b82 */ /* 0x000e620000000a00 */
[----:B----4-:R-:W-:Y:S01]  /*2150*/  @!P0 LEA R28, R28, R13, 0x18 ;  /* 0x0000000d1c1c8211 */ /* 0x010fe200078ec0ff */
[----:B------:R-:W-:Y:S01]  /*2160*/  ULDC.64 UR8, c[0x0][0x250] ;  /* 0x0000940000087ab9 */ /* 0x000fe20000000a00 */
[----:B------:R-:W-:Y:S01]  /*2170*/  IMAD.WIDE.U32 R32, R32, UR4, R14 ;  /* 0x0000000420207c25 */ /* 0x000fe2000f8e000e */
[----:B------:R-:W-:-:S02]  /*2180*/  @!P4 MOV R13, 0x400 ;  /* 0x00000400000dc802 */ /* 0x000fc40000000f00 */
[----:B------:R-:W-:Y:S01]  /*2190*/  SHF.R.S32.HI R85, RZ, 0x5, R84 ;  /* 0x00000005ff557819 */ /* 0x000fe20000011454 */
[----:B------:R-:W-:Y:S01]  /*21a0*/  IMAD.X R18, R23, 0x1, R5, P2 ;  /* 0x0000000117127824 */ /* 0x000fe200010e0605 */
[----:B------:R-:W2:Y:S01]  /*21b0*/  S2UR UR4, SR_CgaCtaId ;  /* 0x00000000000479c3 */ /* 0x000ea20000008800 */
[----:B------:R-:W-:Y:S01]  /*21c0*/  @!P0 IADD3 R34, P2, R40, 0x10, RZ ;  /* 0x0000001028228810 */ /* 0x000fe20007f5e0ff */
[----:B------:R-:W-:Y:S01]  /*21d0*/  VIADD R37, R33, UR7 ;  /* 0x0000000721257c36 */ /* 0x000fe20008000000 */
[----:B-----5:R-:W-:Y:S01]  /*21e0*/  @!P4 LEA R24, R24, R13, 0x18 ;  /* 0x0000000d1818c211 */ /* 0x020fe200078ec0ff */
[----:B------:R-:W-:Y:S01]  /*21f0*/  @!P1 IMAD.MOV.U32 R36, RZ, RZ, R32 ;  /* 0x000000ffff249224 */ /* 0x000fe200078e0020 */
[----:B------:R-:W-:Y:S01]  /*2200*/  LEA R240, R85, UR21, 0x4 ;  /* 0x0000001555f07c11 */ /* 0x000fe2000f8e20ff */
[----:B------:R-:W-:Y:S01]  /*2210*/  @!P0 IMAD.X R11, RZ, RZ, R41, P2 ;  /* 0x000000ffff0b8224 */ /* 0x000fe200010e0629 */
[----:B------:R-:W-:Y:S01]  /*2220*/  @!P4 IADD3 R29, P2, R40, 0x30, RZ ;  /* 0x00000030281dc810 */ /* 0x000fe20007f5e0ff */
[----:B------:R-:W3:Y:S01]  /*2230*/  @!P0 LDC.64 R4, c[0x0][0x240] ;  /* 0x00009000ff048b82 */ /* 0x000ee20000000a00 */
[----:B------:R-:W-:Y:S01]  /*2240*/  IMAD.MOV.U32 R165, RZ, RZ, R42 ;  /* 0x000000ffffa57224 */ /* 0x000fe200078e002a */
[----:B------:R-:W-:Y:S01]  /*2250*/  LOP3.LUT R241, R241, 0x6, RZ, 0xc0, !PT ;  /* 0x00000006f1f17812 */ /* 0x000fe200078ec0ff */
[----:B------:R-:W-:-:S02]  /*2260*/  IMAD.IADD R2, R43, 0x1, R2 ;  /* 0x000000012b027824 */ /* 0x000fc400078e0202 */
[----:B------:R-:W-:Y:S02]  /*2270*/  @!P4 IMAD.X R23, RZ, RZ, R41, P2 ;  /* 0x000000ffff17c224 */ /* 0x000fe400010e0629 */
[----:B------:R-:W-:Y:S01]  /*2280*/  @!P1 IMAD.WIDE.U32 R40, R40, R10, R36 ;  /* 0x0000000a28289225 */ /* 0x000fe200078e0024 */
[----:B------:R-:W4:Y:S03]  /*2290*/  @!P6 LDC.64 R12, c[0x0][0x240] ;  /* 0x00009000ff0ceb82 */ /* 0x000f260000000a00 */
[----:B------:R-:W-:Y:S01]  /*22a0*/  @!P1 IMAD.IADD R10, R41, 0x1, R35 ;  /* 0x00000001290a9824 */ /* 0x000fe200078e0223 */
[C---:B-1----:R-:W-:Y:S01]  /*22b0*/  @!P1 LEA R38, P2, R40.reuse, R8, 0x1 ;  /* 0x0000000828269211 */ /* 0x042fe200078408ff */
[----:B------:R-:W-:Y:S02]  /*22c0*/  @!P0 IMAD.MOV.U32 R41, RZ, RZ, R37 ;  /* 0x000000ffff298224 */ /* 0x000fe400078e0025 */
[----:B------:R-:W-:Y:S01]  /*22d0*/  @!P6 IMAD.MOV.U32 R36, RZ, RZ, R32 ;  /* 0x000000ffff24e224 */ /* 0x000fe200078e0020 */
[----:B------:R-:W1:Y:S01]  /*22e0*/  @!P0 LDC.64 R14, c[0x0][0x210] ;  /* 0x00008400ff0e8b82 */ /* 0x000e620000000a00 */
[----:B--2---:R-:W-:Y:S01]  /*22f0*/  ULEA UR4, UR4, UR6, 0x18 ;  /* 0x0000000604047291 */ /* 0x004fe2000f8ec03f */
[----:B------:R-:W-:Y:S01]  /*2300*/  @!P1 LEA.HI.X R39, R40, R9, R10, 0x1, P2 ;  /* 0x0000000928279211 */ /* 0x000fe200010f0c0a */
[----:B------:R-:W-:Y:S01]  /*2310*/  @!P0 IMAD.MOV.U32 R40, RZ, RZ, R32 ;  /* 0x000000ffff288224 */ /* 0x000fe200078e0020 */
[----:B------:R-:W-:Y:S01]  /*2320*/  ISETP.GE.AND P2, PT, R22, UR27, PT ;  /* 0x0000001b16007c0c */ /* 0x000fe2000bf46270 */
[C---:B------:R-:W-:Y:S01]  /*2330*/  @!P0 IMAD R35, R3.reuse, 0x2, R28 ;  /* 0x0000000203238824 */ /* 0x040fe200078e021c */
[----:B------:R-:W-:Y:S01]  /*2340*/  ULDC.64 UR6, c[0x0][0x268] ;  /* 0x00009a0000067ab9 */ /* 0x000fe20000000a00 */
[----:B------:R-:W-:Y:S01]  /*2350*/  LEA R235, R3, UR4, 0x1 ;  /* 0x0000000403eb7c11 */ /* 0x000fe2000f8e08ff */
[----:B------:R-:W2:Y:S01]  /*2360*/  @!P4 LDC.64 R8, c[0x0][0x240] ;  /* 0x00009000ff08cb82 */ /* 0x000ea20000000a00 */
[----:B---3--:R-:W-:-:S02]  /*2370*/  @!P0 IMAD R33, R11, R4, RZ ;  /* 0x000000040b218224 */ /* 0x008fc400078e02ff */
[C---:B------:R-:W-:Y:S01]  /*2380*/  @!P0 IMAD.WIDE.U32 R40, R34.reuse, R4, R40 ;  /* 0x0000000422288225 */ /* 0x040fe200078e0028 */
[----:B------:R-:W-:Y:S01]  /*2390*/  @!PT LDS RZ, [RZ] ;  /* 0x00000000fffff984 */ /* 0x000fe20000000800 */
[----:B------:R-:W-:Y:S01]  /*23a0*/  @!PT LDS RZ, [RZ] ;  /* 0x00000000fffff984 */ /* 0x000fe20000000800 */
[----:B------:R-:W-:Y:S01]  /*23b0*/  @!PT LDS RZ, [RZ] ;  /* 0x00000000fffff984 */ /* 0x000fe20000000800 */
[----:B------:R-:W-:Y:S03]  /*23c0*/  @!P1 LDGSTS.E.BYPASS.LTC128B.128 [R235], desc[UR18][R38.64] ;  /* 0x0000000026eb9fae */ /* 0x000fe6000b901d52 */
[----:B------:R-:W-:Y:S01]  /*23d0*/  @!P0 IMAD R33, R34, R5, R33 ;  /* 0x0000000522218224 */ /* 0x000fe200078e0221 */
[----:B------:R-:W3:Y:S01]  /*23e0*/  @!P6 LDC.64 R10, c[0x0][0x210] ;  /* 0x00008400ff0aeb82 */ /* 0x000ee20000000a00 */
[-C--:B----4-:R-:W-:Y:S01]  /*23f0*/  @!P6 IMAD R31, R31, R12.reuse, RZ ;  /* 0x0000000c1f1fe224 */ /* 0x090fe200078e02ff */
[----:B------:R-:W-:Y:S01]  /*2400*/  @!P1 LDGSTS.E.BYPASS.LTC128B.128 [R235+0x2000], desc[UR18][R38.64+0x80] ;  /* 0x0200008026eb9fae */ /* 0x000fe2000b901d52 */
[----:B------:R-:W-:Y:S02]  /*2410*/  @!P0 IMAD.IADD R34, R41, 0x1, R33 ;  /* 0x0000000129228824 */ /* 0x000fe400078e0221 */
[----:B------:R-:W-:Y:S01]  /*2420*/  @!P4 IMAD.MOV.U32 R33, RZ, RZ, R37 ;  /* 0x000000ffff21c224 */ /* 0x000fe200078e0025 */
[----:B------:R-:W-:Y:S01]  /*2430*/  @!P1 LDGSTS.E.BYPASS.LTC128B.128 [R235+0x4000], desc[UR18][R38.64+0x100] ;  /* 0x0400010026eb9fae */ /* 0x000fe2000b901d52 */
[C---:B------:R-:W-:Y:S01]  /*2440*/  @!P6 IMAD R31, R30.reuse, R13, R31 ;  /* 0x0000000d1e1fe224 */ /* 0x040fe200078e021f */
[----:B------:R-:W4:Y:S01]  /*2450*/  @!P4 LDC.64 R4, c[0x0][0x210] ;  /* 0x00008400ff04cb82 */ /* 0x000f220000000a00 */
[----:B------:R-:W-:Y:S01]  /*2460*/  @!P6 IMAD.WIDE.U32 R36, R30, R12, R36 ;  /* 0x0000000c1e24e225 */ /* 0x000fe200078e0024 */
[----:B------:R-:W-:Y:S01]  /*2470*/  @!P1 LDGSTS.E.BYPASS.LTC128B.128 [R235+0x6000], desc[UR18][R38.64+0x180] ;  /* 0x0600018026eb9fae */ /* 0x000fe2000b901d52 */
[----:B-1----:R-:W-:-:S02]  /*2480*/  @!P0 LEA R14, P1, R40, R14, 0x1 ;  /* 0x0000000e280e8211 */ /* 0x002fc400078208ff */
[----:B------:R-:W-:Y:S01]  /*2490*/  IMAD R17, R17, UR6, RZ ;  /* 0x0000000611117c24 */ /* 0x000fe2000f8e02ff */
[----:B------:R-:W1:Y:S01]  /*24a0*/  @!P2 S2R R30, SR_CgaCtaId ;  /* 0x00000000001ea919 */ /* 0x000e620000008800 */
[----:B------:R-:W-:Y:S01]  /*24b0*/  @!P0 LEA.HI.X R15, R40, R15, R34, 0x1, P1 ;  /* 0x0000000f280f8211 */ /* 0x000fe200008f0c22 */
[----:B------:R-:W5:Y:S01]  /*24c0*/  @!P2 LDC.64 R12, c[0x0][0x218] ;  /* 0x00008600ff0cab82 */ /* 0x000f620000000a00 */
[-C--:B--2---:R-:W-:Y:S02]  /*24d0*/  @!P4 IMAD R28, R23, R8.reuse, RZ ;  /* 0x00000008171cc224 */ /* 0x084fe400078e02ff */
[C---:B------:R-:W-:Y:S01]  /*24e0*/  @!P4 IMAD.WIDE.U32 R32, R29.reuse, R8, R32 ;  /* 0x000000081d20c225 */ /* 0x040fe200078e0020 */
[----:B------:R-:W-:Y:S03]  /*24f0*/  @!P0 LDGSTS.E.BYPASS.LTC128B.128 [R35+0x800], desc[UR18][R14.64] ;  /* 0x008000000e238fae */ /* 0x000fe6000b901d52 */
[----:B------:R-:W-:Y:S01]  /*2500*/  @!P4 IMAD R9, R29, R9, R28 ;  /* 0x000000091d09c224 */ /* 0x000fe200078e021c */
[----:B------:R-:W-:Y:S01]  /*2510*/  @!P0 LDGSTS.E.BYPASS.LTC128B.128 [R35+0x2800], desc[UR18][R14.64+0x80] ;  /* 0x028000800e238fae */ /* 0x000fe2000b901d52 */
[----:B------:R-:W-:Y:S01]  /*2520*/  @!P6 IMAD.IADD R34, R37, 0x1, R31 ;  /* 0x000000012522e824 */ /* 0x000fe200078e021f */
[C---:B---3--:R-:W-:Y:S01]  /*2530*/  @!P6 LEA R10, P1, R36.reuse, R10, 0x1 ;  /* 0x0000000a240ae211 */ /* 0x048fe200078208ff */
[----:B------:R-:W-:Y:S01]  /*2540*/  @!P6 IMAD R23, R3, 0x2, R26 ;  /* 0x000000020317e824 */ /* 0x000fe200078e021a */
[----:B------:R-:W-:Y:S01]  /*2550*/  @!P0 LDGSTS.E.BYPASS.LTC128B.128 [R35+0x4800], desc[UR18][R14.64+0x100] ;  /* 0x048001000e238fae */ /* 0x000fe2000b901d52 */
[----:B------:R-:W-:Y:S01]  /*2560*/  @!P4 IMAD.IADD R9, R33, 0x1, R9 ;  /* 0x000000012109c824 */ /* 0x000fe200078e0209 */
[----:B------:R-:W-:-:S02]  /*2570*/  @!P6 LEA.HI.X R11, R36, R11, R34, 0x1, P1 ;  /* 0x0000000b240be211 */ /* 0x000fc400008f0c22 */
[----:B------:R2:W-:Y:S01]  /*2580*/  @!P0 LDGSTS.E.BYPASS.LTC128B.128 [R35+0x6800], desc[UR18][R14.64+0x180] ;  /* 0x068001800e238fae */ /* 0x0005e2000b901d52 */
[----:B------:R-:W-:Y:S02]  /*2590*/  ISETP.GE.AND P0, PT, R21, UR27, PT ;  /* 0x0000001b15007c0c */ /* 0x000fe4000bf06270 */
[C---:B----4-:R-:W-:Y:S01]  /*25a0*/  @!P4 LEA R26, P5, R32.reuse, R4, 0x1 ;  /* 0x00000004201ac211 */ /* 0x050fe200078a08ff */
[----:B------:R-:W-:Y:S01]  /*25b0*/  @!P6 LDGSTS.E.BYPASS.LTC128B.128 [R23+0x1000], desc[UR18][R10.64] ;  /* 0x010000000a17efae */ /* 0x000fe2000b901d52 */
[----:B------:R-:W-:Y:S02]  /*25c0*/  IADD3 R8, P1, R27, UR26, RZ ;  /* 0x0000001a1b087c10 */ /* 0x000fe4000ff3e0ff */
[----:B------:R-:W-:Y:S01]  /*25d0*/  @!P4 LEA.HI.X R27, R32, R5, R9, 0x1, P5 ;  /* 0x00000005201bc211 */ /* 0x000fe200028f0c09 */
[----:B------:R-:W-:Y:S01]  /*25e0*/  @!P6 LDGSTS.E.BYPASS.LTC128B.128 [R23+0x3000], desc[UR18][R10.64+0x80] ;  /* 0x030000800a17efae */ /* 0x000fe2000b901d52 */
[----:B------:R-:W-:Y:S01]  /*25f0*/  IADD3.X R9, R25, UR11, RZ, P1, !PT ;  /* 0x0000000b19097c10 */ /* 0x000fe20008ffe4ff */
[----:B------:R-:W-:Y:S01]  /*2600*/  @!P4 IMAD R25, R3, 0x2, R24 ;  /* 0x000000020319c824 */ /* 0x000fe200078e0218 */
[----:B------:R-:W-:Y:S01]  /*2610*/  ISETP.GE.AND P5, PT, R19, UR27, PT ;  /* 0x0000001b13007c0c */ /* 0x000fe2000bfa6270 */
[----:B------:R-:W-:Y:S01]  /*2620*/  @!P6 LDGSTS.E.BYPASS.LTC128B.128 [R23+0x5000], desc[UR18][R10.64+0x100] ;  /* 0x050001000a17efae */ /* 0x000fe2000b901d52 */
[----:B------:R-:W-:Y:S01]  /*2630*/  IMAD.U32 R24, RZ, RZ, UR12 ;  /* 0x0000000cff187e24 */ /* 0x000fe2000f8e00ff */
[----:B------:R-:W3:Y:S01]  /*2640*/  @!P0 LDC.64 R4, c[0x0][0x218] ;  /* 0x00008600ff048b82 */ /* 0x000ee20000000a00 */
[----:B------:R-:W-:Y:S01]  /*2650*/  UIMAD.WIDE.U32 UR10, UR12, 0x20, URZ ;  /* 0x000000200c0a78a5 */ /* 0x000fe2000f8e003f */
[----:B------:R4:W-:Y:S01]  /*2660*/  @!P6 LDGSTS.E.BYPASS.LTC128B.128 [R23+0x7000], desc[UR18][R10.64+0x180] ;  /* 0x070001800a17efae */ /* 0x0009e2000b901d52 */
[----:B------:R-:W-:-:S03]  /*2670*/  ISETP.GE.AND P6, PT, R20, UR27, PT ;  /* 0x0000001b14007c0c */ /* 0x000fc6000bfc6270 */
[----:B------:R-:W-:Y:S04]  /*2680*/  @!P4 LDGSTS.E.BYPASS.LTC128B.128 [R25+0x1800], desc[UR18][R26.64] ;  /* 0x018000001a19cfae */ /* 0x000fe8000b901d52 */
[----:B------:R-:W-:Y:S01]  /*2690*/  @!P4 LDGSTS.E.BYPASS.LTC128B.128 [R25+0x3800], desc[UR18][R26.64+0x80] ;  /* 0x038000801a19cfae */ /* 0x000fe2000b901d52 */
[----:B------:R-:W-:Y:S01]  /*26a0*/  VOTEU.ALL UP0, P5 ;  /* 0x00000000003f7886 */ /* 0x000fe20002800000 */
[----:B--2---:R-:W-:Y:S02]  /*26b0*/  @!P2 MOV R15, 0x400 ;  /* 0x00000400000fa802 */ /* 0x004fe40000000f00 */
[----:B------:R-:W-:Y:S01]  /*26c0*/  @!P4 LDGSTS.E.BYPASS.LTC128B.128 [R25+0x5800], desc[UR18][R26.64+0x100] ;  /* 0x058001001a19cfae */ /* 0x000fe2000b901d52 */
[C---:B-----5:R-:W-:Y:S02]  /*26d0*/  @!P2 LEA R14, P1, R165.reuse, R12, 0x1 ;  /* 0x0000000ca50ea211 */ /* 0x060fe400078208ff */
[----:B-1----:R-:W-:Y:S01]  /*26e0*/  @!P2 LEA R30, R30, R15, 0x18 ;  /* 0x0000000f1e1ea211 */ /* 0x002fe200078ec0ff */
[----:B------:R1:W-:Y:S01]  /*26f0*/  @!P4 LDGSTS.E.BYPASS.LTC128B.128 [R25+0x7800], desc[UR18][R26.64+0x180] ;  /* 0x078001801a19cfae */ /* 0x0003e2000b901d52 */
[----:B------:R-:W-:-:S02]  /*2700*/  @!P2 LEA.HI.X R15, R165, R13, R2, 0x1, P1 ;  /* 0x0000000da50fa211 */ /* 0x000fc400008f0c02 */
[----:B------:R-:W-:Y:S01]  /*2710*/  ISETP.GE.AND P4, PT, R21, UR27, PT ;  /* 0x0000001b15007c0c */ /* 0x000fe2000bf86270 */
[----:B------:R-:W2:Y:S01]  /*2720*/  @!P0 S2R R13, SR_CgaCtaId ;  /* 0x00000000000d8919 */ /* 0x000ea20000008800 */
[----:B------:R-:W-:Y:S01]  /*2730*/  @!P2 IMAD R29, R3, 0x2, R30 ;  /* 0x00000002031da824 */ /* 0x000fe200078e021e */
[----:B------:R-:W-:Y:S01]  /*2740*/  @!P0 LEA R24, P1, R24, R165, 0x4 ;  /* 0x000000a518188211 */ /* 0x000fe200078220ff */
[----:B------:R-:W-:Y:S01]  /*2750*/  IMAD.U32 R21, RZ, RZ, UR13 ;  /* 0x0000000dff157e24 */ /* 0x000fe2000f8e00ff */
[----:B------:R-:W5:Y:S01]  /*2760*/  @!P6 S2R R12, SR_CgaCtaId ;  /* 0x00000000000ce919 */ /* 0x000f620000008800 */
[----:B----4-:R-:W-:Y:S01]  /*2770*/  IMAD.U32 R23, RZ, RZ, UR12 ;  /* 0x0000000cff177e24 */ /* 0x010fe2000f8e00ff */
[----:B------:R-:W-:Y:S01]  /*2780*/  @!P2 LDGSTS.E.BYPASS.LTC128B.128 [R29+0x8000], desc[UR18][R14.64] ;  /* 0x080000000e1dafae */ /* 0x000fe2000b901d52 */
[----:B------:R-:W-:Y:S01]  /*2790*/  LEA.HI R10, R7, R6, RZ, 0x4 ;  /* 0x00000006070a7211 */ /* 0x000fe200078f20ff */
[----:B------:R-:W-:Y:S02]  /*27a0*/  IMAD.MOV.U32 R7, RZ, RZ, 0x10 ;  /* 0x00000010ff077424 */ /* 0x000fe400078e00ff */
[----:B------:R-:W-:Y:S01]  /*27b0*/  @!P2 LDGSTS.E.BYPASS.LTC128B.128 [R29+0xa000], desc[UR18][R14.64+0x80] ;  /* 0x0a0000800e1dafae */ /* 0x000fe2000b901d52 */
[----:B------:R-:W-:-:S03]  /*27c0*/  @!P0 LEA.HI.X R21, R23, R2, R21, 0x4, P1 ;  /* 0x0000000217158211 */ /* 0x000fc600008f2415 */
[----:B------:R-:W-:Y:S04]  /*27d0*/  @!P2 LDGSTS.E.BYPASS.LTC128B.128 [R29+0xc000], desc[UR18][R14.64+0x100] ;  /* 0x0c0001000e1dafae */ /* 0x000fe8000b901d52 */
[----:B------:R4:W-:Y:S01]  /*27e0*/  @!P2 LDGSTS.E.BYPASS.LTC128B.128 [R29+0xe000], desc[UR18][R14.64+0x180] ;  /* 0x0e0001800e1dafae */ /* 0x0009e2000b901d52 */
[----:B------:R-:W-:Y:S02]  /*27f0*/  ISETP.GE.AND P2, PT, R20, UR27, PT ;  /* 0x0000001b14007c0c */ /* 0x000fe4000bf46270 */
[----:B---3--:R-:W-:Y:S01]  /*2800*/  @!P0 LEA R20, P1, R24, R4, 0x1 ;  /* 0x0000000418148211 */ /* 0x008fe200078208ff */
[----:B------:R-:W3:Y:S01]  /*2810*/  @!P5 S2R R11, SR_CgaCtaId ;  /* 0x00000000000bd919 */ /* 0x000ee20000008800 */
[----:B------:R-:W-:Y:S01]  /*2820*/  SHF.R.S32.HI R4, RZ, 0x4, R10 ;  /* 0x00000004ff047819 */ /* 0x000fe2000001140a */
[----:B-1----:R-:W-:Y:S01]  /*2830*/  IMAD.WIDE.U32 R26, R16, UR6, R8 ;  /* 0x00000006101a7c25 */ /* 0x002fe2000f8e0008 */
[----:B------:R-:W-:Y:S01]  /*2840*/  @!P0 LEA.HI.X R21, R24, R5, R21, 0x1, P1 ;  /* 0x0000000518158211 */ /* 0x000fe200008f0c15 */
[----:B------:R-:W1:Y:S01]  /*2850*/  @!P6 LDC.64 R8, c[0x0][0x218] ;  /* 0x00008600ff08eb82 */ /* 0x000e620000000a00 */
[----:B------:R-:W-:Y:S01]  /*2860*/  ISETP.GE.AND P1, PT, R19, UR27, PT ;  /* 0x0000001b13007c0c */ /* 0x000fe2000bf26270 */
[----:B------:R-:W-:Y:S01]  /*2870*/  IMAD R5, R16, UR7, R17 ;  /* 0x0000000710057c24 */ /* 0x000fe2000f8e0211 */
[----:B------:R-:W-:Y:S01]  /*2880*/  LEA.HI R19, R4, R4, RZ, 0x1 ;  /* 0x0000000404137211 */ /* 0x000fe200078f08ff */
[----:B------:R-:W-:Y:S01]  /*2890*/  USHF.L.U32 UR6, UR13, 0x5, URZ ;  /* 0x000000050d067899 */ /* 0x000fe2000800063f */
[----:B------:R-:W-:Y:S01]  /*28a0*/  @!P0 MOV R16, 0x400 ;  /* 0x0000040000108802 */ /* 0x000fe20000000f00 */
[----:B------:R-:W-:Y:S01]  /*28b0*/  IMAD.IADD R25, R27, 0x1, R5 ;  /* 0x000000011b197824 */ /* 0x000fe200078e0205 */
[----:B------:R-:W-:Y:S01]  /*28c0*/  LOP3.LUT R17, R19, 0xfffffffe, RZ, 0xc0, !PT ;  /* 0xfffffffe13117812 */ /* 0x000fe200078ec0ff */
[----:B------:R-:W-:Y:S01]  /*28d0*/  USHF.L.U32 UR7, UR9, 0x5, URZ ;  /* 0x0000000509077899 */ /* 0x000fe2000800063f */
[----:B------:R-:W-:-:S03]  /*28e0*/  @!P5 MOV R24, 0x400 ;  /* 0x000004000018d802 */ /* 0x000fc60000000f00 */
[----:B----4-:R-:W-:Y:S01]  /*28f0*/  IMAD.IADD R14, R4, 0x1, -R17 ;  /* 0x00000001040e7824 */ /* 0x010fe200078e0a11 */
[----:B--2---:R-:W-:Y:S01]  /*2900*/  @!P0 LEA R4, R13, R16, 0x18 ;  /* 0x000000100d048211 */ /* 0x004fe200078ec0ff */
[----:B------:R-:W-:Y:S01]  /*2910*/  IMAD.U32 R13, RZ, RZ, UR6 ;  /* 0x00000006ff0d7e24 */ /* 0x000fe2000f8e00ff */
[----:B------:R-:W-:Y:S01]  /*2920*/  @!P6 MOV R15, 0x400 ;  /* 0x00000400000fe802 */ /* 0x000fe20000000f00 */
[----:B------:R-:W-:Y:S02]  /*2930*/  @!UP0 UIMAD UR6, UR13, 0x30, URZ ;  /* 0x000000300d0688a4 */ /* 0x000fe4000f8e023f */
[----:B------:R-:W-:Y:S01]  /*2940*/  @!P0 IMAD R17, R3, 0x2, R4 ;  /* 0x0000000203118824 */ /* 0x000fe200078e0204 */
[----:B-----5:R-:W-:Y:S01]  /*2950*/  @!P6 LEA R16, R12, R15, 0x18 ;  /* 0x0000000f0c10e211 */ /* 0x020fe200078ec0ff */
[----:B------:R-:W2:Y:S01]  /*2960*/  @!P5 LDC.64 R4, c[0x0][0x218] ;  /* 0x00008600ff04db82 */ /* 0x000ea20000000a00 */
[----:B---3--:R-:W-:Y:S01]  /*2970*/  @!P5 LEA R12, R11, R24, 0x18 ;  /* 0x000000180b0cd211 */ /* 0x008fe200078ec0ff */
[----:B------:R-:W-:Y:S01]  /*2980*/  IMAD.MOV.U32 R24, RZ, RZ, R26 ;  /* 0x000000ffff187224 */ /* 0x000fe200078e001a */
[----:B------:R-:W-:Y:S01]  /*2990*/  @!P0 LDGSTS.E.BYPASS.LTC128B.128 [R17+0x8800], desc[UR18][R20.64] ;  /* 0x0880000014118fae */ /* 0x000fe2000b901d52 */
[----:B------:R-:W-:Y:S01]  /*29a0*/  IMAD.U32 R26, RZ, RZ, UR12 ;  /* 0x0000000cff1a7e24 */ /* 0x000fe2000f8e00ff */
[----:B------:R-:W-:Y:S01]  /*29b0*/  VOTEU.ALL UP0, P1 ;  /* 0x00000000003f7886 */ /* 0x000fe20000800000 */
[----:B------:R-:W-:Y:S01]  /*29c0*/  IMAD R15, R18, UR8, RZ ;  /* 0x00000008120f7c24 */ /* 0x000fe2000f8e02ff */
[----:B------:R-:W-:Y:S04]  /*29d0*/  @!P0 LDGSTS.E.BYPASS.LTC128B.128 [R17+0xa800], desc[UR18][R20.64+0x80] ;  /* 0x0a80008014118fae */ /* 0x000fe8000b901d52 */
[----:B------:R-:W-:Y:S04]  /*29e0*/  @!P0 LDGSTS.E.BYPASS.LTC128B.128 [R17+0xc800], desc[UR18][R20.64+0x100] ;  /* 0x0c80010014118fae */ /* 0x000fe8000b901d52 */
[----:B------:R3:W-:Y:S01]  /*29f0*/  @!P0 LDGSTS.E.BYPASS.LTC128B.128 [R17+0xe800], desc[UR18][R20.64+0x180] ;  /* 0x0e80018014118fae */ /* 0x0007e2000b901d52 */
[----:B------:R-:W-:-:S04]  /*2a00*/  @!P6 IADD3 R11, P0, R165, UR10, RZ ;  /* 0x0000000aa50bec10 */ /* 0x000fc8000ff1e0ff */
[----:B------:R-:W-:Y:S01]  /*2a10*/  @!P6 IADD3.X R18, R2, UR11, R13, P0, !PT ;  /* 0x0000000b0212ec10 */ /* 0x000fe200087fe40d */
[C---:B------:R-:W-:Y:S01]  /*2a20*/  IMAD R13, R168.reuse, UR9, R15 ;  /* 0x00000009a80d7c24 */ /* 0x040fe2000f8e020f */
[C---:B-1----:R-:W-:Y:S01]  /*2a30*/  @!P6 LEA R8, P0, R11.reuse, R8, 0x1 ;  /* 0x000000080b08e211 */ /* 0x042fe200078008ff */
[----:B------:R-:W-:Y:S01]  /*2a40*/  IMAD.WIDE.U32 R168, R168, UR8, R24 ;  /* 0x00000008a8a87c25 */ /* 0x000fe2000f8e0018 */
[----:B------:R-:W-:Y:S01]  /*2a50*/  LOP3.LUT R15, R10, 0xfffffff0, RZ, 0xc0, !PT ;  /* 0xfffffff00a0f7812 */ /* 0x000fe200078ec0ff */
[----:B------:R-:W-:Y:S01]  /*2a60*/  ULDC.64 UR10, c[0x0][0x220] ;  /* 0x00008800000a7ab9 */ /* 0x000fe20000000a00 */
[----:B------:R-:W-:Y:S01]  /*2a70*/  @!P6 LEA.HI.X R9, R11, R9, R18, 0x1, P0 ;  /* 0x000000090b09e211 */ /* 0x000fe200000f0c12 */
[C---:B------:R-:W-:Y:S02]  /*2a80*/  @!P6 IMAD R11, R3.reuse, 0x2, R16 ;  /* 0x00000002030be824 */ /* 0x040fe400078e0210 */
[----:B------:R-:W-:Y:S02]  /*2a90*/  @!P5 IMAD R3, R3, 0x2, R12 ;  /* 0x000000020303d824 */ /* 0x000fe400078e020c */
[----:B------:R-:W-:Y:S01]  /*2aa0*/  IMAD.IADD R15, R6, 0x1, -R15 ;  /* 0x00000001060f7824 */ /* 0x000fe200078e0a0f */
[----:B------:R-:W-:Y:S01]  /*2ab0*/  @!P6 LDGSTS.E.BYPASS.LTC128B.128 [R11+0x9000], desc[UR18][R8.64] ;  /* 0x09000000080befae */ /* 0x000fe2000b901d52 */
[----:B------:R-:W-:-:S02]  /*2ac0*/  IMAD.IADD R166, R169, 0x1, R13 ;  /* 0x00000001a9a67824 */ /* 0x000fc400078e020d */
[----:B------:R-:W-:Y:S01]  /*2ad0*/  IMAD.U32 R13, RZ, RZ, UR8 ;  /* 0x00000008ff0d7e24 */ /* 0x000fe2000f8e00ff */
[----:B------:R-:W-:Y:S04]  /*2ae0*/  @!P6 LDGSTS.E.BYPASS.LTC128B.128 [R11+0xb000], desc[UR18][R8.64+0x80] ;  /* 0x0b000080080befae */ /* 0x000fe8000b901d52 */
[----:B------:R-:W-:Y:S01]  /*2af0*/  @!P6 LDGSTS.E.BYPASS.LTC128B.128 [R11+0xd000], desc[UR18][R8.64+0x100] ;  /* 0x0d000100080befae */ /* 0x000fe2000b901d52 */
[----:B---3--:R-:W-:Y:S02]  /*2b00*/  @!P5 IMAD.MOV.U32 R20, RZ, RZ, R165 ;  /* 0x000000ffff14d224 */ /* 0x008fe400078e00a5 */
[----:B------:R-:W-:Y:S01]  /*2b10*/  @!P5 IMAD.MOV.U32 R21, RZ, RZ, R2 ;  /* 0x000000ffff15d224 */ /* 0x000fe200078e0002 */
[----:B------:R1:W-:Y:S01]  /*2b20*/  @!P6 LDGSTS.E.BYPASS.LTC128B.128 [R11+0xf000], desc[UR18][R8.64+0x180] ;  /* 0x0f000180080befae */ /* 0x0003e2000b901d52 */
[C---:B------:R-:W-:Y:S01]  /*2b30*/  ISETP.GE.AND P6, PT, R22.reuse, UR27, PT ;  /* 0x0000001b16007c0c */ /* 0x040fe2000bfc6270 */
[----:B------:R-:W-:Y:S01]  /*2b40*/  IMAD.SHL.U32 R22, R22, 0x8, RZ ;  /* 0x0000000816167824 */ /* 0x000fe200078e00ff */
[----:B------:R-:W-:Y:S01]  /*2b50*/  UIMAD.WIDE.U32 UR26, UR8, 0x20, URZ ;  /* 0x00000020081a78a5 */ /* 0x000fe2000f8e003f */
[----:B------:R-:W-:-:S04]  /*2b60*/  @!P5 IMAD.WIDE.U32 R26, R26, 0x30, R20 ;  /* 0x000000301a1ad825 */ /* 0x000fc800078e0014 */
[----:B------:R-:W-:Y:S01]  /*2b70*/  @!P5 VIADD R10, R27, UR6 ;  /* 0x000000061b0adc36 */ /* 0x000fe20008000000 */
[C---:B--2---:R-:W-:Y:S01]  /*2b80*/  @!P5 LEA R16, P0, R26.reuse, R4, 0x1 ;  /* 0x000000041a10d211 */ /* 0x044fe200078008ff */
[----:B------:R-:W-:Y:S01]  /*2b90*/  @!UP0 UIMAD UR6, UR9, 0x60, URZ ;  /* 0x00000060090688a4 */ /* 0x000fe2000f8e023f */
[----:B------:R-:W-:Y:S01]  /*2ba0*/  SHF.R.S32.HI R4, RZ, 0x1f, R15 ;  /* 0x0000001fff047819 */ /* 0x000fe2000001140f */
[----:B------:R-:W-:Y:S01]  /*2bb0*/  UISETP.GT.AND UP0, UPT, UR24, UR15, UPT ;  /* 0x0000000f1800728c */ /* 0x000fe2000bf04270 */
[----:B------:R-:W-:Y:S01]  /*2bc0*/  @!P5 LEA.HI.X R17, R26, R5, R10, 0x1, P0 ;  /* 0x000000051a11d211 */ /* 0x000fe200000f0c0a */
[----:B------:R-:W-:Y:S01]  /*2bd0*/  IMAD.SHL.U32 R5, R0, 0x40, RZ ;  /* 0x0000004000057824 */ /* 0x000fe200078e00ff */
[----:B------:R-:W-:Y:S02]  /*2be0*/  LEA.HI R4, R4, R15, RZ, 0x3 ;  /* 0x0000000f04047211 */ /* 0x000fe400078f18ff */
[----:B------:R-:W-:Y:S01]  /*2bf0*/  LEA R232, P0, R168, UR10, 0x1 ;  /* 0x0000000aa8e87c11 */ /* 0x000fe2000f8008ff */
[----:B------:R-:W-:Y:S01]  /*2c00*/  @!P5 LDGSTS.E.BYPASS.LTC128B.128 [R3+0x9800], desc[UR18][R16.64] ;  /* 0x098000001003dfae */ /* 0x000fe2000b901d52 */
[----:B------:R-:W-:-:S02]  /*2c10*/  LOP3.LUT R5, R5, 0x1c0, RZ, 0xc0, !PT ;  /* 0x000001c005057812 */ /* 0x000fc400078ec0ff */
[----:B------:R-:W-:Y:S01]  /*2c20*/  LOP3.LUT R10, R4, 0xfffffff8, RZ, 0xc0, !PT ;  /* 0xfffffff8040a7812 */ /* 0x000fe200078ec0ff */
[----:B------:R-:W-:Y:S01]  /*2c30*/  @!P5 LDGSTS.E.BYPASS.LTC128B.128 [R3+0xb800], desc[UR18][R16.64+0x80] ;  /* 0x0b8000801003dfae */ /* 0x000fe2000b901d52 */
[----:B------:R-:W-:Y:S01]  /*2c40*/  LEA.HI.X R231, R168, UR11, R166, 0x1, P0 ;  /* 0x0000000ba8e77c11 */ /* 0x000fe200080f0ca6 */
[----:B------:R-:W-:Y:S02]  /*2c50*/  IMAD.SHL.U32 R4, R4, 0x40, RZ ;  /* 0x0000004004047824 */ /* 0x000fe400078e00ff */
[----:B------:R-:W-:Y:S01]  /*2c60*/  @!P5 LDGSTS.E.BYPASS.LTC128B.128 [R3+0xd800], desc[UR18][R16.64+0x100] ;  /* 0x0d8001001003dfae */ /* 0x000fe2000b901d52 */
[----:B-1----:R-:W-:Y:S01]  /*2c70*/  LOP3.LUT R9, R5, 0x8, R22, 0xf8, !PT ;  /* 0x0000000805097812 */ /* 0x002fe200078ef816 */
        /* <DEDUP_REMOVED lines=20> */
[----:B------:R-:W-:Y:S01]  /*2dc0*/  UIADD3 UR6, UR22, 0x1, -UR23 ;  /* 0x0000000116067890 */ /* 0x000fe2000fffe817 */
        /* <DEDUP_REMOVED lines=9> */
[----:B------:R-:W-:Y:S01]  /*2e60*/  IMAD.IADD R230, R3, 0x1, R230 ;  /* 0x0000000103e67824 */ /* 0x000fe200078e02e6 */
[----:B------:R-:W-:Y:S02]  /*2e70*/  UIADD3 UR7, UR6, UR16, URZ ;  /* 0x0000001006077290 */ /* 0x000fe4000fffe03f */
[----:B------:R-:W-:-:S02]  /*2e80*/  @!P4 IADD3.X R15, R231, UR27, R8, P0, !PT ;  /* 0x0000001be70fcc10 */ /* 0x000fc400087fe408 */
        /* <DEDUP_REMOVED lines=49> */
[----:B-1----:R-:W2:Y:S01]  /*31a0*/  LDSM.16.M88.4 R8, [R229+0x8800] ;  /* 0x00880000e508783b */ /* 0x002ea20000000200 */
[----:B------:R-:W-:Y:S02]  /*31b0*/  SEL R5, R5, 0xffffffe0, !P2 ;  /* 0xffffffe005057807 */ /* 0x000fe40005000000 */
[----:B------:R-:W-:Y:S01]  /*31c0*/  R2P PR, R0, 0x6 ;  /* 0x0000000600007804 */ /* 0x000fe20000000000 */
[----:B------:R-:W1:Y:S01]  /*31d0*/  LDSM.16.M88.4 R16, [R229+0x8000] ;  /* 0x00800000e510783b */ /* 0x000e620000000200 */
[----:B------:R-:W-:Y:S02]  /*31e0*/  VIADD R0, R229, 0x8000 ;  /* 0x00008000e5007836 */ /* 0x000fe40000000000 */
[--C-:B------:R-:W-:Y:S01]  /*31f0*/  IMAD R228, R7, 0x2, R230.reuse ;  /* 0x0000000207e47824 */ /* 0x100fe200078e02e6 */
[----:B------:R-:W3:Y:S01]  /*3200*/  LDSM.16.M88.4 R72, [R229+0x9000] ;  /* 0x00900000e548783b */ /* 0x000ee20000000200 */
[----:B------:R-:W-:-:S02]  /*3210*/  IMAD R226, R5, 0x2, R230 ;  /* 0x0000000205e27824 */ /* 0x000fc400078e02e6 */
[----:B------:R-:W-:Y:S01]  /*3220*/  IMAD R225, R5, 0x2, R228 ;  /* 0x0000000205e17824 */ /* 0x000fe200078e02e4 */
[----:B------:R-:W4:Y:S04]  /*3230*/  LDSM.16.M88.4 R68, [R229+0x9800] ;  /* 0x00980000e544783b */ /* 0x000f280000000200 */
[----:B------:R-:W-:Y:S01]  /*3240*/  @P1 VIADD R227, R0, 0xffffffe0 ;  /* 0xffffffe000e31836 */ /* 0x000fe20000000000 */
[----:B------:R-:W-:Y:S01]  /*3250*/  LDSM.16.M88.4 R52, [R228] ;  /* 0x00000000e434783b */ /* 0x000fe20000000200 */
[----:B------:R-:W-:Y:S02]  /*3260*/  IMAD.MOV.U32 R0, RZ, RZ, 0x40 ;  /* 0x00000040ff007424 */ /* 0x000fe400078e00ff */
[C---:B------:R-:W-:Y:S01]  /*3270*/  VIADD R219, R227.reuse, 0x800 ;  /* 0x00000800e3db7836 */ /* 0x040fe20000000000 */
[----:B------:R-:W5:Y:S01]  /*3280*/  LDSM.16.M88.4 R60, [R227+0x800] ;  /* 0x00080000e33c783b */ /* 0x000f620000000200 */
[C---:B------:R-:W-:Y:S01]  /*3290*/  VIADD R218, R227.reuse, 0x1000 ;  /* 0x00001000e3da7836 */ /* 0x040fe20000000000 */
[----:B------:R-:W-:Y:S01]  /*32a0*/  SEL R0, R0, 0xffffffc0, !P2 ;  /* 0xffffffc000007807 */ /* 0x000fe20005000000 */
[C---:B------:R-:W-:Y:S01]  /*32b0*/  VIADD R217, R227.reuse, 0x1800 ;  /* 0x00001800e3d97836 */ /* 0x040fe20000000000 */
[----:B------:R-:W5:Y:S01]  /*32c0*/  LDSM.16.M88.4 R64, [R227] ;  /* 0x00000000e340783b */ /* 0x000f620000000200 */
        /* <DEDUP_REMOVED lines=14> */
[----:B------:R-:W2:Y:S01]  /*33b0*/  LDSM.16.M88.4 R32, [R223+0x8000] ;  /* 0x00800000df20783b */ /* 0x000ea20000000200 */
[C---:B-1----:R-:W-:Y:S01]  /*33c0*/  HMMA.16816.F32 R20, R40.reuse, R16, RZ ;  /* 0x000000102814723c */ /* 0x042fe200000018ff */
[C---:B------:R-:W-:Y:S02]  /*33d0*/  VIADD R208, R227.reuse, 0x5800 ;  /* 0x00005800e3d07836 */ /* 0x040fe40000000000 */
[----:B------:R-:W1:Y:S01]  /*33e0*/  LDSM.16.M88.4 R24, [R223+0x9000] ;  /* 0x00900000df18783b */ /* 0x000e620000000200 */
[C---:B------:R-:W-:Y:S02]  /*33f0*/  VIADD R207, R227.reuse, 0x6000 ;  /* 0x00006000e3cf7836 */ /* 0x040fe40000000000 */
[----:B------:R-:W-:Y:S01]  /*3400*/  HMMA.16816.F32 R8, R40, R10, RZ ;  /* 0x0000000a2808723c */ /* 0x000fe200000018ff */
[----:B------:R-:W1:Y:S01]  /*3410*/  LDSM.16.M88.4 R80, [R223+0x9800] ;  /* 0x00980000df50783b */ /* 0x000e620000000200 */
[----:B------:R-:W-:-:S02]  /*3420*/  VIADD R206, R227, 0x6800 ;  /* 0x00006800e3ce7836 */ /* 0x000fc40000000000 */
[C---:B------:R-:W-:Y:S01]  /*3430*/  VIADD R205, R227.reuse, 0x7000 ;  /* 0x00007000e3cd7836 */ /* 0x040fe20000000000 */
[----:B------:R-:W0:Y:S01]  /*3440*/  LDGDEPBAR ;  /* 0x00000000000079af */ /* 0x000e220000000000 */
[----:B------:R-:W-:Y:S01]  /*3450*/  HMMA.16816.F32 R16, R40, R18, RZ ;  /* 0x000000122810723c */ /* 0x000fe200000018ff */
[----:B------:R-:W-:-:S05]  /*3460*/  VIADD R204, R227, 0x7800 ;  /* 0x00007800e3cc7836 */ /* 0x000fca0000000000 */
[C---:B---3--:R-:W-:Y:S06]  /*3470*/  HMMA.16816.F32 R76, R40.reuse, R72, RZ ;  /* 0x00000048284c723c */ /* 0x048fec00000018ff */
[C---:B------:R-:W-:Y:S06]  /*3480*/  HMMA.16816.F32 R72, R40.reuse, R74, RZ ;  /* 0x0000004a2848723c */ /* 0x040fec00000018ff */
[C---:B----4-:R-:W-:Y:S06]  /*3490*/  HMMA.16816.F32 R44, R40.reuse, R68, RZ ;  /* 0x00000044282c723c */ /* 0x050fec00000018ff */
[----:B------:R-:W-:Y:S01]  /*34a0*/  HMMA.16816.F32 R40, R40, R70, RZ ;  /* 0x000000462828723c */ /* 0x000fe200000018ff */
[----:B------:R-:W-:Y:S05]  /*34b0*/  LDSM.16.M88.4 R68, [R225] ;  /* 0x00000000e144783b */ /* 0x000fea0000000200 */
[C---:B-----5:R-:W-:Y:S06]  /*34c0*/  HMMA.16816.F32 R12, R52.reuse, R60, R12 ;  /* 0x0000003c340c723c */ /* 0x060fec000000180c */
[C---:B------:R-:W-:Y:S06]  /*34d0*/  HMMA.16816.F32 R20, R52.reuse, R64, R20 ;  /* 0x000000403414723c */ /* 0x040fec0000001814 */
[C---:B------:R-:W-:Y:S01]  /*34e0*/  HMMA.16816.F32 R8, R52.reuse, R62, R8 ;  /* 0x0000003e3408723c */ /* 0x040fe20000001808 */
[----:B------:R-:W3:Y:S05]  /*34f0*/  LDSM.16.M88.4 R60, [R216+0x800] ;  /* 0x00080000d83c783b */ /* 0x000eea0000000200 */
[C---:B------:R-:W-:Y:S01]  /*3500*/  HMMA.16816.F32 R16, R52.reuse, R66, R16 ;  /* 0x000000423410723c */ /* 0x040fe20000001810 */
[----:B------:R-:W4:Y:S05]  /*3510*/  LDSM.16.M88.4 R64, [R216] ;  /* 0x00000000d840783b */ /* 0x000f2a0000000200 */
[C---:B------:R-:W-:Y:S06]  /*3520*/  HMMA.16816.F32 R76, R52.reuse, R56, R76 ;  /* 0x00000038344c723c */ /* 0x040fec000000184c */
[C---:B------:R-:W-:Y:S01]  /*3530*/  HMMA.16816.F32 R72, R52.reuse, R58, R72 ;  /* 0x0000003a3448723c */ /* 0x040fe20000001848 */
[----:B------:R-:W5:Y:S05]  /*3540*/  LDSM.16.M88.4 R56, [R216+0x1000] ;  /* 0x00100000d838783b */ /* 0x000f6a0000000200 */
[C---:B------:R-:W-:Y:S06]  /*3550*/  HMMA.16816.F32 R44, R52.reuse, R48, R44 ;  /* 0x00000030342c723c */ /* 0x040fec000000182c */
[----:B------:R-:W-:Y:S01]  /*3560*/  HMMA.16816.F32 R40, R52, R50, R40 ;  /* 0x000000323428723c */ /* 0x000fe20000001828 */
[----:B------:R-:W-:Y:S04]  /*3570*/  LDSM.16.M88.4 R52, [R230+0x2000] ;  /* 0x00200000e634783b */ /* 0x000fe80000000200 */
[----:B------:R-:W-:Y:S01]  /*3580*/  LDSM.16.M88.4 R48, [R229+0xa000] ;  /* 0x00a00000e530783b */ /* 0x000fe20000000200 */
[C---:B--2---:R-:W-:Y:S06]  /*3590*/  HMMA.16816.F32 R12, R36.reuse, R28, R12 ;  /* 0x0000001c240c723c */ /* 0x044fec000000180c */
[C---:B------:R-:W-:Y:S06]  /*35a0*/  HMMA.16816.F32 R20, R36.reuse, R32, R20 ;  /* 0x000000202414723c */ /* 0x040fec0000001814 */
[C---:B------:R-:W-:Y:S01]  /*35b0*/  HMMA.16816.F32 R8, R36.reuse, R30, R8 ;  /* 0x0000001e2408723c */ /* 0x040fe20000001808 */
[----:B------:R-:W2:Y:S05]  /*35c0*/  LDSM.16.M88.4 R28, [R216+0x1800] ;  /* 0x00180000d81c783b */ /* 0x000eaa0000000200 */
[C---:B------:R-:W-:Y:S01]  /*35d0*/  HMMA.16816.F32 R16, R36.reuse, R34, R16 ;  /* 0x000000222410723c */ /* 0x040fe20000001810 */
[----:B------:R-:W2:Y:S05]  /*35e0*/  LDSM.16.M88.4 R32, [R229+0xa800] ;  /* 0x00a80000e520783b */ /* 0x000eaa0000000200 */
[C---:B-1----:R-:W-:Y:S06]  /*35f0*/  HMMA.16816.F32 R76, R36.reuse, R24, R76 ;  /* 0x00000018244c723c */ /* 0x042fec000000184c */
[C---:B------:R-:W-:Y:S06]  /*3600*/  HMMA.16816.F32 R44, R36.reuse, R80, R44 ;  /* 0x00000050242c723c */ /* 0x040fec000000182c */
[----:B------:R-:W-:Y:S06]  /*3610*/  HMMA.16816.F32 R40, R36, R82, R40 ;  /* 0x000000522428723c */ /* 0x000fec0000001828 */
[C---:B---3--:R-:W-:Y:S06]  /*3620*/  HMMA.16816.F32 R12, R68.reuse, R60, R12 ;  /* 0x0000003c440c723c */ /* 0x048fec000000180c */
[----:B----4-:R-:W-:Y:S06]  /*3630*/  HMMA.16816.F32 R20, R68, R64, R20 ;  /* 0x000000404414723c */ /* 0x010fec0000001814 */
[----:B------:R-:W-:Y:S01]  /*3640*/  HMMA.16816.F32 R72, R36, R26, R72 ;  /* 0x0000001a2448723c */ /* 0x000fe20000001848 */
[----:B------:R-:W1:Y:S04]  /*3650*/  LDSM.16.M88.4 R36, [R229+0xb800] ;  /* 0x00b80000e524783b */ /* 0x000e680000000200 */
[----:B------:R-:W-:Y:S01]  /*3660*/  LDSM.16.M88.4 R24, [R229+0xb000] ;  /* 0x00b00000e518783b */ /* 0x000fe20000000200 */
[C---:B------:R-:W-:Y:S03]  /*3670*/  HMMA.16816.F32 R16, R68.reuse, R66, R16 ;  /* 0x000000424410723c */ /* 0x040fe60000001810 */
[----:B------:R-:W-:Y:S03]  /*3680*/  LDSM.16.M88.4 R64, [R227+0x2000] ;  /* 0x00200000e340783b */ /* 0x000fe60000000200 */
[C---:B------:R-:W-:Y:S01]  /*3690*/  HMMA.16816.F32 R8, R68.reuse, R62, R8 ;  /* 0x0000003e4408723c */ /* 0x040fe20000001808 */
[----:B------:R-:W-:Y:S05]  /*36a0*/  LDSM.16.M88.4 R60, [R227+0x2800] ;  /* 0x00280000e33c783b */ /* 0x000fea0000000200 */
[C---:B-----5:R-:W-:Y:S01]  /*36b0*/  HMMA.16816.F32 R80, R68.reuse, R56, R76 ;  /* 0x000000384450723c */ /* 0x060fe2000000184c */
[----:B------:R-:W3:Y:S05]  /*36c0*/  LDSM.16.M88.4 R76, [R228+0x2000] ;  /* 0x00200000e44c783b */ /* 0x000eea0000000200 */
[C---:B--2---:R-:W-:Y:S06]  /*36d0*/  HMMA.16816.F32 R44, R68.reuse, R28, R44 ;  /* 0x0000001c442c723c */ /* 0x044fec000000182c */
[----:B------:R-:W-:Y:S01]  /*36e0*/  HMMA.16816.F32 R40, R68, R30, R40 ;  /* 0x0000001e4428723c */ /* 0x000fe20000001828 */
[----:B------:R-:W2:Y:S05]  /*36f0*/  LDSM.16.M88.4 R28, [R227+0x3800] ;  /* 0x00380000e31c783b */ /* 0x000eaa0000000200 */
[C---:B------:R-:W-:Y:S06]  /*3700*/  HMMA.16816.F32 R12, R52.reuse, R32, R12 ;  /* 0x00000020340c723c */ /* 0x040fec000000180c */
[----:B------:R-:W-:Y:S06]  /*3710*/  HMMA.16816.F32 R20, R52, R48, R20 ;  /* 0x000000303414723c */ /* 0x000fec0000001814 */
[----:B------:R-:W-:Y:S01]  /*3720*/  HMMA.16816.F32 R72, R68, R58, R72 ;  /* 0x0000003a4448723c */ /* 0x000fe20000001848 */
[----:B------:R-:W-:Y:S04]  /*3730*/  LDSM.16.M88.4 R68, [R226+0x2000] ;  /* 0x00200000e244783b */ /* 0x000fe80000000200 */
[----:B------:R-:W-:Y:S01]  /*3740*/  LDSM.16.M88.4 R56, [R227+0x3000] ;  /* 0x00300000e338783b */ /* 0x000fe20000000200 */
[C---:B------:R-:W-:Y:S03]  /*3750*/  HMMA.16816.F32 R16, R52.reuse, R50, R16 ;  /* 0x000000323410723c */ /* 0x040fe60000001810 */
[----:B------:R-:W-:Y:S03]  /*3760*/  LDSM.16.M88.4 R48, [R223+0xa000] ;  /* 0x00a00000df30783b */ /* 0x000fe60000000200 */
[C---:B------:R-:W-:Y:S01]  /*3770*/  HMMA.16816.F32 R8, R52.reuse, R34, R8 ;  /* 0x000000223408723c */ /* 0x040fe20000001808 */
[----:B------:R-:W4:Y:S05]  /*3780*/  LDSM.16.M88.4 R32, [R223+0xa800] ;  /* 0x00a80000df20783b */ /* 0x000f2a0000000200 */
[C---:B-1----:R-:W-:Y:S06]  /*3790*/  HMMA.16816.F32 R44, R52.reuse, R36, R44 ;  /* 0x00000024342c723c */ /* 0x042fec000000182c */
[----:B------:R-:W-:Y:S01]  /*37a0*/  HMMA.16816.F32 R40, R52, R38, R40 ;  /* 0x000000263428723c */ /* 0x000fe20000001828 */
[----:B------:R-:W1:Y:S05]  /*37b0*/  LDSM.16.M88.4 R36, [R223+0xb800] ;  /* 0x00b80000df24783b */ /* 0x000e6a0000000200 */
[----:B---3--:R-:W-:Y:S06]  /*37c0*/  HMMA.16816.F32 R12, R76, R60, R12 ;  /* 0x0000003c4c0c723c */ /* 0x008fec000000180c */
[----:B------:R-:W-:Y:S06]  /*37d0*/  HMMA.16816.F32 R80, R52, R24, R80 ;  /* 0x000000183450723c */ /* 0x000fec0000001850 */
[----:B------:R-:W-:Y:S06]  /*37e0*/  HMMA.16816.F32 R20, R76, R64, R20 ;  /* 0x000000404c14723c */ /* 0x000fec0000001814 */
[----:B------:R-:W-:Y:S01]  /*37f0*/  HMMA.16816.F32 R72, R52, R26, R72 ;  /* 0x0000001a3448723c */ /* 0x000fe20000001848 */
[----:B------:R-:W-:Y:S04]  /*3800*/  LDSM.16.M88.4 R52, [R216+0x2800] ;  /* 0x00280000d834783b */ /* 0x000fe80000000200 */
[----:B------:R-:W-:Y:S01]  /*3810*/  LDSM.16.M88.4 R24, [R223+0xb000] ;  /* 0x00b00000df18783b */ /* 0x000fe20000000200 */
[C---:B------:R-:W-:Y:S03]  /*3820*/  HMMA.16816.F32 R16, R76.reuse, R66, R16 ;  /* 0x000000424c10723c */ /* 0x040fe60000001810 */
[----:B------:R-:W3:Y:S03]  /*3830*/  LDSM.16.M88.4 R64, [R225+0x2000] ;  /* 0x00200000e140783b */ /* 0x000ee60000000200 */
[C---:B------:R-:W-:Y:S01]  /*3840*/  HMMA.16816.F32 R8, R76.reuse, R62, R8 ;  /* 0x0000003e4c08723c */ /* 0x040fe20000001808 */
[----:B------:R-:W5:Y:S05]  /*3850*/  LDSM.16.M88.4 R60, [R216+0x2000] ;  /* 0x00200000d83c783b */ /* 0x000f6a0000000200 */
[C---:B--2---:R-:W-:Y:S06]  /*3860*/  HMMA.16816.F32 R44, R76.reuse, R28, R44 ;  /* 0x0000001c4c2c723c */ /* 0x044fec000000182c */
[----:B------:R-:W-:Y:S01]  /*3870*/  HMMA.16816.F32 R40, R76, R30, R40 ;  /* 0x0000001e4c28723c */ /* 0x000fe20000001828 */
[----:B------:R-:W2:Y:S05]  /*3880*/  LDSM.16.M88.4 R28, [R216+0x3800] ;  /* 0x00380000d81c783b */ /* 0x000eaa0000000200 */
[----:B----4-:R-:W-:Y:S06]  /*3890*/  HMMA.16816.F32 R12, R68, R32, R12 ;  /* 0x00000020440c723c */ /* 0x010fec000000180c */
[----:B------:R-:W-:Y:S06]  /*38a0*/  HMMA.16816.F32 R80, R76, R56, R80 ;  /* 0x000000384c50723c */ /* 0x000fec0000001850 */
        /* <DEDUP_REMOVED lines=13> */
[----:B-----5:R-:W-:Y:S06]  /*3980*/  HMMA.16816.F32 R20, R64, R60, R20 ;  /* 0x0000003c4014723c */ /* 0x020fec0000001814 */
[----:B------:R-:W-:Y:S01]  /*3990*/  HMMA.16816.F32 R72, R68, R26, R72 ;  /* 0x0000001a4448723c */ /* 0x000fe20000001848 */
[----:B------:R-:W-:Y:S04]  /*39a0*/  LDSM.16.M88.4 R68, [R228+0x4000] ;  /* 0x00400000e444783b */ /* 0x000fe80000000200 */
[----:B------:R-:W-:Y:S01]  /*39b0*/  LDSM.16.M88.4 R24, [R229+0xd000] ;  /* 0x00d00000e518783b */ /* 0x000fe20000000200 */
[C---:B------:R-:W-:Y:S03]  /*39c0*/  HMMA.16816.F32 R16, R64.reuse, R62, R16 ;  /* 0x0000003e4010723c */ /* 0x040fe60000001810 */
[----:B------:R-:W-:Y:S03]  /*39d0*/  LDSM.16.M88.4 R60, [R227+0x4000] ;  /* 0x00400000e33c783b */ /* 0x000fe60000000200 */
[C---:B------:R-:W-:Y:S01]  /*39e0*/  HMMA.16816.F32 R8, R64.reuse, R54, R8 ;  /* 0x000000364008723c */ /* 0x040fe20000001808 */
[----:B------:R-:W3:Y:S05]  /*39f0*/  LDSM.16.M88.4 R52, [R227+0x4800] ;  /* 0x00480000e334783b */ /* 0x000eea0000000200 */
        /* <DEDUP_REMOVED lines=54> */
[----:B------:R-:W-:Y:S05]  /*3d60*/  LDSM.16.M88.4 R28, [R227+0x7800] ;  /* 0x00780000e31c783b */ /* 0x000fea0000000200 */
[----:B----4-:R-:W-:Y:S06]  /*3d70*/  HMMA.16816.F32 R12, R68, R32, R12 ;  /* 0x00000020440c723c */ /* 0x010fec000000180c */
[----:B------:R-:W-:Y:S06]  /*3d80*/  HMMA.16816.F32 R80, R76, R56, R80 ;  /* 0x000000384c50723c */ /* 0x000fec0000001850 */
[C---:B------:R-:W-:Y:S06]  /*3d90*/  HMMA.16816.F32 R20, R68.reuse, R48, R20 ;  /* 0x000000304414723c */ /* 0x040fec0000001814 */
[C---:B------:R-:W-:Y:S01]  /*3da0*/  HMMA.16816.F32 R16, R68.reuse, R50, R16 ;  /* 0x000000324410723c */ /* 0x040fe20000001810 */
[----:B------:R-:W-:Y:S05]  /*3db0*/  LDSM.16.M88.4 R48, [R223+0xe800] ;  /* 0x00e80000df30783b */ /* 0x000fea0000000200 */
[----:B------:R-:W-:Y:S01]  /*3dc0*/  HMMA.16816.F32 R32, R68, R34, R8 ;  /* 0x000000224420723c */ /* 0x000fe20000001808 */
[----:B------:R-:W2:Y:S05]  /*3dd0*/  LDSM.16.M88.4 R8, [R226+0x6000] ;  /* 0x00600000e208783b */ /* 0x000eaa0000000200 */
[----:B------:R-:W-:Y:S01]  /*3de0*/  HMMA.16816.F32 R72, R76, R58, R72 ;  /* 0x0000003a4c48723c */ /* 0x000fe20000001848 */
[----:B------:R-:W4:Y:S04]  /*3df0*/  LDSM.16.M88.4 R56, [R227+0x7000] ;  /* 0x00700000e338783b */ /* 0x000f280000000200 */
[----:B------:R-:W5:Y:S01]  /*3e00*/  LDSM.16.M88.4 R76, [R223+0xe000] ;  /* 0x00e00000df4c783b */ /* 0x000f620000000200 */
[C---:B-1----:R-:W-:Y:S06]  /*3e10*/  HMMA.16816.F32 R44, R68.reuse, R36, R44 ;  /* 0x00000024442c723c */ /* 0x042fec000000182c */
[----:B------:R-:W-:Y:S06]  /*3e20*/  HMMA.16816.F32 R40, R68, R38, R40 ;  /* 0x000000264428723c */ /* 0x000fec0000001828 */
[----:B---3--:R-:W-:Y:S01]  /*3e30*/  HMMA.16816.F32 R36, R64, R52, R12 ;  /* 0x000000344024723c */ /* 0x008fe2000000180c */
[----:B------:R-:W-:Y:S05]  /*3e40*/  LDSM.16.M88.4 R12, [R225+0x6000] ;  /* 0x00600000e10c783b */ /* 0x000fea0000000200 */
[----:B------:R-:W-:Y:S06]  /*3e50*/  HMMA.16816.F32 R80, R68, R24, R80 ;  /* 0x000000184450723c */ /* 0x000fec0000001850 */
[----:B------:R-:W-:Y:S06]  /*3e60*/  HMMA.16816.F32 R20, R64, R60, R20 ;  /* 0x0000003c4014723c */ /* 0x000fec0000001814 */
[----:B------:R-:W-:Y:S01]  /*3e70*/  HMMA.16816.F32 R72, R68, R26, R72 ;  /* 0x0000001a4448723c */ /* 0x000fe20000001848 */
[----:B------:R-:W1:Y:S05]  /*3e80*/  LDSM.16.M88.4 R24, [R223+0xf000] ;  /* 0x00f00000df18783b */ /* 0x000e6a0000000200 */
[C---:B------:R-:W-:Y:S01]  /*3e90*/  HMMA.16816.F32 R16, R64.reuse, R62, R16 ;  /* 0x0000003e4010723c */ /* 0x040fe20000001810 */
[----:B------:R-:W3:Y:S05]  /*3ea0*/  LDSM.16.M88.4 R60, [R216+0x6000] ;  /* 0x00600000d83c783b */ /* 0x000eea0000000200 */
[----:B------:R-:W-:Y:S01]  /*3eb0*/  HMMA.16816.F32 R52, R64, R54, R32 ;  /* 0x000000364034723c */ /* 0x000fe20000001820 */
[----:B------:R-:W3:Y:S05]  /*3ec0*/  LDSM.16.M88.4 R32, [R223+0xf800] ;  /* 0x00f80000df20783b */ /* 0x000eea0000000200 */
[----:B--2---:R-:W-:Y:S06]  /*3ed0*/  HMMA.16816.F32 R36, R8, R48, R36 ;  /* 0x000000300824723c */ /* 0x004fec0000001824 */
[----:B----4-:R-:W-:Y:S01]  /*3ee0*/  HMMA.16816.F32 R80, R64, R56, R80 ;  /* 0x000000384050723c */ /* 0x010fe20000001850 */
[----:B------:R-:W-:-:S05]  /*3ef0*/  LOP3.LUT R49, R84, 0xffffffe0, RZ, 0xc0, !PT ;  /* 0xffffffe054317812 */ /* 0x000fca00078ec0ff */
[----:B-----5:R-:W-:Y:S01]  /*3f00*/  HMMA.16816.F32 R20, R8, R76, R20 ;  /* 0x0000004c0814723c */ /* 0x020fe20000001814 */
[----:B------:R-:W-:-:S05]  /*3f10*/  IMAD.IADD R49, R6, 0x1, -R49 ;  /* 0x0000000106317824 */ /* 0x000fca00078e0a31 */
[----:B------:R-:W-:Y:S01]  /*3f20*/  HMMA.16816.F32 R44, R64, R28, R44 ;  /* 0x0000001c402c723c */ /* 0x000fe2000000182c */
[----:B------:R-:W-:-:S04]  /*3f30*/  SHF.R.S32.HI R0, RZ, 0x1f, R49 ;  /* 0x0000001fff007819 */ /* 0x000fc80000011431 */
[----:B------:R-:W-:Y:S01]  /*3f40*/  LEA.HI R49, R0, R49, RZ, 0x2 ;  /* 0x0000003100317211 */ /* 0x000fe200078f10ff */
[C---:B------:R-:W-:Y:S01]  /*3f50*/  HMMA.16816.F32 R40, R64.reuse, R30, R40 ;  /* 0x0000001e4028723c */ /* 0x040fe20000001828 */
[----:B------:R-:W2:Y:S01]  /*3f60*/  LDSM.16.M88.4 R28, [R216+0x6800] ;  /* 0x00680000d81c783b */ /* 0x000ea20000000200 */
[----:B------:R-:W-:Y:S02]  /*3f70*/  LOP3.LUT R0, R3, R4, RZ, 0xfc, !PT ;  /* 0x0000000403007212 */ /* 0x000fe400078efcff */
[----:B------:R-:W-:Y:S02]  /*3f80*/  SHF.R.S32.HI R49, RZ, 0x2, R49 ;  /* 0x00000002ff317819 */ /* 0x000fe40000011431 */
[----:B------:R-:W-:Y:S03]  /*3f90*/  HMMA.16816.F32 R72, R64, R58, R72 ;  /* 0x0000003a4048723c */ /* 0x000fe60000001848 */
[----:B------:R-:W-:-:S03]  /*3fa0*/  IMAD.IADD R240, R49, 0x1, R240 ;  /* 0x0000000131f07824 */ /* 0x000fc600078e02f0 */
[C---:B------:R-:W-:Y:S01]  /*3fb0*/  HMMA.16816.F32 R16, R8.reuse, R78, R16 ;  /* 0x0000004e0810723c */ /* 0x040fe20000001810 */
[C---:B------:R-:W-:Y:S01]  /*3fc0*/  VIADD R238, R240.reuse, 0x8 ;  /* 0x00000008f0ee7836 */ /* 0x040fe20000000000 */
[C---:B------:R-:W-:Y:S02]  /*3fd0*/  VIADDMNMX R239, R240.reuse, UR7, R239, PT ;  /* 0x00000007f0ef7c46 */ /* 0x040fe4000b8001ef */
[----:B------:R-:W-:Y:S02]  /*3fe0*/  VIADDMNMX R240, R240, UR20, RZ, !PT ;  /* 0x00000014f0f07c46 */ /* 0x000fe4000f8001ff */
[----:B-1----:R-:W-:Y:S06]  /*3ff0*/  HMMA.16816.F32 R80, R8, R24, R80 ;  /* 0x000000180850723c */ /* 0x002fec0000001850 */
[----:B---3--:R-:W-:Y:S01]  /*4000*/  HMMA.16816.F32 R20, R12, R60, R20 ;  /* 0x0000003c0c14723c */ /* 0x008fe20000001814 */
[----:B------:R-:W-:Y:S01]  /*4010*/  IMAD.U32 R25, RZ, RZ, UR6 ;  /* 0x00000006ff197e24 */ /* 0x000fe2000f8e00ff */
[----:B------:R-:W-:-:S04]  /*4020*/  @!UP0 ULDC.64 UR6, c[0x0][0x218] ;  /* 0x0000860000068ab9 */ /* 0x000fc80000000a00 */
[C---:B------:R-:W-:Y:S01]  /*4030*/  IADD3 R25, R238.reuse, UR16, R25 ;  /* 0x00000010ee197c10 */ /* 0x040fe2000fffe019 */
[----:B------:R-:W-:Y:S01]  /*4040*/  HMMA.16816.F32 R52, R8, R50, R52 ;  /* 0x000000320834723c */ /* 0x000fe20000001834 */
[----:B------:R-:W-:Y:S02]  /*4050*/  VIADDMNMX R238, R238, UR20, RZ, !PT ;  /* 0x00000014eeee7c46 */ /* 0x000fe4000f8001ff */
[----:B------:R-:W-:-:S03]  /*4060*/  VIMNMX R234, R25, UR22, PT ;  /* 0x0000001619ea7c48 */ /* 0x000fc6000bfe0100 */
[C---:B------:R-:W-:Y:S01]  /*4070*/  HMMA.16816.F32 R72, R8.reuse, R26, R72 ;  /* 0x0000001a0848723c */ /* 0x040fe20000001848 */
[----:B------:R-:W1:Y:S05]  /*4080*/  LDSM.16.M88.4 R24, [R216+0x7000] ;  /* 0x00700000d818783b */ /* 0x000e6a0000000200 */
[----:B------:R-:W-:Y:S06]  /*4090*/  HMMA.16816.F32 R44, R8, R32, R44 ;  /* 0x00000020082c723c */ /* 0x000fec000000182c */
[----:B--2---:R-:W-:Y:S01]  /*40a0*/  HMMA.16816.F32 R36, R12, R28, R36 ;  /* 0x0000001c0c24723c */ /* 0x004fe20000001824 */
[----:B------:R-:W-:-:S04]  /*40b0*/  VIADD R33, R241, UR25 ;  /* 0x00000019f1217c36 */ /* 0x000fc80008000000 */
[C---:B------:R-:W-:Y:S01]  /*40c0*/  VIADD R49, R33.reuse, 0x1 ;  /* 0x0000000121317836 */ /* 0x040fe20000000000 */
[C---:B------:R-:W-:Y:S01]  /*40d0*/  ISETP.GE.AND P0, PT, R33.reuse, R234, PT ;  /* 0x000000ea2100720c */ /* 0x040fe20003f06270 */
[C---:B------:R-:W-:Y:S01]  /*40e0*/  VIADD R29, R33.reuse, 0x9 ;  /* 0x00000009211d7836 */ /* 0x040fe20000000000 */
[C---:B------:R-:W-:Y:S01]  /*40f0*/  HMMA.16816.F32 R16, R12.reuse, R62, R16 ;  /* 0x0000003e0c10723c */ /* 0x040fe20000001810 */
[CC--:B------:R-:W-:Y:S01]  /*4100*/  ISETP.GE.AND P1, PT, R33.reuse, R239.reuse, PT ;  /* 0x000000ef2100720c */ /* 0x0c0fe20003f26270 */
[C---:B------:R-:W-:Y:S01]  /*4110*/  VIADD R51, R33.reuse, 0x10 ;  /* 0x0000001021337836 */ /* 0x040fe20000000000 */
[C---:B------:R-:W-:Y:S01]  /*4120*/  ISETP.LT.OR P0, PT, R33.reuse, R238, P0 ;  /* 0x000000ee2100720c */ /* 0x040fe20000701670 */
[----:B------:R-:W-:Y:S01]  /*4130*/  VIADD R57, R33, 0x18 ;  /* 0x0000001821397836 */ /* 0x000fe20000000000 */
[C---:B------:R-:W-:Y:S01]  /*4140*/  ISETP.GE.AND P5, PT, R49.reuse, R239, PT ;  /* 0x000000ef3100720c */ /* 0x040fe20003fa6270 */
[----:B------:R-:W-:Y:S01]  /*4150*/  HMMA.16816.F32 R52, R12, R30, R52 ;  /* 0x0000001e0c34723c */ /* 0x000fe20000001834 */
[----:B------:R-:W-:-:S02]  /*4160*/  ISETP.GE.AND P2, PT, R49, R234, PT ;  /* 0x000000ea3100720c */ /* 0x000fc40003f46270 */
[----:B------:R-:W-:Y:S02]  /*4170*/  FSEL R6, R22, -INF , !P0 ;  /* 0xff80000016067808 */ /* 0x000fe40004000000 */
[C---:B------:R-:W-:Y:S01]  /*4180*/  ISETP.GE.AND P6, PT, R29.reuse, R239, PT ;  /* 0x000000ef1d00720c */ /* 0x040fe20003fc6270 */
[----:B------:R-:W-:Y:S01]  /*4190*/  HMMA.16816.F32 R40, R8, R34, R40 ;  /* 0x000000220828723c */ /* 0x000fe20000001828 */
[----:B------:R-:W-:Y:S02]  /*41a0*/  ISETP.GE.AND P0, PT, R29, R234, PT ;  /* 0x000000ea1d00720c */ /* 0x000fe40003f06270 */
[C---:B------:R-:W-:Y:S02]  /*41b0*/  ISETP.LT.OR P5, PT, R49.reuse, R240, P5 ;  /* 0x000000f03100720c */ /* 0x040fe40002fa1670 */
[----:B------:R-:W-:Y:S01]  /*41c0*/  ISETP.LT.OR P2, PT, R49, R238, P2 ;  /* 0x000000ee3100720c */ /* 0x000fe20001741670 */
[C---:B------:R-:W-:Y:S01]  /*41d0*/  VIADD R49, R33.reuse, 0x8 ;  /* 0x0000000821317836 */ /* 0x040fe20000000000 */
[CC--:B------:R-:W-:Y:S01]  /*41e0*/  ISETP.LT.OR P1, PT, R33.reuse, R240.reuse, P1 ;  /* 0x000000f02100720c */ /* 0x0c0fe20000f21670 */
[----:B------:R-:W-:Y:S01]  /*41f0*/  VIADD R11, R33, 0x29 ;  /* 0x00000029210b7836 */ /* 0x000fe20000000000 */
[C---:B------:R-:W-:Y:S01]  /*4200*/  ISETP.LT.OR P6, PT, R29.reuse, R240, P6 ;  /* 0x000000f01d00720c */ /* 0x040fe200037c1670 */
[----:B-1----:R-:W-:Y:S01]  /*4210*/  HMMA.16816.F32 R80, R12, R24, R80 ;  /* 0x000000180c50723c */ /* 0x002fe20000001850 */
[----:B------:R-:W-:-:S02]  /*4220*/  ISETP.LT.OR P0, PT, R29, R238, P0 ;  /* 0x000000ee1d00720c */ /* 0x000fc40000701670 */
[----:B------:R-:W-:Y:S02]  /*4230*/  FSEL R3, R20, -INF , !P1 ;  /* 0xff80000014037808 */ /* 0x000fe40004800000 */
[----:B------:R-:W-:Y:S01]  /*4240*/  FSEL R29, R21, -INF , !P5 ;  /* 0xff800000151d7808 */ /* 0x000fe20006800000 */
[----:B------:R-:W-:Y:S01]  /*4250*/  HMMA.16816.F32 R72, R12, R26, R72 ;  /* 0x0000001a0c48723c */ /* 0x000fe20000001848 */
[----:B------:R-:W-:Y:S02]  /*4260*/  FSEL R30, R23, -INF , !P2 ;  /* 0xff800000171e7808 */ /* 0x000fe40005000000 */
[----:B------:R-:W1:Y:S01]  /*4270*/  LDSM.16.M88.4 R20, [R216+0x7800] ;  /* 0x00780000d814783b */ /* 0x000e620000000200 */
[----:B------:R-:W-:Y:S01]  /*4280*/  ISETP.GE.AND P4, PT, R49, R239, PT ;  /* 0x000000ef3100720c */ /* 0x000fe20003f86270 */
[----:B------:R-:W-:-:S04]  /*4290*/  DEPBAR.LE SB0, 0x0 ;  /* 0x000080000000791a */ /* 0x000fc80000000000 */
[----:B------:R-:W-:Y:S01]  /*42a0*/  BAR.SYNC.DEFER_BLOCKING 0x0 ;  /* 0x0000000000007b1d */ /* 0x000fe20000010000 */
[----:B------:R-:W-:Y:S01]  /*42b0*/  ISETP.GE.AND P1, PT, R49, R234, PT ;  /* 0x000000ea3100720c */ /* 0x000fe20003f26270 */
[----:B------:R-:W-:Y:S01]  /*42c0*/  VIADD R27, R33, 0x21 ;  /* 0x00000021211b7836 */ /* 0x000fe20000000000 */
[C---:B------:R-:W-:Y:S02]  /*42d0*/  ISETP.LT.OR P4, PT, R49.reuse, R240, P4 ;  /* 0x000000f03100720c */ /* 0x040fe40002781670 */
[----:B------:R-:W-:Y:S01]  /*42e0*/  ISETP.LT.OR P1, PT, R49, R238, P1 ;  /* 0x000000ee3100720c */ /* 0x000fe20000f21670 */
[----:B------:R-:W-:Y:S01]  /*42f0*/  VIADD R49, R33, 0x11 ;  /* 0x0000001121317836 */ /* 0x000fe20000000000 */
[----:B------:R-:W-:Y:S02]  /*4300*/  FSEL R31, R16, -INF , !P4 ;  /* 0xff800000101f7808 */ /* 0x000fe40006000000 */
[C---:B------:R-:W-:Y:S02]  /*4310*/  ISETP.GE.AND P2, PT, R51.reuse, R239, PT ;  /* 0x000000ef3300720c */ /* 0x040fe40003f46270 */
[----:B------:R-:W-:-:S02]  /*4320*/  ISETP.GE.AND P4, PT, R51, R234, PT ;  /* 0x000000ea3300720c */ /* 0x000fc40003f86270 */
[----:B------:R-:W-:Y:S02]  /*4330*/  FSEL R28, R18, -INF , !P1 ;  /* 0xff800000121c7808 */ /* 0x000fe40004800000 */
[C---:B------:R-:W-:Y:S02]  /*4340*/  ISETP.GE.AND P5, PT, R49.reuse, R239, PT ;  /* 0x000000ef3100720c */ /* 0x040fe40003fa6270 */
[----:B------:R-:W-:Y:S02]  /*4350*/  ISETP.GE.AND P1, PT, R49, R234, PT ;  /* 0x000000ea3100720c */ /* 0x000fe40003f26270 */
[C---:B------:R-:W-:Y:S02]  /*4360*/  ISETP.LT.OR P2, PT, R51.reuse, R240, P2 ;  /* 0x000000f03300720c */ /* 0x040fe40001741670 */
[----:B------:R-:W-:Y:S01]  /*4370*/  ISETP.LT.OR P4, PT, R51, R238, P4 ;  /* 0x000000ee3300720c */ /* 0x000fe20002781670 */
[----:B------:R-:W-:Y:S01]  /*4380*/  VIADD R51, R33, 0x19 ;  /* 0x0000001921337836 */ /* 0x000fe20000000000 */
[----:B------:R-:W-:-:S02]  /*4390*/  ISETP.LT.OR P5, PT, R49, R240, P5 ;  /* 0x000000f03100720c */ /* 0x000fc40002fa1670 */
[----:B------:R-:W-:Y:S02]  /*43a0*/  ISETP.LT.OR P1, PT, R49, R238, P1 ;  /* 0x000000ee3100720c */ /* 0x000fe40000f21670 */
[----:B------:R-:W-:Y:S02]  /*43b0*/  FSEL R49, R17, -INF , !P6 ;  /* 0xff80000011317808 */ /* 0x000fe40007000000 */
[----:B------:R-:W-:Y:S02]  /*43c0*/  FSEL R18, R38, -INF , !P4 ;  /* 0xff80000026127808 */ /* 0x000fe40006000000 */
[----:B------:R-:W-:Y:S02]  /*43d0*/  FSEL R4, R19, -INF , !P0 ;  /* 0xff80000013047808 */ /* 0x000fe40004000000 */
[----:B------:R-:W-:Y:S01]  /*43e0*/  ISETP.GE.AND P6, PT, R51, R239, PT ;  /* 0x000000ef3300720c */ /* 0x000fe20003fc6270 */
[----:B-1----:R-:W-:Y:S01]  /*43f0*/  HMMA.16816.F32 R44, R12, R20, R44 ;  /* 0x000000140c2c723c */ /* 0x002fe2000000182c */
[----:B------:R-:W-:-:S02]  /*4400*/  FSEL R25, R36, -INF , !P2 ;  /* 0xff80000024197808 */ /* 0x000fc40005000000 */
[-C--:B------:R-:W-:Y:S02]  /*4410*/  ISETP.GE.AND P4, PT, R51, R234.reuse, PT ;  /* 0x000000ea3300720c */ /* 0x080fe40003f86270 */
[C---:B------:R-:W-:Y:S01]  /*4420*/  ISETP.GE.AND P0, PT, R57.reuse, R239, PT ;  /* 0x000000ef3900720c */ /* 0x040fe20003f06270 */
[----:B------:R-:W-:Y:S01]  /*4430*/  HMMA.16816.F32 R40, R12, R22, R40 ;  /* 0x000000160c28723c */ /* 0x000fe20000001828 */
[----:B------:R-:W-:Y:S01]  /*4440*/  ISETP.GE.AND P2, PT, R57, R234, PT ;  /* 0x000000ea3900720c */ /* 0x000fe20003f46270 */
[----:B------:R-:W-:Y:S01]  /*4450*/  VIADD R21, R33, 0x30 ;  /* 0x0000003021157836 */ /* 0x000fe20000000000 */
        /* <DEDUP_REMOVED lines=8> */
[----:B------:R-:W-:Y:S02]  /*44e0*/  FSEL R24, R39, -INF , !P1 ;  /* 0xff80000027187808 */ /* 0x000fe40004800000 */
[----:B------:R-:W-:-:S02]  /*44f0*/  ISETP.GE.AND P5, PT, R27, R239, PT ;  /* 0x000000ef1b00720c */ /* 0x000fc40003fa6270 */
[-C--:B------:R-:W-:Y:S02]  /*4500*/  ISETP.GE.AND P0, PT, R51, R234.reuse, PT ;  /* 0x000000ea3300720c */ /* 0x080fe40003f06270 */
[----:B------:R-:W-:Y:S02]  /*4510*/  ISETP.GE.AND P2, PT, R27, R234, PT ;  /* 0x000000ea1b00720c */ /* 0x000fe40003f46270 */
[C---:B------:R-:W-:Y:S02]  /*4520*/  ISETP.GE.AND P1, PT, R51.reuse, R239, PT ;  /* 0x000000ef3300720c */ /* 0x040fe40003f26270 */
[----:B------:R-:W-:Y:S02]  /*4530*/  ISETP.LT.OR P0, PT, R51, R238, P0 ;  /* 0x000000ee3300720c */ /* 0x000fe40000701670 */
[C---:B------:R-:W-:Y:S02]  /*4540*/  ISETP.LT.OR P5, PT, R27.reuse, R240, P5 ;  /* 0x000000f01b00720c */ /* 0x040fe40002fa1670 */
[----:B------:R-:W-:Y:S01]  /*4550*/  ISETP.LT.OR P2, PT, R27, R238, P2 ;  /* 0x000000ee1b00720c */ /* 0x000fe20001741670 */
[----:B------:R-:W-:Y:S01]  /*4560*/  VIADD R27, R33, 0x28 ;  /* 0x00000028211b7836 */ /* 0x000fe20000000000 */
[----:B------:R-:W-:-:S02]  /*4570*/  ISETP.LT.OR P1, PT, R51, R240, P1 ;  /* 0x000000f03300720c */ /* 0x000fc40000f21670 */
[----:B------:R-:W-:Y:S02]  /*4580*/  FSEL R9, R53, -INF , !P6 ;  /* 0xff80000035097808 */ /* 0x000fe40007000000 */
[----:B------:R-:W-:Y:S02]  /*4590*/  FSEL R188, R82, -INF , !P0 ;  /* 0xff80000052bc7808 */ /* 0x000fe40004000000 */
[C---:B------:R-:W-:Y:S02]  /*45a0*/  ISETP.GE.AND P6, PT, R11.reuse, R239, PT ;  /* 0x000000ef0b00720c */ /* 0x040fe40003fc6270 */
[----:B------:R-:W-:Y:S02]  /*45b0*/  FSEL R191, R80, -INF , !P1 ;  /* 0xff80000050bf7808 */ /* 0x000fe40004800000 */
[-C--:B------:R-:W-:Y:S02]  /*45c0*/  ISETP.GE.AND P0, PT, R11, R234.reuse, PT ;  /* 0x000000ea0b00720c */ /* 0x080fe40003f06270 */
[----:B------:R-:W-:-:S02]  /*45d0*/  ISETP.GE.AND P1, PT, R27, R234, PT ;  /* 0x000000ea1b00720c */ /* 0x000fc40003f26270 */
[----:B------:R-:W-:Y:S02]  /*45e0*/  FSEL R8, R55, -INF , !P4 ;  /* 0xff80000037087808 */ /* 0x000fe40006000000 */
[----:B------:R-:W-:Y:S02]  /*45f0*/  ISETP.GE.AND P4, PT, R27, R239, PT ;  /* 0x000000ef1b00720c */ /* 0x000fe40003f86270 */
[C---:B------:R-:W-:Y:S02]  /*4600*/  ISETP.LT.OR P6, PT, R11.reuse, R240, P6 ;  /* 0x000000f00b00720c */ /* 0x040fe400037c1670 */
[-C--:B------:R-:W-:Y:S01]  /*4610*/  ISETP.LT.OR P0, PT, R11, R238.reuse, P0 ;  /* 0x000000ee0b00720c */ /* 0x080fe20000701670 */
[----:B------:R-:W-:Y:S01]  /*4620*/  VIADD R11, R33, 0x31 ;  /* 0x00000031210b7836 */ /* 0x000fe20000000000 */
[C---:B------:R-:W-:Y:S02]  /*4630*/  ISETP.LT.OR P1, PT, R27.reuse, R238, P1 ;  /* 0x000000ee1b00720c */ /* 0x040fe40000f21670 */
[----:B------:R-:W-:-:S02]  /*4640*/  ISETP.LT.OR P4, PT, R27, R240, P4 ;  /* 0x000000f01b00720c */ /* 0x000fc40002781670 */
[----:B------:R-:W-:Y:S02]  /*4650*/  FSEL R198, R75, -INF , !P0 ;  /* 0xff8000004bc67808 */ /* 0x000fe40004000000 */
[----:B------:R-:W-:Y:S02]  /*4660*/  FSEL R200, R83, -INF , !P2 ;  /* 0xff80000053c87808 */ /* 0x000fe40005000000 */
[----:B------:R-:W-:Y:S02]  /*4670*/  FSEL R190, R74, -INF , !P1 ;  /* 0xff8000004abe7808 */ /* 0x000fe40004800000 */
[----:B------:R-:W-:Y:S02]  /*4680*/  PLOP3.LUT P0, PT, PT, PT, UP0, 0x80, 0x0 ;  /* 0x000000000000781c */ /* 0x000fe40003f0f008 */
[C---:B------:R-:W-:Y:S02]  /*4690*/  ISETP.GE.AND P2, PT, R11.reuse, R239, PT ;  /* 0x000000ef0b00720c */ /* 0x040fe40003f46270 */
[----:B------:R-:W-:-:S02]  /*46a0*/  ISETP.GE.AND P1, PT, R11, R234, PT ;  /* 0x000000ea0b00720c */ /* 0x000fc40003f26270 */
[----:B------:R-:W-:Y:S02]  /*46b0*/  FSEL R185, R81, -INF , !P5 ;  /* 0xff80000051b97808 */ /* 0x000fe40006800000 */
[----:B------:R-:W-:Y:S02]  /*46c0*/  FSEL R189, R72, -INF , !P4 ;  /* 0xff80000048bd7808 */ /* 0x000fe40006000000 */
[C---:B------:R-:W-:Y:S02]  /*46d0*/  ISETP.GE.AND P5, PT, R21.reuse, R239, PT ;  /* 0x000000ef1500720c */ /* 0x040fe40003fa6270 */
[----:B------:R-:W-:Y:S02]  /*46e0*/  ISETP.GE.AND P4, PT, R21, R234, PT ;  /* 0x000000ea1500720c */ /* 0x000fe40003f86270 */
[C---:B------:R-:W-:Y:S02]  /*46f0*/  ISETP.LT.OR P2, PT, R11.reuse, R240, P2 ;  /* 0x000000f00b00720c */ /* 0x040fe40001741670 */
[----:B------:R-:W-:Y:S01]  /*4700*/  ISETP.LT.OR P1, PT, R11, R238, P1 ;  /* 0x000000ee0b00720c */ /* 0x000fe20000f21670 */
[----:B------:R-:W-:Y:S01]  /*4710*/  VIADD R11, R33, 0x38 ;  /* 0x00000038210b7836 */ /* 0x000fe20000000000 */
[----:B------:R-:W-:Y:S01]  /*4720*/  ISETP.LT.OR P5, PT, R21, R240, P5 ;  /* 0x000000f01500720c */ /* 0x000fe20002fa1670 */
[----:B------:R-:W-:Y:S01]  /*4730*/  VIADD R33, R33, 0x39 ;  /* 0x0000003921217836 */ /* 0x000fe20000000000 */
[----:B------:R-:W-:-:S02]  /*4740*/  ISETP.LT.OR P4, PT, R21, R238, P4 ;  /* 0x000000ee1500720c */ /* 0x000fc40002781670 */
[----:B------:R-:W-:Y:S02]  /*4750*/  FSEL R187, R73, -INF , !P6 ;  /* 0xff80000049bb7808 */ /* 0x000fe40007000000 */
[----:B------:R-:W-:Y:S02]  /*4760*/  FSEL R197, R44, -INF , !P5 ;  /* 0xff8000002cc57808 */ /* 0x000fe40006800000 */
[----:B------:R-:W-:Y:S02]  /*4770*/  FSEL R194, R46, -INF , !P4 ;  /* 0xff8000002ec27808 */ /* 0x000fe40006000000 */
[----:B------:R-:W-:Y:S02]  /*4780*/  FSEL R195, R45, -INF , !P2 ;  /* 0xff8000002dc37808 */ /* 0x000fe40005000000 */
[-C--:B------:R-:W-:Y:S02]  /*4790*/  ISETP.GE.AND P6, PT, R11, R239.reuse, PT ;  /* 0x000000ef0b00720c */ /* 0x080fe40003fc6270 */
[----:B------:R-:W-:-:S02]  /*47a0*/  ISETP.GE.AND P5, PT, R33, R239, PT ;  /* 0x000000ef2100720c */ /* 0x000fc40003fa6270 */
[-C--:B------:R-:W-:Y:S02]  /*47b0*/  ISETP.GE.AND P4, PT, R11, R234.reuse, PT ;  /* 0x000000ea0b00720c */ /* 0x080fe40003f86270 */
[----:B------:R-:W-:Y:S02]  /*47c0*/  ISETP.GE.AND P2, PT, R33, R234, PT ;  /* 0x000000ea2100720c */ /* 0x000fe40003f46270 */
[----:B------:R-:W-:Y:S02]  /*47d0*/  FSEL R192, R47, -INF , !P1 ;  /* 0xff8000002fc07808 */ /* 0x000fe40004800000 */
[----:B------:R-:W-:Y:S02]  /*47e0*/  @!P0 LEA R242, P1, R165, UR6, 0x1 ;  /* 0x00000006a5f28c11 */ /* 0x000fe4000f8208ff */
[C---:B------:R-:W-:Y:S02]  /*47f0*/  ISETP.LT.OR P6, PT, R11.reuse, R240, P6 ;  /* 0x000000f00b00720c */ /* 0x040fe400037c1670 */
[----:B------:R-:W-:-:S02]  /*4800*/  ISETP.LT.OR P4, PT, R11, R238, P4 ;  /* 0x000000ee0b00720c */ /* 0x000fc40002781670 */
[C---:B------:R-:W-:Y:S02]  /*4810*/  ISETP.LT.OR P5, PT, R33.reuse, R240, P5 ;  /* 0x000000f02100720c */ /* 0x040fe40002fa1670 */
[----:B------:R-:W-:Y:S02]  /*4820*/  ISETP.LT.OR P2, PT, R33, R238, P2 ;  /* 0x000000ee2100720c */ /* 0x000fe40001741670 */
[----:B------:R-:W-:Y:S02]  /*4830*/  @!P0 LEA.HI.X R243, R165, UR7, R2, 0x1, P1 ;  /* 0x00000007a5f38c11 */ /* 0x000fe400088f0c02 */
[----:B------:R-:W-:Y:S02]  /*4840*/  FSEL R193, R40, -INF , !P6 ;  /* 0xff80000028c17808 */ /* 0x000fe40007000000 */
[----:B------:R-:W-:Y:S02]  /*4850*/  FSEL R34, R42, -INF , !P4 ;  /* 0xff8000002a227808 */ /* 0x000fe40006000000 */
[----:B------:R-:W-:-:S02]  /*4860*/  FSEL R35, R41, -INF , !P5 ;  /* 0xff80000029237808 */ /* 0x000fc40006800000 */
        /* <DEDUP_REMOVED lines=64> */
.L_x_7570:
[----:B------:R-:W-:-:S04]  /*4c70*/  ULEA UR6, -UR12, URZ, 0x6 ;  /* 0x0000003f0c067291 */ /* 0x000fc8000f8e313f */
[----:B------:R-:W-:Y:S02]  /*4c80*/  USHF.R.S32.HI UR7, URZ, 0x1f, UR6 ;  /* 0x0000001f3f077899 */ /* 0x000fe40008011406 */
[----:B------:R-:W-:-:S04]  /*4c90*/  MOV R10, UR6 ;  /* 0x00000006000a7c02 */ /* 0x000fc80008000f00 */
[----:B------:R-:W-:-:S07]  /*4ca0*/  MOV R11, UR7 ;  /* 0x00000007000b7c02 */ /* 0x000fce0008000f00 */
.L_x_7571:
        /* <DEDUP_REMOVED lines=33> */
.L_x_7569:
        /* <DEDUP_REMOVED lines=63> */
[----:B------:R-:W1:Y:S01]  /*52b0*/  LDSM.16.MT88.4 R48, [R222+0x12000] ;  /* 0x01200000de30783b */ /* 0x000e620000004200 */
[C---:B------:R-:W-:Y:S01]  /*52c0*/  FSETP.NEU.FTZ.AND P0, PT, R3.reuse, -INF , PT ;  /* 0xff8000000300780b */ /* 0x040fe20003f1d000 */
[----:B------:R-:W-:Y:S01]  /*52d0*/  FMUL.FTZ R33, R3, UR16 ;  /* 0x0000001003217c20 */ /* 0x000fe20008410000 */
[--C-:B------:R-:W-:Y:S01]  /*52e0*/  FFMA.FTZ R179, R31, UR16, -R196.reuse ;  /* 0x000000101fb37c23 */ /* 0x100fe200080108c4 */
[----:B------:R-:W2:Y:S01]  /*52f0*/  LDSM.16.MT88.4 R112, [R222+0x16000] ;  /* 0x01600000de70783b */ /* 0x000ea20000004200 */
[----:B------:R-:W-:Y:S01]  /*5300*/  MUFU.EX2 R182, R182 ;  /* 0x000000b600b67308 */ /* 0x000fe20000000800 */
[--C-:B------:R-:W-:Y:S01]  /*5310*/  FFMA.FTZ R167, R9, UR16, -R196.reuse ;  /* 0x0000001009a77c23 */ /* 0x100fe200080108c4 */
[----:B------:R-:W-:Y:S01]  /*5320*/  FSEL R33, R33, RZ, P0 ;  /* 0x000000ff21217208 */ /* 0x000fe20000000000 */
[----:B------:R-:W3:Y:S01]  /*5330*/  LDSM.16.MT88.4 R120, [R221+0x16000] ;  /* 0x01600000dd78783b */ /* 0x000ee20000004200 */
        /* <DEDUP_REMOVED lines=8> */
[----:B------:R-:W5:Y:S01]  /*53c0*/  LDSM.16.MT88.4 R4, [R220+0x16000] ;  /* 0x01600000dc04783b */ /* 0x000f620000004200 */
[--C-:B------:R-:W-:Y:S01]  /*53d0*/  FFMA.FTZ R0, R8, UR16, -R33.reuse ;  /* 0x0000001008007c23 */ /* 0x100fe20008010821 */
[--C-:B------:R-:W-:Y:S01]  /*53e0*/  FFMA.FTZ R175, R18, UR16, -R33.reuse ;  /* 0x0000001012af7c23 */ /* 0x100fe20008010821 */
[--C-:B------:R-:W-:Y:S01]  /*53f0*/  FFMA.FTZ R170, R24, UR16, -R33.reuse ;  /* 0x0000001018aa7c23 */ /* 0x100fe20008010821 */
[----:B------:R-:W5:Y:S01]  /*5400*/  LDSM.16.MT88.4 R12, [R224+0x12800] ;  /* 0x01280000e00c783b */ /* 0x000f620000004200 */
[--C-:B------:R-:W-:Y:S01]  /*5410*/  FFMA.FTZ R171, R16, UR16, -R33.reuse ;  /* 0x0000001010ab7c23 */ /* 0x100fe20008010821 */
[--C-:B------:R-:W-:Y:S01]  /*5420*/  FFMA.FTZ R184, R191, UR16, -R196.reuse ;  /* 0x00000010bfb87c23 */ /* 0x100fe200080108c4 */
[----:B------:R-:W-:Y:S01]  /*5430*/  MUFU.EX2 R179, R179 ;  /* 0x000000b300b37308 */ /* 0x000fe20000000800 */
[----:B------:R-:W5:Y:S01]  /*5440*/  LDSM.16.MT88.4 R8, [R222+0x12800] ;  /* 0x01280000de08783b */ /* 0x000f620000004200 */
[--C-:B------:R-:W-:Y:S01]  /*5450*/  FFMA.FTZ R186, R189, UR16, -R196.reuse ;  /* 0x00000010bdba7c23 */ /* 0x100fe200080108c4 */
[--C-:B------:R-:W-:Y:S01]  /*5460*/  FFMA.FTZ R185, R185, UR16, -R196.reuse ;  /* 0x00000010b9b97c23 */ /* 0x100fe200080108c4 */
[--C-:B------:R-:W-:Y:S01]  /*5470*/  FFMA.FTZ R187, R187, UR16, -R196.reuse ;  /* 0x00000010bbbb7c23 */ /* 0x100fe200080108c4 */
[----:B------:R-:W5:Y:S01]  /*5480*/  LDSM.16.MT88.4 R20, [R224+0x10800] ;  /* 0x01080000e014783b */ /* 0x000f620000004200 */
[--C-:B------:R-:W-:Y:S01]  /*5490*/  FFMA.FTZ R188, R188, UR16, -R33.reuse ;  /* 0x00000010bcbc7c23 */ /* 0x100fe20008010821 */
[--C-:B------:R-:W-:Y:S01]  /*54a0*/  FFMA.FTZ R189, R200, UR16, -R33.reuse ;  /* 0x00000010c8bd7c23 */ /* 0x100fe20008010821 */
[----:B------:R-:W1:Y:S01]  /*54b0*/  MUFU.EX2 R176, R176 ;  /* 0x000000b000b07308 */ /* 0x000e620000000800 */
[----:B----4-:R-:W-:Y:S01]  /*54c0*/  F2FP.F16.F32.PACK_AB R128, R181, R182 ;  /* 0x000000b6b580723e */ /* 0x010fe200000000ff */
[----:B------:R-:W4:Y:S01]  /*54d0*/  LDSM.16.MT88.4 R16, [R220+0x10800] ;  /* 0x01080000dc10783b */ /* 0x000f220000004200 */
        /* <DEDUP_REMOVED lines=9> */
[----:B------:R-:W-:Y:S01]  /*5570*/  FFMA.FTZ R196, R35, UR16, -R196 ;  /* 0x0000001023c47c23 */ /* 0x000fe200080108c4 */
[--C-:B------:R-:W-:Y:S01]  /*5580*/  FFMA.FTZ R194, R194, UR16, -R33.reuse ;  /* 0x00000010c2c27c23 */ /* 0x100fe20008010821 */
[--C-:B------:R-:W-:Y:S01]  /*5590*/  FFMA.FTZ R192, R34, UR16, -R33.reuse ;  /* 0x0000001022c07c23 */ /* 0x100fe20008010821 */
[----:B------:R-:W-:Y:S01]  /*55a0*/  FFMA.FTZ R247, R32, UR16, -R33 ;  /* 0x0000001020f77c23 */ /* 0x000fe20008010821 */
[----:B------:R-:W2:Y:S01]  /*55b0*/  MUFU.EX2 R183, R183 ;  /* 0x000000b700b77308 */ /* 0x000ea20000000800 */
[----:B-1----:R-:W-:Y:S01]  /*55c0*/  F2FP.F16.F32.PACK_AB R130, R176, R179 ;  /* 0x000000b3b082723e */ /* 0x002fe200000000ff */
[----:B------:R-:W-:Y:S01]  /*55d0*/  FADD.FTZ R182, R182, R181 ;  /* 0x000000b5b6b67221 */ /* 0x000fe20000010000 */
[----:B------:R-:W-:Y:S03]  /*55e0*/  LDSM.16.MT88.4 R32, [R224+0x15800] ;  /* 0x01580000e020783b */ /* 0x000fe60000004200 */
[----:B------:R-:W-:-:S02]  /*55f0*/  FADD.FTZ R179, R179, R182 ;  /* 0x000000b6b3b37221 */ /* 0x000fc40000010000 */
[----:B------:R-:W-:Y:S02]  /*5600*/  MUFU.EX2 R178, R178 ;  /* 0x000000b200b27308 */ /* 0x000fe40000000800 */
[----:B------:R-:W-:-:S06]  /*5610*/  FADD.FTZ R179, R176, R179 ;  /* 0x000000b3b0b37221 */ /* 0x000fcc0000010000 */
        /* <DEDUP_REMOVED lines=36> */
[C---:B---3--:R-:W-:Y:S01]  /*5860*/  HMMA.16816.F32 R116, R128.reuse, R120, RZ ;  /* 0x000000788074723c */ /* 0x048fe200000018ff */
        /* <DEDUP_REMOVED lines=23> */
[C---:B-----5:R-:W-:Y:S06]  /*59e0*/  HMMA.16816.F32 R124, R128.reuse, R4, RZ ;  /* 0x00000004807c723c */ /* 0x060fec00000018ff */
[----:B------:R-:W-:Y:S01]  /*59f0*/  HMMA.16816.F32 R128, R128, R6, RZ ;  /* 0x000000068080723c */ /* 0x000fe200000018ff */
[----:B--2---:R-:W-:Y:S01]  /*5a00*/  F2FP.F16.F32.PACK_AB R4, R173, R174 ;  /* 0x000000aead04723e */ /* 0x004fe200000000ff */
        /* <DEDUP_REMOVED lines=129> */
[----:B-----5:R-:W-:Y:S01]  /*6220*/  HMMA.16816.F32 R160, R4, R16, R160 ;  /* 0x0000001004a0723c */ /* 0x020fe200000018a0 */
[----:B------:R-:W-:Y:S01]  /*6230*/  FADD.FTZ R249, R196, R193 ;  /* 0x000000c1c4f97221 */ /* 0x000fe20000010000 */
[----:B------:R-:W-:-:S04]  /*6240*/  FADD.FTZ R247, R247, R192 ;  /* 0x000000c0f7f77221 */ /* 0x000fc80000010000 */
        /* <DEDUP_REMOVED lines=119> */
.L_x_7573:
[----:B------:R-:W-:-:S04]  /*69c0*/  ULEA UR22, -UR8, URZ, 0x6 ;  /* 0x0000003f08167291 */ /* 0x000fc8000f8e313f */
[----:B------:R-:W-:-:S12]  /*69d0*/  USHF.R.S32.HI UR5, URZ, 0x1f, UR22 ;  /* 0x0000001f3f057899 */ /* 0x000fd80008011416 */
.L_x_7574:
        /* <DEDUP_REMOVED lines=435> */
.L_x_7576:
[----:B------:R-:W-:-:S04]  /*8510*/  ULEA UR5, -UR12, URZ, 0x6 ;  /* 0x0000003f0c057291 */ /* 0x000fc8000f8e313f */
[----:B------:R-:W-:Y:S02]  /*8520*/  USHF.R.S32.HI UR4, URZ, 0x1f, UR5 ;  /* 0x0000001f3f047899 */ /* 0x000fe40008011405 */
[----:B------:R-:W-:-:S04]  /*8530*/  MOV R6, UR5 ;  /* 0x0000000500067c02 */ /* 0x000fc80008000f00 */
[----:B------:R-:W-:-:S07]  /*8540*/  MOV R5, UR4 ;  /* 0x0000000400057c02 */ /* 0x000fce0008000f00 */
.L_x_7577:
        /* <DEDUP_REMOVED lines=32> */
.L_x_7575:
        /* <DEDUP_REMOVED lines=489> */
.L_x_7572:
        /* <DEDUP_REMOVED lines=14> */
.L_x_7582:
        /* <DEDUP_REMOVED lines=69> */
.L_x_7579:
        /* <DEDUP_REMOVED lines=310> */
.L_x_7581:
        /* <DEDUP_REMOVED lines=28> */
.L_x_7580:
        /* <DEDUP_REMOVED lines=627> */
.L_x_7578:
        /* <DEDUP_REMOVED lines=18> */
[CC--:B------:R-:W-:Y:S02]  /*e880*/  LEA.HI R2, R10.reuse, R7.reuse, RZ, 0x2 ;  /* 0x000000070a027211 */ /* 0x0c0fe400078f10ff */
[----:B------:R-:W-:Y:S02]  /*e890*/  LEA.HI R10, R10, R7, RZ, 0x5 ;  /* 0x000000070a0a7211 */ /* 0x000fe400078f28ff */
[--C-:B------:R-:W-:Y:S02]  /*e8a0*/  SHF.R.S32.HI R13, RZ, 0x2, R2.reuse ;  /* 0x00000002ff0d7819 */ /* 0x100fe40000011402 */
[----:B------:R-:W-:Y:S02]  /*e8b0*/  SHF.R.S32.HI R12, RZ, 0x1f, R2 ;  /* 0x0000001fff0c7819 */ /* 0x000fe40000011402 */
[----:B------:R-:W-:Y:S01]  /*e8c0*/  LOP3.LUT R2, R2, 0x1ffffffc, RZ, 0xc0, !PT ;  /* 0x1ffffffc02027812 */ /* 0x000fe200078ec0ff */
[----:B---3--:R-:W-:Y:S01]  /*e8d0*/  FADD.FTZ R6, R9, R6 ;  /* 0x0000000609067221 */ /* 0x008fe20000010000 */
[----:B------:R-:W-:-:S02]  /*e8e0*/  LEA.HI R12, R12, R13, RZ, 0x3 ;  /* 0x0000000d0c0c7211 */ /* 0x000fc400078f18ff */
[----:B------:R-:W-:Y:S01]  /*e8f0*/  MOV R9, 0x3f800000 ;  /* 0x3f80000000097802 */ /* 0x000fe20000000f00 */
[----:B--2---:R-:W-:Y:S01]  /*e900*/  FADD.FTZ R5, R8, R5 ;  /* 0x0000000508057221 */ /* 0x004fe20000010000 */
[----:B------:R-:W-:Y:S01]  /*e910*/  BAR.SYNC.DEFER_BLOCKING 0x0 ;  /* 0x0000000000007b1d */ /* 0x000fe20000010000 */
[----:B------:R-:W-:Y:S02]  /*e920*/  FSETP.NE.FTZ.AND P4, PT, R6, RZ, PT ;  /* 0x000000ff0600720b */ /* 0x000fe40003f95000 */
[----:B------:R-:W-:Y:S02]  /*e930*/  LOP3.LUT R8, R10, 0xffffffe0, RZ, 0xc0, !PT ;  /* 0xffffffe00a087812 */ /* 0x000fe400078ec0ff */
[----:B------:R-:W-:Y:S02]  /*e940*/  FSETP.NE.FTZ.AND P3, PT, R5, RZ, PT ;  /* 0x000000ff0500720b */ /* 0x000fe40003f75000 */
[----:B-1----:R-:W-:Y:S02]  /*e950*/  SHF.R.S32.HI R15, RZ, 0x1f, R0 ;  /* 0x0000001fff0f7819 */ /* 0x002fe40000011400 */
[----:B------:R-:W-:-:S02]  /*e960*/  IADD3 R8, R7, -R8, RZ ;  /* 0x8000000807087210 */ /* 0x000fc40007ffe0ff */
[----:B------:R-:W-:Y:S02]  /*e970*/  LOP3.LUT R12, R12, 0xfffffff8, RZ, 0xc0, !PT ;  /* 0xfffffff80c0c7812 */ /* 0x000fe400078ec0ff */
[----:B------:R-:W-:Y:S01]  /*e980*/  SHF.R.S32.HI R10, RZ, 0x5, R10 ;  /* 0x00000005ff0a7819 */ /* 0x000fe2000001140a */
[----:B------:R-:W1:Y:S01]  /*e990*/  @P4 MUFU.RCP R11, R6 ;  /* 0x00000006000b4308 */ /* 0x000e620000001000 */
[CC--:B------:R-:W-:Y:S01]  /*e9a0*/  LEA.HI R4, R15.reuse, R0.reuse, RZ, 0x4 ;  /* 0x000000000f047211 */ /* 0x0c0fe200078f20ff */
[----:B------:R-:W2:Y:S01]  /*e9b0*/  @P4 LDC R21, c[0x0][0x2e8] ;  /* 0x0000ba00ff154b82 */ /* 0x000ea20000000800 */
[----:B------:R-:W-:Y:S02]  /*e9c0*/  LEA.HI R15, R15, R0, RZ, 0x5 ;  /* 0x000000000f0f7211 */ /* 0x000fe400078f28ff */
[----:B------:R-:W-:Y:S02]  /*e9d0*/  LOP3.LUT P5, RZ, R8, 0x3, RZ, 0xc0, !PT ;  /* 0x0000000308ff7812 */ /* 0x000fe400078ac0ff */
[----:B------:R-:W-:Y:S01]  /*e9e0*/  IADD3 R8, R13, -R12, RZ ;  /* 0x8000000c0d087210 */ /* 0x000fe20007ffe0ff */
[----:B------:R-:W3:Y:S01]  /*e9f0*/  @P3 MUFU.RCP R9, R5 ;  /* 0x0000000500093308 */ /* 0x000ee20000001000 */
[----:B------:R-:W-:Y:S01]  /*ea00*/  SHF.R.S32.HI R13, RZ, 0x1f, R10 ;  /* 0x0000001fff0d7819 */ /* 0x000fe2000001140a */
[----:B------:R-:W4:Y:S01]  /*ea10*/  @P3 LDC R22, c[0x0][0x2e8] ;  /* 0x0000ba00ff163b82 */ /* 0x000f220000000800 */
[----:B------:R-:W-:-:S02]  /*ea20*/  LOP3.LUT R17, R4, 0xfffffff0, RZ, 0xc0, !PT ;  /* 0xfffffff004117812 */ /* 0x000fc400078ec0ff */
[----:B------:R-:W-:Y:S02]  /*ea30*/  LOP3.LUT R15, R15, 0xffffffe0, RZ, 0xc0, !PT ;  /* 0xffffffe00f0f7812 */ /* 0x000fe400078ec0ff */
[----:B------:R-:W-:Y:S01]  /*ea40*/  IADD3 R7, -R2, R7, RZ ;  /* 0x0000000702077210 */ /* 0x000fe20007ffe1ff */
[----:B------:R-:W2:Y:S01]  /*ea50*/  @P3 MUFU.LG2 R5, R5 ;  /* 0x0000000500053308 */ /* 0x000ea20000000c00 */
[----:B------:R-:W-:Y:S01]  /*ea60*/  LEA.HI R13, R13, R10, RZ, 0x2 ;  /* 0x0000000a0d0d7211 */ /* 0x000fe200078f10ff */
[----:B-1----:R-:W-:Y:S01]  /*ea70*/  FMUL.FTZ R160, R11, R160 ;  /* 0x000000a00ba07220 */ /* 0x002fe20000410000 */
[----:B------:R-:W-:Y:S01]  /*ea80*/  IADD3 R2, -R17, R0, RZ ;  /* 0x0000000011027210 */ /* 0x000fe20007ffe1ff */
[C---:B------:R-:W-:Y:S01]  /*ea90*/  FMUL.FTZ R161, R11.reuse, R161 ;  /* 0x000000a10ba17220 */ /* 0x040fe20000410000 */
[----:B------:R-:W-:Y:S01]  /*eaa0*/  IADD3 R0, R0, -R15, RZ ;  /* 0x8000000f00007210 */ /* 0x000fe20007ffe0ff */
        /* <DEDUP_REMOVED lines=65> */
[C---:B------:R-:W-:Y:S01]  /*eec0*/  LEA R7, R10.reuse, R7, 0x9 ;  /* 0x000000070a077211 */ /* 0x040fe200078e48ff */
[C---:B------:R-:W-:Y:S01]  /*eed0*/  FMUL.FTZ R162, R9.reuse, R162 ;  /* 0x000000a209a27220 */ /* 0x040fe20000410000 */
[----:B------:R-:W-:Y:S01]  /*eee0*/  IADD3 R13, R10, -R13, RZ ;  /* 0x8000000d0a0d7210 */ /* 0x000fe20007ffe0ff */
[C---:B------:R-:W-:Y:S01]  /*eef0*/  FMUL.FTZ R159, R9.reuse, R159 ;  /* 0x0000009f099f7220 */ /* 0x040fe20000410000 */
[C---:B------:R-:W-:Y:S01]  /*ef00*/  SHF.L.U32 R10, R8.reuse, 0x6, RZ ;  /* 0x00000006080a7819 */ /* 0x040fe200000006ff */
[----:B------:R-:W-:Y:S01]  /*ef10*/  FMUL.FTZ R158, R9, R158 ;  /* 0x0000009e099e7220 */ /* 0x000fe20000410000 */
[----:B------:R-:W-:Y:S01]  /*ef20*/  LEA.HI R11, R11, R0, RZ, 0x2 ;  /* 0x000000000b0b7211 */ /* 0x000fe200078f10ff */
[C---:B------:R-:W-:Y:S01]  /*ef30*/  FMUL.FTZ R155, R9.reuse, R155 ;  /* 0x0000009b099b7220 */ /* 0x040fe20000410000 */
[----:B------:R-:W-:Y:S01]  /*ef40*/  SHF.R.S32.HI R0, RZ, 0x4, R4 ;  /* 0x00000004ff007819 */ /* 0x000fe20000011404 */
        /* <DEDUP_REMOVED lines=59> */
[----:B------:R-:W-:Y:S01]  /*f300*/  LOP3.LUT R9, R8, 0x1, RZ, 0xc0, !PT ;  /* 0x0000000108097812 */ /* 0x000fe200078ec0ff */
[----:B------:R-:W5:Y:S01]  /*f310*/  LDC.64 R16, c[0x0][0x2c0] ;  /* 0x0000b000ff107b82 */ /* 0x000f620000000a00 */
[----:B------:R-:W-:Y:S01]  /*f320*/  LOP3.LUT R10, R10, 0x1c0, RZ, 0xc0, !PT ;  /* 0x000001c00a0a7812 */ /* 0x000fe200078ec0ff */
[----:B------:R-:W1:Y:S01]  /*f330*/  @P4 MUFU.LG2 R6, R6 ;  /* 0x0000000600064308 */ /* 0x000e620000000c00 */
[----:B------:R-:W-:-:S02]  /*f340*/  R2P PR, R8, 0x6 ;  /* 0x0000000608007804 */ /* 0x000fc40000000000 */
[----:B------:R-:W-:Y:S02]  /*f350*/  SHF.L.U32 R4, R0, 0x6, RZ ;  /* 0x0000000600047819 */ /* 0x000fe400000006ff */
[----:B------:R-:W-:Y:S02]  /*f360*/  LEA.HI R8, R2, R2, RZ, 0x1 ;  /* 0x0000000202087211 */ /* 0x000fe400078f08ff */
[----:B------:R-:W-:Y:S02]  /*f370*/  ISETP.NE.U32.AND P0, PT, R9, 0x1, PT ;  /* 0x000000010900780c */ /* 0x000fe40003f05070 */
[----:B------:R-:W-:Y:S02]  /*f380*/  LEA.HI R10, R10, R10, RZ, 0x1d ;  /* 0x0000000a0a0a7211 */ /* 0x000fe400078fe8ff */
[----:B------:R-:W-:Y:S02]  /*f390*/  LOP3.LUT R4, R4, 0x1c0, RZ, 0xc0, !PT ;  /* 0x000001c004047812 */ /* 0x000fe400078ec0ff */
[----:B------:R-:W-:-:S02]  /*f3a0*/  SHF.L.U32 R9, R8, 0x2, RZ ;  /* 0x0000000208097819 */ /* 0x000fc400000006ff */
[----:B------:R-:W-:Y:S02]  /*f3b0*/  LOP3.LUT R15, R8, 0xffffffe, RZ, 0xc0, !PT ;  /* 0x0ffffffe080f7812 */ /* 0x000fe400078ec0ff */
[----:B------:R-:W-:Y:S02]  /*f3c0*/  SHF.R.S32.HI R8, RZ, 0x2, R11 ;  /* 0x00000002ff087819 */ /* 0x000fe4000001140b */
[----:B------:R-:W-:Y:S02]  /*f3d0*/  LEA R7, R7, R10, 0x1 ;  /* 0x0000000a07077211 */ /* 0x000fe400078e08ff */
[----:B------:R-:W-:Y:S01]  /*f3e0*/  LOP3.LUT R9, R4, 0x38, R9, 0xf8, !PT ;  /* 0x0000003804097812 */ /* 0x000fe200078ef809 */
[----:B-----5:R-:W-:Y:S01]  /*f3f0*/  IMAD R19, R19, R16, UR17 ;  /* 0x0000001113137e24 */ /* 0x020fe2000f8e0210 */
[----:B------:R-:W-:Y:S02]  /*f400*/  SHF.R.U32.HI R4, RZ, 0x3, R4 ;  /* 0x00000003ff047819 */ /* 0x000fe40000011604 */
[----:B------:R-:W-:-:S02]  /*f410*/  LEA R13, R13, R8, 0x4 ;  /* 0x000000080d0d7211 */ /* 0x000fc400078e20ff */
[----:B------:R-:W-:Y:S02]  /*f420*/  LEA R7, R7, UR5, 0x2 ;  /* 0x0000000507077c11 */ /* 0x000fe4000f8e10ff */
[----:B------:R-:W-:Y:S02]  /*f430*/  MOV R8, 0x40 ;  /* 0x0000004000087802 */ /* 0x000fe40000000f00 */
[----:B------:R-:W-:Y:S01]  /*f440*/  MOV R10, 0x80 ;  /* 0x00000080000a7802 */ /* 0x000fe20000000f00 */
[----:B------:R-:W-:Y:S01]  /*f450*/  STS.64 [R7], R160 ;  /* 0x000000a007007388 */ /* 0x000fe20000000a00 */
[----:B------:R-:W-:Y:S02]  /*f460*/  LOP3.LUT R4, R9, R4, RZ, 0x3c, !PT ;  /* 0x0000000409047212 */ /* 0x000fe400078e3cff */
[----:B------:R-:W-:Y:S01]  /*f470*/  IADD3 R15, R2, -R15, RZ ;  /* 0x8000000f020f7210 */ /* 0x000fe20007ffe0ff */
[----:B------:R-:W-:Y:S01]  /*f480*/  STS.64 [R7+0x800], R162 ;  /* 0x000800a207007388 */ /* 0x000fe20000000a00 */
[----:B------:R-:W-:-:S02]  /*f490*/  IADD3 R9, R7, -0x20, RZ ;  /* 0xffffffe007097810 */ /* 0x000fc40007ffe0ff */
[----:B------:R-:W-:Y:S02]  /*f4a0*/  SEL R8, R8, 0xffffffc0, !P1 ;  /* 0xffffffc008087807 */ /* 0x000fe40004800000 */
        /* <DEDUP_REMOVED lines=13> */
[----:B------:R-:W-:Y:S01]  /*f580*/  SHF.L.U32 R24, R2, 0x2, RZ ;  /* 0x0000000202187819 */ /* 0x000fe200000006ff */
[----:B--2---:R-:W-:Y:S01]  /*f590*/  @P3 FMUL.FTZ R2, R5, 0.69314718246459960938 ;  /* 0x3f31721805023820 */ /* 0x004fe20000410000 */
[----:B------:R-:W-:Y:S01]  /*f5a0*/  SHF.L.U32 R18, R18, 0x6, RZ ;  /* 0x0000000612127819 */ /* 0x000fe200000006ff */
        /* <DEDUP_REMOVED lines=49> */
[----:B------:R1:W-:Y:S04]  /*f8c0*/  STS.64 [R15+0xc000], R112 ;  /* 0x00c000700f007388 */ /* 0x0003e80000000a00 */
[----:B------:R1:W-:Y:S01]  /*f8d0*/  STS.64 [R15+0xc800], R114 ;  /* 0x00c800720f007388 */ /* 0x0003e20000000a00 */
[----:B--2---:R-:W-:-:S03]  /*f8e0*/  IADD3 R7, RZ, -UR17, RZ ;  /* 0x80000011ff077c10 */ /* 0x004fc6000fffe0ff */
[----:B------:R2:W-:Y:S02]  /*f8f0*/  STS.64 [R8+0xc000], R116 ;  /* 0x00c0007408007388 */ /* 0x0005e40000000a00 */
[----:B------:R-:W-:Y:S02]  /*f900*/  IMAD R7, R20, R7, UR4 ;  /* 0x0000000414077e24 */ /* 0x000fe4000f8e0207 */
[----:B------:R2:W-:Y:S01]  /*f910*/  STS.64 [R8+0xc800], R118 ;  /* 0x00c8007608007388 */ /* 0x0005e20000000a00 */
[----:B---3--:R-:W-:Y:S01]  /*f920*/  MOV R9, 0xff800000 ;  /* 0xff80000000097802 */ /* 0x008fe20000000f00 */
[----:B------:R-:W-:Y:S02]  /*f930*/  IMAD R20, R19, R20, R7 ;  /* 0x0000001413147224 */ /* 0x000fe400078e0207 */
[----:B------:R2:W-:Y:S01]  /*f940*/  STS.64 [R12+0xc000], R120 ;  /* 0x00c000780c007388 */ /* 0x0005e20000000a00 */
[----:B----4-:R-:W-:Y:S01]  /*f950*/  @P3 FFMA.FTZ R9, R3, R22, R2 ;  /* 0x0000001603093223 */ /* 0x010fe20000010002 */
[----:B------:R-:W-:Y:S01]  /*f960*/  LEA R2, R4, UR5, 0x2 ;  /* 0x0000000504027c11 */ /* 0x000fe2000f8e10ff */
[----:B------:R-:W-:Y:S01]  /*f970*/  IMAD R18, R20, R17, R18 ;  /* 0x0000001114127224 */ /* 0x000fe200078e0212 */
[----:B------:R2:W-:Y:S01]  /*f980*/  STS.64 [R12+0xc800], R122 ;  /* 0x00c8007a0c007388 */ /* 0x0005e20000000a00 */
[----:B------:R-:W-:Y:S01]  /*f990*/  MOV R7, 0xff800000 ;  /* 0xff80000000077802 */ /* 0x000fe20000000f00 */
[----:B-1----:R-:W-:-:S02]  /*f9a0*/  @P4 FMUL.FTZ R11, R6, 0.69314718246459960938 ;  /* 0x3f317218060b4820 */ /* 0x002fc40000410000 */
[----:B------:R2:W-:Y:S02]  /*f9b0*/  STS.64 [R14+0xc000], R124 ;  /* 0x00c0007c0e007388 */ /* 0x0005e40000000a00 */
[----:B------:R-:W-:Y:S02]  /*f9c0*/  @P4 FFMA.FTZ R7, R164, R21, R11 ;  /* 0x00000015a4074223 */ /* 0x000fe4000001000b */
[----:B------:R2:W-:Y:S04]  /*f9d0*/  STS.64 [R14+0xc800], R126 ;  /* 0x00c8007e0e007388 */ /* 0x0005e80000000a00 */
[----:B------:R2:W-:Y:S04]  /*f9e0*/  STS.64 [R10+0xc000], R128 ;  /* 0x00c000800a007388 */ /* 0x0005e80000000a00 */
[----:B------:R2:W-:Y:S01]  /*f9f0*/  STS.64 [R10+0xc800], R130 ;  /* 0x00c800820a007388 */ /* 0x0005e20000000a00 */
[----:B------:R-:W-:Y:S06]  /*fa00*/  BAR.SYNC.DEFER_BLOCKING 0x0 ;  /* 0x0000000000007b1d */ /* 0x000fec0000010000 */
[----:B------:R-:W-:Y:S05]  /*fa10*/  @P5 BRA `(.L_x_7584) ;  /* 0x00000000002c5947 */ /* 0x000fea0003800000 */
[C---:B------:R-:W-:Y:S01]  /*fa20*/  VIADD R4, R13.reuse, 0x8 ;  /* 0x000000080d047836 */ /* 0x040fe20000000000 */
[----:B------:R-:W-:Y:S01]  /*fa30*/  SHF.R.S32.HI R5, RZ, 0x1f, R13 ;  /* 0x0000001fff057819 */ /* 0x000fe2000001140d */
[----:B------:R-:W-:Y:S01]  /*fa40*/  ULDC.64 UR4, c[0x0][0x2b8] ;  /* 0x0000ae0000047ab9 */ /* 0x000fe20000000a00 */
[----:B------:R-:W-:Y:S02]  /*fa50*/  IADD3 R3, P0, R18, R13, RZ ;  /* 0x0000000d12037210 */ /* 0x000fe40007f1e0ff */
[----:B------:R-:W-:Y:S02]  /*fa60*/  ISETP.GE.AND P2, PT, R13, UR14, PT ;  /* 0x0000000e0d007c0c */ /* 0x000fe4000bf46270 */
[----:B------:R-:W-:Y:S02]  /*fa70*/  ISETP.GE.AND P1, PT, R4, UR14, PT ;  /* 0x0000000e04007c0c */ /* 0x000fe4000bf26270 */
[----:B------:R-:W-:Y:S02]  /*fa80*/  LEA.HI.X.SX32 R4, R18, R5, 0x1, P0 ;  /* 0x0000000512047211 */ /* 0x000fe400000f0eff */
[----:B--2---:R-:W-:-:S04]  /*fa90*/  LEA R10, P0, R3, UR4, 0x2 ;  /* 0x00000004030a7c11 */ /* 0x004fc8000f8010ff */
[----:B------:R-:W-:-:S05]  /*faa0*/  LEA.HI.X R11, R3, UR5, R4, 0x2, P0 ;  /* 0x00000005030b7c11 */ /* 0x000fca00080f1404 */
[----:B------:R1:W-:Y:S04]  /*fab0*/  @!P2 STG.E desc[UR18][R10.64], R7 ;  /* 0x000000070a00a986 */ /* 0x0003e8000c101912 */
[----:B------:R1:W-:Y:S02]  /*fac0*/  @!P1 STG.E desc[UR18][R10.64+0x20], R9 ;  /* 0x000020090a009986 */ /* 0x0003e4000c101912 */
.L_x_7584:
[----:B------:R-:W-:Y:S05]  /*fad0*/  BSYNC B0 ;  /* 0x0000000000007941 */ /* 0x000fea0003800000 */
.L_x_7583:
[----:B------:R-:W-:Y:S01]  /*fae0*/  ULDC UR4, c[0x0][0x2dc] ;  /* 0x0000b70000047ab9 */ /* 0x000fe20000000800 */
[----:B------:R-:W-:Y:S01]  /*faf0*/  IMAD.WIDE R24, R0, 0x100, R24 ;  /* 0x0000010000187825 */ /* 0x000fe200078e0218 */
[----:B--2---:R-:W2:Y:S03]  /*fb00*/  LDS.128 R128, [R2] ;  /* 0x0000000002807984 */ /* 0x004ea60000000c00 */
[----:B------:R-:W-:Y:S01]  /*fb10*/  IMAD R4, R18, UR4, RZ ;  /* 0x0000000412047c24 */ /* 0x000fe2000f8e02ff */
[----:B------:R-:W3:Y:S01]  /*fb20*/  LDS.128 R84, [R2+0x4000] ;  /* 0x0040000002547984 */ /* 0x000ee20000000c00 */
[----:B------:R-:W-:Y:S01]  /*fb30*/  ULDC.64 UR4, c[0x0][0x288] ;  /* 0x0000a20000047ab9 */ /* 0x000fe20000000a00 */
[----:B------:R-:W-:Y:S02]  /*fb40*/  VIADD R6, R0, 0x8 ;  /* 0x0000000800067836 */ /* 0x000fe40000000000 */
[----:B------:R-:W4:Y:S01]  /*fb50*/  LDS.128 R56, [R2+0x8000] ;  /* 0x0080000002387984 */ /* 0x000f220000000c00 */
[----:B------:R-:W-:Y:S01]  /*fb60*/  IADD3 R5, P0, R4, R24, RZ ;  /* 0x0000001804057210 */ /* 0x000fe20007f1e0ff */
[----:B------:R-:W-:Y:S01]  /*fb70*/  VIADD R114, R0, 0x18 ;  /* 0x0000001800727836 */ /* 0x000fe20000000000 */
[----:B------:R-:W-:Y:S01]  /*fb80*/  ISETP.GE.AND P6, PT, R6, UR14, PT ;  /* 0x0000000e06007c0c */ /* 0x000fe2000bfc6270 */
[----:B------:R-:W5:Y:S01]  /*fb90*/  LDS.128 R28, [R2+0xc000] ;  /* 0x00c00000021c7984 */ /* 0x000f620000000c00 */
[----:B------:R-:W-:Y:S01]  /*fba0*/  LEA.HI.X.SX32 R4, R4, R25, 0x1, P0 ;  /* 0x0000001904047211 */ /* 0x000fe200000f0eff */
[C---:B------:R-:W-:Y:S01]  /*fbb0*/  VIADD R113, R0.reuse, 0x20 ;  /* 0x0000002000717836 */ /* 0x040fe20000000000 */
[C---:B------:R-:W-:Y:S01]  /*fbc0*/  LEA R132, P0, R5.reuse, UR4, 0x2 ;  /* 0x0000000405847c11 */ /* 0x040fe2000f8010ff */
[----:B------:R-:W5:Y:S01]  /*fbd0*/  LDS.128 R108, [R2+0x800] ;  /* 0x00080000026c7984 */ /* 0x000f620000000c00 */
[----:B------:R-:W-:Y:S01]  /*fbe0*/  VIADD R112, R0, 0x28 ;  /* 0x0000002800707836 */ /* 0x000fe20000000000 */
[----:B------:R-:W-:Y:S01]  /*fbf0*/  ISETP.GE.AND P4, PT, R114, UR14, PT ;  /* 0x0000000e72007c0c */ /* 0x000fe2000bf86270 */
[----:B------:R-:W-:Y:S01]  /*fc00*/  VIADD R3, R0, 0x10 ;  /* 0x0000001000037836 */ /* 0x000fe20000000000 */
[----:B------:R-:W-:Y:S01]  /*fc10*/  LEA.HI.X R133, R5, UR5, R4, 0x2, P0 ;  /* 0x0000000505857c11 */ /* 0x000fe200080f1404 */
[----:B------:R-:W5:Y:S01]  /*fc20*/  LDS.128 R104, [R2+0x1000] ;  /* 0x0010000002687984 */ /* 0x000f620000000c00 */
[----:B------:R-:W-:-:S02]  /*fc30*/  ISETP.GE.AND P3, PT, R113, UR14, PT ;  /* 0x0000000e71007c0c */ /* 0x000fc4000bf66270 */
[----:B------:R-:W-:Y:S01]  /*fc40*/  ISETP.GE.AND P2, PT, R112, UR14, PT ;  /* 0x0000000e70007c0c */ /* 0x000fe2000bf46270 */
[----:B------:R-:W5:Y:S01]  /*fc50*/  LDS.128 R100, [R2+0x1800] ;  /* 0x0018000002647984 */ /* 0x000f620000000c00 */
[C---:B------:R-:W-:Y:S02]  /*fc60*/  ISETP.GE.AND P0, PT, R0.reuse, UR14, PT ;  /* 0x0000000e00007c0c */ /* 0x040fe4000bf06270 */
[----:B------:R-:W-:Y:S01]  /*fc70*/  ISETP.GE.AND P5, PT, R3, UR14, PT ;  /* 0x0000000e03007c0c */ /* 0x000fe2000bfa6270 */
[----:B------:R-:W5:Y:S01]  /*fc80*/  LDS.128 R96, [R2+0x2000] ;  /* 0x0020000002607984 */ /* 0x000f620000000c00 */
[C---:B------:R-:W-:Y:S02]  /*fc90*/  VIADD R3, R0.reuse, 0x30 ;  /* 0x0000003000037836 */ /* 0x040fe40000000000 */
[----:B------:R-:W-:Y:S01]  /*fca0*/  VIADD R0, R0, 0x38 ;  /* 0x0000003800007836 */ /* 0x000fe20000000000 */
[----:B------:R-:W5:Y:S02]  /*fcb0*/  LDS.128 R92, [R2+0x2800] ;  /* 0x00280000025c7984 */ /* 0x000f640000000c00 */
[----:B------:R-:W-:-:S02]  /*fcc0*/  ISETP.GE.AND P1, PT, R3, UR14, PT ;  /* 0x0000000e03007c0c */ /* 0x000fc4000bf26270 */
        /* <DEDUP_REMOVED lines=23> */
[----:B--2---:R2:W-:Y:S04]  /*fe40*/  @!P0 STG.E.64 desc[UR18][R132.64], R128 ;  /* 0x0000008084008986 */ /* 0x0045e8000c101b12 */
[----:B------:R2:W-:Y:S04]  /*fe50*/  @!P0 STG.E.64 desc[UR18][R132.64+0x8], R130 ;  /* 0x0000088284008986 */ /* 0x0005e8000c101b12 */
[----:B---3--:R2:W-:Y:S04]  /*fe60*/  @!P0 STG.E.128 desc[UR18][R132.64+0x100], R84 ;  /* 0x0001005484008986 */ /* 0x0085e8000c101d12 */
[----:B----4-:R2:W-:Y:S04]  /*fe70*/  @!P0 STG.E.128 desc[UR18][R132.64+0x200], R56 ;  /* 0x0002003884008986 */ /* 0x0105e8000c101d12 */
[----:B-----5:R2:W-:Y:S01]  /*fe80*/  @!P0 STG.E.128 desc[UR18][R132.64+0x300], R28 ;  /* 0x0003001c84008986 */ /* 0x0205e2000c101d12 */
[----:B------:R-:W-:-:S03]  /*fe90*/  ISETP.GE.AND P0, PT, R0, UR14, PT ;  /* 0x0000000e00007c0c */ /* 0x000fc6000bf06270 */
        /* <DEDUP_REMOVED lines=30> */
.L_x_7585:
        /* <DEDUP_REMOVED lines=16> */
.L_x_8924:


//--------------------- .text._ZN5flash24flash_fwd_splitkv_kernelI23Flash_fwd_kernel_traitsILi256ELi64ELi64ELi4ELb0ELb0EN7cutlass6half_tE19Flash_kernel_traitsILi256ELi64ELi64ELi4ES3_EELb0ELb1ELb0ELb0ELb1ELb1ELb1ELb0EEEvNS_16Flash_fwd_paramsE --------------------------
	.section	.text._ZN5flash24flash_fwd_splitkv_kernelI23Flash_fwd_kernel_traitsILi256ELi64ELi64ELi4ELb0ELb0EN7cutlass6half_tE19Flash_kernel_traitsILi256ELi64ELi64ELi4ES3_EELb0ELb1ELb0ELb0ELb1ELb1ELb1ELb0EEEvNS_16Flash_fwd_paramsE,"ax",@progbits
	.align	128
        .global         _ZN5flash24flash_fwd_splitkv_kernelI23Flash_fwd_kernel_traitsILi256ELi64ELi64ELi4ELb0ELb0EN7cutlass6half_tE19Flash_kernel_traitsILi256ELi64ELi64ELi4ES3_EELb0ELb1ELb0ELb0ELb1ELb1ELb1ELb0EEEvNS_16Flash_fwd_paramsE
        .type           _ZN5flash24flash_fwd_splitkv_kernelI23Flash_fwd_kernel_traitsILi256ELi64ELi64ELi4ELb0ELb0EN7cutlass6half_tE19Flash_kernel_traitsILi256ELi64ELi64ELi4ES3_EELb0ELb1ELb0ELb0ELb1ELb1ELb1ELb0EEEvNS_16Flash_fwd_paramsE,@function
        .size           _ZN5flash24flash_fwd_splitkv_kernelI23Flash_fwd_kernel_traitsILi256ELi64ELi64ELi4ELb0ELb0EN7cutlass6half_tE19Flash_kernel_traitsILi256ELi64ELi64ELi4ES3_EELb0ELb1ELb0ELb0ELb1ELb1ELb1ELb0EEEvNS_16Flash_fwd_paramsE,(.L_x_8925 - _ZN5flash24flash_fwd_splitkv_kernelI23Flash_fwd_kernel_traitsILi256ELi64ELi64ELi4ELb0ELb0EN7cutlass6half_tE19Flash_kernel_traitsILi256ELi64ELi64ELi4ES3_EELb0ELb1ELb0ELb0ELb1ELb1ELb1ELb0EEEvNS_16Flash_fwd_paramsE)
        .other          _ZN5flash24flash_fwd_splitkv_kernelI23Flash_fwd_kernel_traitsILi256ELi64ELi64ELi4ELb0ELb0EN7cutlass6half_tE19Flash_kernel_traitsILi256ELi64ELi64ELi4ES3_EELb0ELb1ELb0ELb0ELb1ELb1ELb1ELb0EEEvNS_16Flash_fwd_paramsE,@"STO_CUDA_ENTRY STV_DEFAULT"
_ZN5flash24flash_fwd_splitkv_kernelI23Flash_fwd_kernel_traitsILi256ELi64ELi64ELi4ELb0ELb0EN7cutlass6half_tE19Flash_kernel_traitsILi256ELi64ELi64ELi4ES3_EELb0ELb1ELb0ELb0ELb1ELb1ELb1ELb0EEEvNS_16Flash_fwd_paramsE:
.text._ZN5flash24flash_fwd_splitkv_kernelI23Flash_fwd_kernel_traitsILi256ELi64ELi64ELi4ELb0ELb0EN7cutlass6half_tE19Flash_kernel_traitsILi256ELi64ELi64ELi4ES3_EELb0ELb1ELb0ELb0ELb1ELb1ELb1ELb0EEEvNS_16Flash_fwd_paramsE:
        /* <DEDUP_REMOVED lines=77> */
.L_x_7586:
[----:B------:R-:W-:-:S05]  /*04d0*/  ULDC UR5, c[0x0][0x2c8] ;  /* 0x0000b20000057ab9 */ /* 0x000fca0000000800 */
.L_x_7587:
        /* <DEDUP_REMOVED lines=190> */
.L_x_7588:
        /* <DEDUP_REMOVED lines=28> */
.L_x_7589:
        /* <DEDUP_REMOVED lines=87> */
.L_x_7590:
        /* <DEDUP_REMOVED lines=46> */
.L_x_7592:
        /* <DEDUP_REMOVED lines=21> */
[----:B------:R-:W-:Y:S10]  /*1c20*/  @P0 BRA `(.L_x_7591) ;  /* 0x0000000000300947 */ /* 0x000ff40003800000 */
        /* <DEDUP_REMOVED lines=12> */
.L_x_7591:
[----:B--2---:R-:W-:Y:S01]  /*1cf0*/  SHF.R.S32.HI R7, RZ, 0x1f, R6 ;  /* 0x0000001fff077819 */ /* 0x004fe20000011406 */
[----:B------:R-:W-:Y:S01]  /*1d00*/  UIADD3 UR14, -UR21, UR23, URZ ;  /* 0x00000017150e7290 */ /* 0x000fe2000fffe13f */
[----:B------:R-:W1:Y:S01]  /*1d10*/  S2R R39, SR_CTAID.X ;  /* 0x0000000000277919 */ /* 0x000e620000002500 */
[----:B------:R-:W-:Y:S01]  /*1d20*/  UISETP.NE.AND UP0, UPT, UR10, -0x1, UPT ;  /* 0xffffffff0a00788c */ /* 0x000fe2000bf05270 */
[CC--:B------:R-:W-:Y:S01]  /*1d30*/  LEA.HI R3, R7.reuse, R6.reuse, RZ, 0x3 ;  /* 0x0000000607037211 */ /* 0x0c0fe200078f18ff */
[----:B------:R-:W-:Y:S01]  /*1d40*/  USHF.R.S32.HI UR24, URZ, 0x1f, UR4 ;  /* 0x0000001f3f187899 */ /* 0x000fe20008011404 */
[----:B------:R-:W-:Y:S01]  /*1d50*/  LEA.HI R104, R7, R6, RZ, 0x5 ;  /* 0x0000000607687211 */ /* 0x000fe200078f28ff */
[----:B------:R-:W-:Y:S01]  /*1d60*/  IMAD.SHL.U32 R245, R6, 0x2, RZ ;  /* 0x0000000206f57824 */ /* 0x000fe200078e00ff */
[----:B------:R-:W-:Y:S01]  /*1d70*/  SHF.R.S32.HI R24, RZ, 0x3, R3 ;  /* 0x00000003ff187819 */ /* 0x000fe20000011403 */
[----:B------:R-:W-:Y:S01]  /*1d80*/  IMAD.U32 R243, RZ, RZ, UR22 ;  /* 0x00000016fff37e24 */ /* 0x000fe2000f8e00ff */
[----:B------:R-:W-:Y:S01]  /*1d90*/  LOP3.LUT R3, R3, 0xfffffff8, RZ, 0xc0, !PT ;  /* 0xfffffff803037812 */ /* 0x000fe200078ec0ff */
[----:B------:R-:W-:Y:S01]  /*1da0*/  UIADD3 UR20, UR22, -UR20, -UR23 ;  /* 0x8000001416147290 */ /* 0x000fe2000fffe817 */
        /* <DEDUP_REMOVED lines=9> */
[----:B------:R-:W-:Y:S01]  /*1e40*/  @UP0 UIMAD UR10, UR10, UR7, UR9 ;  /* 0x000000070a0a02a4 */ /* 0x000fe2000f8e0209 */
[----:B------:R-:W-:Y:S01]  /*1e50*/  LOP3.LUT R22, R22, 0x1c0, RZ, 0xc0, !PT ;  /* 0x000001c016167812 */ /* 0x000fe200078ec0ff */
[----:B------:R-:W-:Y:S01]  /*1e60*/  IMAD.SHL.U32 R23, R0, 0x8, RZ ;  /* 0x0000000800177824 */ /* 0x000fe200078e00ff */
[----:B------:R-:W-:Y:S01]  /*1e70*/  @!UP0 USHF.R.S32.HI UR9, URZ, 0x1f, UR17 ;  /* 0x0000001f3f098899 */ /* 0x000fe20008011411 */
[----:B------:R-:W2:Y:S01]  /*1e80*/  @!P5 LDC.64 R8, c[0x0][0x240] ;  /* 0x00009000ff08db82 */ /* 0x000ea20000000a00 */
[----:B------:R-:W-:Y:S01]  /*1e90*/  @!UP0 ULDC.64 UR6, c[0x0][0x228] ;  /* 0x00008a0000068ab9 */ /* 0x000fe20000000a00 */
[----:B------:R-:W-:Y:S01]  /*1ea0*/  VIADD R19, R24, 0x30 ;  /* 0x0000003018137836 */ /* 0x000fe20000000000 */
        /* <DEDUP_REMOVED lines=19> */
[----:B------:R-:W-:Y:S01]  /*1fe0*/  UIMAD UR24, UR24, UR6, URZ ;  /* 0x00000006181872a4 */ /* 0x000fe2000f8e023f */
[----:B------:R-:W-:Y:S01]  /*1ff0*/  LOP3.LUT R22, R22, 0xfffffe00, R3, 0xf8, !PT ;  /* 0xfffffe0016167812 */ /* 0x000fe200078ef803 */
[----:B-1----:R-:W-:Y:S01]  /*2000*/  IMAD.WIDE R38, R39, 0x40, R24 ;  /* 0x0000004027267825 */ /* 0x002fe200078e0218 */
[----:B------:R-:W1:Y:S01]  /*2010*/  S2UR UR6, SR_CgaCtaId ;  /* 0x00000000000679c3 */ /* 0x000e620000008800 */
[----:B------:R-:W-:Y:S01]  /*2020*/  UIMAD UR7, UR4, UR7, UR24 ;  /* 0x00000007040772a4 */ /* 0x000fe2000f8e0218 */
[----:B------:R-:W-:Y:S01]  /*2030*/  SHF.R.S32.HI R105, RZ, 0x5, R104 ;  /* 0x00000005ff697819 */ /* 0x000fe20000011468 */
[----:B--2---:R-:W-:Y:S01]  /*2040*/  @!P5 IMAD R36, R39, R8, RZ ;  /* 0x000000082724d224 */ /* 0x004fe200078e02ff */
[----:B------:R-:W-:Y:S01]  /*2050*/  @!P1 IADD3 R28, P4, R38, 0x20, RZ ;  /* 0x00000020261c9810 */ /* 0x000fe20007f9e0ff */
[----:B------:R-:W-:Y:S01]  /*2060*/  UIADD3 UR24, UR5, -0x1, URZ ;  /* 0xffffffff05187890 */ /* 0x000fe2000fffe03f */
[----:B------:R-:W-:Y:S01]  /*2070*/  IMAD.SHL.U32 R233, R0, 0x40, RZ ;  /* 0x0000004000e97824 */ /* 0x000fe200078e00ff */
[----:B------:R-:W-:Y:S01]  /*2080*/  LEA R244, R105, UR21, 0x4 ;  /* 0x0000001569f47c11 */ /* 0x000fe2000f8e20ff */
[----:B------:R-:W-:Y:S01]  /*2090*/  @!P5 IMAD R36, R38, R9, R36 ;  /* 0x000000092624d224 */ /* 0x000fe200078e0224 */
[----:B------:R-:W-:Y:S01]  /*20a0*/  USHF.L.U32 UR25, UR24, 0x6, URZ ;  /* 0x0000000618197899 */ /* 0x000fe2000800063f */
[----:B------:R-:W-:Y:S01]  /*20b0*/  @!P1 IMAD.X R31, RZ, RZ, R39, P4 ;  /* 0x000000ffff1f9224 */ /* 0x000fe200020e0627 */
[----:B------:R-:W-:-:S02]  /*20c0*/  IADD3 R168, P4, R24, R37, RZ ;  /* 0x0000002518a87210 */ /* 0x000fc40007f9e0ff */
[----:B---3--:R-:W-:Y:S01]  /*20d0*/  @!P0 LEA R29, R29, R4, 0x18 ;  /* 0x000000041d1d8211 */ /* 0x008fe200078ec0ff */
[----:B------:R-:W-:Y:S01]  /*20e0*/  UIADD3 UR27, -UR25, UR22, URZ ;  /* 0x00000016191b7290 */ /* 0x000fe2000fffe13f */
[----:B------:R-:W-:Y:S01]  /*20f0*/  IADD3 R4, P2, R23, UR8, RZ ;  /* 0x0000000817047c10 */ /* 0x000fe2000ff5e0ff */
[----:B------:R-:W-:Y:S01]  /*2100*/  IMAD.X R26, R25, 0x1, R15, P4 ;  /* 0x00000001191a7824 */ /* 0x000fe200020e060f */
[----:B----4-:R-:W-:Y:S01]  /*2110*/  @!P1 LEA R27, R27, R2, 0x18 ;  /* 0x000000021b1b9211 */ /* 0x010fe200078ec0ff */
[----:B------:R-:W2:Y:S01]  /*2120*/  @!P0 LDC.64 R14, c[0x0][0x210] ;  /* 0x00008400ff0e8b82 */ /* 0x000ea20000000a00 */
[----:B------:R-:W-:Y:S01]  /*2130*/  IADD3.X R5, R18, UR10, RZ, P2, !PT ;  /* 0x0000000a12057c10 */ /* 0x000fe200097fe4ff */
[----:B------:R-:W-:Y:S01]  /*2140*/  IMAD R25, R25, UR12, RZ ;  /* 0x0000000c19197c24 */ /* 0x000fe2000f8e02ff */
[----:B------:R-:W-:Y:S01]  /*2150*/  @!P0 IADD3 R10, P2, R38, 0x10, RZ ;  /* 0x00000010260a8810 */ /* 0x000fe20007f5e0ff */
[----:B------:R-:W-:Y:S01]  /*2160*/  @!P0 IMAD R29, R22, 0x2, R29 ;  /* 0x00000002161d8824 */ /* 0x000fe200078e021d */
[----:B------:R-:W-:Y:S01]  /*2170*/  UIMAD.WIDE.U32 UR8, UR12, 0x20, URZ ;  /* 0x000000200c0878a5 */ /* 0x000fe2000f8e003f */
[----:B------:R-:W-:Y:S01]  /*2180*/  IMAD.WIDE.U32 R32, R32, UR4, R4 ;  /* 0x0000000420207c25 */ /* 0x000fe2000f8e0004 */
[----:B------:R-:W-:Y:S01]  /*2190*/  UMOV UR4, 0x400 ;  /* 0x0000040000047882 */ /* 0x000fe20000000000 */
[----:B------:R-:W3:Y:S01]  /*21a0*/  @!P5 LDC.64 R2, c[0x0][0x210] ;  /* 0x00008400ff02db82 */ /* 0x000ee20000000a00 */
[----:B-1----:R-:W-:Y:S01]  /*21b0*/  ULEA UR4, UR6, UR4, 0x18 ;  /* 0x0000000406047291 */ /* 0x002fe2000f8ec03f */
[--C-:B------:R-:W-:Y:S01]  /*21c0*/  @!P0 IMAD.X R11, RZ, RZ, R39.reuse, P2 ;  /* 0x000000ffff0b8224 */ /* 0x100fe200010e0627 */
[----:B------:R-:W-:Y:S01]  /*21d0*/  @!P6 IADD3 R30, P2, R38, 0x30, RZ ;  /* 0x00000030261ee810 */ /* 0x000fe20007f5e0ff */
[----:B------:R-:W-:Y:S01]  /*21e0*/  VIADD R35, R33, UR7 ;  /* 0x0000000721237c36 */ /* 0x000fe20008000000 */
[----:B------:R-:W-:Y:S01]  /*21f0*/  ULDC.64 UR6, c[0x0][0x268] ;  /* 0x00009a0000067ab9 */ /* 0x000fe20000000a00 */
[----:B------:R-:W-:Y:S01]  /*2200*/  @!P5 IMAD.MOV.U32 R34, RZ, RZ, R32 ;  /* 0x000000ffff22d224 */ /* 0x000fe200078e0020 */
[----:B------:R-:W-:Y:S01]  /*2210*/  LEA R239, R22, UR4, 0x1 ;  /* 0x0000000416ef7c11 */ /* 0x000fe2000f8e08ff */
[----:B------:R-:W1:Y:S01]  /*2220*/  @!P0 LDC.64 R4, c[0x0][0x240] ;  /* 0x00009000ff048b82 */ /* 0x000e620000000a00 */
[----:B------:R-:W-:Y:S01]  /*2230*/  @!P6 IMAD.X R33, RZ, RZ, R39, P2 ;  /* 0x000000ffff21e224 */ /* 0x000fe200010e0627 */
[----:B------:R-:W-:Y:S01]  /*2240*/  IADD3 R40, P2, R23, R12, RZ ;  /* 0x0000000c17287210 */ /* 0x000fe20007f5e0ff */
[----:B------:R-:W-:Y:S01]  /*2250*/  @!P5 IMAD.WIDE.U32 R38, R38, R8, R34 ;  /* 0x000000082626d225 */ /* 0x000fe200078e0022 */
[----:B------:R-:W-:-:S02]  /*2260*/  LOP3.LUT R233, R233, 0x1c0, RZ, 0xc0, !PT ;  /* 0x000001c0e9e97812 */ /* 0x000fc400078ec0ff */
[----:B------:R-:W-:Y:S01]  /*2270*/  LOP3.LUT R245, R245, 0x6, RZ, 0xc0, !PT ;  /* 0x00000006f5f57812 */ /* 0x000fe200078ec0ff */
[----:B------:R-:W-:Y:S01]  /*2280*/  IMAD.X R41, R18, 0x1, R13, P2 ;  /* 0x0000000112297824 */ /* 0x000fe200010e060d */
[----:B------:R-:W4:Y:S01]  /*2290*/  @!P6 LDC.64 R8, c[0x0][0x240] ;  /* 0x00009000ff08eb82 */ /* 0x000f220000000a00 */
[----:B------:R-:W-:Y:S02]  /*22a0*/  @!P5 IMAD.IADD R34, R39, 0x1, R36 ;  /* 0x000000012722d824 */ /* 0x000fe400078e0224 */
[----:B------:R-:W-:Y:S02]  /*22b0*/  @!P0 IMAD.MOV.U32 R39, RZ, RZ, R35 ;  /* 0x000000ffff278224 */ /* 0x000fe400078e0023 */
[C---:B------:R-:W-:Y:S02]  /*22c0*/  IMAD R25, R24.reuse, UR13, R25 ;  /* 0x0000000d18197c24 */ /* 0x040fe4000f8e0219 */
[----:B------:R-:W-:Y:S01]  /*22d0*/  IMAD.WIDE.U32 R40, R24, UR12, R40 ;  /* 0x0000000c18287c25 */ /* 0x000fe2000f8e0028 */
[C---:B---3--:R-:W-:Y:S01]  /*22e0*/  @!P5 LEA R36, P2, R38.reuse, R2, 0x1 ;  /* 0x000000022624d211 */ /* 0x048fe200078408ff */
[----:B------:R-:W3:Y:S02]  /*22f0*/  @!P1 LDC.64 R12, c[0x0][0x240] ;  /* 0x00009000ff0c9b82 */ /* 0x000ee40000000a00 */
[----:B------:R-:W-:Y:S01]  /*2300*/  IMAD.IADD R2, R41, 0x1, R25 ;  /* 0x0000000129027824 */ /* 0x000fe200078e0219 */
[----:B------:R-:W-:Y:S01]  /*2310*/  @!P5 LEA.HI.X R37, R38, R3, R34, 0x1, P2 ;  /* 0x000000032625d211 */ /* 0x000fe200010f0c22 */
[----:B------:R-:W-:-:S02]  /*2320*/  @!P0 IMAD.MOV.U32 R38, RZ, RZ, R32 ;  /* 0x000000ffff268224 */ /* 0x000fc400078e0020 */
[----:B------:R-:W-:Y:S02]  /*2330*/  IMAD.MOV.U32 R165, RZ, RZ, R40 ;  /* 0x000000ffffa57224 */ /* 0x000fe400078e0028 */
[-C--:B-1----:R-:W-:Y:S01]  /*2340*/  @!P0 IMAD R11, R11, R4.reuse, RZ ;  /* 0x000000040b0b8224 */ /* 0x082fe200078e02ff */
[----:B------:R-:W-:Y:S01]  /*2350*/  @!PT LDS RZ, [RZ] ;  /* 0x00000000fffff984 */ /* 0x000fe20000000800 */
[----:B------:R-:W-:Y:S01]  /*2360*/  @!PT LDS RZ, [RZ] ;  /* 0x00000000fffff984 */ /* 0x000fe20000000800 */
[----:B------:R-:W-:Y:S01]  /*2370*/  @!PT LDS RZ, [RZ] ;  /* 0x00000000fffff984 */ /* 0x000fe20000000800 */
[----:B------:R-:W-:Y:S01]  /*2380*/  @!P5 LDGSTS.E.BYPASS.LTC128B.128 [R239], desc[UR18][R36.64] ;  /* 0x0000000024efdfae */ /* 0x000fe2000b901d52 */
[----:B------:R-:W-:-:S03]  /*2390*/  @!P0 IMAD.WIDE.U32 R38, R10, R4, R38 ;  /* 0x000000040a268225 */ /* 0x000fc600078e0026 */
[----:B------:R-:W-:Y:S01]  /*23a0*/  @!P5 LDGSTS.E.BYPASS.LTC128B.128 [R239+0x2000], desc[UR18][R36.64+0x80] ;  /* 0x0200008024efdfae */ /* 0x000fe2000b901d52 */
[----:B------:R-:W-:Y:S01]  /*23b0*/  @!P0 IMAD R3, R10, R5, R11 ;  /* 0x000000050a038224 */ /* 0x000fe200078e020b */
[----:B--2---:R-:W-:Y:S01]  /*23c0*/  @!P0 LEA R14, P2, R38, R14, 0x1 ;  /* 0x0000000e260e8211 */ /* 0x004fe200078408ff */
[----:B------:R-:W1:Y:S01]  /*23d0*/  @!P1 LDC.64 R10, c[0x0][0x210] ;  /* 0x00008400ff0a9b82 */ /* 0x000e620000000a00 */
[----:B------:R-:W-:Y:S01]  /*23e0*/  @!P1 IMAD.MOV.U32 R40, RZ, RZ, R32 ;  /* 0x000000ffff289224 */ /* 0x000fe200078e0020 */
[----:B------:R-:W-:Y:S01]  /*23f0*/  @!P5 LDGSTS.E.BYPASS.LTC128B.128 [R239+0x4000], desc[UR18][R36.64+0x100] ;  /* 0x0400010024efdfae */ /* 0x000fe2000b901d52 */
[----:B------:R-:W-:Y:S02]  /*2400*/  @!P0 IMAD.IADD R34, R39, 0x1, R3 ;  /* 0x0000000127228824 */ /* 0x000fe400078e0203 */
[----:B------:R-:W-:Y:S01]  /*2410*/  @!P1 IMAD.MOV.U32 R41, RZ, RZ, R35 ;  /* 0x000000ffff299224 */ /* 0x000fe200078e0023 */
[----:B------:R-:W2:Y:S01]  /*2420*/  @!P6 S2R R3, SR_CgaCtaId ;  /* 0x000000000003e919 */ /* 0x000ea20000008800 */
[----:B----4-:R-:W-:Y:S01]  /*2430*/  @!P6 IMAD R33, R33, R8, RZ ;  /* 0x000000082121e224 */ /* 0x010fe200078e02ff */
[----:B------:R-:W4:Y:S01]  /*2440*/  @!P6 LDC.64 R4, c[0x0][0x210] ;  /* 0x00008400ff04eb82 */ /* 0x000f220000000a00 */
[-C--:B---3--:R-:W-:Y:S01]  /*2450*/  @!P1 IMAD R31, R31, R12.reuse, RZ ;  /* 0x0000000c1f1f9224 */ /* 0x088fe200078e02ff */
[----:B------:R3:W-:Y:S01]  /*2460*/  @!P5 LDGSTS.E.BYPASS.LTC128B.128 [R239+0x6000], desc[UR18][R36.64+0x180] ;  /* 0x0600018024efdfae */ /* 0x0007e2000b901d52 */
[----:B------:R-:W-:Y:S01]  /*2470*/  ISETP.GE.AND P5, PT, R24, UR27, PT ;  /* 0x0000001b18007c0c */ /* 0x000fe2000bfa6270 */
[----:B------:R-:W-:Y:S01]  /*2480*/  @!P1 IMAD.WIDE.U32 R40, R28, R12, R40 ;  /* 0x0000000c1c289225 */ /* 0x000fe200078e0028 */
[----:B------:R-:W-:-:S03]  /*2490*/  @!P0 LEA.HI.X R15, R38, R15, R34, 0x1, P2 ;  /* 0x0000000f260f8211 */ /* 0x000fc600010f0c22 */
[----:B------:R-:W-:Y:S02]  /*24a0*/  @!P1 IMAD R13, R28, R13, R31 ;  /* 0x0000000d1c0d9224 */ /* 0x000fe400078e021f */
[----:B------:R-:W-:Y:S01]  /*24b0*/  @!P0 LDGSTS.E.BYPASS.LTC128B.128 [R29+0x800], desc[UR18][R14.64] ;  /* 0x008000000e1d8fae */ /* 0x000fe2000b901d52 */
[----:B------:R-:W-:Y:S02]  /*24c0*/  @!P1 IMAD R27, R22, 0x2, R27 ;  /* 0x00000002161b9824 */ /* 0x000fe400078e021b */
[----:B------:R-:W-:Y:S01]  /*24d0*/  @!P1 IMAD.IADD R13, R41, 0x1, R13 ;  /* 0x00000001290d9824 */ /* 0x000fe200078e020d */
[----:B------:R-:W-:Y:S01]  /*24e0*/  @!P0 LDGSTS.E.BYPASS.LTC128B.128 [R29+0x2800], desc[UR18][R14.64+0x80] ;  /* 0x028000800e1d8fae */ /* 0x000fe2000b901d52 */
[----:B------:R-:W-:Y:S01]  /*24f0*/  @!P6 IMAD R33, R30, R9, R33 ;  /* 0x000000091e21e224 */ /* 0x000fe200078e0221 */
[----:B-1----:R-:W-:Y:S01]  /*2500*/  @!P1 LEA R34, P2, R40, R10, 0x1 ;  /* 0x0000000a28229211 */ /* 0x002fe200078408ff */
[----:B------:R-:W-:Y:S01]  /*2510*/  IMAD R17, R17, UR6, RZ ;  /* 0x0000000611117c24 */ /* 0x000fe2000f8e02ff */
[----:B------:R-:W-:Y:S03]  /*2520*/  @!P0 LDGSTS.E.BYPASS.LTC128B.128 [R29+0x4800], desc[UR18][R14.64+0x100] ;  /* 0x048001000e1d8fae */ /* 0x000fe6000b901d52 */
[----:B------:R-:W-:Y:S01]  /*2530*/  IMAD R17, R16, UR7, R17 ;  /* 0x0000000710117c24 */ /* 0x000fe2000f8e0211 */
[----:B------:R1:W-:Y:S01]  /*2540*/  @!P0 LDGSTS.E.BYPASS.LTC128B.128 [R29+0x6800], desc[UR18][R14.64+0x180] ;  /* 0x068001800e1d8fae */ /* 0x0003e2000b901d52 */
[----:B------:R-:W-:Y:S01]  /*2550*/  ISETP.GE.AND P0, PT, R21, UR27, PT ;  /* 0x0000001b15007c0c */ /* 0x000fe2000bf06270 */
[----:B------:R-:W5:Y:S01]  /*2560*/  @!P5 S2R R12, SR_CgaCtaId ;  /* 0x00000000000cd919 */ /* 0x000f620000008800 */
[----:B---3--:R-:W-:-:S02]  /*2570*/  @!P6 IMAD.MOV.U32 R36, RZ, RZ, R32 ;  /* 0x000000ffff24e224 */ /* 0x008fc400078e0020 */
[----:B------:R-:W-:Y:S01]  /*2580*/  @!P6 IMAD.MOV.U32 R37, RZ, RZ, R35 ;  /* 0x000000ffff25e224 */ /* 0x000fe200078e0023 */
[----:B------:R-:W-:Y:S01]  /*2590*/  @!P1 LEA.HI.X R35, R40, R11, R13, 0x1, P2 ;  /* 0x0000000b28239211 */ /* 0x000fe200010f0c0d */
[----:B------:R-:W-:-:S07]  /*25a0*/  @!P6 IMAD.WIDE.U32 R36, R30, R8, R36 ;  /* 0x000000081e24e225 */ /* 0x000fce00078e0024 */
[----:B------:R-:W3:Y:S01]  /*25b0*/  @!P0 S2R R13, SR_CgaCtaId ;  /* 0x00000000000d8919 */ /* 0x000ee20000008800 */
[----:B------:R-:W3:Y:S01]  /*25c0*/  @!P5 LDC.64 R8, c[0x0][0x218] ;  /* 0x00008600ff08db82 */ /* 0x000ee20000000a00 */
[----:B------:R-:W-:Y:S01]  /*25d0*/  @!P6 IMAD.IADD R33, R37, 0x1, R33 ;  /* 0x000000012521e824 */ /* 0x000fe200078e0221 */
[----:B------:R-:W-:Y:S01]  /*25e0*/  @!P1 LDGSTS.E.BYPASS.LTC128B.128 [R27+0x1000], desc[UR18][R34.64] ;  /* 0x01000000221b9fae */ /* 0x000fe2000b901d52 */
[C---:B----4-:R-:W-:Y:S02]  /*25f0*/  @!P6 LEA R30, P2, R36.reuse, R4, 0x1 ;  /* 0x00000004241ee211 */ /* 0x050fe400078408ff */
[----:B------:R-:W-:Y:S01]  /*2600*/  @!P6 MOV R4, 0x400 ;  /* 0x000004000004e802 */ /* 0x000fe20000000f00 */
[----:B------:R-:W-:Y:S01]  /*2610*/  @!P1 LDGSTS.E.BYPASS.LTC128B.128 [R27+0x3000], desc[UR18][R34.64+0x80] ;  /* 0x03000080221b9fae */ /* 0x000fe2000b901d52 */
[----:B------:R-:W-:Y:S02]  /*2620*/  @!P6 LEA.HI.X R31, R36, R5, R33, 0x1, P2 ;  /* 0x00000005241fe211 */ /* 0x000fe400010f0c21 */
[----:B--2---:R-:W-:Y:S01]  /*2630*/  @!P6 LEA R11, R3, R4, 0x18 ;  /* 0x00000004030be211 */ /* 0x004fe200078ec0ff */
[----:B------:R-:W-:Y:S01]  /*2640*/  @!P1 LDGSTS.E.BYPASS.LTC128B.128 [R27+0x5000], desc[UR18][R34.64+0x100] ;  /* 0x05000100221b9fae */ /* 0x000fe2000b901d52 */
[----:B------:R-:W2:Y:S01]  /*2650*/  @!P0 LDC.64 R4, c[0x0][0x218] ;  /* 0x00008600ff048b82 */ /* 0x000ea20000000a00 */
[----:B------:R-:W-:Y:S01]  /*2660*/  ISETP.GE.AND P2, PT, R20, UR27, PT ;  /* 0x0000001b14007c0c */ /* 0x000fe2000bf46270 */
[----:B-1----:R-:W-:Y:S01]  /*2670*/  IMAD.U32 R14, RZ, RZ, UR12 ;  /* 0x0000000cff0e7e24 */ /* 0x002fe2000f8e00ff */
[----:B------:R2:W-:Y:S01]  /*2680*/  @!P1 LDGSTS.E.BYPASS.LTC128B.128 [R27+0x7000], desc[UR18][R34.64+0x180] ;  /* 0x07000180221b9fae */ /* 0x0005e2000b901d52 */
[----:B------:R-:W-:Y:S01]  /*2690*/  ISETP.GE.AND P1, PT, R19, UR27, PT ;  /* 0x0000001b13007c0c */ /* 0x000fe2000bf26270 */
[----:B------:R-:W-:Y:S01]  /*26a0*/  @!P6 IMAD R11, R22, 0x2, R11 ;  /* 0x00000002160be824 */ /* 0x000fe200078e020b */
[----:B------:R-:W-:-:S04]  /*26b0*/  @!P5 MOV R15, 0x400 ;  /* 0x00000400000fd802 */ /* 0x000fc80000000f00 */
[----:B-----5:R-:W-:Y:S01]  /*26c0*/  @!P5 LEA R15, R12, R15, 0x18 ;  /* 0x0000000f0c0fd211 */ /* 0x020fe200078ec0ff */
[----:B------:R-:W-:Y:S01]  /*26d0*/  @!P6 LDGSTS.E.BYPASS.LTC128B.128 [R11+0x1800], desc[UR18][R30.64] ;  /* 0x018000001e0befae */ /* 0x000fe2000b901d52 */
[C---:B---3--:R-:W-:Y:S01]  /*26e0*/  @!P5 LEA R28, P4, R165.reuse, R8, 0x1 ;  /* 0x00000008a51cd211 */ /* 0x048fe200078808ff */
[----:B------:R-:W-:Y:S01]  /*26f0*/  IMAD.U32 R8, RZ, RZ, UR12 ;  /* 0x0000000cff087e24 */ /* 0x000fe2000f8e00ff */
[----:B------:R-:W1:Y:S02]  /*2700*/  @!P2 S2R R10, SR_CgaCtaId ;  /* 0x00000000000aa919 */ /* 0x000e640000008800 */
[----:B------:R-:W-:Y:S01]  /*2710*/  @!P5 LEA.HI.X R29, R165, R9, R2, 0x1, P4 ;  /* 0x00000009a51dd211 */ /* 0x000fe200020f0c02 */
[----:B------:R-:W-:Y:S01]  /*2720*/  IMAD.U32 R9, RZ, RZ, UR13 ;  /* 0x0000000dff097e24 */ /* 0x000fe2000f8e00ff */
[----:B------:R-:W-:Y:S01]  /*2730*/  @!P0 LEA R14, P4, R14, R165, 0x4 ;  /* 0x000000a50e0e8211 */ /* 0x000fe200078820ff */
[----:B------:R-:W3:Y:S01]  /*2740*/  @!P1 S2R R3, SR_CgaCtaId ;  /* 0x0000000000039919 */ /* 0x000ee20000008800 */
[----:B------:R-:W-:Y:S01]  /*2750*/  @!P5 IMAD R15, R22, 0x2, R15 ;  /* 0x00000002160fd824 */ /* 0x000fe200078e020f */
[----:B------:R-:W-:Y:S01]  /*2760*/  VOTEU.ALL UP0, P1 ;  /* 0x00000000003f7886 */ /* 0x000fe20000800000 */
[----:B------:R-:W-:Y:S01]  /*2770*/  @!P0 LEA.HI.X R8, R8, R2, R9, 0x4, P4 ;  /* 0x0000000208088211 */ /* 0x000fe200020f2409 */
[----:B------:R-:W-:Y:S01]  /*2780*/  @!P6 LDGSTS.E.BYPASS.LTC128B.128 [R11+0x3800], desc[UR18][R30.64+0x80] ;  /* 0x038000801e0befae */ /* 0x000fe2000b901d52 */
[----:B------:R-:W-:-:S03]  /*2790*/  IADD3 R32, P4, R23, UR26, RZ ;  /* 0x0000001a17207c10 */ /* 0x000fc6000ff9e0ff */
[----:B------:R-:W-:Y:S01]  /*27a0*/  @!P6 LDGSTS.E.BYPASS.LTC128B.128 [R11+0x5800], desc[UR18][R30.64+0x100] ;  /* 0x058001001e0befae */ /* 0x000fe2000b901d52 */
[----:B------:R-:W-:Y:S01]  /*27b0*/  IADD3.X R33, R18, UR11, RZ, P4, !PT ;  /* 0x0000000b12217c10 */ /* 0x000fe2000a7fe4ff */
[----:B------:R-:W-:Y:S01]  /*27c0*/  @!P1 IMAD.MOV.U32 R18, RZ, RZ, R165 ;  /* 0x000000ffff129224 */ /* 0x000fe200078e00a5 */
[----:B--2---:R-:W-:Y:S01]  /*27d0*/  @!P0 LEA R34, P4, R14, R4, 0x1 ;  /* 0x000000040e228211 */ /* 0x004fe200078808ff */
[----:B------:R2:W-:Y:S01]  /*27e0*/  @!P6 LDGSTS.E.BYPASS.LTC128B.128 [R11+0x7800], desc[UR18][R30.64+0x180] ;  /* 0x078001801e0befae */ /* 0x0005e2000b901d52 */
[----:B------:R-:W-:Y:S01]  /*27f0*/  @!P0 MOV R4, 0x400 ;  /* 0x0000040000048802 */ /* 0x000fe20000000f00 */
[----:B------:R-:W-:Y:S01]  /*2800*/  IMAD.WIDE.U32 R32, R16, UR6, R32 ;  /* 0x0000000610207c25 */ /* 0x000fe2000f8e0020 */
[----:B------:R-:W-:Y:S01]  /*2810*/  @!P0 LEA.HI.X R35, R14, R5, R8, 0x1, P4 ;  /* 0x000000050e238211 */ /* 0x000fe200020f0c08 */
[----:B------:R-:W-:Y:S01]  /*2820*/  @!P5 LDGSTS.E.BYPASS.LTC128B.128 [R15+0x8000], desc[UR18][R28.64] ;  /* 0x080000001c0fdfae */ /* 0x000fe2000b901d52 */
[----:B------:R-:W-:Y:S01]  /*2830*/  @!P0 LEA R13, R13, R4, 0x18 ;  /* 0x000000040d0d8211 */ /* 0x000fe200078ec0ff */
        /* <DEDUP_REMOVED lines=8> */
[----:B------:R-:W-:Y:S01]  /*28c0*/  ULDC.64 UR10, c[0x0][0x220] ;  /* 0x00008800000a7ab9 */ /* 0x000fe20000000a00 */
[----:B------:R-:W-:Y:S01]  /*28d0*/  IMAD.IADD R33, R33, 0x1, R17 ;  /* 0x0000000121217824 */ /* 0x000fe200078e0211 */
[----:B------:R5:W-:Y:S01]  /*28e0*/  @!P5 LDGSTS.E.BYPASS.LTC128B.128 [R15+0xe000], desc[UR18][R28.64+0x180] ;  /* 0x0e0001801c0fdfae */ /* 0x000be2000b901d52 */
[----:B------:R-:W-:-:S02]  /*28f0*/  ISETP.GE.AND P6, PT, R21, UR27, PT ;  /* 0x0000001b15007c0c */ /* 0x000fc4000bfc6270 */
[----:B------:R-:W-:Y:S01]  /*2900*/  ISETP.GE.AND P5, PT, R20, UR27, PT ;  /* 0x0000001b14007c0c */ /* 0x000fe2000bfa6270 */
[----:B------:R-:W-:Y:S01]  /*2910*/  @!P0 LDGSTS.E.BYPASS.LTC128B.128 [R13+0x8800], desc[UR18][R34.64] ;  /* 0x08800000220d8fae */ /* 0x000fe2000b901d52 */
[----:B---3--:R-:W-:Y:S02]  /*2920*/  @!P1 LEA R3, R3, R4, 0x18 ;  /* 0x0000000403039211 */ /* 0x008fe400078ec0ff */
[----:B------:R-:W3:Y:S01]  /*2930*/  @!P1 LDC.64 R4, c[0x0][0x218] ;  /* 0x00008600ff049b82 */ /* 0x000ee20000000a00 */
[----:B------:R-:W-:Y:S02]  /*2940*/  @!P0 LDGSTS.E.BYPASS.LTC128B.128 [R13+0xa800], desc[UR18][R34.64+0x80] ;  /* 0x0a800080220d8fae */ /* 0x000fe4000b901d52 */
[----:B------:R-:W-:Y:S01]  /*2950*/  @!P1 IMAD R3, R22, 0x2, R3 ;  /* 0x0000000216039824 */ /* 0x000fe200078e0203 */
[----:B--2---:R-:W-:Y:S01]  /*2960*/  @!P2 MOV R11, 0x400 ;  /* 0x00000400000ba802 */ /* 0x004fe20000000f00 */
[----:B------:R-:W-:Y:S03]  /*2970*/  @!P0 LDGSTS.E.BYPASS.LTC128B.128 [R13+0xc800], desc[UR18][R34.64+0x100] ;  /* 0x0c800100220d8fae */ /* 0x000fe6000b901d52 */
[----:B-1----:R-:W-:Y:S01]  /*2980*/  @!P2 LEA R11, R10, R11, 0x18 ;  /* 0x0000000b0a0ba211 */ /* 0x002fe200078ec0ff */
[----:B------:R1:W-:Y:S01]  /*2990*/  @!P0 LDGSTS.E.BYPASS.LTC128B.128 [R13+0xe800], desc[UR18][R34.64+0x180] ;  /* 0x0e800180220d8fae */ /* 0x0003e2000b901d52 */
[----:B------:R-:W-:Y:S01]  /*29a0*/  @!P2 IADD3 R12, P0, R165, UR8, RZ ;  /* 0x00000008a50cac10 */ /* 0x000fe2000ff1e0ff */
[----:B------:R-:W-:-:S02]  /*29b0*/  IMAD.U32 R10, RZ, RZ, UR12 ;  /* 0x0000000cff0a7e24 */ /* 0x000fc4000f8e00ff */
[----:B------:R-:W-:Y:S02]  /*29c0*/  @!P2 IMAD R11, R22, 0x2, R11 ;  /* 0x00000002160ba824 */ /* 0x000fe400078e020b */
[----:B------:R-:W-:-:S04]  /*29d0*/  @!P1 IMAD.WIDE.U32 R18, R10, 0x30, R18 ;  /* 0x000000300a129825 */ /* 0x000fc800078e0012 */
[----:B-----5:R-:W-:Y:S01]  /*29e0*/  IMAD.U32 R15, RZ, RZ, UR6 ;  /* 0x00000006ff0f7e24 */ /* 0x020fe2000f8e00ff */
[----:B------:R-:W-:Y:S01]  /*29f0*/  @!UP0 UIMAD UR6, UR13, 0x30, URZ ;  /* 0x000000300d0688a4 */ /* 0x000fe2000f8e023f */
[----:B------:R-:W-:-:S03]  /*2a00*/  VOTEU.ALL UP0, P4 ;  /* 0x00000000003f7886 */ /* 0x000fc60002000000 */
[----:B------:R-:W-:Y:S01]  /*2a10*/  @!P2 IADD3.X R15, R2, UR9, R15, P0, !PT ;  /* 0x00000009020fac10 */ /* 0x000fe200087fe40f */
[----:B------:R-:W-:Y:S01]  /*2a20*/  ULDC.64 UR8, c[0x0][0x250] ;  /* 0x0000940000087ab9 */ /* 0x000fe20000000a00 */
[C---:B----4-:R-:W-:Y:S01]  /*2a30*/  @!P2 LEA R8, P0, R12.reuse, R8, 0x1 ;  /* 0x000000080c08a211 */ /* 0x050fe200078008ff */
[----:B------:R-:W-:Y:S01]  /*2a40*/  @!P1 VIADD R10, R19, UR6 ;  /* 0x00000006130a9c36 */ /* 0x000fe20008000000 */
[----:B------:R-:W-:Y:S02]  /*2a50*/  USHF.L.U32 UR6, UR9, 0x5, URZ ;  /* 0x0000000509067899 */ /* 0x000fe4000800063f */
[----:B------:R-:W-:Y:S01]  /*2a60*/  @!P2 LEA.HI.X R9, R12, R9, R15, 0x1, P0 ;  /* 0x000000090c09a211 */ /* 0x000fe200000f0c0f */
[----:B------:R-:W-:Y:S01]  /*2a70*/  IMAD.U32 R12, RZ, RZ, UR8 ;  /* 0x00000008ff0c7e24 */ /* 0x000fe2000f8e00ff */
[----:B---3--:R-:W-:-:S03]  /*2a80*/  @!P1 LEA R14, P0, R18, R4, 0x1 ;  /* 0x00000004120e9211 */ /* 0x008fc600078008ff */
[----:B------:R-:W-:Y:S01]  /*2a90*/  @!P2 LDGSTS.E.BYPASS.LTC128B.128 [R11+0x9000], desc[UR18][R8.64] ;  /* 0x09000000080bafae */ /* 0x000fe2000b901d52 */
[----:B------:R-:W-:Y:S01]  /*2aa0*/  @!P1 LEA.HI.X R15, R18, R5, R10, 0x1, P0 ;  /* 0x00000005120f9211 */ /* 0x000fe200000f0c0a */
[----:B-1----:R-:W-:Y:S01]  /*2ab0*/  IMAD R13, R26, UR8, RZ ;  /* 0x000000081a0d7c24 */ /* 0x002fe2000f8e02ff */
[----:B------:R-:W-:Y:S01]  /*2ac0*/  LEA.HI R10, R7, R6, RZ, 0x4 ;  /* 0x00000006070a7211 */ /* 0x000fe200078f20ff */
[----:B------:R-:W-:Y:S01]  /*2ad0*/  @!P2 LDGSTS.E.BYPASS.LTC128B.128 [R11+0xb000], desc[UR18][R8.64+0x80] ;  /* 0x0b000080080bafae */ /* 0x000fe2000b901d52 */
[----:B------:R-:W-:Y:S02]  /*2ae0*/  IMAD.U32 R7, RZ, RZ, UR8 ;  /* 0x00000008ff077e24 */ /* 0x000fe4000f8e00ff */
[----:B------:R-:W-:Y:S01]  /*2af0*/  LOP3.LUT R5, R10, 0xfffffff0, RZ, 0xc0, !PT ;  /* 0xfffffff00a057812 */ /* 0x000fe200078ec0ff */
[----:B------:R-:W-:Y:S01]  /*2b00*/  @!P2 LDGSTS.E.BYPASS.LTC128B.128 [R11+0xd000], desc[UR18][R8.64+0x100] ;  /* 0x0d000100080bafae */ /* 0x000fe2000b901d52 */
[C---:B------:R-:W-:Y:S01]  /*2b10*/  IMAD R13, R168.reuse, UR9, R13 ;  /* 0x00000009a80d7c24 */ /* 0x040fe2000f8e020d */
[----:B------:R-:W-:Y:S01]  /*2b20*/  SHF.R.S32.HI R10, RZ, 0x4, R10 ;  /* 0x00000004ff0a7819 */ /* 0x000fe2000001140a */
[----:B------:R-:W-:Y:S01]  /*2b30*/  IMAD.WIDE.U32 R168, R168, UR8, R32 ;  /* 0x00000008a8a87c25 */ /* 0x000fe2000f8e0020 */
[----:B------:R1:W-:Y:S03]  /*2b40*/  @!P2 LDGSTS.E.BYPASS.LTC128B.128 [R11+0xf000], desc[UR18][R8.64+0x180] ;  /* 0x0f000180080bafae */ /* 0x0003e6000b901d52 */
[----:B------:R-:W-:Y:S01]  /*2b50*/  IMAD.IADD R5, R6, 0x1, -R5 ;  /* 0x0000000106057824 */ /* 0x000fe200078e0a05 */
[----:B------:R-:W-:Y:S01]  /*2b60*/  @!P1 LDGSTS.E.BYPASS.LTC128B.128 [R3+0x9800], desc[UR18][R14.64] ;  /* 0x098000000e039fae */ /* 0x000fe2000b901d52 */
[----:B------:R-:W-:Y:S01]  /*2b70*/  IMAD.IADD R166, R169, 0x1, R13 ;  /* 0x00000001a9a67824 */ /* 0x000fe200078e020d */
[----:B------:R-:W-:-:S02]  /*2b80*/  LEA R236, P0, R168, UR10, 0x1 ;  /* 0x0000000aa8ec7c11 */ /* 0x000fc4000f8008ff */
[----:B------:R-:W-:Y:S01]  /*2b90*/  @!P1 LDGSTS.E.BYPASS.LTC128B.128 [R3+0xb800], desc[UR18][R14.64+0x80] ;  /* 0x0b8000800e039fae */ /* 0x000fe2000b901d52 */
[----:B------:R-:W-:Y:S02]  /*2ba0*/  SHF.R.S32.HI R4, RZ, 0x1f, R5 ;  /* 0x0000001fff047819 */ /* 0x000fe40000011405 */
[----:B------:R-:W-:Y:S01]  /*2bb0*/  LEA.HI.X R235, R168, UR11, R166, 0x1, P0 ;  /* 0x0000000ba8eb7c11 */ /* 0x000fe200080f0ca6 */
[----:B------:R-:W-:Y:S01]  /*2bc0*/  @!P1 LDGSTS.E.BYPASS.LTC128B.128 [R3+0xd800], desc[UR18][R14.64+0x100] ;  /* 0x0d8001000e039fae */ /* 0x000fe2000b901d52 */
[----:B------:R-:W-:Y:S01]  /*2bd0*/  LEA.HI R4, R4, R5, RZ, 0x3 ;  /* 0x0000000504047211 */ /* 0x000fe200078f18ff */
[----:B------:R-:W-:Y:S02]  /*2be0*/  @!P4 IMAD.MOV.U32 R234, RZ, RZ, R236 ;  /* 0x000000ffffeac224 */ /* 0x000fe400078e00ec */
[----:B------:R2:W-:Y:S01]  /*2bf0*/  @!P1 LDGSTS.E.BYPASS.LTC128B.128 [R3+0xf800], desc[UR18][R14.64+0x180] ;  /* 0x0f8001800e039fae */ /* 0x0005e2000b901d52 */
[----:B------:R-:W-:Y:S01]  /*2c00*/  ISETP.GE.AND P1, PT, R24, UR27, PT ;  /* 0x0000001b18007c0c */ /* 0x000fe2000bf26270 */
[----:B------:R-:W-:Y:S01]  /*2c10*/  @!P4 IMAD.WIDE.U32 R12, R12, 0x60, R234 ;  /* 0x000000600c0cc825 */ /* 0x000fe200078e00ea */
[----:B------:R-:W-:Y:S01]  /*2c20*/  UIMAD.WIDE.U32 UR26, UR8, 0x20, URZ ;  /* 0x00000020081a78a5 */ /* 0x000fe2000f8e003f */
        /* <DEDUP_REMOVED lines=24> */
[----:B------:R-:W-:Y:S01]  /*2db0*/  UIADD3 UR6, UR22, 0x1, -UR23 ;  /* 0x0000000116067890 */ /* 0x000fe2000fffe817 */
[----:B------:R-:W-:Y:S01]  /*2dc0*/  VIADD R231, R233, 0x8020 ;  /* 0x00008020e9e77836 */ /* 0x000fe20000000000 */
[----:B------:R-:W-:Y:S02]  /*2dd0*/  @P1 STS.128 [R239+0x10000], RZ ;  /* 0x010000ffef001388 */ /* 0x000fe40000000c00 */
[----:B------:R-:W-:Y:S02]  /*2de0*/  UIADD3 UR7, UR6, UR16, URZ ;  /* 0x0000001006077290 */ /* 0x000fe4000fffe03f */
        /* <DEDUP_REMOVED lines=13> */
[----:B------:R-:W-:Y:S01]  /*2ec0*/  @P6 STS.128 [R239+0x10800], RZ ;  /* 0x010800ffef006388 */ /* 0x000fe20000000c00 */
[----:B------:R-:W-:-:S02]  /*2ed0*/  ULDC UR26, c[0x0][0x39c] ;  /* 0x0000e700001a7ab9 */ /* 0x000fc40000000800 */
[----:B------:R-:W-:Y:S01]  /*2ee0*/  LOP3.LUT R3, R3, 0x1c0, RZ, 0xc0, !PT ;  /* 0x000001c003037812 */ /* 0x000fe200078ec0ff */
[----:B------:R-:W-:Y:S01]  /*2ef0*/  @P6 STS.128 [R239+0x12800], RZ ;  /* 0x012800ffef006388 */ /* 0x000fe20000000c00 */
[----:B------:R-:W-:Y:S02]  /*2f00*/  @!P6 IADD3.X R17, R235, UR27, R14, P0, !PT ;  /* 0x0000001beb11ec10 */ /* 0x000fe400087fe40e */
        /* <DEDUP_REMOVED lines=14> */
[----:B------:R-:W-:Y:S02]  /*2ff0*/  @!P6 LDGSTS.E.BYPASS.LTC128B.128 [R239+0x12800], desc[UR18][R16.64+0x80] ;  /* 0x1280008010efefae */ /* 0x000fe4000b901d52 */
[----:B------:R-:W-:Y:S01]  /*3000*/  SEL R5, R5, 0xffffffe0, !P2 ;  /* 0xffffffe005057807 */ /* 0x000fe20005000000 */
[----:B-1----:R-:W-:Y:S01]  /*3010*/  IMAD R234, R105, 0x400, R4 ;  /* 0x0000040069ea7824 */ /* 0x002fe200078e0204 */
[----:B------:R-:W-:Y:S01]  /*3020*/  @!P6 LDGSTS.E.BYPASS.LTC128B.128 [R239+0x14800], desc[UR18][R16.64+0x100] ;  /* 0x1480010010efefae */ /* 0x000fe2000b901d52 */
[----:B------:R-:W-:Y:S01]  /*3030*/  R2P PR, R0, 0x6 ;  /* 0x0000000600007804 */ /* 0x000fe20000000000 */
[----:B------:R-:W-:Y:S02]  /*3040*/  VIADD R0, R233, 0x8000 ;  /* 0x00008000e9007836 */ /* 0x000fe40000000000 */
[----:B------:R1:W-:Y:S01]  /*3050*/  @!P6 LDGSTS.E.BYPASS.LTC128B.128 [R239+0x16800], desc[UR18][R16.64+0x180] ;  /* 0x1680018010efefae */ /* 0x0003e2000b901d52 */
        /* <DEDUP_REMOVED lines=47> */
[----:B-1----:R-:W-:Y:S04]  /*3350*/  LDSM.16.M88.4 R16, [R234] ;  /* 0x00000000ea10783b */ /* 0x002fe80000000200 */
[----:B------:R-:W1:Y:S04]  /*3360*/  LDSM.16.M88.4 R28, [R233+0x8000] ;  /* 0x00800000e91c783b */ /* 0x000e680000000200 */
[----:B------:R-:W-:Y:S04]  /*3370*/  LDSM.16.M88.4 R48, [R232] ;  /* 0x00000000e830783b */ /* 0x000fe80000000200 */
[----:B------:R-:W-:Y:S04]  /*3380*/  LDSM.16.M88.4 R80, [R230] ;  /* 0x00000000e650783b */ /* 0x000fe80000000200 */
[----:B------:R-:W-:Y:S04]  /*3390*/  LDSM.16.M88.4 R8, [R227+0x8000] ;  /* 0x00800000e308783b */ /* 0x000fe80000000200 */
[----:B------:R-:W3:Y:S04]  /*33a0*/  LDSM.16.M88.4 R64, [R233+0x8800] ;  /* 0x00880000e940783b */ /* 0x000ee80000000200 */
[----:B--2---:R-:W2:Y:S04]  /*33b0*/  LDSM.16.M88.4 R12, [R231] ;  /* 0x00000000e70c783b */ /* 0x004ea80000000200 */
[----:B------:R-:W-:Y:S04]  /*33c0*/  LDSM.16.M88.4 R36, [R229] ;  /* 0x00000000e524783b */ /* 0x000fe80000000200 */
[----:B------:R-:W-:Y:S04]  /*33d0*/  LDSM.16.M88.4 R68, [R220] ;  /* 0x00000000dc44783b */ /* 0x000fe80000000200 */
[----:B------:R-:W4:Y:S04]  /*33e0*/  LDSM.16.M88.4 R56, [R233+0x9000] ;  /* 0x00900000e938783b */ /* 0x000f280000000200 */
[----:B------:R-:W5:Y:S01]  /*33f0*/  LDSM.16.M88.4 R24, [R233+0x9800] ;  /* 0x00980000e918783b */ /* 0x000f620000000200 */
[C---:B-1----:R-:W-:Y:S03]  /*3400*/  HMMA.16816.F32 R20, R16.reuse, R28, RZ ;  /* 0x0000001c1014723c */ /* 0x042fe600000018ff */
[----:B------:R-:W1:Y:S04]  /*3410*/  LDSM.16.M88.4 R72, [R231+0x800] ;  /* 0x00080000e748783b */ /* 0x000e680000000200 */
[----:B------:R-:W-:Y:S01]  /*3420*/  LDSM.16.M88.4 R44, [R234+0x2000] ;  /* 0x00200000ea2c783b */ /* 0x000fe20000000200 */
[C---:B------:R-:W-:Y:S03]  /*3430*/  HMMA.16816.F32 R28, R16.reuse, R30, RZ ;  /* 0x0000001e101c723c */ /* 0x040fe600000018ff */
[----:B------:R-:W1:Y:S04]  /*3440*/  LDSM.16.M88.4 R96, [R233+0xa000] ;  /* 0x00a00000e960783b */ /* 0x000e680000000200 */
[----:B------:R-:W-:Y:S01]  /*3450*/  LDSM.16.M88.4 R52, [R231+0x1800] ;  /* 0x00180000e734783b */ /* 0x000fe20000000200 */
[C---:B---3--:R-:W-:Y:S03]  /*3460*/  HMMA.16816.F32 R40, R16.reuse, R64, RZ ;  /* 0x000000401028723c */ /* 0x048fe600000018ff */
[----:B------:R-:W-:Y:S04]  /*3470*/  LDSM.16.M88.4 R100, [R227+0x8800] ;  /* 0x00880000e364783b */ /* 0x000fe80000000200 */
[----:B------:R-:W-:Y:S01]  /*3480*/  LDSM.16.M88.4 R32, [R232+0x2000] ;  /* 0x00200000e820783b */ /* 0x000fe20000000200 */
[----:B------:R-:W-:Y:S03]  /*3490*/  HMMA.16816.F32 R64, R16, R66, RZ ;  /* 0x000000421040723c */ /* 0x000fe600000018ff */
[----:B------:R-:W-:Y:S03]  /*34a0*/  LDSM.16.M88.4 R88, [R231+0x2000] ;  /* 0x00200000e758783b */ /* 0x000fe60000000200 */
[C---:B--2---:R-:W-:Y:S01]  /*34b0*/  HMMA.16816.F32 R20, R48.reuse, R12, R20 ;  /* 0x0000000c3014723c */ /* 0x044fe20000001814 */
[----:B------:R-:W-:Y:S04]  /*34c0*/  LDSM.16.M88.4 R76, [R227+0x9800] ;  /* 0x00980000e34c783b */ /* 0x000fe80000000200 */
[----:B------:R-:W-:Y:S01]  /*34d0*/  LDSM.16.M88.4 R92, [R220+0x800] ;  /* 0x00080000dc5c783b */ /* 0x000fe20000000200 */
[----:B------:R-:W-:Y:S03]  /*34e0*/  HMMA.16816.F32 R28, R48, R14, R28 ;  /* 0x0000000e301c723c */ /* 0x000fe6000000181c */
[----:B------:R-:W2:Y:S03]  /*34f0*/  LDSM.16.M88.4 R12, [R231+0x1000] ;  /* 0x00100000e70c783b */ /* 0x000ea60000000200 */
[C---:B----4-:R-:W-:Y:S01]  /*3500*/  HMMA.16816.F32 R60, R16.reuse, R56, RZ ;  /* 0x00000038103c723c */ /* 0x050fe200000018ff */
[----:B------:R-:W0:Y:S05]  /*3510*/  LDGDEPBAR ;  /* 0x00000000000079af */ /* 0x000e2a0000000000 */
[----:B------:R-:W-:Y:S06]  /*3520*/  HMMA.16816.F32 R56, R16, R58, RZ ;  /* 0x0000003a1038723c */ /* 0x000fec00000018ff */
[C---:B------:R-:W-:Y:S06]  /*3530*/  HMMA.16816.F32 R20, R80.reuse, R8, R20 ;  /* 0x000000085014723c */ /* 0x040fec0000001814 */
[----:B------:R-:W-:Y:S01]  /*3540*/  HMMA.16816.F32 R28, R80, R10, R28 ;  /* 0x0000000a501c723c */ /* 0x000fe2000000181c */
[----:B------:R-:W3:Y:S05]  /*3550*/  LDSM.16.M88.4 R8, [R227+0x9000] ;  /* 0x00900000e308783b */ /* 0x000eea0000000200 */
[----:B-----5:R-:W-:Y:S06]  /*3560*/  HMMA.16816.F32 R84, R16, R24, RZ ;  /* 0x000000181054723c */ /* 0x020fec00000018ff */
[----:B-1----:R-:W-:Y:S06]  /*3570*/  HMMA.16816.F32 R40, R48, R72, R40 ;  /* 0x000000483028723c */ /* 0x002fec0000001828 */
[----:B------:R-:W-:Y:S06]  /*3580*/  HMMA.16816.F32 R20, R36, R68, R20 ;  /* 0x000000442414723c */ /* 0x000fec0000001814 */
[----:B------:R-:W-:Y:S01]  /*3590*/  HMMA.16816.F32 R64, R48, R74, R64 ;  /* 0x0000004a3040723c */ /* 0x000fe20000001840 */
[----:B------:R-:W-:Y:S05]  /*35a0*/  LDSM.16.M88.4 R72, [R233+0xa800] ;  /* 0x00a80000e948783b */ /* 0x000fea0000000200 */
[----:B------:R-:W-:Y:S01]  /*35b0*/  HMMA.16816.F32 R16, R16, R26, RZ ;  /* 0x0000001a1010723c */ /* 0x000fe200000018ff */
[----:B------:R-:W-:Y:S05]  /*35c0*/  LDSM.16.M88.4 R24, [R220+0x1000] ;  /* 0x00100000dc18783b */ /* 0x000fea0000000200 */
[----:B------:R-:W-:Y:S01]  /*35d0*/  HMMA.16816.F32 R28, R36, R70, R28 ;  /* 0x00000046241c723c */ /* 0x000fe2000000181c */
[----:B------:R-:W-:Y:S05]  /*35e0*/  LDSM.16.M88.4 R68, [R227+0xa000] ;  /* 0x00a00000e344783b */ /* 0x000fea0000000200 */
[----:B------:R-:W-:Y:S06]  /*35f0*/  HMMA.16816.F32 R20, R44, R96, R20 ;  /* 0x000000602c14723c */ /* 0x000fec0000001814 */
[C---:B--2---:R-:W-:Y:S06]  /*3600*/  HMMA.16816.F32 R60, R48.reuse, R12, R60 ;  /* 0x0000000c303c723c */ /* 0x044fec000000183c */
[C---:B------:R-:W-:Y:S01]  /*3610*/  HMMA.16816.F32 R56, R48.reuse, R14, R56 ;  /* 0x0000000e3038723c */ /* 0x040fe20000001838 */
[----:B------:R-:W1:Y:S05]  /*3620*/  LDSM.16.M88.4 R12, [R230+0x2000] ;  /* 0x00200000e60c783b */ /* 0x000e6a0000000200 */
[----:B------:R-:W-:Y:S06]  /*3630*/  HMMA.16816.F32 R84, R48, R52, R84 ;  /* 0x000000343054723c */ /* 0x000fec0000001854 */
[C---:B------:R-:W-:Y:S06]  /*3640*/  HMMA.16816.F32 R40, R80.reuse, R100, R40 ;  /* 0x000000645028723c */ /* 0x040fec0000001828 */
[----:B------:R-:W-:Y:S01]  /*3650*/  HMMA.16816.F32 R64, R80, R102, R64 ;  /* 0x000000665040723c */ /* 0x000fe20000001840 */
[----:B------:R-:W-:Y:S05]  /*3660*/  LDSM.16.M88.4 R100, [R231+0x2800] ;  /* 0x00280000e764783b */ /* 0x000fea0000000200 */
[----:B------:R-:W-:Y:S01]  /*3670*/  HMMA.16816.F32 R48, R48, R54, R16 ;  /* 0x000000363030723c */ /* 0x000fe20000001810 */
[----:B------:R-:W2:Y:S04]  /*3680*/  LDSM.16.M88.4 R52, [R220+0x1800] ;  /* 0x00180000dc34783b */ /* 0x000ea80000000200 */
[----:B------:R-:W-:Y:S01]  /*3690*/  LDSM.16.M88.4 R16, [R233+0xb000] ;  /* 0x00b00000e910783b */ /* 0x000fe20000000200 */
[----:B------:R-:W-:Y:S03]  /*36a0*/  HMMA.16816.F32 R28, R44, R98, R28 ;  /* 0x000000622c1c723c */ /* 0x000fe6000000181c */
[----:B------:R-:W-:Y:S03]  /*36b0*/  LDSM.16.M88.4 R96, [R220+0x2000] ;  /* 0x00200000dc60783b */ /* 0x000fe60000000200 */
[----:B------:R-:W-:Y:S06]  /*36c0*/  HMMA.16816.F32 R20, R32, R88, R20 ;  /* 0x000000582014723c */ /* 0x000fec0000001814 */
[C---:B---3--:R-:W-:Y:S06]  /*36d0*/  HMMA.16816.F32 R60, R80.reuse, R8, R60 ;  /* 0x00000008503c723c */ /* 0x048fec000000183c */
[C---:B------:R-:W-:Y:S01]  /*36e0*/  HMMA.16816.F32 R56, R80.reuse, R10, R56 ;  /* 0x0000000a5038723c */ /* 0x040fe20000001838 */
[----:B------:R-:W3:Y:S05]  /*36f0*/  LDSM.16.M88.4 R8, [R229+0x2000] ;  /* 0x00200000e508783b */ /* 0x000eea0000000200 */
[----:B------:R-:W-:Y:S06]  /*3700*/  HMMA.16816.F32 R84, R80, R76, R84 ;  /* 0x0000004c5054723c */ /* 0x000fec0000001854 */
[C---:B------:R-:W-:Y:S06]  /*3710*/  HMMA.16816.F32 R40, R36.reuse, R92, R40 ;  /* 0x0000005c2428723c */ /* 0x040fec0000001828 */
[----:B------:R-:W-:Y:S01]  /*3720*/  HMMA.16816.F32 R64, R36, R94, R64 ;  /* 0x0000005e2440723c */ /* 0x000fe20000001840 */
[----:B------:R-:W-:Y:S05]  /*3730*/  LDSM.16.M88.4 R92, [R231+0x3000] ;  /* 0x00300000e75c783b */ /* 0x000fea0000000200 */
[----:B------:R-:W-:Y:S01]  /*3740*/  HMMA.16816.F32 R80, R80, R78, R48 ;  /* 0x0000004e5050723c */ /* 0x000fe20000001830 */
[----:B------:R-:W4:Y:S04]  /*3750*/  LDSM.16.M88.4 R48, [R233+0xb800] ;  /* 0x00b80000e930783b */ /* 0x000f280000000200 */
[----:B------:R-:W-:Y:S01]  /*3760*/  LDSM.16.M88.4 R76, [R233+0xc000] ;  /* 0x00c00000e94c783b */ /* 0x000fe20000000200 */
[----:B------:R-:W-:Y:S03]  /*3770*/  HMMA.16816.F32 R28, R32, R90, R28 ;  /* 0x0000005a201c723c */ /* 0x000fe6000000181c */
[----:B------:R-:W-:Y:S03]  /*3780*/  LDSM.16.M88.4 R88, [R227+0xa800] ;  /* 0x00a80000e358783b */ /* 0x000fe60000000200 */
[----:B-1----:R-:W-:Y:S06]  /*3790*/  HMMA.16816.F32 R20, R12, R68, R20 ;  /* 0x000000440c14723c */ /* 0x002fec0000001814 */
[C---:B------:R-:W-:Y:S06]  /*37a0*/  HMMA.16816.F32 R60, R36.reuse, R24, R60 ;  /* 0x00000018243c723c */ /* 0x040fec000000183c */
[C---:B------:R-:W-:Y:S01]  /*37b0*/  HMMA.16816.F32 R56, R36.reuse, R26, R56 ;  /* 0x0000001a2438723c */ /* 0x040fe20000001838 */
[----:B------:R-:W1:Y:S05]  /*37c0*/  LDSM.16.M88.4 R24, [R234+0x4000] ;  /* 0x00400000ea18783b */ /* 0x000e6a0000000200 */
[----:B--2---:R-:W-:Y:S06]  /*37d0*/  HMMA.16816.F32 R84, R36, R52, R84 ;  /* 0x000000342454723c */ /* 0x004fec0000001854 */
        /* <DEDUP_REMOVED lines=8> */
[----:B---3--:R-:W-:Y:S06]  /*3860*/  HMMA.16816.F32 R20, R8, R96, R20 ;  /* 0x000000600814723c */ /* 0x008fec0000001814 */
[C---:B------:R-:W-:Y:S06]  /*3870*/  HMMA.16816.F32 R60, R44.reuse, R16, R60 ;  /* 0x000000102c3c723c */ /* 0x040fec000000183c */
[C---:B------:R-:W-:Y:S01]  /*3880*/  HMMA.16816.F32 R56, R44.reuse, R18, R56 ;  /* 0x000000122c38723c */ /* 0x040fe20000001838 */
[----:B------:R-:W3:Y:S05]  /*3890*/  LDSM.16.M88.4 R16, [R232+0x4000] ;  /* 0x00400000e810783b */ /* 0x000eea0000000200 */
[----:B----4-:R-:W-:Y:S06]  /*38a0*/  HMMA.16816.F32 R84, R44, R48, R84 ;  /* 0x000000302c54723c */ /* 0x010fec0000001854 */
        /* <DEDUP_REMOVED lines=54> */
[----:B------:R-:W4:Y:S05]  /*3c10*/  LDSM.16.M88.4 R88, [R227+0xd800] ;  /* 0x00d80000e358783b */ /* 0x000f2a0000000200 */
[----:B------:R-:W-:Y:S01]  /*3c20*/  HMMA.16816.F32 R80, R24, R50, R80 ;  /* 0x000000321850723c */ /* 0x000fe20000001850 */
[----:B------:R-:W-:Y:S04]  /*3c30*/  LDSM.16.M88.4 R24, [R227+0xe000] ;  /* 0x00e00000e318783b */ /* 0x000fe80000000200 */
        /* <DEDUP_REMOVED lines=10> */
[----:B------:R-:W2:Y:S05]  /*3ce0*/  LDSM.16.M88.4 R68, [R220+0x5800] ;  /* 0x00580000dc44783b */ /* 0x000eaa0000000200 */
[----:B------:R-:W-:Y:S01]  /*3cf0*/  HMMA.16816.F32 R80, R16, R34, R80 ;  /* 0x000000221050723c */ /* 0x000fe20000001850 */
[----:B------:R-:W-:Y:S04]  /*3d00*/  LDSM.16.M88.4 R16, [R220+0x6000] ;  /* 0x00600000dc10783b */ /* 0x000fe80000000200 */
        /* <DEDUP_REMOVED lines=9> */
[----:B------:R-:W-:Y:S06]  /*3da0*/  HMMA.16816.F32 R64, R76, R102, R64 ;  /* 0x000000664c40723c */ /* 0x000fec0000001840 */
[----:B------:R-:W-:Y:S01]  /*3db0*/  HMMA.16816.F32 R80, R92, R90, R80 ;  /* 0x0000005a5c50723c */ /* 0x000fe20000001850 */
[----:B------:R-:W4:Y:S04]  /*3dc0*/  LDSM.16.M88.4 R88, [R233+0xf800] ;  /* 0x00f80000e958783b */ /* 0x000f280000000200 */
[----:B------:R-:W-:Y:S01]  /*3dd0*/  LDSM.16.M88.4 R92, [R227+0xe800] ;  /* 0x00e80000e35c783b */ /* 0x000fe20000000200 */
[----:B------:R-:W-:Y:S03]  /*3de0*/  HMMA.16816.F32 R28, R36, R98, R28 ;  /* 0x00000062241c723c */ /* 0x000fe6000000181c */
[----:B------:R-:W5:Y:S03]  /*3df0*/  LDSM.16.M88.4 R96, [R231+0x7000] ;  /* 0x00700000e760783b */ /* 0x000f660000000200 */
[----:B-1----:R-:W-:Y:S06]  /*3e00*/  HMMA.16816.F32 R20, R12, R24, R20 ;  /* 0x000000180c14723c */ /* 0x002fec0000001814 */
[C---:B------:R-:W-:Y:S06]  /*3e10*/  HMMA.16816.F32 R60, R76.reuse, R72, R60 ;  /* 0x000000484c3c723c */ /* 0x040fec000000183c */
[----:B--2---:R-:W-:Y:S06]  /*3e20*/  HMMA.16816.F32 R84, R76, R68, R84 ;  /* 0x000000444c54723c */ /* 0x004fec0000001854 */
[C---:B------:R-:W-:Y:S06]  /*3e30*/  HMMA.16816.F32 R40, R52.reuse, R48, R40 ;  /* 0x000000303428723c */ /* 0x040fec0000001828 */
[----:B------:R-:W-:Y:S06]  /*3e40*/  HMMA.16816.F32 R64, R52, R50, R64 ;  /* 0x000000323440723c */ /* 0x000fec0000001840 */
[----:B------:R-:W-:Y:S06]  /*3e50*/  HMMA.16816.F32 R56, R76, R74, R56 ;  /* 0x0000004a4c38723c */ /* 0x000fec0000001838 */
[----:B------:R-:W-:Y:S01]  /*3e60*/  HMMA.16816.F32 R28, R12, R26, R28 ;  /* 0x0000001a0c1c723c */ /* 0x000fe2000000181c */
[----:B------:R-:W1:Y:S05]  /*3e70*/  LDSM.16.M88.4 R24, [R231+0x7800] ;  /* 0x00780000e718783b */ /* 0x000e6a0000000200 */
[----:B------:R-:W-:Y:S06]  /*3e80*/  HMMA.16816.F32 R80, R76, R70, R80 ;  /* 0x000000464c50723c */ /* 0x000fec0000001850 */
[----:B---3--:R-:W-:Y:S06]  /*3e90*/  HMMA.16816.F32 R20, R8, R16, R20 ;  /* 0x000000100814723c */ /* 0x008fec0000001814 */
[C---:B------:R-:W-:Y:S06]  /*3ea0*/  HMMA.16816.F32 R60, R52.reuse, R44, R60 ;  /* 0x0000002c343c723c */ /* 0x040fec000000183c */
[----:B----4-:R-:W-:Y:S06]  /*3eb0*/  HMMA.16816.F32 R84, R52, R88, R84 ;  /* 0x000000583454723c */ /* 0x010fec0000001854 */
        /* <DEDUP_REMOVED lines=8> */
[----:B------:R3:W-:Y:S01]  /*3f40*/  MUFU.TANH R48, R21 ;  /* 0x0000001500307308 */ /* 0x0007e20000002400 */
[----:B------:R-:W-:Y:S04]  /*3f50*/  LDSM.16.M88.4 R44, [R220+0x6800] ;  /* 0x00680000dc2c783b */ /* 0x000fe80000000200 */
[----:B------:R-:W-:Y:S01]  /*3f60*/  HMMA.16816.F32 R28, R8, R18, R28 ;  /* 0x00000012081c723c */ /* 0x000fe2000000181c */
[----:B------:R-:W4:Y:S02]  /*3f70*/  LDSM.16.M88.4 R16, [R227+0xf800] ;  /* 0x00f80000e310783b */ /* 0x000f240000000200 */
[----:B------:R-:W4:Y:S03]  /*3f80*/  MUFU.TANH R49, R20 ;  /* 0x0000001400317308 */ /* 0x000f260000002400 */
[----:B------:R-:W-:Y:S06]  /*3f90*/  HMMA.16816.F32 R80, R52, R90, R80 ;  /* 0x0000005a3450723c */ /* 0x000fec0000001850 */
[----:B-----5:R-:W-:Y:S01]  /*3fa0*/  HMMA.16816.F32 R60, R36, R96, R60 ;  /* 0x00000060243c723c */ /* 0x020fe2000000183c */
[----:B---3--:R-:W-:-:S05]  /*3fb0*/  LOP3.LUT R21, R104, 0xffffffe0, RZ, 0xc0, !PT ;  /* 0xffffffe068157812 */ /* 0x008fca00078ec0ff */
[----:B-1----:R-:W-:Y:S01]  /*3fc0*/  HMMA.16816.F32 R84, R36, R24, R84 ;  /* 0x000000182454723c */ /* 0x002fe20000001854 */
[----:B------:R-:W-:Y:S01]  /*3fd0*/  MUFU.TANH R24, R22 ;  /* 0x0000001600187308 */ /* 0x000fe20000002400 */
[----:B------:R-:W-:-:S04]  /*3fe0*/  IMAD.IADD R0, R6, 0x1, -R21 ;  /* 0x0000000106007824 */ /* 0x000fc800078e0a15 */
[C---:B------:R-:W-:Y:S01]  /*3ff0*/  HMMA.16816.F32 R56, R36.reuse, R98, R56 ;  /* 0x000000622438723c */ /* 0x040fe20000001838 */
[----:B------:R-:W-:Y:S01]  /*4000*/  FMUL.FTZ R31, R31, UR26 ;  /* 0x0000001a1f1f7c20 */ /* 0x000fe20008410000 */
[----:B------:R-:W-:Y:S01]  /*4010*/  FMUL.FTZ R30, R30, UR26 ;  /* 0x0000001a1e1e7c20 */ /* 0x000fe20008410000 */
[----:B------:R1:W3:Y:S03]  /*4020*/  MUFU.TANH R25, R23 ;  /* 0x0000001700197308 */ /* 0x0002e60000002400 */
[----:B------:R-:W-:Y:S05]  /*4030*/  HMMA.16816.F32 R80, R36, R26, R80 ;  /* 0x0000001a2450723c */ /* 0x000fea0000001850 */
[----:B------:R-:W-:Y:S01]  /*4040*/  MUFU.TANH R30, R30 ;  /* 0x0000001e001e7308 */ /* 0x000fe20000002400 */
[----:B--2---:R-:W-:Y:S01]  /*4050*/  HMMA.16816.F32 R60, R12, R32, R60 ;  /* 0x000000200c3c723c */ /* 0x004fe2000000183c */
[----:B------:R-:W-:Y:S01]  /*4060*/  FMUL.FTZ R27, R28, UR26 ;  /* 0x0000001a1c1b7c20 */ /* 0x000fe20008410000 */
[----:B------:R-:W-:Y:S01]  /*4070*/  FMUL.FTZ R28, R29, UR26 ;  /* 0x0000001a1d1c7c20 */ /* 0x000fe20008410000 */
[----:B------:R-:W-:-:S03]  /*4080*/  SHF.R.S32.HI R29, RZ, 0x1f, R0 ;  /* 0x0000001fff1d7819 */ /* 0x000fc60000011400 */
[C---:B----4-:R-:W-:Y:S01]  /*4090*/  HMMA.16816.F32 R84, R12.reuse, R16, R84 ;  /* 0x000000100c54723c */ /* 0x050fe20000001854 */
[----:B------:R-:W-:Y:S01]  /*40a0*/  LEA.HI R0, R29, R0, RZ, 0x2 ;  /* 0x000000001d007211 */ /* 0x000fe200078f10ff */
[----:B-1----:R-:W1:Y:S01]  /*40b0*/  LDSM.16.M88.4 R20, [R220+0x7000] ;  /* 0x00700000dc14783b */ /* 0x002e620000000200 */
[----:B------:R2:W-:Y:S01]  /*40c0*/  MUFU.TANH R32, R31 ;  /* 0x0000001f00207308 */ /* 0x0005e20000002400 */
[----:B------:R-:W-:Y:S02]  /*40d0*/  IMAD.U32 R29, RZ, RZ, UR6 ;  /* 0x00000006ff1d7e24 */ /* 0x000fe4000f8e00ff */
[C---:B------:R-:W-:Y:S01]  /*40e0*/  HMMA.16816.F32 R56, R12.reuse, R34, R56 ;  /* 0x000000220c38723c */ /* 0x040fe20000001838 */
[----:B------:R-:W-:Y:S02]  /*40f0*/  SHF.R.S32.HI R17, RZ, 0x2, R0 ;  /* 0x00000002ff117819 */ /* 0x000fe40000011400 */
[----:B------:R-:W-:Y:S02]  /*4100*/  LOP3.LUT R0, R3, R4, RZ, 0xfc, !PT ;  /* 0x0000000403007212 */ /* 0x000fe400078efcff */
[----:B------:R-:W4:Y:S01]  /*4110*/  MUFU.TANH R27, R27 ;  /* 0x0000001b001b7308 */ /* 0x000f220000002400 */
[----:B------:R-:W-:Y:S01]  /*4120*/  HMMA.16816.F32 R40, R12, R92, R40 ;  /* 0x0000005c0c28723c */ /* 0x000fe20000001828 */
[----:B------:R-:W-:-:S04]  /*4130*/  IMAD.IADD R244, R17, 0x1, R244 ;  /* 0x0000000111f47824 */ /* 0x000fc800078e02f4 */
[C---:B------:R-:W-:Y:S01]  /*4140*/  VIADD R242, R244.reuse, 0x8 ;  /* 0x00000008f4f27836 */ /* 0x040fe20000000000 */
[C---:B------:R-:W-:Y:S01]  /*4150*/  VIADDMNMX R243, R244.reuse, UR7, R243, PT ;  /* 0x00000007f4f37c46 */ /* 0x040fe2000b8001f3 */
[C---:B------:R-:W-:Y:S01]  /*4160*/  HMMA.16816.F32 R64, R12.reuse, R94, R64 ;  /* 0x0000005e0c40723c */ /* 0x040fe20000001840 */
[----:B--2---:R-:W-:Y:S01]  /*4170*/  VIADD R31, R245, UR25 ;  /* 0x00000019f51f7c36 */ /* 0x004fe20008000000 */
[----:B------:R-:W-:Y:S01]  /*4180*/  VIADDMNMX R244, R244, UR20, RZ, !PT ;  /* 0x00000014f4f47c46 */ /* 0x000fe2000f8001ff */
[----:B------:R-:W2:Y:S01]  /*4190*/  MUFU.TANH R28, R28 ;  /* 0x0000001c001c7308 */ /* 0x000ea20000002400 */
[----:B------:R-:W-:Y:S01]  /*41a0*/  IADD3 R238, R242, UR16, R29 ;  /* 0x00000010f2ee7c10 */ /* 0x000fe2000fffe01d */
[C---:B------:R-:W-:Y:S01]  /*41b0*/  VIADD R29, R31.reuse, 0x1 ;  /* 0x000000011f1d7836 */ /* 0x040fe20000000000 */
[C---:B------:R-:W-:Y:S01]  /*41c0*/  ISETP.GE.AND P4, PT, R31.reuse, R243, PT ;  /* 0x000000f31f00720c */ /* 0x040fe20003f86270 */
[----:B------:R-:W-:Y:S01]  /*41d0*/  HMMA.16816.F32 R80, R12, R18, R80 ;  /* 0x000000120c50723c */ /* 0x000fe20000001850 */
[----:B------:R-:W-:Y:S01]  /*41e0*/  VIMNMX R238, R238, UR22, PT ;  /* 0x00000016eeee7c48 */ /* 0x000fe2000bfe0100 */
[C---:B------:R-:W-:Y:S01]  /*41f0*/  VIADD R39, R31.reuse, 0x11 ;  /* 0x000000111f277836 */ /* 0x040fe20000000000 */
[----:B------:R-:W-:Y:S01]  /*4200*/  ISETP.LT.OR P4, PT, R31, R244, P4 ;  /* 0x000000f41f00720c */ /* 0x000fe20002781670 */
[----:B------:R-:W-:Y:S01]  /*4210*/  @!UP0 ULDC.64 UR6, c[0x0][0x218] ;  /* 0x0000860000068ab9 */ /* 0x000fe20000000a00 */
[----:B------:R-:W-:-:S02]  /*4220*/  VIADDMNMX R242, R242, UR20, RZ, !PT ;  /* 0x00000014f2f27c46 */ /* 0x000fc4000f8001ff */
[----:B------:R-:W-:Y:S01]  /*4230*/  FSEL R49, R49, -INF , !P4 ;  /* 0xff80000031317808 */ /* 0x000fe20006000000 */
[----:B------:R-:W-:Y:S01]  /*4240*/  VIADD R13, R31, 0x18 ;  /* 0x000000181f0d7836 */ /* 0x000fe20000000000 */
[C---:B------:R-:W-:Y:S01]  /*4250*/  ISETP.GE.AND P2, PT, R29.reuse, R243, PT ;  /* 0x000000f31d00720c */ /* 0x040fe20003f46270 */
[C---:B------:R-:W-:Y:S01]  /*4260*/  HMMA.16816.F32 R40, R8.reuse, R44, R40 ;  /* 0x0000002c0828723c */ /* 0x040fe20000001828 */
[-C--:B------:R-:W-:Y:S01]  /*4270*/  ISETP.GE.AND P1, PT, R29, R238.reuse, PT ;  /* 0x000000ee1d00720c */ /* 0x080fe20003f26270 */
[C---:B------:R-:W-:Y:S01]  /*4280*/  VIADD R15, R31.reuse, 0x19 ;  /* 0x000000191f0f7836 */ /* 0x040fe20000000000 */
[----:B------:R-:W-:Y:S02]  /*4290*/  ISETP.GE.AND P5, PT, R31, R238, PT ;  /* 0x000000ee1f00720c */ /* 0x000fe40003fa6270 */
[C---:B------:R-:W-:Y:S01]  /*42a0*/  ISETP.LT.OR P2, PT, R29.reuse, R244, P2 ;  /* 0x000000f41d00720c */ /* 0x040fe20001741670 */
[----:B-1----:R-:W-:Y:S01]  /*42b0*/  HMMA.16816.F32 R60, R8, R20, R60 ;  /* 0x00000014083c723c */ /* 0x002fe2000000183c */
[-C--:B------:R-:W-:Y:S01]  /*42c0*/  ISETP.LT.OR P1, PT, R29, R242.reuse, P1 ;  /* 0x000000f21d00720c */ /* 0x080fe20000f21670 */
[C---:B------:R-:W-:Y:S01]  /*42d0*/  VIADD R29, R31.reuse, 0x9 ;  /* 0x000000091f1d7836 */ /* 0x040fe20000000000 */
[----:B------:R-:W-:-:S02]  /*42e0*/  ISETP.LT.OR P5, PT, R31, R242, P5 ;  /* 0x000000f21f00720c */ /* 0x000fc40002fa1670 */
[----:B---3--:R-:W-:Y:S01]  /*42f0*/  FSEL R26, R25, -INF , !P1 ;  /* 0xff800000191a7808 */ /* 0x008fe20004800000 */
[C---:B------:R-:W-:Y:S01]  /*4300*/  HMMA.16816.F32 R56, R8.reuse, R22, R56 ;  /* 0x000000160838723c */ /* 0x040fe20000001838 */
[----:B------:R-:W-:Y:S01]  /*4310*/  VIADD R21, R31, 0x8 ;  /* 0x000000081f157836 */ /* 0x000fe20000000000 */
[----:B------:R-:W-:Y:S02]  /*4320*/  FSEL R6, R24, -INF , !P5 ;  /* 0xff80000018067808 */ /* 0x000fe40006800000 */
[-C--:B------:R-:W-:Y:S02]  /*4330*/  ISETP.GE.AND P6, PT, R29, R243.reuse, PT ;  /* 0x000000f31d00720c */ /* 0x080fe40003fc6270 */
[C---:B------:R-:W-:Y:S01]  /*4340*/  ISETP.GE.AND P0, PT, R21.reuse, R243, PT ;  /* 0x000000f31500720c */ /* 0x040fe20003f06270 */
[----:B------:R-:W-:Y:S01]  /*4350*/  HMMA.16816.F32 R64, R8, R46, R64 ;  /* 0x0000002e0840723c */ /* 0x000fe20000001840 */
[C---:B------:R-:W-:Y:S02]  /*4360*/  ISETP.GE.AND P4, PT, R21.reuse, R238, PT ;  /* 0x000000ee1500720c */ /* 0x040fe40003f86270 */
[----:B------:R-:W-:-:S02]  /*4370*/  ISETP.LT.OR P0, PT, R21, R244, P0 ;  /* 0x000000f41500720c */ /* 0x000fc40000701670 */
[----:B------:R-:W-:Y:S01]  /*4380*/  ISETP.LT.OR P4, PT, R21, R242, P4 ;  /* 0x000000f21500720c */ /* 0x000fe20002781670 */
[----:B------:R-:W-:Y:S01]  /*4390*/  FMUL.FTZ R34, R42, UR26 ;  /* 0x0000001a2a227c20 */ /* 0x000fe20008410000 */
[----:B------:R-:W1:Y:S01]  /*43a0*/  LDSM.16.M88.4 R20, [R220+0x7800] ;  /* 0x00780000dc14783b */ /* 0x000e620000000200 */
[----:B------:R-:W-:Y:S01]  /*43b0*/  FMUL.FTZ R16, R40, UR26 ;  /* 0x0000001a28107c20 */ /* 0x000fe20008410000 */
[----:B------:R-:W-:Y:S01]  /*43c0*/  FMUL.FTZ R17, R41, UR26 ;  /* 0x0000001a29117c20 */ /* 0x000fe20008410000 */
[----:B------:R-:W-:Y:S01]  /*43d0*/  ISETP.GE.AND P5, PT, R29, R238, PT ;  /* 0x000000ee1d00720c */ /* 0x000fe20003fa6270 */
[----:B------:R-:W-:Y:S01]  /*43e0*/  VIADD R41, R31, 0x10 ;  /* 0x000000101f297836 */ /* 0x000fe20000000000 */
[----:B------:R-:W3:Y:S01]  /*43f0*/  MUFU.TANH R34, R34 ;  /* 0x0000002200227308 */ /* 0x000ee20000002400 */
[----:B------:R-:W-:Y:S01]  /*4400*/  FMUL.FTZ R33, R43, UR26 ;  /* 0x0000001a2b217c20 */ /* 0x000fe20008410000 */
[C---:B------:R-:W-:Y:S01]  /*4410*/  ISETP.LT.OR P6, PT, R29.reuse, R244, P6 ;  /* 0x000000f41d00720c */ /* 0x040fe200037c1670 */
[----:B------:R-:W-:Y:S01]  /*4420*/  FMUL.FTZ R60, R60, UR26 ;  /* 0x0000001a3c3c7c20 */ /* 0x000fe20008410000 */
[----:B------:R-:W-:Y:S01]  /*4430*/  ISETP.LT.OR P5, PT, R29, R242, P5 ;  /* 0x000000f21d00720c */ /* 0x000fe20002fa1670 */
[----:B------:R-:W-:Y:S01]  /*4440*/  FMUL.FTZ R57, R57, UR26 ;  /* 0x0000001a39397c20 */ /* 0x000fe20008410000 */
[----:B----4-:R-:W-:Y:S01]  /*4450*/  FSEL R27, R27, -INF , !P0 ;  /* 0xff8000001b1b7808 */ /* 0x010fe20004000000 */
[----:B------:R-:W-:Y:S01]  /*4460*/  FMUL.FTZ R61, R61, UR26 ;  /* 0x0000001a3d3d7c20 */ /* 0x000fe20008410000 */
[----:B------:R-:W4:Y:S01]  /*4470*/  MUFU.TANH R16, R16 ;  /* 0x0000001000107308 */ /* 0x000f220000002400 */
[----:B------:R-:W-:Y:S01]  /*4480*/  FSEL R29, R48, -INF , !P2 ;  /* 0xff800000301d7808 */ /* 0x000fe20005000000 */
[----:B------:R-:W-:Y:S01]  /*4490*/  FMUL.FTZ R56, R56, UR26 ;  /* 0x0000001a38387c20 */ /* 0x000fe20008410000 */
[----:B------:R-:W-:Y:S01]  /*44a0*/  ISETP.GE.AND P0, PT, R41, R238, PT ;  /* 0x000000ee2900720c */ /* 0x000fe20003f06270 */
[----:B------:R-:W-:Y:S01]  /*44b0*/  FMUL.FTZ R35, R64, UR26 ;  /* 0x0000001a40237c20 */ /* 0x000fe20008410000 */
[----:B------:R-:W-:Y:S01]  /*44c0*/  FMUL.FTZ R36, R66, UR26 ;  /* 0x0000001a42247c20 */ /* 0x000fe20008410000 */
[----:B------:R-:W-:Y:S01]  /*44d0*/  FMUL.FTZ R37, R67, UR26 ;  /* 0x0000001a43257c20 */ /* 0x000fe20008410000 */
[-C--:B------:R-:W-:Y:S01]  /*44e0*/  ISETP.GE.AND P2, PT, R41, R243.reuse, PT ;  /* 0x000000f32900720c */ /* 0x080fe20003f46270 */
[----:B------:R-:W5:Y:S01]  /*44f0*/  MUFU.TANH R17, R17 ;  /* 0x0000001100117308 */ /* 0x000f620000002400 */
[----:B------:R-:W-:Y:S01]  /*4500*/  FMUL.FTZ R3, R65, UR26 ;  /* 0x0000001a41037c20 */ /* 0x000fe20008410000 */
[C---:B------:R-:W-:Y:S01]  /*4510*/  ISETP.LT.OR P0, PT, R41.reuse, R242, P0 ;  /* 0x000000f22900720c */ /* 0x040fe20000701670 */
[----:B------:R-:W-:Y:S01]  /*4520*/  FMUL.FTZ R62, R62, UR26 ;  /* 0x0000001a3e3e7c20 */ /* 0x000fe20008410000 */
[----:B------:R-:W-:Y:S01]  /*4530*/  ISETP.LT.OR P2, PT, R41, R244, P2 ;  /* 0x000000f42900720c */ /* 0x000fe20001741670 */
[----:B------:R-:W-:Y:S01]  /*4540*/  FMUL.FTZ R63, R63, UR26 ;  /* 0x0000001a3f3f7c20 */ /* 0x000fe20008410000 */
[----:B--2---:R-:W-:Y:S01]  /*4550*/  FSEL R25, R28, -INF , !P6 ;  /* 0xff8000001c197808 */ /* 0x004fe20007000000 */
[----:B------:R-:W-:Y:S01]  /*4560*/  FMUL.FTZ R58, R58, UR26 ;  /* 0x0000001a3a3a7c20 */ /* 0x000fe20008410000 */
[----:B------:R-:W2:Y:S01]  /*4570*/  MUFU.TANH R35, R35 ;  /* 0x0000002300237308 */ /* 0x000ea20000002400 */
[-C--:B------:R-:W-:Y:S01]  /*4580*/  ISETP.GE.AND P1, PT, R39, R243.reuse, PT ;  /* 0x000000f32700720c */ /* 0x080fe20003f26270 */
[----:B------:R-:W-:Y:S01]  /*4590*/  FMUL.FTZ R59, R59, UR26 ;  /* 0x0000001a3b3b7c20 */ /* 0x000fe20008410000 */
[----:B------:R-:W-:Y:S01]  /*45a0*/  ISETP.GE.AND P6, PT, R13, R243, PT ;  /* 0x000000f30d00720c */ /* 0x000fe20003fc6270 */
[----:B------:R-:W-:-:S04]  /*45b0*/  DEPBAR.LE SB0, 0x0 ;  /* 0x000080000000791a */ /* 0x000fc80000000000 */
[----:B------:R-:W2:Y:S01]  /*45c0*/  MUFU.TANH R33, R33 ;  /* 0x0000002100217308 */ /* 0x000ea20000002400 */
[----:B------:R-:W-:Y:S01]  /*45d0*/  FSEL R24, R32, -INF , !P5 ;  /* 0xff80000020187808 */ /* 0x000fe20006800000 */
[----:B-1----:R-:W-:Y:S01]  /*45e0*/  HMMA.16816.F32 R84, R8, R20, R84 ;  /* 0x000000140854723c */ /* 0x002fe20000001854 */
[----:B---3--:R-:W-:Y:S02]  /*45f0*/  FSEL R18, R34, -INF , !P0 ;  /* 0xff80000022127808 */ /* 0x008fe40004000000 */
[----:B------:R-:W-:-:S03]  /*4600*/  ISETP.GE.AND P5, PT, R15, R243, PT ;  /* 0x000000f30f00720c */ /* 0x000fc60003fa6270 */
[----:B------:R-:W1:Y:S01]  /*4610*/  MUFU.TANH R36, R36 ;  /* 0x0000002400247308 */ /* 0x000e620000002400 */
[----:B------:R-:W-:Y:S01]  /*4620*/  HMMA.16816.F32 R80, R8, R22, R80 ;  /* 0x000000160850723c */ /* 0x000fe20000001850 */
[----:B----4-:R-:W-:Y:S01]  /*4630*/  FSEL R19, R16, -INF , !P2 ;  /* 0xff80000010137808 */ /* 0x010fe20005000000 */
[----:B------:R-:W-:Y:S01]  /*4640*/  VIADD R21, R31, 0x20 ;  /* 0x000000201f157836 */ /* 0x000fe20000000000 */
[----:B------:R-:W-:Y:S02]  /*4650*/  ISETP.GE.AND P0, PT, R15, R238, PT ;  /* 0x000000ee0f00720c */ /* 0x000fe40003f06270 */
[----:B------:R-:W-:Y:S02]  /*4660*/  FSEL R4, R30, -INF , !P4 ;  /* 0xff8000001e047808 */ /* 0x000fe40006000000 */
[----:B------:R-:W3:Y:S01]  /*4670*/  MUFU.TANH R37, R37 ;  /* 0x0000002500257308 */ /* 0x000ee20000002400 */
[-C--:B------:R-:W-:Y:S01]  /*4680*/  ISETP.LT.OR P1, PT, R39, R244.reuse, P1 ;  /* 0x000000f42700720c */ /* 0x080fe20000f21670 */
[----:B------:R-:W-:Y:S01]  /*4690*/  VIADD R9, R31, 0x31 ;  /* 0x000000311f097836 */ /* 0x000fe20000000000 */
[----:B------:R-:W-:-:S02]  /*46a0*/  ISETP.LT.OR P6, PT, R13, R244, P6 ;  /* 0x000000f40d00720c */ /* 0x000fc400037c1670 */
[-C--:B------:R-:W-:Y:S02]  /*46b0*/  ISETP.GE.AND P2, PT, R13, R238.reuse, PT ;  /* 0x000000ee0d00720c */ /* 0x080fe40003f46270 */
[----:B------:R-:W-:Y:S01]  /*46c0*/  ISETP.GE.AND P4, PT, R39, R238, PT ;  /* 0x000000ee2700720c */ /* 0x000fe20003f86270 */
[----:B------:R-:W4:Y:S01]  /*46d0*/  MUFU.TANH R3, R3 ;  /* 0x0000000300037308 */ /* 0x000f220000002400 */
[C---:B------:R-:W-:Y:S02]  /*46e0*/  ISETP.LT.OR P5, PT, R15.reuse, R244, P5 ;  /* 0x000000f40f00720c */ /* 0x040fe40002fa1670 */
[-C--:B------:R-:W-:Y:S01]  /*46f0*/  ISETP.LT.OR P0, PT, R15, R242.reuse, P0 ;  /* 0x000000f20f00720c */ /* 0x080fe20000701670 */
[----:B------:R-:W-:Y:S01]  /*4700*/  FMUL.FTZ R84, R84, UR26 ;  /* 0x0000001a54547c20 */ /* 0x000fe20008410000 */
[-C--:B------:R-:W-:Y:S01]  /*4710*/  ISETP.LT.OR P2, PT, R13, R242.reuse, P2 ;  /* 0x000000f20d00720c */ /* 0x080fe20001741670 */
[----:B------:R-:W-:Y:S01]  /*4720*/  VIADD R13, R31, 0x21 ;  /* 0x000000211f0d7836 */ /* 0x000fe20000000000 */
[----:B-----5:R-:W-:Y:S01]  /*4730*/  FSEL R17, R17, -INF , !P1 ;  /* 0xff80000011117808 */ /* 0x020fe20004800000 */
[----:B------:R-:W5:Y:S01]  /*4740*/  MUFU.TANH R191, R60 ;  /* 0x0000003c00bf7308 */ /* 0x000f620000002400 */
[----:B--2---:R-:W-:Y:S01]  /*4750*/  FSEL R15, R35, -INF , !P6 ;  /* 0xff800000230f7808 */ /* 0x004fe20007000000 */
[----:B------:R-:W-:Y:S01]  /*4760*/  FMUL.FTZ R85, R85, UR26 ;  /* 0x0000001a55557c20 */ /* 0x000fe20008410000 */
[----:B------:R-:W-:Y:S01]  /*4770*/  ISETP.LT.OR P4, PT, R39, R242, P4 ;  /* 0x000000f22700720c */ /* 0x000fe20002781670 */
[----:B------:R-:W-:Y:S01]  /*4780*/  FMUL.FTZ R86, R86, UR26 ;  /* 0x0000001a56567c20 */ /* 0x000fe20008410000 */
[-C--:B------:R-:W-:Y:S01]  /*4790*/  ISETP.GE.AND P1, PT, R21, R243.reuse, PT ;  /* 0x000000f31500720c */ /* 0x080fe20003f26270 */
[----:B------:R-:W-:Y:S01]  /*47a0*/  FMUL.FTZ R87, R87, UR26 ;  /* 0x0000001a57577c20 */ /* 0x000fe20008410000 */
[----:B------:R-:W-:Y:S01]  /*47b0*/  ISETP.GE.AND P6, PT, R21, R238, PT ;  /* 0x000000ee1500720c */ /* 0x000fe20003fc6270 */
[----:B------:R-:W2:Y:S01]  /*47c0*/  MUFU.TANH R187, R57 ;  /* 0x0000003900bb7308 */ /* 0x000ea20000002400 */
[----:B------:R-:W-:Y:S01]  /*47d0*/  FSEL R16, R33, -INF , !P4 ;  /* 0xff80000021107808 */ /* 0x000fe20006000000 */
[----:B------:R-:W-:Y:S01]  /*47e0*/  VIADD R33, R31, 0x28 ;  /* 0x000000281f217836 */ /* 0x000fe20000000000 */
[----:B------:R-:W-:Y:S01]  /*47f0*/  ISETP.LT.OR P1, PT, R21, R244, P1 ;  /* 0x000000f41500720c */ /* 0x000fe20000f21670 */
[----:B------:R-:W-:Y:S01]  /*4800*/  FMUL.FTZ R35, R81, UR26 ;  /* 0x0000001a51237c20 */ /* 0x000fe20008410000 */
[----:B-1----:R-:W-:Y:S01]  /*4810*/  FSEL R14, R36, -INF , !P2 ;  /* 0xff800000240e7808 */ /* 0x002fe20005000000 */
[----:B------:R-:W-:Y:S01]  /*4820*/  FMUL.FTZ R34, R82, UR26 ;  /* 0x0000001a52227c20 */ /* 0x000fe20008410000 */
[----:B------:R-:W-:Y:S01]  /*4830*/  ISETP.LT.OR P6, PT, R21, R242, P6 ;  /* 0x000000f21500720c */ /* 0x000fe200037c1670 */
[----:B------:R-:W1:Y:S01]  /*4840*/  MUFU.TANH R185, R61 ;  /* 0x0000003d00b97308 */ /* 0x000e620000002400 */
[----:B------:R-:W-:Y:S01]  /*4850*/  ISETP.GE.AND P4, PT, R13, R243, PT ;  /* 0x000000f30d00720c */ /* 0x000fe20003f86270 */
[----:B------:R-:W-:Y:S01]  /*4860*/  VIADD R21, R31, 0x29 ;  /* 0x000000291f157836 */ /* 0x000fe20000000000 */
[----:B------:R-:W-:Y:S01]  /*4870*/  ISETP.GE.AND P2, PT, R13, R238, PT ;  /* 0x000000ee0d00720c */ /* 0x000fe20003f46270 */
[----:B------:R-:W-:Y:S01]  /*4880*/  FMUL.FTZ R32, R83, UR26 ;  /* 0x0000001a53207c20 */ /* 0x000fe20008410000 */
[C---:B------:R-:W-:Y:S01]  /*4890*/  ISETP.LT.OR P4, PT, R13.reuse, R244, P4 ;  /* 0x000000f40d00720c */ /* 0x040fe20002781670 */
[----:B------:R-:W-:Y:S01]  /*48a0*/  FMUL.FTZ R80, R80, UR26 ;  /* 0x0000001a50507c20 */ /* 0x000fe20008410000 */
[----:B------:R-:W-:Y:S01]  /*48b0*/  ISETP.LT.OR P2, PT, R13, R242, P2 ;  /* 0x000000f20d00720c */ /* 0x000fe20001741670 */
[----:B------:R-:W1:Y:S01]  /*48c0*/  MUFU.TANH R189, R56 ;  /* 0x0000003800bd7308 */ /* 0x000e620000002400 */
[----:B---3--:R-:W-:-:S02]  /*48d0*/  FSEL R12, R37, -INF , !P0 ;  /* 0xff800000250c7808 */ /* 0x008fc40004000000 */
[----:B----4-:R-:W-:Y:S01]  /*48e0*/  FSEL R13, R3, -INF , !P5 ;  /* 0xff800000030d7808 */ /* 0x010fe20006800000 */
[----:B------:R-:W-:Y:S01]  /*48f0*/  VIADD R3, R31, 0x30 ;  /* 0x000000301f037836 */ /* 0x000fe20000000000 */
[-C--:B------:R-:W-:Y:S02]  /*4900*/  ISETP.GE.AND P0, PT, R21, R243.reuse, PT ;  /* 0x000000f31500720c */ /* 0x080fe40003f06270 */
[----:B------:R-:W-:Y:S01]  /*4910*/  ISETP.GE.AND P5, PT, R33, R243, PT ;  /* 0x000000f32100720c */ /* 0x000fe20003fa6270 */
[----:B------:R-:W3:Y:S01]  /*4920*/  MUFU.TANH R188, R62 ;  /* 0x0000003e00bc7308 */ /* 0x000ee20000002400 */
[----:B-----5:R-:W-:Y:S02]  /*4930*/  FSEL R191, R191, -INF , !P1 ;  /* 0xff800000bfbf7808 */ /* 0x020fe40004800000 */
[----:B------:R-:W-:Y:S02]  /*4940*/  ISETP.GE.AND P1, PT, R33, R238, PT ;  /* 0x000000ee2100720c */ /* 0x000fe40003f26270 */
[----:B------:R-:W-:-:S02]  /*4950*/  ISETP.LT.OR P0, PT, R21, R244, P0 ;  /* 0x000000f41500720c */ /* 0x000fc40000701670 */
[C---:B------:R-:W-:Y:S01]  /*4960*/  ISETP.LT.OR P5, PT, R33.reuse, R244, P5 ;  /* 0x000000f42100720c */ /* 0x040fe20002fa1670 */
[----:B------:R-:W4:Y:S01]  /*4970*/  MUFU.TANH R200, R63 ;  /* 0x0000003f00c87308 */ /* 0x000f220000002400 */
[----:B------:R-:W-:Y:S02]  /*4980*/  ISETP.LT.OR P1, PT, R33, R242, P1 ;  /* 0x000000f22100720c */ /* 0x000fe40000f21670 */
[----:B--2---:R-:W-:Y:S02]  /*4990*/  FSEL R187, R187, -INF , !P0 ;  /* 0xff800000bbbb7808 */ /* 0x004fe40004000000 */
[----:B-1----:R-:W-:Y:S02]  /*49a0*/  FSEL R185, R185, -INF , !P4 ;  /* 0xff800000b9b97808 */ /* 0x002fe40006000000 */
[----:B------:R-:W-:Y:S01]  /*49b0*/  FSEL R189, R189, -INF , !P5 ;  /* 0xff800000bdbd7808 */ /* 0x000fe20006800000 */
[----:B------:R-:W1:Y:S01]  /*49c0*/  MUFU.TANH R190, R58 ;  /* 0x0000003a00be7308 */ /* 0x000e620000002400 */
[----:B------:R-:W-:-:S02]  /*49d0*/  PLOP3.LUT P0, PT, PT, PT, UP0, 0x80, 0x0 ;  /* 0x000000000000781c */ /* 0x000fc40003f0f008 */
[CC--:B------:R-:W-:Y:S02]  /*49e0*/  ISETP.GE.AND P4, PT, R3.reuse, R243.reuse, PT ;  /* 0x000000f30300720c */ /* 0x0c0fe40003f86270 */
[-C--:B------:R-:W-:Y:S02]  /*49f0*/  ISETP.GE.AND P5, PT, R3, R238.reuse, PT ;  /* 0x000000ee0300720c */ /* 0x080fe40003fa6270 */
[----:B---3--:R-:W-:Y:S01]  /*4a00*/  FSEL R188, R188, -INF , !P6 ;  /* 0xff800000bcbc7808 */ /* 0x008fe20007000000 */
[----:B------:R-:W2:Y:S01]  /*4a10*/  MUFU.TANH R198, R59 ;  /* 0x0000003b00c67308 */ /* 0x000ea20000002400 */
[----:B----4-:R-:W-:Y:S02]  /*4a20*/  FSEL R200, R200, -INF , !P2 ;  /* 0xff800000c8c87808 */ /* 0x010fe40005000000 */
[----:B------:R-:W-:Y:S02]  /*4a30*/  ISETP.GE.AND P6, PT, R21, R238, PT ;  /* 0x000000ee1500720c */ /* 0x000fe40003fc6270 */
[----:B------:R-:W-:-:S02]  /*4a40*/  ISETP.GE.AND P2, PT, R9, R243, PT ;  /* 0x000000f30900720c */ /* 0x000fc40003f46270 */
[----:B------:R-:W-:Y:S01]  /*4a50*/  ISETP.LT.OR P4, PT, R3, R244, P4 ;  /* 0x000000f40300720c */ /* 0x000fe20002781670 */
[----:B------:R-:W3:Y:S01]  /*4a60*/  MUFU.TANH R197, R84 ;  /* 0x0000005400c57308 */ /* 0x000ee20000002400 */
[----:B-1----:R-:W-:Y:S02]  /*4a70*/  FSEL R190, R190, -INF , !P1 ;  /* 0xff800000bebe7808 */ /* 0x002fe40004800000 */
[----:B------:R-:W-:Y:S02]  /*4a80*/  ISETP.GE.AND P1, PT, R9, R238, PT ;  /* 0x000000ee0900720c */ /* 0x000fe40003f26270 */
[-C--:B------:R-:W-:Y:S01]  /*4a90*/  ISETP.LT.OR P5, PT, R3, R242.reuse, P5 ;  /* 0x000000f20300720c */ /* 0x080fe20002fa1670 */
[----:B------:R-:W-:Y:S01]  /*4aa0*/  VIADD R3, R31, 0x38 ;  /* 0x000000381f037836 */ /* 0x000fe20000000000 */
[----:B------:R-:W-:Y:S01]  /*4ab0*/  ISETP.LT.OR P6, PT, R21, R242, P6 ;  /* 0x000000f21500720c */ /* 0x000fe200037c1670 */
[----:B------:R-:W1:Y:S01]  /*4ac0*/  MUFU.TANH R195, R85 ;  /* 0x0000005500c37308 */ /* 0x000e620000002400 */
[----:B------:R-:W-:Y:S01]  /*4ad0*/  ISETP.LT.OR P2, PT, R9, R244, P2 ;  /* 0x000000f40900720c */ /* 0x000fe20001741670 */
[----:B------:R-:W-:Y:S01]  /*4ae0*/  VIADD R31, R31, 0x39 ;  /* 0x000000391f1f7836 */ /* 0x000fe20000000000 */
[----:B------:R-:W-:-:S02]  /*4af0*/  ISETP.LT.OR P1, PT, R9, R242, P1 ;  /* 0x000000f20900720c */ /* 0x000fc40000f21670 */
[----:B--2---:R-:W-:Y:S02]  /*4b00*/  FSEL R198, R198, -INF , !P6 ;  /* 0xff800000c6c67808 */ /* 0x004fe40007000000 */
[----:B------:R-:W-:Y:S01]  /*4b10*/  ISETP.GE.AND P6, PT, R3, R243, PT ;  /* 0x000000f30300720c */ /* 0x000fe20003fc6270 */
[----:B------:R-:W2:Y:S01]  /*4b20*/  MUFU.TANH R194, R86 ;  /* 0x0000005600c27308 */ /* 0x000ea20000002400 */
[----:B---3--:R-:W-:Y:S02]  /*4b30*/  FSEL R197, R197, -INF , !P4 ;  /* 0xff800000c5c57808 */ /* 0x008fe40006000000 */
[C---:B------:R-:W-:Y:S02]  /*4b40*/  ISETP.GE.AND P4, PT, R3.reuse, R238, PT ;  /* 0x000000ee0300720c */ /* 0x040fe40003f86270 */
[C---:B------:R-:W-:Y:S02]  /*4b50*/  ISETP.LT.OR P6, PT, R3.reuse, R244, P6 ;  /* 0x000000f40300720c */ /* 0x040fe400037c1670 */
[----:B------:R-:W-:Y:S01]  /*4b60*/  ISETP.LT.OR P4, PT, R3, R242, P4 ;  /* 0x000000f20300720c */ /* 0x000fe20002781670 */
[----:B------:R-:W3:Y:S01]  /*4b70*/  MUFU.TANH R192, R87 ;  /* 0x0000005700c07308 */ /* 0x000ee20000002400 */
[----:B-1----:R-:W-:Y:S01]  /*4b80*/  FSEL R195, R195, -INF , !P2 ;  /* 0xff800000c3c37808 */ /* 0x002fe20005000000 */
[----:B------:R-:W-:Y:S01]  /*4b90*/  BAR.SYNC.DEFER_BLOCKING 0x0 ;  /* 0x0000000000007b1d */ /* 0x000fe20000010000 */
[----:B------:R-:W-:-:S04]  /*4ba0*/  ISETP.GE.AND P2, PT, R31, R238, PT ;  /* 0x000000ee1f00720c */ /* 0x000fc80003f46270 */
[C---:B------:R-:W-:Y:S01]  /*4bb0*/  ISETP.LT.OR P2, PT, R31.reuse, R242, P2 ;  /* 0x000000f21f00720c */ /* 0x040fe20001741670 */
[----:B------:R-:W1:Y:S01]  /*4bc0*/  MUFU.TANH R193, R80 ;  /* 0x0000005000c17308 */ /* 0x000e620000002400 */
[----:B--2---:R-:W-:Y:S02]  /*4bd0*/  FSEL R194, R194, -INF , !P5 ;  /* 0xff800000c2c27808 */ /* 0x004fe40006800000 */
[----:B------:R-:W-:-:S04]  /*4be0*/  ISETP.GE.AND P5, PT, R31, R243, PT ;  /* 0x000000f31f00720c */ /* 0x000fc80003fa6270 */
[----:B------:R-:W-:Y:S01]  /*4bf0*/  ISETP.LT.OR P5, PT, R31, R244, P5 ;  /* 0x000000f41f00720c */ /* 0x000fe20002fa1670 */
[----:B------:R-:W2:Y:S01]  /*4c00*/  MUFU.TANH R35, R35 ;  /* 0x0000002300237308 */ /* 0x000ea20000002400 */
[----:B---3--:R-:W-:Y:S02]  /*4c10*/  FSEL R192, R192, -INF , !P1 ;  /* 0xff800000c0c07808 */ /* 0x008fe40004800000 */
[----:B------:R-:W-:-:S04]  /*4c20*/  @!P0 LEA R246, P1, R165, UR6, 0x1 ;  /* 0x00000006a5f68c11 */ /* 0x000fc8000f8208ff */
[----:B------:R-:W-:Y:S01]  /*4c30*/  @!P0 LEA.HI.X R247, R165, UR7, R2, 0x1, P1 ;  /* 0x00000007a5f78c11 */ /* 0x000fe200088f0c02 */
        /* <DEDUP_REMOVED lines=69> */
.L_x_7594:
[----:B------:R-:W-:-:S04]  /*5090*/  ULEA UR6, -UR12, URZ, 0x6 ;  /* 0x0000003f0c067291 */ /* 0x000fc8000f8e313f */
[----:B------:R-:W-:Y:S02]  /*50a0*/  USHF.R.S32.HI UR7, URZ, 0x1f, UR6 ;  /* 0x0000001f3f077899 */ /* 0x000fe40008011406 */
[----:B------:R-:W-:-:S04]  /*50b0*/  MOV R8, UR6 ;  /* 0x0000000600087c02 */ /* 0x000fc80008000f00 */
[----:B------:R-:W-:-:S07]  /*50c0*/  MOV R3, UR7 ;  /* 0x0000000700037c02 */ /* 0x000fce0008000f00 */
.L_x_7595:
        /* <DEDUP_REMOVED lines=33> */
.L_x_7593:
        /* <DEDUP_REMOVED lines=76> */
[----:B------:R-:W3:Y:S01]  /*57a0*/  LDSM.16.MT88.4 R120, [R225+0x16000] ;  /* 0x01600000e178783b */ /* 0x000ee20000004200 */
[--C-:B------:R-:W-:Y:S01]  /*57b0*/  FFMA.FTZ R171, R14, UR16, -R33.reuse ;  /* 0x000000100eab7c23 */ /* 0x100fe20008010821 */
[--C-:B------:R-:W-:Y:S01]  /*57c0*/  FFMA.FTZ R0, R12, UR16, -R33.reuse ;  /* 0x000000100c007c23 */ /* 0x100fe20008010821 */
[--C-:B------:R-:W-:Y:S01]  /*57d0*/  FFMA.FTZ R174, R19, UR16, -R196.reuse ;  /* 0x0000001013ae7c23 */ /* 0x100fe200080108c4 */
[----:B------:R-:W4:Y:S01]  /*57e0*/  LDSM.16.MT88.4 R4, [R224+0x16000] ;  /* 0x01600000e004783b */ /* 0x000f220000004200 */
[----:B------:R-:W5:Y:S01]  /*57f0*/  MUFU.EX2 R181, R181 ;  /* 0x000000b500b57308 */ /* 0x000f620000000800 */
[--C-:B------:R-:W-:Y:S01]  /*5800*/  FFMA.FTZ R173, R17, UR16, -R196.reuse ;  /* 0x0000001011ad7c23 */ /* 0x100fe200080108c4 */
[--C-:B------:R-:W-:Y:S01]  /*5810*/  FFMA.FTZ R175, R18, UR16, -R33.reuse ;  /* 0x0000001012af7c23 */ /* 0x100fe20008010821 */
[----:B------:R-:W4:Y:S01]  /*5820*/  LDSM.16.MT88.4 R12, [R228+0x12800] ;  /* 0x01280000e40c783b */ /* 0x000f220000004200 */
[--C-:B------:R-:W-:Y:S01]  /*5830*/  FFMA.FTZ R170, R16, UR16, -R33.reuse ;  /* 0x0000001010aa7c23 */ /* 0x100fe20008010821 */
[--C-:B------:R-:W-:Y:S01]  /*5840*/  FFMA.FTZ R184, R191, UR16, -R196.reuse ;  /* 0x00000010bfb87c23 */ /* 0x100fe200080108c4 */
[--C-:B------:R-:W-:Y:S01]  /*5850*/  FFMA.FTZ R186, R189, UR16, -R196.reuse ;  /* 0x00000010bdba7c23 */ /* 0x100fe200080108c4 */
[----:B------:R-:W4:Y:S01]  /*5860*/  LDSM.16.MT88.4 R8, [R226+0x12800] ;  /* 0x01280000e208783b */ /* 0x000f220000004200 */
[----:B------:R-:W-:Y:S01]  /*5870*/  MUFU.EX2 R179, R179 ;  /* 0x000000b300b37308 */ /* 0x000fe20000000800 */
[--C-:B------:R-:W-:Y:S01]  /*5880*/  FFMA.FTZ R185, R185, UR16, -R196.reuse ;  /* 0x00000010b9b97c23 */ /* 0x100fe200080108c4 */
[--C-:B------:R-:W-:Y:S01]  /*5890*/  FFMA.FTZ R187, R187, UR16, -R196.reuse ;  /* 0x00000010bbbb7c23 */ /* 0x100fe200080108c4 */
[----:B------:R-:W4:Y:S01]  /*58a0*/  LDSM.16.MT88.4 R20, [R228+0x10800] ;  /* 0x01080000e414783b */ /* 0x000f220000004200 */
[--C-:B------:R-:W-:Y:S01]  /*58b0*/  FFMA.FTZ R188, R188, UR16, -R33.reuse ;  /* 0x00000010bcbc7c23 */ /* 0x100fe20008010821 */
[--C-:B------:R-:W-:Y:S01]  /*58c0*/  FFMA.FTZ R189, R200, UR16, -R33.reuse ;  /* 0x00000010c8bd7c23 */ /* 0x100fe20008010821 */
[--C-:B------:R-:W-:Y:S01]  /*58d0*/  FFMA.FTZ R190, R190, UR16, -R33.reuse ;  /* 0x00000010bebe7c23 */ /* 0x100fe20008010821 */
[----:B------:R-:W4:Y:S01]  /*58e0*/  LDSM.16.MT88.4 R16, [R224+0x10800] ;  /* 0x01080000e010783b */ /* 0x000f220000004200 */
[----:B------:R-:W1:Y:S01]  /*58f0*/  MUFU.EX2 R176, R176 ;  /* 0x000000b000b07308 */ /* 0x000e620000000800 */
[----:B-----5:R-:W-:Y:S01]  /*5900*/  F2FP.F16.F32.PACK_AB R128, R181, R182 ;  /* 0x000000b6b580723e */ /* 0x020fe200000000ff */
        /* <DEDUP_REMOVED lines=14> */
[----:B------:R-:W5:Y:S01]  /*59f0*/  MUFU.EX2 R183, R183 ;  /* 0x000000b700b77308 */ /* 0x000f620000000800 */
[----:B-1----:R-:W-:Y:S01]  /*5a00*/  F2FP.F16.F32.PACK_AB R130, R176, R179 ;  /* 0x000000b3b082723e */ /* 0x002fe200000000ff */
[----:B------:R-:W-:-:S04]  /*5a10*/  FADD.FTZ R179, R179, R182 ;  /* 0x000000b6b3b37221 */ /* 0x000fc80000010000 */
[----:B------:R-:W-:Y:S02]  /*5a20*/  FADD.FTZ R179, R176, R179 ;  /* 0x000000b3b0b37221 */ /* 0x000fe40000010000 */
[----:B------:R-:W-:Y:S08]  /*5a30*/  MUFU.EX2 R178, R178 ;  /* 0x000000b200b27308 */ /* 0x000ff00000000800 */
[----:B------:R-:W1:Y:S01]  /*5a40*/  MUFU.EX2 R177, R177 ;  /* 0x000000b100b17308 */ /* 0x000e620000000800 */
[----:B-----5:R-:W-:Y:S01]  /*5a50*/  F2FP.F16.F32.PACK_AB R129, R183, R180 ;  /* 0x000000b4b781723e */ /* 0x020fe200000000ff */
[----:B------:R-:W-:-:S06]  /*5a60*/  FADD.FTZ R183, R180, R183 ;  /* 0x000000b7b4b77221 */ /* 0x000fcc0000010000 */
[----:B------:R-:W-:Y:S08]  /*5a70*/  MUFU.EX2 R174, R174 ;  /* 0x000000ae00ae7308 */ /* 0x000ff00000000800 */
[----:B------:R-:W5:Y:S01]  /*5a80*/  MUFU.EX2 R173, R173 ;  /* 0x000000ad00ad7308 */ /* 0x000f620000000800 */
        /* <DEDUP_REMOVED lines=29> */
[----:B------:R-:W1:Y:S01]  /*5c60*/  MUFU.EX2 R189, R189 ;  /* 0x000000bd00bd7308 */ /* 0x000e620000000800 */
[C---:B--2---:R-:W-:Y:S06]  /*5c70*/  HMMA.16816.F32 R108, R128.reuse, R112, RZ ;  /* 0x00000070806c723c */ /* 0x044fec00000018ff */
[C---:B---3--:R-:W-:Y:S01]  /*5c80*/  HMMA.16816.F32 R116, R128.reuse, R120, RZ ;  /* 0x000000788074723c */ /* 0x048fe200000018ff */
[----:B------:R-:W-:Y:S05]  /*5c90*/  MUFU.EX2 R190, R190 ;  /* 0x000000be00be7308 */ /* 0x000fea0000000800 */
[C---:B------:R-:W-:Y:S03]  /*5ca0*/  HMMA.16816.F32 R156, R128.reuse, R158, RZ ;  /* 0x0000009e809c723c */ /* 0x040fe600000018ff */
[----:B------:R-:W2:Y:S03]  /*5cb0*/  MUFU.EX2 R191, R191 ;  /* 0x000000bf00bf7308 */ /* 0x000ea60000000800 */
        /* <DEDUP_REMOVED lines=22> */
[----:B-----5:R-:W-:Y:S01]  /*5e20*/  F2FP.F16.F32.PACK_AB R4, R173, R174 ;  /* 0x000000aead04723e */ /* 0x020fe200000000ff */
[----:B------:R-:W-:Y:S01]  /*5e30*/  FADD.FTZ R174, R174, R179 ;  /* 0x000000b3aeae7221 */ /* 0x000fe20000010000 */
[----:B-1----:R-:W-:Y:S01]  /*5e40*/  F2FP.F16.F32.PACK_AB R5, R170, R175 ;  /* 0x000000afaa05723e */ /* 0x002fe200000000ff */
        /* <DEDUP_REMOVED lines=52> */
[C---:B------:R-:W-:Y:S01]  /*6190*/  HMMA.16816.F32 R104, R4.reuse, R22, R104 ;  /* 0x000000160468723c */ /* 0x040fe20000001868 */
[----:B------:R-:W5:Y:S05]  /*61a0*/  LDSM.16.MT88.4 R20, [R224+0x11000] ;  /* 0x01100000e014783b */ /* 0x000f6a0000004200 */
        /* <DEDUP_REMOVED lines=104> */
[C---:B------:R-:W-:Y:S06]  /*6830*/  HMMA.16816.F32 R76, R4.reuse, R28, R76 ;  /* 0x0000001c044c723c */ /* 0x040fec000000184c */
[C---:B------:R-:W-:Y:S06]  /*6840*/  HMMA.16816.F32 R80, R4.reuse, R30, R80 ;  /* 0x0000001e0450723c */ /* 0x040fec0000001850 */
[C---:B---3--:R-:W-:Y:S06]  /*6850*/  HMMA.16816.F32 R92, R4.reuse, R24, R92 ;  /* 0x00000018045c723c */ /* 0x048fec000000185c */
[C---:B------:R-:W-:Y:S06]  /*6860*/  HMMA.16816.F32 R96, R4.reuse, R26, R96 ;  /* 0x0000001a0460723c */ /* 0x040fec0000001860 */
[C---:B-----5:R-:W-:Y:S06]  /*6870*/  HMMA.16816.F32 R100, R4.reuse, R20, R100 ;  /* 0x000000140464723c */ /* 0x060fec0000001864 */
[C---:B------:R-:W-:Y:S06]  /*6880*/  HMMA.16816.F32 R104, R4.reuse, R22, R104 ;  /* 0x000000160468723c */ /* 0x040fec0000001868 */
[C---:B--2---:R-:W-:Y:S06]  /*6890*/  HMMA.16816.F32 R108, R4.reuse, R16, R108 ;  /* 0x00000010046c723c */ /* 0x044fec000000186c */
[C---:B------:R-:W-:Y:S06]  /*68a0*/  HMMA.16816.F32 R112, R4.reuse, R18, R112 ;  /* 0x000000120470723c */ /* 0x040fec0000001870 */
[C---:B-1----:R-:W-:Y:S06]  /*68b0*/  HMMA.16816.F32 R116, R4.reuse, R12, R116 ;  /* 0x0000000c0474723c */ /* 0x042fec0000001874 */
        /* <DEDUP_REMOVED lines=81> */
.L_x_7597:
[----:B------:R-:W-:-:S04]  /*6dd0*/  ULEA UR22, -UR8, URZ, 0x6 ;  /* 0x0000003f08167291 */ /* 0x000fc8000f8e313f */
[----:B------:R-:W-:-:S12]  /*6de0*/  USHF.R.S32.HI UR5, URZ, 0x1f, UR22 ;  /* 0x0000001f3f057899 */ /* 0x000fd80008011416 */
.L_x_7598:
        /* <DEDUP_REMOVED lines=499> */
.L_x_7600:
[----:B------:R-:W-:-:S04]  /*8d20*/  ULEA UR5, -UR12, URZ, 0x6 ;  /* 0x0000003f0c057291 */ /* 0x000fc8000f8e313f */
[----:B------:R-:W-:Y:S02]  /*8d30*/  USHF.R.S32.HI UR4, URZ, 0x1f, UR5 ;  /* 0x0000001f3f047899 */ /* 0x000fe40008011405 */
[----:B------:R-:W-:-:S04]  /*8d40*/  MOV R12, UR5 ;  /* 0x00000005000c7c02 */ /* 0x000fc80008000f00 */
[----:B------:R-:W-:-:S07]  /*8d50*/  MOV R7, UR4 ;  /* 0x0000000400077c02 */ /* 0x000fce0008000f00 */
.L_x_7601:
        /* <DEDUP_REMOVED lines=32> */
.L_x_7599:
        /* <DEDUP_REMOVED lines=489> */
.L_x_7596:
        /* <DEDUP_REMOVED lines=15> */
.L_x_7606:
        /* <DEDUP_REMOVED lines=69> */
.L_x_7603:
        /* <DEDUP_REMOVED lines=372> */
.L_x_7605:
        /* <DEDUP_REMOVED lines=28> */
.L_x_7604:
        /* <DEDUP_REMOVED lines=627> */
.L_x_7602:
        /* <DEDUP_REMOVED lines=20> */
[--C-:B------:R-:W-:Y:S02]  /*f4a0*/  SHF.R.S32.HI R13, RZ, 0x2, R2.reuse ;  /* 0x00000002ff0d7819 */ /* 0x100fe40000011402 */
[----:B------:R-:W-:Y:S02]  /*f4b0*/  SHF.R.S32.HI R12, RZ, 0x1f, R2 ;  /* 0x0000001fff0c7819 */ /* 0x000fe40000011402 */
[----:B------:R-:W-:Y:S01]  /*f4c0*/  SHF.R.S32.HI R15, RZ, 0x1f, R0 ;  /* 0x0000001fff0f7819 */ /* 0x000fe20000011400 */
[----:B--2---:R-:W-:Y:S01]  /*f4d0*/  FADD.FTZ R6, R9, R6 ;  /* 0x0000000609067221 */ /* 0x004fe20000010000 */
[----:B------:R-:W-:-:S02]  /*f4e0*/  LEA.HI R12, R12, R13, RZ, 0x3 ;  /* 0x0000000d0c0c7211 */ /* 0x000fc400078f18ff */
[----:B------:R-:W-:Y:S01]  /*f4f0*/  MOV R9, 0x3f800000 ;  /* 0x3f80000000097802 */ /* 0x000fe20000000f00 */
[----:B---3--:R-:W-:Y:S01]  /*f500*/  FADD.FTZ R5, R8, R5 ;  /* 0x0000000508057221 */ /* 0x008fe20000010000 */
[----:B------:R-:W-:Y:S01]  /*f510*/  BAR.SYNC.DEFER_BLOCKING 0x0 ;  /* 0x0000000000007b1d */ /* 0x000fe20000010000 */
[----:B------:R-:W-:Y:S02]  /*f520*/  FSETP.NE.FTZ.AND P4, PT, R6, RZ, PT ;  /* 0x000000ff0600720b */ /* 0x000fe40003f95000 */
[----:B------:R-:W-:Y:S02]  /*f530*/  LOP3.LUT R8, R10, 0xffffffe0, RZ, 0xc0, !PT ;  /* 0xffffffe00a087812 */ /* 0x000fe400078ec0ff */
[----:B------:R-:W-:Y:S02]  /*f540*/  FSETP.NE.FTZ.AND P3, PT, R5, RZ, PT ;  /* 0x000000ff0500720b */ /* 0x000fe40003f75000 */
[----:B------:R-:W-:Y:S02]  /*f550*/  IADD3 R8, R7, -R8, RZ ;  /* 0x8000000807087210 */ /* 0x000fe40007ffe0ff */
[----:B------:R-:W-:-:S02]  /*f560*/  LOP3.LUT R12, R12, 0xfffffff8, RZ, 0xc0, !PT ;  /* 0xfffffff80c0c7812 */ /* 0x000fc400078ec0ff */
[----:B------:R-:W-:Y:S02]  /*f570*/  SHF.R.S32.HI R10, RZ, 0x5, R10 ;  /* 0x00000005ff0a7819 */ /* 0x000fe4000001140a */
[CC--:B------:R-:W-:Y:S01]  /*f580*/  LEA.HI R4, R15.reuse, R0.reuse, RZ, 0x4 ;  /* 0x000000000f047211 */ /* 0x0c0fe200078f20ff */
[----:B------:R-:W2:Y:S01]  /*f590*/  @P4 MUFU.RCP R11, R6 ;  /* 0x00000006000b4308 */ /* 0x000ea20000001000 */
[----:B------:R-:W-:Y:S01]  /*f5a0*/  LEA.HI R15, R15, R0, RZ, 0x5 ;  /* 0x000000000f0f7211 */ /* 0x000fe200078f28ff */
[----:B------:R-:W3:Y:S01]  /*f5b0*/  @P4 LDC R21, c[0x0][0x2e8] ;  /* 0x0000ba00ff154b82 */ /* 0x000ee20000000800 */
[----:B------:R-:W-:Y:S02]  /*f5c0*/  LOP3.LUT P5, RZ, R8, 0x3, RZ, 0xc0, !PT ;  /* 0x0000000308ff7812 */ /* 0x000fe400078ac0ff */
[----:B------:R-:W-:Y:S02]  /*f5d0*/  IADD3 R8, R13, -R12, RZ ;  /* 0x8000000c0d087210 */ /* 0x000fe40007ffe0ff */
[----:B------:R-:W-:Y:S01]  /*f5e0*/  LOP3.LUT R2, R2, 0x1ffffffc, RZ, 0xc0, !PT ;  /* 0x1ffffffc02027812 */ /* 0x000fe200078ec0ff */
[----:B------:R-:W4:Y:S01]  /*f5f0*/  @P3 MUFU.RCP R9, R5 ;  /* 0x0000000500093308 */ /* 0x000f220000001000 */
[----:B------:R-:W-:Y:S01]  /*f600*/  SHF.R.S32.HI R13, RZ, 0x1f, R10 ;  /* 0x0000001fff0d7819 */ /* 0x000fe2000001140a */
[----:B------:R-:W3:Y:S01]  /*f610*/  @P3 LDC R22, c[0x0][0x2e8] ;  /* 0x0000ba00ff163b82 */ /* 0x000ee20000000800 */
[----:B------:R-:W-:-:S02]  /*f620*/  LOP3.LUT R17, R4, 0xfffffff0, RZ, 0xc0, !PT ;  /* 0xfffffff004117812 */ /* 0x000fc400078ec0ff */
[----:B------:R-:W-:Y:S02]  /*f630*/  LOP3.LUT R15, R15, 0xffffffe0, RZ, 0xc0, !PT ;  /* 0xffffffe00f0f7812 */ /* 0x000fe400078ec0ff */
[----:B------:R-:W-:Y:S01]  /*f640*/  IADD3 R7, -R2, R7, RZ ;  /* 0x0000000702077210 */ /* 0x000fe20007ffe1ff */
[----:B------:R-:W1:Y:S01]  /*f650*/  @P3 MUFU.LG2 R5, R5 ;  /* 0x0000000500053308 */ /* 0x000e620000000c00 */
[----:B------:R-:W-:Y:S01]  /*f660*/  LEA.HI R13, R13, R10, RZ, 0x2 ;  /* 0x0000000a0d0d7211 */ /* 0x000fe200078f10ff */
[----:B--2---:R-:W-:Y:S01]  /*f670*/  FMUL.FTZ R160, R11, R160 ;  /* 0x000000a00ba07220 */ /* 0x004fe20000410000 */
        /* <DEDUP_REMOVED lines=67> */
[C---:B----4-:R-:W-:Y:S01]  /*fab0*/  FMUL.FTZ R163, R9.reuse, R163 ;  /* 0x000000a309a37220 */ /* 0x050fe20000410000 */
        /* <DEDUP_REMOVED lines=71> */
[----:B------:R-:W2:Y:S01]  /*ff30*/  @P4 MUFU.LG2 R6, R6 ;  /* 0x0000000600064308 */ /* 0x000ea20000000c00 */
        /* <DEDUP_REMOVED lines=37> */
[----:B-1----:R-:W-:Y:S01]  /*10190*/  @P3 FMUL.FTZ R2, R5, 0.69314718246459960938 ;  /* 0x3f31721805023820 */ /* 0x002fe20000410000 */
        /* <DEDUP_REMOVED lines=52> */
[----:B-1----:R-:W-:-:S03]  /*104e0*/  IADD3 R7, RZ, -UR17, RZ ;  /* 0x80000011ff077c10 */ /* 0x002fc6000fffe0ff */
[----:B------:R1:W-:Y:S02]  /*104f0*/  STS.64 [R8+0xc000], R116 ;  /* 0x00c0007408007388 */ /* 0x0003e40000000a00 */
[----:B------:R-:W-:Y:S02]  /*10500*/  IMAD R7, R20, R7, UR4 ;  /* 0x0000000414077e24 */ /* 0x000fe4000f8e0207 */
[----:B------:R1:W-:Y:S01]  /*10510*/  STS.64 [R8+0xc800], R118 ;  /* 0x00c8007608007388 */ /* 0x0003e20000000a00 */
[----:B----4-:R-:W-:Y:S01]  /*10520*/  MOV R9, 0xff800000 ;  /* 0xff80000000097802 */ /* 0x010fe20000000f00 */
[----:B------:R-:W-:Y:S02]  /*10530*/  IMAD R20, R19, R20, R7 ;  /* 0x0000001413147224 */ /* 0x000fe400078e0207 */
[----:B------:R1:W-:Y:S01]  /*10540*/  STS.64 [R12+0xc000], R120 ;  /* 0x00c000780c007388 */ /* 0x0003e20000000a00 */
[----:B---3--:R-:W-:Y:S01]  /*10550*/  @P3 FFMA.FTZ R9, R3, R22, R2 ;  /* 0x0000001603093223 */ /* 0x008fe20000010002 */
[----:B------:R-:W-:Y:S01]  /*10560*/  LEA R2, R4, UR5, 0x2 ;  /* 0x0000000504027c11 */ /* 0x000fe2000f8e10ff */
[----:B------:R-:W-:Y:S01]  /*10570*/  IMAD R18, R20, R17, R18 ;  /* 0x0000001114127224 */ /* 0x000fe200078e0212 */
[----:B------:R1:W-:Y:S01]  /*10580*/  STS.64 [R12+0xc800], R122 ;  /* 0x00c8007a0c007388 */ /* 0x0003e20000000a00 */
[----:B------:R-:W-:Y:S01]  /*10590*/  MOV R7, 0xff800000 ;  /* 0xff80000000077802 */ /* 0x000fe20000000f00 */
[----:B--2---:R-:W-:-:S02]  /*105a0*/  @P4 FMUL.FTZ R11, R6, 0.69314718246459960938 ;  /* 0x3f317218060b4820 */ /* 0x004fc40000410000 */
        /* <DEDUP_REMOVED lines=14> */
[----:B-1----:R-:W-:-:S04]  /*10690*/  LEA R10, P0, R3, UR4, 0x2 ;  /* 0x00000004030a7c11 */ /* 0x002fc8000f8010ff */
[----:B------:R-:W-:-:S05]  /*106a0*/  LEA.HI.X R11, R3, UR5, R4, 0x2, P0 ;  /* 0x00000005030b7c11 */ /* 0x000fca00080f1404 */
[----:B------:R2:W-:Y:S04]  /*106b0*/  @!P2 STG.E desc[UR18][R10.64], R7 ;  /* 0x000000070a00a986 */ /* 0x0005e8000c101912 */
[----:B------:R2:W-:Y:S02]  /*106c0*/  @!P1 STG.E desc[UR18][R10.64+0x20], R9 ;  /* 0x000020090a009986 */ /* 0x0005e4000c101912 */
.L_x_7608:
[----:B------:R-:W-:Y:S05]  /*106d0*/  BSYNC B0 ;  /* 0x0000000000007941 */ /* 0x000fea0003800000 */
.L_x_7607:
[----:B------:R-:W-:Y:S01]  /*106e0*/  ULDC UR4, c[0x0][0x2dc] ;  /* 0x0000b70000047ab9 */ /* 0x000fe20000000800 */
[----:B------:R-:W-:Y:S01]  /*106f0*/  IMAD.WIDE R24, R0, 0x100, R24 ;  /* 0x0000010000187825 */ /* 0x000fe200078e0218 */
[----:B-1----:R-:W1:Y:S03]  /*10700*/  LDS.128 R128, [R2] ;  /* 0x0000000002807984 */ /* 0x002e660000000c00 */
        /* <DEDUP_REMOVED lines=45> */
[----:B--2---:R-:W2:Y:S04]  /*109e0*/  LDS.128 R8, [R2+0xe800] ;  /* 0x00e8000002087984 */ /* 0x004ea80000000c00 */
[----:B------:R-:W2:Y:S04]  /*109f0*/  LDS.128 R4, [R2+0xf000] ;  /* 0x00f0000002047984 */ /* 0x000ea80000000c00 */
[----:B------:R2:W2:Y:S04]  /*10a00*/  LDS.128 R124, [R2+0x3800] ;  /* 0x00380000027c7984 */ /* 0x0004a80000000c00 */
[----:B------:R2:W2:Y:S04]  /*10a10*/  LDS.128 R120, [R2+0x7800] ;  /* 0x0078000002787984 */ /* 0x0004a80000000c00 */
[----:B------:R2:W2:Y:S04]  /*10a20*/  LDS.128 R116, [R2+0xb800] ;  /* 0x00b8000002747984 */ /* 0x0004a80000000c00 */
[----:B------:R2:W2:Y:S04]  /*10a30*/  LDS.128 R112, [R2+0xf800] ;  /* 0x00f8000002707984 */ /* 0x0004a80000000c00 */
[----:B-1----:R1:W-:Y:S04]  /*10a40*/  @!P0 STG.E.64 desc[UR18][R132.64], R128 ;  /* 0x0000008084008986 */ /* 0x0023e8000c101b12 */
        /* <DEDUP_REMOVED lines=27> */
[----:B--2---:R1:W-:Y:S04]  /*10c00*/  @!P2 STG.E.128 desc[UR18][R132.64+0xa300], R8 ;  /* 0x00a300088400a986 */ /* 0x0043e8000c101d12 */
[----:B------:R1:W-:Y:S01]  /*10c10*/  @!P1 STG.E.128 desc[UR18][R132.64+0xc300], R4 ;  /* 0x00c3000484009986 */ /* 0x0003e2000c101d12 */
[----:B------:R-:W-:Y:S05]  /*10c20*/  @P0 EXIT ;  /* 0x000000000000094d */ /* 0x000fea0003800000 */
[----:B------:R-:W-:Y:S04]  /*10c30*/  STG.E.128 desc[UR18][R132.64+0xe000], R124 ;  /* 0x00e0007c84007986 */ /* 0x000fe8000c101d12 */
[----:B------:R-:W-:Y:S04]  /*10c40*/  STG.E.128 desc[UR18][R132.64+0xe100], R120 ;  /* 0x00e1007884007986 */ /* 0x000fe8000c101d12 */
[----:B------:R-:W-:Y:S04]  /*10c50*/  STG.E.128 desc[UR18][R132.64+0xe200], R116 ;  /* 0x00e2007484007986 */ /* 0x000fe8000c101d12 */
[----:B------:R-:W-:Y:S01]  /*10c60*/  STG.E.128 desc[UR18][R132.64+0xe300], R112 ;  /* 0x00e3007084007986 */ /* 0x000fe2000c101d12 */
[----:B------:R-:W-:Y:S05]  /*10c70*/  EXIT ;  /* 0x000000000000794d */ /* 0x000fea0003800000 */
.L_x_7609:
        /* <DEDUP_REMOVED lines=16> */
.L_x_8925:


//--------------------- .text._ZN5flash24flash_fwd_splitkv_kernelI23Flash_fwd_kernel_traitsILi256ELi64ELi64ELi4ELb0ELb0EN7cutlass6half_tE19Flash_kernel_traitsILi256ELi64ELi64ELi4ES3_EELb0ELb1ELb1ELb0ELb0ELb0ELb1ELb0EEEvNS_16Flash_fwd_paramsE --------------------------
	.section	.text._ZN5flash24flash_fwd_splitkv_kernelI23Flash_fwd_kernel_traitsILi256ELi64ELi64ELi4ELb0ELb0EN7cutlass6half_tE19Flash_kernel_traitsILi256ELi64ELi64ELi4ES3_EELb0ELb1ELb1ELb0ELb0ELb0ELb1ELb0EEEvNS_16Flash_fwd_paramsE,"ax",@progbits
	.align	128
        .global         _ZN5flash24flash_fwd_splitkv_kernelI23Flash_fwd_kernel_traitsILi256ELi64ELi64ELi4ELb0ELb0EN7cutlass6half_tE19Flash_kernel_traitsILi256ELi64ELi64ELi4ES3_EELb0ELb1ELb1ELb0ELb0ELb0ELb1ELb0EEEvNS_16Flash_fwd_paramsE
        .type           _ZN5flash24flash_fwd_splitkv_kernelI23Flash_fwd_kernel_traitsILi256ELi64ELi64ELi4ELb0ELb0EN7cutlass6half_tE19Flash_kernel_traitsILi256ELi64ELi64ELi4ES3_EELb0ELb1ELb1ELb0ELb0ELb0ELb1ELb0EEEvNS_16Flash_fwd_paramsE,@function
        .size           _ZN5flash24flash_fwd_splitkv_kernelI23Flash_fwd_kernel_traitsILi256ELi64ELi64ELi4ELb0ELb0EN7cutlass6half_tE19Flash_kernel_traitsILi256ELi64ELi64ELi4ES3_EELb0ELb1ELb1ELb0ELb0ELb0ELb1ELb0EEEvNS_16Flash_fwd_paramsE,(.L_x_8926 - _ZN5flash24flash_fwd_splitkv_kernelI23Flash_fwd_kernel_traitsILi256ELi64ELi64ELi4ELb0ELb0EN7cutlass6half_tE19Flash_kernel_traitsILi256ELi64ELi64ELi4ES3_EELb0ELb1ELb1ELb0ELb0ELb0ELb1ELb0EEEvNS_16Flash_fwd_paramsE)
        .other          _ZN5flash24flash_fwd_splitkv_kernelI23Flash_fwd_kernel_traitsILi256ELi64ELi64ELi4ELb0ELb0EN7cutlass6half_tE19Flash_kernel_traitsILi256ELi64ELi64ELi4ES3_EELb0ELb1ELb1ELb0ELb0ELb0ELb1ELb0EEEvNS_16Flash_fwd_paramsE,@"STO_CUDA_ENTRY STV_DEFAULT"
_ZN5flash24flash_fwd_splitkv_kernelI23Flash_fwd_kernel_traitsILi256ELi64ELi64ELi4ELb0ELb0EN7cutlass6half_tE19Flash_kernel_traitsILi256ELi64ELi64ELi4ES3_EELb0ELb1ELb1ELb0ELb0ELb0ELb1ELb0EEEvNS_16Flash_fwd_paramsE:
.text._ZN5flash24flash_fwd_splitkv_kernelI23Flash_fwd_kernel_traitsILi256ELi64ELi64ELi4ELb0ELb0EN7cutlass6half_tE19Flash_kernel_traitsILi256ELi64ELi64ELi4ES3_EELb0ELb1ELb1ELb0ELb0ELb0ELb1ELb0EEEvNS_16Flash_fwd_paramsE:
        /* <DEDUP_REMOVED lines=76> */
.L_x_7610:
[----:B------:R-:W-:-:S04]  /*04c0*/  ULDC UR10, c[0x0][0x2c8] ;  /* 0x0000b200000a7ab9 */ /* 0x000fc80000000800 */
.L_x_7611:
        /* <DEDUP_REMOVED lines=18> */
[----:B------:R-:W2:Y:S03]  /*05f0*/  S2R R84, SR_TID.X ;  /* 0x0000000000547919 */ /* 0x000ea60000002100 */
        /* <DEDUP_REMOVED lines=26> */
[----:B------:R-:W-:Y:S01]  /*07a0*/  ULDC UR19, c[0x0][0x394] ;  /* 0x0000e50000137ab9 */ /* 0x000fe20000000800 */
[----:B------:R-:W-:Y:S01]  /*07b0*/  UIMAD UR13, UR17, UR4, UR13 ;  /* 0x00000004110d72a4 */ /* 0x000fe2000f8e020d */
[----:B------:R-:W-:Y:S02]  /*07c0*/  ULDC UR18, c[0x0][0x398] ;  /* 0x0000e60000127ab9 */ /* 0x000fe40000000800 */
        /* <DEDUP_REMOVED lines=89> */
.L_x_7614:
[----:B------:R-:W-:Y:S05]  /*0d60*/  BSYNC B0 ;  /* 0x0000000000007941 */ /* 0x000fea0003800000 */
.L_x_7613:
        /* <DEDUP_REMOVED lines=13> */
.L_x_7616:
[----:B------:R-:W-:Y:S05]  /*0e40*/  BSYNC B0 ;  /* 0x0000000000007941 */ /* 0x000fea0003800000 */
.L_x_7615:
        /* <DEDUP_REMOVED lines=12> */
.L_x_7618:
[----:B------:R-:W-:Y:S05]  /*0f10*/  BSYNC B0 ;  /* 0x0000000000007941 */ /* 0x000fea0003800000 */
.L_x_7617:
        /* <DEDUP_REMOVED lines=12> */
.L_x_7620:
[----:B------:R-:W-:Y:S05]  /*0fe0*/  BSYNC B0 ;  /* 0x0000000000007941 */ /* 0x000fea0003800000 */
.L_x_7619:
        /* <DEDUP_REMOVED lines=11> */
.L_x_7622:
[----:B------:R-:W-:Y:S05]  /*10a0*/  BSYNC B0 ;  /* 0x0000000000007941 */ /* 0x000fea0003800000 */
.L_x_7621:
        /* <DEDUP_REMOVED lines=11> */
.L_x_7624:
[----:B------:R-:W-:Y:S05]  /*1160*/  BSYNC B0 ;  /* 0x0000000000007941 */ /* 0x000fea0003800000 */
.L_x_7623:
        /* <DEDUP_REMOVED lines=11> */
.L_x_7626:
[----:B------:R-:W-:Y:S05]  /*1220*/  BSYNC B0 ;  /* 0x0000000000007941 */ /* 0x000fea0003800000 */
.L_x_7625:
        /* <DEDUP_REMOVED lines=11> */
.L_x_7628:
[----:B------:R-:W-:Y:S05]  /*12e0*/  BSYNC B0 ;  /* 0x0000000000007941 */ /* 0x000fea0003800000 */
.L_x_7627:
        /* <DEDUP_REMOVED lines=31> */
.L_x_7612:
        /* <DEDUP_REMOVED lines=29> */
.L_x_7629:
        /* <DEDUP_REMOVED lines=46> */
[----:B------:R-:W-:-:S03]  /*1990*/  UIMAD UR14, UR11, UR10, UR14 ;  /* 0x0000000a0b0e72a4 */ /* 0x000fc6000f8e020e */
[----:B------:R-:W-:Y:S02]  /*19a0*/  ULDC.64 UR10, c[0x0][0x248] ;  /* 0x00009200000a7ab9 */ /* 0x000fe40000000a00 */
        /* <DEDUP_REMOVED lines=27> */
[----:B------:R-:W-:Y:S02]  /*1b60*/  UIMAD UR5, UR16, UR5, UR25 ;  /* 0x00000005100572a4 */ /* 0x000fe4000f8e0219 */
[----:B------:R-:W-:Y:S02]  /*1b70*/  USHF.R.S32.HI UR25, URZ, 0x1f, UR14 ;  /* 0x0000001f3f197899 */ /* 0x000fe4000801140e */
[----:B------:R-:W-:Y:S02]  /*1b80*/  UIADD3 UR7, UR7, UR5, URZ ;  /* 0x0000000507077290 */ /* 0x000fe4000fffe03f */
[----:B------:R-:W-:Y:S02]  /*1b90*/  UIMAD UR28, UR25, UR10, URZ ;  /* 0x0000000a191c72a4 */ /* 0x000fe4000f8e023f */
[----:B------:R-:W-:Y:S02]  /*1ba0*/  UIMAD.WIDE.U32 UR30, UR14, UR10, UR6 ;  /* 0x0000000a0e1e72a5 */ /* 0x000fe4000f8e0006 */
[----:B------:R-:W-:Y:S01]  /*1bb0*/  UIMAD UR28, UR14, UR11, UR28 ;  /* 0x0000000b0e1c72a4 */ /* 0x000fe2000f8e021c */
[----:B------:R-:W-:Y:S01]  /*1bc0*/  ULDC.64 UR6, c[0x0][0x260] ;  /* 0x0000980000067ab9 */ /* 0x000fe20000000a00 */
[----:B------:R-:W-:-:S02]  /*1bd0*/  ULDC.64 UR4, c[0x0][0x238] ;  /* 0x00008e0000047ab9 */ /* 0x000fc40000000a00 */
[----:B------:R-:W-:Y:S01]  /*1be0*/  UIADD3 UR28, UR31, UR28, URZ ;  /* 0x0000001c1f1c7290 */ /* 0x000fe2000fffe03f */
[----:B------:R-:W-:Y:S01]  /*1bf0*/  IMAD.U32 R5, RZ, RZ, UR31 ;  /* 0x0000001fff057e24 */ /* 0x000fe2000f8e00ff */
[----:B------:R-:W-:Y:S01]  /*1c00*/  UIMAD UR13, UR13, UR4, URZ ;  /* 0x000000040d0d72a4 */ /* 0x000fe2000f8e023f */
[----:B------:R-:W-:Y:S01]  /*1c10*/  IMAD.U32 R4, RZ, RZ, UR30 ;  /* 0x0000001eff047e24 */ /* 0x000fe2000f8e00ff */
[----:B------:R-:W-:Y:S01]  /*1c20*/  UIMAD.WIDE.U32 UR30, UR16, UR4, URZ ;  /* 0x00000004101e72a5 */ /* 0x000fe2000f8e003f */
[----:B------:R-:W-:Y:S01]  /*1c30*/  IMAD R7, R3, UR6, RZ ;  /* 0x0000000603077c24 */ /* 0x000fe2000f8e02ff */
[----:B------:R-:W-:Y:S01]  /*1c40*/  MOV R5, UR28 ;  /* 0x0000001c00057c02 */ /* 0x000fe20008000f00 */
[----:B------:R-:W-:Y:S02]  /*1c50*/  UIMAD UR5, UR16, UR5, UR13 ;  /* 0x00000005100572a4 */ /* 0x000fe4000f8e020d */
[C---:B------:R-:W-:Y:S02]  /*1c60*/  IMAD R24, R6.reuse, UR7, R7 ;  /* 0x0000000706187c24 */ /* 0x040fe4000f8e0207 */
[----:B------:R-:W-:Y:S01]  /*1c70*/  IMAD.WIDE.U32 R34, R6, UR6, R4 ;  /* 0x0000000606227c25 */ /* 0x000fe2000f8e0004 */
[----:B------:R-:W-:-:S03]  /*1c80*/  UIADD3 UR28, UR31, UR5, URZ ;  /* 0x000000051f1c7290 */ /* 0x000fc6000fffe03f */
[----:B------:R-:W-:Y:S01]  /*1c90*/  IMAD.IADD R24, R35, 0x1, R24 ;  /* 0x0000000123187824 */ /* 0x000fe200078e0218 */
[----:B------:R-:W-:Y:S08]  /*1ca0*/  BRA `(.L_x_7631) ;  /* 0x00000004003c7947 */ /* 0x000ff00003800000 */
.L_x_7630:
        /* <DEDUP_REMOVED lines=46> */
.L_x_7632:
        /* <DEDUP_REMOVED lines=33> */
.L_x_7631:
        /* <DEDUP_REMOVED lines=19> */
[----:B------:R-:W-:Y:S01]  /*22d0*/  USHF.R.S32.HI UR9, URZ, 0x1f, UR8 ;  /* 0x0000001f3f097899 */ /* 0x000fe20008011408 */
[----:B------:R-:W-:Y:S01]  /*22e0*/  IMAD.IADD R19, R84, 0x1, -R19 ;  /* 0x0000000154137824 */ /* 0x000fe200078e0a13 */
[----:B------:R-:W-:Y:S01]  /*22f0*/  @!UP0 ULDC.64 UR4, c[0x0][0x228] ;  /* 0x00008a0000048ab9 */ /* 0x000fe20000000a00 */
[----:B------:R-:W-:Y:S01]  /*2300*/  IMAD.SHL.U32 R232, R2, 0x8, RZ ;  /* 0x0000000802e87824 */ /* 0x000fe200078e00ff */
[----:B------:R-:W-:Y:S01]  /*2310*/  @!UP0 UIMAD UR16, UR16, UR4, URZ ;  /* 0x00000004101082a4 */ /* 0x000fe2000f8e023f */
[----:B------:R-:W-:Y:S01]  /*2320*/  LOP3.LUT R231, R231, 0x1c0, RZ, 0xc0, !PT ;  /* 0x000001c0e7e77812 */ /* 0x000fe200078ec0ff */
[----:B------:R-:W-:Y:S01]  /*2330*/  @!UP0 UIMAD.WIDE.U32 UR34, UR15, UR4, URZ ;  /* 0x000000040f2282a5 */ /* 0x000fe2000f8e003f */
[----:B------:R-:W-:Y:S01]  /*2340*/  SHF.R.S32.HI R16, RZ, 0x1f, R19 ;  /* 0x0000001fff107819 */ /* 0x000fe20000011413 */
[----:B------:R-:W-:Y:S01]  /*2350*/  @!UP0 UIMAD UR16, UR15, UR5, UR16 ;  /* 0x000000050f1082a4 */ /* 0x000fe2000f8e0210 */
[--C-:B------:R-:W-:Y:S01]  /*2360*/  SHF.R.S32.HI R25, RZ, 0x1f, R232.reuse ;  /* 0x0000001fff197819 */ /* 0x100fe200000114e8 */
[----:B------:R-:W-:Y:S01]  /*2370*/  VIADD R32, R22, 0x10 ;  /* 0x0000001016207836 */ /* 0x000fe20000000000 */
[----:B------:R-:W-:Y:S01]  /*2380*/  ULDC.64 UR4, c[0x0][0x258] ;  /* 0x0000960000047ab9 */ /* 0x000fe20000000a00 */
[----:B------:R-:W-:Y:S01]  /*2390*/  @!UP0 UIADD3 UR13, UR35, UR16, URZ ;  /* 0x00000010230d8290 */ /* 0x000fe2000fffe03f */
[----:B------:R-:W-:Y:S01]  /*23a0*/  IADD3 R6, P1, R232, UR30, RZ ;  /* 0x0000001ee8067c10 */ /* 0x000fe2000ff3e0ff */
[----:B------:R-:W-:Y:S01]  /*23b0*/  UIMAD UR16, UR9, UR4, URZ ;  /* 0x00000004091072a4 */ /* 0x000fe2000f8e023f */
[----:B------:R-:W-:Y:S01]  /*23c0*/  LEA.HI R16, R16, R19, RZ, 0x3 ;  /* 0x0000001310107211 */ /* 0x000fe200078f18ff */
[----:B------:R-:W-:Y:S01]  /*23d0*/  @!UP0 UMOV UR32, UR34 ;  /* 0x0000002200208c82 */ /* 0x000fe20008000000 */
[----:B------:R-:W-:Y:S01]  /*23e0*/  LOP3.LUT R0, R231, 0x38, R232, 0xf8, !PT ;  /* 0x00000038e7007812 */ /* 0x000fe200078ef8e8 */
[----:B------:R-:W-:Y:S01]  /*23f0*/  IMAD.U32 R26, RZ, RZ, UR4 ;  /* 0x00000004ff1a7e24 */ /* 0x000fe2000f8e00ff */
[----:B------:R-:W-:Y:S01]  /*2400*/  IADD3.X R7, R25, UR28, RZ, P1, !PT ;  /* 0x0000001c19077c10 */ /* 0x000fe20008ffe4ff */
[----:B------:R-:W-:Y:S01]  /*2410*/  UIMAD UR28, UR8, UR5, UR16 ;  /* 0x00000005081c72a4 */ /* 0x000fe2000f8e0210 */
[----:B------:R-:W-:Y:S01]  /*2420*/  SHF.R.U32.HI R231, RZ, 0x3, R231 ;  /* 0x00000003ffe77819 */ /* 0x000fe200000116e7 */
[----:B------:R-:W-:Y:S01]  /*2430*/  UIADD3 UR5, -UR22, UR24, URZ ;  /* 0x0000001816057290 */ /* 0x000fe2000fffe13f */
[----:B------:R-:W-:Y:S01]  /*2440*/  LOP3.LUT R4, R16, 0xfffffff8, RZ, 0xc0, !PT ;  /* 0xfffffff810047812 */ /* 0x000fe200078ec0ff */
[----:B------:R-:W-:Y:S01]  /*2450*/  UMOV UR4, 0x400 ;  /* 0x0000040000047882 */ /* 0x000fe20000000000 */
[----:B------:R-:W-:Y:S01]  /*2460*/  LOP3.LUT R231, R0, R231, RZ, 0x3c, !PT ;  /* 0x000000e700e77212 */ /* 0x000fe200078e3cff */
[----:B------:R-:W-:Y:S01]  /*2470*/  IMAD.WIDE.U32 R20, R20, UR6, R6 ;  /* 0x0000000614147c25 */ /* 0x000fe2000f8e0006 */
[----:B------:R-:W-:Y:S01]  /*2480*/  LEA.HI R0, R15, R84, RZ, 0x6 ;  /* 0x000000540f007211 */ /* 0x000fe200078f30ff */
[----:B--2---:R-:W-:Y:S01]  /*2490*/  ULEA UR4, UR29, UR4, 0x18 ;  /* 0x000000041d047291 */ /* 0x004fe2000f8ec03f */
[----:B------:R-:W-:Y:S01]  /*24a0*/  ISETP.GE.AND P4, PT, R22, UR5, PT ;  /* 0x0000000516007c0c */ /* 0x000fe2000bf86270 */
[----:B------:R-:W-:Y:S01]  /*24b0*/  IMAD.IADD R19, R19, 0x1, -R4 ;  /* 0x0000000113137824 */ /* 0x000fe200078e0a04 */
[----:B------:R-:W-:Y:S01]  /*24c0*/  IADD3 R4, P0, R232, UR32, RZ ;  /* 0x00000020e8047c10 */ /* 0x000fe2000ff1e0ff */
[----:B------:R-:W-:Y:S01]  /*24d0*/  IMAD.SHL.U32 R0, R0, 0x8, RZ ;  /* 0x0000000800007824 */ /* 0x000fe200078e00ff */
[--C-:B------:R-:W-:Y:S01]  /*24e0*/  SHF.R.S32.HI R23, RZ, 0x1f, R22.reuse ;  /* 0x0000001fff177819 */ /* 0x100fe20000011416 */
[----:B------:R-:W-:Y:S01]  /*24f0*/  IMAD.MOV.U32 R7, RZ, RZ, 0x10 ;  /* 0x00000010ff077424 */ /* 0x000fe200078e00ff */
[----:B------:R-:W-:Y:S01]  /*2500*/  IADD3.X R5, R25, UR13, RZ, P0, !PT ;  /* 0x0000000d19057c10 */ /* 0x000fe200087fe4ff */
[----:B------:R-:W-:Y:S01]  /*2510*/  UIADD3 UR13, UR17, -0x1, URZ ;  /* 0xffffffff110d7890 */ /* 0x000fe2000fffe03f */
[----:B------:R-:W-:Y:S01]  /*2520*/  IADD3 R168, P1, R22, UR14, RZ ;  /* 0x0000000e16a87c10 */ /* 0x000fe2000ff3e0ff */
[----:B-1----:R-:W-:Y:S01]  /*2530*/  IMAD.WIDE R30, R31, 0x40, R22 ;  /* 0x000000401f1e7825 */ /* 0x002fe200078e0216 */
[----:B------:R-:W-:Y:S01]  /*2540*/  ISETP.GE.AND P0, PT, R32, UR5, PT ;  /* 0x0000000520007c0c */ /* 0x000fe2000bf06270 */
[----:B------:R-:W-:Y:S01]  /*2550*/  USHF.L.U32 UR16, UR13, 0x6, URZ ;  /* 0x000000060d107899 */ /* 0x000fe2000800063f */
[----:B------:R-:W-:Y:S01]  /*2560*/  IADD3 R34, P3, R232, R34, RZ ;  /* 0x00000022e8227210 */ /* 0x000fe20007f7e0ff */
[----:B------:R-:W-:Y:S01]  /*2570*/  IMAD.WIDE.U32 R26, R26, UR8, R4 ;  /* 0x000000081a1a7c25 */ /* 0x000fe2000f8e0004 */
[----:B------:R-:W-:Y:S01]  /*2580*/  LOP3.LUT R231, R231, 0xfffffe00, R0, 0xf8, !PT ;  /* 0xfffffe00e7e77812 */ /* 0x000fe200078ef800 */
[----:B------:R-:W-:Y:S01]  /*2590*/  UIADD3 UR14, -UR16, UR23, URZ ;  /* 0x00000017100e7290 */ /* 0x000fe2000fffe13f */
[----:B------:R-:W-:Y:S01]  /*25a0*/  IADD3.X R0, R23, UR25, RZ, P1, !PT ;  /* 0x0000001917007c10 */ /* 0x000fe20008ffe4ff */
[----:B------:R-:W-:Y:S01]  /*25b0*/  IMAD.MOV.U32 R5, RZ, RZ, 0x20 ;  /* 0x00000020ff057424 */ /* 0x000fe200078e00ff */
[----:B------:R-:W-:Y:S01]  /*25c0*/  R2P PR, R19, 0x6 ;  /* 0x0000000613007804 */ /* 0x000fe20000000000 */
[----:B------:R-:W-:Y:S01]  /*25d0*/  VIADD R29, R27, UR28 ;  /* 0x0000001c1b1d7c36 */ /* 0x000fe20008000000 */
[----:B------:R-:W-:Y:S01]  /*25e0*/  LEA R231, R231, UR4, 0x1 ;  /* 0x00000004e7e77c11 */ /* 0x000fe2000f8e08ff */
[----:B------:R-:W-:-:S02]  /*25f0*/  VIADD R6, R232, 0x40 ;  /* 0x00000040e8067836 */ /* 0x000fc40000000000 */
[C---:B------:R-:W-:Y:S01]  /*2600*/  VIADD R4, R232.reuse, 0x80 ;  /* 0x00000080e8047836 */ /* 0x040fe20000000000 */
[----:B------:R-:W-:Y:S01]  /*2610*/  SEL R7, R7, 0xfffffff0, !P1 ;  /* 0xfffffff007077807 */ /* 0x000fe20004800000 */
[----:B------:R-:W-:Y:S01]  /*2620*/  VIADD R3, R232, 0xc0 ;  /* 0x000000c0e8037836 */ /* 0x000fe20000000000 */
[----:B------:R-:W-:Y:S01]  /*2630*/  SEL R5, R5, 0xffffffe0, !P2 ;  /* 0xffffffe005057807 */ /* 0x000fe20005000000 */
        /* <DEDUP_REMOVED lines=45> */
.L_x_7634:
[----:B------:R-:W-:Y:S05]  /*2910*/  BSYNC B0 ;  /* 0x0000000000007941 */ /* 0x000fea0003800000 */
.L_x_7633:
[----:B------:R-:W-:Y:S01]  /*2920*/  IMAD.X R35, R25, 0x1, R24, P3 ;  /* 0x0000000119237824 */ /* 0x000fe200018e0618 */
[----:B------:R-:W-:Y:S01]  /*2930*/  ISETP.GE.AND P2, PT, R32, UR14, PT ;  /* 0x0000000e20007c0c */ /* 0x000fe2000bf46270 */
[----:B-12---:R-:W-:Y:S01]  /*2940*/  IMAD R9, R23, UR10, RZ ;  /* 0x0000000a17097c24 */ /* 0x006fe2000f8e02ff */
[C---:B------:R-:W-:Y:S01]  /*2950*/  IADD3 R24, R22.reuse, 0x30, RZ ;  /* 0x0000003016187810 */ /* 0x040fe20007ffe0ff */
[C---:B------:R-:W-:Y:S01]  /*2960*/  VIADD R25, R22.reuse, 0x20 ;  /* 0x0000002016197836 */ /* 0x040fe20000000000 */
[----:B------:R-:W-:Y:S01]  /*2970*/  BSSY B0, `(.L_x_7635) ;  /* 0x000003a000007945 */ /* 0x000fe20003800000 */
[----:B------:R-:W-:Y:S01]  /*2980*/  IMAD.WIDE.U32 R34, R22, UR10, R34 ;  /* 0x0000000a16227c25 */ /* 0x000fe2000f8e0022 */
[----:B------:R-:W-:Y:S02]  /*2990*/  P2R R14, PR, RZ, 0x4 ;  /* 0x00000004ff0e7803 */ /* 0x000fe40000000000 */
[----:B------:R-:W-:Y:S01]  /*29a0*/  ISETP.GE.AND P1, PT, R32, UR14, PT ;  /* 0x0000000e20007c0c */ /* 0x000fe2000bf26270 */
        /* <DEDUP_REMOVED lines=54> */
.L_x_7636:
[----:B------:R-:W-:Y:S05]  /*2d10*/  BSYNC B0 ;  /* 0x0000000000007941 */ /* 0x000fea0003800000 */
.L_x_7635:
        /* <DEDUP_REMOVED lines=49> */
.L_x_7638:
[----:B------:R-:W-:Y:S05]  /*3030*/  BSYNC B0 ;  /* 0x0000000000007941 */ /* 0x000fea0003800000 */
.L_x_7637:
        /* <DEDUP_REMOVED lines=49> */
.L_x_7640:
[----:B------:R-:W-:Y:S05]  /*3350*/  BSYNC B0 ;  /* 0x0000000000007941 */ /* 0x000fea0003800000 */
.L_x_7639:
        /* <DEDUP_REMOVED lines=40> */
.L_x_7642:
[----:B------:R-:W-:Y:S05]  /*35e0*/  BSYNC B0 ;  /* 0x0000000000007941 */ /* 0x000fea0003800000 */
.L_x_7641:
[----:B--23--:R-:W-:Y:S01]  /*35f0*/  SHF.R.S32.HI R10, RZ, 0x4, R17 ;  /* 0x00000004ff0a7819 */ /* 0x00cfe20000011411 */
[----:B------:R-:W-:Y:S01]  /*3600*/  USHF.L.U64.HI UR25, UR10, 0x4, UR11 ;  /* 0x000000040a197899 */ /* 0x000fe2000801020b */
[----:B------:R-:W-:Y:S01]  /*3610*/  BSSY B0, `(.L_x_7643) ;  /* 0x0000031000007945 */ /* 0x000fe20003800000 */
[----:B------:R-:W-:Y:S01]  /*3620*/  USHF.L.U32 UR28, UR10, 0x4, URZ ;  /* 0x000000040a1c7899 */ /* 0x000fe2000800063f */
[C---:B------:R-:W-:Y:S01]  /*3630*/  ISETP.GE.AND P0, PT, R25.reuse, UR14, PT ;  /* 0x0000000e19007c0c */ /* 0x040fe2000bf06270 */
[----:B------:R-:W-:Y:S01]  /*3640*/  IMAD.SHL.U32 R13, R2, 0x40, RZ ;  /* 0x00000040020d7824 */ /* 0x000fe200078e00ff */
        /* <DEDUP_REMOVED lines=45> */
.L_x_7644:
[----:B------:R-:W-:Y:S05]  /*3920*/  BSYNC B0 ;  /* 0x0000000000007941 */ /* 0x000fea0003800000 */
.L_x_7643:
[C---:B------:R-:W-:Y:S01]  /*3930*/  IMAD.SHL.U32 R12, R22.reuse, 0x8, RZ ;  /* 0x00000008160c7824 */ /* 0x040fe200078e00ff */
[----:B------:R-:W-:Y:S01]  /*3940*/  LOP3.LUT R229, R17, 0xfffffffe, RZ, 0xc0, !PT ;  /* 0xfffffffe11e57812 */ /* 0x000fe200078ec0ff */
        /* <DEDUP_REMOVED lines=14> */
[----:B-1234-:R-:W1:Y:S01]  /*3a30*/  @!P1 LDC.64 R8, c[0x0][0x218] ;  /* 0x00008600ff089b82 */ /* 0x01ee620000000a00 */
        /* <DEDUP_REMOVED lines=35> */
.L_x_7646:
[----:B------:R-:W-:Y:S05]  /*3c70*/  BSYNC B0 ;  /* 0x0000000000007941 */ /* 0x000fea0003800000 */
.L_x_7645:
        /* <DEDUP_REMOVED lines=15> */
[----:B-1-34-:R-:W1:Y:S01]  /*3d70*/  @!P3 LDC.64 R8, c[0x0][0x218] ;  /* 0x00008600ff08bb82 */ /* 0x01ae620000000a00 */
        /* <DEDUP_REMOVED lines=9> */
[----:B------:R-:W2:Y:S03]  /*3e10*/  @!P2 LDC.64 R8, c[0x0][0x218] ;  /* 0x00008600ff08ab82 */ /* 0x000ea60000000a00 */
[----:B------:R-:W-:Y:S01]  /*3e20*/  @!PT LDS RZ, [RZ] ;  /* 0x00000000fffff984 */ /* 0x000fe20000000800 */
[----:B------:R-:W-:Y:S01]  /*3e30*/  @!PT LDS RZ, [RZ] ;  /* 0x00000000fffff984 */ /* 0x000fe20000000800 */
[----:B------:R-:W-:Y:S01]  /*3e40*/  @!PT LDS RZ, [RZ] ;  /* 0x00000000fffff984 */ /* 0x000fe20000000800 */
[----:B------:R1:W-:Y:S04]  /*3e50*/  @!P3 LDGSTS.E.BYPASS.LTC128B.128 [R231+0xb800], desc[UR26][R26.64+0x80] ;  /* 0x0b8000801ae7bfae */ /* 0x0003e8000b901d5a */
[----:B------:R1:W-:Y:S01]  /*3e60*/  @P2 STS.128 [R231+0xd800], RZ ;  /* 0x00d800ffe7002388 */ /* 0x0003e20000000c00 */
[----:B--2---:R-:W-:-:S04]  /*3e70*/  @!P2 LEA R28, P0, R24, R8, 0x1 ;  /* 0x00000008181ca211 */ /* 0x004fc800078008ff */
[C---:B------:R-:W-:Y:S02]  /*3e80*/  @!P2 LEA.HI.X R29, R24.reuse, R9, R22, 0x1, P0 ;  /* 0x00000009181da211 */ /* 0x040fe400000f0c16 */
[----:B------:R-:W2:Y:S03]  /*3e90*/  @!P1 LDC.64 R8, c[0x0][0x218] ;  /* 0x00008600ff089b82 */ /* 0x000ea60000000a00 */
[----:B------:R-:W-:Y:S01]  /*3ea0*/  @!PT LDS RZ, [RZ] ;  /* 0x00000000fffff984 */ /* 0x000fe20000000800 */
[----:B------:R-:W-:Y:S01]  /*3eb0*/  @!PT LDS RZ, [RZ] ;  /* 0x00000000fffff984 */ /* 0x000fe20000000800 */
[----:B------:R-:W-:Y:S01]  /*3ec0*/  @!PT LDS RZ, [RZ] ;  /* 0x00000000fffff984 */ /* 0x000fe20000000800 */
[----:B------:R1:W-:Y:S04]  /*3ed0*/  @!P2 LDGSTS.E.BYPASS.LTC128B.128 [R231+0xd800], desc[UR26][R28.64+0x100] ;  /* 0x0d8001001ce7afae */ /* 0x0003e8000b901d5a */
[----:B------:R1:W-:Y:S01]  /*3ee0*/  @P1 STS.128 [R231+0xf800], RZ ;  /* 0x00f800ffe7001388 */ /* 0x0003e20000000c00 */
[----:B--2---:R-:W-:-:S04]  /*3ef0*/  @!P1 LEA R8, P0, R24, R8, 0x1 ;  /* 0x0000000818089211 */ /* 0x004fc800078008ff */
[----:B------:R-:W-:-:S05]  /*3f00*/  @!P1 LEA.HI.X R9, R24, R9, R22, 0x1, P0 ;  /* 0x0000000918099211 */ /* 0x000fca00000f0c16 */
[----:B------:R-:W-:Y:S01]  /*3f10*/  @!PT LDS RZ, [RZ] ;  /* 0x00000000fffff984 */ /* 0x000fe20000000800 */
[----:B------:R-:W-:Y:S01]  /*3f20*/  @!PT LDS RZ, [RZ] ;  /* 0x00000000fffff984 */ /* 0x000fe20000000800 */
[----:B------:R-:W-:Y:S01]  /*3f30*/  @!PT LDS RZ, [RZ] ;  /* 0x00000000fffff984 */ /* 0x000fe20000000800 */
[----:B------:R1:W-:Y:S04]  /*3f40*/  @!P1 LDGSTS.E.BYPASS.LTC128B.128 [R231+0xf800], desc[UR26][R8.64+0x180] ;  /* 0x0f80018008e79fae */ /* 0x0003e8000b901d5a */
.L_x_7648:
[----:B------:R-:W-:Y:S05]  /*3f50*/  BSYNC B0 ;  /* 0x0000000000007941 */ /* 0x000fea0003800000 */
.L_x_7647:
[----:B------:R-:W-:Y:S01]  /*3f60*/  USHF.R.S32.HI UR29, URZ, 0x1f, UR15 ;  /* 0x0000001f3f1d7899 */ /* 0x000fe2000801140f */
[----:B------:R-:W0:Y:S01]  /*3f70*/  LDGDEPBAR ;  /* 0x00000000000079af */ /* 0x000e220000000000 */
[----:B------:R-:W-:Y:S01]  /*3f80*/  ULDC.64 UR6, c[0x0][0x3d0] ;  /* 0x0000f40000067ab9 */ /* 0x000fe20000000a00 */
[----:B------:R-:W-:Y:S01]  /*3f90*/  ISETP.NE.AND P1, PT, R17, RZ, PT ;  /* 0x000000ff1100720c */ /* 0x000fe20003f25270 */
[----:B------:R-:W-:Y:S01]  /*3fa0*/  UIMAD UR29, UR29, UR6, URZ ;  /* 0x000000061d1d72a4 */ /* 0x000fe2000f8e023f */
[----:B------:R-:W-:Y:S01]  /*3fb0*/  IMAD.SHL.U32 R19, R19, 0x40, RZ ;  /* 0x0000004013137824 */ /* 0x000fe200078e00ff */
[----:B------:R-:W-:Y:S01]  /*3fc0*/  UIMAD.WIDE.U32 UR30, UR15, UR6, UR8 ;  /* 0x000000060f1e72a5 */ /* 0x000fe2000f8e0008 */
[----:B-1234-:R-:W-:Y:S01]  /*3fd0*/  IMAD.SHL.U32 R8, R229, 0x8, RZ ;  /* 0x00000008e5087824 */ /* 0x01efe200078e00ff */
[----:B------:R-:W-:Y:S01]  /*3fe0*/  UIMAD UR29, UR15, UR7, UR29 ;  /* 0x000000070f1d72a4 */ /* 0x000fe2000f8e021d */
[----:B------:R-:W-:Y:S01]  /*3ff0*/  IMAD.SHL.U32 R9, R16, 0x40, RZ ;  /* 0x0000004010097824 */ /* 0x000fe200078e00ff */
[----:B------:R-:W-:Y:S01]  /*4000*/  LOP3.LUT R19, R19, 0x1c0, RZ, 0xc0, !PT ;  /* 0x000001c013137812 */ /* 0x000fe200078ec0ff */
[----:B------:R-:W-:Y:S01]  /*4010*/  ULDC.64 UR6, c[0x0][0x3c8] ;  /* 0x0000f20000067ab9 */ /* 0x000fe20000000a00 */
[----:B------:R-:W-:Y:S01]  /*4020*/  UIADD3 UR29, UR31, UR29, URZ ;  /* 0x0000001d1f1d7290 */ /* 0x000fe2000fffe03f */
[----:B------:R-:W-:Y:S01]  /*4030*/  SHF.R.U32.HI R13, RZ, 0x3, R13 ;  /* 0x00000003ff0d7819 */ /* 0x000fe2000001160d */
[----:B------:R-:W-:Y:S01]  /*4040*/  ULEA UR8, UP0, UR30, UR6, 0x2 ;  /* 0x000000061e087291 */ /* 0x000fe2000f80103f */
[----:B------:R-:W-:Y:S01]  /*4050*/  LOP3.LUT R8, R19, 0x8, R8, 0xf8, !PT ;  /* 0x0000000813087812 */ /* 0x000fe200078ef808 */
[----:B------:R-:W-:Y:S01]  /*4060*/  IMAD.IADD R21, R21, 0x1, R18 ;  /* 0x0000000115157824 */ /* 0x000fe200078e0212 */
[----:B------:R-:W-:Y:S01]  /*4070*/  SHF.R.U32.HI R19, RZ, 0x3, R19 ;  /* 0x00000003ff137819 */ /* 0x000fe20000011613 */
[----:B------:R-:W-:Y:S01]  /*4080*/  ULEA.HI.X UR29, UR30, UR7, UR29, 0x2, UP0 ;  /* 0x000000071e1d7291 */ /* 0x000fe200080f141d */
[----:B------:R-:W-:Y:S01]  /*4090*/  LEA.HI R86, R15, R84, RZ, 0x5 ;  /* 0x000000540f567211 */ /* 0x000fe200078f28ff */
[----:B------:R-:W-:Y:S01]  /*40a0*/  IMAD.U32 R10, RZ, RZ, UR8 ;  /* 0x00000008ff0a7e24 */ /* 0x000fe2000f8e00ff */
[----:B------:R-:W-:Y:S01]  /*40b0*/  ULDC.64 UR6, c[0x0][0x250] ;  /* 0x0000940000067ab9 */ /* 0x000fe20000000a00 */
[----:B------:R-:W-:Y:S01]  /*40c0*/  LOP3.LUT R8, R8, R19, RZ, 0x3c, !PT ;  /* 0x0000001308087212 */ /* 0x000fe200078e3cff */
[----:B------:R-:W-:Y:S01]  /*40d0*/  IMAD R167, R0, UR6, RZ ;  /* 0x0000000600a77c24 */ /* 0x000fe2000f8e02ff */
[----:B------:R-:W-:Y:S01]  /*40e0*/  LOP3.LUT R12, R12, R13, RZ, 0x3c, !PT ;  /* 0x0000000d0c0c7212 */ /* 0x000fe200078e3cff */
[----:B------:R-:W-:Y:S01]  /*40f0*/  IMAD.U32 R11, RZ, RZ, UR29 ;  /* 0x0000001dff0b7e24 */ /* 0x000fe2000f8e00ff */
[----:B------:R-:W-:-:S04]  /*4100*/  DEPBAR.LE SB0, 0x0 ;  /* 0x000080000000791a */ /* 0x000fc80000000000 */
[----:B------:R1:W5:Y:S01]  /*4110*/  LDG.E R85, desc[UR26][R10.64] ;  /* 0x0000001a0a557981 */ /* 0x000362000c1e1900 */
[----:B------:R-:W-:Y:S01]  /*4120*/  IMAD R167, R168, UR7, R167 ;  /* 0x00000007a8a77c24 */ /* 0x000fe2000f8e02a7 */
[----:B------:R-:W-:Y:S01]  /*4130*/  LOP3.LUT R0, R8, 0xfffffe00, R9, 0xf8, !PT ;  /* 0xfffffe0008007812 */ /* 0x000fe200078ef809 */
[----:B------:R-:W-:Y:S01]  /*4140*/  IMAD.WIDE.U32 R168, R168, UR6, R20 ;  /* 0x00000006a8a87c25 */ /* 0x000fe2000f8e0014 */
[----:B------:R-:W-:Y:S01]  /*4150*/  BAR.SYNC.DEFER_BLOCKING 0x0 ;  /* 0x0000000000007b1d */ /* 0x000fe20000010000 */
[----:B------:R-:W-:Y:S02]  /*4160*/  SHF.R.S32.HI R87, RZ, 0x5, R86 ;  /* 0x00000005ff577819 */ /* 0x000fe40000011456 */
[----:B------:R-:W-:Y:S02]  /*4170*/  IMAD R229, R229, 0x200, R12 ;  /* 0x00000200e5e57824 */ /* 0x000fe400078e020c */
[----:B------:R-:W-:Y:S01]  /*4180*/  IMAD.IADD R167, R169, 0x1, R167 ;  /* 0x00000001a9a77824 */ /* 0x000fe200078e02a7 */
[----:B------:R-:W-:Y:S01]  /*4190*/  ULDC.64 UR8, c[0x0][0x220] ;  /* 0x0000880000087ab9 */ /* 0x000fe20000000a00 */
[----:B------:R-:W-:Y:S01]  /*41a0*/  IMAD R230, R87, 0x400, R0 ;  /* 0x0000040057e67824 */ /* 0x000fe200078e0200 */
[----:B------:R-:W-:Y:S01]  /*41b0*/  ULDC UR31, c[0x0][0x2e8] ;  /* 0x0000ba00001f7ab9 */ /* 0x000fe20000000800 */
[----:B------:R1:W-:Y:S04]  /*41c0*/  @P1 STS.128 [R231+0x10000], RZ ;  /* 0x010000ffe7001388 */ /* 0x0003e80000000c00 */
[----:B------:R1:W-:Y:S04]  /*41d0*/  @P1 STS.128 [R231+0x12000], RZ ;  /* 0x012000ffe7001388 */ /* 0x0003e80000000c00 */
[----:B------:R1:W-:Y:S04]  /*41e0*/  @P1 STS.128 [R231+0x14000], RZ ;  /* 0x014000ffe7001388 */ /* 0x0003e80000000c00 */
[----:B------:R1:W-:Y:S01]  /*41f0*/  @P1 STS.128 [R231+0x16000], RZ ;  /* 0x016000ffe7001388 */ /* 0x0003e20000000c00 */
[----:B------:R-:W-:Y:S01]  /*4200*/  LEA R244, P0, R168, UR8, 0x1 ;  /* 0x00000008a8f47c11 */ /* 0x000fe2000f8008ff */
[----:B------:R-:W-:Y:S01]  /*4210*/  USHF.L.U64.HI UR29, UR6, 0x4, UR7 ;  /* 0x00000004061d7899 */ /* 0x000fe20008010207 */
[----:B------:R-:W2:Y:S01]  /*4220*/  MUFU.RCP R88, UR31 ;  /* 0x0000001f00587d08 */ /* 0x000ea20008001000 */
[----:B------:R-:W-:Y:S01]  /*4230*/  USHF.L.U32 UR30, UR6, 0x4, URZ ;  /* 0x00000004061e7899 */ /* 0x000fe2000800063f */
        /* <DEDUP_REMOVED lines=23> */
[----:B----4-:R-:W-:-:S05]  /*43b0*/  @!P1 IMAD.MOV.U32 R245, RZ, RZ, R249 ;  /* 0x000000fffff59224 */ /* 0x010fca00078e00f9 */
[----:B------:R-:W-:Y:S01]  /*43c0*/  @!PT LDS RZ, [RZ] ;  /* 0x00000000fffff984 */ /* 0x000fe20000000800 */
[----:B------:R-:W-:Y:S01]  /*43d0*/  @!PT LDS RZ, [RZ] ;  /* 0x00000000fffff984 */ /* 0x000fe20000000800 */
[----:B------:R-:W-:Y:S01]  /*43e0*/  @!PT LDS RZ, [RZ] ;  /* 0x00000000fffff984 */ /* 0x000fe20000000800 */
[----:B------:R3:W-:Y:S04]  /*43f0*/  @!P1 LDGSTS.E.BYPASS.LTC128B.128 [R231+0x14000], desc[UR26][R244.64+0x100] ;  /* 0x14000100f4e79fae */ /* 0x0007e8000b901d5a */
[----:B------:R3:W-:Y:S01]  /*4400*/  @P0 STS.128 [R231+0x16000], RZ ;  /* 0x016000ffe7000388 */ /* 0x0007e20000000c00 */
[----:B------:R-:W-:Y:S05]  /*4410*/  @P0 BRA `(.L_x_7650) ;  /* 0x0000000000140947 */ /* 0x000fea0003800000 */
[----:B---3--:R-:W-:-:S05]  /*4420*/  MOV R245, R249 ;  /* 0x000000f900f57202 */ /* 0x008fca0000000f00 */
[----:B------:R-:W-:Y:S01]  /*4430*/  @!PT LDS RZ, [RZ] ;  /* 0x00000000fffff984 */ /* 0x000fe20000000800 */
[----:B------:R-:W-:Y:S01]  /*4440*/  @!PT LDS RZ, [RZ] ;  /* 0x00000000fffff984 */ /* 0x000fe20000000800 */
[----:B------:R-:W-:Y:S01]  /*4450*/  @!PT LDS RZ, [RZ] ;  /* 0x00000000fffff984 */ /* 0x000fe20000000800 */
[----:B------:R4:W-:Y:S02]  /*4460*/  LDGSTS.E.BYPASS.LTC128B.128 [R231+0x16000], desc[UR26][R244.64+0x180] ;  /* 0x16000180f4e77fae */ /* 0x0009e4000b901d5a */
.L_x_7650:
[----:B------:R-:W-:Y:S05]  /*4470*/  BSYNC B0 ;  /* 0x0000000000007941 */ /* 0x000fea0003800000 */
.L_x_7649:
        /* <DEDUP_REMOVED lines=15> */
[----:B-1----:R-:W-:Y:S02]  /*4570*/  IMAD.U32 R11, RZ, RZ, UR30 ;  /* 0x0000001eff0b7e24 */ /* 0x002fe4000f8e00ff */
        /* <DEDUP_REMOVED lines=34> */
.L_x_7652:
[----:B------:R-:W-:Y:S05]  /*47a0*/  BSYNC B0 ;  /* 0x0000000000007941 */ /* 0x000fea0003800000 */
.L_x_7651:
        /* <DEDUP_REMOVED lines=45> */
.L_x_7654:
[----:B------:R-:W-:Y:S05]  /*4a80*/  BSYNC B0 ;  /* 0x0000000000007941 */ /* 0x000fea0003800000 */
.L_x_7653:
        /* <DEDUP_REMOVED lines=14> */
[----:B---34-:R-:W-:Y:S01]  /*4b70*/  @!P3 MOV R245, R249 ;  /* 0x000000f900f5b202 */ /* 0x018fe20000000f00 */
        /* <DEDUP_REMOVED lines=40> */
.L_x_7656:
[----:B------:R-:W-:Y:S05]  /*4e00*/  BSYNC B0 ;  /* 0x0000000000007941 */ /* 0x000fea0003800000 */
.L_x_7655:
[----:B------:R-:W-:Y:S01]  /*4e10*/  LDSM.16.M88.4 R56, [R230] ;  /* 0x00000000e638783b */ /* 0x000fe20000000200 */
[----:B------:R-:W-:Y:S01]  /*4e20*/  R2P PR, R2, 0x6 ;  /* 0x0000000602007804 */ /* 0x000fe20000000000 */
[C---:B------:R-:W-:Y:S01]  /*4e30*/  VIADD R2, R229.reuse, 0x8000 ;  /* 0x00008000e5027836 */ /* 0x040fe20000000000 */
[----:B------:R-:W-:Y:S01]  /*4e40*/  UISETP.GT.AND UP0, UPT, UR13, UR12, UPT ;  /* 0x0000000c0d00728c */ /* 0x000fe2000bf04270 */
[----:B------:R-:W3:Y:S01]  /*4e50*/  LDSM.16.M88.4 R44, [R229+0x8000] ;  /* 0x00800000e52c783b */ /* 0x000ee20000000200 */
[----:B------:R-:W-:Y:S01]  /*4e60*/  VIADD R227, R229, 0x8020 ;  /* 0x00008020e5e37836 */ /* 0x000fe20000000000 */
[----:B------:R-:W-:Y:S01]  /*4e70*/  LEA R238, R87, UR22, 0x4 ;  /* 0x0000001657ee7c11 */ /* 0x000fe2000f8e20ff */
[--C-:B------:R-:W-:Y:S01]  /*4e80*/  IMAD R228, R7, 0x2, R230.reuse ;  /* 0x0000000207e47824 */ /* 0x100fe200078e02e6 */
[----:B------:R-:W4:Y:S01]  /*4e90*/  LDSM.16.M88.4 R36, [R229+0x8800] ;  /* 0x00880000e524783b */ /* 0x000f220000000200 */
[C---:B------:R-:W-:Y:S01]  /*4ea0*/  IMAD R226, R5.reuse, 0x2, R230 ;  /* 0x0000000205e27824 */ /* 0x040fe200078e02e6 */
[----:B------:R-:W-:Y:S01]  /*4eb0*/  UIADD3 UR22, UR23, 0x1, -UR24 ;  /* 0x0000000117167890 */ /* 0x000fe2000fffe818 */
[----:B------:R-:W-:Y:S01]  /*4ec0*/  IMAD R225, R5, 0x2, R228 ;  /* 0x0000000205e17824 */ /* 0x000fe200078e02e4 */
[----:B------:R-:W4:Y:S01]  /*4ed0*/  LDSM.16.M88.4 R28, [R229+0x9000] ;  /* 0x00900000e51c783b */ /* 0x000f220000000200 */
[----:B------:R-:W-:Y:S01]  /*4ee0*/  PLOP3.LUT P6, PT, PT, PT, UP0, 0x80, 0x0 ;  /* 0x000000000000781c */ /* 0x000fe20003fcf008 */
[----:B------:R-:W-:Y:S01]  /*4ef0*/  UIADD3 UR31, UR23, -UR24, URZ ;  /* 0x80000018171f7290 */ /* 0x000fe2000fffe03f */
[----:B------:R-:W-:Y:S01]  /*4f00*/  @P1 IADD3 R227, R2, -0x20, RZ ;  /* 0xffffffe002e31810 */ /* 0x000fe20007ffe0ff */
[----:B------:R-:W-:Y:S01]  /*4f10*/  LDSM.16.M88.4 R68, [R228] ;  /* 0x00000000e444783b */ /* 0x000fe20000000200 */
[----:B------:R-:W-:Y:S01]  /*4f20*/  IMAD.MOV.U32 R2, RZ, RZ, 0x40 ;  /* 0x00000040ff027424 */ /* 0x000fe200078e00ff */
[----:B------:R-:W-:Y:S01]  /*4f30*/  UIADD3 UR24, UR22, UR18, URZ ;  /* 0x0000001216187290 */ /* 0x000fe2000fffe03f */
[----:B--2--5:R-:W-:Y:S01]  /*4f40*/  FMUL.FTZ R85, R85, R88 ;  /* 0x0000005855557220 */ /* 0x024fe20000410000 */
[----:B-1----:R-:W1:Y:S01]  /*4f50*/  LDSM.16.M88.4 R8, [R227] ;  /* 0x00000000e308783b */ /* 0x002e620000000200 */
[----:B------:R-:W-:Y:S01]  /*4f60*/  IMAD.SHL.U32 R239, R84, 0x2, RZ ;  /* 0x0000000254ef7824 */ /* 0x000fe200078e00ff */
[----:B------:R-:W-:Y:S01]  /*4f70*/  SEL R2, R2, 0xffffffc0, !P2 ;  /* 0xffffffc002027807 */ /* 0x000fe20005000000 */
[----:B------:R-:W-:Y:S01]  /*4f80*/  VIADD R219, R227, 0x800 ;  /* 0x00000800e3db7836 */ /* 0x000fe20000000000 */
[----:B------:R-:W2:Y:S01]  /*4f90*/  LDSM.16.M88.4 R20, [R229+0x9800] ;  /* 0x00980000e514783b */ /* 0x000ea20000000200 */
[----:B------:R-:W-:Y:S01]  /*4fa0*/  R2UR UR14, R85 ;  /* 0x00000000550e72ca */ /* 0x000fe200000e0000 */
[----:B------:R-:W-:Y:S01]  /*4fb0*/  VIADD R217, R227, 0x1800 ;  /* 0x00001800e3d97836 */ /* 0x000fe20000000000 */
[----:B------:R-:W-:Y:S01]  /*4fc0*/  IADD3 R223, R229, R2, RZ ;  /* 0x00000002e5df7210 */ /* 0x000fe20007ffe0ff */
[----:B------:R-:W2:Y:S01]  /*4fd0*/  LDSM.16.M88.4 R16, [R227+0x800] ;  /* 0x00080000e310783b */ /* 0x000ea20000000200 */
[----:B------:R-:W-:Y:S01]  /*4fe0*/  IMAD.IADD R216, R2, 0x1, R227 ;  /* 0x0000000102d87824 */ /* 0x000fe200078e02e3 */
[----:B------:R-:W-:Y:S01]  /*4ff0*/  LOP3.LUT R239, R239, 0x6, RZ, 0xc0, !PT ;  /* 0x00000006efef7812 */ /* 0x000fe200078ec0ff */
[C---:B------:R-:W-:Y:S01]  /*5000*/  VIADD R215, R227.reuse, 0x2000 ;  /* 0x00002000e3d77836 */ /* 0x040fe20000000000 */
[----:B------:R-:W2:Y:S01]  /*5010*/  LDSM.16.M88.4 R12, [R227+0x1000] ;  /* 0x00100000e30c783b */ /* 0x000ea20000000200 */
[C---:B------:R-:W-:Y:S01]  /*5020*/  IADD3 R218, R227.reuse, 0x1000, RZ ;  /* 0x00001000e3da7810 */ /* 0x040fe20007ffe0ff */
[C---:B------:R-:W-:Y:S01]  /*5030*/  VIADD R213, R227.reuse, 0x3000 ;  /* 0x00003000e3d57836 */ /* 0x040fe20000000000 */
[C---:B------:R-:W-:Y:S01]  /*5040*/  IADD3 R214, R227.reuse, 0x2800, RZ ;  /* 0x00002800e3d67810 */ /* 0x040fe20007ffe0ff */
[----:B------:R-:W2:Y:S01]  /*5050*/  LDSM.16.M88.4 R76, [R227+0x1800] ;  /* 0x00180000e34c783b */ /* 0x000ea20000000200 */
[C---:B------:R-:W-:Y:S01]  /*5060*/  VIADD R212, R227.reuse, 0x3800 ;  /* 0x00003800e3d47836 */ /* 0x040fe20000000000 */
[C---:B------:R-:W-:Y:S01]  /*5070*/  IADD3 R211, R227.reuse, 0x4000, RZ ;  /* 0x00004000e3d37810 */ /* 0x040fe20007ffe0ff */
[C---:B------:R-:W-:Y:S01]  /*5080*/  VIADD R210, R227.reuse, 0x4800 ;  /* 0x00004800e3d27836 */ /* 0x040fe20000000000 */
[----:B------:R-:W-:Y:S01]  /*5090*/  LDSM.16.M88.4 R72, [R226] ;  /* 0x00000000e248783b */ /* 0x000fe20000000200 */
[C---:B------:R-:W-:Y:S01]  /*50a0*/  VIADD R209, R227.reuse, 0x5000 ;  /* 0x00005000e3d17836 */ /* 0x040fe20000000000 */
[C---:B------:R-:W-:Y:S01]  /*50b0*/  IADD3 R208, R227.reuse, 0x5800, RZ ;  /* 0x00005800e3d07810 */ /* 0x040fe20007ffe0ff */
[C---:B------:R-:W-:Y:S01]  /*50c0*/  VIADD R207, R227.reuse, 0x6000 ;  /* 0x00006000e3cf7836 */ /* 0x040fe20000000000 */
[C---:B---3--:R-:W-:Y:S01]  /*50d0*/  HMMA.16816.F32 R48, R56.reuse, R44, RZ ;  /* 0x0000002c3830723c */ /* 0x048fe200000018ff */
[----:B------:R-:W-:Y:S01]  /*50e0*/  LDSM.16.M88.4 R60, [R223+0x8800] ;  /* 0x00880000df3c783b */ /* 0x000fe20000000200 */
[C---:B------:R-:W-:Y:S01]  /*50f0*/  VIADD R206, R227.reuse, 0x6800 ;  /* 0x00006800e3ce7836 */ /* 0x040fe20000000000 */
[C---:B------:R-:W-:Y:S01]  /*5100*/  IADD3 R205, R227.reuse, 0x7000, RZ ;  /* 0x00007000e3cd7810 */ /* 0x040fe20007ffe0ff */
[----:B------:R-:W-:Y:S01]  /*5110*/  VIADD R204, R227, 0x7800 ;  /* 0x00007800e3cc7836 */ /* 0x000fe20000000000 */
[----:B------:R-:W-:Y:S01]  /*5120*/  LDSM.16.M88.4 R52, [R223+0x9000] ;  /* 0x00900000df34783b */ /* 0x000fe20000000200 */
[C---:B------:R-:W-:Y:S03]  /*5130*/  HMMA.16816.F32 R44, R56.reuse, R46, RZ ;  /* 0x0000002e382c723c */ /* 0x040fe600000018ff */
[----:B------:R-:W-:Y:S03]  /*5140*/  LDSM.16.M88.4 R64, [R223+0x9800] ;  /* 0x00980000df40783b */ /* 0x000fe60000000200 */
[C---:B----4-:R-:W-:Y:S01]  /*5150*/  HMMA.16816.F32 R40, R56.reuse, R36, RZ ;  /* 0x000000243828723c */ /* 0x050fe200000018ff */
[----:B------:R-:W-:Y:S04]  /*5160*/  LDSM.16.M88.4 R80, [R216+0x5800] ;  /* 0x00580000d850783b */ /* 0x000fe80000000200 */
[----:B------:R-:W0:Y:S01]  /*5170*/  LDGDEPBAR ;  /* 0x00000000000079af */ /* 0x000e220000000000 */
[C---:B------:R-:W-:Y:S06]  /*5180*/  HMMA.16816.F32 R32, R56.reuse, R28, RZ ;  /* 0x0000001c3820723c */ /* 0x040fec00000018ff */
[C---:B------:R-:W-:Y:S06]  /*5190*/  HMMA.16816.F32 R36, R56.reuse, R38, RZ ;  /* 0x000000263824723c */ /* 0x040fec00000018ff */
[----:B------:R-:W-:Y:S06]  /*51a0*/  HMMA.16816.F32 R28, R56, R30, RZ ;  /* 0x0000001e381c723c */ /* 0x000fec00000018ff */
[C---:B-1----:R-:W-:Y:S06]  /*51b0*/  HMMA.16816.F32 R48, R68.reuse, R8, R48 ;  /* 0x000000084430723c */ /* 0x042fec0000001830 */
[----:B------:R-:W-:Y:S01]  /*51c0*/  HMMA.16816.F32 R44, R68, R10, R44 ;  /* 0x0000000a442c723c */ /* 0x000fe2000000182c */
[----:B------:R-:W1:Y:S05]  /*51d0*/  LDSM.16.M88.4 R8, [R223+0x8000] ;  /* 0x00800000df08783b */ /* 0x000e6a0000000200 */
[C---:B--2---:R-:W-:Y:S06]  /*51e0*/  HMMA.16816.F32 R24, R56.reuse, R20, RZ ;  /* 0x000000143818723c */ /* 0x044fec00000018ff */
[----:B------:R-:W-:Y:S01]  /*51f0*/  HMMA.16816.F32 R56, R56, R22, RZ ;  /* 0x000000163838723c */ /* 0x000fe200000018ff */
[----:B------:R-:W-:Y:S05]  /*5200*/  LDSM.16.M88.4 R20, [R216+0x800] ;  /* 0x00080000d814783b */ /* 0x000fea0000000200 */
[C---:B------:R-:W-:Y:S06]  /*5210*/  HMMA.16816.F32 R40, R68.reuse, R16, R40 ;  /* 0x000000104428723c */ /* 0x040fec0000001828 */
        /* <DEDUP_REMOVED lines=94> */
[----:B------:R-:W-:Y:S01]  /*5800*/  HMMA.16816.F32 R28, R56, R62, R28 ;  /* 0x0000003e381c723c */ /* 0x000fe2000000181c */
[----:B------:R-:W3:Y:S05]  /*5810*/  LDSM.16.M88.4 R60, [R223+0xc800] ;  /* 0x00c80000df3c783b */ /* 0x000eea0000000200 */
[C---:B-1----:R-:W-:Y:S06]  /*5820*/  HMMA.16816.F32 R48, R8.reuse, R20, R48 ;  /* 0x000000140830723c */ /* 0x042fec0000001830 */
[C---:B------:R-:W-:Y:S01]  /*5830*/  HMMA.16816.F32 R44, R8.reuse, R22, R44 ;  /* 0x00000016082c723c */ /* 0x040fe2000000182c */
[----:B------:R-:W1:Y:S05]  /*5840*/  LDSM.16.M88.4 R20, [R223+0xd000] ;  /* 0x00d00000df14783b */ /* 0x000e6a0000000200 */
[----:B------:R-:W-:Y:S06]  /*5850*/  HMMA.16816.F32 R40, R8, R16, R40 ;  /* 0x000000100828723c */ /* 0x000fec0000001828 */
[C---:B------:R-:W-:Y:S06]  /*5860*/  HMMA.16816.F32 R24, R56.reuse, R68, R24 ;  /* 0x000000443818723c */ /* 0x040fec0000001818 */
[----:B------:R-:W-:Y:S01]  /*5870*/  HMMA.16816.F32 R72, R56, R70, R72 ;  /* 0x000000463848723c */ /* 0x000fe20000001848 */
[----:B------:R-:W-:Y:S04]  /*5880*/  LDSM.16.M88.4 R68, [R225+0x4000] ;  /* 0x00400000e144783b */ /* 0x000fe80000000200 */
        /* <DEDUP_REMOVED lines=13> */
[C---:B-1----:R-:W-:Y:S06]  /*5960*/  HMMA.16816.F32 R32, R52.reuse, R20, R32 ;  /* 0x000000143420723c */ /* 0x042fec0000001820 */
[----:B------:R-:W-:Y:S01]  /*5970*/  HMMA.16816.F32 R28, R52, R22, R28 ;  /* 0x00000016341c723c */ /* 0x000fe2000000181c */
[----:B------:R-:W1:Y:S05]  /*5980*/  LDSM.16.M88.4 R20, [R230+0x6000] ;  /* 0x00600000e614783b */ /* 0x000e6a0000000200 */
[----:B--2---:R-:W-:Y:S06]  /*5990*/  HMMA.16816.F32 R40, R68, R12, R40 ;  /* 0x0000000c4428723c */ /* 0x004fec0000001828 */
        /* <DEDUP_REMOVED lines=11> */
[C---:B------:R-:W-:Y:S06]  /*5a50*/  HMMA.16816.F32 R48, R68.reuse, R16, R48 ;  /* 0x000000104430723c */ /* 0x040fec0000001830 */
[C---:B------:R-:W-:Y:S01]  /*5a60*/  HMMA.16816.F32 R44, R68.reuse, R18, R44 ;  /* 0x00000012442c723c */ /* 0x040fe2000000182c */
[----:B------:R-:W-:Y:S05]  /*5a70*/  LDSM.16.M88.4 R16, [R227+0x6000] ;  /* 0x00600000e310783b */ /* 0x000fea0000000200 */
        /* <DEDUP_REMOVED lines=27> */
[----:B------:R-:W1:Y:S05]  /*5c30*/  LDSM.16.M88.4 R8, [R216+0x7000] ;  /* 0x00700000d808783b */ /* 0x000e6a0000000200 */
[C---:B------:R-:W-:Y:S06]  /*5c40*/  HMMA.16816.F32 R24, R76.reuse, R80, R24 ;  /* 0x000000504c18723c */ /* 0x040fec0000001818 */
[----:B------:R-:W-:Y:S06]  /*5c50*/  HMMA.16816.F32 R72, R76, R82, R72 ;  /* 0x000000524c48723c */ /* 0x000fec0000001848 */
[----:B------:R-:W-:Y:S01]  /*5c60*/  HMMA.16816.F32 R36, R68, R62, R36 ;  /* 0x0000003e4424723c */ /* 0x000fe20000001824 */
[----:B------:R-:W3:Y:S01]  /*5c70*/  LDSM.16.M88.4 R60, [R216+0x7800] ;  /* 0x00780000d83c783b */ /* 0x000ee20000000200 */
[----:B------:R-:W-:-:S04]  /*5c80*/  DEPBAR.LE SB0, 0x0 ;  /* 0x000080000000791a */ /* 0x000fc80000000000 */
[----:B--2---:R-:W-:Y:S06]  /*5c90*/  HMMA.16816.F32 R40, R20, R12, R40 ;  /* 0x0000000c1428723c */ /* 0x004fec0000001828 */
[----:B------:R-:W-:Y:S01]  /*5ca0*/  HMMA.16816.F32 R32, R68, R56, R32 ;  /* 0x000000384420723c */ /* 0x000fe20000001820 */
[----:B------:R-:W-:-:S04]  /*5cb0*/  LOP3.LUT R13, R86, 0xffffffe0, RZ, 0xc0, !PT ;  /* 0xffffffe0560d7812 */ /* 0x000fc800078ec0ff */
[----:B------:R-:W-:Y:S01]  /*5cc0*/  IADD3 R13, -R13, R84, RZ ;  /* 0x000000540d0d7210 */ /* 0x000fe20007ffe1ff */
[----:B------:R-:W-:Y:S03]  /*5cd0*/  HMMA.16816.F32 R48, R68, R64, R48 ;  /* 0x000000404430723c */ /* 0x000fe60000001830 */
[----:B------:R-:W-:-:S03]  /*5ce0*/  SHF.R.S32.HI R2, RZ, 0x1f, R13 ;  /* 0x0000001fff027819 */ /* 0x000fc6000001140d */
[----:B------:R-:W-:Y:S01]  /*5cf0*/  HMMA.16816.F32 R44, R68, R66, R44 ;  /* 0x00000042442c723c */ /* 0x000fe2000000182c */
[----:B------:R-:W-:Y:S01]  /*5d00*/  LEA.HI R13, R2, R13, RZ, 0x2 ;  /* 0x0000000d020d7211 */ /* 0x000fe200078f10ff */
[----:B------:R-:W-:-:S03]  /*5d10*/  IMAD.U32 R2, RZ, RZ, UR22 ;  /* 0x00000016ff027e24 */ /* 0x000fc6000f8e00ff */
[----:B------:R-:W-:Y:S01]  /*5d20*/  SHF.R.S32.HI R13, RZ, 0x2, R13 ;  /* 0x00000002ff0d7819 */ /* 0x000fe2000001140d */
[C---:B------:R-:W-:Y:S04]  /*5d30*/  HMMA.16816.F32 R28, R68.reuse, R58, R28 ;  /* 0x0000003a441c723c */ /* 0x040fe8000000181c */
[----:B------:R-:W-:Y:S02]  /*5d40*/  IMAD.IADD R238, R13, 0x1, R238 ;  /* 0x000000010dee7824 */ /* 0x000fe400078e02ee */
[----:B------:R-:W-:Y:S02]  /*5d50*/  HMMA.16816.F32 R24, R68, R52, R24 ;  /* 0x000000344418723c */ /* 0x000fe40000001818 */
[----:B------:R-:W-:-:S04]  /*5d60*/  VIADD R235, R238, 0x8 ;  /* 0x00000008eeeb7836 */ /* 0x000fc80000000000 */
[----:B------:R-:W-:Y:S01]  /*5d70*/  HMMA.16816.F32 R72, R68, R54, R72 ;  /* 0x000000364448723c */ /* 0x000fe20000001848 */
[C---:B------:R-:W-:Y:S01]  /*5d80*/  IADD3 R233, R235.reuse, UR18, R2 ;  /* 0x00000012ebe97c10 */ /* 0x040fe2000fffe002 */
[----:B------:R-:W-:-:S03]  /*5d90*/  VIADD R235, R235, UR31 ;  /* 0x0000001febeb7c36 */ /* 0x000fc60008000000 */
[----:B------:R-:W-:Y:S01]  /*5da0*/  VIMNMX R233, R233, UR23, PT ;  /* 0x00000017e9e97c48 */ /* 0x000fe2000bfe0100 */
[----:B-1----:R-:W-:Y:S01]  /*5db0*/  HMMA.16816.F32 R32, R20, R8, R32 ;  /* 0x000000081420723c */ /* 0x002fe20000001820 */
[----:B------:R-:W-:-:S05]  /*5dc0*/  VIADDMNMX R234, R235, -UR19, RZ, !PT ;  /* 0x80000013ebea7c46 */ /* 0x000fca000f8001ff */
[----:B------:R-:W-:Y:S01]  /*5dd0*/  HMMA.16816.F32 R48, R20, R16, R48 ;  /* 0x000000101430723c */ /* 0x000fe20000001830 */
[----:B------:R-:W-:-:S04]  /*5de0*/  MOV R9, UR23 ;  /* 0x0000001700097c02 */ /* 0x000fc80008000f00 */
[C---:B------:R-:W-:Y:S01]  /*5df0*/  VIADDMNMX R236, R238.reuse, UR24, R9, PT ;  /* 0x00000018eeec7c46 */ /* 0x040fe2000b800109 */
[----:B------:R-:W-:Y:S01]  /*5e00*/  HMMA.16816.F32 R44, R20, R18, R44 ;  /* 0x00000012142c723c */ /* 0x000fe2000000182c */
[----:B------:R-:W-:-:S04]  /*5e10*/  IADD3 R238, R238, UR31, RZ ;  /* 0x0000001feeee7c10 */ /* 0x000fc8000fffe0ff */
[----:B------:R-:W-:Y:S01]  /*5e20*/  VIADDMNMX R237, R238, -UR19, RZ, !PT ;  /* 0x80000013eeed7c46 */ /* 0x000fe2000f8001ff */
[C---:B------:R-:W-:Y:S06]  /*5e30*/  HMMA.16816.F32 R36, R20.reuse, R14, R36 ;  /* 0x0000000e1424723c */ /* 0x040fec0000001824 */
[C---:B------:R-:W-:Y:S06]  /*5e40*/  HMMA.16816.F32 R28, R20.reuse, R10, R28 ;  /* 0x0000000a141c723c */ /* 0x040fec000000181c */
[C---:B---3--:R-:W-:Y:S06]  /*5e50*/  HMMA.16816.F32 R24, R20.reuse, R60, R24 ;  /* 0x0000003c1418723c */ /* 0x048fec0000001818 */
        /* <DEDUP_REMOVED lines=66> */
[----:B------:R-:W-:-:S04]  /*6280*/  UIMAD UR18, UR19, UR11, UR18 ;  /* 0x0000000b131272a4 */ /* 0x000fc8000f8e0212 */
[----:B------:R-:W-:Y:S01]  /*6290*/  UIADD3 UR22, UR33, UR18, URZ ;  /* 0x0000001221167290 */ /* 0x000fe2000fffe03f */
[----:B-1----:R-:W-:Y:S02]  /*62a0*/  MOV R8, UR32 ;  /* 0x0000002000087c02 */ /* 0x002fe40008000f00 */
[----:B------:R-:W-:Y:S01]  /*62b0*/  ULDC.64 UR18, c[0x0][0x230] ;  /* 0x00008c0000127ab9 */ /* 0x000fe20000000a00 */
[----:B--2---:R-:W-:Y:S02]  /*62c0*/  IMAD.IADD R2, R2, 0x1, -R9 ;  /* 0x0000000102027824 */ /* 0x004fe400078e0a09 */
[----:B------:R-:W-:Y:S01]  /*62d0*/  IMAD.U32 R9, RZ, RZ, UR33 ;  /* 0x00000021ff097e24 */ /* 0x000fe2000f8e00ff */
        /* <DEDUP_REMOVED lines=8> */
.L_x_7658:
[----:B------:R-:W-:-:S04]  /*6360*/  ULEA UR18, -UR10, URZ, 0x6 ;  /* 0x0000003f0a127291 */ /* 0x000fc8000f8e313f */
[----:B------:R-:W-:Y:S02]  /*6370*/  USHF.R.S32.HI UR19, URZ, 0x1f, UR18 ;  /* 0x0000001f3f137899 */ /* 0x000fe40008011412 */
[----:B------:R-:W-:-:S04]  /*6380*/  MOV R14, UR18 ;  /* 0x00000012000e7c02 */ /* 0x000fc80008000f00 */
[----:B------:R-:W-:-:S07]  /*6390*/  MOV R15, UR19 ;  /* 0x00000013000f7c02 */ /* 0x000fce0008000f00 */
.L_x_7659:
        /* <DEDUP_REMOVED lines=173> */
.L_x_7661:
[----:B------:R-:W-:Y:S05]  /*6e70*/  BSYNC B0 ;  /* 0x0000000000007941 */ /* 0x000fea0003800000 */
.L_x_7660:
[----:B------:R-:W0:Y:S01]  /*6e80*/  LDGDEPBAR ;  /* 0x00000000000079af */ /* 0x000e220000000000 */
[----:B------:R-:W-:-:S04]  /*6e90*/  IADD3 R165, P0, R14, R165, RZ ;  /* 0x000000a50ea57210 */ /* 0x000fc80007f1e0ff */
[----:B------:R-:W-:-:S09]  /*6ea0*/  IADD3.X R166, R15, R166, RZ, P0, !PT ;  /* 0x000000a60fa67210 */ /* 0x000fd200007fe4ff */
.L_x_7657:
[----:B-1----:R-:W-:Y:S01]  /*6eb0*/  VIADD R2, R239, UR16 ;  /* 0x00000010ef027c36 */ /* 0x002fe20008000000 */
[----:B------:R-:W-:Y:S01]  /*6ec0*/  ULDC UR22, c[0x0][0x2ec] ;  /* 0x0000bb0000167ab9 */ /* 0x000fe20000000800 */
[----:B------:R-:W-:Y:S01]  /*6ed0*/  LEA R224, R0, UR4, 0x1 ;  /* 0x0000000400e07c11 */ /* 0x000fe2000f8e08ff */
[----:B------:R-:W-:Y:S01]  /*6ee0*/  ULDC.64 UR18, c[0x0][0x218] ;  /* 0x0000860000127ab9 */ /* 0x000fe20000000a00 */
[----:B---3--:R-:W-:Y:S01]  /*6ef0*/  IMAD.IADD R9, R235, 0x1, -R2 ;  /* 0x00000001eb097824 */ /* 0x008fe200078e0a02 */
[CC--:B------:R-:W-:Y:S01]  /*6f00*/  ISETP.GE.AND P2, PT, R2.reuse, R236.reuse, PT ;  /* 0x000000ec0200720c */ /* 0x0c0fe20003f46270 */
[C---:B------:R-:W-:Y:S01]  /*6f10*/  VIADD R4, R2.reuse, 0x11 ;  /* 0x0000001102047836 */ /* 0x040fe20000000000 */
[C---:B------:R-:W-:Y:S01]  /*6f20*/  ISETP.GE.AND P3, PT, R2.reuse, R233, PT ;  /* 0x000000e90200720c */ /* 0x040fe20003f66270 */
[C---:B------:R-:W-:Y:S01]  /*6f30*/  VIADD R13, R2.reuse, 0x8 ;  /* 0x00000008020d7836 */ /* 0x040fe20000000000 */
[----:B------:R-:W-:Y:S01]  /*6f40*/  IABS R9, R9 ;  /* 0x0000000900097213 */ /* 0x000fe20000000000 */
[C---:B------:R-:W-:Y:S01]  /*6f50*/  VIADD R8, R2.reuse, 0x9 ;  /* 0x0000000902087836 */ /* 0x040fe20000000000 */
[----:B------:R-:W-:Y:S01]  /*6f60*/  ISETP.LT.OR P2, PT, R2, R237, P2 ;  /* 0x000000ed0200720c */ /* 0x000fe20001741670 */
[C---:B------:R-:W-:Y:S01]  /*6f70*/  IMAD.IADD R10, R238.reuse, 0x1, -R4 ;  /* 0x00000001ee0a7824 */ /* 0x040fe200078e0a04 */
[----:B------:R-:W-:Y:S01]  /*6f80*/  I2FP.F32.S32 R9, R9 ;  /* 0x0000000900097245 */ /* 0x000fe20000201400 */
[----:B------:R-:W-:Y:S01]  /*6f90*/  IMAD.IADD R3, R238, 0x1, -R2 ;  /* 0x00000001ee037824 */ /* 0x000fe200078e0a02 */
[----:B------:R-:W-:Y:S01]  /*6fa0*/  ISETP.GE.AND P0, PT, R8, R236, PT ;  /* 0x000000ec0800720c */ /* 0x000fe20003f06270 */
[----:B------:R-:W-:Y:S01]  /*6fb0*/  VIADD R12, R2, 0x1 ;  /* 0x00000001020c7836 */ /* 0x000fe20000000000 */
[----:B------:R-:W-:Y:S01]  /*6fc0*/  IABS R10, R10 ;  /* 0x0000000a000a7213 */ /* 0x000fe20000000000 */
[----:B------:R-:W-:Y:S01]  /*6fd0*/  FFMA.FTZ R50, R9, -UR14, R50 ;  /* 0x8000000e09327c23 */ /* 0x000fe20008010032 */
[C---:B------:R-:W-:Y:S01]  /*6fe0*/  IMAD.IADD R9, R238.reuse, 0x1, -R13 ;  /* 0x00000001ee097824 */ /* 0x040fe200078e0a0d */
[----:B------:R-:W-:Y:S01]  /*6ff0*/  IABS R3, R3 ;  /* 0x0000000300037213 */ /* 0x000fe20000000000 */
[C---:B------:R-:W-:Y:S01]  /*7000*/  IMAD.IADD R14, R238.reuse, 0x1, -R8 ;  /* 0x00000001ee0e7824 */ /* 0x040fe200078e0a08 */
[----:B------:R-:W-:Y:S01]  /*7010*/  I2FP.F32.S32 R10, R10 ;  /* 0x0000000a000a7245 */ /* 0x000fe20000201400 */
[----:B------:R-:W-:Y:S01]  /*7020*/  IMAD.IADD R16, R238, 0x1, -R12 ;  /* 0x00000001ee107824 */ /* 0x000fe200078e0a0c */
[----:B------:R-:W-:Y:S01]  /*7030*/  IABS R9, R9 ;  /* 0x0000000900097213 */ /* 0x000fe20000000000 */
[----:B------:R-:W-:Y:S01]  /*7040*/  VIADD R15, R2, 0x19 ;  /* 0x00000019020f7836 */ /* 0x000fe20000000000 */
[----:B------:R-:W-:Y:S01]  /*7050*/  IABS R14, R14 ;  /* 0x0000000e000e7213 */ /* 0x000fe20000000000 */
[----:B------:R-:W-:Y:S01]  /*7060*/  FFMA.FTZ R21, R10, -UR14, R41 ;  /* 0x8000000e0a157c23 */ /* 0x000fe20008010029 */
[----:B------:R-:W-:Y:S01]  /*7070*/  I2FP.F32.S32 R3, R3 ;  /* 0x0000000300037245 */ /* 0x000fe20000201400 */
[C---:B------:R-:W-:Y:S01]  /*7080*/  VIADD R10, R2.reuse, 0x21 ;  /* 0x00000021020a7836 */ /* 0x040fe20000000000 */
[----:B------:R-:W-:Y:S01]  /*7090*/  I2FP.F32.S32 R9, R9 ;  /* 0x0000000900097245 */ /* 0x000fe20000201400 */
[C---:B------:R-:W-:Y:S01]  /*70a0*/  VIADD R6, R2.reuse, 0x10 ;  /* 0x0000001002067836 */ /* 0x040fe20000000000 */
[----:B------:R-:W-:Y:S01]  /*70b0*/  IABS R16, R16 ;  /* 0x0000001000107213 */ /* 0x000fe20000000000 */
[----:B------:R-:W-:Y:S01]  /*70c0*/  FFMA.FTZ R3, R3, -UR14, R48 ;  /* 0x8000000e03037c23 */ /* 0x000fe20008010030 */
[----:B------:R-:W-:Y:S01]  /*70d0*/  I2FP.F32.S32 R14, R14 ;  /* 0x0000000e000e7245 */ /* 0x000fe20000201400 */
[----:B------:R-:W-:Y:S01]  /*70e0*/  FFMA.FTZ R48, R9, -UR14, R44 ;  /* 0x8000000e09307c23 */ /* 0x000fe2000801002c */
[----:B------:R-:W-:Y:S01]  /*70f0*/  I2FP.F32.S32 R16, R16 ;  /* 0x0000001000107245 */ /* 0x000fe20000201400 */
[----:B------:R-:W-:Y:S01]  /*7100*/  VIADD R22, R2, 0x18 ;  /* 0x0000001802167836 */ /* 0x000fe20000000000 */
[----:B------:R-:W-:Y:S01]  /*7110*/  ISETP.GE.AND P4, PT, R12, R236, PT ;  /* 0x000000ec0c00720c */ /* 0x000fe20003f86270 */
[----:B------:R-:W-:Y:S01]  /*7120*/  FFMA.FTZ R44, R14, -UR14, R45 ;  /* 0x8000000e0e2c7c23 */ /* 0x000fe2000801002d */
[----:B------:R-:W-:-:S02]  /*7130*/  IMAD.IADD R14, R238, 0x1, -R10 ;  /* 0x00000001ee0e7824 */ /* 0x000fc400078e0a0a */
[----:B------:R-:W-:Y:S01]  /*7140*/  FFMA.FTZ R49, R16, -UR14, R49 ;  /* 0x8000000e10317c23 */ /* 0x000fe20008010031 */
[----:B------:R-:W-:Y:S01]  /*7150*/  IMAD.IADD R16, R238, 0x1, -R15 ;  /* 0x00000001ee107824 */ /* 0x000fe200078e0a0f */
[----:B------:R-:W-:Y:S01]  /*7160*/  ISETP.LT.OR P4, PT, R12, R237, P4 ;  /* 0x000000ed0c00720c */ /* 0x000fe20002781670 */
[C---:B------:R-:W-:Y:S01]  /*7170*/  IMAD.IADD R23, R238.reuse, 0x1, -R6 ;  /* 0x00000001ee177824 */ /* 0x040fe200078e0a06 */
[----:B------:R-:W-:Y:S01]  /*7180*/  IABS R14, R14 ;  /* 0x0000000e000e7213 */ /* 0x000fe20000000000 */
[----:B------:R-:W-:Y:S01]  /*7190*/  IMAD.IADD R19, R238, 0x1, -R22 ;  /* 0x00000001ee137824 */ /* 0x000fe200078e0a16 */
[----:B------:R-:W-:Y:S01]  /*71a0*/  IABS R16, R16 ;  /* 0x0000001000107213 */ /* 0x000fe20000000000 */
[C---:B------:R-:W-:Y:S01]  /*71b0*/  VIADD R11, R2.reuse, 0x20 ;  /* 0x00000020020b7836 */ /* 0x040fe20000000000 */
        /* <DEDUP_REMOVED lines=8> */
[----:B------:R-:W-:Y:S01]  /*7240*/  IABS R19, R19 ;  /* 0x0000001300137213 */ /* 0x000fe20000000000 */
[----:B------:R-:W-:Y:S01]  /*7250*/  VIADD R20, R2, 0x29 ;  /* 0x0000002902147836 */ /* 0x000fe20000000000 */
[----:B------:R-:W-:Y:S01]  /*7260*/  I2FP.F32.S32 R23, R23 ;  /* 0x0000001700177245 */ /* 0x000fe20000201400 */
[----:B------:R-:W-:Y:S01]  /*7270*/  IMAD.IADD R37, R238, 0x1, -R14 ;  /* 0x00000001ee257824 */ /* 0x000fe200078e0a0e */
[-C--:B------:R-:W-:Y:S01]  /*7280*/  ISETP.GE.AND P5, PT, R6, R236.reuse, PT ;  /* 0x000000ec0600720c */ /* 0x080fe20003fa6270 */
[C---:B------:R-:W-:Y:S01]  /*7290*/  IMAD.IADD R41, R238.reuse, 0x1, -R9 ;  /* 0x00000001ee297824 */ /* 0x040fe200078e0a09 */
[----:B------:R-:W-:Y:S01]  /*72a0*/  I2FP.F32.S32 R19, R19 ;  /* 0x0000001300137245 */ /* 0x000fe20000201400 */
[----:B------:R-:W-:Y:S01]  /*72b0*/  IMAD.IADD R52, R238, 0x1, -R20 ;  /* 0x00000001ee347824 */ /* 0x000fe200078e0a14 */
[----:B------:R-:W-:Y:S01]  /*72c0*/  IABS R37, R37 ;  /* 0x0000002500257213 */ /* 0x000fe20000000000 */
[C---:B------:R-:W-:Y:S01]  /*72d0*/  VIADD R16, R2.reuse, 0x31 ;  /* 0x0000003102107836 */ /* 0x040fe20000000000 */
[----:B------:R-:W-:Y:S01]  /*72e0*/  IABS R45, R45 ;  /* 0x0000002d002d7213 */ /* 0x000fe20000000000 */
[----:B------:R-:W-:Y:S01]  /*72f0*/  FFMA.FTZ R23, R23, -UR14, R40 ;  /* 0x8000000e17177c23 */ /* 0x000fe20008010028 */
[----:B------:R-:W-:Y:S01]  /*7300*/  I2FP.F32.S32 R37, R37 ;  /* 0x0000002500257245 */ /* 0x000fe20000201400 */
[----:B------:R-:W-:Y:S01]  /*7310*/  VIADD R18, R2, 0x30 ;  /* 0x0000003002127836 */ /* 0x000fe20000000000 */
[----:B------:R-:W-:Y:S01]  /*7320*/  FSEL R3, R3, -INF , !P2 ;  /* 0xff80000003037808 */ /* 0x000fe20005000000 */
[----:B------:R-:W-:Y:S01]  /*7330*/  FFMA.FTZ R19, R19, -UR14, R36 ;  /* 0x8000000e13137c23 */ /* 0x000fe20008010024 */
[----:B------:R-:W-:Y:S01]  /*7340*/  FSEL R49, R49, -INF , !P4 ;  /* 0xff80000031317808 */ /* 0x000fe20006000000 */
[----:B------:R-:W-:Y:S01]  /*7350*/  IMAD.IADD R40, R238, 0x1, -R16 ;  /* 0x00000001ee287824 */ /* 0x000fe200078e0a10 */
[-C--:B------:R-:W-:Y:S01]  /*7360*/  ISETP.GE.AND P2, PT, R4, R236.reuse, PT ;  /* 0x000000ec0400720c */ /* 0x080fe20003f46270 */
[----:B------:R-:W-:Y:S01]  /*7370*/  FFMA.FTZ R72, R37, -UR14, R72 ;  /* 0x8000000e25487c23 */ /* 0x000fe20008010048 */
[----:B------:R-:W-:Y:S01]  /*7380*/  ISETP.GE.AND P4, PT, R22, R236, PT ;  /* 0x000000ec1600720c */ /* 0x000fe20003f86270 */
[--C-:B------:R-:W-:Y:S01]  /*7390*/  IMAD R222, R7, 0x2, R224.reuse ;  /* 0x0000000207de7824 */ /* 0x100fe200078e02e0 */
[-C--:B------:R-:W-:Y:S01]  /*73a0*/  ISETP.LT.OR P0, PT, R8, R237.reuse, P0 ;  /* 0x000000ed0800720c */ /* 0x080fe20000701670 */
[C---:B------:R-:W-:Y:S01]  /*73b0*/  IMAD R221, R5.reuse, 0x2, R224 ;  /* 0x0000000205dd7824 */ /* 0x040fe200078e02e0 */
[----:B------:R-:W-:Y:S01]  /*73c0*/  ISETP.LT.OR P5, PT, R6, R237, P5 ;  /* 0x000000ed0600720c */ /* 0x000fe20002fa1670 */
[----:B------:R-:W-:Y:S01]  /*73d0*/  IMAD R220, R5, 0x2, R222 ;  /* 0x0000000205dc7824 */ /* 0x000fe200078e02de */
[C---:B------:R-:W-:Y:S01]  /*73e0*/  ISETP.LT.OR P3, PT, R2.reuse, R234, P3 ;  /* 0x000000ea0200720c */ /* 0x040fe20001f61670 */
[----:B------:R-:W-:Y:S01]  /*73f0*/  VIADD R2, R2, 0x39 ;  /* 0x0000003902027836 */ /* 0x000fe20000000000 */
[----:B------:R-:W-:Y:S01]  /*7400*/  IABS R41, R41 ;  /* 0x0000002900297213 */ /* 0x000fe20000000000 */
[----:B------:R-:W-:Y:S01]  /*7410*/  LDSM.16.MT88.4 R148, [R222+0x10000] ;  /* 0x01000000de94783b */ /* 0x000fe20000004200 */
[----:B------:R-:W-:Y:S01]  /*7420*/  I2FP.F32.S32 R45, R45 ;  /* 0x0000002d002d7245 */ /* 0x000fe20000201400 */
[----:B------:R-:W-:Y:S01]  /*7430*/  IMAD.IADD R36, R238, 0x1, -R2 ;  /* 0x00000001ee247824 */ /* 0x000fe200078e0a02 */
[----:B------:R-:W-:Y:S01]  /*7440*/  IABS R52, R52 ;  /* 0x0000003400347213 */ /* 0x000fe20000000000 */
[----:B------:R-:W-:Y:S01]  /*7450*/  LDSM.16.MT88.4 R132, [R220+0x10000] ;  /* 0x01000000dc84783b */ /* 0x000fe20000004200 */
[----:B------:R-:W-:Y:S01]  /*7460*/  FSEL R37, R44, -INF , !P0 ;  /* 0xff8000002c257808 */ /* 0x000fe20004000000 */
[----:B------:R-:W-:Y:S01]  /*7470*/  FFMA.FTZ R32, R45, -UR14, R32 ;  /* 0x8000000e2d207c23 */ /* 0x000fe20008010020 */
[-C--:B------:R-:W-:Y:S01]  /*7480*/  ISETP.LT.OR P2, PT, R4, R237.reuse, P2 ;  /* 0x000000ed0400720c */ /* 0x080fe20001741670 */
[----:B------:R-:W-:Y:S01]  /*7490*/  LDSM.16.MT88.4 R140, [R221+0x10000] ;  /* 0x01000000dd8c783b */ /* 0x000fe20000004200 */
[----:B------:R-:W-:-:S02]  /*74a0*/  ISETP.LT.OR P4, PT, R22, R237, P4 ;  /* 0x000000ed1600720c */ /* 0x000fc40002781670 */
[-C--:B------:R-:W-:Y:S01]  /*74b0*/  ISETP.GE.AND P0, PT, R11, R236.reuse, PT ;  /* 0x000000ec0b00720c */ /* 0x080fe20003f06270 */
[----:B------:R-:W-:Y:S01]  /*74c0*/  LDSM.16.MT88.4 R64, [R220+0x12000] ;  /* 0x01200000dc40783b */ /* 0x000fe20000004200 */
[----:B------:R-:W-:Y:S02]  /*74d0*/  FSEL R23, R23, -INF , !P5 ;  /* 0xff80000017177808 */ /* 0x000fe40006800000 */
[----:B------:R-:W-:Y:S01]  /*74e0*/  ISETP.GE.AND P5, PT, R10, R236, PT ;  /* 0x000000ec0a00720c */ /* 0x000fe20003fa6270 */
[----:B------:R-:W-:Y:S01]  /*74f0*/  LDSM.16.MT88.4 R80, [R222+0x14000] ;  /* 0x01400000de50783b */ /* 0x000fe20000004200 */
[----:B------:R-:W-:Y:S02]  /*7500*/  I2FP.F32.S32 R41, R41 ;  /* 0x0000002900297245 */ /* 0x000fe40000201400 */
[----:B------:R-:W-:Y:S01]  /*7510*/  I2FP.F32.S32 R52, R52 ;  /* 0x0000003400347245 */ /* 0x000fe20000201400 */
[----:B------:R-:W-:Y:S01]  /*7520*/  LDSM.16.MT88.4 R88, [R221+0x14000] ;  /* 0x01400000dd58783b */ /* 0x000fe20000004200 */
[----:B------:R-:W-:Y:S01]  /*7530*/  IABS R40, R40 ;  /* 0x0000002800287213 */ /* 0x000fe20000000000 */
[----:B------:R-:W-:Y:S01]  /*7540*/  FFMA.FTZ R28, R41, -UR14, R28 ;  /* 0x8000000e291c7c23 */ /* 0x000fe2000801001c */
[----:B------:R-:W-:Y:S01]  /*7550*/  FSEL R21, R21, -INF , !P2 ;  /* 0xff80000015157808 */ /* 0x000fe20005000000 */
[----:B------:R-:W-:Y:S01]  /*7560*/  FFMA.FTZ R29, R52, -UR14, R29 ;  /* 0x8000000e341d7c23 */ /* 0x000fe2000801001d */
[----:B------:R-:W-:Y:S01]  /*7570*/  FSEL R19, R19, -INF , !P4 ;  /* 0xff80000013137808 */ /* 0x000fe20006000000 */
[----:B------:R-:W-:Y:S01]  /*7580*/  IMAD.IADD R41, R238, 0x1, -R18 ;  /* 0x00000001ee297824 */ /* 0x000fe200078e0a12 */
[-C--:B------:R-:W-:Y:S01]  /*7590*/  ISETP.GE.AND P1, PT, R13, R236.reuse, PT ;  /* 0x000000ec0d00720c */ /* 0x080fe20003f26270 */
[----:B------:R-:W-:Y:S01]  /*75a0*/  LDSM.16.MT88.4 R156, [R224+0x10000] ;  /* 0x01000000e09c783b */ /* 0x000fe20000004200 */
[----:B------:R-:W-:-:S02]  /*75b0*/  ISETP.GE.AND P2, PT, R9, R236, PT ;  /* 0x000000ec0900720c */ /* 0x000fc40003f46270 */
[----:B------:R-:W-:Y:S01]  /*75c0*/  ISETP.GE.AND P4, PT, R20, R236, PT ;  /* 0x000000ec1400720c */ /* 0x000fe20003f86270 */
[----:B------:R-:W-:Y:S01]  /*75d0*/  LDSM.16.MT88.4 R56, [R221+0x12000] ;  /* 0x01200000dd38783b */ /* 0x000fe20000004200 */
[-C--:B------:R-:W-:Y:S02]  /*75e0*/  ISETP.LT.OR P0, PT, R11, R237.reuse, P0 ;  /* 0x000000ed0b00720c */ /* 0x080fe40000701670 */
[-C--:B------:R-:W-:Y:S01]  /*75f0*/  ISETP.LT.OR P5, PT, R10, R237.reuse, P5 ;  /* 0x000000ed0a00720c */ /* 0x080fe20002fa1670 */
[----:B------:R-:W-:Y:S01]  /*7600*/  LDSM.16.MT88.4 R96, [R220+0x14000] ;  /* 0x01400000dc60783b */ /* 0x000fe20000004200 */
[----:B------:R-:W-:Y:S02]  /*7610*/  IABS R36, R36 ;  /* 0x0000002400247213 */ /* 0x000fe40000000000 */
[----:B------:R-:W-:Y:S01]  /*7620*/  I2FP.F32.S32 R40, R40 ;  /* 0x0000002800287245 */ /* 0x000fe20000201400 */
[----:B------:R-:W-:Y:S01]  /*7630*/  LDSM.16.MT88.4 R104, [R224+0x16000] ;  /* 0x01600000e068783b */ /* 0x000fe20000004200 */
[----:B------:R-:W-:-:S02]  /*7640*/  ISETP.LT.OR P1, PT, R13, R237, P1 ;  /* 0x000000ed0d00720c */ /* 0x000fc40000f21670 */
[----:B------:R-:W-:Y:S01]  /*7650*/  FSEL R251, R32, -INF , !P0 ;  /* 0xff80000020fb7808 */ /* 0x000fe20004000000 */
[----:B------:R-:W-:Y:S01]  /*7660*/  FFMA.FTZ R25, R40, -UR14, R25 ;  /* 0x8000000e28197c23 */ /* 0x000fe20008010019 */
[-C--:B------:R-:W-:Y:S01]  /*7670*/  ISETP.LT.OR P2, PT, R9, R237.reuse, P2 ;  /* 0x000000ed0900720c */ /* 0x080fe20001741670 */
[----:B------:R-:W-:Y:S01]  /*7680*/  LDSM.16.MT88.4 R112, [R222+0x16000] ;  /* 0x01600000de70783b */ /* 0x000fe20000004200 */
[----:B------:R-:W-:Y:S02]  /*7690*/  ISETP.LT.OR P4, PT, R20, R237, P4 ;  /* 0x000000ed1400720c */ /* 0x000fe40002781670 */
[-C--:B------:R-:W-:Y:S01]  /*76a0*/  ISETP.GE.AND P0, PT, R16, R236.reuse, PT ;  /* 0x000000ec1000720c */ /* 0x080fe20003f06270 */
[----:B------:R-:W-:Y:S01]  /*76b0*/  LDSM.16.MT88.4 R120, [R221+0x16000] ;  /* 0x01600000dd78783b */ /* 0x000fe20000004200 */
[----:B------:R-:W-:Y:S01]  /*76c0*/  FSEL R187, R33, -INF , !P5 ;  /* 0xff80000021bb7808 */ /* 0x000fe20006800000 */
[----:B------:R-:W-:Y:S01]  /*76d0*/  IMAD.IADD R33, R235, 0x1, -R18 ;  /* 0x00000001eb217824 */ /* 0x000fe200078e0a12 */
[----:B------:R-:W-:-:S02]  /*76e0*/  ISETP.GE.AND P5, PT, R14, R236, PT ;  /* 0x000000ec0e00720c */ /* 0x000fc40003fa6270 */
[----:B------:R-:W-:Y:S02]  /*76f0*/  I2FP.F32.S32 R36, R36 ;  /* 0x0000002400247245 */ /* 0x000fe40000201400 */
[----:B------:R-:W-:Y:S02]  /*7700*/  FSEL R45, R48, -INF , !P1 ;  /* 0xff800000302d7808 */ /* 0x000fe40004800000 */
[----:B------:R-:W-:Y:S01]  /*7710*/  FSEL R247, R28, -INF , !P2 ;  /* 0xff8000001cf77808 */ /* 0x000fe20005000000 */
[----:B------:R-:W-:Y:S01]  /*7720*/  FFMA.FTZ R73, R36, -UR14, R73 ;  /* 0x8000000e24497c23 */ /* 0x000fe20008010049 */
[----:B------:R-:W-:Y:S02]  /*7730*/  FSEL R189, R29, -INF , !P4 ;  /* 0xff8000001dbd7808 */ /* 0x000fe40006000000 */
[----:B------:R-:W-:Y:S02]  /*7740*/  ISETP.GE.AND P1, PT, R15, R236, PT ;  /* 0x000000ec0f00720c */ /* 0x000fe40003f26270 */
[----:B------:R-:W-:-:S02]  /*7750*/  ISETP.GE.AND P2, PT, R12, R233, PT ;  /* 0x000000e90c00720c */ /* 0x000fc40003f46270 */
[----:B------:R-:W-:Y:S02]  /*7760*/  ISETP.GE.AND P4, PT, R2, R236, PT ;  /* 0x000000ec0200720c */ /* 0x000fe40003f86270 */
[-C--:B------:R-:W-:Y:S02]  /*7770*/  ISETP.LT.OR P0, PT, R16, R237.reuse, P0 ;  /* 0x000000ed1000720c */ /* 0x080fe40000701670 */
[----:B------:R-:W-:Y:S02]  /*7780*/  ISETP.LT.OR P5, PT, R14, R237, P5 ;  /* 0x000000ed0e00720c */ /* 0x000fe40002fa1670 */
[----:B------:R-:W-:Y:S02]  /*7790*/  IABS R41, R41 ;  /* 0x0000002900297213 */ /* 0x000fe40000000000 */
[-C--:B------:R-:W-:Y:S02]  /*77a0*/  ISETP.LT.OR P1, PT, R15, R237.reuse, P1 ;  /* 0x000000ed0f00720c */ /* 0x080fe40000f21670 */
[----:B------:R-:W-:Y:S01]  /*77b0*/  ISETP.LT.OR P2, PT, R12, R234, P2 ;  /* 0x000000ea0c00720c */ /* 0x000fe20001741670 */
[----:B------:R-:W-:Y:S01]  /*77c0*/  IMAD.IADD R12, R235, 0x1, -R12 ;  /* 0x00000001eb0c7824 */ /* 0x000fe200078e0a0c */
[----:B------:R-:W-:-:S02]  /*77d0*/  ISETP.LT.OR P4, PT, R2, R237, P4 ;  /* 0x000000ed0200720c */ /* 0x000fc40002781670 */
[----:B------:R-:W-:Y:S02]  /*77e0*/  FSEL R203, R25, -INF , !P0 ;  /* 0xff80000019cb7808 */ /* 0x000fe40004000000 */
[-C--:B------:R-:W-:Y:S02]  /*77f0*/  ISETP.GE.AND P0, PT, R8, R233.reuse, PT ;  /* 0x000000e90800720c */ /* 0x080fe40003f06270 */
[----:B------:R-:W-:Y:S02]  /*7800*/  FSEL R201, R72, -INF , !P5 ;  /* 0xff80000048c97808 */ /* 0x000fe40006800000 */
[----:B------:R-:W-:Y:S02]  /*7810*/  ISETP.GE.AND P5, PT, R6, R233, PT ;  /* 0x000000e90600720c */ /* 0x000fe40003fa6270 */
[----:B------:R-:W-:Y:S02]  /*7820*/  I2FP.F32.S32 R41, R41 ;  /* 0x0000002900297245 */ /* 0x000fe40000201400 */
[----:B------:R-:W-:-:S02]  /*7830*/  FSEL R17, R17, -INF , !P1 ;  /* 0xff80000011117808 */ /* 0x000fc40004800000 */
[----:B------:R-:W-:Y:S01]  /*7840*/  FSEL R199, R73, -INF , !P4 ;  /* 0xff80000049c77808 */ /* 0x000fe20006000000 */
[----:B------:R-:W-:Y:S01]  /*7850*/  FFMA.FTZ R24, R41, -UR14, R24 ;  /* 0x8000000e29187c23 */ /* 0x000fe20008010018 */
[----:B------:R-:W-:Y:S02]  /*7860*/  ISETP.GE.AND P1, PT, R18, R236, PT ;  /* 0x000000ec1200720c */ /* 0x000fe40003f26270 */
[----:B------:R-:W-:Y:S02]  /*7870*/  ISETP.GE.AND P4, PT, R4, R233, PT ;  /* 0x000000e90400720c */ /* 0x000fe40003f86270 */
[-C--:B------:R-:W-:Y:S01]  /*7880*/  ISETP.LT.OR P0, PT, R8, R234.reuse, P0 ;  /* 0x000000ea0800720c */ /* 0x080fe20000701670 */
[C---:B------:R-:W-:Y:S01]  /*7890*/  IMAD.IADD R8, R235.reuse, 0x1, -R8 ;  /* 0x00000001eb087824 */ /* 0x040fe200078e0a08 */
[----:B------:R-:W-:Y:S01]  /*78a0*/  ISETP.LT.OR P5, PT, R6, R234, P5 ;  /* 0x000000ea0600720c */ /* 0x000fe20002fa1670 */
[----:B------:R-:W-:Y:S01]  /*78b0*/  IMAD.IADD R6, R235, 0x1, -R6 ;  /* 0x00000001eb067824 */ /* 0x000fe200078e0a06 */
[----:B------:R-:W-:-:S02]  /*78c0*/  IABS R12, R12 ;  /* 0x0000000c000c7213 */ /* 0x000fc40000000000 */
[----:B------:R-:W-:Y:S02]  /*78d0*/  ISETP.LT.OR P1, PT, R18, R237, P1 ;  /* 0x000000ed1200720c */ /* 0x000fe40000f21670 */
[----:B------:R-:W-:Y:S01]  /*78e0*/  ISETP.LT.OR P4, PT, R4, R234, P4 ;  /* 0x000000ea0400720c */ /* 0x000fe20002781670 */
[----:B------:R-:W-:Y:S01]  /*78f0*/  IMAD.IADD R4, R235, 0x1, -R4 ;  /* 0x00000001eb047824 */ /* 0x000fe200078e0a04 */
[----:B------:R-:W-:Y:S02]  /*7900*/  I2FP.F32.S32 R12, R12 ;  /* 0x0000000c000c7245 */ /* 0x000fe40000201400 */
[----:B------:R-:W-:Y:S02]  /*7910*/  IABS R8, R8 ;  /* 0x0000000800087213 */ /* 0x000fe40000000000 */
[----:B------:R-:W-:Y:S01]  /*7920*/  IABS R6, R6 ;  /* 0x0000000600067213 */ /* 0x000fe20000000000 */
[----:B------:R-:W-:Y:S01]  /*7930*/  FFMA.FTZ R12, R12, -UR14, R51 ;  /* 0x8000000e0c0c7c23 */ /* 0x000fe20008010033 */
[----:B------:R-:W-:-:S02]  /*7940*/  FSEL R241, R24, -INF , !P1 ;  /* 0xff80000018f17808 */ /* 0x000fc40004800000 */
[CC--:B------:R-:W-:Y:S02]  /*7950*/  ISETP.GE.AND P1, PT, R13.reuse, R233.reuse, PT ;  /* 0x000000e90d00720c */ /* 0x0c0fe40003f26270 */
[----:B------:R-:W-:Y:S02]  /*7960*/  IABS R4, R4 ;  /* 0x0000000400047213 */ /* 0x000fe40000000000 */
[----:B------:R-:W-:Y:S02]  /*7970*/  I2FP.F32.S32 R8, R8 ;  /* 0x0000000800087245 */ /* 0x000fe40000201400 */
[----:B------:R-:W-:Y:S02]  /*7980*/  I2FP.F32.S32 R25, R6 ;  /* 0x0000000600197245 */ /* 0x000fe40000201400 */
[----:B------:R-:W-:Y:S01]  /*7990*/  ISETP.LT.OR P1, PT, R13, R234, P1 ;  /* 0x000000ea0d00720c */ /* 0x000fe20000f21670 */
[----:B------:R-:W-:Y:S01]  /*79a0*/  IMAD.IADD R13, R235, 0x1, -R13 ;  /* 0x00000001eb0d7824 */ /* 0x000fe200078e0a0d */
[----:B------:R-:W-:Y:S01]  /*79b0*/  I2FP.F32.S32 R4, R4 ;  /* 0x0000000400047245 */ /* 0x000fe20000201400 */
[----:B------:R-:W-:Y:S01]  /*79c0*/  FFMA.FTZ R8, R8, -UR14, R47 ;  /* 0x8000000e08087c23 */ /* 0x000fe2000801002f */
[----:B------:R-:W-:Y:S01]  /*79d0*/  FSEL R41, R12, -INF , !P2 ;  /* 0xff8000000c297808 */ /* 0x000fe20005000000 */
[----:B------:R-:W-:Y:S01]  /*79e0*/  FFMA.FTZ R42, R25, -UR14, R42 ;  /* 0x8000000e192a7c23 */ /* 0x000fe2000801002a */
[----:B------:R-:W-:Y:S01]  /*79f0*/  ISETP.GE.AND P2, PT, R15, R233, PT ;  /* 0x000000e90f00720c */ /* 0x000fe20003f46270 */
[----:B------:R-:W-:Y:S01]  /*7a00*/  FFMA.FTZ R43, R4, -UR14, R43 ;  /* 0x8000000e042b7c23 */ /* 0x000fe2000801002b */
[----:B------:R-:W-:Y:S01]  /*7a10*/  IABS R13, R13 ;  /* 0x0000000d000d7213 */ /* 0x000fe20000000000 */
[----:B------:R-:W-:Y:S01]  /*7a20*/  IMAD.IADD R4, R235, 0x1, -R15 ;  /* 0x00000001eb047824 */ /* 0x000fe200078e0a0f */
[----:B------:R-:W-:Y:S01]  /*7a30*/  ISETP.LT.OR P2, PT, R15, R234, P2 ;  /* 0x000000ea0f00720c */ /* 0x000fe20001741670 */
[----:B------:R-:W-:Y:S01]  /*7a40*/  IMAD.IADD R12, R235, 0x1, -R20 ;  /* 0x00000001eb0c7824 */ /* 0x000fe200078e0a14 */
[----:B------:R-:W-:-:S02]  /*7a50*/  FSEL R25, R8, -INF , !P0 ;  /* 0xff80000008197808 */ /* 0x000fc40004000000 */
[----:B------:R-:W-:Y:S02]  /*7a60*/  FSEL R15, R42, -INF , !P5 ;  /* 0xff8000002a0f7808 */ /* 0x000fe40006800000 */
[----:B------:R-:W-:Y:S02]  /*7a70*/  FMNMX.FTZ R8, R3, R49, !PT ;  /* 0x0000003103087209 */ /* 0x000fe40007810000 */
[----:B------:R-:W-:Y:S02]  /*7a80*/  ISETP.GE.AND P5, PT, R9, R233, PT ;  /* 0x000000e90900720c */ /* 0x000fe40003fa6270 */
[----:B------:R-:W-:Y:S02]  /*7a90*/  I2FP.F32.S32 R13, R13 ;  /* 0x0000000d000d7245 */ /* 0x000fe40000201400 */
[----:B------:R-:W-:Y:S02]  /*7aa0*/  FMNMX.FTZ R8, R45, R8, !PT ;  /* 0x000000082d087209 */ /* 0x000fe40007810000 */
[----:B------:R-:W-:Y:S01]  /*7ab0*/  ISETP.LT.OR P5, PT, R9, R234, P5 ;  /* 0x000000ea0900720c */ /* 0x000fe20002fa1670 */
[----:B------:R-:W-:-:S02]  /*7ac0*/  IMAD.IADD R9, R235, 0x1, -R9 ;  /* 0x00000001eb097824 */ /* 0x000fc400078e0a09 */
[----:B------:R-:W-:Y:S01]  /*7ad0*/  FFMA.FTZ R13, R13, -UR14, R46 ;  /* 0x8000000e0d0d7c23 */ /* 0x000fe2000801002e */
[----:B------:R-:W-:Y:S02]  /*7ae0*/  IABS R4, R4 ;  /* 0x0000000400047213 */ /* 0x000fe40000000000 */
[----:B------:R-:W-:Y:S02]  /*7af0*/  FSEL R47, R50, -INF , !P3 ;  /* 0xff800000322f7808 */ /* 0x000fe40005800000 */
[----:B------:R-:W-:Y:S02]  /*7b00*/  FMNMX.FTZ R8, R37, R8, !PT ;  /* 0x0000000825087209 */ /* 0x000fe40007810000 */
[----:B------:R-:W-:Y:S02]  /*7b10*/  ISETP.GE.AND P3, PT, R22, R233, PT ;  /* 0x000000e91600720c */ /* 0x000fe40003f66270 */
[----:B------:R-:W-:Y:S02]  /*7b20*/  IABS R9, R9 ;  /* 0x0000000900097213 */ /* 0x000fe40000000000 */
[----:B------:R-:W-:-:S02]  /*7b30*/  I2FP.F32.S32 R4, R4 ;  /* 0x0000000400047245 */ /* 0x000fc40000201400 */
[----:B------:R-:W-:Y:S02]  /*7b40*/  FSEL R29, R13, -INF , !P1 ;  /* 0xff8000000d1d7808 */ /* 0x000fe40004800000 */
[----:B------:R-:W-:Y:S01]  /*7b50*/  FMNMX.FTZ R8, R23, R8, !PT ;  /* 0x0000000817087209 */ /* 0x000fe20007810000 */
[----:B------:R-:W-:Y:S01]  /*7b60*/  FFMA.FTZ R4, R4, -UR14, R39 ;  /* 0x8000000e04047c23 */ /* 0x000fe20008010027 */
[----:B------:R-:W-:Y:S01]  /*7b70*/  ISETP.LT.OR P3, PT, R22, R234, P3 ;  /* 0x000000ea1600720c */ /* 0x000fe20001f61670 */
[----:B------:R-:W-:Y:S01]  /*7b80*/  IMAD.IADD R22, R235, 0x1, -R22 ;  /* 0x00000001eb167824 */ /* 0x000fe200078e0a16 */
[-C--:B------:R-:W-:Y:S02]  /*7b90*/  ISETP.GE.AND P1, PT, R11, R233.reuse, PT ;  /* 0x000000e90b00720c */ /* 0x080fe40003f26270 */
[----:B------:R-:W-:Y:S02]  /*7ba0*/  ISETP.GE.AND P0, PT, R10, R233, PT ;  /* 0x000000e90a00720c */ /* 0x000fe40003f06270 */
[----:B------:R-:W-:-:S02]  /*7bb0*/  I2FP.F32.S32 R9, R9 ;  /* 0x0000000900097245 */ /* 0x000fc40000201400 */
[----:B------:R-:W-:Y:S02]  /*7bc0*/  FMNMX.FTZ R8, R21, R8, !PT ;  /* 0x0000000815087209 */ /* 0x000fe40007810000 */
[-C--:B------:R-:W-:Y:S01]  /*7bd0*/  ISETP.LT.OR P1, PT, R11, R234.reuse, P1 ;  /* 0x000000ea0b00720c */ /* 0x080fe20000f21670 */
[----:B------:R-:W-:Y:S01]  /*7be0*/  IMAD.IADD R11, R235, 0x1, -R11 ;  /* 0x00000001eb0b7824 */ /* 0x000fe200078e0a0b */
[----:B------:R-:W-:Y:S01]  /*7bf0*/  FMNMX.FTZ R6, R47, R41, !PT ;  /* 0x000000292f067209 */ /* 0x000fe20007810000 */
[----:B------:R-:W-:Y:S01]  /*7c00*/  FFMA.FTZ R30, R9, -UR14, R30 ;  /* 0x8000000e091e7c23 */ /* 0x000fe2000801001e */
[----:B------:R-:W-:Y:S01]  /*7c10*/  ISETP.LT.OR P0, PT, R10, R234, P0 ;  /* 0x000000ea0a00720c */ /* 0x000fe20000701670 */
[----:B------:R-:W-:Y:S01]  /*7c20*/  IMAD.IADD R10, R235, 0x1, -R10 ;  /* 0x00000001eb0a7824 */ /* 0x000fe200078e0a0a */
[----:B------:R-:W-:Y:S02]  /*7c30*/  IABS R22, R22 ;  /* 0x0000001600167213 */ /* 0x000fe40000000000 */
[----:B------:R-:W-:-:S02]  /*7c40*/  FMNMX.FTZ R8, R19, R8, !PT ;  /* 0x0000000813087209 */ /* 0x000fc40007810000 */
[----:B------:R-:W-:Y:S01]  /*7c50*/  FSEL R9, R4, -INF , !P2 ;  /* 0xff80000004097808 */ /* 0x000fe20005000000 */
[----:B------:R-:W-:Y:S01]  /*7c60*/  IMAD.IADD R4, R235, 0x1, -R16 ;  /* 0x00000001eb047824 */ /* 0x000fe200078e0a10 */
[----:B------:R-:W-:Y:S02]  /*7c70*/  FMNMX.FTZ R6, R29, R6, !PT ;  /* 0x000000061d067209 */ /* 0x000fe40007810000 */
[----:B------:R-:W-:Y:S02]  /*7c80*/  IABS R11, R11 ;  /* 0x0000000b000b7213 */ /* 0x000fe40000000000 */
[----:B------:R-:W-:Y:S02]  /*7c90*/  I2FP.F32.S32 R13, R22 ;  /* 0x00000016000d7245 */ /* 0x000fe40000201400 */
[----:B------:R-:W-:Y:S02]  /*7ca0*/  FMNMX.FTZ R8, R17, R8, !PT ;  /* 0x0000000811087209 */ /* 0x000fe40007810000 */
[----:B------:R-:W-:Y:S01]  /*7cb0*/  IABS R10, R10 ;  /* 0x0000000a000a7213 */ /* 0x000fe20000000000 */
[----:B------:R-:W-:Y:S01]  /*7cc0*/  FFMA.FTZ R38, R13, -UR14, R38 ;  /* 0x8000000e0d267c23 */ /* 0x000fe20008010026 */
[----:B------:R-:W-:-:S02]  /*7cd0*/  FMNMX.FTZ R6, R25, R6, !PT ;  /* 0x0000000619067209 */ /* 0x000fc40007810000 */
[----:B------:R-:W-:Y:S02]  /*7ce0*/  I2FP.F32.S32 R11, R11 ;  /* 0x0000000b000b7245 */ /* 0x000fe40000201400 */
[----:B------:R-:W-:Y:S02]  /*7cf0*/  IABS R4, R4 ;  /* 0x0000000400047213 */ /* 0x000fe40000000000 */
[----:B------:R-:W-:Y:S01]  /*7d00*/  FMNMX.FTZ R8, R251, R8, !PT ;  /* 0x00000008fb087209 */ /* 0x000fe20007810000 */
[----:B------:R-:W-:Y:S01]  /*7d10*/  FFMA.FTZ R34, R11, -UR14, R34 ;  /* 0x8000000e0b227c23 */ /* 0x000fe20008010022 */
[----:B------:R-:W-:Y:S02]  /*7d20*/  I2FP.F32.S32 R10, R10 ;  /* 0x0000000a000a7245 */ /* 0x000fe40000201400 */
[----:B------:R-:W-:Y:S02]  /*7d30*/  FSEL R13, R43, -INF , !P4 ;  /* 0xff8000002b0d7808 */ /* 0x000fe40006000000 */
[----:B------:R-:W-:Y:S01]  /*7d40*/  FMNMX.FTZ R6, R15, R6, !PT ;  /* 0x000000060f067209 */ /* 0x000fe20007810000 */
[----:B------:R-:W-:Y:S01]  /*7d50*/  FFMA.FTZ R10, R10, -UR14, R35 ;  /* 0x8000000e0a0a7c23 */ /* 0x000fe20008010023 */
[----:B------:R-:W-:-:S02]  /*7d60*/  I2FP.F32.S32 R4, R4 ;  /* 0x0000000400047245 */ /* 0x000fc40000201400 */
[----:B------:R-:W-:Y:S02]  /*7d70*/  FMNMX.FTZ R8, R187, R8, !PT ;  /* 0x00000008bb087209 */ /* 0x000fe40007810000 */
[----:B------:R-:W-:Y:S01]  /*7d80*/  FSEL R11, R38, -INF , !P3 ;  /* 0xff800000260b7808 */ /* 0x000fe20005800000 */
[----:B------:R-:W-:Y:S01]  /*7d90*/  FFMA.FTZ R27, R4, -UR14, R27 ;  /* 0x8000000e041b7c23 */ /* 0x000fe2000801001b */
[----:B------:R-:W-:Y:S02]  /*7da0*/  FMNMX.FTZ R6, R13, R6, !PT ;  /* 0x000000060d067209 */ /* 0x000fe40007810000 */
[----:B------:R-:W-:Y:S02]  /*7db0*/  IABS R33, R33 ;  /* 0x0000002100217213 */ /* 0x000fe40000000000 */
[----:B------:R-:W-:Y:S02]  /*7dc0*/  FMNMX.FTZ R8, R247, R8, !PT ;  /* 0x00000008f7087209 */ /* 0x000fe40007810000 */
[----:B------:R-:W-:Y:S01]  /*7dd0*/  FMNMX.FTZ R4, R11, R6, !PT ;  /* 0x000000060b047209 */ /* 0x000fe20007810000 */
[----:B------:R-:W-:Y:S01]  /*7de0*/  IMAD.IADD R6, R235, 0x1, -R2 ;  /* 0x00000001eb067824 */ /* 0x000fe200078e0a02 */
[----:B------:R-:W-:-:S02]  /*7df0*/  IABS R12, R12 ;  /* 0x0000000c000c7213 */ /* 0x000fc40000000000 */
[----:B------:R-:W-:Y:S02]  /*7e00*/  FSEL R193, R10, -INF , !P0 ;  /* 0xff8000000ac17808 */ /* 0x000fe40004000000 */
[----:B------:R-:W-:Y:S02]  /*7e10*/  I2FP.F32.S32 R33, R33 ;  /* 0x0000002100217245 */ /* 0x000fe40000201400 */
[----:B------:R-:W-:Y:S02]  /*7e20*/  FMNMX.FTZ R10, R189, R8, !PT ;  /* 0x00000008bd0a7209 */ /* 0x000fe40007810000 */
[----:B------:R-:W-:Y:S01]  /*7e30*/  FSEL R245, R34, -INF , !P1 ;  /* 0xff80000022f57808 */ /* 0x000fe20004800000 */
[----:B------:R-:W-:Y:S01]  /*7e40*/  FFMA.FTZ R26, R33, -UR14, R26 ;  /* 0x8000000e211a7c23 */ /* 0x000fe2000801001a */
[----:B------:R-:W-:Y:S01]  /*7e50*/  FMNMX.FTZ R8, R9, R4, !PT ;  /* 0x0000000409087209 */ /* 0x000fe20007810000 */
[----:B------:R-:W-:Y:S01]  /*7e60*/  IMAD.IADD R33, R235, 0x1, -R14 ;  /* 0x00000001eb217824 */ /* 0x000fe200078e0a0e */
[----:B------:R-:W-:-:S02]  /*7e70*/  I2FP.F32.S32 R12, R12 ;  /* 0x0000000c000c7245 */ /* 0x000fc40000201400 */
[-C--:B------:R-:W-:Y:S02]  /*7e80*/  ISETP.GE.AND P4, PT, R20, R233.reuse, PT ;  /* 0x000000e91400720c */ /* 0x080fe40003f86270 */
[----:B------:R-:W-:Y:S01]  /*7e90*/  FMNMX.FTZ R4, R241, R10, !PT ;  /* 0x0000000af1047209 */ /* 0x000fe20007810000 */
[----:B------:R-:W-:Y:S01]  /*7ea0*/  FFMA.FTZ R31, R12, -UR14, R31 ;  /* 0x8000000e0c1f7c23 */ /* 0x000fe2000801001f */
[----:B------:R-:W-:Y:S02]  /*7eb0*/  FMNMX.FTZ R8, R245, R8, !PT ;  /* 0x00000008f5087209 */ /* 0x000fe40007810000 */
[----:B------:R-:W-:Y:S02]  /*7ec0*/  ISETP.GE.AND P3, PT, R18, R233, PT ;  /* 0x000000e91200720c */ /* 0x000fe40003f66270 */
[----:B------:R-:W-:Y:S02]  /*7ed0*/  ISETP.LT.OR P4, PT, R20, R234, P4 ;  /* 0x000000ea1400720c */ /* 0x000fe40002781670 */
[----:B------:R-:W-:-:S02]  /*7ee0*/  FMNMX.FTZ R4, R203, R4, !PT ;  /* 0x00000004cb047209 */ /* 0x000fc40007810000 */
[----:B------:R-:W-:Y:S02]  /*7ef0*/  FSEL R243, R30, -INF , !P5 ;  /* 0xff8000001ef37808 */ /* 0x000fe40006800000 */
[----:B------:R-:W-:Y:S02]  /*7f00*/  FMNMX.FTZ R8, R193, R8, !PT ;  /* 0x00000008c1087209 */ /* 0x000fe40007810000 */
[----:B------:R-:W-:Y:S02]  /*7f10*/  IABS R33, R33 ;  /* 0x0000002100217213 */ /* 0x000fe40000000000 */
[----:B------:R-:W-:Y:S02]  /*7f20*/  ISETP.LT.OR P3, PT, R18, R234, P3 ;  /* 0x000000ea1200720c */ /* 0x000fe40001f61670 */
[----:B------:R-:W-:Y:S02]  /*7f30*/  ISETP.GE.AND P2, PT, R16, R233, PT ;  /* 0x000000e91000720c */ /* 0x000fe40003f46270 */
[----:B------:R-:W-:-:S02]  /*7f40*/  FMNMX.FTZ R4, R201, R4, !PT ;  /* 0x00000004c9047209 */ /* 0x000fc40007810000 */
[----:B------:R-:W-:Y:S02]  /*7f50*/  FSEL R197, R31, -INF , !P4 ;  /* 0xff8000001fc57808 */ /* 0x000fe40006000000 */
[----:B------:R-:W-:Y:S02]  /*7f60*/  FMNMX.FTZ R8, R243, R8, !PT ;  /* 0x00000008f3087209 */ /* 0x000fe40007810000 */
[----:B------:R-:W-:Y:S02]  /*7f70*/  IABS R6, R6 ;  /* 0x0000000600067213 */ /* 0x000fe40000000000 */
[----:B------:R-:W-:Y:S02]  /*7f80*/  I2FP.F32.S32 R33, R33 ;  /* 0x0000002100217245 */ /* 0x000fe40000201400 */
[----:B------:R-:W-:Y:S02]  /*7f90*/  ISETP.LT.OR P2, PT, R16, R234, P2 ;  /* 0x000000ea1000720c */ /* 0x000fe40001741670 */
[----:B------:R-:W-:Y:S01]  /*7fa0*/  ISETP.GE.AND P1, PT, R14, R233, PT ;  /* 0x000000e90e00720c */ /* 0x000fe20003f26270 */
[----:B------:R-:W-:Y:S01]  /*7fb0*/  FFMA.FTZ R74, R33, -UR14, R74 ;  /* 0x8000000e214a7c23 */ /* 0x000fe2000801004a */
[----:B------:R-:W-:-:S02]  /*7fc0*/  FMNMX.FTZ R4, R199, R4, !PT ;  /* 0x00000004c7047209 */ /* 0x000fc40007810000 */
[----:B------:R-:W-:Y:S02]  /*7fd0*/  FSEL R35, R26, -INF , !P3 ;  /* 0xff8000001a237808 */ /* 0x000fe40005800000 */
[----:B------:R-:W-:Y:S01]  /*7fe0*/  FMNMX.FTZ R8, R197, R8, !PT ;  /* 0x00000008c5087209 */ /* 0x000fe20007810000 */
[----:B------:R-:W1:Y:S01]  /*7ff0*/  SHFL.BFLY PT, R31, R4, 0x2, 0x1f ;  /* 0x0c401f00041f7f89 */ /* 0x000e6200000e0000 */
[----:B------:R-:W-:Y:S02]  /*8000*/  I2FP.F32.S32 R6, R6 ;  /* 0x0000000600067245 */ /* 0x000fe40000201400 */
[----:B------:R-:W-:Y:S02]  /*8010*/  ISETP.GE.AND P0, PT, R2, R233, PT ;  /* 0x000000e90200720c */ /* 0x000fe40003f06270 */
[----:B------:R-:W-:Y:S01]  /*8020*/  ISETP.LT.OR P1, PT, R14, R234, P1 ;  /* 0x000000ea0e00720c */ /* 0x000fe20000f21670 */
[----:B------:R-:W-:Y:S01]  /*8030*/  FFMA.FTZ R6, R6, -UR14, R75 ;  /* 0x8000000e06067c23 */ /* 0x000fe2000801004b */
[----:B------:R-:W-:-:S02]  /*8040*/  FSEL R33, R27, -INF , !P2 ;  /* 0xff8000001b217808 */ /* 0x000fc40005000000 */
[----:B------:R-:W-:Y:S02]  /*8050*/  FMNMX.FTZ R8, R35, R8, !PT ;  /* 0x0000000823087209 */ /* 0x000fe40007810000 */
[----:B------:R-:W-:Y:S02]  /*8060*/  ISETP.LT.OR P0, PT, R2, R234, P0 ;  /* 0x000000ea0200720c */ /* 0x000fe40000701670 */
[----:B------:R-:W-:Y:S02]  /*8070*/  FSEL R195, R74, -INF , !P1 ;  /* 0xff8000004ac37808 */ /* 0x000fe40004800000 */
[----:B------:R-:W-:Y:S01]  /*8080*/  FMNMX.FTZ R8, R33, R8, !PT ;  /* 0x0000000821087209 */ /* 0x000fe20007810000 */
[----:B------:R-:W-:Y:S01]  /*8090*/  LDSM.16.MT88.4 R72, [R224+0x14000] ;  /* 0x01400000e048783b */ /* 0x000fe20000004200 */
[----:B------:R-:W-:Y:S02]  /*80a0*/  FSEL R191, R6, -INF , !P0 ;  /* 0xff80000006bf7808 */ /* 0x000fe40004000000 */
[----:B------:R-:W-:-:S04]  /*80b0*/  FMNMX.FTZ R6, R195, R8, !PT ;  /* 0x00000008c3067209 */ /* 0x000fc80007810000 */
[----:B------:R-:W-:Y:S02]  /*80c0*/  FMNMX.FTZ R6, R191, R6, !PT ;  /* 0x00000006bf067209 */ /* 0x000fe40007810000 */
[----:B-1----:R-:W-:-:S03]  /*80d0*/  FMNMX.FTZ R31, R4, R31, !PT ;  /* 0x0000001f041f7209 */ /* 0x002fc60007810000 */
[----:B------:R-:W1:Y:S04]  /*80e0*/  SHFL.BFLY PT, R27, R6, 0x2, 0x1f ;  /* 0x0c401f00061b7f89 */ /* 0x000e6800000e0000 */
[----:B------:R-:W2:Y:S01]  /*80f0*/  SHFL.BFLY PT, R164, R31, 0x1, 0x1f ;  /* 0x0c201f001fa47f89 */ /* 0x000ea200000e0000 */
[----:B-1----:R-:W-:Y:S02]  /*8100*/  FMNMX.FTZ R27, R6, R27, !PT ;  /* 0x0000001b061b7209 */ /* 0x002fe40007810000 */
        /* <DEDUP_REMOVED lines=15> */
[----:B-1----:R-:W-:Y:S01]  /*8200*/  FMNMX.FTZ R3, R27, R2, !PT ;  /* 0x000000021b037209 */ /* 0x002fe20007810000 */
[--C-:B------:R-:W-:Y:S01]  /*8210*/  FFMA.FTZ R2, R17, UR22, -R32.reuse ;  /* 0x0000001611027c23 */ /* 0x100fe20008010820 */
[----:B------:R-:W-:Y:S01]  /*8220*/  LDSM.16.MT88.4 R48, [R222+0x12000] ;  /* 0x01200000de30783b */ /* 0x000fe20000004200 */
[--C-:B------:R-:W-:Y:S01]  /*8230*/  FFMA.FTZ R187, R187, UR22, -R32.reuse ;  /* 0x00000016bbbb7c23 */ /* 0x100fe20008010820 */
[C---:B------:R-:W-:Y:S01]  /*8240*/  FSETP.NEU.FTZ.AND P0, PT, R3.reuse, -INF , PT ;  /* 0xff8000000300780b */ /* 0x040fe20003f1d000 */
[----:B------:R-:W-:Y:S01]  /*8250*/  FMUL.FTZ R188, R3, UR22 ;  /* 0x0000001603bc7c20 */ /* 0x000fe20008410000 */
[----:B------:R-:W1:Y:S01]  /*8260*/  MUFU.EX2 R180, R180 ;  /* 0x000000b400b47308 */ /* 0x000e620000000800 */
[----:B------:R-:W-:Y:S01]  /*8270*/  LDSM.16.MT88.4 R16, [R221+0x10800] ;  /* 0x01080000dd10783b */ /* 0x000fe20000004200 */
[--C-:B------:R-:W-:Y:S01]  /*8280*/  FFMA.FTZ R184, R247, UR22, -R32.reuse ;  /* 0x00000016f7b87c23 */ /* 0x100fe20008010820 */
[--C-:B------:R-:W-:Y:S01]  /*8290*/  FFMA.FTZ R189, R189, UR22, -R32.reuse ;  /* 0x00000016bdbd7c23 */ /* 0x100fe20008010820 */
[----:B------:R-:W-:Y:S01]  /*82a0*/  FSEL R188, R188, RZ, P0 ;  /* 0x000000ffbcbc7208 */ /* 0x000fe20000000000 */
[--C-:B------:R-:W-:Y:S01]  /*82b0*/  FFMA.FTZ R247, R199, UR22, -R32.reuse ;  /* 0x00000016c7f77c23 */ /* 0x100fe20008010820 */
[--C-:B------:R-:W-:Y:S01]  /*82c0*/  FFMA.FTZ R192, R241, UR22, -R32.reuse ;  /* 0x00000016f1c07c23 */ /* 0x100fe20008010820 */
[----:B------:R-:W-:Y:S01]  /*82d0*/  FFMA.FTZ R203, R203, UR22, -R32 ;  /* 0x00000016cbcb7c23 */ /* 0x000fe20008010820 */
[----:B------:R-:W-:Y:S01]  /*82e0*/  MUFU.EX2 R181, R181 ;  /* 0x000000b500b57308 */ /* 0x000fe20000000800 */
[--C-:B------:R-:W-:Y:S01]  /*82f0*/  FFMA.FTZ R185, R41, UR22, -R188.reuse ;  /* 0x0000001629b97c23 */ /* 0x100fe200080108bc */
[--C-:B------:R-:W-:Y:S01]  /*8300*/  FFMA.FTZ R178, R47, UR22, -R188.reuse ;  /* 0x000000162fb27c23 */ /* 0x100fe200080108bc */
[----:B------:R-:W2:Y:S01]  /*8310*/  LDSM.16.MT88.4 R40, [R224+0x12000] ;  /* 0x01200000e028783b */ /* 0x000ea20000004200 */
[--C-:B------:R-:W-:Y:S01]  /*8320*/  FFMA.FTZ R176, R29, UR22, -R188.reuse ;  /* 0x000000161db07c23 */ /* 0x100fe200080108bc */
[--C-:B------:R-:W-:Y:S01]  /*8330*/  FFMA.FTZ R179, R25, UR22, -R188.reuse ;  /* 0x0000001619b37c23 */ /* 0x100fe200080108bc */
[--C-:B------:R-:W-:Y:S01]  /*8340*/  FFMA.FTZ R175, R15, UR22, -R188.reuse ;  /* 0x000000160faf7c23 */ /* 0x100fe200080108bc */
[--C-:B------:R-:W-:Y:S01]  /*8350*/  FFMA.FTZ R170, R13, UR22, -R188.reuse ;  /* 0x000000160daa7c23 */ /* 0x100fe200080108bc */
[----:B------:R-:W3:Y:S01]  /*8360*/  MUFU.EX2 R174, R174 ;  /* 0x000000ae00ae7308 */ /* 0x000ee20000000800 */
[----:B-1----:R-:W-:Y:S01]  /*8370*/  F2FP.F16.F32.PACK_AB R128, R180, R183 ;  /* 0x000000b7b480723e */ /* 0x002fe200000000ff */
[--C-:B------:R-:W-:Y:S01]  /*8380*/  FFMA.FTZ R171, R11, UR22, -R188.reuse ;  /* 0x000000160bab7c23 */ /* 0x100fe200080108bc */
[--C-:B------:R-:W-:Y:S01]  /*8390*/  FFMA.FTZ R0, R9, UR22, -R188.reuse ;  /* 0x0000001609007c23 */ /* 0x100fe200080108bc */
[----:B------:R-:W1:Y:S01]  /*83a0*/  LDSM.16.MT88.4 R12, [R220+0x10800] ;  /* 0x01080000dc0c783b */ /* 0x000e620000004200 */
[--C-:B------:R-:W-:Y:S01]  /*83b0*/  FFMA.FTZ R186, R245, UR22, -R188.reuse ;  /* 0x00000016f5ba7c23 */ /* 0x100fe200080108bc */
[--C-:B------:R-:W-:Y:S01]  /*83c0*/  FFMA.FTZ R193, R193, UR22, -R188.reuse ;  /* 0x00000016c1c17c23 */ /* 0x100fe200080108bc */
[--C-:B------:R-:W-:Y:S01]  /*83d0*/  FFMA.FTZ R190, R243, UR22, -R188.reuse ;  /* 0x00000016f3be7c23 */ /* 0x100fe200080108bc */
[----:B------:R-:W-:Y:S01]  /*83e0*/  MUFU.EX2 R178, R178 ;  /* 0x000000b200b27308 */ /* 0x000fe20000000800 */
[----:B------:R-:W4:Y:S01]  /*83f0*/  LDSM.16.MT88.4 R8, [R224+0x12800] ;  /* 0x01280000e008783b */ /* 0x000f220000004200 */
[--C-:B------:R-:W-:Y:S01]  /*8400*/  FFMA.FTZ R197, R197, UR22, -R188.reuse ;  /* 0x00000016c5c57c23 */ /* 0x100fe200080108bc */
[--C-:B------:R-:W-:Y:S01]  /*8410*/  FFMA.FTZ R196, R35, UR22, -R188.reuse ;  /* 0x0000001623c47c23 */ /* 0x100fe200080108bc */
[--C-:B------:R-:W-:Y:S01]  /*8420*/  FFMA.FTZ R199, R33, UR22, -R188.reuse ;  /* 0x0000001621c77c23 */ /* 0x100fe200080108bc */
[----:B------:R-:W5:Y:S01]  /*8430*/  LDSM.16.MT88.4 R24, [R220+0x16000] ;  /* 0x01600000dc18783b */ /* 0x000f620000004200 */
[----:B------:R-:W-:Y:S01]  /*8440*/  FFMA.FTZ R195, R195, UR22, -R188 ;  /* 0x00000016c3c37c23 */ /* 0x000fe200080108bc */
[----:B------:R-:W-:Y:S01]  /*8450*/  FFMA.FTZ R194, R201, UR22, -R32 ;  /* 0x00000016c9c27c23 */ /* 0x000fe20008010820 */
[----:B------:R-:W2:Y:S01]  /*8460*/  MUFU.EX2 R185, R185 ;  /* 0x000000b900b97308 */ /* 0x000ea20000000800 */
[----:B---3--:R-:W-:Y:S01]  /*8470*/  F2FP.F16.F32.PACK_AB R130, R174, R181 ;  /* 0x000000b5ae82723e */ /* 0x008fe200000000ff */
[----:B------:R-:W-:Y:S01]  /*8480*/  LDSM.16.MT88.4 R28, [R224+0x10800] ;  /* 0x01080000e01c783b */ /* 0x000fe20000004200 */
[----:B------:R-:W-:Y:S01]  /*8490*/  FFMA.FTZ R188, R191, UR22, -R188 ;  /* 0x00000016bfbc7c23 */ /* 0x000fe200080108bc */
[----:B------:R-:W-:Y:S01]  /*84a0*/  FADD.FTZ R180, R183, R180 ;  /* 0x000000b4b7b47221 */ /* 0x000fe20000010000 */
[----:B------:R-:W-:Y:S01]  /*84b0*/  LEA R242, P0, R165, UR18, 0x1 ;  /* 0x00000012a5f27c11 */ /* 0x000fe2000f8008ff */
[----:B------:R-:W-:Y:S02]  /*84c0*/  LDSM.16.MT88.4 R32, [R224+0x11800] ;  /* 0x01180000e020783b */ /* 0x000fe40000004200 */
[----:B------:R-:W-:Y:S01]  /*84d0*/  MUFU.EX2 R176, R176 ;  /* 0x000000b000b07308 */ /* 0x000fe20000000800 */
[----:B------:R-:W-:Y:S01]  /*84e0*/  FADD.FTZ R181, R181, R180 ;  /* 0x000000b4b5b57221 */ /* 0x000fe20000010000 */
[----:B------:R-:W-:-:S03]  /*84f0*/  LEA.HI.X R243, R165, UR19, R166, 0x1, P0 ;  /* 0x00000013a5f37c11 */ /* 0x000fc600080f0ca6 */
[----:B------:R-:W-:-:S03]  /*8500*/  FADD.FTZ R174, R174, R181 ;  /* 0x000000b5aeae7221 */ /* 0x000fc60000010000 */
[----:B------:R-:W3:Y:S01]  /*8510*/  MUFU.EX2 R179, R179 ;  /* 0x000000b300b37308 */ /* 0x000ee20000000800 */
[----:B--2---:R-:W-:Y:S01]  /*8520*/  F2FP.F16.F32.PACK_AB R129, R185, R178 ;  /* 0x000000b2b981723e */ /* 0x004fe200000000ff */
[----:B------:R-:W-:-:S06]  /*8530*/  FADD.FTZ R185, R178, R185 ;  /* 0x000000b9b2b97221 */ /* 0x000fcc0000010000 */
[----:B------:R-:W-:Y:S08]  /*8540*/  MUFU.EX2 R177, R177 ;  /* 0x000000b100b17308 */ /* 0x000ff00000000800 */
[----:B------:R-:W2:Y:S01]  /*8550*/  MUFU.EX2 R172, R172 ;  /* 0x000000ac00ac7308 */ /* 0x000ea20000000800 */
[----:B---3--:R-:W-:-:S07]  /*8560*/  F2FP.F16.F32.PACK_AB R131, R179, R176 ;  /* 0x000000b0b383723e */ /* 0x008fce00000000ff */
        /* <DEDUP_REMOVED lines=20> */
[C---:B------:R-:W-:Y:S06]  /*86b0*/  HMMA.16816.F32 R140, R128.reuse, R142, RZ ;  /* 0x0000008e808c723c */ /* 0x040fec00000018ff */
[C---:B------:R-:W-:Y:S01]  /*86c0*/  HMMA.16816.F32 R60, R128.reuse, R64, RZ ;  /* 0x00000040803c723c */ /* 0x040fe200000018ff */
[----:B------:R-:W-:Y:S05]  /*86d0*/  MUFU.EX2 R182, R182 ;  /* 0x000000b600b67308 */ /* 0x000fea0000000800 */
[----:B------:R-:W-:Y:S01]  /*86e0*/  HMMA.16816.F32 R64, R128, R66, RZ ;  /* 0x000000428040723c */ /* 0x000fe200000018ff */
[----:B---3--:R-:W-:-:S02]  /*86f0*/  F2FP.F16.F32.PACK_AB R7, R0, R171 ;  /* 0x000000ab0007723e */ /* 0x008fc400000000ff */
[----:B------:R-:W2:Y:S03]  /*8700*/  MUFU.EX2 R187, R187 ;  /* 0x000000bb00bb7308 */ /* 0x000ea60000000800 */
[----:B------:R-:W-:Y:S06]  /*8710*/  HMMA.16816.F32 R76, R128, R80, RZ ;  /* 0x00000050804c723c */ /* 0x000fec00000018ff */
[C---:B------:R-:W-:Y:S01]  /*8720*/  HMMA.16816.F32 R152, R4.reuse, R20, R152 ;  /* 0x000000140498723c */ /* 0x040fe20000001898 */
[----:B------:R-:W-:Y:S05]  /*8730*/  MUFU.EX2 R184, R184 ;  /* 0x000000b800b87308 */ /* 0x000fea0000000800 */
[C---:B------:R-:W-:Y:S01]  /*8740*/  HMMA.16816.F32 R148, R4.reuse, R22, R148 ;  /* 0x000000160494723c */ /* 0x040fe20000001894 */
[----:B------:R-:W3:Y:S02]  /*8750*/  LDSM.16.MT88.4 R20, [R220+0x12800] ;  /* 0x01280000dc14783b */ /* 0x000ee40000004200 */
[----:B------:R-:W2:Y:S03]  /*8760*/  MUFU.EX2 R189, R189 ;  /* 0x000000bd00bd7308 */ /* 0x000ea60000000800 */
[C---:B-1----:R-:W-:Y:S05]  /*8770*/  HMMA.16816.F32 R136, R4.reuse, R12, R136 ;  /* 0x0000000c0488723c */ /* 0x042fea0000001888 */
[----:B------:R-:W-:Y:S01]  /*8780*/  MUFU.EX2 R186, R186 ;  /* 0x000000ba00ba7308 */ /* 0x000fe20000000800 */
[C---:B------:R-:W-:Y:S01]  /*8790*/  HMMA.16816.F32 R132, R4.reuse, R14, R132 ;  /* 0x0000000e0484723c */ /* 0x040fe20000001884 */
[----:B------:R-:W1:Y:S05]  /*87a0*/  LDSM.16.MT88.4 R12, [R222+0x14800] ;  /* 0x01480000de0c783b */ /* 0x000e6a0000004200 */
[C---:B----4-:R-:W-:Y:S01]  /*87b0*/  HMMA.16816.F32 R36, R4.reuse, R8, R36 ;  /* 0x000000080424723c */ /* 0x050fe20000001824 */
[----:B------:R-:W4:Y:S05]  /*87c0*/  MUFU.EX2 R193, R193 ;  /* 0x000000c100c17308 */ /* 0x000f2a0000000800 */
[----:B------:R-:W-:Y:S01]  /*87d0*/  HMMA.16816.F32 R40, R4, R10, R40 ;  /* 0x0000000a0428723c */ /* 0x000fe20000001828 */
[----:B------:R-:W2:Y:S02]  /*87e0*/  LDSM.16.MT88.4 R8, [R221+0x14800] ;  /* 0x01480000dd08783b */ /* 0x000ea40000004200 */
        /* <DEDUP_REMOVED lines=22> */
[C---:B------:R-:W-:Y:S06]  /*8950*/  HMMA.16816.F32 R48, R128.reuse, R50, RZ ;  /* 0x000000328030723c */ /* 0x040fec00000018ff */
[C---:B------:R-:W-:Y:S06]  /*8960*/  HMMA.16816.F32 R56, R128.reuse, R58, RZ ;  /* 0x0000003a8038723c */ /* 0x040fec00000018ff */
[C---:B------:R-:W-:Y:S06]  /*8970*/  HMMA.16816.F32 R72, R128.reuse, R74, RZ ;  /* 0x0000004a8048723c */ /* 0x040fec00000018ff */
[C---:B------:R-:W-:Y:S06]  /*8980*/  HMMA.16816.F32 R96, R128.reuse, R98, RZ ;  /* 0x000000628060723c */ /* 0x040fec00000018ff */
        /* <DEDUP_REMOVED lines=39> */
[C---:B-----5:R-:W-:Y:S06]  /*8c00*/  HMMA.16816.F32 R92, R4.reuse, R24, R92 ;  /* 0x00000018045c723c */ /* 0x060fec000000185c */
[C---:B------:R-:W-:Y:S01]  /*8c10*/  HMMA.16816.F32 R96, R4.reuse, R26, R96 ;  /* 0x0000001a0460723c */ /* 0x040fe20000001860 */
[----:B------:R-:W-:Y:S05]  /*8c20*/  LDSM.16.MT88.4 R24, [R220+0x11000] ;  /* 0x01100000dc18783b */ /* 0x000fea0000004200 */
[C---:B----4-:R-:W-:Y:S06]  /*8c30*/  HMMA.16816.F32 R108, R4.reuse, R16, R108 ;  /* 0x00000010046c723c */ /* 0x050fec000000186c */
[----:B------:R-:W-:Y:S01]  /*8c40*/  HMMA.16816.F32 R112, R4, R18, R112 ;  /* 0x000000120470723c */ /* 0x000fe20000001870 */
[----:B------:R-:W4:Y:S06]  /*8c50*/  LDSM.16.MT88.4 R16, [R221+0x11000] ;  /* 0x01100000dd10783b */ /* 0x000f2c0000004200 */
[----:B------:R-:W-:Y:S01]  /*8c60*/  F2FP.F16.F32.PACK_AB R4, R187, R182 ;  /* 0x000000b6bb04723e */ /* 0x000fe200000000ff */
[----:B------:R-:W-:Y:S01]  /*8c70*/  FADD.FTZ R182, R182, R173 ;  /* 0x000000adb6b67221 */ /* 0x000fe20000010000 */
[----:B------:R-:W-:-:S02]  /*8c80*/  F2FP.F16.F32.PACK_AB R6, R189, R184 ;  /* 0x000000b8bd06723e */ /* 0x000fc400000000ff */
[----:B------:R-:W-:Y:S01]  /*8c90*/  F2FP.F16.F32.PACK_AB R5, R193, R186 ;  /* 0x000000bac105723e */ /* 0x000fe200000000ff */
[----:B------:R-:W-:Y:S01]  /*8ca0*/  FADD.FTZ R187, R187, R182 ;  /* 0x000000b6bbbb7221 */ /* 0x000fe20000010000 */
[----:B------:R-:W-:-:S03]  /*8cb0*/  F2FP.F16.F32.PACK_AB R7, R197, R190 ;  /* 0x000000bec507723e */ /* 0x000fc600000000ff */
[----:B------:R-:W-:-:S04]  /*8cc0*/  FADD.FTZ R184, R184, R187 ;  /* 0x000000bbb8b87221 */ /* 0x000fc80000010000 */
[----:B---3--:R-:W-:Y:S01]  /*8cd0*/  HMMA.16816.F32 R160, R4, R20, R160 ;  /* 0x0000001404a0723c */ /* 0x008fe200000018a0 */
[----:B------:R-:W-:-:S05]  /*8ce0*/  FADD.FTZ R189, R189, R184 ;  /* 0x000000b8bdbd7221 */ /* 0x000fca0000010000 */
        /* <DEDUP_REMOVED lines=44> */
[C---:B----4-:R-:W-:Y:S06]  /*8fb0*/  HMMA.16816.F32 R108, R4.reuse, R16, R108 ;  /* 0x00000010046c723c */ /* 0x050fec000000186c */
        /* <DEDUP_REMOVED lines=23> */
[----:B------:R-:W-:Y:S01]  /*9130*/  HMMA.16816.F32 R152, R4, R28, R152 ;  /* 0x0000001c0498723c */ /* 0x000fe20000001898 */
[----:B------:R-:W-:-:S04]  /*9140*/  FADD.FTZ R20, R176, R185 ;  /* 0x000000b9b0147221 */ /* 0x000fc80000010000 */
[----:B------:R-:W-:Y:S01]  /*9150*/  FADD.FTZ R20, R179, R20 ;  /* 0x00000014b3147221 */ /* 0x000fe20000010000 */
[----:B------:R-:W-:Y:S01]  /*9160*/  HMMA.16816.F32 R148, R4, R30, R148 ;  /* 0x0000001e0494723c */ /* 0x000fe20000001894 */
[----:B------:R-:W3:Y:S02]  /*9170*/  LDSM.16.MT88.4 R28, [R222+0x15800] ;  /* 0x01580000de1c783b */ /* 0x000ee40000004200 */
[----:B------:R-:W-:-:S03]  /*9180*/  FADD.FTZ R175, R175, R20 ;  /* 0x00000014afaf7221 */ /* 0x000fc60000010000 */
[----:B------:R-:W-:Y:S01]  /*9190*/  HMMA.16816.F32 R144, R4, R24, R144 ;  /* 0x000000180490723c */ /* 0x000fe20000001890 */
[----:B------:R-:W-:-:S04]  /*91a0*/  FADD.FTZ R170, R170, R175 ;  /* 0x000000afaaaa7221 */ /* 0x000fc80000010000 */
[----:B------:R-:W-:Y:S01]  /*91b0*/  FADD.FTZ R171, R171, R170 ;  /* 0x000000aaabab7221 */ /* 0x000fe20000010000 */
[----:B------:R-:W-:Y:S01]  /*91c0*/  HMMA.16816.F32 R140, R4, R26, R140 ;  /* 0x0000001a048c723c */ /* 0x000fe2000000188c */
[----:B------:R-:W5:Y:S02]  /*91d0*/  LDSM.16.MT88.4 R24, [R221+0x15800] ;  /* 0x01580000dd18783b */ /* 0x000f640000004200 */
[----:B------:R-:W-:-:S03]  /*91e0*/  FADD.FTZ R171, R0, R171 ;  /* 0x000000ab00ab7221 */ /* 0x000fc60000010000 */
[----:B------:R-:W-:Y:S01]  /*91f0*/  HMMA.16816.F32 R52, R4, R16, R52 ;  /* 0x000000100434723c */ /* 0x000fe20000001834 */
[----:B------:R-:W-:-:S04]  /*9200*/  FADD.FTZ R186, R186, R171 ;  /* 0x000000abbaba7221 */ /* 0x000fc80000010000 */
[----:B------:R-:W-:Y:S01]  /*9210*/  FADD.FTZ R193, R193, R186 ;  /* 0x000000bac1c17221 */ /* 0x000fe20000010000 */
[----:B------:R-:W-:Y:S01]  /*9220*/  HMMA.16816.F32 R56, R4, R18, R56 ;  /* 0x000000120438723c */ /* 0x000fe20000001838 */
[----:B------:R-:W5:Y:S02]  /*9230*/  LDSM.16.MT88.4 R16, [R222+0x17800] ;  /* 0x01780000de10783b */ /* 0x000f640000004200 */
[----:B------:R-:W-:-:S03]  /*9240*/  FADD.FTZ R190, R190, R193 ;  /* 0x000000c1bebe7221 */ /* 0x000fc60000010000 */
[----:B-1----:R-:W-:Y:S01]  /*9250*/  HMMA.16816.F32 R68, R4, R12, R68 ;  /* 0x0000000c0444723c */ /* 0x002fe20000001844 */
[----:B------:R-:W-:-:S04]  /*9260*/  FADD.FTZ R197, R197, R190 ;  /* 0x000000bec5c57221 */ /* 0x000fc80000010000 */
[----:B------:R-:W-:Y:S01]  /*9270*/  FADD.FTZ R196, R196, R197 ;  /* 0x000000c5c4c47221 */ /* 0x000fe20000010000 */
[----:B------:R-:W-:Y:S01]  /*9280*/  HMMA.16816.F32 R72, R4, R14, R72 ;  /* 0x0000000e0448723c */ /* 0x000fe20000001848 */
[----:B------:R-:W1:Y:S02]  /*9290*/  LDSM.16.MT88.4 R12, [R221+0x17800] ;  /* 0x01780000dd0c783b */ /* 0x000e640000004200 */
[----:B------:R-:W-:-:S03]  /*92a0*/  FADD.FTZ R196, R199, R196 ;  /* 0x000000c4c7c47221 */ /* 0x000fc60000010000 */
[----:B--2---:R-:W-:Y:S01]  /*92b0*/  HMMA.16816.F32 R92, R4, R8, R92 ;  /* 0x00000008045c723c */ /* 0x004fe2000000185c */
[----:B------:R-:W-:-:S04]  /*92c0*/  FADD.FTZ R195, R195, R196 ;  /* 0x000000c4c3c37221 */ /* 0x000fc80000010000 */
[----:B------:R-:W-:Y:S01]  /*92d0*/  FADD.FTZ R245, R188, R195 ;  /* 0x000000c3bcf57221 */ /* 0x000fe20000010000 */
[C---:B------:R-:W-:Y:S01]  /*92e0*/  HMMA.16816.F32 R96, R4.reuse, R10, R96 ;  /* 0x0000000a0460723c */ /* 0x040fe20000001860 */
[----:B------:R-:W2:Y:S05]  /*92f0*/  LDSM.16.MT88.4 R8, [R220+0x17800] ;  /* 0x01780000dc08783b */ /* 0x000eaa0000004200 */
[C---:B----4-:R-:W-:Y:S06]  /*9300*/  HMMA.16816.F32 R60, R4.reuse, R32, R60 ;  /* 0x00000020043c723c */ /* 0x050fec000000183c */
[C---:B------:R-:W-:Y:S06]  /*9310*/  HMMA.16816.F32 R64, R4.reuse, R34, R64 ;  /* 0x000000220440723c */ /* 0x040fec0000001840 */
[C---:B---3--:R-:W-:Y:S06]  /*9320*/  HMMA.16816.F32 R76, R4.reuse, R28, R76 ;  /* 0x0000001c044c723c */ /* 0x048fec000000184c */
[C---:B------:R-:W-:Y:S06]  /*9330*/  HMMA.16816.F32 R80, R4.reuse, R30, R80 ;  /* 0x0000001e0450723c */ /* 0x040fec0000001850 */
[C---:B-----5:R-:W-:Y:S06]  /*9340*/  HMMA.16816.F32 R84, R4.reuse, R24, R84 ;  /* 0x000000180454723c */ /* 0x060fec0000001854 */
[C---:B------:R-:W-:Y:S06]  /*9350*/  HMMA.16816.F32 R88, R4.reuse, R26, R88 ;  /* 0x0000001a0458723c */ /* 0x040fec0000001858 */
[C---:B------:R-:W-:Y:S06]  /*9360*/  HMMA.16816.F32 R104, R4.reuse, R22, R104 ;  /* 0x000000160468723c */ /* 0x040fec0000001868 */
[C---:B------:R-:W-:Y:S06]  /*9370*/  HMMA.16816.F32 R108, R4.reuse, R16, R108 ;  /* 0x00000010046c723c */ /* 0x040fec000000186c */
        /* <DEDUP_REMOVED lines=89> */
.L_x_7663:
[----:B------:R-:W-:-:S04]  /*9910*/  ULEA UR4, -UR6, URZ, 0x6 ;  /* 0x0000003f06047291 */ /* 0x000fc8000f8e313f */
[----:B------:R-:W-:Y:S02]  /*9920*/  USHF.R.S32.HI UR7, URZ, 0x1f, UR4 ;  /* 0x0000001f3f077899 */ /* 0x000fe40008011404 */
[----:B------:R-:W-:-:S04]  /*9930*/  MOV R7, UR4 ;  /* 0x0000000400077c02 */ /* 0x000fc80008000f00 */
[----:B------:R-:W-:-:S07]  /*9940*/  MOV R0, UR7 ;  /* 0x0000000700007c02 */ /* 0x000fce0008000f00 */
.L_x_7664:
        /* <DEDUP_REMOVED lines=137> */
[----:B------:R-:W-:-:S02]  /*a1e0*/  ISETP.GE.AND P0, PT, R0, R233, PT ;  /* 0x000000e90000720c */ /* 0x000fc40003f06270 */
[-C--:B------:R-:W-:Y:S01]  /*a1f0*/  ISETP.LT.OR P1, PT, R0, R237.reuse, P1 ;  /* 0x000000ed0000720c */ /* 0x080fe20000f21670 */
[----:B------:R-:W-:Y:S01]  /*a200*/  @P5 STS.128 [R231+0x11800], RZ ;  /* 0x011800ffe7005388 */ /* 0x000fe20000000c00 */
[----:B------:R-:W-:Y:S02]  /*a210*/  ISETP.GE.AND P6, PT, R2, R236, PT ;  /* 0x000000ec0200720c */ /* 0x000fe40003fc6270 */
[----:B------:R-:W-:Y:S01]  /*a220*/  ISETP.LT.OR P0, PT, R0, R234, P0 ;  /* 0x000000ea0000720c */ /* 0x000fe20000701670 */
[----:B------:R-:W-:Y:S01]  /*a230*/  @!PT LDS RZ, [RZ] ;  /* 0x00000000fffff984 */ /* 0x000fe20000000800 */
[----:B------:R-:W-:Y:S01]  /*a240*/  @!PT LDS RZ, [RZ] ;  /* 0x00000000fffff984 */ /* 0x000fe20000000800 */
[----:B------:R-:W-:Y:S01]  /*a250*/  @!PT LDS RZ, [RZ] ;  /* 0x00000000fffff984 */ /* 0x000fe20000000800 */
[----:B------:R3:W-:Y:S01]  /*a260*/  @!P5 LDGSTS.E.BYPASS.LTC128B.128 [R231+0x11800], desc[UR26][R170.64] ;  /* 0x11800000aae7dfae */ /* 0x0007e2000b901d5a */
        /* <DEDUP_REMOVED lines=17> */
[----:B------:R-:W5:Y:S04]  /*a380*/  LDSM.16.M88.4 R32, [R229+0x8000] ;  /* 0x00800000e520783b */ /* 0x000f680000000200 */
[----:B-1----:R-:W1:Y:S04]  /*a390*/  LDSM.16.M88.4 R24, [R229+0x8800] ;  /* 0x00880000e518783b */ /* 0x002e680000000200 */
[----:B--2---:R-:W2:Y:S04]  /*a3a0*/  LDSM.16.M88.4 R16, [R229+0x9000] ;  /* 0x00900000e510783b */ /* 0x004ea80000000200 */
[----:B---3--:R-:W3:Y:S04]  /*a3b0*/  LDSM.16.M88.4 R168, [R229+0x9800] ;  /* 0x00980000e5a8783b */ /* 0x008ee80000000200 */
[----:B------:R-:W-:Y:S04]  /*a3c0*/  LDSM.16.M88.4 R8, [R228] ;  /* 0x00000000e408783b */ /* 0x000fe80000000200 */
[----:B------:R-:W3:Y:S04]  /*a3d0*/  LDSM.16.M88.4 R180, [R227] ;  /* 0x00000000e3b4783b */ /* 0x000ee80000000200 */
[----:B------:R-:W3:Y:S04]  /*a3e0*/  LDSM.16.M88.4 R12, [R219] ;  /* 0x00000000db0c783b */ /* 0x000ee80000000200 */
[----:B------:R-:W3:Y:S04]  /*a3f0*/  LDSM.16.M88.4 R196, [R218] ;  /* 0x00000000dac4783b */ /* 0x000ee80000000200 */
[----:B----4-:R-:W4:Y:S04]  /*a400*/  LDSM.16.M88.4 R176, [R217] ;  /* 0x00000000d9b0783b */ /* 0x010f280000000200 */
[----:B-----5:R-:W-:Y:S01]  /*a410*/  LDSM.16.M88.4 R172, [R223+0x8000] ;  /* 0x00800000dfac783b */ /* 0x020fe20000000200 */
[C---:B------:R-:W-:Y:S03]  /*a420*/  HMMA.16816.F32 R4, R184.reuse, R32, RZ ;  /* 0x00000020b804723c */ /* 0x040fe600000018ff */
[----:B------:R-:W-:Y:S04]  /*a430*/  LDSM.16.M88.4 R192, [R223+0x8800] ;  /* 0x00880000dfc0783b */ /* 0x000fe80000000200 */
        /* <DEDUP_REMOVED lines=9> */
[----:B------:R-:W1:Y:S05]  /*a4d0*/  LDSM.16.M88.4 R168, [R226] ;  /* 0x00000000e2a8783b */ /* 0x000e6a0000000200 */
[C---:B------:R-:W-:Y:S06]  /*a4e0*/  HMMA.16816.F32 R4, R8.reuse, R180, R4 ;  /* 0x000000b40804723c */ /* 0x040fec0000001804 */
        /* <DEDUP_REMOVED lines=30> */
[----:B------:R-:W5:Y:S05]  /*a6d0*/  LDSM.16.M88.4 R176, [R229+0xb800] ;  /* 0x00b80000e5b0783b */ /* 0x000f6a0000000200 */
[C---:B------:R-:W-:Y:S06]  /*a6e0*/  HMMA.16816.F32 R20, R8.reuse, R196, R20 ;  /* 0x000000c40814723c */ /* 0x040fec0000001814 */
[C---:B------:R-:W-:Y:S01]  /*a6f0*/  HMMA.16816.F32 R16, R8.reuse, R198, R16 ;  /* 0x000000c60810723c */ /* 0x040fe20000001810 */
[----:B------:R-:W-:Y:S05]  /*a700*/  LDSM.16.M88.4 R196, [R223+0xb000] ;  /* 0x00b00000dfc4783b */ /* 0x000fea0000000200 */
        /* <DEDUP_REMOVED lines=13> */
[C---:B-----5:R-:W-:Y:S06]  /*a7e0*/  HMMA.16816.F32 R188, R168.reuse, R176, R188 ;  /* 0x000000b0a8bc723c */ /* 0x060fec00000018bc */
[----:B------:R-:W-:Y:S01]  /*a7f0*/  HMMA.16816.F32 R184, R168, R178, R184 ;  /* 0x000000b2a8b8723c */ /* 0x000fe200000018b8 */
[----:B------:R-:W-:Y:S04]  /*a800*/  LDSM.16.M88.4 R176, [R226+0x2000] ;  /* 0x00200000e2b0783b */ /* 0x000fe80000000200 */
        /* <DEDUP_REMOVED lines=10> */
[C---:B-1----:R-:W-:Y:S06]  /*a8b0*/  HMMA.16816.F32 R188, R8.reuse, R172, R188 ;  /* 0x000000ac08bc723c */ /* 0x042fec00000018bc */
[----:B------:R-:W-:Y:S01]  /*a8c0*/  HMMA.16816.F32 R184, R8, R174, R184 ;  /* 0x000000ae08b8723c */ /* 0x000fe200000018b8 */
[----:B------:R-:W-:Y:S04]  /*a8d0*/  LDSM.16.M88.4 R8, [R225+0x2000] ;  /* 0x00200000e108783b */ /* 0x000fe80000000200 */
[----:B------:R-:W1:Y:S01]  /*a8e0*/  LDSM.16.M88.4 R172, [R216+0x2000] ;  /* 0x00200000d8ac783b */ /* 0x000e620000000200 */
[C---:B-----5:R-:W-:Y:S06]  /*a8f0*/  HMMA.16816.F32 R4, R176.reuse, R168, R4 ;  /* 0x000000a8b004723c */ /* 0x060fec0000001804 */
[C---:B------:R-:W-:Y:S01]  /*a900*/  HMMA.16816.F32 R32, R176.reuse, R170, R32 ;  /* 0x000000aab020723c */ /* 0x040fe20000001820 */
[----:B------:R-:W4:Y:S05]  /*a910*/  LDSM.16.M88.4 R168, [R216+0x3000] ;  /* 0x00300000d8a8783b */ /* 0x000f2a0000000200 */
        /* <DEDUP_REMOVED lines=18> */
[----:B------:R-:W-:Y:S05]  /*aa40*/  LDSM.16.M88.4 R168, [R210] ;  /* 0x00000000d2a8783b */ /* 0x000fea0000000200 */
        /* <DEDUP_REMOVED lines=51> */
[----:B------:R-:W-:Y:S05]  /*ad80*/  LDSM.16.M88.4 R192, [R204] ;  /* 0x00000000ccc0783b */ /* 0x000fea0000000200 */
[C---:B---3--:R-:W-:Y:S06]  /*ad90*/  HMMA.16816.F32 R188, R172.reuse, R176, R188 ;  /* 0x000000b0acbc723c */ /* 0x048fec00000018bc */
[----:B------:R-:W-:Y:S01]  /*ada0*/  HMMA.16816.F32 R184, R172, R178, R184 ;  /* 0x000000b2acb8723c */ /* 0x000fe200000018b8 */
[----:B------:R-:W2:Y:S04]  /*adb0*/  LDSM.16.M88.4 R172, [R207] ;  /* 0x00000000cfac783b */ /* 0x000ea80000000200 */
[----:B------:R-:W3:Y:S01]  /*adc0*/  LDSM.16.M88.4 R176, [R229+0xf800] ;  /* 0x00f80000e5b0783b */ /* 0x000ee20000000200 */
        /* <DEDUP_REMOVED lines=8> */
[----:B------:R-:W5:Y:S05]  /*ae50*/  LDSM.16.M88.4 R180, [R226+0x6000] ;  /* 0x00600000e2b4783b */ /* 0x000f6a0000000200 */
[----:B--2---:R-:W-:Y:S06]  /*ae60*/  HMMA.16816.F32 R4, R196, R172, R4 ;  /* 0x000000acc404723c */ /* 0x004fec0000001804 */
[----:B---3--:R-:W-:Y:S06]  /*ae70*/  HMMA.16816.F32 R188, R168, R176, R188 ;  /* 0x000000b0a8bc723c */ /* 0x008fec00000018bc */
[C---:B----4-:R-:W-:Y:S06]  /*ae80*/  HMMA.16816.F32 R28, R196.reuse, R12, R28 ;  /* 0x0000000cc41c723c */ /* 0x050fec000000181c */
[C---:B------:R-:W-:Y:S01]  /*ae90*/  HMMA.16816.F32 R24, R196.reuse, R14, R24 ;  /* 0x0000000ec418723c */ /* 0x040fe20000001818 */
[----:B------:R-:W-:Y:S05]  /*aea0*/  LDSM.16.M88.4 R12, [R225+0x6000] ;  /* 0x00600000e10c783b */ /* 0x000fea0000000200 */
[C---:B-1----:R-:W-:Y:S06]  /*aeb0*/  HMMA.16816.F32 R20, R196.reuse, R8, R20 ;  /* 0x00000008c414723c */ /* 0x042fec0000001814 */
[----:B------:R-:W-:Y:S01]  /*aec0*/  HMMA.16816.F32 R16, R196, R10, R16 ;  /* 0x0000000ac410723c */ /* 0x000fe20000001810 */
[----:B------:R-:W1:Y:S05]  /*aed0*/  LDSM.16.M88.4 R8, [R216+0x6000] ;  /* 0x00600000d808783b */ /* 0x000e6a0000000200 */
[----:B------:R-:W-:Y:S01]  /*aee0*/  HMMA.16816.F32 R184, R168, R178, R184 ;  /* 0x000000b2a8b8723c */ /* 0x000fe200000018b8 */
[----:B------:R-:W2:Y:S04]  /*aef0*/  LDSM.16.M88.4 R168, [R223+0xf800] ;  /* 0x00f80000dfa8783b */ /* 0x000ea80000000200 */
[----:B------:R-:W3:Y:S01]  /*af00*/  LDSM.16.M88.4 R176, [R223+0xe800] ;  /* 0x00e80000dfb0783b */ /* 0x000ee20000000200 */
[----:B-----5:R-:W-:Y:S06]  /*af10*/  HMMA.16816.F32 R4, R180, R200, R4 ;  /* 0x000000c8b404723c */ /* 0x020fec0000001804 */
[C---:B------:R-:W-:Y:S01]  /*af20*/  HMMA.16816.F32 R32, R196.reuse, R174, R32 ;  /* 0x000000aec420723c */ /* 0x040fe20000001820 */
[----:B------:R-:W4:Y:S05]  /*af30*/  LDSM.16.M88.4 R172, [R223+0xf000] ;  /* 0x00f00000dfac783b */ /* 0x000f2a0000000200 */
[C---:B------:R-:W-:Y:S06]  /*af40*/  HMMA.16816.F32 R188, R196.reuse, R192, R188 ;  /* 0x000000c0c4bc723c */ /* 0x040fec00000018bc */
[----:B------:R-:W-:Y:S06]  /*af50*/  HMMA.16816.F32 R184, R196, R194, R184 ;  /* 0x000000c2c4b8723c */ /* 0x000fec00000018b8 */
[----:B-1----:R-:W-:Y:S06]  /*af60*/  HMMA.16816.F32 R4, R12, R8, R4 ;  /* 0x000000080c04723c */ /* 0x002fec0000001804 */
[----:B------:R-:W-:Y:S01]  /*af70*/  HMMA.16816.F32 R32, R180, R202, R32 ;  /* 0x000000cab420723c */ /* 0x000fe20000001820 */
[----:B------:R-:W-:-:S02]  /*af80*/  IMAD.IADD R9, R238, 0x1, -R0 ;  /* 0x00000001ee097824 */ /* 0x000fc400078e0a00 */
[----:B------:R-:W-:-:S03]  /*af90*/  IMAD.IADD R8, R235, 0x1, -R0 ;  /* 0x00000001eb087824 */ /* 0x000fc600078e0a00 */
[C---:B--2---:R-:W-:Y:S01]  /*afa0*/  HMMA.16816.F32 R188, R180.reuse, R168, R188 ;  /* 0x000000a8b4bc723c */ /* 0x044fe200000018bc */
[----:B------:R-:W-:Y:S02]  /*afb0*/  IABS R167, R9 ;  /* 0x0000000900a77213 */ /* 0x000fe40000000000 */
[----:B------:R-:W-:Y:S02]  /*afc0*/  IABS R9, R8 ;  /* 0x0000000800097213 */ /* 0x000fe40000000000 */
[----:B------:R-:W-:Y:S01]  /*afd0*/  I2FP.F32.S32 R167, R167 ;  /* 0x000000a700a77245 */ /* 0x000fe20000201400 */
[----:B------:R-:W-:Y:S01]  /*afe0*/  HMMA.16816.F32 R184, R180, R170, R184 ;  /* 0x000000aab4b8723c */ /* 0x000fe200000018b8 */
[----:B------:R-:W-:Y:S01]  /*aff0*/  IMAD.IADD R168, R238, 0x1, -R2 ;  /* 0x00000001eea87824 */ /* 0x000fe200078e0a02 */
[----:B------:R-:W-:-:S04]  /*b000*/  I2FP.F32.S32 R9, R9 ;  /* 0x0000000900097245 */ /* 0x000fc80000201400 */
[----:B------:R-:W-:Y:S01]  /*b010*/  IABS R8, R168 ;  /* 0x000000a800087213 */ /* 0x000fe20000000000 */
[----:B---3--:R-:W-:Y:S01]  /*b020*/  HMMA.16816.F32 R28, R180, R176, R28 ;  /* 0x000000b0b41c723c */ /* 0x008fe2000000181c */
[----:B------:R-:W1:Y:S01]  /*b030*/  LDSM.16.M88.4 R168, [R216+0x6800] ;  /* 0x00680000d8a8783b */ /* 0x000e620000000200 */
[----:B------:R-:W-:Y:S01]  /*b040*/  FFMA.FTZ R4, R167, -UR14, R4 ;  /* 0x8000000ea7047c23 */ /* 0x000fe20008010004 */
[----:B------:R-:W-:Y:S01]  /*b050*/  I2FP.F32.S32 R8, R8 ;  /* 0x0000000800087245 */ /* 0x000fe20000201400 */
[----:B------:R-:W-:Y:S01]  /*b060*/  FFMA.FTZ R6, R9, -UR14, R6 ;  /* 0x8000000e09067c23 */ /* 0x000fe20008010006 */
[----:B------:R-:W-:Y:S01]  /*b070*/  VIADD R9, R0, 0x8 ;  /* 0x0000000800097836 */ /* 0x000fe20000000000 */
[----:B------:R-:W-:Y:S02]  /*b080*/  HMMA.16816.F32 R32, R12, R10, R32 ;  /* 0x0000000a0c20723c */ /* 0x000fe40000001820 */
[----:B------:R-:W-:Y:S01]  /*b090*/  FFMA.FTZ R5, R8, -UR14, R5 ;  /* 0x8000000e08057c23 */ /* 0x000fe20008010005 */
[----:B------:R-:W-:-:S03]  /*b0a0*/  IMAD.IADD R8, R235, 0x1, -R2 ;  /* 0x00000001eb087824 */ /* 0x000fc600078e0a02 */
[C---:B----4-:R-:W-:Y:S01]  /*b0b0*/  HMMA.16816.F32 R20, R180.reuse, R172, R20 ;  /* 0x000000acb414723c */ /* 0x050fe20000001814 */
[--C-:B------:R-:W-:Y:S01]  /*b0c0*/  IMAD.IADD R10, R238, 0x1, -R9.reuse ;  /* 0x00000001ee0a7824 */ /* 0x100fe200078e0a09 */
[----:B------:R-:W-:Y:S02]  /*b0d0*/  IABS R8, R8 ;  /* 0x0000000800087213 */ /* 0x000fe40000000000 */
[----:B------:R-:W-:Y:S01]  /*b0e0*/  FSEL R167, R5, -INF , !P6 ;  /* 0xff80000005a77808 */ /* 0x000fe20007000000 */
[----:B------:R-:W-:Y:S01]  /*b0f0*/  IMAD.IADD R5, R235, 0x1, -R9 ;  /* 0x00000001eb057824 */ /* 0x000fe200078e0a09 */
[-C--:B------:R-:W-:Y:S01]  /*b100*/  ISETP.GE.AND P6, PT, R9, R233.reuse, PT ;  /* 0x000000e90900720c */ /* 0x080fe20003fc6270 */
[----:B------:R-:W-:Y:S01]  /*b110*/  HMMA.16816.F32 R24, R180, R178, R24 ;  /* 0x000000b2b418723c */ /* 0x000fe20000001818 */
[----:B------:R-:W-:Y:S01]  /*b120*/  FSEL R173, R4, -INF , !P1 ;  /* 0xff80000004ad7808 */ /* 0x000fe20004800000 */
[----:B------:R-:W-:Y:S01]  /*b130*/  VIADD R4, R0, 0x9 ;  /* 0x0000000900047836 */ /* 0x000fe20000000000 */
[----:B------:R-:W-:-:S02]  /*b140*/  ISETP.GE.AND P1, PT, R2, R233, PT ;  /* 0x000000e90200720c */ /* 0x000fc40003f26270 */
[----:B------:R-:W-:Y:S01]  /*b150*/  IABS R10, R10 ;  /* 0x0000000a000a7213 */ /* 0x000fe20000000000 */
[----:B------:R-:W-:Y:S01]  /*b160*/  HMMA.16816.F32 R16, R180, R174, R16 ;  /* 0x000000aeb410723c */ /* 0x000fe20000001810 */
[----:B------:R-:W-:Y:S02]  /*b170*/  ISETP.LT.OR P1, PT, R2, R234, P1 ;  /* 0x000000ea0200720c */ /* 0x000fe40000f21670 */
[----:B------:R-:W-:Y:S01]  /*b180*/  FSEL R2, R6, -INF , !P0 ;  /* 0xff80000006027808 */ /* 0x000fe20004000000 */
[----:B------:R-:W-:Y:S01]  /*b190*/  IMAD.IADD R6, R238, 0x1, -R4 ;  /* 0x00000001ee067824 */ /* 0x000fe200078e0a04 */
[C---:B------:R-:W-:Y:S02]  /*b1a0*/  ISETP.GE.AND P0, PT, R9.reuse, R236, PT ;  /* 0x000000ec0900720c */ /* 0x040fe40003f06270 */
[----:B------:R-:W-:Y:S02]  /*b1b0*/  I2FP.F32.S32 R8, R8 ;  /* 0x0000000800087245 */ /* 0x000fe40000201400 */
[----:B------:R-:W-:-:S02]  /*b1c0*/  ISETP.LT.OR P0, PT, R9, R237, P0 ;  /* 0x000000ed0900720c */ /* 0x000fc40000701670 */
[----:B------:R-:W-:Y:S01]  /*b1d0*/  ISETP.LT.OR P6, PT, R9, R234, P6 ;  /* 0x000000ea0900720c */ /* 0x000fe200037c1670 */
[----:B------:R-:W-:Y:S01]  /*b1e0*/  FFMA.FTZ R7, R8, -UR14, R7 ;  /* 0x8000000e08077c23 */ /* 0x000fe20008010007 */
[----:B------:R-:W-:Y:S01]  /*b1f0*/  I2FP.F32.S32 R9, R10 ;  /* 0x0000000a00097245 */ /* 0x000fe20000201400 */
[----:B------:R-:W-:Y:S01]  /*b200*/  IMAD.IADD R10, R235, 0x1, -R4 ;  /* 0x00000001eb0a7824 */ /* 0x000fe200078e0a04 */
[----:B------:R-:W-:Y:S01]  /*b210*/  IABS R5, R5 ;  /* 0x0000000500057213 */ /* 0x000fe20000000000 */
[C---:B-1----:R-:W-:Y:S01]  /*b220*/  HMMA.16816.F32 R28, R12.reuse, R168, R28 ;  /* 0x000000a80c1c723c */ /* 0x042fe2000000181c */
[----:B------:R-:W-:Y:S01]  /*b230*/  IABS R6, R6 ;  /* 0x0000000600067213 */ /* 0x000fe20000000000 */
[----:B------:R-:W-:Y:S01]  /*b240*/  FFMA.FTZ R9, R9, -UR14, R32 ;  /* 0x8000000e09097c23 */ /* 0x000fe20008010020 */
[----:B------:R-:W-:Y:S01]  /*b250*/  I2FP.F32.S32 R5, R5 ;  /* 0x0000000500057245 */ /* 0x000fe20000201400 */
[----:B------:R-:W-:Y:S01]  /*b260*/  VIADD R32, R0, 0x10 ;  /* 0x0000001000207836 */ /* 0x000fe20000000000 */
[----:B------:R-:W-:Y:S01]  /*b270*/  I2FP.F32.S32 R6, R6 ;  /* 0x0000000600067245 */ /* 0x000fe20000201400 */
[----:B------:R-:W-:Y:S01]  /*b280*/  HMMA.16816.F32 R24, R12, R170, R24 ;  /* 0x000000aa0c18723c */ /* 0x000fe20000001818 */
[----:B------:R-:W-:Y:S01]  /*b290*/  FSEL R198, R7, -INF , !P1 ;  /* 0xff80000007c67808 */ /* 0x000fe20004800000 */
[----:B------:R-:W-:Y:S01]  /*b2a0*/  FFMA.FTZ R5, R5, -UR14, R34 ;  /* 0x8000000e05057c23 */ /* 0x000fe20008010022 */
[----:B------:R-:W-:Y:S01]  /*b2b0*/  ISETP.GE.AND P1, PT, R4, R236, PT ;  /* 0x000000ec0400720c */ /* 0x000fe20003f26270 */
[----:B------:R-:W-:Y:S01]  /*b2c0*/  FFMA.FTZ R6, R6, -UR14, R33 ;  /* 0x8000000e06067c23 */ /* 0x000fe20008010021 */
[----:B------:R-:W-:Y:S01]  /*b2d0*/  FSEL R175, R9, -INF , !P0 ;  /* 0xff80000009af7808 */ /* 0x000fe20004000000 */
[----:B------:R-:W-:Y:S01]  /*b2e0*/  VIADD R9, R0, 0x11 ;  /* 0x0000001100097836 */ /* 0x000fe20000000000 */
[----:B------:R-:W-:Y:S01]  /*b2f0*/  ISETP.GE.AND P0, PT, R4, R233, PT ;  /* 0x000000e90400720c */ /* 0x000fe20003f06270 */
[--C-:B------:R-:W-:Y:S01]  /*b300*/  IMAD.IADD R33, R238, 0x1, -R32.reuse ;  /* 0x00000001ee217824 */ /* 0x100fe200078e0a20 */
[----:B------:R-:W-:Y:S01]  /*b310*/  ISETP.LT.OR P1, PT, R4, R237, P1 ;  /* 0x000000ed0400720c */ /* 0x000fe20000f21670 */
[----:B------:R-:W-:Y:S01]  /*b320*/  IMAD.IADD R8, R238, 0x1, -R9 ;  /* 0x00000001ee087824 */ /* 0x000fe200078e0a09 */
[----:B------:R-:W-:Y:S01]  /*b330*/  IABS R10, R10 ;  /* 0x0000000a000a7213 */ /* 0x000fe20000000000 */
[----:B------:R-:W-:Y:S01]  /*b340*/  IMAD.IADD R11, R235, 0x1, -R32 ;  /* 0x00000001eb0b7824 */ /* 0x000fe200078e0a20 */
[----:B------:R-:W-:-:S02]  /*b350*/  ISETP.LT.OR P0, PT, R4, R234, P0 ;  /* 0x000000ea0400720c */ /* 0x000fc40000701670 */
[----:B------:R-:W-:Y:S02]  /*b360*/  FSEL R182, R5, -INF , !P6 ;  /* 0xff80000005b67808 */ /* 0x000fe40007000000 */
[----:B------:R-:W-:Y:S02]  /*b370*/  FSEL R201, R6, -INF , !P1 ;  /* 0xff80000006c97808 */ /* 0x000fe40004800000 */
[----:B------:R-:W1:Y:S01]  /*b380*/  LDSM.16.M88.4 R4, [R216+0x7000] ;  /* 0x00700000d804783b */ /* 0x000e620000000200 */
[----:B------:R-:W-:Y:S02]  /*b390*/  I2FP.F32.S32 R10, R10 ;  /* 0x0000000a000a7245 */ /* 0x000fe40000201400 */
[----:B------:R-:W-:Y:S02]  /*b3a0*/  IABS R33, R33 ;  /* 0x0000002100217213 */ /* 0x000fe40000000000 */
[----:B------:R-:W-:Y:S01]  /*b3b0*/  IABS R8, R8 ;  /* 0x0000000800087213 */ /* 0x000fe20000000000 */
[----:B------:R-:W-:Y:S01]  /*b3c0*/  FFMA.FTZ R35, R10, -UR14, R35 ;  /* 0x8000000e0a237c23 */ /* 0x000fe20008010023 */
[----:B------:R-:W-:Y:S01]  /*b3d0*/  I2FP.F32.S32 R33, R33 ;  /* 0x0000002100217245 */ /* 0x000fe20000201400 */
[----:B------:R-:W-:Y:S01]  /*b3e0*/  IMAD.IADD R10, R235, 0x1, -R9 ;  /* 0x00000001eb0a7824 */ /* 0x000fe200078e0a09 */
[----:B------:R-:W-:-:S02]  /*b3f0*/  ISETP.GE.AND P6, PT, R32, R236, PT ;  /* 0x000000ec2000720c */ /* 0x000fc40003fc6270 */
[----:B------:R-:W-:Y:S01]  /*b400*/  I2FP.F32.S32 R8, R8 ;  /* 0x0000000800087245 */ /* 0x000fe20000201400 */
[----:B------:R-:W-:Y:S01]  /*b410*/  FFMA.FTZ R28, R33, -UR14, R28 ;  /* 0x8000000e211c7c23 */ /* 0x000fe2000801001c */
[----:B------:R-:W-:Y:S02]  /*b420*/  FSEL R200, R35, -INF , !P0 ;  /* 0xff80000023c87808 */ /* 0x000fe40004000000 */
[----:B------:R-:W-:Y:S01]  /*b430*/  ISETP.LT.OR P6, PT, R32, R237, P6 ;  /* 0x000000ed2000720c */ /* 0x000fe200037c1670 */
[----:B------:R-:W-:Y:S01]  /*b440*/  FFMA.FTZ R29, R8, -UR14, R29 ;  /* 0x8000000e081d7c23 */ /* 0x000fe2000801001d */
[C---:B------:R-:W-:Y:S01]  /*b450*/  ISETP.GE.AND P0, PT, R9.reuse, R236, PT ;  /* 0x000000ec0900720c */ /* 0x040fe20003f06270 */
[----:B------:R-:W-:Y:S01]  /*b460*/  VIADD R8, R0, 0x19 ;  /* 0x0000001900087836 */ /* 0x000fe20000000000 */
[----:B------:R-:W-:Y:S02]  /*b470*/  IABS R11, R11 ;  /* 0x0000000b000b7213 */ /* 0x000fe40000000000 */
[----:B------:R-:W-:Y:S01]  /*b480*/  FSEL R199, R28, -INF , !P6 ;  /* 0xff8000001cc77808 */ /* 0x000fe20007000000 */
[----:B------:R-:W-:Y:S01]  /*b490*/  VIADD R28, R0, 0x18 ;  /* 0x00000018001c7836 */ /* 0x000fe20000000000 */
[----:B------:R-:W-:-:S02]  /*b4a0*/  ISETP.LT.OR P0, PT, R9, R237, P0 ;  /* 0x000000ed0900720c */ /* 0x000fc40000701670 */
[----:B------:R-:W-:Y:S02]  /*b4b0*/  I2FP.F32.S32 R11, R11 ;  /* 0x0000000b000b7245 */ /* 0x000fe40000201400 */
[----:B------:R-:W-:Y:S01]  /*b4c0*/  FSEL R197, R29, -INF , !P0 ;  /* 0xff8000001dc57808 */ /* 0x000fe20004000000 */
[----:B------:R-:W-:Y:S01]  /*b4d0*/  IMAD.IADD R29, R238, 0x1, -R28 ;  /* 0x00000001ee1d7824 */ /* 0x000fe200078e0a1c */
[-C--:B------:R-:W-:Y:S01]  /*b4e0*/  ISETP.GE.AND P1, PT, R32, R233.reuse, PT ;  /* 0x000000e92000720c */ /* 0x080fe20003f26270 */
[----:B------:R-:W-:Y:S01]  /*b4f0*/  FFMA.FTZ R30, R11, -UR14, R30 ;  /* 0x8000000e0b1e7c23 */ /* 0x000fe2000801001e */
[----:B------:R-:W-:Y:S01]  /*b500*/  IABS R10, R10 ;  /* 0x0000000a000a7213 */ /* 0x000fe20000000000 */
[----:B------:R-:W-:Y:S01]  /*b510*/  IMAD.IADD R11, R235, 0x1, -R28 ;  /* 0x00000001eb0b7824 */ /* 0x000fe200078e0a1c */
[----:B------:R-:W-:Y:S02]  /*b520*/  ISETP.GE.AND P6, PT, R9, R233, PT ;  /* 0x000000e90900720c */ /* 0x000fe40003fc6270 */
[----:B------:R-:W-:-:S02]  /*b530*/  IABS R29, R29 ;  /* 0x0000001d001d7213 */ /* 0x000fc40000000000 */
[----:B------:R-:W-:Y:S02]  /*b540*/  ISETP.LT.OR P1, PT, R32, R234, P1 ;  /* 0x000000ea2000720c */ /* 0x000fe40000f21670 */
[----:B------:R-:W-:Y:S01]  /*b550*/  I2FP.F32.S32 R10, R10 ;  /* 0x0000000a000a7245 */ /* 0x000fe20000201400 */
[C---:B-1----:R-:W-:Y:S01]  /*b560*/  HMMA.16816.F32 R20, R12.reuse, R4, R20 ;  /* 0x000000040c14723c */ /* 0x042fe20000001814 */
[----:B------:R-:W-:Y:S01]  /*b570*/  ISETP.LT.OR P6, PT, R9, R234, P6 ;  /* 0x000000ea0900720c */ /* 0x000fe200037c1670 */
[----:B------:R-:W-:Y:S01]  /*b580*/  IMAD.IADD R9, R238, 0x1, -R8 ;  /* 0x00000001ee097824 */ /* 0x000fe200078e0a08 */
[----:B------:R-:W-:Y:S01]  /*b590*/  I2FP.F32.S32 R29, R29 ;  /* 0x0000001d001d7245 */ /* 0x000fe20000201400 */
[----:B------:R-:W-:Y:S01]  /*b5a0*/  FFMA.FTZ R31, R10, -UR14, R31 ;  /* 0x8000000e0a1f7c23 */ /* 0x000fe2000801001f */
[----:B------:R-:W-:Y:S01]  /*b5b0*/  FSEL R30, R30, -INF , !P1 ;  /* 0xff8000001e1e7808 */ /* 0x000fe20004800000 */
[----:B------:R-:W-:Y:S01]  /*b5c0*/  HMMA.16816.F32 R16, R12, R6, R16 ;  /* 0x000000060c10723c */ /* 0x000fe20000001810 */
[----:B------:R-:W-:Y:S01]  /*b5d0*/  IABS R11, R11 ;  /* 0x0000000b000b7213 */ /* 0x000fe20000000000 */
[----:B------:R-:W-:Y:S01]  /*b5e0*/  FFMA.FTZ R24, R29, -UR14, R24 ;  /* 0x8000000e1d187c23 */ /* 0x000fe20008010018 */
[----:B------:R-:W-:Y:S01]  /*b5f0*/  ISETP.GE.AND P1, PT, R28, R236, PT ;  /* 0x000000ec1c00720c */ /* 0x000fe20003f26270 */
[----:B------:R-:W-:Y:S01]  /*b600*/  VIADD R5, R0, 0x20 ;  /* 0x0000002000057836 */ /* 0x000fe20000000000 */
[----:B------:R-:W-:-:S02]  /*b610*/  I2FP.F32.S32 R11, R11 ;  /* 0x0000000b000b7245 */ /* 0x000fc40000201400 */
[C---:B------:R-:W-:Y:S02]  /*b620*/  ISETP.LT.OR P1, PT, R28.reuse, R237, P1 ;  /* 0x000000ed1c00720c */ /* 0x040fe40000f21670 */
[----:B------:R-:W-:Y:S01]  /*b630*/  IABS R9, R9 ;  /* 0x0000000900097213 */ /* 0x000fe20000000000 */
[----:B------:R-:W-:Y:S01]  /*b640*/  FFMA.FTZ R11, R11, -UR14, R26 ;  /* 0x8000000e0b0b7c23 */ /* 0x000fe2000801001a */
[----:B------:R-:W-:Y:S01]  /*b650*/  ISETP.GE.AND P0, PT, R28, R233, PT ;  /* 0x000000e91c00720c */ /* 0x000fe20003f06270 */
[----:B------:R-:W-:Y:S01]  /*b660*/  IMAD.IADD R26, R235, 0x1, -R8 ;  /* 0x00000001eb1a7824 */ /* 0x000fe200078e0a08 */
[----:B------:R-:W-:Y:S02]  /*b670*/  FSEL R34, R31, -INF , !P6 ;  /* 0xff8000001f227808 */ /* 0x000fe40007000000 */
[----:B------:R-:W-:Y:S02]  /*b680*/  I2FP.F32.S32 R4, R9 ;  /* 0x0000000900047245 */ /* 0x000fe40000201400 */
[----:B------:R-:W-:-:S02]  /*b690*/  FSEL R31, R24, -INF , !P1 ;  /* 0xff800000181f7808 */ /* 0x000fc40004800000 */
[----:B------:R-:W-:Y:S01]  /*b6a0*/  ISETP.LT.OR P0, PT, R28, R234, P0 ;  /* 0x000000ea1c00720c */ /* 0x000fe20000701670 */
[----:B------:R-:W-:Y:S01]  /*b6b0*/  FFMA.FTZ R25, R4, -UR14, R25 ;  /* 0x8000000e04197c23 */ /* 0x000fe20008010019 */
[----:B------:R-:W-:Y:S01]  /*b6c0*/  ISETP.GE.AND P6, PT, R8, R236, PT ;  /* 0x000000ec0800720c */ /* 0x000fe20003fc6270 */
[----:B------:R-:W-:Y:S01]  /*b6d0*/  VIADD R4, R0, 0x21 ;  /* 0x0000002100047836 */ /* 0x000fe20000000000 */
[C---:B------:R-:W-:Y:S02]  /*b6e0*/  ISETP.GE.AND P1, PT, R8.reuse, R233, PT ;  /* 0x000000e90800720c */ /* 0x040fe40003f26270 */
[----:B------:R-:W-:Y:S01]  /*b6f0*/  ISETP.LT.OR P6, PT, R8, R237, P6 ;  /* 0x000000ed0800720c */ /* 0x000fe200037c1670 */
[--C-:B------:R-:W-:Y:S01]  /*b700*/  IMAD.IADD R24, R238, 0x1, -R4.reuse ;  /* 0x00000001ee187824 */ /* 0x100fe200078e0a04 */
[----:B------:R-:W-:Y:S01]  /*b710*/  FSEL R28, R11, -INF , !P0 ;  /* 0xff8000000b1c7808 */ /* 0x000fe20004000000 */
[----:B------:R-:W-:Y:S01]  /*b720*/  IMAD.IADD R6, R235, 0x1, -R4 ;  /* 0x00000001eb067824 */ /* 0x000fe200078e0a04 */
[----:B------:R-:W-:-:S02]  /*b730*/  ISETP.LT.OR P1, PT, R8, R234, P1 ;  /* 0x000000ea0800720c */ /* 0x000fc40000f21670 */
[----:B------:R-:W1:Y:S01]  /*b740*/  LDSM.16.M88.4 R8, [R216+0x7800] ;  /* 0x00780000d808783b */ /* 0x000e620000000200 */
[----:B------:R-:W-:Y:S01]  /*b750*/  FSEL R29, R25, -INF , !P6 ;  /* 0xff800000191d7808 */ /* 0x000fe20007000000 */
[----:B------:R-:W-:Y:S01]  /*b760*/  IMAD.IADD R25, R238, 0x1, -R5 ;  /* 0x00000001ee197824 */ /* 0x000fe200078e0a05 */
[----:B------:R-:W-:Y:S01]  /*b770*/  IABS R26, R26 ;  /* 0x0000001a001a7213 */ /* 0x000fe20000000000 */
[----:B------:R-:W-:-:S04]  /*b780*/  DEPBAR.LE SB0, 0x0 ;  /* 0x000080000000791a */ /* 0x000fc80000000000 */
[----:B------:R-:W-:Y:S02]  /*b790*/  I2FP.F32.S32 R26, R26 ;  /* 0x0000001a001a7245 */ /* 0x000fe40000201400 */
[C---:B------:R-:W-:Y:S02]  /*b7a0*/  ISETP.GE.AND P0, PT, R5.reuse, R236, PT ;  /* 0x000000ec0500720c */ /* 0x040fe40003f06270 */
[C---:B------:R-:W-:Y:S01]  /*b7b0*/  ISETP.GE.AND P6, PT, R5.reuse, R233, PT ;  /* 0x000000e90500720c */ /* 0x040fe20003fc6270 */
[----:B------:R-:W-:Y:S01]  /*b7c0*/  FFMA.FTZ R27, R26, -UR14, R27 ;  /* 0x8000000e1a1b7c23 */ /* 0x000fe2000801001b */
[----:B------:R-:W-:Y:S02]  /*b7d0*/  IABS R25, R25 ;  /* 0x0000001900197213 */ /* 0x000fe40000000000 */
[C---:B------:R-:W-:Y:S01]  /*b7e0*/  ISETP.LT.OR P0, PT, R5.reuse, R237, P0 ;  /* 0x000000ed0500720c */ /* 0x040fe20000701670 */
[----:B------:R-:W-:Y:S01]  /*b7f0*/  BAR.SYNC.DEFER_BLOCKING 0x0 ;  /* 0x0000000000007b1d */ /* 0x000fe20000010000 */
[----:B------:R-:W-:Y:S01]  /*b800*/  ISETP.LT.OR P6, PT, R5, R234, P6 ;  /* 0x000000ea0500720c */ /* 0x000fe200037c1670 */
[----:B------:R-:W-:Y:S01]  /*b810*/  IMAD.IADD R5, R235, 0x1, -R5 ;  /* 0x00000001eb057824 */ /* 0x000fe200078e0a05 */
[----:B------:R-:W-:-:S02]  /*b820*/  IABS R24, R24 ;  /* 0x0000001800187213 */ /* 0x000fc40000000000 */
[----:B------:R-:W-:Y:S02]  /*b830*/  I2FP.F32.S32 R25, R25 ;  /* 0x0000001900197245 */ /* 0x000fe40000201400 */
[----:B------:R-:W-:Y:S02]  /*b840*/  I2FP.F32.S32 R24, R24 ;  /* 0x0000001800187245 */ /* 0x000fe40000201400 */
[----:B------:R-:W-:Y:S01]  /*b850*/  FSEL R32, R27, -INF , !P1 ;  /* 0xff8000001b207808 */ /* 0x000fe20004800000 */
[----:B------:R-:W-:Y:S01]  /*b860*/  FFMA.FTZ R20, R25, -UR14, R20 ;  /* 0x8000000e19147c23 */ /* 0x000fe20008010014 */
[----:B------:R-:W-:Y:S01]  /*b870*/  IABS R5, R5 ;  /* 0x0000000500057213 */ /* 0x000fe20000000000 */
[----:B------:R-:W-:Y:S01]  /*b880*/  FFMA.FTZ R21, R24, -UR14, R21 ;  /* 0x8000000e18157c23 */ /* 0x000fe20008010015 */
[----:B------:R-:W-:Y:S02]  /*b890*/  ISETP.GE.AND P1, PT, R4, R236, PT ;  /* 0x000000ec0400720c */ /* 0x000fe40003f26270 */
[----:B------:R-:W-:-:S02]  /*b8a0*/  I2FP.F32.S32 R5, R5 ;  /* 0x0000000500057245 */ /* 0x000fc40000201400 */
[----:B------:R-:W-:Y:S01]  /*b8b0*/  FSEL R35, R20, -INF , !P0 ;  /* 0xff80000014237808 */ /* 0x000fe20004000000 */
[----:B------:R-:W-:Y:S01]  /*b8c0*/  VIADD R20, R0, 0x28 ;  /* 0x0000002800147836 */ /* 0x000fe20000000000 */
[C---:B------:R-:W-:Y:S01]  /*b8d0*/  ISETP.LT.OR P1, PT, R4.reuse, R237, P1 ;  /* 0x000000ed0400720c */ /* 0x040fe20000f21670 */
[----:B------:R-:W-:Y:S01]  /*b8e0*/  FFMA.FTZ R22, R5, -UR14, R22 ;  /* 0x8000000e05167c23 */ /* 0x000fe20008010016 */
[----:B------:R-:W-:Y:S01]  /*b8f0*/  ISETP.GE.AND P0, PT, R4, R233, PT ;  /* 0x000000e90400720c */ /* 0x000fe20003f06270 */
[----:B------:R-:W-:Y:S01]  /*b900*/  VIADD R5, R0, 0x29 ;  /* 0x0000002900057836 */ /* 0x000fe20000000000 */
[----:B------:R-:W-:Y:S01]  /*b910*/  FSEL R33, R21, -INF , !P1 ;  /* 0xff80000015217808 */ /* 0x000fe20004800000 */
[--C-:B------:R-:W-:Y:S01]  /*b920*/  IMAD.IADD R21, R238, 0x1, -R20.reuse ;  /* 0x00000001ee157824 */ /* 0x100fe200078e0a14 */
[----:B------:R-:W-:Y:S01]  /*b930*/  IABS R6, R6 ;  /* 0x0000000600067213 */ /* 0x000fe20000000000 */
[----:B------:R-:W-:Y:S01]  /*b940*/  IMAD.IADD R7, R235, 0x1, -R20 ;  /* 0x00000001eb077824 */ /* 0x000fe200078e0a14 */
[----:B------:R-:W-:Y:S01]  /*b950*/  ISETP.LT.OR P0, PT, R4, R234, P0 ;  /* 0x000000ea0400720c */ /* 0x000fe20000701670 */
[----:B------:R-:W-:Y:S01]  /*b960*/  IMAD.IADD R4, R238, 0x1, -R5 ;  /* 0x00000001ee047824 */ /* 0x000fe200078e0a05 */
[----:B------:R-:W-:Y:S01]  /*b970*/  IABS R21, R21 ;  /* 0x0000001500157213 */ /* 0x000fe20000000000 */
[----:B-1----:R-:W-:Y:S01]  /*b980*/  HMMA.16816.F32 R188, R12, R8, R188 ;  /* 0x000000080cbc723c */ /* 0x002fe200000018bc */
[----:B------:R-:W-:-:S02]  /*b990*/  I2FP.F32.S32 R6, R6 ;  /* 0x0000000600067245 */ /* 0x000fc40000201400 */
[----:B------:R-:W-:Y:S02]  /*b9a0*/  IABS R7, R7 ;  /* 0x0000000700077213 */ /* 0x000fe40000000000 */
[----:B------:R-:W-:Y:S01]  /*b9b0*/  I2FP.F32.S32 R21, R21 ;  /* 0x0000001500157245 */ /* 0x000fe20000201400 */
[----:B------:R-:W-:Y:S01]  /*b9c0*/  FFMA.FTZ R23, R6, -UR14, R23 ;  /* 0x8000000e06177c23 */ /* 0x000fe20008010017 */
[----:B------:R-:W-:Y:S01]  /*b9d0*/  FSEL R194, R22, -INF , !P6 ;  /* 0xff80000016c27808 */ /* 0x000fe20007000000 */
[----:B------:R-:W-:Y:S01]  /*b9e0*/  IMAD.IADD R8, R235, 0x1, -R5 ;  /* 0x00000001eb087824 */ /* 0x000fe200078e0a05 */
[----:B------:R-:W-:Y:S01]  /*b9f0*/  IABS R4, R4 ;  /* 0x0000000400047213 */ /* 0x000fe20000000000 */
[----:B------:R-:W-:Y:S01]  /*ba00*/  FFMA.FTZ R16, R21, -UR14, R16 ;  /* 0x8000000e15107c23 */ /* 0x000fe20008010010 */
[----:B------:R-:W-:Y:S01]  /*ba10*/  ISETP.GE.AND P6, PT, R20, R236, PT ;  /* 0x000000ec1400720c */ /* 0x000fe20003fc6270 */
[----:B------:R-:W-:Y:S01]  /*ba20*/  HMMA.16816.F32 R184, R12, R10, R184 ;  /* 0x0000000a0cb8723c */ /* 0x000fe200000018b8 */
[----:B------:R-:W-:-:S02]  /*ba30*/  I2FP.F32.S32 R7, R7 ;  /* 0x0000000700077245 */ /* 0x000fc40000201400 */
[----:B------:R-:W-:Y:S02]  /*ba40*/  I2FP.F32.S32 R4, R4 ;  /* 0x0000000400047245 */ /* 0x000fe40000201400 */
[----:B------:R-:W-:Y:S01]  /*ba50*/  ISETP.LT.OR P6, PT, R20, R237, P6 ;  /* 0x000000ed1400720c */ /* 0x000fe200037c1670 */
[----:B------:R-:W-:Y:S01]  /*ba60*/  FFMA.FTZ R18, R7, -UR14, R18 ;  /* 0x8000000e07127c23 */ /* 0x000fe20008010012 */
[----:B------:R-:W-:Y:S01]  /*ba70*/  FSEL R196, R23, -INF , !P0 ;  /* 0xff80000017c47808 */ /* 0x000fe20004000000 */
[----:B------:R-:W-:Y:S01]  /*ba80*/  VIADD R7, R0, 0x30 ;  /* 0x0000003000077836 */ /* 0x000fe20000000000 */
[----:B------:R-:W-:Y:S01]  /*ba90*/  ISETP.GE.AND P1, PT, R20, R233, PT ;  /* 0x000000e91400720c */ /* 0x000fe20003f26270 */
[----:B------:R-:W-:Y:S01]  /*baa0*/  FFMA.FTZ R17, R4, -UR14, R17 ;  /* 0x8000000e04117c23 */ /* 0x000fe20008010011 */
[----:B------:R-:W-:Y:S01]  /*bab0*/  ISETP.GE.AND P0, PT, R5, R236, PT ;  /* 0x000000ec0500720c */ /* 0x000fe20003f06270 */
[----:B------:R-:W-:Y:S01]  /*bac0*/  IMAD.IADD R9, R238, 0x1, -R7 ;  /* 0x00000001ee097824 */ /* 0x000fe200078e0a07 */
[----:B------:R-:W-:Y:S01]  /*bad0*/  FSEL R195, R16, -INF , !P6 ;  /* 0xff80000010c37808 */ /* 0x000fe20007000000 */
[----:B------:R-:W-:Y:S01]  /*bae0*/  VIADD R4, R0, 0x31 ;  /* 0x0000003100047836 */ /* 0x000fe20000000000 */
[----:B------:R-:W-:-:S02]  /*baf0*/  ISETP.LT.OR P1, PT, R20, R234, P1 ;  /* 0x000000ea1400720c */ /* 0x000fc40000f21670 */
[C---:B------:R-:W-:Y:S01]  /*bb00*/  ISETP.GE.AND P6, PT, R5.reuse, R233, PT ;  /* 0x000000e90500720c */ /* 0x040fe20003fc6270 */
[----:B------:R-:W-:Y:S01]  /*bb10*/  IMAD.IADD R6, R238, 0x1, -R4 ;  /* 0x00000001ee067824 */ /* 0x000fe200078e0a04 */
[C---:B------:R-:W-:Y:S02]  /*bb20*/  ISETP.LT.OR P0, PT, R5.reuse, R237, P0 ;  /* 0x000000ed0500720c */ /* 0x040fe40000701670 */
[----:B------:R-:W-:Y:S01]  /*bb30*/  ISETP.LT.OR P6, PT, R5, R234, P6 ;  /* 0x000000ea0500720c */ /* 0x000fe200037c1670 */
[----:B------:R-:W-:Y:S01]  /*bb40*/  IMAD.IADD R5, R235, 0x1, -R7 ;  /* 0x00000001eb057824 */ /* 0x000fe200078e0a07 */
[----:B------:R-:W-:Y:S02]  /*bb50*/  FSEL R192, R18, -INF , !P1 ;  /* 0xff80000012c07808 */ /* 0x000fe40004800000 */
[----:B------:R-:W-:Y:S02]  /*bb60*/  FSEL R193, R17, -INF , !P0 ;  /* 0xff80000011c17808 */ /* 0x000fe40004000000 */
[----:B------:R-:W-:-:S02]  /*bb70*/  ISETP.GE.AND P1, PT, R7, R236, PT ;  /* 0x000000ec0700720c */ /* 0x000fc40003f26270 */
[C---:B------:R-:W-:Y:S02]  /*bb80*/  ISETP.GE.AND P0, PT, R7.reuse, R233, PT ;  /* 0x000000e90700720c */ /* 0x040fe40003f06270 */
[----:B------:R-:W-:Y:S02]  /*bb90*/  IABS R8, R8 ;  /* 0x0000000800087213 */ /* 0x000fe40000000000 */
[----:B------:R-:W-:Y:S02]  /*bba0*/  IABS R9, R9 ;  /* 0x0000000900097213 */ /* 0x000fe40000000000 */
[C---:B------:R-:W-:Y:S02]  /*bbb0*/  ISETP.LT.OR P1, PT, R7.reuse, R237, P1 ;  /* 0x000000ed0700720c */ /* 0x040fe40000f21670 */
[----:B------:R-:W-:Y:S02]  /*bbc0*/  ISETP.LT.OR P0, PT, R7, R234, P0 ;  /* 0x000000ea0700720c */ /* 0x000fe40000701670 */
[----:B------:R-:W-:-:S02]  /*bbd0*/  IABS R5, R5 ;  /* 0x0000000500057213 */ /* 0x000fc40000000000 */
[----:B------:R-:W-:Y:S02]  /*bbe0*/  I2FP.F32.S32 R8, R8 ;  /* 0x0000000800087245 */ /* 0x000fe40000201400 */
[----:B------:R-:W-:Y:S02]  /*bbf0*/  I2FP.F32.S32 R7, R9 ;  /* 0x0000000900077245 */ /* 0x000fe40000201400 */
[----:B------:R-:W-:Y:S01]  /*bc00*/  I2FP.F32.S32 R5, R5 ;  /* 0x0000000500057245 */ /* 0x000fe20000201400 */
[----:B------:R-:W-:Y:S01]  /*bc10*/  FFMA.FTZ R19, R8, -UR14, R19 ;  /* 0x8000000e08137c23 */ /* 0x000fe20008010013 */
[----:B------:R-:W-:Y:S01]  /*bc20*/  IABS R6, R6 ;  /* 0x0000000600067213 */ /* 0x000fe20000000000 */
[----:B------:R-:W-:Y:S01]  /*bc30*/  FFMA.FTZ R7, R7, -UR14, R188 ;  /* 0x8000000e07077c23 */ /* 0x000fe200080100bc */
[----:B------:R-:W-:Y:S02]  /*bc40*/  IMAD.IADD R8, R235, 0x1, -R4 ;  /* 0x00000001eb087824 */ /* 0x000fe400078e0a04 */
[----:B------:R-:W-:Y:S01]  /*bc50*/  FFMA.FTZ R5, R5, -UR14, R190 ;  /* 0x8000000e05057c23 */ /* 0x000fe200080100be */
[----:B------:R-:W-:-:S02]  /*bc60*/  FSEL R190, R19, -INF , !P6 ;  /* 0xff80000013be7808 */ /* 0x000fc40007000000 */
[----:B------:R-:W-:Y:S01]  /*bc70*/  FSEL R183, R7, -INF , !P1 ;  /* 0xff80000007b77808 */ /* 0x000fe20004800000 */
[----:B------:R-:W-:Y:S01]  /*bc80*/  VIADD R7, R0, 0x38 ;  /* 0x0000003800077836 */ /* 0x000fe20000000000 */
[----:B------:R-:W-:Y:S01]  /*bc90*/  ISETP.GE.AND P6, PT, R4, R236, PT ;  /* 0x000000ec0400720c */ /* 0x000fe20003fc6270 */
[----:B------:R-:W-:Y:S01]  /*bca0*/  VIADD R0, R0, 0x39 ;  /* 0x0000003900007836 */ /* 0x000fe20000000000 */
[----:B------:R-:W-:Y:S01]  /*bcb0*/  ISETP.GE.AND P1, PT, R4, R233, PT ;  /* 0x000000e90400720c */ /* 0x000fe20003f26270 */
[--C-:B------:R-:W-:Y:S01]  /*bcc0*/  IMAD.IADD R9, R238, 0x1, -R7.reuse ;  /* 0x00000001ee097824 */ /* 0x100fe200078e0a07 */
[C---:B------:R-:W-:Y:S02]  /*bcd0*/  ISETP.LT.OR P6, PT, R4.reuse, R237, P6 ;  /* 0x000000ed0400720c */ /* 0x040fe400037c1670 */
[----:B------:R-:W-:Y:S01]  /*bce0*/  ISETP.LT.OR P1, PT, R4, R234, P1 ;  /* 0x000000ea0400720c */ /* 0x000fe20000f21670 */
[----:B------:R-:W-:Y:S01]  /*bcf0*/  IMAD.IADD R4, R235, 0x1, -R7 ;  /* 0x00000001eb047824 */ /* 0x000fe200078e0a07 */
[----:B------:R-:W-:-:S02]  /*bd00*/  I2FP.F32.S32 R6, R6 ;  /* 0x0000000600067245 */ /* 0x000fc40000201400 */
[----:B------:R-:W-:Y:S02]  /*bd10*/  FSEL R178, R5, -INF , !P0 ;  /* 0xff80000005b27808 */ /* 0x000fe40004000000 */
[----:B------:R-:W-:Y:S01]  /*bd20*/  IABS R4, R4 ;  /* 0x0000000400047213 */ /* 0x000fe20000000000 */
[----:B------:R-:W-:Y:S01]  /*bd30*/  FFMA.FTZ R6, R6, -UR14, R189 ;  /* 0x8000000e06067c23 */ /* 0x000fe200080100bd */
[----:B------:R-:W-:Y:S02]  /*bd40*/  IABS R5, R9 ;  /* 0x0000000900057213 */ /* 0x000fe40000000000 */
[----:B------:R-:W-:Y:S02]  /*bd50*/  IABS R8, R8 ;  /* 0x0000000800087213 */ /* 0x000fe40000000000 */
[----:B------:R-:W-:Y:S01]  /*bd60*/  I2FP.F32.S32 R9, R4 ;  /* 0x0000000400097245 */ /* 0x000fe20000201400 */
[--C-:B------:R-:W-:Y:S01]  /*bd70*/  IMAD.IADD R4, R238, 0x1, -R0.reuse ;  /* 0x00000001ee047824 */ /* 0x100fe200078e0a00 */
[----:B------:R-:W-:Y:S01]  /*bd80*/  FSEL R181, R6, -INF , !P6 ;  /* 0xff80000006b57808 */ /* 0x000fe20007000000 */
[----:B------:R-:W-:Y:S01]  /*bd90*/  IMAD.IADD R6, R235, 0x1, -R0 ;  /* 0x00000001eb067824 */ /* 0x000fe200078e0a00 */
[----:B------:R-:W-:Y:S01]  /*bda0*/  ISETP.GE.AND P6, PT, R7, R233, PT ;  /* 0x000000e90700720c */ /* 0x000fe20003fc6270 */
[----:B------:R-:W-:Y:S01]  /*bdb0*/  FFMA.FTZ R9, R9, -UR14, R186 ;  /* 0x8000000e09097c23 */ /* 0x000fe200080100ba */
[----:B------:R-:W-:-:S02]  /*bdc0*/  I2FP.F32.S32 R8, R8 ;  /* 0x0000000800087245 */ /* 0x000fc40000201400 */
[C---:B------:R-:W-:Y:S02]  /*bdd0*/  ISETP.LT.OR P6, PT, R7.reuse, R234, P6 ;  /* 0x000000ea0700720c */ /* 0x040fe400037c1670 */
[----:B------:R-:W-:Y:S01]  /*bde0*/  I2FP.F32.S32 R5, R5 ;  /* 0x0000000500057245 */ /* 0x000fe20000201400 */
[----:B------:R-:W-:Y:S01]  /*bdf0*/  FFMA.FTZ R8, R8, -UR14, R191 ;  /* 0x8000000e08087c23 */ /* 0x000fe200080100bf */
[----:B------:R-:W-:Y:S02]  /*be00*/  ISETP.GE.AND P0, PT, R7, R236, PT ;  /* 0x000000ec0700720c */ /* 0x000fe40003f06270 */
[----:B------:R-:W-:Y:S01]  /*be10*/  FSEL R174, R9, -INF , !P6 ;  /* 0xff80000009ae7808 */ /* 0x000fe20007000000 */
[----:B------:R-:W-:Y:S01]  /*be20*/  FFMA.FTZ R5, R5, -UR14, R184 ;  /* 0x8000000e05057c23 */ /* 0x000fe200080100b8 */
[----:B------:R-:W-:Y:S02]  /*be30*/  IABS R4, R4 ;  /* 0x0000000400047213 */ /* 0x000fe40000000000 */
[----:B------:R-:W-:-:S02]  /*be40*/  PLOP3.LUT P6, PT, PT, PT, UP0, 0x80, 0x0 ;  /* 0x000000000000781c */ /* 0x000fc40003fcf008 */
[----:B------:R-:W-:Y:S02]  /*be50*/  IABS R6, R6 ;  /* 0x0000000600067213 */ /* 0x000fe40000000000 */
[----:B------:R-:W-:Y:S02]  /*be60*/  ISETP.LT.OR P0, PT, R7, R237, P0 ;  /* 0x000000ed0700720c */ /* 0x000fe40000701670 */
[----:B------:R-:W-:Y:S02]  /*be70*/  FSEL R176, R8, -INF , !P1 ;  /* 0xff80000008b07808 */ /* 0x000fe40004800000 */
[----:B------:R-:W-:Y:S02]  /*be80*/  I2FP.F32.S32 R8, R4 ;  /* 0x0000000400087245 */ /* 0x000fe40000201400 */
[----:B------:R-:W-:Y:S02]  /*be90*/  I2FP.F32.S32 R4, R6 ;  /* 0x0000000600047245 */ /* 0x000fe40000201400 */
[----:B------:R-:W-:Y:S01]  /*bea0*/  FSEL R179, R5, -INF , !P0 ;  /* 0xff80000005b37808 */ /* 0x000fe20004000000 */
[----:B------:R-:W-:Y:S01]  /*beb0*/  FFMA.FTZ R177, R8, -UR14, R185 ;  /* 0x8000000e08b17c23 */ /* 0x000fe200080100b9 */
[----:B------:R-:W-:Y:S01]  /*bec0*/  ISETP.GE.AND P1, PT, R0, R236, PT ;  /* 0x000000ec0000720c */ /* 0x000fe20003f26270 */
[----:B------:R-:W-:Y:S01]  /*bed0*/  FFMA.FTZ R4, R4, -UR14, R187 ;  /* 0x8000000e04047c23 */ /* 0x000fe200080100bb */
[----:B------:R-:W-:-:S02]  /*bee0*/  ISETP.GE.AND P0, PT, R0, R233, PT ;  /* 0x000000e90000720c */ /* 0x000fc40003f06270 */
        /* <DEDUP_REMOVED lines=80> */
.L_x_7666:
[----:B------:R-:W-:-:S04]  /*c3f0*/  ULEA UR16, -UR10, URZ, 0x6 ;  /* 0x0000003f0a107291 */ /* 0x000fc8000f8e313f */
[----:B------:R-:W-:-:S12]  /*c400*/  USHF.R.S32.HI UR9, URZ, 0x1f, UR16 ;  /* 0x0000001f3f097899 */ /* 0x000fd80008011410 */
.L_x_7667:
[C---:B------:R-:W-:Y:S01]  /*c410*/  @!P4 IADD3 R5, P0, R165.reuse, UR16, RZ ;  /* 0x00000010a505cc10 */ /* 0x040fe2000ff1e0ff */
[----:B------:R-:W-:Y:S01]  /*c420*/  IMAD.U32 R11, RZ, RZ, UR9 ;  /* 0x00000009ff0b7e24 */ /* 0x000fe2000f8e00ff */
[----:B------:R-:W-:Y:S01]  /*c430*/  @!P3 IADD3 R7, P1, R165, UR16, RZ ;  /* 0x00000010a507bc10 */ /* 0x000fe2000ff3e0ff */
[----:B------:R-:W-:Y:S01]  /*c440*/  UIADD3 UR4, UP1, UP0, UR28, UR16, UR28 ;  /* 0x000000101c047290 */ /* 0x000fe2000f83e01c */
[C---:B------:R-:W-:Y:S01]  /*c450*/  @!P4 IADD3.X R0, R166.reuse, UR9, RZ, P0, !PT ;  /* 0x00000009a600cc10 */ /* 0x040fe200087fe4ff */
[----:B------:R1:W-:Y:S01]  /*c460*/  @P5 STS.128 [R231+0x8000], RZ ;  /* 0x008000ffe7005388 */ /* 0x0003e20000000c00 */
[C---:B------:R-:W-:Y:S01]  /*c470*/  @!P4 LEA R24, P0, R5.reuse, UR18, 0x1 ;  /* 0x000000120518cc11 */ /* 0x040fe2000f8008ff */
[----:B------:R-:W-:Y:S01]  /*c480*/  UIADD3.X UR8, UR25, UR9, UR25, UP1, UP0 ;  /* 0x0000000919087290 */ /* 0x000fe20008fe0419 */
[----:B------:R-:W-:Y:S01]  /*c490*/  BSSY B0, `(.L_x_7668) ;  /* 0x0000092000007945 */ /* 0x000fe20003800000 */
[----:B------:R-:W-:Y:S01]  /*c4a0*/  UIADD3 UR7, UP1, UR28, UR4, URZ ;  /* 0x000000041c077290 */ /* 0x000fe2000ff3e03f */
[----:B------:R-:W-:Y:S01]  /*c4b0*/  @!P4 LEA.HI.X R25, R5, UR19, R0, 0x1, P0 ;  /* 0x000000130519cc11 */ /* 0x000fe200080f0c00 */
[----:B------:R-:W-:Y:S01]  /*c4c0*/  VOTEU.ALL UP0, P5 ;  /* 0x00000000003f7886 */ /* 0x000fe20002800000 */
[----:B------:R-:W-:-:S02]  /*c4d0*/  @!P3 IADD3.X R0, R166, UR9, RZ, P1, !PT ;  /* 0x00000009a600bc10 */ /* 0x000fc40008ffe4ff */
[----:B------:R-:W-:Y:S02]  /*c4e0*/  @!P2 IADD3 R5, P0, R165, UR16, RZ ;  /* 0x00000010a505ac10 */ /* 0x000fe4000ff1e0ff */
[C---:B------:R-:W-:Y:S01]  /*c4f0*/  @!P3 LEA R16, P1, R7.reuse, UR18, 0x1 ;  /* 0x000000120710bc11 */ /* 0x040fe2000f8208ff */
[----:B------:R-:W-:Y:S01]  /*c500*/  @!UP0 UIADD3 UR17, UP2, UR28, UR16, URZ ;  /* 0x000000101c118290 */ /* 0x000fe2000ff5e03f */
[----:B------:R-:W-:Y:S02]  /*c510*/  @!P2 IADD3.X R4, R166, UR9, RZ, P0, !PT ;  /* 0x00000009a604ac10 */ /* 0x000fe400087fe4ff */
[----:B------:R-:W-:Y:S01]  /*c520*/  @!P3 LEA.HI.X R17, R7, UR19, R0, 0x1, P1 ;  /* 0x000000130711bc11 */ /* 0x000fe200088f0c00 */
[----:B------:R-:W-:Y:S01]  /*c530*/  IMAD.U32 R0, RZ, RZ, UR16 ;  /* 0x00000010ff007e24 */ /* 0x000fe2000f8e00ff */
[----:B------:R-:W-:Y:S01]  /*c540*/  @!P2 LEA R14, P0, R5, UR18, 0x1 ;  /* 0x00000012050eac11 */ /* 0x000fe2000f8008ff */
[----:B------:R-:W-:Y:S01]  /*c550*/  IMAD.U32 R7, RZ, RZ, UR4 ;  /* 0x00000004ff077e24 */ /* 0x000fe2000f8e00ff */
[----:B------:R-:W-:-:S02]  /*c560*/  @!UP0 UIADD3.X UR11, UR25, UR9, URZ, UP2, !UPT ;  /* 0x00000009190b8290 */ /* 0x000fc400097fe43f */
[----:B------:R-:W-:Y:S01]  /*c570*/  @!P2 LEA.HI.X R15, R5, UR19, R4, 0x1, P0 ;  /* 0x00000013050fac11 */ /* 0x000fe200080f0c04 */
[----:B------:R-:W-:Y:S01]  /*c580*/  IMAD.U32 R4, RZ, RZ, UR9 ;  /* 0x00000009ff047e24 */ /* 0x000fe2000f8e00ff */
[----:B------:R-:W-:-:S04]  /*c590*/  @!P4 IADD3 R6, P1, P0, R165, UR28, R0 ;  /* 0x0000001ca506cc10 */ /* 0x000fc8000f83e000 */
[----:B------:R-:W-:Y:S02]  /*c5a0*/  @!P4 IADD3.X R5, R166, UR25, R11, P1, P0 ;  /* 0x00000019a605cc10 */ /* 0x000fe40008fe040b */
[----:B------:R-:W-:Y:S02]  /*c5b0*/  @!P4 LEA R22, P0, R6, UR18, 0x1 ;  /* 0x000000120616cc11 */ /* 0x000fe4000f8008ff */
[----:B------:R-:W-:Y:S02]  /*c5c0*/  @!P5 LEA R168, P1, R0, R242, 0x1 ;  /* 0x000000f200a8d211 */ /* 0x000fe400078208ff */
[----:B------:R-:W-:Y:S02]  /*c5d0*/  @!P4 LEA.HI.X R23, R6, UR19, R5, 0x1, P0 ;  /* 0x000000130617cc11 */ /* 0x000fe400080f0c05 */
[----:B------:R-:W-:Y:S01]  /*c5e0*/  @!P5 LEA.HI.X R169, R0, R243, R4, 0x1, P1 ;  /* 0x000000f300a9d211 */ /* 0x000fe200008f0c04 */
[----:B------:R-:W-:Y:S01]  /*c5f0*/  IMAD.U32 R4, RZ, RZ, UR8 ;  /* 0x00000008ff047e24 */ /* 0x000fe2000f8e00ff */
[----:B------:R-:W-:-:S03]  /*c600*/  @!P3 IADD3 R9, P1, P0, R165, UR28, R0 ;  /* 0x0000001ca509bc10 */ /* 0x000fc6000f83e000 */
[----:B------:R-:W-:Y:S01]  /*c610*/  @!PT LDS RZ, [RZ] ;  /* 0x00000000fffff984 */ /* 0x000fe20000000800 */
[----:B------:R-:W-:Y:S01]  /*c620*/  @!PT LDS RZ, [RZ] ;  /* 0x00000000fffff984 */ /* 0x000fe20000000800 */
[----:B------:R-:W-:Y:S01]  /*c630*/  @!PT LDS RZ, [RZ] ;  /* 0x00000000fffff984 */ /* 0x000fe20000000800 */
[----:B------:R1:W-:Y:S01]  /*c640*/  @!P5 LDGSTS.E.BYPASS.LTC128B.128 [R231+0x8000], desc[UR26][R168.64] ;  /* 0x08000000a8e7dfae */ /* 0x0003e2000b901d5a */
[C-C-:B------:R-:W-:Y:S02]  /*c650*/  @!P3 IADD3.X R6, R166.reuse, UR25, R11.reuse, P1, P0 ;  /* 0x00000019a606bc10 */ /* 0x140fe40008fe040b */
[----:B------:R-:W-:Y:S01]  /*c660*/  @!P2 IADD3 R5, P1, P0, R165, UR28, R0 ;  /* 0x0000001ca505ac10 */ /* 0x000fe2000f83e000 */
[----:B------:R1:W-:Y:S03]  /*c670*/  @P4 STS.128 [R231+0xa000], RZ ;  /* 0x00a000ffe7004388 */ /* 0x0003e60000000c00 */
[----:B------:R-:W-:Y:S01]  /*c680*/  @!P2 IADD3.X R0, R166, UR25, R11, P1, P0 ;  /* 0x00000019a600ac10 */ /* 0x000fe20008fe040b */
[----:B------:R-:W-:Y:S01]  /*c690*/  @!PT LDS RZ, [RZ] ;  /* 0x00000000fffff984 */ /* 0x000fe20000000800 */
[----:B------:R-:W-:Y:S01]  /*c6a0*/  @!PT LDS RZ, [RZ] ;  /* 0x00000000fffff984 */ /* 0x000fe20000000800 */
[----:B------:R-:W-:Y:S01]  /*c6b0*/  @!PT LDS RZ, [RZ] ;  /* 0x00000000fffff984 */ /* 0x000fe20000000800 */
[----:B------:R1:W-:Y:S01]  /*c6c0*/  @!P4 LDGSTS.E.BYPASS.LTC128B.128 [R231+0xa000], desc[UR26][R24.64+0x80] ;  /* 0x0a00008018e7cfae */ /* 0x0003e2000b901d5a */
[----:B------:R-:W-:Y:S02]  /*c6d0*/  @!P3 LEA R12, P0, R9, UR18, 0x1 ;  /* 0x00000012090cbc11 */ /* 0x000fe4000f8008ff */
[----:B------:R-:W-:Y:S01]  /*c6e0*/  @!P5 LEA R20, P1, R7, R242, 0x1 ;  /* 0x000000f20714d211 */ /* 0x000fe200078208ff */
[----:B------:R1:W-:Y:S01]  /*c6f0*/  @P3 STS.128 [R231+0xc000], RZ ;  /* 0x00c000ffe7003388 */ /* 0x0003e20000000c00 */
[----:B------:R-:W-:-:S02]  /*c700*/  @!P3 LEA.HI.X R13, R9, UR19, R6, 0x1, P0 ;  /* 0x00000013090dbc11 */ /* 0x000fc400080f0c06 */
[----:B------:R-:W-:Y:S01]  /*c710*/  @!P2 LEA R10, P0, R5, UR18, 0x1 ;  /* 0x00000012050aac11 */ /* 0x000fe2000f8008ff */
[----:B------:R-:W-:Y:S01]  /*c720*/  @!PT LDS RZ, [RZ] ;  /* 0x00000000fffff984 */ /* 0x000fe20000000800 */
[----:B------:R-:W-:Y:S01]  /*c730*/  @!PT LDS RZ, [RZ] ;  /* 0x00000000fffff984 */ /* 0x000fe20000000800 */
[----:B------:R-:W-:Y:S01]  /*c740*/  @!PT LDS RZ, [RZ] ;  /* 0x00000000fffff984 */ /* 0x000fe20000000800 */
[----:B------:R1:W-:Y:S01]  /*c750*/  @!P3 LDGSTS.E.BYPASS.LTC128B.128 [R231+0xc000], desc[UR26][R16.64+0x100] ;  /* 0x0c00010010e7bfae */ /* 0x0003e2000b901d5a */
[----:B------:R-:W-:Y:S02]  /*c760*/  @!P5 LEA.HI.X R21, R7, R243, R4, 0x1, P1 ;  /* 0x000000f30715d211 */ /* 0x000fe400008f0c04 */
[----:B------:R-:W-:Y:S01]  /*c770*/  @!P4 IADD3 R7, P1, R165, UR4, RZ ;  /* 0x00000004a507cc10 */ /* 0x000fe2000ff3e0ff */
[----:B------:R1:W-:Y:S01]  /*c780*/  @P2 STS.128 [R231+0xe000], RZ ;  /* 0x00e000ffe7002388 */ /* 0x0003e20000000c00 */
[----:B------:R-:W-:Y:S02]  /*c790*/  @!P2 LEA.HI.X R11, R5, UR19, R0, 0x1, P0 ;  /* 0x00000013050bac11 */ /* 0x000fe400080f0c00 */
[----:B------:R-:W-:Y:S01]  /*c7a0*/  @!P4 IADD3.X R0, R166, UR8, RZ, P1, !PT ;  /* 0x00000008a600cc10 */ /* 0x000fe20008ffe4ff */
[----:B------:R-:W-:Y:S01]  /*c7b0*/  @!PT LDS RZ, [RZ] ;  /* 0x00000000fffff984 */ /* 0x000fe20000000800 */
[----:B------:R-:W-:Y:S01]  /*c7c0*/  @!PT LDS RZ, [RZ] ;  /* 0x00000000fffff984 */ /* 0x000fe20000000800 */
[----:B------:R-:W-:Y:S01]  /*c7d0*/  @!PT LDS RZ, [RZ] ;  /* 0x00000000fffff984 */ /* 0x000fe20000000800 */
[----:B------:R1:W-:Y:S01]  /*c7e0*/  @!P2 LDGSTS.E.BYPASS.LTC128B.128 [R231+0xe000], desc[UR26][R14.64+0x180] ;  /* 0x0e0001800ee7afae */ /* 0x0003e2000b901d5a */
[----:B------:R-:W-:-:S02]  /*c7f0*/  @!P4 LEA R18, P1, R7, UR18, 0x1 ;  /* 0x000000120712cc11 */ /* 0x000fc4000f8208ff */
[----:B------:R-:W-:Y:S01]  /*c800*/  @!P3 IADD3 R5, P0, R165, UR4, RZ ;  /* 0x00000004a505bc10 */ /* 0x000fe2000ff1e0ff */
[----:B------:R1:W-:Y:S01]  /*c810*/  @P5 STS.128 [R231+0x8800], RZ ;  /* 0x008800ffe7005388 */ /* 0x0003e20000000c00 */
[----:B------:R-:W-:Y:S02]  /*c820*/  @!P4 LEA.HI.X R19, R7, UR19, R0, 0x1, P1 ;  /* 0x000000130713cc11 */ /* 0x000fe400088f0c00 */
[C---:B------:R-:W-:Y:S02]  /*c830*/  @!P3 IADD3.X R0, R166.reuse, UR8, RZ, P0, !PT ;  /* 0x00000008a600bc10 */ /* 0x040fe400087fe4ff */
[----:B------:R-:W-:Y:S02]  /*c840*/  @!P3 LEA R8, P1, R5, UR18, 0x1 ;  /* 0x000000120508bc11 */ /* 0x000fe4000f8208ff */
[----:B------:R-:W-:Y:S01]  /*c850*/  @!P2 IADD3 R7, P0, R165, UR4, RZ ;  /* 0x00000004a507ac10 */ /* 0x000fe2000ff1e0ff */
[----:B------:R-:W-:Y:S01]  /*c860*/  UIADD3.X UR4, UR25, UR8, URZ, UP1, !UPT ;  /* 0x0000000819047290 */ /* 0x000fe20008ffe43f */
[----:B------:R-:W-:Y:S01]  /*c870*/  @!P3 LEA.HI.X R9, R5, UR19, R0, 0x1, P1 ;  /* 0x000000130509bc11 */ /* 0x000fe200088f0c00 */
[----:B------:R-:W-:Y:S01]  /*c880*/  IMAD.U32 R5, RZ, RZ, UR17 ;  /* 0x00000011ff057e24 */ /* 0x000fe2000f8e00ff */
[----:B------:R-:W-:Y:S01]  /*c890*/  @!P2 IADD3.X R4, R166, UR8, RZ, P0, !PT ;  /* 0x00000008a604ac10 */ /* 0x000fe200087fe4ff */
[----:B------:R-:W-:Y:S01]  /*c8a0*/  IMAD.U32 R0, RZ, RZ, UR11 ;  /* 0x0000000bff007e24 */ /* 0x000fe2000f8e00ff */
[----:B------:R-:W-:-:S02]  /*c8b0*/  @!P2 LEA R6, P0, R7, UR18, 0x1 ;  /* 0x000000120706ac11 */ /* 0x000fc4000f8008ff */
[-C--:B------:R-:W-:Y:S02]  /*c8c0*/  @!P5 LEA R26, P1, R5, R242.reuse, 0x1 ;  /* 0x000000f2051ad211 */ /* 0x080fe400078208ff */
[----:B------:R-:W-:Y:S01]  /*c8d0*/  @!P2 LEA.HI.X R7, R7, UR19, R4, 0x1, P0 ;  /* 0x000000130707ac11 */ /* 0x000fe200080f0c04 */
[----:B------:R-:W-:Y:S01]  /*c8e0*/  IMAD.U32 R4, RZ, RZ, UR7 ;  /* 0x00000007ff047e24 */ /* 0x000fe2000f8e00ff */
[-C--:B------:R-:W-:Y:S01]  /*c8f0*/  @!P5 LEA.HI.X R27, R5, R243.reuse, R0, 0x1, P1 ;  /* 0x000000f3051bd211 */ /* 0x080fe200008f0c00 */
[----:B------:R-:W-:Y:S01]  /*c900*/  IMAD.U32 R0, RZ, RZ, UR4 ;  /* 0x00000004ff007e24 */ /* 0x000fe2000f8e00ff */
[----:B------:R-:W-:Y:S02]  /*c910*/  @!P4 IADD3 R5, P0, R165, UR7, RZ ;  /* 0x00000007a505cc10 */ /* 0x000fe4000ff1e0ff */
[C---:B------:R-:W-:Y:S01]  /*c920*/  @!P5 LEA R170, P1, R4.reuse, R242, 0x1 ;  /* 0x000000f204aad211 */ /* 0x040fe200078208ff */
[----:B------:R-:W-:Y:S01]  /*c930*/  @!PT LDS RZ, [RZ] ;  /* 0x00000000fffff984 */ /* 0x000fe20000000800 */
[----:B------:R-:W-:Y:S01]  /*c940*/  @!PT LDS RZ, [RZ] ;  /* 0x00000000fffff984 */ /* 0x000fe20000000800 */
[----:B------:R-:W-:Y:S01]  /*c950*/  @!PT LDS RZ, [RZ] ;  /* 0x00000000fffff984 */ /* 0x000fe20000000800 */
[----:B------:R1:W-:Y:S03]  /*c960*/  @!P5 LDGSTS.E.BYPASS.LTC128B.128 [R231+0x8800], desc[UR26][R26.64] ;  /* 0x088000001ae7dfae */ /* 0x0003e6000b901d5a */
[----:B------:R-:W-:Y:S01]  /*c970*/  @!P5 LEA.HI.X R171, R4, R243, R0, 0x1, P1 ;  /* 0x000000f304abd211 */ /* 0x000fe200008f0c00 */
[----:B------:R1:W-:Y:S01]  /*c980*/  @P4 STS.128 [R231+0xa800], RZ ;  /* 0x00a800ffe7004388 */ /* 0x0003e20000000c00 */
[----:B------:R-:W-:-:S02]  /*c990*/  @!P4 IADD3.X R0, R166, UR4, RZ, P0, !PT ;  /* 0x00000004a600cc10 */ /* 0x000fc400087fe4ff */
[C---:B------:R-:W-:Y:S01]  /*c9a0*/  @!P4 LEA R184, P0, R5.reuse, UR18, 0x1 ;  /* 0x0000001205b8cc11 */ /* 0x040fe2000f8008ff */
[----:B------:R-:W-:Y:S01]  /*c9b0*/  @!PT LDS RZ, [RZ] ;  /* 0x00000000fffff984 */ /* 0x000fe20000000800 */
[----:B------:R-:W-:Y:S01]  /*c9c0*/  @!PT LDS RZ, [RZ] ;  /* 0x00000000fffff984 */ /* 0x000fe20000000800 */
[----:B------:R-:W-:Y:S01]  /*c9d0*/  @!PT LDS RZ, [RZ] ;  /* 0x00000000fffff984 */ /* 0x000fe20000000800 */
[----:B------:R1:W-:Y:S03]  /*c9e0*/  @!P4 LDGSTS.E.BYPASS.LTC128B.128 [R231+0xa800], desc[UR26][R22.64+0x80] ;  /* 0x0a80008016e7cfae */ /* 0x0003e6000b901d5a */
[----:B------:R-:W-:Y:S01]  /*c9f0*/  @!P4 LEA.HI.X R185, R5, UR19, R0, 0x1, P0 ;  /* 0x0000001305b9cc11 */ /* 0x000fe200080f0c00 */
[----:B------:R1:W-:Y:S01]  /*ca00*/  @P3 STS.128 [R231+0xc800], RZ ;  /* 0x00c800ffe7003388 */ /* 0x0003e20000000c00 */
[----:B------:R-:W-:-:S03]  /*ca10*/  @!P3 IADD3 R0, P0, R165, UR7, RZ ;  /* 0x00000007a500bc10 */ /* 0x000fc6000ff1e0ff */
        /* <DEDUP_REMOVED lines=57> */
.L_x_7669:
[----:B------:R-:W-:Y:S05]  /*cdb0*/  BSYNC B0 ;  /* 0x0000000000007941 */ /* 0x000fea0003800000 */
.L_x_7668:
[----:B------:R-:W0:Y:S01]  /*cdc0*/  LDGDEPBAR ;  /* 0x00000000000079af */ /* 0x000e220000000000 */
[----:B-12---:R-:W-:Y:S02]  /*cdd0*/  IMAD.U32 R5, RZ, RZ, UR16 ;  /* 0x00000010ff057e24 */ /* 0x006fe4000f8e00ff */
[----:B------:R-:W-:-:S03]  /*cde0*/  IMAD.U32 R0, RZ, RZ, UR9 ;  /* 0x00000009ff007e24 */ /* 0x000fc6000f8e00ff */
[----:B------:R-:W-:-:S04]  /*cdf0*/  LEA R242, P0, R5, R242, 0x1 ;  /* 0x000000f205f27211 */ /* 0x000fc800078008ff */
[----:B------:R-:W-:-:S09]  /*ce00*/  LEA.HI.X R243, R5, R243, R0, 0x1, P0 ;  /* 0x000000f305f37211 */ /* 0x000fd200000f0c00 */
.L_x_7665:
        /* <DEDUP_REMOVED lines=53> */
[----:B------:R-:W-:Y:S01]  /*d160*/  FSEL R175, R0, RZ, P0 ;  /* 0x000000ff00af7208 */ /* 0x000fe20000000000 */
[----:B------:R-:W-:Y:S01]  /*d170*/  FADD.FTZ R4, R164, -R5 ;  /* 0x80000005a4047221 */ /* 0x000fe20000010000 */
[----:B------:R-:W-:Y:S01]  /*d180*/  FFMA.FTZ R170, R173, UR22, -R180 ;  /* 0x00000016adaa7c23 */ /* 0x000fe200080108b4 */
[----:B------:R-:W-:Y:S01]  /*d190*/  FADD.FTZ R6, R3, -R6 ;  /* 0x8000000603067221 */ /* 0x000fe20000010000 */
        /* <DEDUP_REMOVED lines=32> */
[----:B------:R-:W2:Y:S01]  /*d3a0*/  MUFU.EX2 R165, R165 ;  /* 0x000000a500a57308 */ /* 0x000ea20000000800 */
[----:B-1----:R-:W-:Y:S01]  /*d3b0*/  F2FP.F16.F32.PACK_AB R4, R167, R170 ;  /* 0x000000aaa704723e */ /* 0x002fe200000000ff */
[----:B------:R-:W-:Y:S01]  /*d3c0*/  FFMA.FTZ R180, R177, UR22, -R180 ;  /* 0x00000016b1b47c23 */ /* 0x000fe200080108b4 */
[--C-:B------:R-:W-:Y:S01]  /*d3d0*/  FFMA.FTZ R177, R178, UR22, -R175.reuse ;  /* 0x00000016b2b17c23 */ /* 0x100fe200080108af */
[--C-:B------:R-:W-:Y:S01]  /*d3e0*/  FFMA.FTZ R176, R176, UR22, -R175.reuse ;  /* 0x00000016b0b07c23 */ /* 0x100fe200080108af */
[--C-:B------:R-:W-:Y:S01]  /*d3f0*/  FFMA.FTZ R174, R174, UR22, -R175.reuse ;  /* 0x00000016aeae7c23 */ /* 0x100fe200080108af */
[----:B------:R-:W-:-:S02]  /*d400*/  FFMA.FTZ R175, R172, UR22, -R175 ;  /* 0x00000016acaf7c23 */ /* 0x000fc400080108af */
[----:B------:R-:W-:Y:S08]  /*d410*/  MUFU.EX2 R166, R166 ;  /* 0x000000a600a67308 */ /* 0x000ff00000000800 */
[----:B------:R-:W1:Y:S01]  /*d420*/  MUFU.EX2 R2, R2 ;  /* 0x0000000200027308 */ /* 0x000e620000000800 */
[----:B--2---:R-:W-:-:S07]  /*d430*/  F2FP.F16.F32.PACK_AB R6, R165, R168 ;  /* 0x000000a8a506723e */ /* 0x004fce00000000ff */
[----:B------:R-:W-:Y:S08]  /*d440*/  MUFU.EX2 R0, R0 ;  /* 0x0000000000007308 */ /* 0x000ff00000000800 */
[----:B------:R-:W2:Y:S01]  /*d450*/  MUFU.EX2 R173, R173 ;  /* 0x000000ad00ad7308 */ /* 0x000ea20000000800 */
[----:B-1----:R-:W-:-:S07]  /*d460*/  F2FP.F16.F32.PACK_AB R5, R2, R166 ;  /* 0x000000a60205723e */ /* 0x002fce00000000ff */
[----:B------:R-:W1:Y:S08]  /*d470*/  MUFU.EX2 R164, R164 ;  /* 0x000000a400a47308 */ /* 0x000e700000000800 */
[----:B------:R-:W3:Y:S01]  /*d480*/  MUFU.EX2 R3, R3 ;  /* 0x0000000300037308 */ /* 0x000ee20000000800 */
[----:B--2---:R-:W-:-:S07]  /*d490*/  F2FP.F16.F32.PACK_AB R7, R173, R0 ;  /* 0x00000000ad07723e */ /* 0x004fce00000000ff */
[----:B------:R-:W-:Y:S01]  /*d4a0*/  MUFU.EX2 R182, R182 ;  /* 0x000000b600b67308 */ /* 0x000fe20000000800 */
        /* <DEDUP_REMOVED lines=120> */
[----:B------:R-:W5:Y:S01]  /*dc30*/  MUFU.EX2 R185, R185 ;  /* 0x000000b900b97308 */ /* 0x000f620000000800 */
[-C--:B------:R-:W-:Y:S01]  /*dc40*/  FMUL.FTZ R92, R92, R164.reuse ;  /* 0x000000a45c5c7220 */ /* 0x080fe20000410000 */
[-C--:B------:R-:W-:Y:S01]  /*dc50*/  FMUL.FTZ R93, R93, R164.reuse ;  /* 0x000000a45d5d7220 */ /* 0x080fe20000410000 */
[C---:B----4-:R-:W-:Y:S01]  /*dc60*/  HMMA.16816.F32 R60, R4.reuse, R8, R60 ;  /* 0x00000008043c723c */ /* 0x050fe2000000183c */
[-C--:B------:R-:W-:Y:S01]  /*dc70*/  FMUL.FTZ R94, R94, R3.reuse ;  /* 0x000000035e5e7220 */ /* 0x080fe20000410000 */
[-C--:B------:R-:W-:Y:S01]  /*dc80*/  FMUL.FTZ R95, R95, R3.reuse ;  /* 0x000000035f5f7220 */ /* 0x080fe20000410000 */
[-C--:B------:R-:W-:Y:S01]  /*dc90*/  FMUL.FTZ R96, R96, R164.reuse ;  /* 0x000000a460607220 */ /* 0x080fe20000410000 */
[-C--:B------:R-:W-:Y:S01]  /*dca0*/  FMUL.FTZ R97, R97, R164.reuse ;  /* 0x000000a461617220 */ /* 0x080fe20000410000 */
[----:B------:R-:W-:Y:S01]  /*dcb0*/  MUFU.EX2 R184, R184 ;  /* 0x000000b800b87308 */ /* 0x000fe20000000800 */
[C---:B------:R-:W-:Y:S01]  /*dcc0*/  HMMA.16816.F32 R64, R4.reuse, R10, R64 ;  /* 0x0000000a0440723c */ /* 0x040fe20000001840 */
[----:B------:R-:W4:Y:S01]  /*dcd0*/  LDSM.16.MT88.4 R8, [R220+0x14000] ;  /* 0x01400000dc08783b */ /* 0x000f220000004200 */
        /* <DEDUP_REMOVED lines=9> */
[-C--:B------:R-:W-:Y:S01]  /*dd70*/  FMUL.FTZ R113, R113, R164.reuse ;  /* 0x000000a471717220 */ /* 0x080fe20000410000 */
[C---:B------:R-:W-:Y:S01]  /*dd80*/  HMMA.16816.F32 R80, R4.reuse, R14, R80 ;  /* 0x0000000e0450723c */ /* 0x040fe20000001850 */
[----:B------:R-:W-:Y:S01]  /*dd90*/  LDSM.16.MT88.4 R12, [R220+0x16000] ;  /* 0x01600000dc0c783b */ /* 0x000fe20000004200 */
[-C--:B------:R-:W-:Y:S01]  /*dda0*/  FMUL.FTZ R114, R114, R3.reuse ;  /* 0x0000000372727220 */ /* 0x080fe20000410000 */
[----:B------:R-:W-:Y:S01]  /*ddb0*/  MUFU.EX2 R186, R186 ;  /* 0x000000ba00ba7308 */ /* 0x000fe20000000800 */
[-C--:B------:R-:W-:Y:S01]  /*ddc0*/  FMUL.FTZ R115, R115, R3.reuse ;  /* 0x0000000373737220 */ /* 0x080fe20000410000 */
[-C--:B------:R-:W-:Y:S01]  /*ddd0*/  FMUL.FTZ R116, R116, R164.reuse ;  /* 0x000000a474747220 */ /* 0x080fe20000410000 */
[C---:B---3--:R-:W-:Y:S01]  /*dde0*/  HMMA.16816.F32 R84, R4.reuse, R16, R84 ;  /* 0x000000100454723c */ /* 0x048fe20000001854 */
[-C--:B------:R-:W-:Y:S01]  /*ddf0*/  FMUL.FTZ R117, R117, R164.reuse ;  /* 0x000000a475757220 */ /* 0x080fe20000410000 */
[-C--:B------:R-:W-:Y:S01]  /*de00*/  FMUL.FTZ R118, R118, R3.reuse ;  /* 0x0000000376767220 */ /* 0x080fe20000410000 */
[-C--:B------:R-:W-:Y:S01]  /*de10*/  FMUL.FTZ R119, R119, R3.reuse ;  /* 0x0000000377777220 */ /* 0x080fe20000410000 */
[-C--:B------:R-:W-:Y:S01]  /*de20*/  FMUL.FTZ R120, R120, R164.reuse ;  /* 0x000000a478787220 */ /* 0x080fe20000410000 */
[----:B------:R-:W2:Y:S01]  /*de30*/  MUFU.EX2 R189, R189 ;  /* 0x000000bd00bd7308 */ /* 0x000ea20000000800 */
[C---:B------:R-:W-:Y:S01]  /*de40*/  HMMA.16816.F32 R88, R4.reuse, R18, R88 ;  /* 0x000000120458723c */ /* 0x040fe20000001858 */
[----:B------:R-:W3:Y:S01]  /*de50*/  LDSM.16.MT88.4 R16, [R221+0x16000] ;  /* 0x01600000dd10783b */ /* 0x000ee20000004200 */
        /* <DEDUP_REMOVED lines=10> */
[C---:B------:R-:W-:Y:S01]  /*df00*/  HMMA.16816.F32 R104, R4.reuse, R22, R104 ;  /* 0x000000160468723c */ /* 0x040fe20000001868 */
[----:B------:R-:W1:Y:S01]  /*df10*/  LDSM.16.MT88.4 R20, [R220+0x10800] ;  /* 0x01080000dc14783b */ /* 0x000e620000004200 */
[-C--:B------:R-:W-:Y:S01]  /*df20*/  FMUL.FTZ R129, R129, R164.reuse ;  /* 0x000000a481817220 */ /* 0x080fe20000410000 */
[----:B------:R-:W2:Y:S01]  /*df30*/  MUFU.EX2 R191, R191 ;  /* 0x000000bf00bf7308 */ /* 0x000ea20000000800 */
[-C--:B------:R-:W-:Y:S01]  /*df40*/  FMUL.FTZ R130, R130, R3.reuse ;  /* 0x0000000382827220 */ /* 0x080fe20000410000 */
[-C--:B------:R-:W-:Y:S01]  /*df50*/  FMUL.FTZ R131, R131, R3.reuse ;  /* 0x0000000383837220 */ /* 0x080fe20000410000 */
[----:B----4-:R-:W-:Y:S01]  /*df60*/  HMMA.16816.F32 R92, R4, R8, R92 ;  /* 0x00000008045c723c */ /* 0x010fe2000000185c */
[----:B------:R-:W-:Y:S01]  /*df70*/  FFMA.FTZ R164, R247, R164, R170 ;  /* 0x000000a4f7a47223 */ /* 0x000fe200000100aa */
[----:B------:R-:W-:-:S03]  /*df80*/  FFMA.FTZ R3, R245, R3, R166 ;  /* 0x00000003f5037223 */ /* 0x000fc600000100a6 */
[----:B------:R-:W-:Y:S01]  /*df90*/  MUFU.EX2 R197, R197 ;  /* 0x000000c500c57308 */ /* 0x000fe20000000800 */
[C---:B------:R-:W-:Y:S01]  /*dfa0*/  HMMA.16816.F32 R96, R4.reuse, R10, R96 ;  /* 0x0000000a0460723c */ /* 0x040fe20000001860 */
[----:B------:R-:W4:Y:S01]  /*dfb0*/  LDSM.16.MT88.4 R8, [R224+0x10800] ;  /* 0x01080000e008783b */ /* 0x000f220000004200 */
[----:B------:R-:W-:Y:S01]  /*dfc0*/  FADD.FTZ R167, R167, R164 ;  /* 0x000000a4a7a77221 */ /* 0x000fe20000010000 */
[----:B------:R-:W-:Y:S01]  /*dfd0*/  FADD.FTZ R3, R2, R3 ;  /* 0x0000000302037221 */ /* 0x000fe20000010000 */
[----:B------:R-:W-:Y:S02]  /*dfe0*/  MOV R164, R171 ;  /* 0x000000ab00a47202 */ /* 0x000fe40000000f00 */
[----:B------:R-:W-:Y:S01]  /*dff0*/  HMMA.16816.F32 R108, R4, R24, R108 ;  /* 0x00000018046c723c */ /* 0x000fe2000000186c */
[----:B------:R-:W-:Y:S01]  /*e000*/  MUFU.EX2 R198, R198 ;  /* 0x000000c600c67308 */ /* 0x000fe20000000800 */
[----:B------:R-:W-:Y:S01]  /*e010*/  FADD.FTZ R168, R168, R167 ;  /* 0x000000a7a8a87221 */ /* 0x000fe20000010000 */
[----:B------:R-:W-:-:S03]  /*e020*/  FADD.FTZ R0, R0, R3 ;  /* 0x0000000300007221 */ /* 0x000fc60000010000 */
[C---:B------:R-:W-:Y:S01]  /*e030*/  HMMA.16816.F32 R112, R4.reuse, R26, R112 ;  /* 0x0000001a0470723c */ /* 0x040fe20000001870 */
[----:B------:R-:W4:Y:S01]  /*e040*/  LDSM.16.MT88.4 R24, [R221+0x10800] ;  /* 0x01080000dd18783b */ /* 0x000f220000004200 */
[----:B------:R-:W-:Y:S01]  /*e050*/  FADD.FTZ R165, R165, R168 ;  /* 0x000000a8a5a57221 */ /* 0x000fe20000010000 */
[----:B------:R-:W-:Y:S01]  /*e060*/  MUFU.EX2 R195, R195 ;  /* 0x000000c300c37308 */ /* 0x000fe20000000800 */
[----:B------:R-:W-:Y:S02]  /*e070*/  FADD.FTZ R173, R173, R0 ;  /* 0x00000000adad7221 */ /* 0x000fe40000010000 */
[C---:B---3--:R-:W-:Y:S05]  /*e080*/  HMMA.16816.F32 R116, R4.reuse, R16, R116 ;  /* 0x000000100474723c */ /* 0x048fea0000001874 */
[----:B------:R-:W-:Y:S01]  /*e090*/  MUFU.EX2 R200, R200 ;  /* 0x000000c800c87308 */ /* 0x000fe20000000800 */
[C---:B------:R-:W-:Y:S01]  /*e0a0*/  HMMA.16816.F32 R120, R4.reuse, R18, R120 ;  /* 0x000000120478723c */ /* 0x040fe20000001878 */
[----:B------:R-:W-:Y:S05]  /*e0b0*/  LDSM.16.MT88.4 R16, [R224+0x12800] ;  /* 0x01280000e010783b */ /* 0x000fea0000004200 */
[C---:B------:R-:W-:Y:S01]  /*e0c0*/  HMMA.16816.F32 R124, R4.reuse, R12, R124 ;  /* 0x0000000c047c723c */ /* 0x040fe2000000187c */
[----:B------:R-:W3:Y:S05]  /*e0d0*/  MUFU.EX2 R193, R193 ;  /* 0x000000c100c17308 */ /* 0x000eea0000000800 */
[----:B------:R-:W-:Y:S01]  /*e0e0*/  HMMA.16816.F32 R128, R4, R14, R128 ;  /* 0x0000000e0480723c */ /* 0x000fe20000001880 */
[----:B------:R-:W-:Y:S02]  /*e0f0*/  LDSM.16.MT88.4 R12, [R222+0x12800] ;  /* 0x01280000de0c783b */ /* 0x000fe40000004200 */
[----:B------:R-:W4:Y:S04]  /*e100*/  MUFU.EX2 R194, R194 ;  /* 0x000000c200c27308 */ /* 0x000f280000000800 */
[----:B-----5:R-:W-:Y:S01]  /*e110*/  F2FP.F16.F32.PACK_AB R4, R185, R182 ;  /* 0x000000b6b904723e */ /* 0x020fe200000000ff */
[----:B------:R-:W-:Y:S01]  /*e120*/  FADD.FTZ R182, R182, R165 ;  /* 0x000000a5b6b67221 */ /* 0x000fe20000010000 */
[----:B--2---:R-:W-:Y:S01]  /*e130*/  F2FP.F16.F32.PACK_AB R5, R189, R186 ;  /* 0x000000babd05723e */ /* 0x004fe200000000ff */
[----:B------:R-:W-:Y:S01]  /*e140*/  FADD.FTZ R186, R186, R173 ;  /* 0x000000adbaba7221 */ /* 0x000fe20000010000 */
[----:B------:R-:W-:Y:S01]  /*e150*/  F2FP.F16.F32.PACK_AB R6, R187, R184 ;  /* 0x000000b8bb06723e */ /* 0x000fe200000000ff */
[----:B------:R-:W2:Y:S01]  /*e160*/  MUFU.EX2 R192, R192 ;  /* 0x000000c000c07308 */ /* 0x000ea20000000800 */
[----:B------:R-:W-:Y:S01]  /*e170*/  F2FP.F16.F32.PACK_AB R7, R191, R188 ;  /* 0x000000bcbf07723e */ /* 0x000fe200000000ff */
[----:B------:R-:W-:Y:S01]  /*e180*/  FADD.FTZ R185, R185, R182 ;  /* 0x000000b6b9b97221 */ /* 0x000fe20000010000 */
[----:B------:R-:W-:-:S03]  /*e190*/  FADD.FTZ R189, R189, R186 ;  /* 0x000000babdbd7221 */ /* 0x000fc60000010000 */
[----:B------:R-:W-:Y:S01]  /*e1a0*/  FADD.FTZ R0, R184, R185 ;  /* 0x000000b9b8007221 */ /* 0x000fe20000010000 */
[----:B------:R-:W-:Y:S01]  /*e1b0*/  FADD.FTZ R2, R188, R189 ;  /* 0x000000bdbc027221 */ /* 0x000fe20000010000 */
[----:B-1----:R-:W-:Y:S01]  /*e1c0*/  HMMA.16816.F32 R136, R4, R20, R136 ;  /* 0x000000140488723c */ /* 0x002fe20000001888 */
[----:B------:R-:W1:Y:S01]  /*e1d0*/  MUFU.EX2 R199, R199 ;  /* 0x000000c700c77308 */ /* 0x000e620000000800 */
[----:B------:R-:W-:Y:S01]  /*e1e0*/  FADD.FTZ R0, R187, R0 ;  /* 0x00000000bb007221 */ /* 0x000fe20000010000 */
[----:B------:R-:W-:-:S03]  /*e1f0*/  FADD.FTZ R2, R191, R2 ;  /* 0x00000002bf027221 */ /* 0x000fc60000010000 */
[C---:B------:R-:W-:Y:S01]  /*e200*/  HMMA.16816.F32 R132, R4.reuse, R22, R132 ;  /* 0x000000160484723c */ /* 0x040fe20000001884 */
[----:B------:R-:W5:Y:S01]  /*e210*/  LDSM.16.MT88.4 R20, [R222+0x14800] ;  /* 0x01480000de14783b */ /* 0x000f620000004200 */
[----:B---3--:R-:W-:Y:S01]  /*e220*/  FADD.FTZ R3, R193, R2 ;  /* 0x00000002c1037221 */ /* 0x008fe20000010000 */
[----:B------:R-:W-:Y:S03]  /*e230*/  MUFU.EX2 R183, R183 ;  /* 0x000000b700b77308 */ /* 0x000fe60000000800 */
[----:B----4-:R-:W-:Y:S01]  /*e240*/  HMMA.16816.F32 R160, R4, R8, R160 ;  /* 0x0000000804a0723c */ /* 0x010fe200000018a0 */
[----:B------:R-:W-:-:S04]  /*e250*/  FADD.FTZ R3, R194, R3 ;  /* 0x00000003c2037221 */ /* 0x000fc80000010000 */
[----:B------:R-:W3:Y:S01]  /*e260*/  MUFU.EX2 R190, R190 ;  /* 0x000000be00be7308 */ /* 0x000ee20000000800 */
[C---:B------:R-:W-:Y:S01]  /*e270*/  HMMA.16816.F32 R156, R4.reuse, R10, R156 ;  /* 0x0000000a049c723c */ /* 0x040fe2000000189c */
[----:B------:R-:W4:Y:S05]  /*e280*/  LDSM.16.MT88.4 R8, [R221+0x12800] ;  /* 0x01280000dd08783b */ /* 0x000f2a0000004200 */
[C---:B------:R-:W-:Y:S01]  /*e290*/  HMMA.16816.F32 R152, R4.reuse, R28, R152 ;  /* 0x0000001c0498723c */ /* 0x040fe20000001898 */
[----:B------:R-:W-:Y:S05]  /*e2a0*/  MUFU.EX2 R179, R179 ;  /* 0x000000b300b37308 */ /* 0x000fea0000000800 */
[C---:B------:R-:W-:Y:S01]  /*e2b0*/  HMMA.16816.F32 R148, R4.reuse, R30, R148 ;  /* 0x0000001e0494723c */ /* 0x040fe20000001894 */
[----:B------:R-:W-:Y:S02]  /*e2c0*/  LDSM.16.MT88.4 R28, [R224+0x14800] ;  /* 0x01480000e01c783b */ /* 0x000fe40000004200 */
[----:B------:R-:W-:Y:S03]  /*e2d0*/  MUFU.EX2 R180, R180 ;  /* 0x000000b400b47308 */ /* 0x000fe60000000800 */
[C---:B------:R-:W-:Y:S05]  /*e2e0*/  HMMA.16816.F32 R144, R4.reuse, R24, R144 ;  /* 0x000000180490723c */ /* 0x040fea0000001890 */
[----:B------:R-:W-:Y:S01]  /*e2f0*/  MUFU.EX2 R177, R177 ;  /* 0x000000b100b17308 */ /* 0x000fe20000000800 */
[C---:B------:R-:W-:Y:S01]  /*e300*/  HMMA.16816.F32 R140, R4.reuse, R26, R140 ;  /* 0x0000001a048c723c */ /* 0x040fe2000000188c */
[----:B------:R-:W-:Y:S05]  /*e310*/  LDSM.16.MT88.4 R24, [R220+0x12800] ;  /* 0x01280000dc18783b */ /* 0x000fea0000004200 */
[C---:B-----5:R-:W-:Y:S01]  /*e320*/  HMMA.16816.F32 R76, R4.reuse, R20, R76 ;  /* 0x00000014044c723c */ /* 0x060fe2000000184c */
[----:B------:R-:W5:Y:S05]  /*e330*/  MUFU.EX2 R176, R176 ;  /* 0x000000b000b07308 */ /* 0x000f6a0000000800 */
[C---:B------:R-:W-:Y:S01]  /*e340*/  HMMA.16816.F32 R80, R4.reuse, R22, R80 ;  /* 0x000000160450723c */ /* 0x040fe20000001850 */
[----:B------:R-:W2:Y:S02]  /*e350*/  LDSM.16.MT88.4 R20, [R222+0x16800] ;  /* 0x01680000de14783b */ /* 0x000ea40000004200 */
[----:B------:R-:W-:Y:S03]  /*e360*/  MUFU.EX2 R174, R174 ;  /* 0x000000ae00ae7308 */ /* 0x000fe60000000800 */
[C---:B----4-:R-:W-:Y:S05]  /*e370*/  HMMA.16816.F32 R52, R4.reuse, R8, R52 ;  /* 0x000000080434723c */ /* 0x050fea0000001834 */
[----:B------:R-:W4:Y:S01]  /*e380*/  MUFU.EX2 R175, R175 ;  /* 0x000000af00af7308 */ /* 0x000f220000000800 */
[C---:B------:R-:W-:Y:S01]  /*e390*/  HMMA.16816.F32 R56, R4.reuse, R10, R56 ;  /* 0x0000000a0438723c */ /* 0x040fe20000001838 */
[----:B------:R-:W1:Y:S05]  /*e3a0*/  LDSM.16.MT88.4 R8, [R224+0x16800] ;  /* 0x01680000e008783b */ /* 0x000e6a0000004200 */
[C---:B------:R-:W-:Y:S06]  /*e3b0*/  HMMA.16816.F32 R36, R4.reuse, R16, R36 ;  /* 0x000000100424723c */ /* 0x040fec0000001824 */
        /* <DEDUP_REMOVED lines=13> */
[----:B------:R-:W-:Y:S01]  /*e490*/  F2FP.F16.F32.PACK_AB R8, R198, R197 ;  /* 0x000000c5c608723e */ /* 0x000fe200000000ff */
[----:B------:R-:W-:Y:S01]  /*e4a0*/  FADD.FTZ R197, R197, R0 ;  /* 0x00000000c5c57221 */ /* 0x000fe20000010000 */
[----:B------:R-:W-:Y:S01]  /*e4b0*/  F2FP.F16.F32.PACK_AB R9, R194, R193 ;  /* 0x000000c1c209723e */ /* 0x000fe200000000ff */
[----:B------:R-:W-:Y:S01]  /*e4c0*/  FADD.FTZ R0, R192, R3 ;  /* 0x00000003c0007221 */ /* 0x000fe20000010000 */
[----:B------:R-:W-:Y:S01]  /*e4d0*/  MOV R3, R169 ;  /* 0x000000a900037202 */ /* 0x000fe20000000f00 */
[----:B------:R-:W-:Y:S01]  /*e4e0*/  HMMA.16816.F32 R60, R4, R24, R60 ;  /* 0x00000018043c723c */ /* 0x000fe2000000183c */
[----:B------:R-:W-:Y:S01]  /*e4f0*/  F2FP.F16.F32.PACK_AB R10, R200, R195 ;  /* 0x000000c3c80a723e */ /* 0x000fe200000000ff */
[----:B------:R-:W-:Y:S01]  /*e500*/  FADD.FTZ R198, R198, R197 ;  /* 0x000000c5c6c67221 */ /* 0x000fe20000010000 */
[C---:B------:R-:W-:Y:S01]  /*e510*/  F2FP.F16.F32.PACK_AB R11, R199.reuse, R192 ;  /* 0x000000c0c70b723e */ /* 0x040fe200000000ff */
[----:B------:R-:W-:-:S02]  /*e520*/  FADD.FTZ R0, R199, R0 ;  /* 0x00000000c7007221 */ /* 0x000fc40000010000 */
[----:B------:R-:W-:Y:S01]  /*e530*/  HMMA.16816.F32 R64, R4, R26, R64 ;  /* 0x0000001a0440723c */ /* 0x000fe20000001840 */
[----:B------:R-:W1:Y:S01]  /*e540*/  LDSM.16.MT88.4 R24, [R224+0x11000] ;  /* 0x01100000e018783b */ /* 0x000e620000004200 */
[----:B------:R-:W-:-:S04]  /*e550*/  FADD.FTZ R195, R195, R198 ;  /* 0x000000c6c3c37221 */ /* 0x000fc80000010000 */
[----:B---3--:R-:W-:Y:S01]  /*e560*/  HMMA.16816.F32 R84, R4, R16, R84 ;  /* 0x000000100454723c */ /* 0x008fe20000001854 */
[----:B------:R-:W-:-:S05]  /*e570*/  FADD.FTZ R200, R200, R195 ;  /* 0x000000c3c8c87221 */ /* 0x000fca0000010000 */
[C---:B------:R-:W-:Y:S01]  /*e580*/  HMMA.16816.F32 R88, R4.reuse, R18, R88 ;  /* 0x000000120458723c */ /* 0x040fe20000001858 */
[----:B------:R-:W3:Y:S05]  /*e590*/  LDSM.16.MT88.4 R16, [R221+0x11000] ;  /* 0x01100000dd10783b */ /* 0x000eea0000004200 */
[C---:B-----5:R-:W-:Y:S06]  /*e5a0*/  HMMA.16816.F32 R92, R4.reuse, R12, R92 ;  /* 0x0000000c045c723c */ /* 0x060fec000000185c */
[----:B------:R-:W-:Y:S01]  /*e5b0*/  HMMA.16816.F32 R96, R4, R14, R96 ;  /* 0x0000000e0460723c */ /* 0x000fe20000001860 */
[----:B------:R-:W5:Y:S05]  /*e5c0*/  LDSM.16.MT88.4 R12, [R220+0x11000] ;  /* 0x01100000dc0c783b */ /* 0x000f6a0000004200 */
[C---:B--2---:R-:W-:Y:S06]  /*e5d0*/  HMMA.16816.F32 R152, R8.reuse, R20, R152 ;  /* 0x000000140898723c */ /* 0x044fec0000001898 */
[----:B------:R-:W-:Y:S01]  /*e5e0*/  HMMA.16816.F32 R148, R8, R22, R148 ;  /* 0x000000160894723c */ /* 0x000fe20000001894 */
[----:B------:R-:W2:Y:S05]  /*e5f0*/  LDSM.16.MT88.4 R20, [R220+0x13000] ;  /* 0x01300000dc14783b */ /* 0x000eaa0000004200 */
[C---:B------:R-:W-:Y:S06]  /*e600*/  HMMA.16816.F32 R116, R4.reuse, R32, R116 ;  /* 0x000000200474723c */ /* 0x040fec0000001874 */
[C---:B------:R-:W-:Y:S01]  /*e610*/  HMMA.16816.F32 R120, R4.reuse, R34, R120 ;  /* 0x000000220478723c */ /* 0x040fe20000001878 */
[----:B------:R-:W-:Y:S05]  /*e620*/  LDSM.16.MT88.4 R32, [R224+0x13000] ;  /* 0x01300000e020783b */ /* 0x000fea0000004200 */
[C---:B----4-:R-:W-:Y:S06]  /*e630*/  HMMA.16816.F32 R124, R4.reuse, R28, R124 ;  /* 0x0000001c047c723c */ /* 0x050fec000000187c */
[----:B------:R-:W-:Y:S01]  /*e640*/  HMMA.16816.F32 R128, R4, R30, R128 ;  /* 0x0000001e0480723c */ /* 0x000fe20000001880 */
[----:B------:R-:W4:Y:S04]  /*e650*/  LDSM.16.MT88.4 R4, [R222+0x15000] ;  /* 0x01500000de04783b */ /* 0x000f280000004200 */
[----:B------:R-:W-:Y:S01]  /*e660*/  LDSM.16.MT88.4 R28, [R221+0x13000] ;  /* 0x01300000dd1c783b */ /* 0x000fe20000004200 */
        /* <DEDUP_REMOVED lines=53> */
[C---:B------:R-:W-:Y:S06]  /*e9c0*/  HMMA.16816.F32 R108, R8.reuse, R24, R108 ;  /* 0x00000018086c723c */ /* 0x040fec000000186c */
[----:B------:R-:W-:Y:S01]  /*e9d0*/  HMMA.16816.F32 R112, R8, R26, R112 ;  /* 0x0000001a0870723c */ /* 0x000fe20000001870 */
[----:B------:R-:W4:Y:S04]  /*e9e0*/  LDSM.16.MT88.4 R24, [R224+0x13800] ;  /* 0x01380000e018783b */ /* 0x000f280000004200 */
[----:B------:R-:W-:Y:S01]  /*e9f0*/  LDSM.16.MT88.4 R8, [R224+0x15800] ;  /* 0x01580000e008783b */ /* 0x000fe20000004200 */
        /* <DEDUP_REMOVED lines=27> */
[C---:B------:R-:W-:Y:S06]  /*ebb0*/  HMMA.16816.F32 R144, R4.reuse, R32, R144 ;  /* 0x000000200490723c */ /* 0x040fec0000001890 */
[C---:B------:R-:W-:Y:S06]  /*ebc0*/  HMMA.16816.F32 R140, R4.reuse, R34, R140 ;  /* 0x00000022048c723c */ /* 0x040fec000000188c */
[C---:B-1----:R-:W-:Y:S06]  /*ebd0*/  HMMA.16816.F32 R76, R4.reuse, R28, R76 ;  /* 0x0000001c044c723c */ /* 0x042fec000000184c */
[C---:B------:R-:W-:Y:S06]  /*ebe0*/  HMMA.16816.F32 R80, R4.reuse, R30, R80 ;  /* 0x0000001e0450723c */ /* 0x040fec0000001850 */
        /* <DEDUP_REMOVED lines=8> */
[C---:B--2---:R-:W-:Y:S06]  /*ec70*/  HMMA.16816.F32 R124, R4.reuse, R20, R124 ;  /* 0x00000014047c723c */ /* 0x044fec000000187c */
[----:B------:R-:W-:-:S15]  /*ec80*/  HMMA.16816.F32 R128, R4, R22, R128 ;  /* 0x000000160480723c */ /* 0x000fde0000001880 */
[----:B------:R-:W-:-:S09]  /*ec90*/  NOP ;  /* 0x0000000000007918 */ /* 0x000fd20000000000 */
.L_x_7662:
        /* <DEDUP_REMOVED lines=13> */
[----:B------:R-:W-:Y:S01]  /*ed70*/  ULDC UR17, c[0x0][0x250] ;  /* 0x0000940000117ab9 */ /* 0x000fe20000000800 */
[----:B------:R-:W-:Y:S01]  /*ed80*/  ULDC.64 UR6, c[0x0][0x248] ;  /* 0x0000920000067ab9 */ /* 0x000fe20000000a00 */
[----:B------:R-:W-:-:S08]  /*ed90*/  UMOV UR10, UR9 ;  /* 0x00000009000a7c82 */ /* 0x000fd00008000000 */
.L_x_7674:
        /* <DEDUP_REMOVED lines=48> */
[----:B------:R-:W-:Y:S01]  /*f0a0*/  UISETP.GT.U32.AND UP1, UPT, UR11, UR31, UPT ;  /* 0x0000001f0b00728c */ /* 0x000fe2000bf24070 */
[----:B------:R-:W-:Y:S08]  /*f0b0*/  UMOV UR24, UR8 ;  /* 0x0000000800187c82 */ /* 0x000ff00008000000 */
        /* <DEDUP_REMOVED lines=33> */
[----:B------:R-:W-:Y:S01]  /*f2d0*/  IMAD.U32 R11, RZ, RZ, UR35 ;  /* 0x00000023ff0b7e24 */ /* 0x000fe2000f8e00ff */
[----:B------:R-:W2:Y:S02]  /*f2e0*/  LDG.E R6, desc[UR26][R12.64] ;  /* 0x0000001a0c067981 */ /* 0x000ea4000c1e1900 */
        /* <DEDUP_REMOVED lines=10> */
[----:B--2---:R-:W-:Y:S04]  /*f390*/  IADD3 R3, -R6, R3, RZ ;  /* 0x0000000306037210 */ /* 0x004fe80007ffe1ff */
[----:B------:R-:W-:Y:S01]  /*f3a0*/  SHF.R.S32.HI R7, RZ, 0x1f, R3 ;  /* 0x0000001fff077819 */ /* 0x000fe20000011403 */
[-C--:B-1----:R-:W-:Y:S04]  /*f3b0*/  IMAD.WIDE.U32 R8, R3, R4.reuse, R8 ;  /* 0x0000000403087225 */ /* 0x082fe800078e0008 */
[----:B------:R-:W-:Y:S01]  /*f3c0*/  IMAD R6, R7, R4, RZ ;  /* 0x0000000407067224 */ /* 0x000fe200078e02ff */
[----:B------:R-:W-:Y:S03]  /*f3d0*/  MOV R251, R8 ;  /* 0x0000000800fb7202 */ /* 0x000fe60000000f00 */
[----:B------:R-:W-:Y:S04]  /*f3e0*/  IMAD R6, R3, R5, R6 ;  /* 0x0000000503067224 */ /* 0x000fe800078e0206 */
[----:B------:R-:W-:Y:S07]  /*f3f0*/  IMAD.IADD R246, R9, 0x1, R6 ;  /* 0x0000000109f67824 */ /* 0x000fee00078e0206 */
.L_x_7671:
        /* <DEDUP_REMOVED lines=15> */
[-CC-:B------:R-:W-:Y:S01]  /*f4f0*/  @!P5 LEA.HI.X R23, R252, R249.reuse, R248.reuse, 0x1, P0 ;  /* 0x000000f9fc17d211 */ /* 0x180fe200000f0cf8 */
        /* <DEDUP_REMOVED lines=380> */
[----:B------:R-:W-:Y:S02]  /*10cc0*/  MOV R172, UR10 ;  /* 0x0000000a00ac7c02 */ /* 0x000fe40008000f00 */
[----:B------:R-:W-:Y:S01]  /*10cd0*/  IMAD.U32 R173, RZ, RZ, UR11 ;  /* 0x0000000bffad7e24 */ /* 0x000fe2000f8e00ff */
[----:B------:R-:W-:Y:S01]  /*10ce0*/  UMOV UR11, UR7 ;  /* 0x00000007000b7c82 */ /* 0x000fe20008000000 */
[----:B------:R-:W-:Y:S01]  /*10cf0*/  IMAD.U32 R170, RZ, RZ, UR32 ;  /* 0x00000020ffaa7e24 */ /* 0x000fe2000f8e00ff */
        /* <DEDUP_REMOVED lines=21> */
.L_x_7673:
        /* <DEDUP_REMOVED lines=117> */
.L_x_7672:
[----:B------:R-:W-:Y:S01]  /*115a0*/  MOV R164, UR13 ;  /* 0x0000000d00a47c02 */ /* 0x000fe20008000f00 */
[----:B------:R-:W-:Y:S01]  /*115b0*/  UISETP.GT.AND UP0, UPT, UR13, UR12, UPT ;  /* 0x0000000c0d00728c */ /* 0x000fe2000bf04270 */
[----:B------:R-:W-:Y:S01]  /*115c0*/  UMOV UR10, UR23 ;  /* 0x00000017000a7c82 */ /* 0x000fe20008000000 */
[----:B------:R-:W-:Y:S02]  /*115d0*/  UMOV UR8, UR24 ;  /* 0x0000001800087c82 */ /* 0x000fe40008000000 */
[----:B------:R-:W-:Y:S04]  /*115e0*/  IMAD R3, R164, 0x40, R239 ;  /* 0x00000040a4037824 */ /* 0x000fe800078e02ef */
[----:B-1----:R-:W-:Y:S01]  /*115f0*/  IMAD.IADD R171, R235, 0x1, -R3 ;  /* 0x00000001ebab7824 */ /* 0x002fe200078e0a03 */
[C---:B------:R-:W-:Y:S01]  /*11600*/  IADD3 R164, R238.reuse, -R3, RZ ;  /* 0x80000003eea47210 */ /* 0x040fe20007ffe0ff */
[C---:B------:R-:W-:Y:S01]  /*11610*/  VIADD R168, R3.reuse, 0x10 ;  /* 0x0000001003a87836 */ /* 0x040fe20000000000 */
[C---:B------:R-:W-:Y:S02]  /*11620*/  IADD3 R172, R3.reuse, 0x9, RZ ;  /* 0x0000000903ac7810 */ /* 0x040fe40007ffe0ff */
[----:B------:R-:W-:Y:S01]  /*11630*/  IABS R164, R164 ;  /* 0x000000a400a47213 */ /* 0x000fe20000000000 */
[C---:B------:R-:W-:Y:S01]  /*11640*/  IMAD.IADD R167, R238.reuse, 0x1, -R168 ;  /* 0x00000001eea77824 */ /* 0x040fe200078e0aa8 */
[C---:B------:R-:W-:Y:S02]  /*11650*/  IADD3 R166, R238.reuse, -R172, RZ ;  /* 0x800000aceea67210 */ /* 0x040fe40007ffe0ff */
[----:B------:R-:W-:Y:S02]  /*11660*/  I2FP.F32.S32 R165, R164 ;  /* 0x000000a400a57245 */ /* 0x000fe40000201400 */
[----:B------:R-:W-:Y:S02]  /*11670*/  IADD3 R164, R3, 0x1, RZ ;  /* 0x0000000103a47810 */ /* 0x000fe40007ffe0ff */
[----:B------:R-:W-:Y:S01]  /*11680*/  IABS R166, R166 ;  /* 0x000000a600a67213 */ /* 0x000fe20000000000 */
[----:B------:R-:W-:Y:S01]  /*11690*/  FFMA.FTZ R4, R165, -UR14, R4 ;  /* 0x8000000ea5047c23 */ /* 0x000fe20008010004 */
[C---:B------:R-:W-:Y:S01]  /*116a0*/  IADD3 R170, R238.reuse, -R164, RZ ;  /* 0x800000a4eeaa7210 */ /* 0x040fe20007ffe0ff */
[----:B------:R-:W-:Y:S01]  /*116b0*/  VIADD R165, R3, 0x8 ;  /* 0x0000000803a57836 */ /* 0x000fe20000000000 */
[----:B------:R-:W-:Y:S02]  /*116c0*/  I2FP.F32.S32 R166, R166 ;  /* 0x000000a600a67245 */ /* 0x000fe40000201400 */
[----:B------:R-:W-:Y:S01]  /*116d0*/  IABS R170, R170 ;  /* 0x000000aa00aa7213 */ /* 0x000fe20000000000 */
[----:B------:R-:W-:Y:S01]  /*116e0*/  IMAD.IADD R169, R238, 0x1, -R165 ;  /* 0x00000001eea97824 */ /* 0x000fe200078e0aa5 */
[----:B------:R-:W-:Y:S01]  /*116f0*/  ISETP.GE.AND P3, PT, R164, R237, PT ;  /* 0x000000eda400720c */ /* 0x000fe20003f66270 */
[----:B------:R-:W-:Y:S01]  /*11700*/  FFMA.FTZ R9, R166, -UR14, R9 ;  /* 0x8000000ea6097c23 */ /* 0x000fe20008010009 */
[----:B------:R-:W-:Y:S01]  /*11710*/  I2FP.F32.S32 R170, R170 ;  /* 0x000000aa00aa7245 */ /* 0x000fe20000201400 */
[----:B------:R-:W-:Y:S01]  /*11720*/  IMAD.IADD R166, R235, 0x1, -R164 ;  /* 0x00000001eba67824 */ /* 0x000fe200078e0aa4 */
[C---:B------:R-:W-:Y:S02]  /*11730*/  ISETP.GE.AND P6, PT, R164.reuse, R234, PT ;  /* 0x000000eaa400720c */ /* 0x040fe40003fc6270 */
[----:B------:R-:W-:Y:S01]  /*11740*/  ISETP.GE.OR P3, PT, R164, R236, !P3 ;  /* 0x000000eca400720c */ /* 0x000fe20005f66670 */
[----:B------:R-:W-:Y:S01]  /*11750*/  FFMA.FTZ R5, R170, -UR14, R5 ;  /* 0x8000000eaa057c23 */ /* 0x000fe20008010005 */
[----:B------:R-:W-:Y:S02]  /*11760*/  IADD3 R170, R3, 0x19, RZ ;  /* 0x0000001903aa7810 */ /* 0x000fe40007ffe0ff */
[----:B------:R-:W-:Y:S02]  /*11770*/  ISETP.GE.OR P6, PT, R164, R233, !P6 ;  /* 0x000000e9a400720c */ /* 0x000fe400077c6670 */
[----:B------:R-:W-:Y:S01]  /*11780*/  IABS R171, R171 ;  /* 0x000000ab00ab7213 */ /* 0x000fe20000000000 */
[----:B------:R-:W-:Y:S01]  /*11790*/  IMAD.IADD R164, R238, 0x1, -R170 ;  /* 0x00000001eea47824 */ /* 0x000fe200078e0aaa */
[C---:B------:R-:W-:Y:S02]  /*117a0*/  ISETP.GE.AND P1, PT, R165.reuse, R234, PT ;  /* 0x000000eaa500720c */ /* 0x040fe40003f26270 */
[C---:B------:R-:W-:Y:S02]  /*117b0*/  ISETP.GE.AND P5, PT, R165.reuse, R237, PT ;  /* 0x000000eda500720c */ /* 0x040fe40003fa6270 */
[----:B------:R-:W-:Y:S02]  /*117c0*/  I2FP.F32.S32 R171, R171 ;  /* 0x000000ab00ab7245 */ /* 0x000fe40000201400 */
[C---:B------:R-:W-:Y:S02]  /*117d0*/  ISETP.GE.OR P1, PT, R165.reuse, R233, !P1 ;  /* 0x000000e9a500720c */ /* 0x040fe40004f26670 */
[----:B------:R-:W-:Y:S01]  /*117e0*/  ISETP.GE.OR P5, PT, R165, R236, !P5 ;  /* 0x000000eca500720c */ /* 0x000fe20006fa6670 */
[----:B------:R-:W-:Y:S01]  /*117f0*/  IMAD.IADD R165, R235, 0x1, -R165 ;  /* 0x00000001eba57824 */ /* 0x000fe200078e0aa5 */
[----:B------:R-:W-:Y:S01]  /*11800*/  IABS R167, R167 ;  /* 0x000000a700a77213 */ /* 0x000fe20000000000 */
[----:B------:R-:W-:Y:S01]  /*11810*/  FFMA.FTZ R6, R171, -UR14, R6 ;  /* 0x8000000eab067c23 */ /* 0x000fe20008010006 */
[----:B------:R-:W-:Y:S01]  /*11820*/  IABS R164, R164 ;  /* 0x000000a400a47213 */ /* 0x000fe20000000000 */
[----:B------:R-:W-:Y:S01]  /*11830*/  VIADD R171, R3, 0x18 ;  /* 0x0000001803ab7836 */ /* 0x000fe20000000000 */
[----:B------:R-:W-:Y:S02]  /*11840*/  I2FP.F32.S32 R167, R167 ;  /* 0x000000a700a77245 */ /* 0x000fe40000201400 */
[----:B------:R-:W-:Y:S02]  /*11850*/  I2FP.F32.S32 R164, R164 ;  /* 0x000000a400a47245 */ /* 0x000fe40000201400 */
[----:B------:R-:W-:Y:S01]  /*11860*/  IABS R166, R166 ;  /* 0x000000a600a67213 */ /* 0x000fe20000000000 */
[----:B------:R-:W-:Y:S01]  /*11870*/  FFMA.FTZ R12, R167, -UR14, R12 ;  /* 0x8000000ea70c7c23 */ /* 0x000fe2000801000c */
[----:B------:R-:W-:Y:S01]  /*11880*/  IABS R165, R165 ;  /* 0x000000a500a57213 */ /* 0x000fe20000000000 */
[----:B------:R-:W-:Y:S01]  /*11890*/  FFMA.FTZ R17, R164, -UR14, R17 ;  /* 0x8000000ea4117c23 */ /* 0x000fe20008010011 */
[C---:B------:R-:W-:Y:S01]  /*118a0*/  ISETP.GE.AND P2, PT, R3.reuse, R234, PT ;  /* 0x000000ea0300720c */ /* 0x040fe20003f46270 */
[C---:B------:R-:W-:Y:S01]  /*118b0*/  VIADD R164, R3.reuse, 0x21 ;  /* 0x0000002103a47836 */ /* 0x040fe20000000000 */
[----:B------:R-:W-:Y:S02]  /*118c0*/  I2FP.F32.S32 R166, R166 ;  /* 0x000000a600a67245 */ /* 0x000fe40000201400 */
[----:B------:R-:W-:Y:S02]  /*118d0*/  IADD3 R167, R238, -R171, RZ ;  /* 0x800000abeea77210 */ /* 0x000fe40007ffe0ff */
[----:B------:R-:W-:Y:S01]  /*118e0*/  I2FP.F32.S32 R165, R165 ;  /* 0x000000a500a57245 */ /* 0x000fe20000201400 */
[----:B------:R-:W-:Y:S01]  /*118f0*/  FFMA.FTZ R7, R166, -UR14, R7 ;  /* 0x8000000ea6077c23 */ /* 0x000fe20008010007 */
[----:B------:R-:W-:Y:S02]  /*11900*/  ISETP.GE.OR P2, PT, R3, R233, !P2 ;  /* 0x000000e90300720c */ /* 0x000fe40005746670 */
[----:B------:R-:W-:Y:S01]  /*11910*/  IABS R169, R169 ;  /* 0x000000a900a97213 */ /* 0x000fe20000000000 */
[----:B------:R-:W-:Y:S01]  /*11920*/  FFMA.FTZ R10, R165, -UR14, R10 ;  /* 0x8000000ea50a7c23 */ /* 0x000fe2000801000a */
[C---:B------:R-:W-:Y:S02]  /*11930*/  IADD3 R173, R3.reuse, 0x11, RZ ;  /* 0x0000001103ad7810 */ /* 0x040fe40007ffe0ff */
[----:B------:R-:W-:Y:S02]  /*11940*/  IABS R167, R167 ;  /* 0x000000a700a77213 */ /* 0x000fe40000000000 */
[----:B------:R-:W-:Y:S02]  /*11950*/  FSEL R166, R6, -INF , !P2 ;  /* 0xff80000006a67808 */ /* 0x000fe40005000000 */
[----:B------:R-:W-:Y:S02]  /*11960*/  I2FP.F32.S32 R169, R169 ;  /* 0x000000a900a97245 */ /* 0x000fe40000201400 */
[----:B------:R-:W-:Y:S02]  /*11970*/  IADD3 R165, R3, 0x20, RZ ;  /* 0x0000002003a57810 */ /* 0x000fe40007ffe0ff */
[C---:B------:R-:W-:Y:S01]  /*11980*/  IADD3 R6, R238.reuse, -R164, RZ ;  /* 0x800000a4ee067210 */ /* 0x040fe20007ffe0ff */
[----:B------:R-:W-:Y:S01]  /*11990*/  FFMA.FTZ R8, R169, -UR14, R8 ;  /* 0x8000000ea9087c23 */ /* 0x000fe20008010008 */
[----:B------:R-:W-:Y:S02]  /*119a0*/  IADD3 R174, R238, -R173, RZ ;  /* 0x800000adeeae7210 */ /* 0x000fe40007ffe0ff */
[----:B------:R-:W-:Y:S02]  /*119b0*/  ISETP.GE.AND P2, PT, R168, R237, PT ;  /* 0x000000eda800720c */ /* 0x000fe40003f46270 */
[----:B------:R-:W-:Y:S02]  /*119c0*/  I2FP.F32.S32 R167, R167 ;  /* 0x000000a700a77245 */ /* 0x000fe40000201400 */
[----:B------:R-:W-:Y:S02]  /*119d0*/  IADD3 R175, R238, -R165, RZ ;  /* 0x800000a5eeaf7210 */ /* 0x000fe40007ffe0ff */
[----:B------:R-:W-:Y:S01]  /*119e0*/  IABS R174, R174 ;  /* 0x000000ae00ae7213 */ /* 0x000fe20000000000 */
[----:B------:R-:W-:Y:S01]  /*119f0*/  FFMA.FTZ R16, R167, -UR14, R16 ;  /* 0x8000000ea7107c23 */ /* 0x000fe20008010010 */
[----:B------:R-:W-:Y:S02]  /*11a00*/  IABS R6, R6 ;  /* 0x0000000600067213 */ /* 0x000fe40000000000 */
[-C--:B------:R-:W-:Y:S02]  /*11a10*/  ISETP.GE.AND P4, PT, R172, R237.reuse, PT ;  /* 0x000000edac00720c */ /* 0x080fe40003f86270 */
[----:B------:R-:W-:Y:S02]  /*11a20*/  ISETP.GE.OR P2, PT, R168, R236, !P2 ;  /* 0x000000eca800720c */ /* 0x000fe40005746670 */
[----:B------:R-:W-:Y:S02]  /*11a30*/  ISETP.GE.AND P0, PT, R3, R237, PT ;  /* 0x000000ed0300720c */ /* 0x000fe40003f06270 */
[----:B------:R-:W-:Y:S02]  /*11a40*/  I2FP.F32.S32 R174, R174 ;  /* 0x000000ae00ae7245 */ /* 0x000fe40000201400 */
[----:B------:R-:W-:Y:S02]  /*11a50*/  FSEL R167, R5, -INF , !P3 ;  /* 0xff80000005a77808 */ /* 0x000fe40005800000 */
[----:B------:R-:W-:Y:S01]  /*11a60*/  IABS R175, R175 ;  /* 0x000000af00af7213 */ /* 0x000fe20000000000 */
[----:B------:R-:W-:Y:S01]  /*11a70*/  FFMA.FTZ R13, R174, -UR14, R13 ;  /* 0x8000000eae0d7c23 */ /* 0x000fe2000801000d */
[----:B------:R-:W-:Y:S02]  /*11a80*/  I2FP.F32.S32 R6, R6 ;  /* 0x0000000600067245 */ /* 0x000fe40000201400 */
[-C--:B------:R-:W-:Y:S02]  /*11a90*/  ISETP.GE.OR P4, PT, R172, R236.reuse, !P4 ;  /* 0x000000ecac00720c */ /* 0x080fe40006786670 */
[----:B------:R-:W-:Y:S01]  /*11aa0*/  FSEL R203, R12, -INF , !P2 ;  /* 0xff8000000ccb7808 */ /* 0x000fe20005000000 */
[----:B------:R-:W-:Y:S01]  /*11ab0*/  FFMA.FTZ R21, R6, -UR14, R21 ;  /* 0x8000000e06157c23 */ /* 0x000fe20008010015 */
[----:B------:R-:W-:Y:S02]  /*11ac0*/  ISETP.GE.OR P0, PT, R3, R236, !P0 ;  /* 0x000000ec0300720c */ /* 0x000fe40004706670 */
[----:B------:R-:W-:Y:S02]  /*11ad0*/  FSEL R5, R8, -INF , !P5 ;  /* 0xff80000008057808 */ /* 0x000fe40006800000 */
[----:B------:R-:W-:Y:S02]  /*11ae0*/  ISETP.GE.AND P3, PT, R168, R234, PT ;  /* 0x000000eaa800720c */ /* 0x000fe40003f66270 */
[-C--:B------:R-:W-:Y:S02]  /*11af0*/  ISETP.GE.AND P2, PT, R171, R237.reuse, PT ;  /* 0x000000edab00720c */ /* 0x080fe40003f46270 */
[----:B------:R-:W-:Y:S02]  /*11b00*/  ISETP.GE.AND P5, PT, R173, R237, PT ;  /* 0x000000edad00720c */ /* 0x000fe40003fa6270 */
[----:B------:R-:W-:Y:S02]  /*11b10*/  I2FP.F32.S32 R175, R175 ;  /* 0x000000af00af7245 */ /* 0x000fe40000201400 */
[----:B------:R-:W-:Y:S01]  /*11b20*/  FSEL R169, R4, -INF , !P0 ;  /* 0xff80000004a97808 */ /* 0x000fe20004000000 */
[----:B------:R-:W-:Y:S01]  /*11b30*/  IMAD.IADD R4, R235, 0x1, -R173 ;  /* 0x00000001eb047824 */ /* 0x000fe200078e0aad */
[----:B------:R-:W-:Y:S01]  /*11b40*/  FSEL R9, R9, -INF , !P4 ;  /* 0xff80000009097808 */ /* 0x000fe20006000000 */
[----:B------:R-:W-:Y:S01]  /*11b50*/  FFMA.FTZ R20, R175, -UR14, R20 ;  /* 0x8000000eaf147c23 */ /* 0x000fe20008010014 */
[-C--:B------:R-:W-:Y:S01]  /*11b60*/  ISETP.GE.OR P3, PT, R168, R233.reuse, !P3 ;  /* 0x000000e9a800720c */ /* 0x080fe20005f66670 */
[----:B------:R-:W-:Y:S01]  /*11b70*/  IMAD.IADD R168, R235, 0x1, -R168 ;  /* 0x00000001eba87824 */ /* 0x000fe200078e0aa8 */
[----:B------:R-:W-:Y:S02]  /*11b80*/  ISETP.GE.OR P2, PT, R171, R236, !P2 ;  /* 0x000000ecab00720c */ /* 0x000fe40005746670 */
[----:B------:R-:W-:Y:S02]  /*11b90*/  IADD3 R6, R3, 0x29, RZ ;  /* 0x0000002903067810 */ /* 0x000fe40007ffe0ff */
[C---:B------:R-:W-:Y:S02]  /*11ba0*/  ISETP.GE.AND P4, PT, R173.reuse, R234, PT ;  /* 0x000000eaad00720c */ /* 0x040fe40003f86270 */
[----:B------:R-:W-:Y:S02]  /*11bb0*/  ISETP.GE.OR P5, PT, R173, R236, !P5 ;  /* 0x000000ecad00720c */ /* 0x000fe40006fa6670 */
[----:B------:R-:W-:Y:S02]  /*11bc0*/  IADD3 R8, R235, -R172, RZ ;  /* 0x800000aceb087210 */ /* 0x000fe40007ffe0ff */
[----:B------:R-:W-:Y:S01]  /*11bd0*/  FSEL R175, R16, -INF , !P2 ;  /* 0xff80000010af7808 */ /* 0x000fe20005000000 */
[C---:B------:R-:W-:Y:S01]  /*11be0*/  IMAD.IADD R16, R238.reuse, 0x1, -R6 ;  /* 0x00000001ee107824 */ /* 0x040fe200078e0a06 */
[-C--:B------:R-:W-:Y:S02]  /*11bf0*/  ISETP.GE.OR P4, PT, R173, R233.reuse, !P4 ;  /* 0x000000e9ad00720c */ /* 0x080fe40006786670 */
[----:B------:R-:W-:Y:S02]  /*11c00*/  FSEL R201, R13, -INF , !P5 ;  /* 0xff8000000dc97808 */ /* 0x000fe40006800000 */
[----:B------:R-:W-:Y:S01]  /*11c10*/  IABS R173, R168 ;  /* 0x000000a800ad7213 */ /* 0x000fe20000000000 */
[----:B------:R-:W-:Y:S01]  /*11c20*/  VIADD R168, R3, 0x28 ;  /* 0x0000002803a87836 */ /* 0x000fe20000000000 */
[C---:B------:R-:W-:Y:S02]  /*11c30*/  ISETP.GE.AND P5, PT, R171.reuse, R234, PT ;  /* 0x000000eaab00720c */ /* 0x040fe40003fa6270 */
[----:B------:R-:W-:Y:S02]  /*11c40*/  IABS R4, R4 ;  /* 0x0000000400047213 */ /* 0x000fe40000000000 */
[----:B------:R-:W-:Y:S02]  /*11c50*/  IABS R8, R8 ;  /* 0x0000000800087213 */ /* 0x000fe40000000000 */
[----:B------:R-:W-:Y:S02]  /*11c60*/  ISETP.GE.OR P5, PT, R171, R233, !P5 ;  /* 0x000000e9ab00720c */ /* 0x000fe40006fa6670 */
[----:B------:R-:W-:Y:S02]  /*11c70*/  I2FP.F32.S32 R4, R4 ;  /* 0x0000000400047245 */ /* 0x000fe40000201400 */
[----:B------:R-:W-:Y:S01]  /*11c80*/  IADD3 R13, R235, -R171, RZ ;  /* 0x800000abeb0d7210 */ /* 0x000fe20007ffe0ff */
[----:B------:R-:W-:Y:S01]  /*11c90*/  IMAD.IADD R171, R238, 0x1, -R168 ;  /* 0x00000001eeab7824 */ /* 0x000fe200078e0aa8 */
[----:B------:R-:W-:Y:S01]  /*11ca0*/  I2FP.F32.S32 R173, R173 ;  /* 0x000000ad00ad7245 */ /* 0x000fe20000201400 */
[----:B------:R-:W-:Y:S01]  /*11cb0*/  FFMA.FTZ R15, R4, -UR14, R15 ;  /* 0x8000000e040f7c23 */ /* 0x000fe2000801000f */
[----:B------:R-:W-:Y:S01]  /*11cc0*/  IABS R16, R16 ;  /* 0x0000001000107213 */ /* 0x000fe20000000000 */
[----:B------:R-:W-:Y:S01]  /*11cd0*/  VIADD R4, R3, 0x30 ;  /* 0x0000003003047836 */ /* 0x000fe20000000000 */
[----:B------:R-:W-:Y:S01]  /*11ce0*/  I2FP.F32.S32 R8, R8 ;  /* 0x0000000800087245 */ /* 0x000fe20000201400 */
[----:B------:R-:W-:Y:S01]  /*11cf0*/  FFMA.FTZ R14, R173, -UR14, R14 ;  /* 0x8000000ead0e7c23 */ /* 0x000fe2000801000e */
[----:B------:R-:W-:Y:S02]  /*11d00*/  ISETP.GE.AND P0, PT, R172, R234, PT ;  /* 0x000000eaac00720c */ /* 0x000fe40003f06270 */
[----:B------:R-:W-:Y:S01]  /*11d10*/  I2FP.F32.S32 R16, R16 ;  /* 0x0000001000107245 */ /* 0x000fe20000201400 */
[----:B------:R-:W-:Y:S01]  /*11d20*/  FFMA.FTZ R11, R8, -UR14, R11 ;  /* 0x8000000e080b7c23 */ /* 0x000fe2000801000b */
[----:B------:R-:W-:Y:S02]  /*11d30*/  IABS R171, R171 ;  /* 0x000000ab00ab7213 */ /* 0x000fe40000000000 */
[----:B------:R-:W-:Y:S01]  /*11d40*/  ISETP.GE.OR P0, PT, R172, R233, !P0 ;  /* 0x000000e9ac00720c */ /* 0x000fe20004706670 */
[----:B------:R-:W-:Y:S01]  /*11d50*/  FFMA.FTZ R25, R16, -UR14, R25 ;  /* 0x8000000e10197c23 */ /* 0x000fe20008010019 */
[----:B------:R-:W-:Y:S02]  /*11d60*/  FSEL R12, R7, -INF , !P6 ;  /* 0xff800000070c7808 */ /* 0x000fe40007000000 */
[----:B------:R-:W-:Y:S02]  /*11d70*/  I2FP.F32.S32 R171, R171 ;  /* 0x000000ab00ab7245 */ /* 0x000fe40000201400 */
[----:B------:R-:W-:Y:S02]  /*11d80*/  IABS R13, R13 ;  /* 0x0000000d000d7213 */ /* 0x000fe40000000000 */
[----:B------:R-:W-:Y:S01]  /*11d90*/  FSEL R16, R10, -INF , !P1 ;  /* 0xff8000000a107808 */ /* 0x000fe20004800000 */
[----:B------:R-:W-:Y:S01]  /*11da0*/  FFMA.FTZ R24, R171, -UR14, R24 ;  /* 0x8000000eab187c23 */ /* 0x000fe20008010018 */
[----:B------:R-:W-:Y:S02]  /*11db0*/  IADD3 R8, R235, -R170, RZ ;  /* 0x800000aaeb087210 */ /* 0x000fe40007ffe0ff */
[----:B------:R-:W-:Y:S02]  /*11dc0*/  FSEL R202, R14, -INF , !P3 ;  /* 0xff8000000eca7808 */ /* 0x000fe40005800000 */
[----:B------:R-:W-:Y:S02]  /*11dd0*/  IADD3 R7, R238, -R4, RZ ;  /* 0x80000004ee077210 */ /* 0x000fe40007ffe0ff */
[----:B------:R-:W-:Y:S02]  /*11de0*/  FSEL R10, R11, -INF , !P0 ;  /* 0xff8000000b0a7808 */ /* 0x000fe40004000000 */
[C---:B------:R-:W-:Y:S02]  /*11df0*/  ISETP.GE.AND P3, PT, R168.reuse, R237, PT ;  /* 0x000000eda800720c */ /* 0x040fe40003f66270 */
[----:B------:R-:W-:Y:S02]  /*11e00*/  IADD3 R11, R235, -R168, RZ ;  /* 0x800000a8eb0b7210 */ /* 0x000fe40007ffe0ff */
[----:B------:R-:W-:Y:S02]  /*11e10*/  I2FP.F32.S32 R13, R13 ;  /* 0x0000000d000d7245 */ /* 0x000fe40000201400 */
[----:B------:R-:W-:Y:S02]  /*11e20*/  IABS R8, R8 ;  /* 0x0000000800087213 */ /* 0x000fe40000000000 */
[----:B------:R-:W-:Y:S01]  /*11e30*/  IABS R7, R7 ;  /* 0x0000000700077213 */ /* 0x000fe20000000000 */
[----:B------:R-:W-:Y:S01]  /*11e40*/  FFMA.FTZ R18, R13, -UR14, R18 ;  /* 0x8000000e0d127c23 */ /* 0x000fe20008010012 */
[----:B------:R-:W-:Y:S02]  /*11e50*/  ISETP.GE.OR P3, PT, R168, R236, !P3 ;  /* 0x000000eca800720c */ /* 0x000fe40005f66670 */
[----:B------:R-:W-:Y:S02]  /*11e60*/  IABS R11, R11 ;  /* 0x0000000b000b7213 */ /* 0x000fe40000000000 */
[----:B------:R-:W-:Y:S02]  /*11e70*/  I2FP.F32.S32 R8, R8 ;  /* 0x0000000800087245 */ /* 0x000fe40000201400 */
[----:B------:R-:W-:Y:S02]  /*11e80*/  FSEL R200, R15, -INF , !P4 ;  /* 0xff8000000fc87808 */ /* 0x000fe40006000000 */
[----:B------:R-:W-:Y:S01]  /*11e90*/  I2FP.F32.S32 R7, R7 ;  /* 0x0000000700077245 */ /* 0x000fe20000201400 */
[----:B------:R-:W-:Y:S01]  /*11ea0*/  FFMA.FTZ R19, R8, -UR14, R19 ;  /* 0x8000000e08137c23 */ /* 0x000fe20008010013 */
[----:B------:R-:W-:Y:S01]  /*11eb0*/  FSEL R189, R24, -INF , !P3 ;  /* 0xff80000018bd7808 */ /* 0x000fe20005800000 */
[----:B------:R-:W-:Y:S01]  /*11ec0*/  VIADD R8, R3, 0x31 ;  /* 0x0000003103087836 */ /* 0x000fe20000000000 */
[----:B------:R-:W-:Y:S01]  /*11ed0*/  ISETP.GE.AND P4, PT, R6, R237, PT ;  /* 0x000000ed0600720c */ /* 0x000fe20003f86270 */
[----:B------:R-:W-:Y:S01]  /*11ee0*/  FFMA.FTZ R28, R7, -UR14, R28 ;  /* 0x8000000e071c7c23 */ /* 0x000fe2000801001c */
[----:B------:R-:W-:Y:S02]  /*11ef0*/  ISETP.GE.AND P2, PT, R170, R234, PT ;  /* 0x000000eaaa00720c */ /* 0x000fe40003f46270 */
[----:B------:R-:W-:Y:S02]  /*11f00*/  I2FP.F32.S32 R11, R11 ;  /* 0x0000000b000b7245 */ /* 0x000fe40000201400 */
[-C--:B------:R-:W-:Y:S02]  /*11f10*/  ISETP.GE.AND P3, PT, R4, R237.reuse, PT ;  /* 0x000000ed0400720c */ /* 0x080fe40003f66270 */
[-C--:B------:R-:W-:Y:S01]  /*11f20*/  ISETP.GE.AND P6, PT, R170, R237.reuse, PT ;  /* 0x000000edaa00720c */ /* 0x080fe20003fc6270 */
[----:B------:R-:W-:Y:S01]  /*11f30*/  FFMA.FTZ R26, R11, -UR14, R26 ;  /* 0x8000000e0b1a7c23 */ /* 0x000fe2000801001a */
[C---:B------:R-:W-:Y:S02]  /*11f40*/  ISETP.GE.AND P1, PT, R165.reuse, R237, PT ;  /* 0x000000eda500720c */ /* 0x040fe40003f26270 */
[----:B------:R-:W-:Y:S02]  /*11f50*/  FSEL R174, R18, -INF , !P5 ;  /* 0xff80000012ae7808 */ /* 0x000fe40006800000 */
[----:B------:R-:W-:Y:S02]  /*11f60*/  ISETP.GE.OR P4, PT, R6, R236, !P4 ;  /* 0x000000ec0600720c */ /* 0x000fe40006786670 */
[-C--:B------:R-:W-:Y:S02]  /*11f70*/  ISETP.GE.OR P2, PT, R170, R233.reuse, !P2 ;  /* 0x000000e9aa00720c */ /* 0x080fe40005746670 */
[----:B------:R-:W-:Y:S02]  /*11f80*/  ISETP.GE.AND P5, PT, R6, R234, PT ;  /* 0x000000ea0600720c */ /* 0x000fe40003fa6270 */
[-C--:B------:R-:W-:Y:S02]  /*11f90*/  ISETP.GE.OR P3, PT, R4, R236.reuse, !P3 ;  /* 0x000000ec0400720c */ /* 0x080fe40005f66670 */
[-C--:B------:R-:W-:Y:S02]  /*11fa0*/  ISETP.GE.OR P6, PT, R170, R236.reuse, !P6 ;  /* 0x000000ecaa00720c */ /* 0x080fe400077c6670 */
[----:B------:R-:W-:Y:S02]  /*11fb0*/  ISETP.GE.OR P1, PT, R165, R236, !P1 ;  /* 0x000000eca500720c */ /* 0x000fe40004f26670 */
[----:B------:R-:W-:Y:S02]  /*11fc0*/  IADD3 R11, R235, -R4, RZ ;  /* 0x80000004eb0b7210 */ /* 0x000fe40007ffe0ff */
[----:B------:R-:W-:Y:S02]  /*11fd0*/  FSEL R187, R25, -INF , !P4 ;  /* 0xff80000019bb7808 */ /* 0x000fe40006000000 */
[----:B------:R-:W-:Y:S02]  /*11fe0*/  FSEL R172, R19, -INF , !P2 ;  /* 0xff80000013ac7808 */ /* 0x000fe40005000000 */
[----:B------:R-:W-:Y:S02]  /*11ff0*/  FSEL R185, R28, -INF , !P3 ;  /* 0xff8000001cb97808 */ /* 0x000fe40005800000 */
[----:B------:R-:W-:Y:S01]  /*12000*/  ISETP.GE.OR P5, PT, R6, R233, !P5 ;  /* 0x000000e90600720c */ /* 0x000fe20006fa6670 */
[----:B------:R-:W-:Y:S01]  /*12010*/  IMAD.IADD R6, R235, 0x1, -R6 ;  /* 0x00000001eb067824 */ /* 0x000fe200078e0a06 */
[-C--:B------:R-:W-:Y:S02]  /*12020*/  ISETP.GE.AND P4, PT, R4, R234.reuse, PT ;  /* 0x000000ea0400720c */ /* 0x080fe40003f86270 */
[C---:B------:R-:W-:Y:S02]  /*12030*/  ISETP.GE.AND P2, PT, R8.reuse, R237, PT ;  /* 0x000000ed0800720c */ /* 0x040fe40003f46270 */
[----:B------:R-:W-:Y:S02]  /*12040*/  ISETP.GE.AND P3, PT, R8, R234, PT ;  /* 0x000000ea0800720c */ /* 0x000fe40003f66270 */
[----:B------:R-:W-:Y:S01]  /*12050*/  FSEL R173, R17, -INF , !P6 ;  /* 0xff80000011ad7808 */ /* 0x000fe20007000000 */
[----:B------:R-:W-:Y:S01]  /*12060*/  IMAD.IADD R17, R235, 0x1, -R165 ;  /* 0x00000001eb117824 */ /* 0x000fe200078e0aa5 */
[----:B------:R-:W-:Y:S01]  /*12070*/  FSEL R248, R20, -INF , !P1 ;  /* 0xff80000014f87808 */ /* 0x000fe20004800000 */
[----:B------:R-:W-:Y:S01]  /*12080*/  IMAD.IADD R20, R238, 0x1, -R8 ;  /* 0x00000001ee147824 */ /* 0x000fe200078e0a08 */
[----:B------:R-:W-:Y:S02]  /*12090*/  IABS R11, R11 ;  /* 0x0000000b000b7213 */ /* 0x000fe40000000000 */
[----:B------:R-:W-:Y:S02]  /*120a0*/  IADD3 R7, R3, 0x38, RZ ;  /* 0x0000003803077810 */ /* 0x000fe40007ffe0ff */
[-C--:B------:R-:W-:Y:S02]  /*120b0*/  ISETP.GE.OR P4, PT, R4, R233.reuse, !P4 ;  /* 0x000000e90400720c */ /* 0x080fe40006786670 */
[----:B------:R-:W-:Y:S01]  /*120c0*/  ISETP.GE.OR P2, PT, R8, R236, !P2 ;  /* 0x000000ec0800720c */ /* 0x000fe20005746670 */
[----:B------:R-:W-:Y:S01]  /*120d0*/  IMAD.IADD R13, R238, 0x1, -R7 ;  /* 0x00000001ee0d7824 */ /* 0x000fe200078e0a07 */
[----:B------:R-:W-:Y:S02]  /*120e0*/  ISETP.GE.OR P3, PT, R8, R233, !P3 ;  /* 0x000000e90800720c */ /* 0x000fe40005f66670 */
[----:B------:R-:W-:Y:S02]  /*120f0*/  IADD3 R4, R235, -R8, RZ ;  /* 0x80000008eb047210 */ /* 0x000fe40007ffe0ff */
[----:B------:R-:W-:Y:S02]  /*12100*/  IABS R8, R6 ;  /* 0x0000000600087213 */ /* 0x000fe40000000000 */
[----:B------:R-:W-:Y:S02]  /*12110*/  I2FP.F32.S32 R11, R11 ;  /* 0x0000000b000b7245 */ /* 0x000fe40000201400 */
[----:B------:R-:W-:Y:S02]  /*12120*/  FMNMX.FTZ R6, R169, R0, !PT ;  /* 0x00000000a9067209 */ /* 0x000fe40007810000 */
[----:B------:R-:W-:Y:S01]  /*12130*/  IABS R17, R17 ;  /* 0x0000001100117213 */ /* 0x000fe20000000000 */
[----:B------:R-:W-:Y:S01]  /*12140*/  FFMA.FTZ R30, R11, -UR14, R30 ;  /* 0x8000000e0b1e7c23 */ /* 0x000fe2000801001e */
[----:B------:R-:W-:Y:S02]  /*12150*/  IABS R20, R20 ;  /* 0x0000001400147213 */ /* 0x000fe40000000000 */
[----:B------:R-:W-:Y:S02]  /*12160*/  FMNMX.FTZ R6, R167, R6, !PT ;  /* 0x00000006a7067209 */ /* 0x000fe40007810000 */
[----:B------:R-:W-:Y:S02]  /*12170*/  I2FP.F32.S32 R17, R17 ;  /* 0x0000001100117245 */ /* 0x000fe40000201400 */
[----:B------:R-:W-:Y:S02]  /*12180*/  I2FP.F32.S32 R20, R20 ;  /* 0x0000001400147245 */ /* 0x000fe40000201400 */
[----:B------:R-:W-:Y:S01]  /*12190*/  FMNMX.FTZ R11, R166, R2, !PT ;  /* 0x00000002a60b7209 */ /* 0x000fe20007810000 */
[----:B------:R-:W-:Y:S01]  /*121a0*/  FFMA.FTZ R22, R17, -UR14, R22 ;  /* 0x8000000e11167c23 */ /* 0x000fe20008010016 */
[----:B------:R-:W-:Y:S01]  /*121b0*/  ISETP.GE.AND P0, PT, R165, R234, PT ;  /* 0x000000eaa500720c */ /* 0x000fe20003f06270 */
[----:B------:R-:W-:Y:S01]  /*121c0*/  FFMA.FTZ R29, R20, -UR14, R29 ;  /* 0x8000000e141d7c23 */ /* 0x000fe2000801001d */
[----:B------:R-:W-:Y:S02]  /*121d0*/  IABS R13, R13 ;  /* 0x0000000d000d7213 */ /* 0x000fe40000000000 */
[----:B------:R-:W-:Y:S02]  /*121e0*/  FMNMX.FTZ R6, R5, R6, !PT ;  /* 0x0000000605067209 */ /* 0x000fe40007810000 */
[----:B------:R-:W-:Y:S02]  /*121f0*/  FMNMX.FTZ R11, R12, R11, !PT ;  /* 0x0000000b0c0b7209 */ /* 0x000fe40007810000 */
[----:B------:R-:W-:Y:S02]  /*12200*/  ISETP.GE.OR P0, PT, R165, R233, !P0 ;  /* 0x000000e9a500720c */ /* 0x000fe40004706670 */
[----:B------:R-:W-:Y:S02]  /*12210*/  I2FP.F32.S32 R13, R13 ;  /* 0x0000000d000d7245 */ /* 0x000fe40000201400 */
[----:B------:R-:W-:Y:S02]  /*12220*/  FMNMX.FTZ R6, R9, R6, !PT ;  /* 0x0000000609067209 */ /* 0x000fe40007810000 */
[----:B------:R-:W-:Y:S01]  /*12230*/  FMNMX.FTZ R11, R16, R11, !PT ;  /* 0x0000000b100b7209 */ /* 0x000fe20007810000 */
[----:B------:R-:W-:Y:S01]  /*12240*/  FFMA.FTZ R32, R13, -UR14, R32 ;  /* 0x8000000e0d207c23 */ /* 0x000fe20008010020 */
[----:B------:R-:W-:Y:S02]  /*12250*/  FSEL R190, R22, -INF , !P0 ;  /* 0xff80000016be7808 */ /* 0x000fe40004000000 */
[----:B------:R-:W-:Y:S02]  /*12260*/  FSEL R183, R29, -INF , !P2 ;  /* 0xff8000001db77808 */ /* 0x000fe40005000000 */
[----:B------:R-:W-:Y:S02]  /*12270*/  FMNMX.FTZ R6, R203, R6, !PT ;  /* 0x00000006cb067209 */ /* 0x000fe40007810000 */
[C---:B------:R-:W-:Y:S02]  /*12280*/  ISETP.GE.AND P0, PT, R7.reuse, R237, PT ;  /* 0x000000ed0700720c */ /* 0x040fe40003f06270 */
[----:B------:R-:W-:Y:S02]  /*12290*/  ISETP.GE.AND P2, PT, R7, R234, PT ;  /* 0x000000ea0700720c */ /* 0x000fe40003f46270 */
[----:B------:R-:W-:Y:S01]  /*122a0*/  FMNMX.FTZ R13, R10, R11, !PT ;  /* 0x0000000b0a0d7209 */ /* 0x000fe20007810000 */
[C---:B------:R-:W-:Y:S01]  /*122b0*/  IMAD.IADD R11, R235.reuse, 0x1, -R7 ;  /* 0x00000001eb0b7824 */ /* 0x040fe200078e0a07 */
[----:B------:R-:W-:Y:S02]  /*122c0*/  IADD3 R14, R235, -R164, RZ ;  /* 0x800000a4eb0e7210 */ /* 0x000fe40007ffe0ff */
[----:B------:R-:W-:Y:S02]  /*122d0*/  FMNMX.FTZ R6, R201, R6, !PT ;  /* 0x00000006c9067209 */ /* 0x000fe40007810000 */
[C---:B------:R-:W-:Y:S02]  /*122e0*/  ISETP.GE.OR P0, PT, R7.reuse, R236, !P0 ;  /* 0x000000ec0700720c */ /* 0x040fe40004706670 */
[----:B------:R-:W-:Y:S02]  /*122f0*/  ISETP.GE.OR P2, PT, R7, R233, !P2 ;  /* 0x000000e90700720c */ /* 0x000fe40005746670 */
[----:B------:R-:W-:Y:S02]  /*12300*/  FMNMX.FTZ R7, R202, R13, !PT ;  /* 0x0000000dca077209 */ /* 0x000fe40007810000 */
[----:B------:R-:W-:Y:S02]  /*12310*/  IABS R4, R4 ;  /* 0x0000000400047213 */ /* 0x000fe40000000000 */
[----:B------:R-:W-:Y:S02]  /*12320*/  IABS R14, R14 ;  /* 0x0000000e000e7213 */ /* 0x000fe40000000000 */
[----:B------:R-:W-:Y:S02]  /*12330*/  FMNMX.FTZ R6, R175, R6, !PT ;  /* 0x00000006af067209 */ /* 0x000fe40007810000 */
[----:B------:R-:W-:Y:S02]  /*12340*/  ISETP.GE.AND P6, PT, R164, R237, PT ;  /* 0x000000eda400720c */ /* 0x000fe40003fc6270 */
[----:B------:R-:W-:Y:S02]  /*12350*/  FMNMX.FTZ R7, R200, R7, !PT ;  /* 0x00000007c8077209 */ /* 0x000fe40007810000 */
[----:B------:R-:W-:Y:S02]  /*12360*/  I2FP.F32.S32 R4, R4 ;  /* 0x0000000400047245 */ /* 0x000fe40000201400 */
[----:B------:R-:W-:Y:S02]  /*12370*/  I2FP.F32.S32 R14, R14 ;  /* 0x0000000e000e7245 */ /* 0x000fe40000201400 */
[----:B------:R-:W-:Y:S01]  /*12380*/  FMNMX.FTZ R15, R173, R6, !PT ;  /* 0x00000006ad0f7209 */ /* 0x000fe20007810000 */
[----:B------:R-:W-:Y:S01]  /*12390*/  FFMA.FTZ R31, R4, -UR14, R31 ;  /* 0x8000000e041f7c23 */ /* 0x000fe2000801001f */
[----:B------:R-:W-:Y:S01]  /*123a0*/  ISETP.GE.OR P6, PT, R164, R236, !P6 ;  /* 0x000000eca400720c */ /* 0x000fe200077c6670 */
[----:B------:R-:W-:Y:S01]  /*123b0*/  FFMA.FTZ R23, R14, -UR14, R23 ;  /* 0x8000000e0e177c23 */ /* 0x000fe20008010017 */
[----:B------:R-:W-:Y:S02]  /*123c0*/  FMNMX.FTZ R7, R174, R7, !PT ;  /* 0x00000007ae077209 */ /* 0x000fe40007810000 */
[-C--:B------:R-:W-:Y:S02]  /*123d0*/  ISETP.GE.AND P1, PT, R164, R234.reuse, PT ;  /* 0x000000eaa400720c */ /* 0x080fe40003f26270 */
[----:B------:R-:W-:Y:S02]  /*123e0*/  FSEL R191, R21, -INF , !P6 ;  /* 0xff80000015bf7808 */ /* 0x000fe40007000000 */
[----:B------:R-:W-:Y:S02]  /*123f0*/  FMNMX.FTZ R4, R248, R15, !PT ;  /* 0x0000000ff8047209 */ /* 0x000fe40007810000 */
[----:B------:R-:W-:Y:S02]  /*12400*/  IADD3 R3, R3, 0x39, RZ ;  /* 0x0000003903037810 */ /* 0x000fe40007ffe0ff */
[----:B------:R-:W-:Y:S02]  /*12410*/  FMNMX.FTZ R7, R172, R7, !PT ;  /* 0x00000007ac077209 */ /* 0x000fe40007810000 */
[----:B------:R-:W-:Y:S01]  /*12420*/  ISETP.GE.AND P6, PT, R168, R234, PT ;  /* 0x000000eaa800720c */ /* 0x000fe20003fc6270 */
[----:B------:R-:W-:Y:S01]  /*12430*/  IMAD.IADD R14, R238, 0x1, -R3 ;  /* 0x00000001ee0e7824 */ /* 0x000fe200078e0a03 */
[-C--:B------:R-:W-:Y:S02]  /*12440*/  ISETP.GE.OR P1, PT, R164, R233.reuse, !P1 ;  /* 0x000000e9a400720c */ /* 0x080fe40004f26670 */
[----:B------:R-:W-:Y:S02]  /*12450*/  I2FP.F32.S32 R8, R8 ;  /* 0x0000000800087245 */ /* 0x000fe40000201400 */
[----:B------:R-:W-:Y:S02]  /*12460*/  FMNMX.FTZ R4, R191, R4, !PT ;  /* 0x00000004bf047209 */ /* 0x000fe40007810000 */
[----:B------:R-:W-:Y:S01]  /*12470*/  ISETP.GE.OR P6, PT, R168, R233, !P6 ;  /* 0x000000e9a800720c */ /* 0x000fe200077c6670 */
[----:B------:R-:W-:Y:S01]  /*12480*/  FFMA.FTZ R27, R8, -UR14, R27 ;  /* 0x8000000e081b7c23 */ /* 0x000fe2000801001b */
[----:B------:R-:W-:Y:S02]  /*12490*/  FSEL R188, R23, -INF , !P1 ;  /* 0xff80000017bc7808 */ /* 0x000fe40004800000 */
[----:B------:R-:W-:Y:S02]  /*124a0*/  FMNMX.FTZ R7, R190, R7, !PT ;  /* 0x00000007be077209 */ /* 0x000fe40007810000 */
[----:B------:R-:W-:Y:S02]  /*124b0*/  FMNMX.FTZ R8, R189, R4, !PT ;  /* 0x00000004bd087209 */ /* 0x000fe40007810000 */
[----:B------:R-:W-:Y:S02]  /*124c0*/  FSEL R186, R26, -INF , !P6 ;  /* 0xff8000001aba7808 */ /* 0x000fe40007000000 */
[----:B------:R-:W-:Y:S02]  /*124d0*/  FMNMX.FTZ R7, R188, R7, !PT ;  /* 0x00000007bc077209 */ /* 0x000fe40007810000 */
[----:B------:R-:W-:Y:S02]  /*124e0*/  IABS R14, R14 ;  /* 0x0000000e000e7213 */ /* 0x000fe40000000000 */
[----:B------:R-:W-:Y:S02]  /*124f0*/  IABS R11, R11 ;  /* 0x0000000b000b7213 */ /* 0x000fe40000000000 */
[----:B------:R-:W-:Y:S02]  /*12500*/  IADD3 R6, R235, -R3, RZ ;  /* 0x80000003eb067210 */ /* 0x000fe40007ffe0ff */
[----:B------:R-:W-:Y:S02]  /*12510*/  FMNMX.FTZ R8, R187, R8, !PT ;  /* 0x00000008bb087209 */ /* 0x000fe40007810000 */
[----:B------:R-:W-:Y:S02]  /*12520*/  FSEL R184, R27, -INF , !P5 ;  /* 0xff8000001bb87808 */ /* 0x000fe40006800000 */
[----:B------:R-:W-:Y:S01]  /*12530*/  FMNMX.FTZ R7, R186, R7, !PT ;  /* 0x00000007ba077209 */ /* 0x000fe20007810000 */
[----:B------:R-:W-:Y:S01]  /*12540*/  LDSM.16.MT88.4 R24, [R222+0x10000] ;  /* 0x01000000de18783b */ /* 0x000fe20000004200 */
[----:B------:R-:W-:Y:S02]  /*12550*/  I2FP.F32.S32 R14, R14 ;  /* 0x0000000e000e7245 */ /* 0x000fe40000201400 */
[----:B------:R-:W-:Y:S02]  /*12560*/  I2FP.F32.S32 R11, R11 ;  /* 0x0000000b000b7245 */ /* 0x000fe40000201400 */
[----:B------:R-:W-:Y:S01]  /*12570*/  IABS R6, R6 ;  /* 0x0000000600067213 */ /* 0x000fe20000000000 */
[----:B------:R-:W-:Y:S01]  /*12580*/  FFMA.FTZ R33, R14, -UR14, R33 ;  /* 0x8000000e0e217c23 */ /* 0x000fe20008010021 */
[----:B------:R-:W-:Y:S01]  /*12590*/  FMNMX.FTZ R8, R185, R8, !PT ;  /* 0x00000008b9087209 */ /* 0x000fe20007810000 */
[----:B------:R-:W-:Y:S01]  /*125a0*/  FFMA.FTZ R34, R11, -UR14, R34 ;  /* 0x8000000e0b227c23 */ /* 0x000fe20008010022 */
[C---:B------:R-:W-:Y:S02]  /*125b0*/  ISETP.GE.AND P1, PT, R3.reuse, R237, PT ;  /* 0x000000ed0300720c */ /* 0x040fe40003f26270 */
[----:B------:R-:W-:Y:S02]  /*125c0*/  FSEL R180, R30, -INF , !P4 ;  /* 0xff8000001eb47808 */ /* 0x000fe40006000000 */
[----:B------:R-:W-:Y:S02]  /*125d0*/  FMNMX.FTZ R13, R184, R7, !PT ;  /* 0x00000007b80d7209 */ /* 0x000fe40007810000 */
[----:B------:R-:W-:Y:S02]  /*125e0*/  I2FP.F32.S32 R6, R6 ;  /* 0x0000000600067245 */ /* 0x000fe40000201400 */
[----:B------:R-:W-:Y:S02]  /*125f0*/  FSEL R181, R32, -INF , !P0 ;  /* 0xff80000020b57808 */ /* 0x000fe40004000000 */
[----:B------:R-:W-:Y:S01]  /*12600*/  ISETP.GE.OR P1, PT, R3, R236, !P1 ;  /* 0x000000ec0300720c */ /* 0x000fe20004f26670 */
[----:B------:R-:W-:Y:S01]  /*12610*/  FFMA.FTZ R35, R6, -UR14, R35 ;  /* 0x8000000e06237c23 */ /* 0x000fe20008010023 */
[----:B------:R-:W-:Y:S02]  /*12620*/  FMNMX.FTZ R8, R183, R8, !PT ;  /* 0x00000008b7087209 */ /* 0x000fe40007810000 */
[----:B------:R-:W-:Y:S02]  /*12630*/  FSEL R178, R31, -INF , !P3 ;  /* 0xff8000001fb27808 */ /* 0x000fe40005800000 */
[----:B------:R-:W-:Y:S02]  /*12640*/  FMNMX.FTZ R13, R180, R13, !PT ;  /* 0x0000000db40d7209 */ /* 0x000fe40007810000 */
[----:B------:R-:W-:Y:S02]  /*12650*/  ISETP.GE.AND P0, PT, R3, R234, PT ;  /* 0x000000ea0300720c */ /* 0x000fe40003f06270 */
[----:B------:R-:W-:Y:S02]  /*12660*/  FSEL R179, R33, -INF , !P1 ;  /* 0xff80000021b37808 */ /* 0x000fe40004800000 */
[----:B------:R-:W-:Y:S02]  /*12670*/  FMNMX.FTZ R8, R181, R8, !PT ;  /* 0x00000008b5087209 */ /* 0x000fe40007810000 */
[----:B------:R-:W-:Y:S02]  /*12680*/  FSEL R176, R34, -INF , !P2 ;  /* 0xff80000022b07808 */ /* 0x000fe40005000000 */
[----:B------:R-:W-:Y:S02]  /*12690*/  ISETP.GE.OR P0, PT, R3, R233, !P0 ;  /* 0x000000e90300720c */ /* 0x000fe40004706670 */
        /* <DEDUP_REMOVED lines=20> */
[----:B------:R-:W-:Y:S01]  /*127e0*/  FSEL R5, R164, RZ, P1 ;  /* 0x000000ffa4057208 */ /* 0x000fe20000800000 */
[--C-:B------:R-:W-:Y:S01]  /*127f0*/  FFMA.FTZ R194, R167, UR4, -R182.reuse ;  /* 0x00000004a7c27c23 */ /* 0x100fe200080108b6 */
[--C-:B------:R-:W-:Y:S01]  /*12800*/  FFMA.FTZ R197, R169, UR4, -R182.reuse ;  /* 0x00000004a9c57c23 */ /* 0x100fe200080108b6 */
[----:B------:R-:W-:Y:S01]  /*12810*/  FFMA.FTZ R192, R9, UR4, -R182 ;  /* 0x0000000409c07c23 */ /* 0x000fe200080108b6 */
[----:B------:R-:W-:Y:S01]  /*12820*/  FSEL R177, R177, RZ, P0 ;  /* 0x000000ffb1b17208 */ /* 0x000fe20000000000 */
[----:B------:R-:W-:Y:S01]  /*12830*/  FADD.FTZ R0, -R5, R0 ;  /* 0x0000000005007221 */ /* 0x000fe20000010100 */
[----:B------:R-:W-:Y:S01]  /*12840*/  FSEL R5, R3, RZ, P0 ;  /* 0x000000ff03057208 */ /* 0x000fe20000000000 */
[----:B------:R-:W-:Y:S01]  /*12850*/  MUFU.EX2 R194, R194 ;  /* 0x000000c200c27308 */ /* 0x000fe20000000800 */
[----:B------:R-:W-:Y:S01]  /*12860*/  FFMA.FTZ R198, R175, UR4, -R182 ;  /* 0x00000004afc67c23 */ /* 0x000fe200080108b6 */
[--C-:B------:R-:W-:Y:S01]  /*12870*/  FFMA.FTZ R199, R166, UR4, -R177.reuse ;  /* 0x00000004a6c77c23 */ /* 0x100fe200080108b1 */
[--C-:B------:R-:W-:Y:S01]  /*12880*/  FFMA.FTZ R166, R16, UR4, -R177.reuse ;  /* 0x0000000410a67c23 */ /* 0x100fe200080108b1 */
[----:B------:R-:W-:Y:S01]  /*12890*/  FMUL.FTZ R6, R0, UR4 ;  /* 0x0000000400067c20 */ /* 0x000fe20008410000 */
[----:B------:R-:W1:Y:S01]  /*128a0*/  LDSM.16.MT88.4 R16, [R224+0x10000] ;  /* 0x01000000e010783b */ /* 0x000e620000004200 */
[----:B------:R-:W-:Y:S01]  /*128b0*/  FADD.FTZ R0, -R5, R2 ;  /* 0x0000000205007221 */ /* 0x000fe20000010100 */
[--C-:B------:R-:W-:Y:S01]  /*128c0*/  FFMA.FTZ R167, R12, UR4, -R177.reuse ;  /* 0x000000040ca77c23 */ /* 0x100fe200080108b1 */
[--C-:B------:R-:W-:Y:S02]  /*128d0*/  FFMA.FTZ R195, R10, UR4, -R177.reuse ;  /* 0x000000040ac37c23 */ /* 0x100fe400080108b1 */
[----:B------:R-:W2:Y:S01]  /*128e0*/  MUFU.EX2 R197, R197 ;  /* 0x000000c500c57308 */ /* 0x000ea20000000800 */
[----:B------:R-:W-:Y:S01]  /*128f0*/  FMUL.FTZ R8, R0, UR4 ;  /* 0x0000000400087c20 */ /* 0x000fe20008410000 */
[--C-:B------:R-:W-:Y:S01]  /*12900*/  FFMA.FTZ R246, R172, UR4, -R177.reuse ;  /* 0x00000004acf67c23 */ /* 0x100fe200080108b1 */
[--C-:B------:R-:W-:Y:S01]  /*12910*/  FFMA.FTZ R185, R185, UR4, -R182.reuse ;  /* 0x00000004b9b97c23 */ /* 0x100fe200080108b6 */
[--C-:B------:R-:W-:Y:S01]  /*12920*/  FFMA.FTZ R183, R183, UR4, -R182.reuse ;  /* 0x00000004b7b77c23 */ /* 0x100fe200080108b6 */
        /* <DEDUP_REMOVED lines=9> */
[----:B------:R-:W-:Y:S01]  /*129c0*/  LDSM.16.MT88.4 R172, [R222+0x14800] ;  /* 0x01480000deac783b */ /* 0x000fe20000004200 */
[--C-:B------:R-:W-:Y:S03]  /*129d0*/  FFMA.FTZ R200, R200, UR4, -R177.reuse ;  /* 0x00000004c8c87c23 */ /* 0x100fe600080108b1 */
[----:B------:R-:W3:Y:S01]  /*129e0*/  MUFU.EX2 R192, R192 ;  /* 0x000000c000c07308 */ /* 0x000ee20000000800 */
[----:B--2---:R-:W-:Y:S01]  /*129f0*/  F2FP.F16.F32.PACK_AB R168, R194, R197 ;  /* 0x000000c5c2a8723e */ /* 0x004fe200000000ff */
        /* <DEDUP_REMOVED lines=210> */
[C---:B-1----:R-:W-:Y:S03]  /*13720*/  HMMA.16816.F32 R124, R168.reuse, R140, R124 ;  /* 0x0000008ca87c723c */ /* 0x042fe6000000187c */
[----:B------:R-:W-:Y:S01]  /*13730*/  F2FP.F16.F32.PACK_AB R132, R201, R196 ;  /* 0x000000c4c984723e */ /* 0x000fe200000000ff */
[----:B------:R-:W-:Y:S01]  /*13740*/  FFMA.FTZ R197, R2, R247, R197 ;  /* 0x000000f702c57223 */ /* 0x000fe200000100c5 */
[----:B------:R-:W-:Y:S01]  /*13750*/  F2FP.F16.F32.PACK_AB R134, R203, R198 ;  /* 0x000000c6cb86723e */ /* 0x000fe200000000ff */
[----:B------:R-:W-:Y:S01]  /*13760*/  HMMA.16816.F32 R128, R168, R142, R128 ;  /* 0x0000008ea880723c */ /* 0x000fe20000001880 */
[----:B------:R-:W1:Y:S04]  /*13770*/  LDSM.16.MT88.4 R140, [R224+0x12800] ;  /* 0x01280000e08c783b */ /* 0x000e680000004200 */
[----:B------:R-:W-:Y:S01]  /*13780*/  F2FP.F16.F32.PACK_AB R133, R200, R251 ;  /* 0x000000fbc885723e */ /* 0x000fe200000000ff */
[----:B------:R-:W-:Y:S01]  /*13790*/  FFMA.FTZ R199, R0, R245, R199 ;  /* 0x000000f500c77223 */ /* 0x000fe200000100c7 */
[----:B---3--:R-:W-:Y:S01]  /*137a0*/  F2FP.F16.F32.PACK_AB R135, R246, R202 ;  /* 0x000000caf687723e */ /* 0x008fe200000000ff */
[----:B------:R-:W-:Y:S01]  /*137b0*/  FADD.FTZ R194, R194, R197 ;  /* 0x000000c5c2c27221 */ /* 0x000fe20000010000 */
[----:B------:R-:W-:Y:S02]  /*137c0*/  LDSM.16.MT88.4 R168, [R224+0x14800] ;  /* 0x01480000e0a8783b */ /* 0x000fe40000004200 */
[----:B------:R-:W-:Y:S03]  /*137d0*/  FADD.FTZ R199, R167, R199 ;  /* 0x000000c7a7c77221 */ /* 0x000fe60000010000 */
        /* <DEDUP_REMOVED lines=15> */
[C---:B------:R-:W-:Y:S01]  /*138d0*/  HMMA.16816.F32 R28, R132.reuse, R152, R28 ;  /* 0x00000098841c723c */ /* 0x040fe2000000181c */
[----:B------:R-:W5:Y:S05]  /*138e0*/  MUFU.EX2 R152, R190 ;  /* 0x000000be00987308 */ /* 0x000f6a0000000800 */
[C---:B------:R-:W-:Y:S05]  /*138f0*/  HMMA.16816.F32 R32, R132.reuse, R154, R32 ;  /* 0x0000009a8420723c */ /* 0x040fea0000001820 */
[----:B------:R5:W2:Y:S01]  /*13900*/  MUFU.EX2 R153, R188 ;  /* 0x000000bc00997308 */ /* 0x000aa20000000800 */
[C---:B-1----:R-:W-:Y:S09]  /*13910*/  HMMA.16816.F32 R36, R132.reuse, R140, R36 ;  /* 0x0000008c8424723c */ /* 0x042ff20000001824 */
[----:B------:R-:W-:Y:S01]  /*13920*/  MUFU.EX2 R190, R185 ;  /* 0x000000b900be7308 */ /* 0x000fe20000000800 */
[C---:B------:R-:W-:Y:S01]  /*13930*/  HMMA.16816.F32 R40, R132.reuse, R142, R40 ;  /* 0x0000008e8428723c */ /* 0x040fe20000001828 */
[----:B------:R-:W1:Y:S05]  /*13940*/  LDSM.16.MT88.4 R140, [R224+0x16800] ;  /* 0x01680000e08c783b */ /* 0x000e6a0000004200 */
[C---:B------:R-:W-:Y:S03]  /*13950*/  HMMA.16816.F32 R44, R132.reuse, R156, R44 ;  /* 0x0000009c842c723c */ /* 0x040fe6000000182c */
[----:B------:R2:W3:Y:S02]  /*13960*/  MUFU.EX2 R156, R186 ;  /* 0x000000ba009c7308 */ /* 0x0004e40000000800 */
[----:B-----5:R-:W-:Y:S01]  /*13970*/  IMAD.MOV.U32 R188, RZ, RZ, R152 ;  /* 0x000000ffffbc7224 */ /* 0x020fe200078e0098 */
[C---:B------:R-:W-:Y:S06]  /*13980*/  HMMA.16816.F32 R48, R132.reuse, R158, R48 ;  /* 0x0000009e8430723c */ /* 0x040fec0000001830 */
[C---:B------:R-:W-:Y:S06]  /*13990*/  HMMA.16816.F32 R52, R132.reuse, R160, R52 ;  /* 0x000000a08434723c */ /* 0x040fec0000001834 */
[C---:B------:R-:W-:Y:S01]  /*139a0*/  HMMA.16816.F32 R56, R132.reuse, R162, R56 ;  /* 0x000000a28438723c */ /* 0x040fe20000001838 */
[----:B------:R-:W-:Y:S04]  /*139b0*/  LDSM.16.MT88.4 R160, [R221+0x13000] ;  /* 0x01300000dda0783b */ /* 0x000fe80000004200 */
[----:B--2---:R-:W-:Y:S01]  /*139c0*/  MOV R186, R153 ;  /* 0x0000009900ba7202 */ /* 0x004fe20000000f00 */
[C---:B------:R-:W-:Y:S03]  /*139d0*/  HMMA.16816.F32 R60, R132.reuse, R136, R60 ;  /* 0x00000088843c723c */ /* 0x040fe6000000183c */
[----:B------:R-:W-:Y:S02]  /*139e0*/  LDSM.16.MT88.4 R152, [R221+0x11000] ;  /* 0x01100000dd98783b */ /* 0x000fe40000004200 */
[----:B---3--:R-:W-:Y:S01]  /*139f0*/  IMAD.MOV.U32 R184, RZ, RZ, R156 ;  /* 0x000000ffffb87224 */ /* 0x008fe200078e009c */
[C---:B------:R-:W-:Y:S05]  /*13a00*/  HMMA.16816.F32 R64, R132.reuse, R138, R64 ;  /* 0x0000008a8440723c */ /* 0x040fea0000001840 */
[----:B------:R-:W2:Y:S01]  /*13a10*/  LDSM.16.MT88.4 R136, [R222+0x16800] ;  /* 0x01680000de88783b */ /* 0x000ea20000004200 */
[C---:B------:R-:W-:Y:S06]  /*13a20*/  HMMA.16816.F32 R68, R132.reuse, R168, R68 ;  /* 0x000000a88444723c */ /* 0x040fec0000001844 */
[C---:B------:R-:W-:Y:S01]  /*13a30*/  HMMA.16816.F32 R72, R132.reuse, R170, R72 ;  /* 0x000000aa8448723c */ /* 0x040fe20000001848 */
[----:B------:R-:W-:Y:S05]  /*13a40*/  LDSM.16.MT88.4 R156, [R222+0x13000] ;  /* 0x01300000de9c783b */ /* 0x000fea0000004200 */
[C---:B------:R-:W-:Y:S03]  /*13a50*/  HMMA.16816.F32 R76, R132.reuse, R172, R76 ;  /* 0x000000ac844c723c */ /* 0x040fe6000000184c */
[----:B------:R-:W-:Y:S03]  /*13a60*/  LDSM.16.MT88.4 R168, [R224+0x15000] ;  /* 0x01500000e0a8783b */ /* 0x000fe60000004200 */
[C---:B------:R-:W-:Y:S05]  /*13a70*/  HMMA.16816.F32 R80, R132.reuse, R174, R80 ;  /* 0x000000ae8450723c */ /* 0x040fea0000001850 */
[----:B------:R-:W-:Y:S01]  /*13a80*/  LDSM.16.MT88.4 R172, [R222+0x15000] ;  /* 0x01500000deac783b */ /* 0x000fe20000004200 */
        /* <DEDUP_REMOVED lines=18> */
[----:B------:R-:W-:Y:S04]  /*13bb0*/  F2FP.F16.F32.PACK_AB R133, R186, R188 ;  /* 0x000000bcba85723e */ /* 0x000fe800000000ff */
[----:B------:R-:W-:Y:S02]  /*13bc0*/  F2FP.F16.F32.PACK_AB R135, R187, R184 ;  /* 0x000000b8bb87723e */ /* 0x000fe400000000ff */
[----:B------:R-:W-:Y:S02]  /*13bd0*/  F2FP.F16.F32.PACK_AB R132, R250, R248 ;  /* 0x000000f8fa84723e */ /* 0x000fe400000000ff */
[----:B------:R-:W-:Y:S07]  /*13be0*/  F2FP.F16.F32.PACK_AB R134, R191, R252 ;  /* 0x000000fcbf86723e */ /* 0x000fee00000000ff */
        /* <DEDUP_REMOVED lines=21> */
[----:B------:R-:W4:Y:S01]  /*13d40*/  MUFU.EX2 R162, R182 ;  /* 0x000000b600a27308 */ /* 0x000f220000000800 */
[----:B------:R-:W-:Y:S01]  /*13d50*/  MOV R161, R191 ;  /* 0x000000bf00a17202 */ /* 0x000fe20000000f00 */
[C---:B-1----:R-:W-:Y:S08]  /*13d60*/  HMMA.16816.F32 R60, R132.reuse, R140, R60 ;  /* 0x0000008c843c723c */ /* 0x042ff0000000183c */
[----:B------:R-:W-:Y:S01]  /*13d70*/  MUFU.EX2 R191, R180 ;  /* 0x000000b400bf7308 */ /* 0x000fe20000000800 */
[C---:B------:R-:W-:Y:S01]  /*13d80*/  HMMA.16816.F32 R64, R132.reuse, R142, R64 ;  /* 0x0000008e8440723c */ /* 0x040fe20000001840 */
[----:B------:R-:W1:Y:S05]  /*13d90*/  LDSM.16.MT88.4 R140, [R222+0x17000] ;  /* 0x01700000de8c783b */ /* 0x000e6a0000004200 */
[C---:B------:R-:W-:Y:S03]  /*13da0*/  HMMA.16816.F32 R68, R132.reuse, R168, R68 ;  /* 0x000000a88444723c */ /* 0x040fe60000001844 */
[----:B------:R5:W4:Y:S03]  /*13db0*/  MUFU.EX2 R163, R181 ;  /* 0x000000b500a37308 */ /* 0x000b260000000800 */
[C---:B------:R-:W-:Y:S06]  /*13dc0*/  HMMA.16816.F32 R72, R132.reuse, R170, R72 ;  /* 0x000000aa8448723c */ /* 0x040fec0000001848 */
[C---:B------:R-:W-:Y:S06]  /*13dd0*/  HMMA.16816.F32 R76, R132.reuse, R172, R76 ;  /* 0x000000ac844c723c */ /* 0x040fec000000184c */
[C---:B------:R-:W-:Y:S01]  /*13de0*/  HMMA.16816.F32 R80, R132.reuse, R174, R80 ;  /* 0x000000ae8450723c */ /* 0x040fe20000001850 */
[----:B------:R-:W-:Y:S05]  /*13df0*/  LDSM.16.MT88.4 R172, [R221+0x11800] ;  /* 0x01180000ddac783b */ /* 0x000fea0000004200 */
[C---:B--2---:R-:W-:Y:S03]  /*13e00*/  HMMA.16816.F32 R84, R132.reuse, R136, R84 ;  /* 0x000000888454723c */ /* 0x044fe60000001854 */
[----:B-----5:R-:W-:Y:S03]  /*13e10*/  LDSM.16.MT88.4 R180, [R224+0x13800] ;  /* 0x01380000e0b4783b */ /* 0x020fe60000004200 */
[C---:B------:R-:W-:Y:S05]  /*13e20*/  HMMA.16816.F32 R88, R132.reuse, R138, R88 ;  /* 0x0000008a8458723c */ /* 0x040fea0000001858 */
[----:B------:R-:W2:Y:S01]  /*13e30*/  LDSM.16.MT88.4 R136, [R221+0x17000] ;  /* 0x01700000dd88783b */ /* 0x000ea20000004200 */
[C---:B------:R-:W-:Y:S06]  /*13e40*/  HMMA.16816.F32 R92, R132.reuse, R152, R92 ;  /* 0x00000098845c723c */ /* 0x040fec000000185c */
[C---:B------:R-:W-:Y:S06]  /*13e50*/  HMMA.16816.F32 R96, R132.reuse, R154, R96 ;  /* 0x0000009a8460723c */ /* 0x040fec0000001860 */
[C---:B---3--:R-:W-:Y:S06]  /*13e60*/  HMMA.16816.F32 R100, R132.reuse, R144, R100 ;  /* 0x000000908464723c */ /* 0x048fec0000001864 */
[C---:B------:R-:W-:Y:S05]  /*13e70*/  HMMA.16816.F32 R104, R132.reuse, R146, R104 ;  /* 0x000000928468723c */ /* 0x040fea0000001868 */
[--C-:B------:R-:W-:Y:S01]  /*13e80*/  FFMA.FTZ R144, R176, UR4, -R177.reuse ;  /* 0x00000004b0907c23 */ /* 0x100fe200080108b1 */
[C---:B-1----:R-:W-:Y:S03]  /*13e90*/  HMMA.16816.F32 R108, R132.reuse, R140, R108 ;  /* 0x0000008c846c723c */ /* 0x042fe6000000186c */
[----:B------:R4:W-:Y:S02]  /*13ea0*/  MUFU.EX2 R146, R144 ;  /* 0x0000009000927308 */ /* 0x0009e40000000800 */
[----:B------:R-:W-:Y:S01]  /*13eb0*/  FFMA.FTZ R177, R165, UR4, -R177 ;  /* 0x00000004a5b17c23 */ /* 0x000fe200080108b1 */
[C---:B------:R-:W-:Y:S01]  /*13ec0*/  HMMA.16816.F32 R112, R132.reuse, R142, R112 ;  /* 0x0000008e8470723c */ /* 0x040fe20000001870 */
[----:B------:R-:W1:Y:S06]  /*13ed0*/  LDSM.16.MT88.4 R140, [R222+0x11800] ;  /* 0x01180000de8c783b */ /* 0x000e6c0000004200 */
[----:B------:R3:W5:Y:S01]  /*13ee0*/  MUFU.EX2 R165, R177 ;  /* 0x000000b100a57308 */ /* 0x0007620000000800 */
[----:B------:R-:W-:Y:S03]  /*13ef0*/  IMAD.MOV.U32 R145, RZ, RZ, R184 ;  /* 0x000000ffff917224 */ /* 0x000fe600078e00b8 */
[----:B------:R-:W-:Y:S01]  /*13f00*/  MOV R147, R161 ;  /* 0x000000a100937202 */ /* 0x000fe20000000f00 */
[C---:B--2---:R-:W-:Y:S03]  /*13f10*/  HMMA.16816.F32 R116, R132.reuse, R136, R116 ;  /* 0x000000888474723c */ /* 0x044fe60000001874 */
[----:B----4-:R-:W-:Y:S03]  /*13f20*/  IMAD.MOV.U32 R144, RZ, RZ, R162 ;  /* 0x000000ffff907224 */ /* 0x010fe600078e00a2 */
[C---:B------:R-:W-:Y:S05]  /*13f30*/  HMMA.16816.F32 R120, R132.reuse, R138, R120 ;  /* 0x0000008a8478723c */ /* 0x040fea0000001878 */
[----:B------:R-:W-:Y:S01]  /*13f40*/  IMAD.MOV.U32 R137, RZ, RZ, R160 ;  /* 0x000000ffff897224 */ /* 0x000fe200078e00a0 */
[C---:B------:R-:W-:Y:S01]  /*13f50*/  HMMA.16816.F32 R124, R132.reuse, R148, R124 ;  /* 0x00000094847c723c */ /* 0x040fe2000000187c */
[----:B---3--:R-:W2:Y:S04]  /*13f60*/  LDSM.16.MT88.4 R176, [R220+0x11800] ;  /* 0x01180000dcb0783b */ /* 0x008ea80000004200 */
[----:B------:R-:W-:Y:S01]  /*13f70*/  MOV R138, R186 ;  /* 0x000000ba008a7202 */ /* 0x000fe20000000f00 */
[----:B------:R-:W-:Y:S05]  /*13f80*/  HMMA.16816.F32 R128, R132, R150, R128 ;  /* 0x000000968480723c */ /* 0x000fea0000001880 */
[----:B------:R-:W-:Y:S02]  /*13f90*/  MOV R136, R163 ;  /* 0x000000a300887202 */ /* 0x000fe40000000f00 */
[----:B------:R-:W-:Y:S01]  /*13fa0*/  IMAD.MOV.U32 R132, RZ, RZ, R190 ;  /* 0x000000ffff847224 */ /* 0x000fe200078e00be */
[----:B------:R-:W-:Y:S03]  /*13fb0*/  MOV R134, R189 ;  /* 0x000000bd00867202 */ /* 0x000fe60000000f00 */
[----:B------:R-:W-:Y:S01]  /*13fc0*/  IMAD.MOV.U32 R135, RZ, RZ, R191 ;  /* 0x000000ffff877224 */ /* 0x000fe200078e00bf */
[----:B------:R-:W-:Y:S02]  /*13fd0*/  F2FP.F16.F32.PACK_AB R168, R134, R132 ;  /* 0x0000008486a8723e */ /* 0x000fe400000000ff */
[----:B------:R-:W-:Y:S02]  /*13fe0*/  F2FP.F16.F32.PACK_AB R170, R144, R136 ;  /* 0x0000008890aa723e */ /* 0x000fe400000000ff */
[----:B------:R-:W-:Y:S02]  /*13ff0*/  F2FP.F16.F32.PACK_AB R169, R137, R135 ;  /* 0x0000008789a9723e */ /* 0x000fe400000000ff */
[----:B-----5:R-:W-:Y:S02]  /*14000*/  F2FP.F16.F32.PACK_AB R171, R165, R146 ;  /* 0x00000092a5ab723e */ /* 0x020fe400000000ff */
[----:B------:R-:W-:Y:S02]  /*14010*/  MOV R133, R187 ;  /* 0x000000bb00857202 */ /* 0x000fe40000000f00 */
[----:B------:R-:W3:Y:S01]  /*14020*/  LDSM.16.MT88.4 R184, [R222+0x13800] ;  /* 0x01380000deb8783b */ /* 0x000ee20000004200 */
[----:B------:R-:W-:Y:S02]  /*14030*/  MOV R139, R188 ;  /* 0x000000bc008b7202 */ /* 0x000fe40000000f00 */
[C---:B------:R-:W-:Y:S05]  /*14040*/  HMMA.16816.F32 R160, R168.reuse, R156, R4 ;  /* 0x0000009ca8a0723c */ /* 0x040fea0000001804 */
[----:B------:R-:W4:Y:S01]  /*14050*/  LDSM.16.MT88.4 R188, [R221+0x13800] ;  /* 0x01380000ddbc783b */ /* 0x000f220000004200 */
[C---:B------:R-:W-:Y:S06]  /*14060*/  HMMA.16816.F32 R156, R168.reuse, R158, R8 ;  /* 0x0000009ea89c723c */ /* 0x040fec0000001808 */
[C---:B-1----:R-:W-:Y:S01]  /*14070*/  HMMA.16816.F32 R152, R168.reuse, R140, R12 ;  /* 0x0000008ca898723c */ /* 0x042fe2000000180c */
[----:B------:R-:W1:Y:S05]  /*14080*/  LDSM.16.MT88.4 R4, [R220+0x13800] ;  /* 0x01380000dc04783b */ /* 0x000e6a0000004200 */
[C---:B------:R-:W-:Y:S03]  /*14090*/  HMMA.16816.F32 R148, R168.reuse, R142, R16 ;  /* 0x0000008ea894723c */ /* 0x040fe60000001810 */
[----:B------:R-:W5:Y:S02]  /*140a0*/  LDSM.16.MT88.4 R8, [R224+0x15800] ;  /* 0x01580000e008783b */ /* 0x000f640000004200 */
[----:B------:R-:W-:Y:S02]  /*140b0*/  MOV R140, R144 ;  /* 0x00000090008c7202 */ /* 0x000fe40000000f00 */
[----:B------:R-:W-:Y:S01]  /*140c0*/  IMAD.MOV.U32 R18, RZ, RZ, R147 ;  /* 0x000000ffff127224 */ /* 0x000fe200078e0093 */
[----:B------:R-:W-:Y:S03]  /*140d0*/  MOV R19, R145 ;  /* 0x0000009100137202 */ /* 0x000fe60000000f00 */
[----:B------:R-:W-:Y:S01]  /*140e0*/  MOV R141, R146 ;  /* 0x00000092008d7202 */ /* 0x000fe20000000f00 */
[----:B------:R-:W5:Y:S01]  /*140f0*/  LDSM.16.MT88.4 R12, [R222+0x15800] ;  /* 0x01580000de0c783b */ /* 0x000f620000004200 */
[C---:B------:R-:W-:Y:S07]  /*14100*/  HMMA.16816.F32 R144, R168.reuse, R172, R20 ;  /* 0x000000aca890723c */ /* 0x040fee0000001814 */
[----:B------:R-:W-:Y:S01]  /*14110*/  MOV R173, R140 ;  /* 0x0000008c00ad7202 */ /* 0x000fe20000000f00 */
[----:B------:R-:W-:Y:S03]  /*14120*/  IMAD.MOV.U32 R23, RZ, RZ, R19 ;  /* 0x000000ffff177224 */ /* 0x000fe600078e0013 */
[----:B------:R-:W-:Y:S02]  /*14130*/  MOV R172, R141 ;  /* 0x0000008d00ac7202 */ /* 0x000fe40000000f00 */
[C---:B------:R-:W-:Y:S03]  /*14140*/  HMMA.16816.F32 R140, R168.reuse, R174, R24 ;  /* 0x000000aea88c723c */ /* 0x040fe60000001818 */
[----:B------:R-:W-:Y:S02]  /*14150*/  MOV R22, R18 ;  /* 0x0000001200167202 */ /* 0x000fe40000000f00 */
[----:B------:R-:W5:Y:S02]  /*14160*/  LDSM.16.MT88.4 R16, [R221+0x15800] ;  /* 0x01580000dd10783b */ /* 0x000f640000004200 */
[----:B------:R-:W-:Y:S01]  /*14170*/  MOV R26, R138 ;  /* 0x0000008a001a7202 */ /* 0x000fe20000000f00 */
[----:B------:R-:W-:Y:S03]  /*14180*/  IMAD.MOV.U32 R27, RZ, RZ, R139 ;  /* 0x000000ffff1b7224 */ /* 0x000fe600078e008b */
[----:B------:R-:W-:Y:S01]  /*14190*/  MOV R175, R136 ;  /* 0x0000008800af7202 */ /* 0x000fe20000000f00 */
[----:B------:R-:W-:Y:S01]  /*141a0*/  IMAD.MOV.U32 R24, RZ, RZ, R22 ;  /* 0x000000ffff187224 */ /* 0x000fe200078e0016 */
[----:B------:R-:W-:Y:S02]  /*141b0*/  MOV R174, R137 ;  /* 0x0000008900ae7202 */ /* 0x000fe40000000f00 */
[C---:B--2---:R-:W-:Y:S03]  /*141c0*/  HMMA.16816.F32 R136, R168.reuse, R176, R28 ;  /* 0x000000b0a888723c */ /* 0x044fe6000000181c */
[----:B------:R-:W-:Y:S02]  /*141d0*/  MOV R25, R23 ;  /* 0x0000001700197202 */ /* 0x000fe40000000f00 */
[----:B------:R-:W2:Y:S02]  /*141e0*/  LDSM.16.MT88.4 R20, [R220+0x15800] ;  /* 0x01580000dc14783b */ /* 0x000ea40000004200 */
[----:B------:R-:W-:Y:S01]  /*141f0*/  IMAD.MOV.U32 R30, RZ, RZ, R132 ;  /* 0x000000ffff1e7224 */ /* 0x000fe200078e0084 */
[----:B------:R-:W-:Y:S03]  /*14200*/  MOV R31, R133 ;  /* 0x00000085001f7202 */ /* 0x000fe60000000f00 */
[----:B------:R-:W-:Y:S01]  /*14210*/  MOV R177, R134 ;  /* 0x0000008600b17202 */ /* 0x000fe20000000f00 */
[----:B------:R-:W-:Y:S02]  /*14220*/  IMAD.MOV.U32 R176, RZ, RZ, R135 ;  /* 0x000000ffffb07224 */ /* 0x000fe400078e0087 */
[C---:B------:R-:W-:Y:S06]  /*14230*/  HMMA.16816.F32 R132, R168.reuse, R178, R32 ;  /* 0x000000b2a884723c */ /* 0x040fec0000001820 */
[C---:B------:R-:W-:Y:S05]  /*14240*/  HMMA.16816.F32 R36, R168.reuse, R180, R36 ;  /* 0x000000b4a824723c */ /* 0x040fea0000001824 */
[----:B------:R-:W-:Y:S01]  /*14250*/  IMAD.MOV.U32 R33, RZ, RZ, R24 ;  /* 0x000000ffff217224 */ /* 0x000fe200078e0018 */
[C---:B------:R-:W-:Y:S05]  /*14260*/  HMMA.16816.F32 R40, R168.reuse, R182, R40 ;  /* 0x000000b6a828723c */ /* 0x040fea0000001828 */
[----:B------:R-:W-:Y:S01]  /*14270*/  MOV R32, R25 ;  /* 0x0000001900207202 */ /* 0x000fe20000000f00 */
[C---:B---3--:R-:W-:Y:S05]  /*14280*/  HMMA.16816.F32 R44, R168.reuse, R184, R44 ;  /* 0x000000b8a82c723c */ /* 0x048fea000000182c */
[----:B------:R-:W-:Y:S01]  /*14290*/  MOV R179, R26 ;  /* 0x0000001a00b37202 */ /* 0x000fe20000000f00 */
[C---:B------:R-:W-:Y:S05]  /*142a0*/  HMMA.16816.F32 R48, R168.reuse, R186, R48 ;  /* 0x000000baa830723c */ /* 0x040fea0000001830 */
[----:B------:R-:W-:Y:S01]  /*142b0*/  IMAD.MOV.U32 R178, RZ, RZ, R27 ;  /* 0x000000ffffb27224 */ /* 0x000fe200078e001b */
[C---:B----4-:R-:W-:Y:S01]  /*142c0*/  HMMA.16816.F32 R52, R168.reuse, R188, R52 ;  /* 0x000000bca834723c */ /* 0x050fe20000001834 */
[----:B------:R-:W3:Y:S04]  /*142d0*/  LDSM.16.MT88.4 R24, [R224+0x17800] ;  /* 0x01780000e018783b */ /* 0x000ee80000004200 */
[----:B------:R-:W-:Y:S01]  /*142e0*/  MOV R35, R30 ;  /* 0x0000001e00237202 */ /* 0x000fe20000000f00 */
[C---:B------:R-:W-:Y:S05]  /*142f0*/  HMMA.16816.F32 R56, R168.reuse, R190, R56 ;  /* 0x000000bea838723c */ /* 0x040fea0000001838 */
[----:B------:R-:W-:Y:S01]  /*14300*/  MOV R34, R31 ;  /* 0x0000001f00227202 */ /* 0x000fe20000000f00 */
[C---:B-1----:R-:W-:Y:S01]  /*14310*/  HMMA.16816.F32 R60, R168.reuse, R4, R60 ;  /* 0x00000004a83c723c */ /* 0x042fe2000000183c */
[----:B------:R-:W1:Y:S04]  /*14320*/  LDSM.16.MT88.4 R28, [R222+0x17800] ;  /* 0x01780000de1c783b */ /* 0x000e680000004200 */
[----:B------:R-:W-:Y:S01]  /*14330*/  FADD.FTZ R246, R178, R246 ;  /* 0x000000f6b2f67221 */ /* 0x000fe20000010000 */
[C---:B------:R-:W-:Y:S03]  /*14340*/  HMMA.16816.F32 R64, R168.reuse, R6, R64 ;  /* 0x00000006a840723c */ /* 0x040fe60000001840 */
[----:B------:R-:W4:Y:S02]  /*14350*/  LDSM.16.MT88.4 R4, [R221+0x17800] ;  /* 0x01780000dd04783b */ /* 0x000f240000004200 */
        /* <DEDUP_REMOVED lines=22> */
[C---:B-1----:R-:W-:Y:S05]  /*144c0*/  HMMA.16816.F32 R108, R168.reuse, R28, R108 ;  /* 0x0000001ca86c723c */ /* 0x042fea000000186c */
[----:B------:R-:W-:Y:S01]  /*144d0*/  FADD.FTZ R0, R172, R0 ;  /* 0x00000000ac007221 */ /* 0x000fe20000010000 */
[C---:B------:R-:W-:Y:S05]  /*144e0*/  HMMA.16816.F32 R112, R168.reuse, R30, R112 ;  /* 0x0000001ea870723c */ /* 0x040fea0000001870 */
[----:B------:R-:W-:Y:S01]  /*144f0*/  FADD.FTZ R245, R165, R0 ;  /* 0x00000000a5f57221 */ /* 0x000fe20000010000 */
[C---:B----4-:R-:W-:Y:S05]  /*14500*/  HMMA.16816.F32 R116, R168.reuse, R4, R116 ;  /* 0x00000004a874723c */ /* 0x050fea0000001874 */
[----:B------:R-:W-:Y:S01]  /*14510*/  MOV R0, R164 ;  /* 0x000000a400007202 */ /* 0x000fe20000000f00 */
[C---:B------:R-:W-:Y:S05]  /*14520*/  HMMA.16816.F32 R120, R168.reuse, R6, R120 ;  /* 0x00000006a878723c */ /* 0x040fea0000001878 */
[----:B------:R-:W-:Y:S01]  /*14530*/  FADD.FTZ R5, R248, R203 ;  /* 0x000000cbf8057221 */ /* 0x000fe20000010000 */
[C---:B-----5:R-:W-:Y:S05]  /*14540*/  HMMA.16816.F32 R124, R168.reuse, R8, R124 ;  /* 0x00000008a87c723c */ /* 0x060fea000000187c */
[----:B------:R-:W-:Y:S01]  /*14550*/  FADD.FTZ R5, R250, R5 ;  /* 0x00000005fa057221 */ /* 0x000fe20000010000 */
[----:B------:R-:W-:Y:S05]  /*14560*/  HMMA.16816.F32 R128, R168, R10, R128 ;  /* 0x0000000aa880723c */ /* 0x000fea0000001880 */
[----:B------:R-:W-:Y:S06]  /*14570*/  FADD.FTZ R5, R252, R5 ;  /* 0x00000005fc057221 */ /* 0x000fec0000010000 */
[----:B------:R-:W-:Y:S04]  /*14580*/  FADD.FTZ R2, R33, R5 ;  /* 0x0000000521027221 */ /* 0x000fe80000010000 */
[----:B------:R-:W-:Y:S04]  /*14590*/  FADD.FTZ R2, R35, R2 ;  /* 0x0000000223027221 */ /* 0x000fe80000010000 */
[----:B------:R-:W-:Y:S04]  /*145a0*/  FADD.FTZ R2, R177, R2 ;  /* 0x00000002b1027221 */ /* 0x000fe80000010000 */
[----:B------:R-:W-:Y:S04]  /*145b0*/  FADD.FTZ R2, R175, R2 ;  /* 0x00000002af027221 */ /* 0x000fe80000010000 */
[----:B------:R-:W-:Y:S01]  /*145c0*/  FADD.FTZ R247, R173, R2 ;  /* 0x00000002adf77221 */ /* 0x000fe20000010000 */
[----:B------:R-:W-:Y:S01]  /*145d0*/  MOV R2, R3 ;  /* 0x0000000300027202 */ /* 0x000fe20000000f00 */
[----:B------:R-:W-:Y:S06]  /*145e0*/  @P0 BRA `(.L_x_7674) ;  /* 0xffffffa400ec0947 */ /* 0x000fec000383ffff */
.L_x_7670:
        /* <DEDUP_REMOVED lines=316> */
.L_x_7676:
[----:B------:R-:W-:Y:S05]  /*159b0*/  BSYNC B0 ;  /* 0x0000000000007941 */ /* 0x000fea0003800000 */
.L_x_7675:
        /* <DEDUP_REMOVED lines=41> */
.L_x_7678:
[----:B------:R-:W-:Y:S05]  /*15c50*/  BSYNC B0 ;  /* 0x0000000000007941 */ /* 0x000fea0003800000 */
.L_x_7677:
        /* <DEDUP_REMOVED lines=18> */
.L_x_7680:
[----:B------:R-:W-:Y:S05]  /*15d80*/  BSYNC B0 ;  /* 0x0000000000007941 */ /* 0x000fea0003800000 */
.L_x_7679:
        /* <DEDUP_REMOVED lines=17> */
.L_x_7682:
[----:B------:R-:W-:Y:S05]  /*15ea0*/  BSYNC B0 ;  /* 0x0000000000007941 */ /* 0x000fea0003800000 */
.L_x_7681:
        /* <DEDUP_REMOVED lines=17> */
.L_x_7684:
[----:B------:R-:W-:Y:S05]  /*15fc0*/  BSYNC B0 ;  /* 0x0000000000007941 */ /* 0x000fea0003800000 */
.L_x_7683:
        /* <DEDUP_REMOVED lines=17> */
.L_x_7686:
[----:B------:R-:W-:Y:S05]  /*160e0*/  BSYNC B0 ;  /* 0x0000000000007941 */ /* 0x000fea0003800000 */
.L_x_7685:
        /* <DEDUP_REMOVED lines=17> */
.L_x_7688:
[----:B------:R-:W-:Y:S05]  /*16200*/  BSYNC B0 ;  /* 0x0000000000007941 */ /* 0x000fea0003800000 */
.L_x_7687:
        /* <DEDUP_REMOVED lines=17> */
.L_x_7690:
[----:B------:R-:W-:Y:S05]  /*16320*/  BSYNC B0 ;  /* 0x0000000000007941 */ /* 0x000fea0003800000 */
.L_x_7689:
        /* <DEDUP_REMOVED lines=14> */
.L_x_7691:
        /* <DEDUP_REMOVED lines=15> */
.L_x_8926:


//--------------------- .text._ZN5flash24flash_fwd_splitkv_kernelI23Flash_fwd_kernel_traitsILi256ELi64ELi64ELi4ELb0ELb0EN7cutlass6half_tE19Flash_kernel_traitsILi256ELi64ELi64ELi4ES3_EELb0ELb1ELb1ELb0ELb0ELb1ELb1ELb0EEEvNS_16Flash_fwd_paramsE --------------------------
	.section	.text._ZN5flash24flash_fwd_splitkv_kernelI23Flash_fwd_kernel_traitsILi256ELi64ELi64ELi4ELb0ELb0EN7cutlass6half_tE19Flash_kernel_traitsILi256ELi64ELi64ELi4ES3_EELb0ELb1ELb1ELb0ELb0ELb1ELb1ELb0EEEvNS_16Flash_fwd_paramsE,"ax",@progbits
	.align	128
        .global         _ZN5flash24flash_fwd_splitkv_kernelI23Flash_fwd_kernel_traitsILi256ELi64ELi64ELi4ELb0ELb0EN7cutlass6half_tE19Flash_kernel_traitsILi256ELi64ELi64ELi4ES3_EELb0ELb1ELb1ELb0ELb0ELb1ELb1ELb0EEEvNS_16Flash_fwd_paramsE
        .type           _ZN5flash24flash_fwd_splitkv_kernelI23Flash_fwd_kernel_traitsILi256ELi64ELi64ELi4ELb0ELb0EN7cutlass6half_tE19Flash_kernel_traitsILi256ELi64ELi64ELi4ES3_EELb0ELb1ELb1ELb0ELb0ELb1ELb1ELb0EEEvNS_16Flash_fwd_paramsE,@function
        .size           _ZN5flash24flash_fwd_splitkv_kernelI23Flash_fwd_kernel_traitsILi256ELi64ELi64ELi4ELb0ELb0EN7cutlass6half_tE19Flash_kernel_traitsILi256ELi64ELi64ELi4ES3_EELb0ELb1ELb1ELb0ELb0ELb1ELb1ELb0EEEvNS_16Flash_fwd_paramsE,(.L_x_8927 - _ZN5flash24flash_fwd_splitkv_kernelI23Flash_fwd_kernel_traitsILi256ELi64ELi64ELi4ELb0ELb0EN7cutlass6half_tE19Flash_kernel_traitsILi256ELi64ELi64ELi4ES3_EELb0ELb1ELb1ELb0ELb0ELb1ELb1ELb0EEEvNS_16Flash_fwd_paramsE)
        .other          _ZN5flash24flash_fwd_splitkv_kernelI23Flash_fwd_kernel_traitsILi256ELi64ELi64ELi4ELb0ELb0EN7cutlass6half_tE19Flash_kernel_traitsILi256ELi64ELi64ELi4ES3_EELb0ELb1ELb1ELb0ELb0ELb1ELb1ELb0EEEvNS_16Flash_fwd_paramsE,@"STO_CUDA_ENTRY STV_DEFAULT"
_ZN5flash24flash_fwd_splitkv_kernelI23Flash_fwd_kernel_traitsILi256ELi64ELi64ELi4ELb0ELb0EN7cutlass6half_tE19Flash_kernel_traitsILi256ELi64ELi64ELi4ES3_EELb0ELb1ELb1ELb0ELb0ELb1ELb1ELb0EEEvNS_16Flash_fwd_paramsE:
.text._ZN5flash24flash_fwd_splitkv_kernelI23Flash_fwd_kernel_traitsILi256ELi64ELi64ELi4ELb0ELb0EN7cutlass6half_tE19Flash_kernel_traitsILi256ELi64ELi64ELi4ES3_EELb0ELb1ELb1ELb0ELb0ELb1ELb1ELb0EEEvNS_16Flash_fwd_paramsE:
        /* <DEDUP_REMOVED lines=76> */
.L_x_7692:
[----:B------:R-:W-:Y:S01]  /*04c0*/  ULDC UR10, c[0x0][0x2c8] ;  /* 0x0000b200000a7ab9 */ /* 0x000fe20000000800 */
.L_x_7693:
        /* <DEDUP_REMOVED lines=137> */
.L_x_7696:
[----:B------:R-:W-:Y:S05]  /*0d60*/  BSYNC B0 ;  /* 0x0000000000007941 */ /* 0x000fea0003800000 */
.L_x_7695:
        /* <DEDUP_REMOVED lines=13> */
.L_x_7698:
[----:B------:R-:W-:Y:S05]  /*0e40*/  BSYNC B0 ;  /* 0x0000000000007941 */ /* 0x000fea0003800000 */
.L_x_7697:
        /* <DEDUP_REMOVED lines=12> */
.L_x_7700:
[----:B------:R-:W-:Y:S05]  /*0f10*/  BSYNC B0 ;  /* 0x0000000000007941 */ /* 0x000fea0003800000 */
.L_x_7699:
        /* <DEDUP_REMOVED lines=12> */
.L_x_7702:
[----:B------:R-:W-:Y:S05]  /*0fe0*/  BSYNC B0 ;  /* 0x0000000000007941 */ /* 0x000fea0003800000 */
.L_x_7701:
        /* <DEDUP_REMOVED lines=11> */
.L_x_7704:
[----:B------:R-:W-:Y:S05]  /*10a0*/  BSYNC B0 ;  /* 0x0000000000007941 */ /* 0x000fea0003800000 */
.L_x_7703:
        /* <DEDUP_REMOVED lines=11> */
.L_x_7706:
[----:B------:R-:W-:Y:S05]  /*1160*/  BSYNC B0 ;  /* 0x0000000000007941 */ /* 0x000fea0003800000 */
.L_x_7705:
        /* <DEDUP_REMOVED lines=11> */
.L_x_7708:
[----:B------:R-:W-:Y:S05]  /*1220*/  BSYNC B0 ;  /* 0x0000000000007941 */ /* 0x000fea0003800000 */
.L_x_7707:
        /* <DEDUP_REMOVED lines=11> */
.L_x_7710:
[----:B------:R-:W-:Y:S05]  /*12e0*/  BSYNC B0 ;  /* 0x0000000000007941 */ /* 0x000fea0003800000 */
.L_x_7709:
        /* <DEDUP_REMOVED lines=31> */
.L_x_7694:
        /* <DEDUP_REMOVED lines=29> */
.L_x_7711:
        /* <DEDUP_REMOVED lines=91> */
[C---:B------:R-:W-:Y:S02]  /*1c60*/  IMAD R21, R6.reuse, UR7, R21 ;  /* 0x0000000706157c24 */ /* 0x040fe4000f8e0215 */
[----:B------:R-:W-:Y:S01]  /*1c70*/  IMAD.WIDE.U32 R2, R6, UR6, R2 ;  /* 0x0000000606027c25 */ /* 0x000fe2000f8e0002 */
[----:B------:R-:W-:-:S03]  /*1c80*/  UIADD3 UR28, UR31, UR5, URZ ;  /* 0x000000051f1c7290 */ /* 0x000fc6000fffe03f */
[----:B------:R-:W-:Y:S01]  /*1c90*/  IMAD.MOV.U32 R32, RZ, RZ, R2 ;  /* 0x000000ffff207224 */ /* 0x000fe200078e0002 */
[----:B------:R-:W-:Y:S01]  /*1ca0*/  IADD3 R21, R3, R21, RZ ;  /* 0x0000001503157210 */ /* 0x000fe20007ffe0ff */
[----:B------:R-:W-:Y:S07]  /*1cb0*/  BRA `(.L_x_7713) ;  /* 0x0000000400407947 */ /* 0x000fee0003800000 */
.L_x_7712:
        /* <DEDUP_REMOVED lines=46> */
.L_x_7714:
        /* <DEDUP_REMOVED lines=34> */
.L_x_7713:
[----:B------:R-:W-:Y:S01]  /*21c0*/  UISETP.NE.AND UP0, UPT, UR9, -0x1, UPT ;  /* 0xffffffff0900788c */ /* 0x000fe2000bf05270 */
[----:B------:R-:W-:Y:S01]  /*21d0*/  SHF.R.S32.HI R107, RZ, 0x1f, R104 ;  /* 0x0000001fff6b7819 */ /* 0x000fe20000011468 */
[----:B------:R-:W1:Y:S01]  /*21e0*/  S2R R30, SR_CTAID.X ;  /* 0x00000000001e7919 */ /* 0x000e620000002500 */
[----:B------:R-:W2:Y:S01]  /*21f0*/  S2UR UR29, SR_CgaCtaId ;  /* 0x00000000001d79c3 */ /* 0x000ea20000008800 */
[----:B------:R-:W-:Y:S01]  /*2200*/  ULDC.64 UR6, c[0x0][0x268] ;  /* 0x00009a0000067ab9 */ /* 0x000fe20000000a00 */
[-C--:B------:R-:W-:Y:S01]  /*2210*/  LEA.HI R3, R107, R104.reuse, RZ, 0x3 ;  /* 0x000000686b037211 */ /* 0x080fe200078f18ff */
[----:B------:R-:W-:Y:S01]  /*2220*/  IMAD R17, R17, UR6, RZ ;  /* 0x0000000611117c24 */ /* 0x000fe2000f8e02ff */
[----:B------:R-:W-:Y:S01]  /*2230*/  LEA.HI R16, R107, R104, RZ, 0x4 ;  /* 0x000000686b107211 */ /* 0x000fe200078f20ff */
        /* <DEDUP_REMOVED lines=39> */
[----:B------:R-:W-:Y:S01]  /*24b0*/  IMAD.WIDE.U32 R18, R18, UR6, R6 ;  /* 0x0000000612127c25 */ /* 0x000fe2000f8e0006 */
[----:B------:R-:W-:-:S02]  /*24c0*/  LOP3.LUT R2, R15, 0xfffffff8, RZ, 0xc0, !PT ;  /* 0xfffffff80f027812 */ /* 0x000fc400078ec0ff */
[----:B------:R-:W-:Y:S01]  /*24d0*/  ISETP.GE.AND P4, PT, R22, UR5, PT ;  /* 0x0000000516007c0c */ /* 0x000fe2000bf86270 */
[----:B------:R-:W-:Y:S01]  /*24e0*/  IMAD.SHL.U32 R0, R0, 0x8, RZ ;  /* 0x0000000800007824 */ /* 0x000fe200078e00ff */
[----:B------:R-:W-:Y:S01]  /*24f0*/  IADD3.X R5, R24, UR13, RZ, P0, !PT ;  /* 0x0000000d18057c10 */ /* 0x000fe200087fe4ff */
[----:B------:R-:W-:Y:S01]  /*2500*/  UIADD3 UR13, UR17, -0x1, URZ ;  /* 0xffffffff110d7890 */ /* 0x000fe2000fffe03f */
[----:B------:R-:W-:Y:S01]  /*2510*/  SHF.R.S32.HI R23, RZ, 0x1f, R22 ;  /* 0x0000001fff177819 */ /* 0x000fe20000011416 */
        /* <DEDUP_REMOVED lines=10> */
[----:B------:R-:W-:Y:S01]  /*25c0*/  UIADD3 UR14, -UR16, UR23, URZ ;  /* 0x00000017100e7290 */ /* 0x000fe2000fffe13f */
[----:B------:R-:W-:Y:S01]  /*25d0*/  R2P PR, R20, 0x6 ;  /* 0x0000000614007804 */ /* 0x000fe20000000000 */
[----:B------:R-:W-:Y:S01]  /*25e0*/  VIADD R29, R27, UR28 ;  /* 0x0000001c1b1d7c36 */ /* 0x000fe20008000000 */
[----:B------:R-:W-:Y:S01]  /*25f0*/  LEA R235, R235, UR4, 0x1 ;  /* 0x00000004ebeb7c11 */ /* 0x000fe2000f8e08ff */
[----:B-1----:R-:W-:-:S02]  /*2600*/  IMAD.WIDE R30, R30, 0x40, R22 ;  /* 0x000000401e1e7825 */ /* 0x002fc400078e0216 */
[----:B------:R-:W-:Y:S02]  /*2610*/  SEL R2, R2, 0xfffffff0, !P1 ;  /* 0xfffffff002027807 */ /* 0x000fe40004800000 */
[----:B------:R-:W-:Y:S01]  /*2620*/  VIADD R7, R236, 0x40 ;  /* 0x00000040ec077836 */ /* 0x000fe20000000000 */
        /* <DEDUP_REMOVED lines=48> */
.L_x_7716:
[----:B------:R-:W-:Y:S05]  /*2930*/  BSYNC B0 ;  /* 0x0000000000007941 */ /* 0x000fea0003800000 */
.L_x_7715:
[----:B------:R-:W-:Y:S01]  /*2940*/  IMAD.X R33, R24, 0x1, R21, P3 ;  /* 0x0000000118217824 */ /* 0x000fe200018e0615 */
[----:B------:R-:W-:Y:S01]  /*2950*/  ISETP.GE.AND P2, PT, R25, UR14, PT ;  /* 0x0000000e19007c0c */ /* 0x000fe2000bf46270 */
[----:B------:R-:W-:Y:S01]  /*2960*/  IMAD R165, R23, UR10, RZ ;  /* 0x0000000a17a57c24 */ /* 0x000fe2000f8e02ff */
[C---:B------:R-:W-:Y:S01]  /*2970*/  IADD3 R21, R22.reuse, 0x30, RZ ;  /* 0x0000003016157810 */ /* 0x040fe20007ffe0ff */
[C---:B------:R-:W-:Y:S01]  /*2980*/  VIADD R24, R22.reuse, 0x20 ;  /* 0x0000002016187836 */ /* 0x040fe20000000000 */
[----:B------:R-:W-:Y:S01]  /*2990*/  BSSY B0, `(.L_x_7717) ;  /* 0x000003a000007945 */ /* 0x000fe20003800000 */
[C---:B------:R-:W-:Y:S01]  /*29a0*/  IMAD.WIDE.U32 R32, R22.reuse, UR10, R32 ;  /* 0x0000000a16207c25 */ /* 0x040fe2000f8e0020 */
        /* <DEDUP_REMOVED lines=56> */
.L_x_7718:
[----:B------:R-:W-:Y:S05]  /*2d30*/  BSYNC B0 ;  /* 0x0000000000007941 */ /* 0x000fea0003800000 */
.L_x_7717:
        /* <DEDUP_REMOVED lines=49> */
.L_x_7720:
[----:B------:R-:W-:Y:S05]  /*3050*/  BSYNC B0 ;  /* 0x0000000000007941 */ /* 0x000fea0003800000 */
.L_x_7719:
        /* <DEDUP_REMOVED lines=48> */
.L_x_7722:
[----:B------:R-:W-:Y:S05]  /*3360*/  BSYNC B0 ;  /* 0x0000000000007941 */ /* 0x000fea0003800000 */
.L_x_7721:
        /* <DEDUP_REMOVED lines=40> */
.L_x_7724:
[----:B------:R-:W-:Y:S05]  /*35f0*/  BSYNC B0 ;  /* 0x0000000000007941 */ /* 0x000fea0003800000 */
.L_x_7723:
        /* <DEDUP_REMOVED lines=51> */
.L_x_7726:
[----:B------:R-:W-:Y:S05]  /*3930*/  BSYNC B0 ;  /* 0x0000000000007941 */ /* 0x000fea0003800000 */
.L_x_7725:
        /* <DEDUP_REMOVED lines=52> */
.L_x_7728:
[----:B------:R-:W-:Y:S05]  /*3c80*/  BSYNC B0 ;  /* 0x0000000000007941 */ /* 0x000fea0003800000 */
.L_x_7727:
        /* <DEDUP_REMOVED lines=45> */
.L_x_7730:
[----:B------:R-:W-:Y:S05]  /*3f60*/  BSYNC B0 ;  /* 0x0000000000007941 */ /* 0x000fea0003800000 */
.L_x_7729:
[----:B------:R-:W-:Y:S01]  /*3f70*/  USHF.R.S32.HI UR29, URZ, 0x1f, UR15 ;  /* 0x0000001f3f1d7899 */ /* 0x000fe2000801140f */
[----:B------:R-:W0:Y:S01]  /*3f80*/  LDGDEPBAR ;  /* 0x00000000000079af */ /* 0x000e220000000000 */
[----:B------:R-:W-:Y:S01]  /*3f90*/  ULDC.64 UR6, c[0x0][0x3d0] ;  /* 0x0000f40000067ab9 */ /* 0x000fe20000000a00 */
[----:B------:R-:W-:Y:S01]  /*3fa0*/  ISETP.NE.AND P1, PT, R16, RZ, PT ;  /* 0x000000ff1000720c */ /* 0x000fe20003f25270 */
[----:B------:R-:W-:Y:S01]  /*3fb0*/  UIMAD UR29, UR29, UR6, URZ ;  /* 0x000000061d1d72a4 */ /* 0x000fe2000f8e023f */
[----:B------:R-:W-:Y:S01]  /*3fc0*/  IMAD.SHL.U32 R20, R20, 0x40, RZ ;  /* 0x0000004014147824 */ /* 0x000fe200078e00ff */
[----:B------:R-:W-:Y:S01]  /*3fd0*/  UIMAD.WIDE.U32 UR30, UR15, UR6, UR8 ;  /* 0x000000060f1e72a5 */ /* 0x000fe2000f8e0008 */
[----:B-123--:R-:W-:Y:S01]  /*3fe0*/  IMAD.SHL.U32 R8, R233, 0x8, RZ ;  /* 0x00000008e9087824 */ /* 0x00efe200078e00ff */
[----:B------:R-:W-:Y:S01]  /*3ff0*/  UIMAD UR29, UR15, UR7, UR29 ;  /* 0x000000070f1d72a4 */ /* 0x000fe2000f8e021d */
[----:B------:R-:W-:Y:S01]  /*4000*/  SHF.R.U32.HI R13, RZ, 0x3, R13 ;  /* 0x00000003ff0d7819 */ /* 0x000fe2000001160d */
[----:B------:R-:W-:Y:S01]  /*4010*/  IMAD.IADD R19, R19, 0x1, R17 ;  /* 0x0000000113137824 */ /* 0x000fe200078e0211 */
[----:B------:R-:W-:Y:S01]  /*4020*/  ULDC.64 UR6, c[0x0][0x3c8] ;  /* 0x0000f20000067ab9 */ /* 0x000fe20000000a00 */
[----:B------:R-:W-:Y:S01]  /*4030*/  UIADD3 UR29, UR31, UR29, URZ ;  /* 0x0000001d1f1d7290 */ /* 0x000fe2000fffe03f */
[----:B------:R-:W-:Y:S01]  /*4040*/  LOP3.LUT R20, R20, 0x1c0, RZ, 0xc0, !PT ;  /* 0x000001c014147812 */ /* 0x000fe200078ec0ff */
[----:B------:R-:W-:Y:S01]  /*4050*/  ULEA UR8, UP0, UR30, UR6, 0x2 ;  /* 0x000000061e087291 */ /* 0x000fe2000f80103f */
[----:B------:R-:W-:Y:S01]  /*4060*/  LEA.HI R107, R107, R104, RZ, 0x5 ;  /* 0x000000686b6b7211 */ /* 0x000fe200078f28ff */
[----:B------:R-:W-:Y:S01]  /*4070*/  ULDC UR31, c[0x0][0x2e8] ;  /* 0x0000ba00001f7ab9 */ /* 0x000fe20000000800 */
[----:B------:R-:W-:Y:S01]  /*4080*/  LOP3.LUT R8, R20, 0x8, R8, 0xf8, !PT ;  /* 0x0000000814087812 */ /* 0x000fe200078ef808 */
[----:B------:R-:W-:Y:S01]  /*4090*/  ULEA.HI.X UR29, UR30, UR7, UR29, 0x2, UP0 ;  /* 0x000000071e1d7291 */ /* 0x000fe200080f141d */
[----:B------:R-:W-:Y:S01]  /*40a0*/  SHF.R.U32.HI R20, RZ, 0x3, R20 ;  /* 0x00000003ff147819 */ /* 0x000fe20000011614 */
        /* <DEDUP_REMOVED lines=8> */
[----:B------:R-:W-:Y:S01]  /*4130*/  IMAD.SHL.U32 R4, R15, 0x40, RZ ;  /* 0x000000400f047824 */ /* 0x000fe200078e00ff */
[----:B------:R-:W-:Y:S01]  /*4140*/  SHF.R.S32.HI R106, RZ, 0x5, R107 ;  /* 0x00000005ff6a7819 */ /* 0x000fe2000001146b */
[C---:B------:R-:W-:Y:S01]  /*4150*/  IMAD R168, R170.reuse, UR7, R168 ;  /* 0x00000007aaa87c24 */ /* 0x040fe2000f8e02a8 */
[----:B------:R-:W-:Y:S01]  /*4160*/  BAR.SYNC.DEFER_BLOCKING 0x0 ;  /* 0x0000000000007b1d */ /* 0x000fe20000010000 */
[----:B------:R-:W-:Y:S01]  /*4170*/  IMAD.WIDE.U32 R170, R170, UR6, R18 ;  /* 0x00000006aaaa7c25 */ /* 0x000fe2000f8e0012 */
[----:B------:R-:W-:Y:S01]  /*4180*/  LOP3.LUT R4, R8, 0xfffffe00, R4, 0xf8, !PT ;  /* 0xfffffe0008047812 */ /* 0x000fe200078ef804 */
[----:B------:R-:W-:Y:S02]  /*4190*/  USHF.L.U64.HI UR29, UR6, 0x4, UR7 ;  /* 0x00000004061d7899 */ /* 0x000fe40008010207 */
[----:B------:R-:W-:Y:S01]  /*41a0*/  IMAD R233, R233, 0x200, R12 ;  /* 0x00000200e9e97824 */ /* 0x000fe200078e020c */
[----:B------:R-:W-:Y:S01]  /*41b0*/  ULDC.64 UR8, c[0x0][0x220] ;  /* 0x0000880000087ab9 */ /* 0x000fe20000000a00 */
[----:B------:R-:W-:Y:S01]  /*41c0*/  IMAD.IADD R168, R171, 0x1, R168 ;  /* 0x00000001aba87824 */ /* 0x000fe200078e02a8 */
[----:B------:R-:W-:Y:S01]  /*41d0*/  LEA R166, P0, R170, UR8, 0x1 ;  /* 0x00000008aaa67c11 */ /* 0x000fe2000f8008ff */
[----:B------:R-:W-:Y:S01]  /*41e0*/  IMAD R234, R106, 0x400, R4 ;  /* 0x000004006aea7824 */ /* 0x000fe200078e0204 */
        /* <DEDUP_REMOVED lines=19> */
[----:B-1----:R-:W-:Y:S01]  /*4320*/  @!P2 MOV R11, R167 ;  /* 0x000000a7000ba202 */ /* 0x002fe20000000f00 */
        /* <DEDUP_REMOVED lines=25> */
.L_x_7732:
[----:B------:R-:W-:Y:S05]  /*44c0*/  BSYNC B0 ;  /* 0x0000000000007941 */ /* 0x000fea0003800000 */
.L_x_7731:
        /* <DEDUP_REMOVED lines=12> */
[----:B-1-3--:R-:W-:Y:S01]  /*4590*/  IMAD.U32 R11, RZ, RZ, UR30 ;  /* 0x0000001eff0b7e24 */ /* 0x00afe2000f8e00ff */
[----:B------:R-:W-:Y:S01]  /*45a0*/  ISETP.GE.AND P2, PT, R6, UR31, PT ;  /* 0x0000001f06007c0c */ /* 0x000fe2000bf46270 */
[----:B------:R-:W-:Y:S02]  /*45b0*/  IMAD.U32 R10, RZ, RZ, UR29 ;  /* 0x0000001dff0a7e24 */ /* 0x000fe4000f8e00ff */
[----:B----4-:R-:W-:Y:S02]  /*45c0*/  IMAD.U32 R9, RZ, RZ, UR30 ;  /* 0x0000001eff097e24 */ /* 0x010fe4000f8e00ff */
        /* <DEDUP_REMOVED lines=35> */
.L_x_7734:
[----:B------:R-:W-:Y:S05]  /*4800*/  BSYNC B0 ;  /* 0x0000000000007941 */ /* 0x000fea0003800000 */
.L_x_7733:
[----:B------:R1:W-:Y:S01]  /*4810*/  @P6 STS.128 [R235+0x11000], RZ ;  /* 0x011000ffeb006388 */ /* 0x0003e20000000c00 */
[----:B------:R-:W-:Y:S03]  /*4820*/  BSSY B0, `(.L_x_7735) ;  /* 0x000002c000007945 */ /* 0x000fe60003800000 */
[----:B------:R1:W-:Y:S04]  /*4830*/  @P6 STS.128 [R235+0x13000], RZ ;  /* 0x013000ffeb006388 */ /* 0x0003e80000000c00 */
[----:B------:R1:W-:Y:S04]  /*4840*/  @P6 STS.128 [R235+0x15000], RZ ;  /* 0x015000ffeb006388 */ /* 0x0003e80000000c00 */
[----:B------:R1:W-:Y:S01]  /*4850*/  @P6 STS.128 [R235+0x17000], RZ ;  /* 0x017000ffeb006388 */ /* 0x0003e20000000c00 */
[----:B------:R-:W-:Y:S05]  /*4860*/  @P6 BRA `(.L_x_7736) ;  /* 0x00000000009c6947 */ /* 0x000fea0003800000 */
[----:B------:R-:W-:Y:S01]  /*4870*/  ULDC UR31, c[0x0][0x2d0] ;  /* 0x0000b400001f7ab9 */ /* 0x000fe20000000800 */
[----:B---34-:R-:W-:Y:S01]  /*4880*/  IMAD.U32 R9, RZ, RZ, UR6 ;  /* 0x00000006ff097e24 */ /* 0x018fe2000f8e00ff */
        /* <DEDUP_REMOVED lines=37> */
.L_x_7736:
[----:B------:R-:W-:Y:S05]  /*4ae0*/  BSYNC B0 ;  /* 0x0000000000007941 */ /* 0x000fea0003800000 */
.L_x_7735:
[----:B------:R1:W-:Y:S01]  /*4af0*/  @P5 STS.128 [R235+0x11800], RZ ;  /* 0x011800ffeb005388 */ /* 0x0003e20000000c00 */
[----:B------:R-:W-:Y:S03]  /*4b00*/  BSSY B0, `(.L_x_7737) ;  /* 0x000003a000007945 */ /* 0x000fe60003800000 */
[----:B------:R1:W-:Y:S04]  /*4b10*/  @P5 STS.128 [R235+0x13800], RZ ;  /* 0x013800ffeb005388 */ /* 0x0003e80000000c00 */
[----:B------:R1:W-:Y:S04]  /*4b20*/  @P5 STS.128 [R235+0x15800], RZ ;  /* 0x015800ffeb005388 */ /* 0x0003e80000000c00 */
[----:B------:R1:W-:Y:S01]  /*4b30*/  @P5 STS.128 [R235+0x17800], RZ ;  /* 0x017800ffeb005388 */ /* 0x0003e20000000c00 */
[----:B------:R-:W-:Y:S05]  /*4b40*/  @P5 BRA `(.L_x_7738) ;  /* 0x0000000000d45947 */ /* 0x000fea0003800000 */
[----:B------:R-:W-:Y:S01]  /*4b50*/  ULDC UR32, c[0x0][0x2d0] ;  /* 0x0000b40000207ab9 */ /* 0x000fe20000000800 */
[----:B-1-3--:R-:W-:Y:S01]  /*4b60*/  IMAD.U32 R10, RZ, RZ, UR6 ;  /* 0x00000006ff0a7e24 */ /* 0x00afe2000f8e00ff */
[----:B------:R-:W-:Y:S02]  /*4b70*/  ISETP.GE.AND P3, PT, R236, UR32, PT ;  /* 0x00000020ec007c0c */ /* 0x000fe4000bf66270 */
[----:B------:R-:W-:Y:S02]  /*4b80*/  ISETP.GE.AND P2, PT, R7, UR32, PT ;  /* 0x0000002007007c0c */ /* 0x000fe4000bf46270 */
[----:B------:R-:W-:Y:S02]  /*4b90*/  ISETP.GE.AND P1, PT, R6, UR32, PT ;  /* 0x0000002006007c0c */ /* 0x000fe4000bf26270 */
[----:B------:R-:W-:-:S07]  /*4ba0*/  ISETP.GE.AND P0, PT, R5, UR32, PT ;  /* 0x0000002005007c0c */ /* 0x000fce000bf06270 */
[-C--:B----4-:R-:W-:Y:S01]  /*4bb0*/  @!P3 MOV R9, R167.reuse ;  /* 0x000000a70009b202 */ /* 0x090fe20000000f00 */
        /* <DEDUP_REMOVED lines=46> */
.L_x_7738:
[----:B------:R-:W-:Y:S05]  /*4ea0*/  BSYNC B0 ;  /* 0x0000000000007941 */ /* 0x000fea0003800000 */
.L_x_7737:
[----:B------:R-:W-:Y:S01]  /*4eb0*/  LDSM.16.M88.4 R24, [R234] ;  /* 0x00000000ea18783b */ /* 0x000fe20000000200 */
[----:B------:R-:W-:Y:S01]  /*4ec0*/  R2P PR, R3, 0x6 ;  /* 0x0000000603007804 */ /* 0x000fe20000000000 */
[----:B------:R-:W-:Y:S01]  /*4ed0*/  ULDC UR31, c[0x0][0x39c] ;  /* 0x0000e700001f7ab9 */ /* 0x000fe20000000800 */
[C---:B------:R-:W-:Y:S01]  /*4ee0*/  IADD3 R3, R233.reuse, 0x8000, RZ ;  /* 0x00008000e9037810 */ /* 0x040fe20007ffe0ff */
[----:B------:R-:W3:Y:S01]  /*4ef0*/  LDSM.16.M88.4 R28, [R233+0x8000] ;  /* 0x00800000e91c783b */ /* 0x000ee20000000200 */
[----:B------:R-:W-:Y:S01]  /*4f00*/  IADD3 R231, R233, 0x8020, RZ ;  /* 0x00008020e9e77810 */ /* 0x000fe20007ffe0ff */
[----:B------:R-:W-:Y:S01]  /*4f10*/  UISETP.GT.AND UP0, UPT, UR13, UR12, UPT ;  /* 0x0000000c0d00728c */ /* 0x000fe2000bf04270 */
[-C--:B------:R-:W-:Y:S01]  /*4f20*/  LEA R232, R2, R234.reuse, 0x1 ;  /* 0x000000ea02e87211 */ /* 0x080fe200078e08ff */
[----:B------:R-:W4:Y:S01]  /*4f30*/  LDSM.16.M88.4 R52, [R233+0x9000] ;  /* 0x00900000e934783b */ /* 0x000f220000000200 */
[C---:B------:R-:W-:Y:S01]  /*4f40*/  LEA R230, R0.reuse, R234, 0x1 ;  /* 0x000000ea00e67211 */ /* 0x040fe200078e08ff */
[----:B------:R-:W-:Y:S01]  /*4f50*/  UIADD3 UR32, UR23, 0x1, -UR24 ;  /* 0x0000000117207890 */ /* 0x000fe2000fffe818 */
[----:B------:R-:W-:Y:S01]  /*4f60*/  LOP3.LUT R107, R107, 0xffffffe0, RZ, 0xc0, !PT ;  /* 0xffffffe06b6b7812 */ /* 0x000fe200078ec0ff */
[----:B------:R-:W-:Y:S01]  /*4f70*/  LDSM.16.M88.4 R36, [R232] ;  /* 0x00000000e824783b */ /* 0x000fe20000000200 */
[----:B------:R-:W-:Y:S01]  /*4f80*/  IMAD R229, R0, 0x2, R232 ;  /* 0x0000000200e57824 */ /* 0x000fe200078e02e8 */
[----:B------:R-:W-:Y:S01]  /*4f90*/  LEA R242, R106, UR22, 0x4 ;  /* 0x000000166af27c11 */ /* 0x000fe2000f8e20ff */
[----:B------:R-:W-:Y:S01]  /*4fa0*/  @P1 VIADD R231, R3, 0xffffffe0 ;  /* 0xffffffe003e71836 */ /* 0x000fe20000000000 */
[----:B------:R-:W-:Y:S01]  /*4fb0*/  MOV R3, 0x40 ;  /* 0x0000004000037802 */ /* 0x000fe20000000f00 */
[----:B------:R-:W-:Y:S01]  /*4fc0*/  LDSM.16.M88.4 R60, [R233+0x8800] ;  /* 0x00880000e93c783b */ /* 0x000fe20000000200 */
[----:B------:R-:W-:Y:S01]  /*4fd0*/  IADD3 R107, -R107, R104, RZ ;  /* 0x000000686b6b7210 */ /* 0x000fe20007ffe1ff */
[----:B------:R-:W-:Y:S01]  /*4fe0*/  UIADD3 UR22, UR23, -UR24, URZ ;  /* 0x8000001817167290 */ /* 0x000fe2000fffe03f */
[----:B------:R-:W-:Y:S01]  /*4ff0*/  SEL R3, R3, 0xffffffc0, !P2 ;  /* 0xffffffc003037807 */ /* 0x000fe20005000000 */
[----:B------:R-:W4:Y:S01]  /*5000*/  LDSM.16.M88.4 R68, [R231] ;  /* 0x00000000e744783b */ /* 0x000f220000000200 */
[----:B------:R-:W-:Y:S01]  /*5010*/  PLOP3.LUT P6, PT, PT, PT, UP0, 0x80, 0x0 ;  /* 0x000000000000781c */ /* 0x000fe20003fcf008 */
[----:B------:R-:W-:Y:S01]  /*5020*/  UIADD3 UR24, UR32, UR18, URZ ;  /* 0x0000001220187290 */ /* 0x000fe2000fffe03f */
[----:B------:R-:W-:Y:S01]  /*5030*/  IADD3 R227, R233, R3, RZ ;  /* 0x00000003e9e37210 */ /* 0x000fe20007ffe0ff */
[----:B------:R-:W-:Y:S01]  /*5040*/  LDSM.16.M88.4 R76, [R230] ;  /* 0x00000000e64c783b */ /* 0x000fe20000000200 */
[----:B------:R-:W-:Y:S01]  /*5050*/  IADD3 R220, R3, R231, RZ ;  /* 0x000000e703dc7210 */ /* 0x000fe20007ffe0ff */
[----:B--2--5:R-:W-:Y:S01]  /*5060*/  FMUL.FTZ R105, R105, R108 ;  /* 0x0000006c69697220 */ /* 0x024fe20000410000 */
[----:B------:R-:W-:Y:S01]  /*5070*/  MOV R240, UR23 ;  /* 0x0000001700f07c02 */ /* 0x000fe20008000f00 */
[----:B------:R-:W-:Y:S01]  /*5080*/  LDSM.16.M88.4 R84, [R227+0x8000] ;  /* 0x00800000e354783b */ /* 0x000fe20000000200 */
[----:B------:R-:W-:Y:S01]  /*5090*/  MOV R237, UR32 ;  /* 0x0000002000ed7c02 */ /* 0x000fe20008000f00 */
[----:B------:R-:W-:Y:S01]  /*50a0*/  IMAD.SHL.U32 R243, R104, 0x2, RZ ;  /* 0x0000000268f37824 */ /* 0x000fe200078e00ff */
[----:B------:R-:W-:Y:S01]  /*50b0*/  R2UR UR14, R105 ;  /* 0x00000000690e72ca */ /* 0x000fe200000e0000 */
[----:B------:R-:W2:Y:S01]  /*50c0*/  LDSM.16.M88.4 R64, [R233+0x9800] ;  /* 0x00980000e940783b */ /* 0x000ea20000000200 */
[C---:B------:R-:W-:Y:S01]  /*50d0*/  IADD3 R223, R231.reuse, 0x800, RZ ;  /* 0x00000800e7df7810 */ /* 0x040fe20007ffe0ff */
[----:B------:R-:W-:Y:S01]  /*50e0*/  VIADD R221, R231, 0x1800 ;  /* 0x00001800e7dd7836 */ /* 0x000fe20000000000 */
[----:B------:R-:W-:Y:S01]  /*50f0*/  LOP3.LUT R243, R243, 0x6, RZ, 0xc0, !PT ;  /* 0x00000006f3f37812 */ /* 0x000fe200078ec0ff */
[----:B------:R-:W2:Y:S01]  /*5100*/  LDSM.16.M88.4 R44, [R231+0x1000] ;  /* 0x00100000e72c783b */ /* 0x000ea20000000200 */
[C---:B------:R-:W-:Y:S01]  /*5110*/  IADD3 R222, R231.reuse, 0x1000, RZ ;  /* 0x00001000e7de7810 */ /* 0x040fe20007ffe0ff */
[C---:B------:R-:W-:Y:S01]  /*5120*/  VIADD R216, R231.reuse, 0x3800 ;  /* 0x00003800e7d87836 */ /* 0x040fe20000000000 */
[C---:B------:R-:W-:Y:S01]  /*5130*/  IADD3 R219, R231.reuse, 0x2000, RZ ;  /* 0x00002000e7db7810 */ /* 0x040fe20007ffe0ff */
[----:B------:R-:W2:Y:S01]  /*5140*/  LDSM.16.M88.4 R32, [R231+0x800] ;  /* 0x00080000e720783b */ /* 0x000ea20000000200 */
[C---:B------:R-:W-:Y:S01]  /*5150*/  IADD3 R218, R231.reuse, 0x2800, RZ ;  /* 0x00002800e7da7810 */ /* 0x040fe20007ffe0ff */
[C---:B------:R-:W-:Y:S01]  /*5160*/  VIADD R212, R231.reuse, 0x5800 ;  /* 0x00005800e7d47836 */ /* 0x040fe20000000000 */
[----:B---3--:R-:W-:Y:S01]  /*5170*/  HMMA.16816.F32 R16, R24, R28, RZ ;  /* 0x0000001c1810723c */ /* 0x008fe200000018ff */
[----:B-1----:R-:W-:Y:S01]  /*5180*/  LDSM.16.M88.4 R12, [R229] ;  /* 0x00000000e50c783b */ /* 0x002fe20000000200 */
[----:B------:R-:W-:-:S02]  /*5190*/  IADD3 R217, R231, 0x3000, RZ ;  /* 0x00003000e7d97810 */ /* 0x000fc40007ffe0ff */
[C---:B------:R-:W-:Y:S01]  /*51a0*/  IADD3 R215, R231.reuse, 0x4000, RZ ;  /* 0x00004000e7d77810 */ /* 0x040fe20007ffe0ff */
[----:B------:R-:W1:Y:S01]  /*51b0*/  LDSM.16.M88.4 R72, [R220] ;  /* 0x00000000dc48783b */ /* 0x000e620000000200 */
[C---:B----4-:R-:W-:Y:S01]  /*51c0*/  HMMA.16816.F32 R56, R24.reuse, R52, RZ ;  /* 0x000000341838723c */ /* 0x050fe200000018ff */
[C---:B------:R-:W-:Y:S02]  /*51d0*/  IADD3 R214, R231.reuse, 0x4800, RZ ;  /* 0x00004800e7d67810 */ /* 0x040fe40007ffe0ff */
[----:B------:R-:W3:Y:S01]  /*51e0*/  LDSM.16.M88.4 R48, [R231+0x1800] ;  /* 0x00180000e730783b */ /* 0x000ee20000000200 */
[C---:B------:R-:W-:Y:S02]  /*51f0*/  IADD3 R213, R231.reuse, 0x5000, RZ ;  /* 0x00005000e7d57810 */ /* 0x040fe40007ffe0ff */
[----:B------:R-:W-:Y:S01]  /*5200*/  HMMA.16816.F32 R28, R24, R30, RZ ;  /* 0x0000001e181c723c */ /* 0x000fe200000018ff */
[----:B------:R-:W4:Y:S01]  /*5210*/  LDSM.16.M88.4 R20, [R227+0x9000] ;  /* 0x00900000e314783b */ /* 0x000f220000000200 */
[----:B------:R-:W-:-:S02]  /*5220*/  IADD3 R211, R231, 0x6000, RZ ;  /* 0x00006000e7d37810 */ /* 0x000fc40007ffe0ff */
[C---:B------:R-:W-:Y:S01]  /*5230*/  IADD3 R210, R231.reuse, 0x6800, RZ ;  /* 0x00006800e7d27810 */ /* 0x040fe20007ffe0ff */
[----:B------:R-:W4:Y:S01]  /*5240*/  LDSM.16.M88.4 R8, [R227+0x8800] ;  /* 0x00880000e308783b */ /* 0x000f220000000200 */
[----:B------:R-:W-:Y:S01]  /*5250*/  HMMA.16816.F32 R52, R24, R54, RZ ;  /* 0x000000361834723c */ /* 0x000fe200000018ff */
[C---:B------:R-:W-:Y:S02]  /*5260*/  IADD3 R209, R231.reuse, 0x7000, RZ ;  /* 0x00007000e7d17810 */ /* 0x040fe40007ffe0ff */
[----:B------:R-:W-:Y:S01]  /*5270*/  LDSM.16.M88.4 R88, [R233+0xa000] ;  /* 0x00a00000e958783b */ /* 0x000fe20000000200 */
[----:B------:R-:W-:Y:S02]  /*5280*/  IADD3 R208, R231, 0x7800, RZ ;  /* 0x00007800e7d07810 */ /* 0x000fe40007ffe0ff */
[----:B------:R-:W-:Y:S01]  /*5290*/  HMMA.16816.F32 R16, R36, R68, R16 ;  /* 0x000000442410723c */ /* 0x000fe20000001810 */
[----:B------:R-:W-:Y:S04]  /*52a0*/  LDSM.16.M88.4 R96, [R231+0x6000] ;  /* 0x00600000e760783b */ /* 0x000fe80000000200 */
[----:B------:R-:W-:Y:S01]  /*52b0*/  LDSM.16.M88.4 R92, [R227+0xd000] ;  /* 0x00d00000e35c783b */ /* 0x000fe20000000200 */
[C---:B------:R-:W-:Y:S03]  /*52c0*/  HMMA.16816.F32 R40, R24.reuse, R60, RZ ;  /* 0x0000003c1828723c */ /* 0x040fe600000018ff */
[----:B------:R-:W-:Y:S03]  /*52d0*/  LDSM.16.M88.4 R100, [R220+0x4800] ;  /* 0x00480000dc64783b */ /* 0x000fe60000000200 */
[C---:B------:R-:W-:Y:S01]  /*52e0*/  HMMA.16816.F32 R60, R24.reuse, R62, RZ ;  /* 0x0000003e183c723c */ /* 0x040fe200000018ff */
[----:B------:R-:W0:Y:S05]  /*52f0*/  LDGDEPBAR ;  /* 0x00000000000079af */ /* 0x000e2a0000000000 */
[----:B--2---:R-:W-:Y:S06]  /*5300*/  HMMA.16816.F32 R80, R24, R64, RZ ;  /* 0x000000401850723c */ /* 0x004fec00000018ff */
[----:B------:R-:W-:Y:S06]  /*5310*/  HMMA.16816.F32 R16, R76, R84, R16 ;  /* 0x000000544c10723c */ /* 0x000fec0000001810 */
[----:B------:R-:W-:Y:S01]  /*5320*/  HMMA.16816.F32 R24, R24, R66, RZ ;  /* 0x000000421818723c */ /* 0x000fe200000018ff */
[----:B------:R-:W-:Y:S05]  /*5330*/  LDSM.16.M88.4 R64, [R220+0x1000] ;  /* 0x00100000dc40783b */ /* 0x000fea0000000200 */
[C---:B------:R-:W-:Y:S01]  /*5340*/  HMMA.16816.F32 R28, R36.reuse, R70, R28 ;  /* 0x00000046241c723c */ /* 0x040fe2000000181c */
[----:B------:R-:W-:Y:S05]  /*5350*/  LDSM.16.M88.4 R68, [R227+0x9800] ;  /* 0x00980000e344783b */ /* 0x000fea0000000200 */
[C---:B------:R-:W-:Y:S06]  /*5360*/  HMMA.16816.F32 R56, R36.reuse, R44, R56 ;  /* 0x0000002c2438723c */ /* 0x040fec0000001838 */
[C---:B------:R-:W-:Y:S01]  /*5370*/  HMMA.16816.F32 R52, R36.reuse, R46, R52 ;  /* 0x0000002e2434723c */ /* 0x040fe20000001834 */
[----:B------:R-:W2:Y:S05]  /*5380*/  LDSM.16.M88.4 R44, [R234+0x2000] ;  /* 0x00200000ea2c783b */ /* 0x000eaa0000000200 */
[C---:B------:R-:W-:Y:S06]  /*5390*/  HMMA.16816.F32 R40, R36.reuse, R32, R40 ;  /* 0x000000202428723c */ /* 0x040fec0000001828 */
[----:B------:R-:W-:Y:S01]  /*53a0*/  HMMA.16816.F32 R60, R36, R34, R60 ;  /* 0x00000022243c723c */ /* 0x000fe2000000183c */
[----:B------:R-:W2:Y:S05]  /*53b0*/  LDSM.16.M88.4 R32, [R220+0x800] ;  /* 0x00080000dc20783b */ /* 0x000eaa0000000200 */
[----:B-1----:R-:W-:Y:S06]  /*53c0*/  HMMA.16816.F32 R16, R12, R72, R16 ;  /* 0x000000480c10723c */ /* 0x002fec0000001810 */
[C---:B---3--:R-:W-:Y:S06]  /*53d0*/  HMMA.16816.F32 R80, R36.reuse, R48, R80 ;  /* 0x000000302450723c */ /* 0x048fec0000001850 */
        /* <DEDUP_REMOVED lines=10> */
[----:B------:R-:W3:Y:S05]  /*5480*/  LDSM.16.M88.4 R8, [R233+0xa800] ;  /* 0x00a80000e908783b */ /* 0x000eea0000000200 */
        /* <DEDUP_REMOVED lines=72> */
[C---:B---3--:R-:W-:Y:S06]  /*5910*/  HMMA.16816.F32 R40, R32.reuse, R12, R40 ;  /* 0x0000000c2028723c */ /* 0x048fec0000001828 */
[----:B------:R-:W-:Y:S01]  /*5920*/  HMMA.16816.F32 R60, R32, R14, R60 ;  /* 0x0000000e203c723c */ /* 0x000fe2000000183c */
[----:B------:R-:W3:Y:S05]  /*5930*/  LDSM.16.M88.4 R12, [R231+0x4800] ;  /* 0x00480000e70c783b */ /* 0x000eea0000000200 */
[----:B--2---:R-:W-:Y:S06]  /*5940*/  HMMA.16816.F32 R16, R88, R36, R16 ;  /* 0x000000245810723c */ /* 0x004fec0000001810 */
[C---:B------:R-:W-:Y:S06]  /*5950*/  HMMA.16816.F32 R56, R32.reuse, R20, R56 ;  /* 0x000000142038723c */ /* 0x040fec0000001838 */
[C---:B------:R-:W-:Y:S01]  /*5960*/  HMMA.16816.F32 R52, R32.reuse, R22, R52 ;  /* 0x000000162034723c */ /* 0x040fe20000001834 */
[----:B------:R-:W2:Y:S05]  /*5970*/  LDSM.16.M88.4 R20, [R231+0x5000] ;  /* 0x00500000e714783b */ /* 0x000eaa0000000200 */
[----:B----4-:R-:W-:Y:S06]  /*5980*/  HMMA.16816.F32 R80, R32, R44, R80 ;  /* 0x0000002c2050723c */ /* 0x010fec0000001850 */
[----:B------:R-:W-:Y:S01]  /*5990*/  HMMA.16816.F32 R28, R8, R50, R28 ;  /* 0x00000032081c723c */ /* 0x000fe2000000181c */
[----:B------:R-:W-:Y:S05]  /*59a0*/  LDSM.16.M88.4 R48, [R234+0x6000] ;  /* 0x00600000ea30783b */ /* 0x000fea0000000200 */
[----:B------:R-:W-:Y:S01]  /*59b0*/  HMMA.16816.F32 R76, R32, R46, R76 ;  /* 0x0000002e204c723c */ /* 0x000fe2000000184c */
[----:B------:R-:W4:Y:S04]  /*59c0*/  LDSM.16.M88.4 R32, [R233+0xe000] ;  /* 0x00e00000e920783b */ /* 0x000f280000000200 */
[----:B------:R-:W-:Y:S01]  /*59d0*/  LDSM.16.M88.4 R44, [R233+0xe800] ;  /* 0x00e80000e92c783b */ /* 0x000fe20000000200 */
[----:B-1----:R-:W-:Y:S06]  /*59e0*/  HMMA.16816.F32 R16, R72, R24, R16 ;  /* 0x000000184810723c */ /* 0x002fec0000001810 */
[----:B---3--:R-:W-:Y:S06]  /*59f0*/  HMMA.16816.F32 R40, R8, R12, R40 ;  /* 0x0000000c0828723c */ /* 0x008fec0000001828 */
[----:B------:R-:W-:Y:S01]  /*5a00*/  HMMA.16816.F32 R28, R88, R38, R28 ;  /* 0x00000026581c723c */ /* 0x000fe2000000181c */
[----:B------:R-:W1:Y:S05]  /*5a10*/  LDSM.16.M88.4 R36, [R232+0x6000] ;  /* 0x00600000e824783b */ /* 0x000e6a0000000200 */
[C---:B------:R-:W-:Y:S01]  /*5a20*/  HMMA.16816.F32 R60, R8.reuse, R14, R60 ;  /* 0x0000000e083c723c */ /* 0x040fe2000000183c */
[----:B------:R-:W3:Y:S05]  /*5a30*/  LDSM.16.M88.4 R12, [R231+0x5800] ;  /* 0x00580000e70c783b */ /* 0x000eea0000000200 */
[C---:B--2---:R-:W-:Y:S06]  /*5a40*/  HMMA.16816.F32 R56, R8.reuse, R20, R56 ;  /* 0x000000140838723c */ /* 0x044fec0000001838 */
[----:B------:R-:W-:Y:S01]  /*5a50*/  HMMA.16816.F32 R52, R8, R22, R52 ;  /* 0x000000160834723c */ /* 0x000fe20000001834 */
[----:B------:R-:W-:Y:S05]  /*5a60*/  LDSM.16.M88.4 R20, [R227+0xe000] ;  /* 0x00e00000e314783b */ /* 0x000fea0000000200 */
[----:B----4-:R-:W-:Y:S06]  /*5a70*/  HMMA.16816.F32 R16, R48, R32, R16 ;  /* 0x000000203010723c */ /* 0x010fec0000001810 */
[----:B------:R-:W-:Y:S01]  /*5a80*/  HMMA.16816.F32 R28, R72, R26, R28 ;  /* 0x0000001a481c723c */ /* 0x000fe2000000181c */
[----:B------:R-:W2:Y:S05]  /*5a90*/  LDSM.16.M88.4 R24, [R230+0x6000] ;  /* 0x00600000e618783b */ /* 0x000eaa0000000200 */
[C---:B------:R-:W-:Y:S06]  /*5aa0*/  HMMA.16816.F32 R40, R88.reuse, R64, R40 ;  /* 0x000000405828723c */ /* 0x040fec0000001828 */
[----:B------:R-:W-:Y:S01]  /*5ab0*/  HMMA.16816.F32 R60, R88, R66, R60 ;  /* 0x00000042583c723c */ /* 0x000fe2000000183c */
[----:B------:R-:W-:Y:S05]  /*5ac0*/  LDSM.16.M88.4 R64, [R220+0x5800] ;  /* 0x00580000dc40783b */ /* 0x000fea0000000200 */
[----:B-1----:R-:W-:Y:S06]  /*5ad0*/  HMMA.16816.F32 R16, R36, R96, R16 ;  /* 0x000000602410723c */ /* 0x002fec0000001810 */
[C---:B---3--:R-:W-:Y:S06]  /*5ae0*/  HMMA.16816.F32 R80, R8.reuse, R12, R80 ;  /* 0x0000000c0850723c */ /* 0x048fec0000001850 */
[----:B------:R-:W-:Y:S01]  /*5af0*/  HMMA.16816.F32 R76, R8, R14, R76 ;  /* 0x0000000e084c723c */ /* 0x000fe2000000184c */
[----:B------:R-:W-:Y:S04]  /*5b00*/  LDSM.16.M88.4 R12, [R229+0x6000] ;  /* 0x00600000e50c783b */ /* 0x000fe80000000200 */
[----:B------:R-:W1:Y:S01]  /*5b10*/  LDSM.16.M88.4 R8, [R220+0x6000] ;  /* 0x00600000dc08783b */ /* 0x000e620000000200 */
[----:B------:R-:W-:Y:S03]  /*5b20*/  HMMA.16816.F32 R28, R48, R34, R28 ;  /* 0x00000022301c723c */ /* 0x000fe6000000181c */
[----:B------:R-:W-:Y:S03]  /*5b30*/  LDSM.16.M88.4 R32, [R231+0x6800] ;  /* 0x00680000e720783b */ /* 0x000fe60000000200 */
        /* <DEDUP_REMOVED lines=91> */
[----:B------:R-:W-:Y:S01]  /*60f0*/  FMUL.FTZ R39, R84, UR31 ;  /* 0x0000001f54277c20 */ /* 0x000fe20008410000 */
[----:B------:R-:W-:Y:S01]  /*6100*/  FMUL.FTZ R38, R85, UR31 ;  /* 0x0000001f55267c20 */ /* 0x000fe20008410000 */
[----:B------:R-:W-:Y:S01]  /*6110*/  FMUL.FTZ R26, R86, UR31 ;  /* 0x0000001f561a7c20 */ /* 0x000fe20008410000 */
[----:B------:R-:W-:Y:S01]  /*6120*/  FMUL.FTZ R14, R87, UR31 ;  /* 0x0000001f570e7c20 */ /* 0x000fe20008410000 */
[----:B------:R-:W3:Y:S01]  /*6130*/  MUFU.TANH R31, R31 ;  /* 0x0000001f001f7308 */ /* 0x000ee20000002400 */
[C---:B------:R-:W-:Y:S01]  /*6140*/  VIADDMNMX R240, R242.reuse, UR24, R240, PT ;  /* 0x00000018f2f07c46 */ /* 0x040fe2000b8001f0 */
[----:B------:R-:W-:Y:S01]  /*6150*/  VIADD R242, R242, UR22 ;  /* 0x00000016f2f27c36 */ /* 0x000fe20008000000 */
[C---:B------:R-:W-:Y:S02]  /*6160*/  IADD3 R237, R239.reuse, UR18, R237 ;  /* 0x00000012efed7c10 */ /* 0x040fe4000fffe0ed */
[----:B------:R-:W-:Y:S02]  /*6170*/  IADD3 R239, R239, UR22, RZ ;  /* 0x00000016efef7c10 */ /* 0x000fe4000fffe0ff */
[----:B------:R-:W-:Y:S01]  /*6180*/  VIADDMNMX R241, R242, -UR19, RZ, !PT ;  /* 0x80000013f2f17c46 */ /* 0x000fe2000f8001ff */
        /* <DEDUP_REMOVED lines=104> */
.L_x_7740:
[----:B------:R-:W-:-:S04]  /*6810*/  ULEA UR18, -UR10, URZ, 0x6 ;  /* 0x0000003f0a127291 */ /* 0x000fc8000f8e313f */
[----:B------:R-:W-:Y:S02]  /*6820*/  USHF.R.S32.HI UR19, URZ, 0x1f, UR18 ;  /* 0x0000001f3f137899 */ /* 0x000fe40008011412 */
[----:B------:R-:W-:-:S04]  /*6830*/  MOV R42, UR18 ;  /* 0x00000012002a7c02 */ /* 0x000fc80008000f00 */
[----:B------:R-:W-:-:S07]  /*6840*/  MOV R41, UR19 ;  /* 0x0000001300297c02 */ /* 0x000fce0008000f00 */
.L_x_7741:
        /* <DEDUP_REMOVED lines=21> */
[----:B------:R-:W-:Y:S01]  /*69a0*/  @!P3 IMAD.X R45, R41, 0x1, R165, P0 ;  /* 0x00000001292db824 */ /* 0x000fe200000e06a5 */
[C---:B------:R-:W-:Y:S01]  /*69b0*/  @!P2 IADD3 R43, P0, R42.reuse, R200, RZ ;  /* 0x000000c82a2ba210 */ /* 0x040fe20007f1e0ff */
[----:B------:R-:W4:Y:S01]  /*69c0*/  @!P4 LDC.64 R8, c[0x0][0x218] ;  /* 0x00008600ff08cb82 */ /* 0x000f220000000a00 */
[C---:B-----5:R-:W-:Y:S01]  /*69d0*/  @!P3 LEA R52, P1, R5.reuse, R12, 0x1 ;  /* 0x0000000c0534b211 */ /* 0x060fe200078208ff */
[----:B------:R-:W-:Y:S01]  /*69e0*/  @!PT LDS RZ, [RZ] ;  /* 0x00000000fffff984 */ /* 0x000fe20000000800 */
[----:B------:R-:W-:Y:S01]  /*69f0*/  @!PT LDS RZ, [RZ] ;  /* 0x00000000fffff984 */ /* 0x000fe20000000800 */
[----:B------:R-:W-:Y:S01]  /*6a00*/  @!PT LDS RZ, [RZ] ;  /* 0x00000000fffff984 */ /* 0x000fe20000000800 */
[----:B------:R5:W-:Y:S03]  /*6a10*/  @!P5 LDGSTS.E.BYPASS.LTC128B.128 [R235+0x8000], desc[UR26][R58.64] ;  /* 0x080000003aebdfae */ /* 0x000be6000b901d5a */
[----:B------:R-:W-:Y:S01]  /*6a20*/  @!P3 LEA.HI.X R53, R5, R13, R45, 0x1, P1 ;  /* 0x0000000d0535b211 */ /* 0x000fe200008f0c2d */
[----:B------:R-:W-:Y:S01]  /*6a30*/  @!P2 IMAD.X R45, R41, 0x1, R165, P0 ;  /* 0x00000001292da824 */ /* 0x000fe200000e06a5 */
        /* <DEDUP_REMOVED lines=142> */
.L_x_7743:
[----:B------:R-:W-:Y:S05]  /*7320*/  BSYNC B0 ;  /* 0x0000000000007941 */ /* 0x000fea0003800000 */
.L_x_7742:
[----:B------:R-:W0:Y:S01]  /*7330*/  LDGDEPBAR ;  /* 0x00000000000079af */ /* 0x000e220000000000 */
[----:B------:R-:W-:-:S04]  /*7340*/  IADD3 R200, P0, R42, R200, RZ ;  /* 0x000000c82ac87210 */ /* 0x000fc80007f1e0ff */
[----:B------:R-:W-:-:S09]  /*7350*/  IADD3.X R165, R41, R165, RZ, P0, !PT ;  /* 0x000000a529a57210 */ /* 0x000fd200007fe4ff */
.L_x_7739:
[----:B---3--:R-:W-:Y:S01]  /*7360*/  VIADD R48, R243, UR16 ;  /* 0x00000010f3307c36 */ /* 0x008fe20008000000 */
[----:B------:R-:W-:Y:S01]  /*7370*/  LEA R228, R4, UR4, 0x1 ;  /* 0x0000000404e47c11 */ /* 0x000fe2000f8e08ff */
[----:B------:R-:W-:Y:S01]  /*7380*/  ULDC UR22, c[0x0][0x2ec] ;  /* 0x0000bb0000167ab9 */ /* 0x000fe20000000800 */
[----:B------:R-:W-:Y:S01]  /*7390*/  ULDC.64 UR18, c[0x0][0x218] ;  /* 0x0000860000127ab9 */ /* 0x000fe20000000a00 */
[----:B------:R-:W-:Y:S01]  /*73a0*/  IMAD.IADD R5, R239, 0x1, -R48 ;  /* 0x00000001ef057824 */ /* 0x000fe200078e0a30 */
[CC--:B------:R-:W-:Y:S01]  /*73b0*/  ISETP.GE.AND P2, PT, R48.reuse, R240.reuse, PT ;  /* 0x000000f03000720c */ /* 0x0c0fe20003f46270 */
[C---:B-1----:R-:W-:Y:S01]  /*73c0*/  VIADD R7, R48.reuse, 0x9 ;  /* 0x0000000930077836 */ /* 0x042fe20000000000 */
[C---:B------:R-:W-:Y:S01]  /*73d0*/  ISETP.GE.AND P3, PT, R48.reuse, R237, PT ;  /* 0x000000ed3000720c */ /* 0x040fe20003f66270 */
[----:B------:R-:W-:Y:S01]  /*73e0*/  VIADD R42, R48, 0x20 ;  /* 0x00000020302a7836 */ /* 0x000fe20000000000 */
[----:B------:R-:W-:Y:S01]  /*73f0*/  IABS R5, R5 ;  /* 0x0000000500057213 */ /* 0x000fe20000000000 */
[----:B------:R-:W-:Y:S01]  /*7400*/  IMAD.IADD R47, R242, 0x1, -R7 ;  /* 0x00000001f22f7824 */ /* 0x000fe200078e0a07 */
[C---:B------:R-:W-:Y:S01]  /*7410*/  ISETP.LT.OR P2, PT, R48.reuse, R241, P2 ;  /* 0x000000f13000720c */ /* 0x040fe20001741670 */
[----:B------:R-:W-:Y:S01]  /*7420*/  VIADD R8, R48, 0x1 ;  /* 0x0000000130087836 */ /* 0x000fe20000000000 */
[----:B------:R-:W-:Y:S01]  /*7430*/  I2FP.F32.S32 R5, R5 ;  /* 0x0000000500057245 */ /* 0x000fe20000201400 */
[C---:B------:R-:W-:Y:S01]  /*7440*/  IMAD.IADD R185, R242.reuse, 0x1, -R42 ;  /* 0x00000001f2b97824 */ /* 0x040fe200078e0a2a */
[----:B------:R-:W-:Y:S01]  /*7450*/  IABS R47, R47 ;  /* 0x0000002f002f7213 */ /* 0x000fe20000000000 */
[----:B------:R-:W-:Y:S01]  /*7460*/  IMAD.IADD R10, R242, 0x1, -R8 ;  /* 0x00000001f20a7824 */ /* 0x000fe200078e0a08 */
[----:B------:R-:W-:Y:S01]  /*7470*/  ISETP.GE.AND P4, PT, R8, R240, PT ;  /* 0x000000f00800720c */ /* 0x000fe20003f86270 */
[----:B------:R-:W-:Y:S01]  /*7480*/  FFMA.FTZ R70, R5, -UR14, R70 ;  /* 0x8000000e05467c23 */ /* 0x000fe20008010046 */
[C---:B------:R-:W-:Y:S01]  /*7490*/  VIADD R5, R48.reuse, 0x11 ;  /* 0x0000001130057836 */ /* 0x040fe20000000000 */
[----:B------:R-:W-:Y:S01]  /*74a0*/  I2FP.F32.S32 R47, R47 ;  /* 0x0000002f002f7245 */ /* 0x000fe20000201400 */
[----:B------:R-:W-:Y:S01]  /*74b0*/  VIADD R45, R48, 0x18 ;  /* 0x00000018302d7836 */ /* 0x000fe20000000000 */
[----:B------:R-:W-:Y:S01]  /*74c0*/  IABS R185, R185 ;  /* 0x000000b900b97213 */ /* 0x000fe20000000000 */
[----:B------:R-:W-:Y:S01]  /*74d0*/  IMAD.IADD R11, R242, 0x1, -R5 ;  /* 0x00000001f20b7824 */ /* 0x000fe200078e0a05 */
[----:B------:R-:W-:Y:S01]  /*74e0*/  IABS R10, R10 ;  /* 0x0000000a000a7213 */ /* 0x000fe20000000000 */
[----:B------:R-:W-:Y:S01]  /*74f0*/  FFMA.FTZ R47, R47, -UR14, R44 ;  /* 0x8000000e2f2f7c23 */ /* 0x000fe2000801002c */
[----:B------:R-:W-:Y:S01]  /*7500*/  I2FP.F32.S32 R185, R185 ;  /* 0x000000b900b97245 */ /* 0x000fe20000201400 */
[C---:B------:R-:W-:Y:S01]  /*7510*/  VIADD R44, R48.reuse, 0x19 ;  /* 0x00000019302c7836 */ /* 0x040fe20000000000 */
[----:B------:R-:W-:Y:S01]  /*7520*/  IABS R11, R11 ;  /* 0x0000000b000b7213 */ /* 0x000fe20000000000 */
[----:B------:R-:W-:Y:S01]  /*7530*/  VIADD R6, R48, 0x10 ;  /* 0x0000001030067836 */ /* 0x000fe20000000000 */
[----:B------:R-:W-:Y:S01]  /*7540*/  I2FP.F32.S32 R10, R10 ;  /* 0x0000000a000a7245 */ /* 0x000fe20000201400 */
[----:B------:R-:W-:Y:S01]  /*7550*/  FFMA.FTZ R185, R185, -UR14, R34 ;  /* 0x8000000eb9b97c23 */ /* 0x000fe20008010022 */
[----:B------:R-:W-:Y:S01]  /*7560*/  I2FP.F32.S32 R11, R11 ;  /* 0x0000000b000b7245 */ /* 0x000fe20000201400 */
[----:B------:R-:W-:Y:S01]  /*7570*/  IMAD.IADD R9, R242, 0x1, -R48 ;  /* 0x00000001f2097824 */ /* 0x000fe200078e0a30 */
[----:B------:R-:W-:Y:S01]  /*7580*/  ISETP.GE.AND P5, PT, R6, R240, PT ;  /* 0x000000f00600720c */ /* 0x000fe20003fa6270 */
[----:B------:R-:W-:Y:S01]  /*7590*/  FFMA.FTZ R68, R10, -UR14, R68 ;  /* 0x8000000e0a447c23 */ /* 0x000fe20008010044 */
[----:B------:R-:W-:-:S02]  /*75a0*/  IMAD.IADD R46, R242, 0x1, -R44 ;  /* 0x00000001f22e7824 */ /* 0x000fc400078e0a2c */
[----:B------:R-:W-:Y:S01]  /*75b0*/  FFMA.FTZ R11, R11, -UR14, R40 ;  /* 0x8000000e0b0b7c23 */ /* 0x000fe20008010028 */
[C---:B------:R-:W-:Y:S01]  /*75c0*/  VIADD R34, R48.reuse, 0x30 ;  /* 0x0000003030227836 */ /* 0x040fe20000000000 */
[----:B------:R-:W-:Y:S01]  /*75d0*/  IABS R9, R9 ;  /* 0x0000000900097213 */ /* 0x000fe20000000000 */
[----:B------:R-:W-:Y:S01]  /*75e0*/  VIADD R40, R48, 0x28 ;  /* 0x0000002830287836 */ /* 0x000fe20000000000 */
[----:B------:R-:W-:Y:S01]  /*75f0*/  IABS R46, R46 ;  /* 0x0000002e002e7213 */ /* 0x000fe20000000000 */
[C---:B------:R-:W-:Y:S01]  /*7600*/  IMAD.IADD R10, R242.reuse, 0x1, -R45 ;  /* 0x00000001f20a7824 */ /* 0x040fe200078e0a2d */
[----:B------:R-:W-:Y:S01]  /*7610*/  I2FP.F32.S32 R9, R9 ;  /* 0x0000000900097245 */ /* 0x000fe20000201400 */
[C---:B------:R-:W-:Y:S01]  /*7620*/  IMAD.IADD R12, R242.reuse, 0x1, -R6 ;  /* 0x00000001f20c7824 */ /* 0x040fe200078e0a06 */
[----:B------:R-:W-:Y:S01]  /*7630*/  I2FP.F32.S32 R46, R46 ;  /* 0x0000002e002e7245 */ /* 0x000fe20000201400 */
[C---:B------:R-:W-:Y:S01]  /*7640*/  IMAD.IADD R198, R242.reuse, 0x1, -R34 ;  /* 0x00000001f2c67824 */ /* 0x040fe200078e0a22 */
[----:B------:R-:W-:Y:S01]  /*7650*/  IABS R10, R10 ;  /* 0x0000000a000a7213 */ /* 0x000fe20000000000 */
[----:B------:R-:W-:Y:S01]  /*7660*/  IMAD.IADD R187, R242, 0x1, -R40 ;  /* 0x00000001f2bb7824 */ /* 0x000fe200078e0a28 */
[----:B------:R-:W-:Y:S01]  /*7670*/  IABS R12, R12 ;  /* 0x0000000c000c7213 */ /* 0x000fe20000000000 */
[C---:B------:R-:W-:Y:S01]  /*7680*/  VIADD R41, R48.reuse, 0x21 ;  /* 0x0000002130297836 */ /* 0x040fe20000000000 */
[----:B------:R-:W-:Y:S01]  /*7690*/  IABS R198, R198 ;  /* 0x000000c600c67213 */ /* 0x000fe20000000000 */
[----:B------:R-:W-:Y:S01]  /*76a0*/  VIADD R13, R48, 0x8 ;  /* 0x00000008300d7836 */ /* 0x000fe20000000000 */
[----:B------:R-:W-:Y:S01]  /*76b0*/  IABS R187, R187 ;  /* 0x000000bb00bb7213 */ /* 0x000fe20000000000 */
[----:B------:R-:W-:Y:S01]  /*76c0*/  IMAD.IADD R186, R242, 0x1, -R41 ;  /* 0x00000001f2ba7824 */ /* 0x000fe200078e0a29 */
[----:B------:R-:W-:Y:S01]  /*76d0*/  I2FP.F32.S32 R10, R10 ;  /* 0x0000000a000a7245 */ /* 0x000fe20000201400 */
[----:B------:R-:W-:Y:S01]  /*76e0*/  FFMA.FTZ R9, R9, -UR14, R3 ;  /* 0x8000000e09097c23 */ /* 0x000fe20008010003 */
[----:B------:R-:W-:Y:S01]  /*76f0*/  I2FP.F32.S32 R12, R12 ;  /* 0x0000000c000c7245 */ /* 0x000fe20000201400 */
[----:B------:R-:W-:Y:S01]  /*7700*/  FFMA.FTZ R46, R46, -UR14, R33 ;  /* 0x8000000e2e2e7c23 */ /* 0x000fe20008010021 */
[----:B------:R-:W-:Y:S01]  /*7710*/  I2FP.F32.S32 R198, R198 ;  /* 0x000000c600c67245 */ /* 0x000fe20000201400 */
[----:B------:R-:W-:Y:S01]  /*7720*/  FFMA.FTZ R10, R10, -UR14, R32 ;  /* 0x8000000e0a0a7c23 */ /* 0x000fe20008010020 */
[----:B------:R-:W-:Y:S01]  /*7730*/  I2FP.F32.S32 R187, R187 ;  /* 0x000000bb00bb7245 */ /* 0x000fe20000201400 */
[----:B------:R-:W-:-:S02]  /*7740*/  VIADD R33, R48, 0x31 ;  /* 0x0000003130217836 */ /* 0x000fc40000000000 */
[----:B------:R-:W-:Y:S01]  /*7750*/  FFMA.FTZ R12, R12, -UR14, R31 ;  /* 0x8000000e0c0c7c23 */ /* 0x000fe2000801001f */
[----:B------:R-:W-:Y:S01]  /*7760*/  IABS R186, R186 ;  /* 0x000000ba00ba7213 */ /* 0x000fe20000000000 */
[----:B------:R-:W-:Y:S01]  /*7770*/  VIADD R32, R48, 0x38 ;  /* 0x0000003830207836 */ /* 0x000fe20000000000 */
[----:B------:R-:W-:Y:S01]  /*7780*/  ISETP.LT.OR P5, PT, R6, R241, P5 ;  /* 0x000000f10600720c */ /* 0x000fe20002fa1670 */
[----:B------:R-:W-:Y:S02]  /*7790*/  IMAD.IADD R3, R242, 0x1, -R13 ;  /* 0x00000001f2037824 */ /* 0x000fe400078e0a0d */
[----:B------:R-:W-:Y:S01]  /*77a0*/  FFMA.FTZ R198, R198, -UR14, R36 ;  /* 0x8000000ec6c67c23 */ /* 0x000fe20008010024 */
[----:B------:R-:W-:Y:S01]  /*77b0*/  FFMA.FTZ R187, R187, -UR14, R24 ;  /* 0x8000000ebbbb7c23 */ /* 0x000fe20008010018 */
[C---:B------:R-:W-:Y:S01]  /*77c0*/  IMAD.IADD R31, R242.reuse, 0x1, -R33 ;  /* 0x00000001f21f7824 */ /* 0x040fe200078e0a21 */
[----:B------:R-:W-:Y:S01]  /*77d0*/  FSEL R36, R9, -INF , !P2 ;  /* 0xff80000009247808 */ /* 0x000fe20005000000 */
[----:B------:R-:W-:Y:S01]  /*77e0*/  IMAD.IADD R24, R242, 0x1, -R32 ;  /* 0x00000001f2187824 */ /* 0x000fe200078e0a20 */
[----:B------:R-:W-:Y:S01]  /*77f0*/  I2FP.F32.S32 R186, R186 ;  /* 0x000000ba00ba7245 */ /* 0x000fe20000201400 */
[----:B------:R-:W-:Y:S01]  /*7800*/  VIADD R43, R48, 0x29 ;  /* 0x00000029302b7836 */ /* 0x000fe20000000000 */
[-C--:B------:R-:W-:Y:S01]  /*7810*/  ISETP.GE.AND P2, PT, R5, R240.reuse, PT ;  /* 0x000000f00500720c */ /* 0x080fe20003f46270 */
[----:B------:R-:W-:Y:S01]  /*7820*/  IMAD R226, R2, 0x2, R228 ;  /* 0x0000000202e27824 */ /* 0x000fe200078e02e4 */
[----:B------:R-:W-:Y:S01]  /*7830*/  FSEL R12, R12, -INF , !P5 ;  /* 0xff8000000c0c7808 */ /* 0x000fe20006800000 */
[----:B------:R-:W-:Y:S01]  /*7840*/  FFMA.FTZ R186, R186, -UR14, R35 ;  /* 0x8000000ebaba7c23 */ /* 0x000fe20008010023 */
[----:B------:R-:W-:Y:S01]  /*7850*/  IABS R3, R3 ;  /* 0x0000000300037213 */ /* 0x000fe20000000000 */
[C---:B------:R-:W-:Y:S01]  /*7860*/  IMAD R224, R0.reuse, 0x2, R226 ;  /* 0x0000000200e07824 */ /* 0x040fe200078e02e2 */
[----:B------:R-:W-:Y:S01]  /*7870*/  ISETP.GE.AND P5, PT, R41, R240, PT ;  /* 0x000000f02900720c */ /* 0x000fe20003fa6270 */
[----:B------:R-:W-:Y:S01]  /*7880*/  IMAD R225, R0, 0x2, R228 ;  /* 0x0000000200e17824 */ /* 0x000fe200078e02e4 */
[----:B------:R-:W-:Y:S01]  /*7890*/  IABS R31, R31 ;  /* 0x0000001f001f7213 */ /* 0x000fe20000000000 */
[----:B------:R-:W-:Y:S01]  /*78a0*/  LDSM.16.MT88.4 R148, [R226+0x10000] ;  /* 0x01000000e294783b */ /* 0x000fe20000004200 */
[----:B------:R-:W-:-:S02]  /*78b0*/  ISETP.LT.OR P2, PT, R5, R241, P2 ;  /* 0x000000f10500720c */ /* 0x000fc40001741670 */
[----:B------:R-:W-:Y:S01]  /*78c0*/  IABS R24, R24 ;  /* 0x0000001800187213 */ /* 0x000fe20000000000 */
[----:B------:R-:W-:Y:S01]  /*78d0*/  LDSM.16.MT88.4 R132, [R224+0x10000] ;  /* 0x01000000e084783b */ /* 0x000fe20000004200 */
[----:B------:R-:W-:Y:S02]  /*78e0*/  I2FP.F32.S32 R3, R3 ;  /* 0x0000000300037245 */ /* 0x000fe40000201400 */
[----:B------:R-:W-:Y:S01]  /*78f0*/  ISETP.LT.OR P5, PT, R41, R241, P5 ;  /* 0x000000f12900720c */ /* 0x000fe20002fa1670 */
[----:B------:R-:W-:Y:S01]  /*7900*/  LDSM.16.MT88.4 R140, [R225+0x10000] ;  /* 0x01000000e18c783b */ /* 0x000fe20000004200 */
[----:B------:R-:W-:Y:S01]  /*7910*/  I2FP.F32.S32 R31, R31 ;  /* 0x0000001f001f7245 */ /* 0x000fe20000201400 */
[----:B------:R-:W-:Y:S01]  /*7920*/  FFMA.FTZ R28, R3, -UR14, R28 ;  /* 0x8000000e031c7c23 */ /* 0x000fe2000801001c */
[----:B------:R-:W-:Y:S01]  /*7930*/  ISETP.GE.AND P1, PT, R13, R240, PT ;  /* 0x000000f00d00720c */ /* 0x000fe20003f26270 */
[----:B------:R-:W-:Y:S01]  /*7940*/  VIADD R3, R48, 0x39 ;  /* 0x0000003930037836 */ /* 0x000fe20000000000 */
[----:B------:R-:W-:Y:S01]  /*7950*/  FSEL R11, R11, -INF , !P2 ;  /* 0xff8000000b0b7808 */ /* 0x000fe20005000000 */
[----:B------:R-:W-:Y:S01]  /*7960*/  FFMA.FTZ R37, R31, -UR14, R37 ;  /* 0x8000000e1f257c23 */ /* 0x000fe20008010025 */
[----:B------:R-:W-:Y:S01]  /*7970*/  I2FP.F32.S32 R24, R24 ;  /* 0x0000001800187245 */ /* 0x000fe20000201400 */
[----:B------:R-:W-:Y:S01]  /*7980*/  IMAD.IADD R35, R242, 0x1, -R3 ;  /* 0x00000001f2237824 */ /* 0x000fe200078e0a03 */
[-C--:B------:R-:W-:Y:S01]  /*7990*/  ISETP.GE.AND P0, PT, R7, R240.reuse, PT ;  /* 0x000000f00700720c */ /* 0x080fe20003f06270 */
[----:B------:R-:W-:Y:S01]  /*79a0*/  LDSM.16.MT88.4 R80, [R226+0x14000] ;  /* 0x01400000e250783b */ /* 0x000fe20000004200 */
[----:B------:R-:W-:Y:S01]  /*79b0*/  ISETP.GE.AND P2, PT, R40, R240, PT ;  /* 0x000000f02800720c */ /* 0x000fe20003f46270 */
[----:B------:R-:W-:Y:S01]  /*79c0*/  FFMA.FTZ R39, R24, -UR14, R39 ;  /* 0x8000000e18277c23 */ /* 0x000fe20008010027 */
[----:B------:R-:W-:Y:S01]  /*79d0*/  ISETP.LT.OR P4, PT, R8, R241, P4 ;  /* 0x000000f10800720c */ /* 0x000fe20002781670 */
[----:B------:R-:W-:Y:S01]  /*79e0*/  LDSM.16.MT88.4 R88, [R225+0x14000] ;  /* 0x01400000e158783b */ /* 0x000fe20000004200 */
[----:B------:R-:W-:-:S02]  /*79f0*/  FSEL R186, R186, -INF , !P5 ;  /* 0xff800000baba7808 */ /* 0x000fc40006800000 */
[----:B------:R-:W-:Y:S01]  /*7a00*/  ISETP.GE.AND P5, PT, R32, R240, PT ;  /* 0x000000f02000720c */ /* 0x000fe20003fa6270 */
[----:B------:R-:W-:Y:S01]  /*7a10*/  LDSM.16.MT88.4 R156, [R228+0x10000] ;  /* 0x01000000e49c783b */ /* 0x000fe20000004200 */
[----:B------:R-:W-:Y:S01]  /*7a20*/  ISETP.LT.OR P3, PT, R48, R238, P3 ;  /* 0x000000ee3000720c */ /* 0x000fe20001f61670 */
[----:B------:R-:W-:Y:S01]  /*7a30*/  IMAD.IADD R48, R242, 0x1, -R43 ;  /* 0x00000001f2307824 */ /* 0x000fe200078e0a2b */
[-C--:B------:R-:W-:Y:S01]  /*7a40*/  ISETP.LT.OR P1, PT, R13, R241.reuse, P1 ;  /* 0x000000f10d00720c */ /* 0x080fe20000f21670 */
[----:B------:R-:W-:Y:S01]  /*7a50*/  LDSM.16.MT88.4 R56, [R225+0x12000] ;  /* 0x01200000e138783b */ /* 0x000fe20000004200 */
[-C--:B------:R-:W-:Y:S02]  /*7a60*/  ISETP.LT.OR P0, PT, R7, R241.reuse, P0 ;  /* 0x000000f10700720c */ /* 0x080fe40000701670 */
[----:B------:R-:W-:Y:S01]  /*7a70*/  ISETP.LT.OR P2, PT, R40, R241, P2 ;  /* 0x000000f12800720c */ /* 0x000fe20001741670 */
[----:B------:R-:W-:Y:S01]  /*7a80*/  LDSM.16.MT88.4 R64, [R224+0x12000] ;  /* 0x01200000e040783b */ /* 0x000fe20000004200 */
[----:B------:R-:W-:-:S02]  /*7a90*/  FSEL R31, R68, -INF , !P4 ;  /* 0xff800000441f7808 */ /* 0x000fc40006000000 */
[-C--:B------:R-:W-:Y:S01]  /*7aa0*/  ISETP.GE.AND P4, PT, R45, R240.reuse, PT ;  /* 0x000000f02d00720c */ /* 0x080fe20003f86270 */
[----:B------:R-:W-:Y:S01]  /*7ab0*/  LDSM.16.MT88.4 R72, [R228+0x14000] ;  /* 0x01400000e448783b */ /* 0x000fe20000004200 */
[----:B------:R-:W-:Y:S02]  /*7ac0*/  ISETP.LT.OR P5, PT, R32, R241, P5 ;  /* 0x000000f12000720c */ /* 0x000fe40002fa1670 */
[----:B------:R-:W-:Y:S01]  /*7ad0*/  FSEL R28, R28, -INF , !P1 ;  /* 0xff8000001c1c7808 */ /* 0x000fe20004800000 */
[----:B------:R-:W-:Y:S01]  /*7ae0*/  LDSM.16.MT88.4 R96, [R224+0x14000] ;  /* 0x01400000e060783b */ /* 0x000fe20000004200 */
[----:B------:R-:W-:Y:S02]  /*7af0*/  ISETP.GE.AND P1, PT, R44, R240, PT ;  /* 0x000000f02c00720c */ /* 0x000fe40003f26270 */
[----:B------:R-:W-:Y:S01]  /*7b00*/  FSEL R24, R47, -INF , !P0 ;  /* 0xff8000002f187808 */ /* 0x000fe20004000000 */
[----:B------:R-:W-:Y:S01]  /*7b10*/  LDSM.16.MT88.4 R104, [R228+0x16000] ;  /* 0x01600000e468783b */ /* 0x000fe20000004200 */
[----:B------:R-:W-:-:S02]  /*7b20*/  FSEL R187, R187, -INF , !P2 ;  /* 0xff800000bbbb7808 */ /* 0x000fc40005000000 */
[----:B------:R-:W-:Y:S01]  /*7b30*/  IABS R48, R48 ;  /* 0x0000003000307213 */ /* 0x000fe20000000000 */
[----:B------:R-:W-:Y:S01]  /*7b40*/  LDSM.16.MT88.4 R112, [R226+0x16000] ;  /* 0x01600000e270783b */ /* 0x000fe20000004200 */
[----:B------:R-:W-:Y:S02]  /*7b50*/  ISETP.GE.AND P0, PT, R42, R240, PT ;  /* 0x000000f02a00720c */ /* 0x000fe40003f06270 */
[----:B------:R-:W-:Y:S01]  /*7b60*/  ISETP.GE.AND P2, PT, R8, R237, PT ;  /* 0x000000ed0800720c */ /* 0x000fe20003f46270 */
[----:B------:R-:W-:Y:S01]  /*7b70*/  LDSM.16.MT88.4 R120, [R225+0x16000] ;  /* 0x01600000e178783b */ /* 0x000fe20000004200 */
[----:B------:R-:W-:Y:S02]  /*7b80*/  ISETP.LT.OR P4, PT, R45, R241, P4 ;  /* 0x000000f12d00720c */ /* 0x000fe40002781670 */
[----:B------:R-:W-:Y:S02]  /*7b90*/  FSEL R196, R39, -INF , !P5 ;  /* 0xff80000027c47808 */ /* 0x000fe40006800000 */
[----:B------:R-:W-:-:S02]  /*7ba0*/  ISETP.GE.AND P5, PT, R6, R237, PT ;  /* 0x000000ed0600720c */ /* 0x000fc40003fa6270 */
[-C--:B------:R-:W-:Y:S02]  /*7bb0*/  ISETP.LT.OR P1, PT, R44, R241.reuse, P1 ;  /* 0x000000f12c00720c */ /* 0x080fe40000f21670 */
[----:B------:R-:W-:Y:S02]  /*7bc0*/  I2FP.F32.S32 R48, R48 ;  /* 0x0000003000307245 */ /* 0x000fe40000201400 */
[----:B------:R-:W-:Y:S02]  /*7bd0*/  ISETP.LT.OR P0, PT, R42, R241, P0 ;  /* 0x000000f12a00720c */ /* 0x000fe40000701670 */
[----:B------:R-:W-:Y:S01]  /*7be0*/  ISETP.LT.OR P2, PT, R8, R238, P2 ;  /* 0x000000ee0800720c */ /* 0x000fe20001741670 */
[----:B------:R-:W-:Y:S01]  /*7bf0*/  IMAD.IADD R8, R239, 0x1, -R8 ;  /* 0x00000001ef087824 */ /* 0x000fe200078e0a08 */
[----:B------:R-:W-:Y:S01]  /*7c00*/  FSEL R10, R10, -INF , !P4 ;  /* 0xff8000000a0a7808 */ /* 0x000fe20006000000 */
[----:B------:R-:W-:Y:S01]  /*7c10*/  FFMA.FTZ R25, R48, -UR14, R25 ;  /* 0x8000000e30197c23 */ /* 0x000fe20008010019 */
[----:B------:R-:W-:Y:S01]  /*7c20*/  ISETP.GE.AND P4, PT, R43, R240, PT ;  /* 0x000000f02b00720c */ /* 0x000fe20003f86270 */
[----:B------:R-:W-:Y:S01]  /*7c30*/  LDSM.16.MT88.4 R48, [R226+0x12000] ;  /* 0x01200000e230783b */ /* 0x000fe20000004200 */
[----:B------:R-:W-:Y:S01]  /*7c40*/  ISETP.LT.OR P5, PT, R6, R238, P5 ;  /* 0x000000ee0600720c */ /* 0x000fe20002fa1670 */
[----:B------:R-:W-:Y:S01]  /*7c50*/  IMAD.IADD R6, R239, 0x1, -R6 ;  /* 0x00000001ef067824 */ /* 0x000fe200078e0a06 */
[----:B------:R-:W-:-:S02]  /*7c60*/  FSEL R9, R46, -INF , !P1 ;  /* 0xff8000002e097808 */ /* 0x000fc40004800000 */
[----:B------:R-:W-:Y:S02]  /*7c70*/  FSEL R70, R70, -INF , !P3 ;  /* 0xff80000046467808 */ /* 0x000fe40005800000 */
[-C--:B------:R-:W-:Y:S02]  /*7c80*/  ISETP.GE.AND P1, PT, R34, R240.reuse, PT ;  /* 0x000000f02200720c */ /* 0x080fe40003f26270 */
[----:B------:R-:W-:Y:S02]  /*7c90*/  FSEL R185, R185, -INF , !P0 ;  /* 0xff800000b9b97808 */ /* 0x000fe40004000000 */
[----:B------:R-:W-:Y:S02]  /*7ca0*/  ISETP.GE.AND P3, PT, R45, R237, PT ;  /* 0x000000ed2d00720c */ /* 0x000fe40003f66270 */
[----:B------:R-:W-:Y:S02]  /*7cb0*/  IABS R35, R35 ;  /* 0x0000002300237213 */ /* 0x000fe40000000000 */
[----:B------:R-:W-:-:S02]  /*7cc0*/  ISETP.GE.AND P0, PT, R33, R240, PT ;  /* 0x000000f02100720c */ /* 0x000fc40003f06270 */
[-C--:B------:R-:W-:Y:S02]  /*7cd0*/  ISETP.LT.OR P4, PT, R43, R241.reuse, P4 ;  /* 0x000000f12b00720c */ /* 0x080fe40002781670 */
[----:B------:R-:W-:Y:S02]  /*7ce0*/  IABS R8, R8 ;  /* 0x0000000800087213 */ /* 0x000fe40000000000 */
[----:B------:R-:W-:Y:S02]  /*7cf0*/  ISETP.LT.OR P1, PT, R34, R241, P1 ;  /* 0x000000f12200720c */ /* 0x000fe40000f21670 */
        /* <DEDUP_REMOVED lines=8> */
[----:B------:R-:W-:Y:S02]  /*7d80*/  ISETP.GE.AND P4, PT, R3, R240, PT ;  /* 0x000000f00300720c */ /* 0x000fe40003f86270 */
[----:B------:R-:W-:Y:S01]  /*7d90*/  FSEL R198, R198, -INF , !P1 ;  /* 0xff800000c6c67808 */ /* 0x000fe20004800000 */
[----:B------:R-:W-:Y:S01]  /*7da0*/  FFMA.FTZ R8, R8, -UR14, R69 ;  /* 0x8000000e08087c23 */ /* 0x000fe20008010045 */
[----:B------:R-:W-:-:S02]  /*7db0*/  I2FP.F32.S32 R6, R6 ;  /* 0x0000000600067245 */ /* 0x000fc40000201400 */
[-C--:B------:R-:W-:Y:S02]  /*7dc0*/  ISETP.GE.AND P1, PT, R13, R237.reuse, PT ;  /* 0x000000ed0d00720c */ /* 0x080fe40003f26270 */
[----:B------:R-:W-:Y:S01]  /*7dd0*/  FSEL R197, R37, -INF , !P0 ;  /* 0xff80000025c57808 */ /* 0x000fe20004000000 */
[----:B------:R-:W-:Y:S01]  /*7de0*/  FFMA.FTZ R6, R6, -UR14, R16 ;  /* 0x8000000e06067c23 */ /* 0x000fe20008010010 */
[----:B------:R-:W-:Y:S02]  /*7df0*/  ISETP.GE.AND P0, PT, R7, R237, PT ;  /* 0x000000ed0700720c */ /* 0x000fe40003f06270 */
[----:B------:R-:W-:Y:S02]  /*7e00*/  IABS R45, R45 ;  /* 0x0000002d002d7213 */ /* 0x000fe40000000000 */
[----:B------:R-:W-:Y:S02]  /*7e10*/  ISETP.LT.OR P4, PT, R3, R241, P4 ;  /* 0x000000f10300720c */ /* 0x000fe40002781670 */
[-C--:B------:R-:W-:Y:S01]  /*7e20*/  ISETP.LT.OR P1, PT, R13, R238.reuse, P1 ;  /* 0x000000ee0d00720c */ /* 0x080fe20000f21670 */
[----:B------:R-:W-:Y:S01]  /*7e30*/  IMAD.IADD R13, R239, 0x1, -R13 ;  /* 0x00000001ef0d7824 */ /* 0x000fe200078e0a0d */
[----:B------:R-:W-:Y:S01]  /*7e40*/  ISETP.LT.OR P0, PT, R7, R238, P0 ;  /* 0x000000ee0700720c */ /* 0x000fe20000701670 */
[----:B------:R-:W-:Y:S01]  /*7e50*/  IMAD.IADD R7, R239, 0x1, -R7 ;  /* 0x00000001ef077824 */ /* 0x000fe200078e0a07 */
[----:B------:R-:W-:-:S02]  /*7e60*/  I2FP.F32.S32 R45, R45 ;  /* 0x0000002d002d7245 */ /* 0x000fc40000201400 */
[----:B------:R-:W-:Y:S02]  /*7e70*/  FSEL R35, R35, -INF , !P4 ;  /* 0xff80000023237808 */ /* 0x000fe40006000000 */
[-C--:B------:R-:W-:Y:S02]  /*7e80*/  ISETP.GE.AND P4, PT, R5, R237.reuse, PT ;  /* 0x000000ed0500720c */ /* 0x080fe40003f86270 */
[----:B------:R-:W-:Y:S02]  /*7e90*/  FSEL R25, R8, -INF , !P2 ;  /* 0xff80000008197808 */ /* 0x000fe40005000000 */
[----:B------:R-:W-:Y:S02]  /*7ea0*/  ISETP.GE.AND P2, PT, R44, R237, PT ;  /* 0x000000ed2c00720c */ /* 0x000fe40003f46270 */
[----:B------:R-:W-:Y:S01]  /*7eb0*/  FSEL R8, R6, -INF , !P5 ;  /* 0xff80000006087808 */ /* 0x000fe20006800000 */
[----:B------:R-:W-:Y:S01]  /*7ec0*/  FFMA.FTZ R6, R45, -UR14, R20 ;  /* 0x8000000e2d067c23 */ /* 0x000fe20008010014 */
[----:B------:R-:W-:-:S02]  /*7ed0*/  IABS R13, R13 ;  /* 0x0000000d000d7213 */ /* 0x000fc40000000000 */
[-C--:B------:R-:W-:Y:S01]  /*7ee0*/  ISETP.LT.OR P4, PT, R5, R238.reuse, P4 ;  /* 0x000000ee0500720c */ /* 0x080fe20002781670 */
[C---:B------:R-:W-:Y:S01]  /*7ef0*/  IMAD.IADD R5, R239.reuse, 0x1, -R5 ;  /* 0x00000001ef057824 */ /* 0x040fe200078e0a05 */
[----:B------:R-:W-:Y:S02]  /*7f00*/  IABS R7, R7 ;  /* 0x0000000700077213 */ /* 0x000fe40000000000 */
[----:B------:R-:W-:Y:S02]  /*7f10*/  FMNMX.FTZ R20, R36, R31, !PT ;  /* 0x0000001f24147209 */ /* 0x000fe40007810000 */
[----:B------:R-:W-:Y:S01]  /*7f20*/  ISETP.LT.OR P2, PT, R44, R238, P2 ;  /* 0x000000ee2c00720c */ /* 0x000fe20001741670 */
[----:B------:R-:W-:Y:S01]  /*7f30*/  IMAD.IADD R44, R239, 0x1, -R44 ;  /* 0x00000001ef2c7824 */ /* 0x000fe200078e0a2c */
[----:B------:R-:W-:Y:S02]  /*7f40*/  I2FP.F32.S32 R13, R13 ;  /* 0x0000000d000d7245 */ /* 0x000fe40000201400 */
[----:B------:R-:W-:-:S02]  /*7f50*/  I2FP.F32.S32 R7, R7 ;  /* 0x0000000700077245 */ /* 0x000fc40000201400 */
[----:B------:R-:W-:Y:S01]  /*7f60*/  FMNMX.FTZ R20, R28, R20, !PT ;  /* 0x000000141c147209 */ /* 0x000fe20007810000 */
[----:B------:R-:W-:Y:S01]  /*7f70*/  FFMA.FTZ R13, R13, -UR14, R29 ;  /* 0x8000000e0d0d7c23 */ /* 0x000fe2000801001d */
[----:B------:R-:W-:Y:S01]  /*7f80*/  IABS R5, R5 ;  /* 0x0000000500057213 */ /* 0x000fe20000000000 */
[----:B------:R-:W-:Y:S01]  /*7f90*/  FFMA.FTZ R7, R7, -UR14, R30 ;  /* 0x8000000e07077c23 */ /* 0x000fe2000801001e */
[----:B------:R-:W-:Y:S01]  /*7fa0*/  IABS R44, R44 ;  /* 0x0000002c002c7213 */ /* 0x000fe20000000000 */
[C---:B------:R-:W-:Y:S01]  /*7fb0*/  IMAD.IADD R30, R239.reuse, 0x1, -R43 ;  /* 0x00000001ef1e7824 */ /* 0x040fe200078e0a2b */
[----:B------:R-:W-:Y:S01]  /*7fc0*/  FMNMX.FTZ R20, R24, R20, !PT ;  /* 0x0000001418147209 */ /* 0x000fe20007810000 */
[----:B------:R-:W-:Y:S01]  /*7fd0*/  IMAD.IADD R29, R239, 0x1, -R34 ;  /* 0x00000001ef1d7824 */ /* 0x000fe200078e0a22 */
[----:B------:R-:W-:Y:S02]  /*7fe0*/  I2FP.F32.S32 R5, R5 ;  /* 0x0000000500057245 */ /* 0x000fe40000201400 */
[----:B------:R-:W-:-:S02]  /*7ff0*/  I2FP.F32.S32 R44, R44 ;  /* 0x0000002c002c7245 */ /* 0x000fc40000201400 */
[----:B------:R-:W-:Y:S01]  /*8000*/  FMNMX.FTZ R20, R12, R20, !PT ;  /* 0x000000140c147209 */ /* 0x000fe20007810000 */
[----:B------:R-:W-:Y:S01]  /*8010*/  FFMA.FTZ R17, R5, -UR14, R17 ;  /* 0x8000000e05117c23 */ /* 0x000fe20008010011 */
[----:B------:R-:W-:Y:S01]  /*8020*/  FSEL R16, R13, -INF , !P1 ;  /* 0xff8000000d107808 */ /* 0x000fe20004800000 */
[----:B------:R-:W-:Y:S01]  /*8030*/  FFMA.FTZ R5, R44, -UR14, R18 ;  /* 0x8000000e2c057c23 */ /* 0x000fe20008010012 */
[----:B------:R-:W-:Y:S02]  /*8040*/  FSEL R13, R7, -INF , !P0 ;  /* 0xff800000070d7808 */ /* 0x000fe40004000000 */
[-C--:B------:R-:W-:Y:S02]  /*8050*/  ISETP.GE.AND P0, PT, R41, R237.reuse, PT ;  /* 0x000000ed2900720c */ /* 0x080fe40003f06270 */
[----:B------:R-:W-:Y:S02]  /*8060*/  FMNMX.FTZ R20, R11, R20, !PT ;  /* 0x000000140b147209 */ /* 0x000fe40007810000 */
[----:B------:R-:W-:-:S02]  /*8070*/  ISETP.GE.AND P1, PT, R42, R237, PT ;  /* 0x000000ed2a00720c */ /* 0x000fc40003f26270 */
[----:B------:R-:W-:Y:S02]  /*8080*/  FMNMX.FTZ R18, R70, R25, !PT ;  /* 0x0000001946127209 */ /* 0x000fe40007810000 */
[----:B------:R-:W-:Y:S01]  /*8090*/  ISETP.LT.OR P0, PT, R41, R238, P0 ;  /* 0x000000ee2900720c */ /* 0x000fe20000701670 */
[C---:B------:R-:W-:Y:S01]  /*80a0*/  IMAD.IADD R41, R239.reuse, 0x1, -R41 ;  /* 0x00000001ef297824 */ /* 0x040fe200078e0a29 */
[----:B------:R-:W-:Y:S02]  /*80b0*/  FMNMX.FTZ R20, R10, R20, !PT ;  /* 0x000000140a147209 */ /* 0x000fe40007810000 */
[----:B------:R-:W-:Y:S01]  /*80c0*/  ISETP.LT.OR P1, PT, R42, R238, P1 ;  /* 0x000000ee2a00720c */ /* 0x000fe20000f21670 */
[----:B------:R-:W-:Y:S01]  /*80d0*/  IMAD.IADD R42, R239, 0x1, -R42 ;  /* 0x00000001ef2a7824 */ /* 0x000fe200078e0a2a */
[----:B------:R-:W-:Y:S01]  /*80e0*/  FSEL R7, R17, -INF , !P4 ;  /* 0xff80000011077808 */ /* 0x000fe20006000000 */
[----:B------:R-:W-:Y:S01]  /*80f0*/  IMAD.IADD R17, R239, 0x1, -R33 ;  /* 0x00000001ef117824 */ /* 0x000fe200078e0a21 */
[----:B------:R-:W-:-:S02]  /*8100*/  FMNMX.FTZ R18, R16, R18, !PT ;  /* 0x0000001210127209 */ /* 0x000fc40007810000 */
[----:B------:R-:W-:Y:S02]  /*8110*/  FMNMX.FTZ R20, R9, R20, !PT ;  /* 0x0000001409147209 */ /* 0x000fe40007810000 */
[----:B------:R-:W-:Y:S02]  /*8120*/  ISETP.GE.AND P5, PT, R40, R237, PT ;  /* 0x000000ed2800720c */ /* 0x000fe40003fa6270 */
[----:B------:R-:W-:Y:S02]  /*8130*/  IABS R41, R41 ;  /* 0x0000002900297213 */ /* 0x000fe40000000000 */
[----:B------:R-:W-:Y:S02]  /*8140*/  FMNMX.FTZ R18, R13, R18, !PT ;  /* 0x000000120d127209 */ /* 0x000fe40007810000 */
[----:B------:R-:W-:Y:S02]  /*8150*/  IABS R42, R42 ;  /* 0x0000002a002a7213 */ /* 0x000fe40000000000 */
[----:B------:R-:W-:-:S02]  /*8160*/  IABS R17, R17 ;  /* 0x0000001100117213 */ /* 0x000fc40000000000 */
[----:B------:R-:W-:Y:S02]  /*8170*/  FMNMX.FTZ R20, R185, R20, !PT ;  /* 0x00000014b9147209 */ /* 0x000fe40007810000 */
[----:B------:R-:W-:Y:S01]  /*8180*/  ISETP.LT.OR P5, PT, R40, R238, P5 ;  /* 0x000000ee2800720c */ /* 0x000fe20002fa1670 */
[----:B------:R-:W-:Y:S01]  /*8190*/  IMAD.IADD R40, R239, 0x1, -R40 ;  /* 0x00000001ef287824 */ /* 0x000fe200078e0a28 */
[----:B------:R-:W-:Y:S02]  /*81a0*/  I2FP.F32.S32 R41, R41 ;  /* 0x0000002900297245 */ /* 0x000fe40000201400 */
[----:B------:R-:W-:Y:S02]  /*81b0*/  FMNMX.FTZ R18, R8, R18, !PT ;  /* 0x0000001208127209 */ /* 0x000fe40007810000 */
[----:B------:R-:W-:Y:S01]  /*81c0*/  I2FP.F32.S32 R42, R42 ;  /* 0x0000002a002a7245 */ /* 0x000fe20000201400 */
[----:B------:R-:W-:Y:S01]  /*81d0*/  FFMA.FTZ R21, R41, -UR14, R21 ;  /* 0x8000000e29157c23 */ /* 0x000fe20008010015 */
[----:B------:R-:W-:-:S02]  /*81e0*/  I2FP.F32.S32 R17, R17 ;  /* 0x0000001100117245 */ /* 0x000fc40000201400 */
[----:B------:R-:W-:Y:S01]  /*81f0*/  FMNMX.FTZ R20, R186, R20, !PT ;  /* 0x00000014ba147209 */ /* 0x000fe20007810000 */
[----:B------:R-:W-:Y:S01]  /*8200*/  FFMA.FTZ R19, R42, -UR14, R19 ;  /* 0x8000000e2a137c23 */ /* 0x000fe20008010013 */
[----:B------:R-:W-:Y:S01]  /*8210*/  FSEL R6, R6, -INF , !P3 ;  /* 0xff80000006067808 */ /* 0x000fe20005800000 */
[----:B------:R-:W-:Y:S01]  /*8220*/  FFMA.FTZ R27, R17, -UR14, R27 ;  /* 0x8000000e111b7c23 */ /* 0x000fe2000801001b */
[----:B------:R-:W-:Y:S02]  /*8230*/  FMNMX.FTZ R18, R7, R18, !PT ;  /* 0x0000001207127209 */ /* 0x000fe40007810000 */
[----:B------:R-:W-:Y:S02]  /*8240*/  IABS R40, R40 ;  /* 0x0000002800287213 */ /* 0x000fe40000000000 */
[----:B------:R-:W-:Y:S02]  /*8250*/  FMNMX.FTZ R20, R187, R20, !PT ;  /* 0x00000014bb147209 */ /* 0x000fe40007810000 */
[----:B------:R-:W-:-:S02]  /*8260*/  FSEL R5, R5, -INF , !P2 ;  /* 0xff80000005057808 */ /* 0x000fc40005000000 */
[----:B------:R-:W-:Y:S01]  /*8270*/  FMNMX.FTZ R17, R6, R18, !PT ;  /* 0x0000001206117209 */ /* 0x000fe20007810000 */
[----:B------:R-:W-:Y:S01]  /*8280*/  IMAD.IADD R18, R239, 0x1, -R3 ;  /* 0x00000001ef127824 */ /* 0x000fe200078e0a03 */
[----:B------:R-:W-:Y:S02]  /*8290*/  I2FP.F32.S32 R40, R40 ;  /* 0x0000002800287245 */ /* 0x000fe40000201400 */
[----:B------:R-:W-:Y:S02]  /*82a0*/  IABS R30, R30 ;  /* 0x0000001e001e7213 */ /* 0x000fe40000000000 */
[----:B------:R-:W-:Y:S01]  /*82b0*/  FSEL R192, R21, -INF , !P0 ;  /* 0xff80000015c07808 */ /* 0x000fe20004000000 */
[----:B------:R-:W-:Y:S01]  /*82c0*/  FFMA.FTZ R23, R40, -UR14, R23 ;  /* 0x8000000e28177c23 */ /* 0x000fe20008010017 */
[----:B------:R-:W-:Y:S02]  /*82d0*/  FMNMX.FTZ R21, R188, R20, !PT ;  /* 0x00000014bc157209 */ /* 0x000fe40007810000 */
[----:B------:R-:W-:Y:S01]  /*82e0*/  FSEL R189, R19, -INF , !P1 ;  /* 0xff80000013bd7808 */ /* 0x000fe20004800000 */
[----:B------:R-:W-:Y:S01]  /*82f0*/  IMAD.IADD R19, R239, 0x1, -R32 ;  /* 0x00000001ef137824 */ /* 0x000fe200078e0a20 */
[----:B------:R-:W-:-:S02]  /*8300*/  FMNMX.FTZ R20, R5, R17, !PT ;  /* 0x0000001105147209 */ /* 0x000fc40007810000 */
[----:B------:R-:W-:Y:S02]  /*8310*/  IABS R29, R29 ;  /* 0x0000001d001d7213 */ /* 0x000fe40000000000 */
[----:B------:R-:W-:Y:S02]  /*8320*/  I2FP.F32.S32 R30, R30 ;  /* 0x0000001e001e7245 */ /* 0x000fe40000201400 */
[----:B------:R-:W-:Y:S02]  /*8330*/  ISETP.GE.AND P4, PT, R43, R237, PT ;  /* 0x000000ed2b00720c */ /* 0x000fe40003f86270 */
[----:B------:R-:W-:Y:S01]  /*8340*/  FMNMX.FTZ R20, R189, R20, !PT ;  /* 0x00000014bd147209 */ /* 0x000fe20007810000 */
[----:B------:R-:W-:Y:S01]  /*8350*/  FFMA.FTZ R22, R30, -UR14, R22 ;  /* 0x8000000e1e167c23 */ /* 0x000fe20008010016 */
[----:B------:R-:W-:Y:S02]  /*8360*/  I2FP.F32.S32 R29, R29 ;  /* 0x0000001d001d7245 */ /* 0x000fe40000201400 */
[----:B------:R-:W-:-:S02]  /*8370*/  ISETP.GE.AND P3, PT, R34, R237, PT ;  /* 0x000000ed2200720c */ /* 0x000fc40003f66270 */
[----:B------:R-:W-:Y:S01]  /*8380*/  ISETP.LT.OR P4, PT, R43, R238, P4 ;  /* 0x000000ee2b00720c */ /* 0x000fe20002781670 */
[----:B------:R-:W-:Y:S01]  /*8390*/  FFMA.FTZ R15, R29, -UR14, R15 ;  /* 0x8000000e1d0f7c23 */ /* 0x000fe2000801000f */
[----:B------:R-:W-:Y:S01]  /*83a0*/  FSEL R193, R23, -INF , !P5 ;  /* 0xff80000017c17808 */ /* 0x000fe20006800000 */
[----:B------:R-:W-:Y:S01]  /*83b0*/  LDSM.16.MT88.4 R40, [R228+0x12000] ;  /* 0x01200000e428783b */ /* 0x000fe20000004200 */
[----:B------:R-:W-:Y:S02]  /*83c0*/  FMNMX.FTZ R20, R192, R20, !PT ;  /* 0x00000014c0147209 */ /* 0x000fe40007810000 */
[----:B------:R-:W-:Y:S02]  /*83d0*/  IABS R19, R19 ;  /* 0x0000001300137213 */ /* 0x000fe40000000000 */
[----:B------:R-:W-:Y:S02]  /*83e0*/  ISETP.GE.AND P2, PT, R33, R237, PT ;  /* 0x000000ed2100720c */ /* 0x000fe40003f46270 */
[----:B------:R-:W-:-:S02]  /*83f0*/  ISETP.LT.OR P3, PT, R34, R238, P3 ;  /* 0x000000ee2200720c */ /* 0x000fc40001f61670 */
        /* <DEDUP_REMOVED lines=9> */
[----:B------:R-:W-:Y:S02]  /*8490*/  FMNMX.FTZ R20, R195, R20, !PT ;  /* 0x00000014c3147209 */ /* 0x000fe40007810000 */
[----:B------:R-:W-:Y:S02]  /*84a0*/  I2FP.F32.S32 R18, R18 ;  /* 0x0000001200127245 */ /* 0x000fe40000201400 */
[----:B------:R-:W-:Y:S02]  /*84b0*/  ISETP.LT.OR P1, PT, R32, R238, P1 ;  /* 0x000000ee2000720c */ /* 0x000fe40000f21670 */
[----:B------:R-:W-:Y:S01]  /*84c0*/  FMNMX.FTZ R17, R197, R17, !PT ;  /* 0x00000011c5117209 */ /* 0x000fe20007810000 */
[----:B------:R-:W-:Y:S01]  /*84d0*/  FFMA.FTZ R14, R18, -UR14, R14 ;  /* 0x8000000e120e7c23 */ /* 0x000fe2000801000e */
[----:B------:R-:W-:-:S02]  /*84e0*/  ISETP.GE.AND P0, PT, R3, R237, PT ;  /* 0x000000ed0300720c */ /* 0x000fc40003f06270 */
[----:B------:R-:W-:Y:S02]  /*84f0*/  FSEL R32, R27, -INF , !P2 ;  /* 0xff8000001b207808 */ /* 0x000fe40005000000 */
[----:B------:R-:W-:Y:S02]  /*8500*/  FMNMX.FTZ R20, R33, R20, !PT ;  /* 0x0000001421147209 */ /* 0x000fe40007810000 */
[----:B------:R-:W-:Y:S02]  /*8510*/  FMNMX.FTZ R17, R196, R17, !PT ;  /* 0x00000011c4117209 */ /* 0x000fe40007810000 */
[----:B------:R-:W-:Y:S02]  /*8520*/  ISETP.LT.OR P0, PT, R3, R238, P0 ;  /* 0x000000ee0300720c */ /* 0x000fe40000701670 */
        /* <DEDUP_REMOVED lines=32> */
[--C-:B------:R-:W-:Y:S01]  /*8730*/  FFMA.FTZ R173, R10, UR22, -R34.reuse ;  /* 0x000000160aad7c23 */ /* 0x100fe20008010822 */
[----:B------:R-:W-:Y:S01]  /*8740*/  FFMA.FTZ R2, R9, UR22, -R34 ;  /* 0x0000001609027c23 */ /* 0x000fe20008010822 */
[----:B------:R-:W1:Y:S01]  /*8750*/  MUFU.EX2 R182, R182 ;  /* 0x000000b600b67308 */ /* 0x000e620000000800 */
[--C-:B------:R-:W-:Y:S01]  /*8760*/  FFMA.FTZ R174, R8, UR22, -R190.reuse ;  /* 0x0000001608ae7c23 */ /* 0x100fe200080108be */
[----:B------:R-:W2:Y:S01]  /*8770*/  LDSM.16.MT88.4 R12, [R224+0x10800] ;  /* 0x01080000e00c783b */ /* 0x000ea20000004200 */
[--C-:B------:R-:W-:Y:S01]  /*8780*/  FFMA.FTZ R172, R7, UR22, -R190.reuse ;  /* 0x0000001607ac7c23 */ /* 0x100fe200080108be */
[--C-:B------:R-:W-:Y:S01]  /*8790*/  FFMA.FTZ R169, R6, UR22, -R190.reuse ;  /* 0x0000001606a97c23 */ /* 0x100fe200080108be */
[----:B------:R-:W-:Y:S01]  /*87a0*/  FFMA.FTZ R0, R5, UR22, -R190 ;  /* 0x0000001605007c23 */ /* 0x000fe200080108be */
[----:B------:R-:W3:Y:S01]  /*87b0*/  LDSM.16.MT88.4 R8, [R228+0x12800] ;  /* 0x01280000e408783b */ /* 0x000ee20000004200 */
[--C-:B------:R-:W-:Y:S01]  /*87c0*/  FFMA.FTZ R185, R185, UR22, -R34.reuse ;  /* 0x00000016b9b97c23 */ /* 0x100fe20008010822 */
[----:B------:R-:W-:Y:S01]  /*87d0*/  MUFU.EX2 R181, R181 ;  /* 0x000000b500b57308 */ /* 0x000fe20000000800 */
[--C-:B------:R-:W-:Y:S01]  /*87e0*/  FFMA.FTZ R186, R186, UR22, -R34.reuse ;  /* 0x00000016baba7c23 */ /* 0x100fe20008010822 */
[----:B------:R-:W4:Y:S01]  /*87f0*/  LDSM.16.MT88.4 R24, [R224+0x16000] ;  /* 0x01600000e018783b */ /* 0x000f220000004200 */
[--C-:B------:R-:W-:Y:S01]  /*8800*/  FFMA.FTZ R187, R187, UR22, -R34.reuse ;  /* 0x00000016bbbb7c23 */ /* 0x100fe20008010822 */
[----:B------:R-:W-:Y:S01]  /*8810*/  FFMA.FTZ R188, R188, UR22, -R34 ;  /* 0x00000016bcbc7c23 */ /* 0x000fe20008010822 */
[--C-:B------:R-:W-:Y:S01]  /*8820*/  FFMA.FTZ R189, R189, UR22, -R190.reuse ;  /* 0x00000016bdbd7c23 */ /* 0x100fe200080108be */
[----:B------:R-:W5:Y:S01]  /*8830*/  LDSM.16.MT88.4 R16, [R225+0x10800] ;  /* 0x01080000e110783b */ /* 0x000f620000004200 */
[--C-:B------:R-:W-:Y:S01]  /*8840*/  FFMA.FTZ R192, R192, UR22, -R190.reuse ;  /* 0x00000016c0c07c23 */ /* 0x100fe200080108be */
[----:B------:R-:W2:Y:S01]  /*8850*/  MUFU.EX2 R177, R177 ;  /* 0x000000b100b17308 */ /* 0x000ea20000000800 */
[----:B-1----:R-:W-:Y:S01]  /*8860*/  F2FP.F16.F32.PACK_AB R128, R182, R183 ;  /* 0x000000b7b680723e */ /* 0x002fe200000000ff */
[----:B------:R-:W-:Y:S01]  /*8870*/  LDSM.16.MT88.4 R28, [R228+0x10800] ;  /* 0x01080000e41c783b */ /* 0x000fe20000004200 */
[--C-:B------:R-:W-:Y:S01]  /*8880*/  FFMA.FTZ R193, R193, UR22, -R190.reuse ;  /* 0x00000016c1c17c23 */ /* 0x100fe200080108be */
[----:B------:R-:W-:Y:S01]  /*8890*/  FFMA.FTZ R195, R195, UR22, -R190 ;  /* 0x00000016c3c37c23 */ /* 0x000fe200080108be */
        /* <DEDUP_REMOVED lines=9> */
[----:B------:R-:W-:Y:S01]  /*8930*/  LDSM.16.MT88.4 R32, [R228+0x11800] ;  /* 0x01180000e420783b */ /* 0x000fe20000004200 */
[----:B------:R-:W-:Y:S01]  /*8940*/  FADD.FTZ R182, R183, R182 ;  /* 0x000000b6b7b67221 */ /* 0x000fe20000010000 */
[----:B------:R-:W1:Y:S01]  /*8950*/  MUFU.EX2 R184, R184 ;  /* 0x000000b800b87308 */ /* 0x000e620000000800 */
[----:B--2---:R-:W-:-:S02]  /*8960*/  F2FP.F16.F32.PACK_AB R130, R177, R181 ;  /* 0x000000b5b182723e */ /* 0x004fc400000000ff */
[----:B------:R-:W-:Y:S01]  /*8970*/  FADD.FTZ R181, R181, R182 ;  /* 0x000000b6b5b57221 */ /* 0x000fe20000010000 */
[----:B------:R-:W-:-:S03]  /*8980*/  LEA R247, P0, R200, UR18, 0x1 ;  /* 0x00000012c8f77c11 */ /* 0x000fc6000f8008ff */
[----:B------:R-:W-:Y:S01]  /*8990*/  FADD.FTZ R181, R177, R181 ;  /* 0x000000b5b1b57221 */ /* 0x000fe20000010000 */
[----:B------:R-:W2:Y:S01]  /*89a0*/  MUFU.EX2 R178, R178 ;  /* 0x000000b200b27308 */ /* 0x000ea20000000800 */
[----:B------:R-:W-:-:S07]  /*89b0*/  LEA.HI.X R246, R200, UR19, R165, 0x1, P0 ;  /* 0x00000013c8f67c11 */ /* 0x000fce00080f0ca5 */
[----:B------:R-:W3:Y:S01]  /*89c0*/  MUFU.EX2 R179, R179 ;  /* 0x000000b300b37308 */ /* 0x000ee20000000800 */
[----:B-1----:R-:W-:Y:S01]  /*89d0*/  F2FP.F16.F32.PACK_AB R129, R184, R180 ;  /* 0x000000b4b881723e */ /* 0x002fe200000000ff */
[----:B------:R-:W-:-:S06]  /*89e0*/  FADD.FTZ R180, R180, R184 ;  /* 0x000000b8b4b47221 */ /* 0x000fcc0000010000 */
[----:B------:R-:W1:Y:S01]  /*89f0*/  MUFU.EX2 R176, R176 ;  /* 0x000000b000b07308 */ /* 0x000e620000000800 */
[----:B--2---:R-:W-:-:S07]  /*8a00*/  FADD.FTZ R180, R178, R180 ;  /* 0x000000b4b2b47221 */ /* 0x004fce0000010000 */
[----:B------:R-:W2:Y:S01]  /*8a10*/  MUFU.EX2 R175, R175 ;  /* 0x000000af00af7308 */ /* 0x000ea20000000800 */
[C---:B---3--:R-:W-:Y:S01]  /*8a20*/  F2FP.F16.F32.PACK_AB R131, R179.reuse, R178 ;  /* 0x000000b2b383723e */ /* 0x048fe200000000ff */
[----:B------:R-:W-:-:S06]  /*8a30*/  FADD.FTZ R179, R179, R180 ;  /* 0x000000b4b3b37221 */ /* 0x000fcc0000010000 */
[----:B------:R-:W-:Y:S01]  /*8a40*/  HMMA.16816.F32 R136, R128, R132, RZ ;  /* 0x000000848088723c */ /* 0x000fe200000018ff */
[----:B------:R-:W3:Y:S01]  /*8a50*/  MUFU.EX2 R173, R173 ;  /* 0x000000ad00ad7308 */ /* 0x000ee20000000800 */
[----:B-1----:R-:W-:-:S04]  /*8a60*/  FADD.FTZ R181, R176, R181 ;  /* 0x000000b5b0b57221 */ /* 0x002fc80000010000 */
[C---:B------:R-:W-:Y:S03]  /*8a70*/  HMMA.16816.F32 R36, R128.reuse, R40, RZ ;  /* 0x000000288024723c */ /* 0x040fe600000018ff */
[----:B------:R-:W1:Y:S01]  /*8a80*/  MUFU.EX2 R2, R2 ;  /* 0x0000000200027308 */ /* 0x000e620000000800 */
[C---:B--2---:R-:W-:Y:S01]  /*8a90*/  F2FP.F16.F32.PACK_AB R4, R175.reuse, R176 ;  /* 0x000000b0af04723e */ /* 0x044fe200000000ff */
[----:B------:R-:W-:Y:S01]  /*8aa0*/  FADD.FTZ R175, R175, R181 ;  /* 0x000000b5afaf7221 */ /* 0x000fe20000010000 */
[C---:B------:R-:W-:Y:S05]  /*8ab0*/  HMMA.16816.F32 R132, R128.reuse, R134, RZ ;  /* 0x000000868084723c */ /* 0x040fea00000018ff */
[----:B------:R-:W2:Y:S01]  /*8ac0*/  MUFU.EX2 R174, R174 ;  /* 0x000000ae00ae7308 */ /* 0x000ea20000000800 */
[----:B------:R-:W-:Y:S01]  /*8ad0*/  HMMA.16816.F32 R40, R128, R42, RZ ;  /* 0x0000002a8028723c */ /* 0x000fe200000018ff */
[----:B---3--:R-:W-:-:S05]  /*8ae0*/  FADD.FTZ R175, R173, R175 ;  /* 0x000000afadaf7221 */ /* 0x008fca0000010000 */
[----:B------:R-:W-:Y:S01]  /*8af0*/  HMMA.16816.F32 R152, R128, R148, RZ ;  /* 0x000000948098723c */ /* 0x000fe200000018ff */
[----:B------:R-:W3:Y:S01]  /*8b00*/  MUFU.EX2 R172, R172 ;  /* 0x000000ac00ac7308 */ /* 0x000ee20000000800 */
[C---:B-1----:R-:W-:Y:S01]  /*8b10*/  F2FP.F16.F32.PACK_AB R6, R2.reuse, R173 ;  /* 0x000000ad0206723e */ /* 0x042fe200000000ff */
[----:B------:R-:W-:-:S03]  /*8b20*/  FADD.FTZ R175, R2, R175 ;  /* 0x000000af02af7221 */ /* 0x000fc60000010000 */
[C---:B------:R-:W-:Y:S03]  /*8b30*/  HMMA.16816.F32 R144, R128.reuse, R140, RZ ;  /* 0x0000008c8090723c */ /* 0x040fe600000018ff */
[----:B------:R-:W-:Y:S01]  /*8b40*/  MUFU.EX2 R169, R169 ;  /* 0x000000a900a97308 */ /* 0x000fe20000000800 */
[----:B--2---:R-:W-:Y:S02]  /*8b50*/  FADD.FTZ R179, R174, R179 ;  /* 0x000000b3aeb37221 */ /* 0x004fe40000010000 */
[C---:B------:R-:W-:Y:S05]  /*8b60*/  HMMA.16816.F32 R148, R128.reuse, R150, RZ ;  /* 0x000000968094723c */ /* 0x040fea00000018ff */
[----:B------:R-:W1:Y:S01]  /*8b70*/  MUFU.EX2 R0, R0 ;  /* 0x0000000000007308 */ /* 0x000e620000000800 */
[C---:B---3--:R-:W-:Y:S01]  /*8b80*/  F2FP.F16.F32.PACK_AB R5, R172.reuse, R174 ;  /* 0x000000aeac05723e */ /* 0x048fe200000000ff */
[----:B------:R-:W-:Y:S01]  /*8b90*/  HMMA.16816.F32 R140, R128, R142, RZ ;  /* 0x0000008e808c723c */ /* 0x000fe200000018ff */
[----:B------:R-:W-:-:S05]  /*8ba0*/  FADD.FTZ R179, R172, R179 ;  /* 0x000000b3acb37221 */ /* 0x000fca0000010000 */
[C---:B------:R-:W-:Y:S01]  /*8bb0*/  HMMA.16816.F32 R76, R128.reuse, R80, RZ ;  /* 0x00000050804c723c */ /* 0x040fe200000018ff */
[----:B------:R-:W-:Y:S05]  /*8bc0*/  MUFU.EX2 R185, R185 ;  /* 0x000000b900b97308 */ /* 0x000fea0000000800 */
[----:B------:R-:W-:Y:S01]  /*8bd0*/  HMMA.16816.F32 R84, R128, R88, RZ ;  /* 0x000000588054723c */ /* 0x000fe200000018ff */
[----:B-1----:R-:W-:Y:S02]  /*8be0*/  F2FP.F16.F32.PACK_AB R7, R0, R169 ;  /* 0x000000a90007723e */ /* 0x002fe400000000ff */
        /* <DEDUP_REMOVED lines=9> */
[C---:B------:R-:W-:Y:S05]  /*8c80*/  HMMA.16816.F32 R36, R4.reuse, R8, R36 ;  /* 0x000000080424723c */ /* 0x040fea0000001824 */
[----:B------:R-:W2:Y:S01]  /*8c90*/  MUFU.EX2 R189, R189 ;  /* 0x000000bd00bd7308 */ /* 0x000ea20000000800 */
[----:B------:R-:W-:Y:S01]  /*8ca0*/  HMMA.16816.F32 R40, R4, R10, R40 ;  /* 0x0000000a0428723c */ /* 0x000fe20000001828 */
[----:B------:R-:W3:Y:S05]  /*8cb0*/  LDSM.16.MT88.4 R8, [R225+0x14800] ;  /* 0x01480000e108783b */ /* 0x000eea0000004200 */
[C---:B------:R-:W-:Y:S01]  /*8cc0*/  HMMA.16816.F32 R88, R128.reuse, R90, RZ ;  /* 0x0000005a8058723c */ /* 0x040fe200000018ff */
[----:B------:R-:W3:Y:S05]  /*8cd0*/  MUFU.EX2 R192, R192 ;  /* 0x000000c000c07308 */ /* 0x000eea0000000800 */
[----:B------:R-:W-:Y:S03]  /*8ce0*/  HMMA.16816.F32 R160, R128, R156, RZ ;  /* 0x0000009c80a0723c */ /* 0x000fe600000018ff */
[----:B------:R-:W-:Y:S01]  /*8cf0*/  MUFU.EX2 R193, R193 ;  /* 0x000000c100c17308 */ /* 0x000fe20000000800 */
[----:B--2---:R-:W-:-:S02]  /*8d00*/  FADD.FTZ R169, R189, R169 ;  /* 0x000000a9bda97221 */ /* 0x004fc40000010000 */
[C---:B------:R-:W-:Y:S05]  /*8d10*/  HMMA.16816.F32 R44, R128.reuse, R48, RZ ;  /* 0x00000030802c723c */ /* 0x040fea00000018ff */
[----:B------:R-:W2:Y:S01]  /*8d20*/  MUFU.EX2 R195, R195 ;  /* 0x000000c300c37308 */ /* 0x000ea20000000800 */
        /* <DEDUP_REMOVED lines=13> */
[----:B------:R-:W2:Y:S01]  /*8e00*/  MUFU.EX2 R201, R201 ;  /* 0x000000c900c97308 */ /* 0x000ea20000000800 */
[C---:B------:R-:W-:Y:S06]  /*8e10*/  HMMA.16816.F32 R48, R128.reuse, R50, RZ ;  /* 0x000000328030723c */ /* 0x040fec00000018ff */
[C---:B------:R-:W-:Y:S01]  /*8e20*/  HMMA.16816.F32 R56, R128.reuse, R58, RZ ;  /* 0x0000003a8038723c */ /* 0x040fe200000018ff */
[----:B------:R-:W2:Y:S05]  /*8e30*/  MUFU.EX2 R194, R194 ;  /* 0x000000c200c27308 */ /* 0x000eaa0000000800 */
[C---:B------:R-:W-:Y:S03]  /*8e40*/  HMMA.16816.F32 R64, R128.reuse, R66, RZ ;  /* 0x000000428040723c */ /* 0x040fe600000018ff */
[----:B------:R-:W2:Y:S03]  /*8e50*/  MUFU.EX2 R248, R248 ;  /* 0x000000f800f87308 */ /* 0x000ea60000000800 */
[C---:B------:R-:W-:Y:S06]  /*8e60*/  HMMA.16816.F32 R72, R128.reuse, R74, RZ ;  /* 0x0000004a8048723c */ /* 0x040fec00000018ff */
[C---:B------:R-:W-:Y:S06]  /*8e70*/  HMMA.16816.F32 R96, R128.reuse, R98, RZ ;  /* 0x000000628060723c */ /* 0x040fec00000018ff */
[C---:B------:R-:W-:Y:S06]  /*8e80*/  HMMA.16816.F32 R104, R128.reuse, R106, RZ ;  /* 0x0000006a8068723c */ /* 0x040fec00000018ff */
[C---:B------:R-:W-:Y:S06]  /*8e90*/  HMMA.16816.F32 R112, R128.reuse, R114, RZ ;  /* 0x000000728070723c */ /* 0x040fec00000018ff */
[C---:B------:R-:W-:Y:S06]  /*8ea0*/  HMMA.16816.F32 R120, R128.reuse, R122, RZ ;  /* 0x0000007a8078723c */ /* 0x040fec00000018ff */
[C---:B----4-:R-:W-:Y:S06]  /*8eb0*/  HMMA.16816.F32 R124, R128.reuse, R24, RZ ;  /* 0x00000018807c723c */ /* 0x050fec00000018ff */
[----:B------:R-:W-:Y:S01]  /*8ec0*/  HMMA.16816.F32 R128, R128, R26, RZ ;  /* 0x0000001a8080723c */ /* 0x000fe200000018ff */
[----:B------:R-:W4:Y:S05]  /*8ed0*/  LDSM.16.MT88.4 R24, [R226+0x12800] ;  /* 0x01280000e218783b */ /* 0x000f2a0000004200 */
        /* <DEDUP_REMOVED lines=35> */
[----:B------:R-:W-:Y:S05]  /*9110*/  LDSM.16.MT88.4 R24, [R224+0x11000] ;  /* 0x01100000e018783b */ /* 0x000fea0000004200 */
[C---:B--2---:R-:W-:Y:S06]  /*9120*/  HMMA.16816.F32 R100, R4.reuse, R20, R100 ;  /* 0x000000140464723c */ /* 0x044fec0000001864 */
[C---:B------:R-:W-:Y:S01]  /*9130*/  HMMA.16816.F32 R104, R4.reuse, R22, R104 ;  /* 0x000000160468723c */ /* 0x040fe20000001868 */
[----:B------:R-:W2:Y:S05]  /*9140*/  LDSM.16.MT88.4 R20, [R228+0x11000] ;  /* 0x01100000e414783b */ /* 0x000eaa0000004200 */
[C---:B-----5:R-:W-:Y:S06]  /*9150*/  HMMA.16816.F32 R108, R4.reuse, R16, R108 ;  /* 0x00000010046c723c */ /* 0x060fec000000186c */
[----:B------:R-:W-:Y:S01]  /*9160*/  HMMA.16816.F32 R112, R4, R18, R112 ;  /* 0x000000120470723c */ /* 0x000fe20000001870 */
[----:B------:R-:W4:Y:S06]  /*9170*/  LDSM.16.MT88.4 R16, [R225+0x11000] ;  /* 0x01100000e110783b */ /* 0x000f2c0000004200 */
        /* <DEDUP_REMOVED lines=63> */
[----:B------:R-:W-:Y:S01]  /*9570*/  HMMA.16816.F32 R112, R4, R18, R112 ;  /* 0x000000120470723c */ /* 0x000fe20000001870 */
[----:B------:R-:W4:Y:S06]  /*9580*/  LDSM.16.MT88.4 R16, [R225+0x13800] ;  /* 0x01380000e110783b */ /* 0x000f2c0000004200 */
        /* <DEDUP_REMOVED lines=128> */
.L_x_7745:
[----:B------:R-:W-:-:S04]  /*9d90*/  ULEA UR4, -UR6, URZ, 0x6 ;  /* 0x0000003f06047291 */ /* 0x000fc8000f8e313f */
[----:B------:R-:W-:Y:S02]  /*9da0*/  USHF.R.S32.HI UR7, URZ, 0x1f, UR4 ;  /* 0x0000001f3f077899 */ /* 0x000fe40008011404 */
[----:B------:R-:W-:-:S04]  /*9db0*/  MOV R4, UR4 ;  /* 0x0000000400047c02 */ /* 0x000fc80008000f00 */
[----:B------:R-:W-:-:S07]  /*9dc0*/  MOV R0, UR7 ;  /* 0x0000000700007c02 */ /* 0x000fce0008000f00 */
.L_x_7746:
        /* <DEDUP_REMOVED lines=88> */
[----:B------:R1:W-:Y:S01]  /*a350*/  @!P3 LDGSTS.E.BYPASS.LTC128B.128 [R235+0x14800], desc[UR26][R12.64+0x100] ;  /* 0x148001000cebbfae */ /* 0x0003e2000b901d5a */
        /* <DEDUP_REMOVED lines=73> */
[----:B------:R-:W2:Y:S01]  /*a7f0*/  LDSM.16.M88.4 R20, [R233+0x9800] ;  /* 0x00980000e914783b */ /* 0x000ea20000000200 */
[----:B------:R-:W-:-:S03]  /*a800*/  IMAD.MOV.U32 R167, RZ, RZ, R203 ;  /* 0x000000ffffa77224 */ /* 0x000fc600078e00cb */
[----:B------:R-:W-:Y:S04]  /*a810*/  LDSM.16.M88.4 R28, [R232] ;  /* 0x00000000e81c783b */ /* 0x000fe80000000200 */
[----:B------:R-:W2:Y:S04]  /*a820*/  LDSM.16.M88.4 R192, [R231] ;  /* 0x00000000e7c0783b */ /* 0x000ea80000000200 */
[----:B------:R-:W2:Y:S04]  /*a830*/  LDSM.16.M88.4 R188, [R223] ;  /* 0x00000000dfbc783b */ /* 0x000ea80000000200 */
[----:B------:R-:W2:Y:S04]  /*a840*/  LDSM.16.M88.4 R168, [R222] ;  /* 0x00000000dea8783b */ /* 0x000ea80000000200 */
[----:B---3--:R-:W3:Y:S04]  /*a850*/  LDSM.16.M88.4 R32, [R221] ;  /* 0x00000000dd20783b */ /* 0x008ee80000000200 */
[----:B------:R-:W-:Y:S01]  /*a860*/  LDSM.16.M88.4 R24, [R227+0x8000] ;  /* 0x00800000e318783b */ /* 0x000fe20000000200 */
[C---:B-1----:R-:W-:Y:S03]  /*a870*/  HMMA.16816.F32 R16, R172.reuse, R12, RZ ;  /* 0x0000000cac10723c */ /* 0x042fe600000018ff */
[----:B------:R-:W-:Y:S04]  /*a880*/  LDSM.16.M88.4 R196, [R233+0xa800] ;  /* 0x00a80000e9c4783b */ /* 0x000fe80000000200 */
[----:B------:R-:W0:Y:S01]  /*a890*/  LDGDEPBAR ;  /* 0x00000000000079af */ /* 0x000e220000000000 */
[C---:B----4-:R-:W-:Y:S06]  /*a8a0*/  HMMA.16816.F32 R8, R172.reuse, R4, RZ ;  /* 0x00000004ac08723c */ /* 0x050fec00000018ff */
[C---:B------:R-:W-:Y:S06]  /*a8b0*/  HMMA.16816.F32 R12, R172.reuse, R14, RZ ;  /* 0x0000000eac0c723c */ /* 0x040fec00000018ff */
[C---:B------:R-:W-:Y:S06]  /*a8c0*/  HMMA.16816.F32 R4, R172.reuse, R6, RZ ;  /* 0x00000006ac04723c */ /* 0x040fec00000018ff */
[C---:B-----5:R-:W-:Y:S06]  /*a8d0*/  HMMA.16816.F32 R184, R172.reuse, R180, RZ ;  /* 0x000000b4acb8723c */ /* 0x060fec00000018ff */
[C---:B------:R-:W-:Y:S06]  /*a8e0*/  HMMA.16816.F32 R180, R172.reuse, R182, RZ ;  /* 0x000000b6acb4723c */ /* 0x040fec00000018ff */
[C---:B--2---:R-:W-:Y:S06]  /*a8f0*/  HMMA.16816.F32 R176, R172.reuse, R20, RZ ;  /* 0x00000014acb0723c */ /* 0x044fec00000018ff */
[----:B------:R-:W-:Y:S01]  /*a900*/  HMMA.16816.F32 R172, R172, R22, RZ ;  /* 0x00000016acac723c */ /* 0x000fe200000018ff */
[----:B------:R-:W1:Y:S05]  /*a910*/  LDSM.16.M88.4 R20, [R230] ;  /* 0x00000000e614783b */ /* 0x000e6a0000000200 */
[C---:B------:R-:W-:Y:S06]  /*a920*/  HMMA.16816.F32 R16, R28.reuse, R192, R16 ;  /* 0x000000c01c10723c */ /* 0x040fec0000001810 */
[C---:B------:R-:W-:Y:S01]  /*a930*/  HMMA.16816.F32 R12, R28.reuse, R194, R12 ;  /* 0x000000c21c0c723c */ /* 0x040fe2000000180c */
[----:B------:R-:W-:Y:S05]  /*a940*/  LDSM.16.M88.4 R192, [R220] ;  /* 0x00000000dcc0783b */ /* 0x000fea0000000200 */
[C---:B------:R-:W-:Y:S06]  /*a950*/  HMMA.16816.F32 R8, R28.reuse, R188, R8 ;  /* 0x000000bc1c08723c */ /* 0x040fec0000001808 */
[C---:B------:R-:W-:Y:S01]  /*a960*/  HMMA.16816.F32 R4, R28.reuse, R190, R4 ;  /* 0x000000be1c04723c */ /* 0x040fe20000001804 */
[----:B------:R-:W2:Y:S05]  /*a970*/  LDSM.16.M88.4 R188, [R227+0x8800] ;  /* 0x00880000e3bc783b */ /* 0x000eaa0000000200 */
[C---:B------:R-:W-:Y:S06]  /*a980*/  HMMA.16816.F32 R184, R28.reuse, R168, R184 ;  /* 0x000000a81cb8723c */ /* 0x040fec00000018b8 */
[C---:B------:R-:W-:Y:S01]  /*a990*/  HMMA.16816.F32 R180, R28.reuse, R170, R180 ;  /* 0x000000aa1cb4723c */ /* 0x040fe200000018b4 */
[----:B------:R-:W4:Y:S05]  /*a9a0*/  LDSM.16.M88.4 R168, [R227+0x9000] ;  /* 0x00900000e3a8783b */ /* 0x000f2a0000000200 */
[C---:B---3--:R-:W-:Y:S06]  /*a9b0*/  HMMA.16816.F32 R176, R28.reuse, R32, R176 ;  /* 0x000000201cb0723c */ /* 0x048fec00000018b0 */
[----:B------:R-:W-:Y:S01]  /*a9c0*/  HMMA.16816.F32 R172, R28, R34, R172 ;  /* 0x000000221cac723c */ /* 0x000fe200000018ac */
[----:B------:R-:W3:Y:S04]  /*a9d0*/  LDSM.16.M88.4 R28, [R227+0x9800] ;  /* 0x00980000e31c783b */ /* 0x000ee80000000200 */
[----:B------:R-:W-:Y:S01]  /*a9e0*/  LDSM.16.M88.4 R32, [R229] ;  /* 0x00000000e520783b */ /* 0x000fe20000000200 */
        /* <DEDUP_REMOVED lines=22> */
[----:B----4-:R-:W-:Y:S06]  /*ab50*/  HMMA.16816.F32 R176, R32, R168, R176 ;  /* 0x000000a820b0723c */ /* 0x010fec00000018b0 */
[C---:B---3--:R-:W-:Y:S06]  /*ab60*/  HMMA.16816.F32 R16, R28.reuse, R20, R16 ;  /* 0x000000141c10723c */ /* 0x048fec0000001810 */
[----:B------:R-:W-:Y:S01]  /*ab70*/  HMMA.16816.F32 R12, R28, R22, R12 ;  /* 0x000000161c0c723c */ /* 0x000fe2000000180c */
[----:B------:R-:W2:Y:S05]  /*ab80*/  LDSM.16.M88.4 R20, [R232+0x2000] ;  /* 0x00200000e814783b */ /* 0x000eaa0000000200 */
[----:B------:R-:W-:Y:S01]  /*ab90*/  HMMA.16816.F32 R172, R32, R170, R172 ;  /* 0x000000aa20ac723c */ /* 0x000fe200000018ac */
[----:B------:R-:W3:Y:S04]  /*aba0*/  LDSM.16.M88.4 R168, [R218] ;  /* 0x00000000daa8783b */ /* 0x000ee80000000200 */
[----:B------:R-:W4:Y:S01]  /*abb0*/  LDSM.16.M88.4 R32, [R217] ;  /* 0x00000000d920783b */ /* 0x000f220000000200 */
        /* <DEDUP_REMOVED lines=21> */
[----:B------:R-:W1:Y:S04]  /*ad10*/  LDSM.16.M88.4 R24, [R220+0x2000] ;  /* 0x00200000dc18783b */ /* 0x000e680000000200 */
[----:B------:R-:W1:Y:S01]  /*ad20*/  LDSM.16.M88.4 R20, [R220+0x2800] ;  /* 0x00280000dc14783b */ /* 0x000e620000000200 */
[C---:B-----5:R-:W-:Y:S06]  /*ad30*/  HMMA.16816.F32 R16, R28.reuse, R192, R16 ;  /* 0x000000c01c10723c */ /* 0x060fec0000001810 */
[C---:B------:R-:W-:Y:S01]  /*ad40*/  HMMA.16816.F32 R12, R28.reuse, R194, R12 ;  /* 0x000000c21c0c723c */ /* 0x040fe2000000180c */
[----:B------:R-:W5:Y:S05]  /*ad50*/  LDSM.16.M88.4 R192, [R220+0x3000] ;  /* 0x00300000dcc0783b */ /* 0x000f6a0000000200 */
        /* <DEDUP_REMOVED lines=15> */
[----:B------:R-:W1:Y:S05]  /*ae50*/  LDSM.16.M88.4 R20, [R233+0xd800] ;  /* 0x00d80000e914783b */ /* 0x000e6a0000000200 */
[C---:B-----5:R-:W-:Y:S06]  /*ae60*/  HMMA.16816.F32 R184, R196.reuse, R192, R184 ;  /* 0x000000c0c4b8723c */ /* 0x060fec00000018b8 */
[C---:B------:R-:W-:Y:S01]  /*ae70*/  HMMA.16816.F32 R180, R196.reuse, R194, R180 ;  /* 0x000000c2c4b4723c */ /* 0x040fe200000018b4 */
[----:B------:R-:W-:Y:S05]  /*ae80*/  LDSM.16.M88.4 R192, [R232+0x4000] ;  /* 0x00400000e8c0783b */ /* 0x000fea0000000200 */
[C---:B--2---:R-:W-:Y:S06]  /*ae90*/  HMMA.16816.F32 R176, R196.reuse, R188, R176 ;  /* 0x000000bcc4b0723c */ /* 0x044fec00000018b0 */
[----:B------:R-:W-:Y:S01]  /*aea0*/  HMMA.16816.F32 R172, R196, R190, R172 ;  /* 0x000000bec4ac723c */ /* 0x000fe200000018ac */
[----:B------:R-:W2:Y:S04]  /*aeb0*/  LDSM.16.M88.4 R188, [R215] ;  /* 0x00000000d7bc783b */ /* 0x000ea80000000200 */
[----:B------:R-:W-:Y:S01]  /*aec0*/  LDSM.16.M88.4 R196, [R220+0x4800] ;  /* 0x00480000dcc4783b */ /* 0x000fe20000000200 */
        /* <DEDUP_REMOVED lines=26> */
[C---:B-----5:R-:W-:Y:S06]  /*b070*/  HMMA.16816.F32 R16, R168.reuse, R20, R16 ;  /* 0x00000014a810723c */ /* 0x060fec0000001810 */
[C---:B------:R-:W-:Y:S01]  /*b080*/  HMMA.16816.F32 R12, R168.reuse, R22, R12 ;  /* 0x00000016a80c723c */ /* 0x040fe2000000180c */
[----:B------:R-:W5:Y:S05]  /*b090*/  LDSM.16.M88.4 R20, [R220+0x5000] ;  /* 0x00500000dc14783b */ /* 0x000f6a0000000200 */
        /* <DEDUP_REMOVED lines=15> */
[----:B------:R-:W-:Y:S05]  /*b190*/  LDSM.16.M88.4 R196, [R227+0xf000] ;  /* 0x00f00000e3c4783b */ /* 0x000fea0000000200 */
[C---:B-----5:R-:W-:Y:S06]  /*b1a0*/  HMMA.16816.F32 R184, R172.reuse, R20, R184 ;  /* 0x00000014acb8723c */ /* 0x060fec00000018b8 */
        /* <DEDUP_REMOVED lines=15> */
[C---:B----4-:R-:W-:Y:S06]  /*b2a0*/  HMMA.16816.F32 R176, R32.reuse, R20, R176 ;  /* 0x0000001420b0723c */ /* 0x050fec00000018b0 */
[----:B------:R-:W-:Y:S01]  /*b2b0*/  HMMA.16816.F32 R192, R32, R22, R192 ;  /* 0x0000001620c0723c */ /* 0x000fe200000018c0 */
[----:B------:R-:W-:Y:S04]  /*b2c0*/  LDSM.16.M88.4 R32, [R230+0x6000] ;  /* 0x00600000e620783b */ /* 0x000fe80000000200 */
[----:B------:R-:W4:Y:S01]  /*b2d0*/  LDSM.16.M88.4 R20, [R227+0xe000] ;  /* 0x00e00000e314783b */ /* 0x000f220000000200 */
[C---:B--2---:R-:W-:Y:S06]  /*b2e0*/  HMMA.16816.F32 R16, R172.reuse, R168, R16 ;  /* 0x000000a8ac10723c */ /* 0x044fec0000001810 */
[C---:B---3--:R-:W-:Y:S06]  /*b2f0*/  HMMA.16816.F32 R184, R172.reuse, R28, R184 ;  /* 0x0000001cacb8723c */ /* 0x048fec00000018b8 */
[C---:B-1----:R-:W-:Y:S06]  /*b300*/  HMMA.16816.F32 R8, R172.reuse, R24, R8 ;  /* 0x00000018ac08723c */ /* 0x042fec0000001808 */
[C---:B------:R-:W-:Y:S01]  /*b310*/  HMMA.16816.F32 R4, R172.reuse, R26, R4 ;  /* 0x0000001aac04723c */ /* 0x040fe20000001804 */
[----:B------:R-:W-:Y:S05]  /*b320*/  LDSM.16.M88.4 R24, [R220+0x6000] ;  /* 0x00600000dc18783b */ /* 0x000fea0000000200 */
[C---:B------:R-:W-:Y:S01]  /*b330*/  HMMA.16816.F32 R180, R172.reuse, R30, R180 ;  /* 0x0000001eacb4723c */ /* 0x040fe200000018b4 */
[----:B------:R-:W1:Y:S05]  /*b340*/  LDSM.16.M88.4 R28, [R229+0x6000] ;  /* 0x00600000e51c783b */ /* 0x000e6a0000000200 */
[C---:B------:R-:W-:Y:S01]  /*b350*/  HMMA.16816.F32 R12, R172.reuse, R170, R12 ;  /* 0x000000aaac0c723c */ /* 0x040fe2000000180c */
[----:B------:R-:W2:Y:S05]  /*b360*/  LDSM.16.M88.4 R168, [R227+0xe800] ;  /* 0x00e80000e3a8783b */ /* 0x000eaa0000000200 */
[----:B-----5:R-:W-:Y:S06]  /*b370*/  HMMA.16816.F32 R176, R172, R188, R176 ;  /* 0x000000bcacb0723c */ /* 0x020fec00000018b0 */
[----:B----4-:R-:W-:Y:S06]  /*b380*/  HMMA.16816.F32 R16, R32, R20, R16 ;  /* 0x000000142010723c */ /* 0x010fec0000001810 */
[----:B------:R-:W-:Y:S01]  /*b390*/  HMMA.16816.F32 R192, R172, R190, R192 ;  /* 0x000000beacc0723c */ /* 0x000fe200000018c0 */
[----:B------:R-:W3:Y:S04]  /*b3a0*/  LDSM.16.M88.4 R172, [R227+0xf800] ;  /* 0x00f80000e3ac783b */ /* 0x000ee80000000200 */
[----:B------:R-:W-:Y:S01]  /*b3b0*/  LDSM.16.M88.4 R188, [R220+0x7800] ;  /* 0x00780000dcbc783b */ /* 0x000fe20000000200 */
[C---:B------:R-:W-:Y:S03]  /*b3c0*/  HMMA.16816.F32 R12, R32.reuse, R22, R12 ;  /* 0x00000016200c723c */ /* 0x040fe6000000180c */
[----:B------:R-:W4:Y:S03]  /*b3d0*/  LDSM.16.M88.4 R20, [R220+0x6800] ;  /* 0x00680000dc14783b */ /* 0x000f260000000200 */
[----:B------:R-:W-:Y:S06]  /*b3e0*/  HMMA.16816.F32 R184, R32, R196, R184 ;  /* 0x000000c420b8723c */ /* 0x000fec00000018b8 */
[----:B-1----:R-:W-:Y:S06]  /*b3f0*/  HMMA.16816.F32 R16, R28, R24, R16 ;  /* 0x000000181c10723c */ /* 0x002fec0000001810 */
[C---:B--2---:R-:W-:Y:S06]  /*b400*/  HMMA.16816.F32 R8, R32.reuse, R168, R8 ;  /* 0x000000a82008723c */ /* 0x044fec0000001808 */
[----:B------:R-:W-:Y:S01]  /*b410*/  HMMA.16816.F32 R4, R32, R170, R4 ;  /* 0x000000aa2004723c */ /* 0x000fe20000001804 */
[----:B------:R-:W1:Y:S01]  /*b420*/  LDSM.16.M88.4 R168, [R220+0x7000] ;  /* 0x00700000dca8783b */ /* 0x000e620000000200 */
[----:B------:R-:W-:-:S04]  /*b430*/  DEPBAR.LE SB0, 0x0 ;  /* 0x000080000000791a */ /* 0x000fc80000000000 */
[----:B------:R-:W-:Y:S06]  /*b440*/  HMMA.16816.F32 R12, R28, R26, R12 ;  /* 0x0000001a1c0c723c */ /* 0x000fec000000180c */
[----:B------:R-:W-:Y:S01]  /*b450*/  FMUL.FTZ R2, R16, UR31 ;  /* 0x0000001f10027c20 */ /* 0x000fe20008410000 */
[----:B------:R-:W-:Y:S01]  /*b460*/  FMUL.FTZ R16, R18, UR31 ;  /* 0x0000001f12107c20 */ /* 0x000fe20008410000 */
[----:B------:R-:W-:Y:S02]  /*b470*/  VIADD R18, R0, 0x1 ;  /* 0x0000000100127836 */ /* 0x000fe40000000000 */
[----:B------:R-:W-:Y:S01]  /*b480*/  FMUL.FTZ R17, R17, UR31 ;  /* 0x0000001f11117c20 */ /* 0x000fe20008410000 */
[----:B------:R-:W-:Y:S01]  /*b490*/  FMUL.FTZ R19, R19, UR31 ;  /* 0x0000001f13137c20 */ /* 0x000fe20008410000 */
[----:B---3--:R-:W-:Y:S01]  /*b4a0*/  HMMA.16816.F32 R176, R32, R172, R176 ;  /* 0x000000ac20b0723c */ /* 0x008fe200000018b0 */
[----:B------:R-:W2:Y:S01]  /*b4b0*/  MUFU.TANH R2, R2 ;  /* 0x0000000200027308 */ /* 0x000ea20000002400 */
[----:B------:R-:W-:-:S04]  /*b4c0*/  ISETP.GE.AND P6, PT, R18, R240, PT ;  /* 0x000000f01200720c */ /* 0x000fc80003fc6270 */
[C---:B----4-:R-:W-:Y:S01]  /*b4d0*/  HMMA.16816.F32 R8, R28.reuse, R20, R8 ;  /* 0x000000141c08723c */ /* 0x050fe20000001808 */
[----:B------:R-:W-:Y:S02]  /*b4e0*/  ISETP.LT.OR P6, PT, R18, R241, P6 ;  /* 0x000000f11200720c */ /* 0x000fe400037c1670 */
[----:B------:R-:W3:Y:S03]  /*b4f0*/  MUFU.TANH R16, R16 ;  /* 0x0000001000107308 */ /* 0x000ee60000002400 */
[----:B------:R-:W-:Y:S01]  /*b500*/  HMMA.16816.F32 R4, R28, R22, R4 ;  /* 0x000000161c04723c */ /* 0x000fe20000001804 */
[--C-:B------:R-:W-:Y:S02]  /*b510*/  IMAD.IADD R21, R242, 0x1, -R0.reuse ;  /* 0x00000001f2157824 */ /* 0x100fe400078e0a00 */
[----:B------:R-:W-:Y:S01]  /*b520*/  FMUL.FTZ R12, R12, UR31 ;  /* 0x0000001f0c0c7c20 */ /* 0x000fe20008410000 */
[----:B------:R-:W-:-:S02]  /*b530*/  IMAD.IADD R20, R239, 0x1, -R0 ;  /* 0x00000001ef147824 */ /* 0x000fc400078e0a00 */
[----:B------:R-:W-:Y:S01]  /*b540*/  FMUL.FTZ R13, R13, UR31 ;  /* 0x0000001f0d0d7c20 */ /* 0x000fe20008410000 */
[----:B------:R-:W4:Y:S01]  /*b550*/  MUFU.TANH R17, R17 ;  /* 0x0000001100117308 */ /* 0x000f220000002400 */
[----:B------:R-:W-:Y:S01]  /*b560*/  IABS R21, R21 ;  /* 0x0000001500157213 */ /* 0x000fe20000000000 */
[----:B------:R-:W-:Y:S01]  /*b570*/  IMAD.IADD R22, R242, 0x1, -R18 ;  /* 0x00000001f2167824 */ /* 0x000fe200078e0a12 */
[----:B------:R-:W-:Y:S01]  /*b580*/  IABS R20, R20 ;  /* 0x0000001400147213 */ /* 0x000fe20000000000 */
[----:B------:R-:W-:Y:S01]  /*b590*/  FMUL.FTZ R15, R15, UR31 ;  /* 0x0000001f0f0f7c20 */ /* 0x000fe20008410000 */
[C---:B------:R-:W-:Y:S01]  /*b5a0*/  HMMA.16816.F32 R180, R32.reuse, R198, R180 ;  /* 0x000000c620b4723c */ /* 0x040fe200000018b4 */
[----:B------:R-:W-:Y:S01]  /*b5b0*/  IMAD.MOV.U32 R23, RZ, RZ, R21 ;  /* 0x000000ffff177224 */ /* 0x000fe200078e0015 */
[----:B------:R-:W-:Y:S01]  /*b5c0*/  IABS R22, R22 ;  /* 0x0000001600167213 */ /* 0x000fe20000000000 */
[----:B------:R-:W-:Y:S01]  /*b5d0*/  IMAD.MOV.U32 R21, RZ, RZ, R20 ;  /* 0x000000ffff157224 */ /* 0x000fe200078e0014 */
[----:B------:R-:W5:Y:S02]  /*b5e0*/  MUFU.TANH R19, R19 ;  /* 0x0000001300137308 */ /* 0x000f640000002400 */
[----:B------:R-:W-:Y:S01]  /*b5f0*/  HMMA.16816.F32 R192, R32, R174, R192 ;  /* 0x000000ae20c0723c */ /* 0x000fe200000018c0 */
[----:B------:R-:W-:Y:S01]  /*b600*/  IMAD.MOV.U32 R20, RZ, RZ, R22 ;  /* 0x000000ffff147224 */ /* 0x000fe200078e0016 */
[----:B------:R-:W-:Y:S01]  /*b610*/  I2FP.F32.S32 R22, R23 ;  /* 0x0000001700167245 */ /* 0x000fe20000201400 */
[----:B------:R-:W-:Y:S01]  /*b620*/  FMUL.FTZ R23, R14, UR31 ;  /* 0x0000001f0e177c20 */ /* 0x000fe20008410000 */
[----:B------:R-:W-:Y:S01]  /*b630*/  I2FP.F32.S32 R21, R21 ;  /* 0x0000001500157245 */ /* 0x000fe20000201400 */
[----:B------:R-:W-:Y:S01]  /*b640*/  FMUL.FTZ R8, R8, UR31 ;  /* 0x0000001f08087c20 */ /* 0x000fe20008410000 */
[----:B------:R-:W-:Y:S01]  /*b650*/  I2FP.F32.S32 R20, R20 ;  /* 0x0000001400147245 */ /* 0x000fe20000201400 */
[----:B--2---:R-:W-:Y:S01]  /*b660*/  FFMA.FTZ R2, R22, -UR14, R2 ;  /* 0x8000000e16027c23 */ /* 0x004fe20008010002 */
[----:B------:R-:W2:Y:S01]  /*b670*/  MUFU.TANH R12, R12 ;  /* 0x0000000c000c7308 */ /* 0x000ea20000002400 */
[----:B---3--:R-:W-:Y:S01]  /*b680*/  FFMA.FTZ R21, R21, -UR14, R16 ;  /* 0x8000000e15157c23 */ /* 0x008fe20008010010 */
[----:B------:R-:W-:Y:S01]  /*b690*/  FMUL.FTZ R11, R11, UR31 ;  /* 0x0000001f0b0b7c20 */ /* 0x000fe20008410000 */
[----:B----4-:R-:W-:Y:S01]  /*b6a0*/  FFMA.FTZ R22, R20, -UR14, R17 ;  /* 0x8000000e14167c23 */ /* 0x010fe20008010011 */
[----:B------:R-:W-:Y:S01]  /*b6b0*/  VIADD R20, R0, 0x8 ;  /* 0x0000000800147836 */ /* 0x000fe20000000000 */
[----:B------:R-:W-:Y:S01]  /*b6c0*/  FSEL R16, R2, -INF , !P1 ;  /* 0xff80000002107808 */ /* 0x000fe20004800000 */
[----:B------:R-:W-:Y:S01]  /*b6d0*/  VIADD R17, R0, 0x9 ;  /* 0x0000000900117836 */ /* 0x000fe20000000000 */
[-C--:B------:R-:W-:Y:S01]  /*b6e0*/  ISETP.GE.AND P1, PT, R18, R237.reuse, PT ;  /* 0x000000ed1200720c */ /* 0x080fe20003f26270 */
[----:B------:R-:W-:Y:S01]  /*b6f0*/  MUFU.TANH R13, R13 ;  /* 0x0000000d000d7308 */ /* 0x000fe20000002400 */
[----:B------:R-:W-:Y:S01]  /*b700*/  FSEL R2, R21, -INF , !P0 ;  /* 0xff80000015027808 */ /* 0x000fe20004000000 */
[----:B------:R-:W-:Y:S01]  /*b710*/  IMAD.IADD R21, R242, 0x1, -R20 ;  /* 0x00000001f2157824 */ /* 0x000fe200078e0a14 */
[----:B------:R-:W-:Y:S01]  /*b720*/  FSEL R14, R22, -INF , !P6 ;  /* 0xff800000160e7808 */ /* 0x000fe20007000000 */
[C---:B------:R-:W-:Y:S01]  /*b730*/  HMMA.16816.F32 R176, R28.reuse, R188, R176 ;  /* 0x000000bc1cb0723c */ /* 0x040fe200000018b0 */
[----:B------:R-:W-:Y:S01]  /*b740*/  ISETP.LT.OR P1, PT, R18, R238, P1 ;  /* 0x000000ee1200720c */ /* 0x000fe20000f21670 */
[C---:B------:R-:W-:Y:S01]  /*b750*/  IMAD.IADD R18, R239.reuse, 0x1, -R18 ;  /* 0x00000001ef127824 */ /* 0x040fe200078e0a12 */
[C---:B------:R-:W-:Y:S01]  /*b760*/  ISETP.GE.AND P0, PT, R20.reuse, R240, PT ;  /* 0x000000f01400720c */ /* 0x040fe20003f06270 */
[----:B------:R3:W4:Y:S01]  /*b770*/  MUFU.TANH R22, R23 ;  /* 0x0000001700167308 */ /* 0x0007220000002400 */
[C---:B------:R-:W-:Y:S01]  /*b780*/  ISETP.GE.AND P6, PT, R20.reuse, R237, PT ;  /* 0x000000ed1400720c */ /* 0x040fe20003fc6270 */
[C---:B-1----:R-:W-:Y:S01]  /*b790*/  HMMA.16816.F32 R184, R28.reuse, R168, R184 ;  /* 0x000000a81cb8723c */ /* 0x042fe200000018b8 */
[----:B------:R-:W-:Y:S01]  /*b7a0*/  ISETP.LT.OR P0, PT, R20, R241, P0 ;  /* 0x000000f11400720c */ /* 0x000fe20000701670 */
[----:B------:R-:W-:Y:S01]  /*b7b0*/  FMUL.FTZ R6, R6, UR31 ;  /* 0x0000001f06067c20 */ /* 0x000fe20008410000 */
[----:B------:R-:W-:Y:S01]  /*b7c0*/  ISETP.LT.OR P6, PT, R20, R238, P6 ;  /* 0x000000ee1400720c */ /* 0x000fe200037c1670 */
[----:B------:R-:W-:Y:S01]  /*b7d0*/  IMAD.IADD R20, R239, 0x1, -R20 ;  /* 0x00000001ef147824 */ /* 0x000fe200078e0a14 */
[----:B------:R-:W-:Y:S01]  /*b7e0*/  IABS R18, R18 ;  /* 0x0000001200127213 */ /* 0x000fe20000000000 */
[----:B------:R-:W-:Y:S01]  /*b7f0*/  MUFU.TANH R8, R8 ;  /* 0x0000000800087308 */ /* 0x000fe20000002400 */
[----:B------:R-:W-:Y:S01]  /*b800*/  IABS R21, R21 ;  /* 0x0000001500157213 */ /* 0x000fe20000000000 */
[----:B------:R-:W-:Y:S01]  /*b810*/  FMUL.FTZ R5, R5, UR31 ;  /* 0x0000001f05057c20 */ /* 0x000fe20008410000 */
[----:B------:R-:W-:Y:S01]  /*b820*/  IABS R20, R20 ;  /* 0x0000001400147213 */ /* 0x000fe20000000000 */
[C---:B------:R-:W-:Y:S01]  /*b830*/  HMMA.16816.F32 R180, R28.reuse, R170, R180 ;  /* 0x000000aa1cb4723c */ /* 0x040fe200000018b4 */
[----:B------:R-:W-:Y:S01]  /*b840*/  I2FP.F32.S32 R18, R18 ;  /* 0x0000001200127245 */ /* 0x000fe20000201400 */
[----:B------:R-:W-:Y:S01]  /*b850*/  FMUL.FTZ R7, R7, UR31 ;  /* 0x0000001f07077c20 */ /* 0x000fe20008410000 */
[----:B------:R-:W-:Y:S01]  /*b860*/  I2FP.F32.S32 R21, R21 ;  /* 0x0000001500157245 */ /* 0x000fe20000201400 */
[----:B------:R-:W-:Y:S01]  /*b870*/  MUFU.TANH R11, R11 ;  /* 0x0000000b000b7308 */ /* 0x000fe20000002400 */
[----:B---3--:R-:W-:Y:S01]  /*b880*/  IMAD.IADD R23, R242, 0x1, -R17 ;  /* 0x00000001f2177824 */ /* 0x008fe200078e0a11 */
[----:B------:R-:W-:Y:S01]  /*b890*/  I2FP.F32.S32 R20, R20 ;  /* 0x0000001400147245 */ /* 0x000fe20000201400 */
[----:B-----5:R-:W-:Y:S01]  /*b8a0*/  FFMA.FTZ R18, R18, -UR14, R19 ;  /* 0x8000000e12127c23 */ /* 0x020fe20008010013 */
[----:B--2---:R-:W-:Y:S01]  /*b8b0*/  FFMA.FTZ R21, R21, -UR14, R12 ;  /* 0x8000000e15157c23 */ /* 0x004fe2000801000c */
[----:B------:R-:W-:Y:S01]  /*b8c0*/  HMMA.16816.F32 R192, R28, R190, R192 ;  /* 0x000000be1cc0723c */ /* 0x000fe200000018c0 */
[----:B------:R-:W-:Y:S01]  /*b8d0*/  IABS R23, R23 ;  /* 0x0000001700177213 */ /* 0x000fe20000000000 */
[----:B----4-:R-:W-:Y:S01]  /*b8e0*/  FFMA.FTZ R20, R20, -UR14, R22 ;  /* 0x8000000e14147c23 */ /* 0x010fe20008010016 */
[----:B------:R1:W2:Y:S01]  /*b8f0*/  MUFU.TANH R19, R15 ;  /* 0x0000000f00137308 */ /* 0x0002a20000002400 */
[----:B------:R-:W-:Y:S01]  /*b900*/  FSEL R12, R18, -INF , !P1 ;  /* 0xff800000120c7808 */ /* 0x000fe20004800000 */
[C---:B------:R-:W-:Y:S01]  /*b910*/  VIADD R22, R0.reuse, 0x10 ;  /* 0x0000001000167836 */ /* 0x040fe20000000000 */
[----:B------:R-:W-:Y:S01]  /*b920*/  I2FP.F32.S32 R23, R23 ;  /* 0x0000001700177245 */ /* 0x000fe20000201400 */
[----:B------:R-:W-:Y:S01]  /*b930*/  VIADD R18, R0, 0x11 ;  /* 0x0000001100127836 */ /* 0x000fe20000000000 */
[----:B------:R-:W-:Y:S01]  /*b940*/  ISETP.GE.AND P1, PT, R17, R240, PT ;  /* 0x000000f01100720c */ /* 0x000fe20003f26270 */
[----:B------:R-:W-:Y:S01]  /*b950*/  FMUL.FTZ R184, R184, UR31 ;  /* 0x0000001fb8b87c20 */ /* 0x000fe20008410000 */
[----:B------:R-:W-:Y:S01]  /*b960*/  FMUL.FTZ R186, R186, UR31 ;  /* 0x0000001fbaba7c20 */ /* 0x000fe20008410000 */
[----:B------:R-:W-:Y:S01]  /*b970*/  FFMA.FTZ R13, R23, -UR14, R13 ;  /* 0x8000000e170d7c23 */ /* 0x000fe2000801000d */
[----:B------:R-:W-:Y:S01]  /*b980*/  ISETP.LT.OR P1, PT, R17, R241, P1 ;  /* 0x000000f11100720c */ /* 0x000fe20000f21670 */
[----:B------:R-:W-:Y:S01]  /*b990*/  FMUL.FTZ R23, R9, UR31 ;  /* 0x0000001f09177c20 */ /* 0x000fe20008410000 */
[----:B------:R-:W-:Y:S01]  /*b9a0*/  IMAD.IADD R9, R242, 0x1, -R18 ;  /* 0x00000001f2097824 */ /* 0x000fe200078e0a12 */
[----:B------:R-:W-:Y:S01]  /*b9b0*/  MUFU.TANH R5, R5 ;  /* 0x0000000500057308 */ /* 0x000fe20000002400 */
[----:B------:R-:W-:Y:S01]  /*b9c0*/  FSEL R13, R13, -INF , !P1 ;  /* 0xff8000000d0d7808 */ /* 0x000fe20004800000 */
[----:B------:R-:W-:Y:S01]  /*b9d0*/  FMUL.FTZ R187, R187, UR31 ;  /* 0x0000001fbbbb7c20 */ /* 0x000fe20008410000 */
[-C--:B------:R-:W-:Y:S01]  /*b9e0*/  ISETP.GE.AND P1, PT, R22, R237.reuse, PT ;  /* 0x000000ed1600720c */ /* 0x080fe20003f26270 */
[----:B------:R-:W-:Y:S01]  /*b9f0*/  FMUL.FTZ R181, R181, UR31 ;  /* 0x0000001fb5b57c20 */ /* 0x000fe20008410000 */
[----:B-1----:R-:W-:Y:S01]  /*ba00*/  FSEL R15, R21, -INF , !P0 ;  /* 0xff800000150f7808 */ /* 0x002fe20004000000 */
[----:B------:R-:W-:Y:S01]  /*ba10*/  FMUL.FTZ R21, R10, UR31 ;  /* 0x0000001f0a157c20 */ /* 0x000fe20008410000 */
[----:B------:R-:W-:Y:S01]  /*ba20*/  ISETP.GE.AND P0, PT, R17, R237, PT ;  /* 0x000000ed1100720c */ /* 0x000fe20003f06270 */
[----:B------:R-:W1:Y:S01]  /*ba30*/  MUFU.TANH R23, R23 ;  /* 0x0000001700177308 */ /* 0x000e620000002400 */
[----:B------:R-:W-:Y:S01]  /*ba40*/  FSEL R10, R20, -INF , !P6 ;  /* 0xff800000140a7808 */ /* 0x000fe20007000000 */
[----:B------:R-:W-:Y:S01]  /*ba50*/  FMUL.FTZ R183, R183, UR31 ;  /* 0x0000001fb7b77c20 */ /* 0x000fe20008410000 */
[----:B------:R-:W-:Y:S01]  /*ba60*/  ISETP.LT.OR P0, PT, R17, R238, P0 ;  /* 0x000000ee1100720c */ /* 0x000fe20000701670 */
[----:B------:R-:W-:Y:S01]  /*ba70*/  IMAD.IADD R17, R239, 0x1, -R17 ;  /* 0x00000001ef117824 */ /* 0x000fe200078e0a11 */
[----:B------:R-:W-:Y:S01]  /*ba80*/  ISETP.GE.AND P6, PT, R22, R240, PT ;  /* 0x000000f01600720c */ /* 0x000fe20003fc6270 */
[----:B------:R-:W-:Y:S01]  /*ba90*/  FMUL.FTZ R176, R176, UR31 ;  /* 0x0000001fb0b07c20 */ /* 0x000fe20008410000 */
[----:B------:R-:W-:Y:S01]  /*baa0*/  ISETP.LT.OR P1, PT, R22, R238, P1 ;  /* 0x000000ee1600720c */ /* 0x000fe20000f21670 */
[----:B------:R3:W4:Y:S01]  /*bab0*/  MUFU.TANH R20, R21 ;  /* 0x0000001500147308 */ /* 0x0007220000002400 */
[----:B------:R-:W-:Y:S01]  /*bac0*/  IABS R17, R17 ;  /* 0x0000001100117213 */ /* 0x000fe20000000000 */
[----:B------:R-:W-:Y:S01]  /*bad0*/  FMUL.FTZ R178, R178, UR31 ;  /* 0x0000001fb2b27c20 */ /* 0x000fe20008410000 */
[----:B------:R-:W-:Y:S01]  /*bae0*/  ISETP.LT.OR P6, PT, R22, R241, P6 ;  /* 0x000000f11600720c */ /* 0x000fe200037c1670 */
[----:B------:R-:W-:Y:S01]  /*baf0*/  FMUL.FTZ R177, R177, UR31 ;  /* 0x0000001fb1b17c20 */ /* 0x000fe20008410000 */
[----:B------:R-:W-:Y:S01]  /*bb00*/  I2FP.F32.S32 R17, R17 ;  /* 0x0000001100117245 */ /* 0x000fe20000201400 */
[----:B------:R-:W-:Y:S01]  /*bb10*/  FMUL.FTZ R194, R194, UR31 ;  /* 0x0000001fc2c27c20 */ /* 0x000fe20008410000 */
[----:B------:R-:W-:Y:S01]  /*bb20*/  IABS R9, R9 ;  /* 0x0000000900097213 */ /* 0x000fe20000000000 */
[----:B------:R-:W-:Y:S01]  /*bb30*/  MUFU.TANH R7, R7 ;  /* 0x0000000700077308 */ /* 0x000fe20000002400 */
[----:B------:R-:W-:Y:S01]  /*bb40*/  FMUL.FTZ R179, R179, UR31 ;  /* 0x0000001fb3b37c20 */ /* 0x000fe20008410000 */
[----:B--2---:R-:W-:Y:S01]  /*bb50*/  FFMA.FTZ R17, R17, -UR14, R19 ;  /* 0x8000000e11117c23 */ /* 0x004fe20008010013 */
[----:B------:R-:W-:Y:S01]  /*bb60*/  I2FP.F32.S32 R9, R9 ;  /* 0x0000000900097245 */ /* 0x000fe20000201400 */
[----:B------:R-:W-:Y:S01]  /*bb70*/  FMUL.FTZ R192, R192, UR31 ;  /* 0x0000001fc0c07c20 */ /* 0x000fe20008410000 */
[----:B------:R-:W-:Y:S01]  /*bb80*/  FMUL.FTZ R193, R193, UR31 ;  /* 0x0000001fc1c17c20 */ /* 0x000fe20008410000 */
[----:B------:R-:W-:-:S02]  /*bb90*/  FMUL.FTZ R195, R195, UR31 ;  /* 0x0000001fc3c37c20 */ /* 0x000fc40008410000 */
[----:B-1----:R-:W-:Y:S01]  /*bba0*/  FFMA.FTZ R23, R9, -UR14, R23 ;  /* 0x8000000e09177c23 */ /* 0x002fe20008010017 */
[--C-:B---3--:R-:W-:Y:S01]  /*bbb0*/  IMAD.IADD R21, R242, 0x1, -R22.reuse ;  /* 0x00000001f2157824 */ /* 0x108fe200078e0a16 */
[----:B------:R1:W-:Y:S01]  /*bbc0*/  MUFU.TANH R19, R6 ;  /* 0x0000000600137308 */ /* 0x0003e20000002400 */
[----:B------:R-:W-:Y:S02]  /*bbd0*/  IMAD.IADD R22, R239, 0x1, -R22 ;  /* 0x00000001ef167824 */ /* 0x000fe400078e0a16 */
[----:B------:R-:W-:Y:S01]  /*bbe0*/  VIADD R9, R0, 0x18 ;  /* 0x0000001800097836 */ /* 0x000fe20000000000 */
[----:B------:R-:W-:Y:S02]  /*bbf0*/  IABS R21, R21 ;  /* 0x0000001500157213 */ /* 0x000fe40000000000 */
[----:B------:R-:W-:Y:S02]  /*bc00*/  IABS R22, R22 ;  /* 0x0000001600167213 */ /* 0x000fe40000000000 */
[----:B------:R-:W-:Y:S01]  /*bc10*/  I2FP.F32.S32 R21, R21 ;  /* 0x0000001500157245 */ /* 0x000fe20000201400 */
[----:B------:R-:W-:Y:S01]  /*bc20*/  MUFU.TANH R187, R187 ;  /* 0x000000bb00bb7308 */ /* 0x000fe20000002400 */
[----:B------:R-:W-:-:S03]  /*bc30*/  I2FP.F32.S32 R22, R22 ;  /* 0x0000001600167245 */ /* 0x000fc60000201400 */
[----:B------:R-:W-:Y:S01]  /*bc40*/  FFMA.FTZ R21, R21, -UR14, R8 ;  /* 0x8000000e15157c23 */ /* 0x000fe20008010008 */
[----:B------:R-:W-:Y:S01]  /*bc50*/  FSEL R8, R17, -INF , !P0 ;  /* 0xff80000011087808 */ /* 0x000fe20004000000 */
[----:B------:R-:W-:Y:S01]  /*bc60*/  FMUL.FTZ R17, R4, UR31 ;  /* 0x0000001f04117c20 */ /* 0x000fe20008410000 */
[----:B------:R-:W-:Y:S01]  /*bc70*/  ISETP.GE.AND P0, PT, R18, R240, PT ;  /* 0x000000f01200720c */ /* 0x000fe20003f06270 */
[----:B----4-:R-:W-:Y:S01]  /*bc80*/  FFMA.FTZ R20, R22, -UR14, R20 ;  /* 0x8000000e16147c23 */ /* 0x010fe20008010014 */
[----:B------:R-:W-:Y:S01]  /*bc90*/  FSEL R189, R21, -INF , !P6 ;  /* 0xff80000015bd7808 */ /* 0x000fe20007000000 */
[----:B-1----:R-:W-:Y:S01]  /*bca0*/  IMAD.IADD R6, R242, 0x1, -R9 ;  /* 0x00000001f2067824 */ /* 0x002fe200078e0a09 */
[C---:B------:R-:W-:Y:S01]  /*bcb0*/  ISETP.GE.AND P6, PT, R18.reuse, R237, PT ;  /* 0x000000ed1200720c */ /* 0x040fe20003fc6270 */
[----:B------:R-:W1:Y:S01]  /*bcc0*/  MUFU.TANH R17, R17 ;  /* 0x0000001100117308 */ /* 0x000e620000002400 */
[----:B------:R-:W-:Y:S01]  /*bcd0*/  ISETP.LT.OR P0, PT, R18, R241, P0 ;  /* 0x000000f11200720c */ /* 0x000fe20000701670 */
[----:B------:R-:W-:Y:S01]  /*bce0*/  VIADD R4, R0, 0x19 ;  /* 0x0000001900047836 */ /* 0x000fe20000000000 */
[----:B------:R-:W-:Y:S01]  /*bcf0*/  ISETP.LT.OR P6, PT, R18, R238, P6 ;  /* 0x000000ee1200720c */ /* 0x000fe200037c1670 */
[----:B------:R-:W-:Y:S01]  /*bd00*/  IMAD.IADD R18, R239, 0x1, -R18 ;  /* 0x00000001ef127824 */ /* 0x000fe200078e0a12 */
[----:B------:R-:W-:Y:S01]  /*bd10*/  FSEL R30, R20, -INF , !P1 ;  /* 0xff800000141e7808 */ /* 0x000fe20004800000 */
[----:B------:R-:W-:Y:S01]  /*bd20*/  IMAD.IADD R20, R242, 0x1, -R4 ;  /* 0x00000001f2147824 */ /* 0x000fe200078e0a04 */
[----:B------:R-:W-:Y:S01]  /*bd30*/  FSEL R188, R23, -INF , !P0 ;  /* 0xff80000017bc7808 */ /* 0x000fe20004000000 */
[----:B------:R-:W-:Y:S01]  /*bd40*/  MUFU.TANH R181, R181 ;  /* 0x000000b500b57308 */ /* 0x000fe20000002400 */
[----:B------:R-:W-:-:S02]  /*bd50*/  ISETP.GE.AND P1, PT, R9, R240, PT ;  /* 0x000000f00900720c */ /* 0x000fc40003f26270 */
[C---:B------:R-:W-:Y:S02]  /*bd60*/  ISETP.GE.AND P0, PT, R9.reuse, R237, PT ;  /* 0x000000ed0900720c */ /* 0x040fe40003f06270 */
[----:B------:R-:W-:Y:S02]  /*bd70*/  IABS R18, R18 ;  /* 0x0000001200127213 */ /* 0x000fe40000000000 */
[C---:B------:R-:W-:Y:S01]  /*bd80*/  ISETP.LT.OR P1, PT, R9.reuse, R241, P1 ;  /* 0x000000f10900720c */ /* 0x040fe20000f21670 */
[----:B------:R-:W-:Y:S01]  /*bd90*/  MUFU.TANH R183, R183 ;  /* 0x000000b700b77308 */ /* 0x000fe20000002400 */
[----:B------:R-:W-:Y:S01]  /*bda0*/  ISETP.LT.OR P0, PT, R9, R238, P0 ;  /* 0x000000ee0900720c */ /* 0x000fe20000701670 */
[----:B------:R-:W-:Y:S01]  /*bdb0*/  IMAD.IADD R9, R239, 0x1, -R9 ;  /* 0x00000001ef097824 */ /* 0x000fe200078e0a09 */
[----:B------:R-:W-:Y:S02]  /*bdc0*/  IABS R6, R6 ;  /* 0x0000000600067213 */ /* 0x000fe40000000000 */
[----:B------:R-:W-:-:S02]  /*bdd0*/  I2FP.F32.S32 R18, R18 ;  /* 0x0000001200127245 */ /* 0x000fc40000201400 */
[----:B------:R-:W-:Y:S01]  /*bde0*/  I2FP.F32.S32 R6, R6 ;  /* 0x0000000600067245 */ /* 0x000fe20000201400 */
[----:B------:R-:W-:Y:S01]  /*bdf0*/  MUFU.TANH R177, R177 ;  /* 0x000000b100b17308 */ /* 0x000fe20000002400 */
[----:B------:R-:W-:Y:S01]  /*be00*/  IABS R9, R9 ;  /* 0x0000000900097213 */ /* 0x000fe20000000000 */
[----:B------:R-:W-:Y:S01]  /*be10*/  FFMA.FTZ R11, R18, -UR14, R11 ;  /* 0x8000000e120b7c23 */ /* 0x000fe2000801000b */
[----:B------:R-:W-:Y:S01]  /*be20*/  IABS R20, R20 ;  /* 0x0000001400147213 */ /* 0x000fe20000000000 */
[----:B-1----:R-:W-:Y:S01]  /*be30*/  FFMA.FTZ R6, R6, -UR14, R17 ;  /* 0x8000000e06067c23 */ /* 0x002fe20008010011 */
[----:B------:R-:W-:Y:S02]  /*be40*/  I2FP.F32.S32 R9, R9 ;  /* 0x0000000900097245 */ /* 0x000fe40000201400 */
[----:B------:R-:W-:Y:S01]  /*be50*/  I2FP.F32.S32 R20, R20 ;  /* 0x0000001400147245 */ /* 0x000fe20000201400 */
[----:B------:R-:W-:Y:S01]  /*be60*/  MUFU.TANH R194, R194 ;  /* 0x000000c200c27308 */ /* 0x000fe20000002400 */
[----:B------:R-:W-:Y:S01]  /*be70*/  FSEL R29, R11, -INF , !P6 ;  /* 0xff8000000b1d7808 */ /* 0x000fe20007000000 */
[----:B------:R-:W-:Y:S01]  /*be80*/  FFMA.FTZ R9, R9, -UR14, R19 ;  /* 0x8000000e09097c23 */ /* 0x000fe20008010013 */
[----:B------:R-:W-:Y:S01]  /*be90*/  ISETP.GE.AND P6, PT, R4, R240, PT ;  /* 0x000000f00400720c */ /* 0x000fe20003fc6270 */
[----:B------:R-:W-:Y:S01]  /*bea0*/  FFMA.FTZ R20, R20, -UR14, R5 ;  /* 0x8000000e14147c23 */ /* 0x000fe20008010005 */
[----:B------:R-:W-:Y:S01]  /*beb0*/  FSEL R35, R6, -INF , !P1 ;  /* 0xff80000006237808 */ /* 0x000fe20004800000 */
[----:B------:R-:W-:Y:S01]  /*bec0*/  VIADD R5, R0, 0x20 ;  /* 0x0000002000057836 */ /* 0x000fe20000000000 */
[C---:B------:R-:W-:Y:S01]  /*bed0*/  ISETP.GE.AND P1, PT, R4.reuse, R237, PT ;  /* 0x000000ed0400720c */ /* 0x040fe20003f26270 */
[----:B------:R-:W1:Y:S01]  /*bee0*/  MUFU.TANH R11, R184 ;  /* 0x000000b8000b7308 */ /* 0x000e620000002400 */
[----:B------:R-:W-:Y:S01]  /*bef0*/  ISETP.LT.OR P6, PT, R4, R241, P6 ;  /* 0x000000f10400720c */ /* 0x000fe200037c1670 */
[----:B------:R-:W-:Y:S01]  /*bf00*/  IMAD.IADD R17, R242, 0x1, -R5 ;  /* 0x00000001f2117824 */ /* 0x000fe200078e0a05 */
[----:B------:R-:W-:Y:S01]  /*bf10*/  ISETP.LT.OR P1, PT, R4, R238, P1 ;  /* 0x000000ee0400720c */ /* 0x000fe20000f21670 */
[----:B------:R-:W-:Y:S01]  /*bf20*/  IMAD.IADD R4, R239, 0x1, -R4 ;  /* 0x00000001ef047824 */ /* 0x000fe200078e0a04 */
[----:B------:R-:W-:Y:S01]  /*bf30*/  FSEL R28, R9, -INF , !P0 ;  /* 0xff800000091c7808 */ /* 0x000fe20004000000 */
[----:B------:R-:W-:Y:S01]  /*bf40*/  FMUL.FTZ R19, R185, UR31 ;  /* 0x0000001fb9137c20 */ /* 0x000fe20008410000 */
[----:B------:R-:W-:Y:S01]  /*bf50*/  FSEL R31, R20, -INF , !P6 ;  /* 0xff800000141f7808 */ /* 0x000fe20007000000 */
[----:B------:R-:W2:Y:S01]  /*bf60*/  MUFU.TANH R9, R186 ;  /* 0x000000ba00097308 */ /* 0x000ea20000002400 */
[C---:B------:R-:W-:Y:S01]  /*bf70*/  ISETP.GE.AND P0, PT, R5.reuse, R240, PT ;  /* 0x000000f00500720c */ /* 0x040fe20003f06270 */
[----:B------:R-:W-:Y:S01]  /*bf80*/  VIADD R6, R0, 0x21 ;  /* 0x0000002100067836 */ /* 0x000fe20000000000 */
[----:B------:R-:W-:-:S02]  /*bf90*/  ISETP.GE.AND P6, PT, R5, R237, PT ;  /* 0x000000ed0500720c */ /* 0x000fc40003fc6270 */
[C---:B------:R-:W-:Y:S01]  /*bfa0*/  ISETP.LT.OR P0, PT, R5.reuse, R241, P0 ;  /* 0x000000f10500720c */ /* 0x040fe20000701670 */
[----:B------:R-:W-:Y:S01]  /*bfb0*/  IMAD.IADD R18, R242, 0x1, -R6 ;  /* 0x00000001f2127824 */ /* 0x000fe200078e0a06 */
[----:B------:R-:W-:Y:S01]  /*bfc0*/  BAR.SYNC.DEFER_BLOCKING 0x0 ;  /* 0x0000000000007b1d */ /* 0x000fe20000010000 */
[----:B------:R-:W-:Y:S01]  /*bfd0*/  ISETP.LT.OR P6, PT, R5, R238, P6 ;  /* 0x000000ee0500720c */ /* 0x000fe200037c1670 */
[----:B------:R-:W-:Y:S01]  /*bfe0*/  IMAD.IADD R5, R239, 0x1, -R5 ;  /* 0x00000001ef057824 */ /* 0x000fe200078e0a05 */
[----:B------:R-:W-:Y:S02]  /*bff0*/  IABS R4, R4 ;  /* 0x0000000400047213 */ /* 0x000fe40000000000 */
[----:B------:R-:W-:Y:S01]  /*c000*/  IABS R17, R17 ;  /* 0x0000001100117213 */ /* 0x000fe20000000000 */
[----:B------:R-:W3:Y:S01]  /*c010*/  MUFU.TANH R19, R19 ;  /* 0x0000001300137308 */ /* 0x000ee20000002400 */
[----:B------:R-:W-:Y:S02]  /*c020*/  I2FP.F32.S32 R4, R4 ;  /* 0x0000000400047245 */ /* 0x000fe40000201400 */
[----:B------:R-:W-:-:S02]  /*c030*/  I2FP.F32.S32 R17, R17 ;  /* 0x0000001100117245 */ /* 0x000fc40000201400 */
[----:B------:R-:W-:Y:S01]  /*c040*/  IABS R5, R5 ;  /* 0x0000000500057213 */ /* 0x000fe20000000000 */
[----:B------:R-:W-:Y:S01]  /*c050*/  FFMA.FTZ R4, R4, -UR14, R7 ;  /* 0x8000000e04047c23 */ /* 0x000fe20008010007 */
[----:B------:R-:W-:Y:S01]  /*c060*/  IABS R18, R18 ;  /* 0x0000001200127213 */ /* 0x000fe20000000000 */
[----:B-1----:R-:W-:Y:S01]  /*c070*/  FFMA.FTZ R11, R17, -UR14, R11 ;  /* 0x8000000e110b7c23 */ /* 0x002fe2000801000b */
[----:B------:R-:W-:Y:S01]  /*c080*/  I2FP.F32.S32 R5, R5 ;  /* 0x0000000500057245 */ /* 0x000fe20000201400 */
[----:B------:R-:W-:Y:S01]  /*c090*/  VIADD R7, R0, 0x28 ;  /* 0x0000002800077836 */ /* 0x000fe20000000000 */
[----:B------:R-:W-:Y:S01]  /*c0a0*/  FSEL R34, R4, -INF , !P1 ;  /* 0xff80000004227808 */ /* 0x000fe20004800000 */
[----:B------:R-:W-:Y:S01]  /*c0b0*/  VIADD R4, R0, 0x29 ;  /* 0x0000002900047836 */ /* 0x000fe20000000000 */
[----:B------:R-:W-:Y:S01]  /*c0c0*/  FSEL R33, R11, -INF , !P0 ;  /* 0xff8000000b217808 */ /* 0x000fe20004000000 */
[----:B--2---:R-:W-:Y:S01]  /*c0d0*/  FFMA.FTZ R5, R5, -UR14, R9 ;  /* 0x8000000e05057c23 */ /* 0x004fe20008010009 */
[----:B------:R-:W-:Y:S01]  /*c0e0*/  ISETP.GE.AND P1, PT, R6, R240, PT ;  /* 0x000000f00600720c */ /* 0x000fe20003f26270 */
[----:B------:R-:W-:Y:S01]  /*c0f0*/  FMUL.FTZ R9, R180, UR31 ;  /* 0x0000001fb4097c20 */ /* 0x000fe20008410000 */
[----:B------:R-:W-:Y:S01]  /*c100*/  ISETP.GE.AND P0, PT, R6, R237, PT ;  /* 0x000000ed0600720c */ /* 0x000fe20003f06270 */
[----:B------:R-:W-:Y:S01]  /*c110*/  FMUL.FTZ R11, R182, UR31 ;  /* 0x0000001fb60b7c20 */ /* 0x000fe20008410000 */
[----:B------:R-:W-:Y:S01]  /*c120*/  I2FP.F32.S32 R18, R18 ;  /* 0x0000001200127245 */ /* 0x000fe20000201400 */
[----:B------:R-:W-:Y:S01]  /*c130*/  IMAD.IADD R17, R242, 0x1, -R4 ;  /* 0x00000001f2117824 */ /* 0x000fe200078e0a04 */
[C---:B------:R-:W-:Y:S01]  /*c140*/  ISETP.LT.OR P1, PT, R6.reuse, R241, P1 ;  /* 0x000000f10600720c */ /* 0x040fe20000f21670 */
[----:B------:R-:W1:Y:S01]  /*c150*/  MUFU.TANH R9, R9 ;  /* 0x0000000900097308 */ /* 0x000e620000002400 */
[----:B------:R-:W-:Y:S01]  /*c160*/  ISETP.LT.OR P0, PT, R6, R238, P0 ;  /* 0x000000ee0600720c */ /* 0x000fe20000701670 */
[----:B------:R-:W-:-:S02]  /*c170*/  IMAD.IADD R6, R239, 0x1, -R6 ;  /* 0x00000001ef067824 */ /* 0x000fc400078e0a06 */
[----:B---3--:R-:W-:Y:S01]  /*c180*/  FFMA.FTZ R18, R18, -UR14, R19 ;  /* 0x8000000e12127c23 */ /* 0x008fe20008010013 */
[----:B------:R-:W-:Y:S01]  /*c190*/  FSEL R199, R5, -INF , !P6 ;  /* 0xff80000005c77808 */ /* 0x000fe20007000000 */
[----:B------:R-:W-:Y:S01]  /*c1a0*/  IMAD.IADD R5, R242, 0x1, -R7 ;  /* 0x00000001f2057824 */ /* 0x000fe200078e0a07 */
[C---:B------:R-:W-:Y:S02]  /*c1b0*/  ISETP.GE.AND P6, PT, R7.reuse, R240, PT ;  /* 0x000000f00700720c */ /* 0x040fe40003fc6270 */
[----:B------:R-:W-:Y:S01]  /*c1c0*/  IABS R6, R6 ;  /* 0x0000000600067213 */ /* 0x000fe20000000000 */
[----:B------:R-:W2:Y:S01]  /*c1d0*/  MUFU.TANH R11, R11 ;  /* 0x0000000b000b7308 */ /* 0x000ea20000002400 */
[----:B------:R-:W-:Y:S02]  /*c1e0*/  FSEL R32, R18, -INF , !P1 ;  /* 0xff80000012207808 */ /* 0x000fe40004800000 */
[----:B------:R-:W-:Y:S02]  /*c1f0*/  ISETP.GE.AND P1, PT, R7, R237, PT ;  /* 0x000000ed0700720c */ /* 0x000fe40003f26270 */
[----:B------:R-:W-:-:S02]  /*c200*/  IABS R5, R5 ;  /* 0x0000000500057213 */ /* 0x000fc40000000000 */
[----:B------:R-:W-:Y:S01]  /*c210*/  I2FP.F32.S32 R6, R6 ;  /* 0x0000000600067245 */ /* 0x000fe20000201400 */
[----:B------:R-:W-:Y:S01]  /*c220*/  MUFU.TANH R193, R193 ;  /* 0x000000c100c17308 */ /* 0x000fe20000002400 */
[C---:B------:R-:W-:Y:S02]  /*c230*/  ISETP.LT.OR P6, PT, R7.reuse, R241, P6 ;  /* 0x000000f10700720c */ /* 0x040fe400037c1670 */
[----:B------:R-:W-:Y:S01]  /*c240*/  ISETP.LT.OR P1, PT, R7, R238, P1 ;  /* 0x000000ee0700720c */ /* 0x000fe20000f21670 */
[----:B------:R-:W-:Y:S01]  /*c250*/  IMAD.IADD R7, R239, 0x1, -R7 ;  /* 0x00000001ef077824 */ /* 0x000fe200078e0a07 */
[----:B------:R-:W-:Y:S01]  /*c260*/  I2FP.F32.S32 R5, R5 ;  /* 0x0000000500057245 */ /* 0x000fe20000201400 */
[----:B------:R-:W-:Y:S01]  /*c270*/  FFMA.FTZ R6, R6, -UR14, R187 ;  /* 0x8000000e06067c23 */ /* 0x000fe200080100bb */
[----:B------:R-:W-:Y:S01]  /*c280*/  IABS R17, R17 ;  /* 0x0000001100117213 */ /* 0x000fe20000000000 */
[----:B------:R-:W-:Y:S01]  /*c290*/  MUFU.TANH R195, R195 ;  /* 0x000000c300c37308 */ /* 0x000fe20000002400 */
[----:B------:R-:W-:Y:S01]  /*c2a0*/  IABS R7, R7 ;  /* 0x0000000700077213 */ /* 0x000fe20000000000 */
[----:B-1----:R-:W-:Y:S01]  /*c2b0*/  FFMA.FTZ R5, R5, -UR14, R9 ;  /* 0x8000000e05057c23 */ /* 0x002fe20008010009 */
[----:B------:R-:W-:Y:S01]  /*c2c0*/  I2FP.F32.S32 R17, R17 ;  /* 0x0000001100117245 */ /* 0x000fe20000201400 */
[----:B------:R-:W-:Y:S01]  /*c2d0*/  VIADD R9, R0, 0x30 ;  /* 0x0000003000097836 */ /* 0x000fe20000000000 */
[----:B------:R-:W-:-:S02]  /*c2e0*/  FSEL R198, R6, -INF , !P0 ;  /* 0xff80000006c67808 */ /* 0x000fc40004000000 */
[----:B------:R-:W-:Y:S01]  /*c2f0*/  ISETP.GE.AND P0, PT, R4, R240, PT ;  /* 0x000000f00400720c */ /* 0x000fe20003f06270 */
[----:B------:R-:W-:Y:S01]  /*c300*/  FFMA.FTZ R17, R17, -UR14, R181 ;  /* 0x8000000e11117c23 */ /* 0x000fe200080100b5 */
[----:B------:R-:W-:Y:S01]  /*c310*/  I2FP.F32.S32 R7, R7 ;  /* 0x0000000700077245 */ /* 0x000fe20000201400 */
[----:B------:R-:W1:Y:S01]  /*c320*/  MUFU.TANH R6, R176 ;  /* 0x000000b000067308 */ /* 0x000e620000002400 */
[----:B------:R-:W-:Y:S01]  /*c330*/  FSEL R204, R5, -INF , !P6 ;  /* 0xff80000005cc7808 */ /* 0x000fe20007000000 */
[----:B------:R-:W-:Y:S01]  /*c340*/  VIADD R5, R0, 0x31 ;  /* 0x0000003100057836 */ /* 0x000fe20000000000 */
[C---:B------:R-:W-:Y:S01]  /*c350*/  ISETP.GE.AND P6, PT, R4.reuse, R237, PT ;  /* 0x000000ed0400720c */ /* 0x040fe20003fc6270 */
[----:B--2---:R-:W-:Y:S01]  /*c360*/  FFMA.FTZ R7, R7, -UR14, R11 ;  /* 0x8000000e07077c23 */ /* 0x004fe2000801000b */
[C---:B------:R-:W-:Y:S01]  /*c370*/  ISETP.LT.OR P0, PT, R4.reuse, R241, P0 ;  /* 0x000000f10400720c */ /* 0x040fe20000701670 */
[C-C-:B------:R-:W-:Y:S01]  /*c380*/  IMAD.IADD R11, R239.reuse, 0x1, -R9.reuse ;  /* 0x00000001ef0b7824 */ /* 0x140fe200078e0a09 */
[----:B------:R-:W-:Y:S01]  /*c390*/  ISETP.LT.OR P6, PT, R4, R238, P6 ;  /* 0x000000ee0400720c */ /* 0x000fe200037c1670 */
[----:B------:R-:W-:Y:S01]  /*c3a0*/  IMAD.IADD R4, R239, 0x1, -R4 ;  /* 0x00000001ef047824 */ /* 0x000fe200078e0a04 */
[----:B------:R-:W-:Y:S01]  /*c3b0*/  FSEL R201, R17, -INF , !P0 ;  /* 0xff80000011c97808 */ /* 0x000fe20004000000 */
[C---:B------:R-:W-:Y:S01]  /*c3c0*/  IMAD.IADD R17, R242.reuse, 0x1, -R9 ;  /* 0x00000001f2117824 */ /* 0x040fe200078e0a09 */
[----:B------:R-:W-:Y:S01]  /*c3d0*/  FSEL R197, R7, -INF , !P1 ;  /* 0xff80000007c57808 */ /* 0x000fe20004800000 */
[----:B------:R-:W-:Y:S01]  /*c3e0*/  IMAD.IADD R18, R242, 0x1, -R5 ;  /* 0x00000001f2127824 */ /* 0x000fe200078e0a05 */
[----:B------:R-:W2:Y:S01]  /*c3f0*/  MUFU.TANH R7, R178 ;  /* 0x000000b200077308 */ /* 0x000ea20000002400 */
[----:B------:R-:W-:-:S02]  /*c400*/  IABS R4, R4 ;  /* 0x0000000400047213 */ /* 0x000fc40000000000 */
[----:B------:R-:W-:Y:S02]  /*c410*/  IABS R17, R17 ;  /* 0x0000001100117213 */ /* 0x000fe40000000000 */
[----:B------:R-:W-:Y:S02]  /*c420*/  I2FP.F32.S32 R4, R4 ;  /* 0x0000000400047245 */ /* 0x000fe40000201400 */
[----:B------:R-:W-:Y:S02]  /*c430*/  I2FP.F32.S32 R17, R17 ;  /* 0x0000001100117245 */ /* 0x000fe40000201400 */
[----:B------:R-:W-:Y:S01]  /*c440*/  ISETP.GE.AND P1, PT, R9, R240, PT ;  /* 0x000000f00900720c */ /* 0x000fe20003f26270 */
[----:B------:R-:W-:Y:S01]  /*c450*/  FFMA.FTZ R4, R4, -UR14, R183 ;  /* 0x8000000e04047c23 */ /* 0x000fe200080100b7 */
[----:B------:R-:W-:Y:S01]  /*c460*/  IABS R11, R11 ;  /* 0x0000000b000b7213 */ /* 0x000fe20000000000 */
[----:B-1----:R-:W-:Y:S01]  /*c470*/  FFMA.FTZ R6, R17, -UR14, R6 ;  /* 0x8000000e11067c23 */ /* 0x002fe20008010006 */
[----:B------:R-:W-:-:S02]  /*c480*/  ISETP.LT.OR P1, PT, R9, R241, P1 ;  /* 0x000000f10900720c */ /* 0x000fc40000f21670 */
[----:B------:R-:W-:Y:S02]  /*c490*/  I2FP.F32.S32 R11, R11 ;  /* 0x0000000b000b7245 */ /* 0x000fe40000201400 */
[-C--:B------:R-:W-:Y:S02]  /*c4a0*/  ISETP.GE.AND P0, PT, R9, R237.reuse, PT ;  /* 0x000000ed0900720c */ /* 0x080fe40003f06270 */
[----:B------:R-:W-:Y:S01]  /*c4b0*/  IABS R18, R18 ;  /* 0x0000001200127213 */ /* 0x000fe20000000000 */
[----:B--2---:R-:W-:Y:S01]  /*c4c0*/  FFMA.FTZ R7, R11, -UR14, R7 ;  /* 0x8000000e0b077c23 */ /* 0x004fe20008010007 */
[----:B------:R-:W-:Y:S01]  /*c4d0*/  FSEL R196, R4, -INF , !P6 ;  /* 0xff80000004c47808 */ /* 0x000fe20007000000 */
[----:B------:R-:W-:Y:S01]  /*c4e0*/  VIADD R4, R0, 0x38 ;  /* 0x0000003800047836 */ /* 0x000fe20000000000 */
[----:B------:R-:W-:Y:S01]  /*c4f0*/  FSEL R184, R6, -INF , !P1 ;  /* 0xff80000006b87808 */ /* 0x000fe20004800000 */
[----:B------:R-:W-:Y:S01]  /*c500*/  VIADD R0, R0, 0x39 ;  /* 0x0000003900007836 */ /* 0x000fe20000000000 */
[C---:B------:R-:W-:Y:S01]  /*c510*/  ISETP.GE.AND P6, PT, R5.reuse, R240, PT ;  /* 0x000000f00500720c */ /* 0x040fe20003fc6270 */
[----:B------:R1:W2:Y:S01]  /*c520*/  MUFU.TANH R6, R179 ;  /* 0x000000b300067308 */ /* 0x0002a20000002400 */
[----:B------:R-:W-:Y:S01]  /*c530*/  ISETP.GE.AND P1, PT, R5, R237, PT ;  /* 0x000000ed0500720c */ /* 0x000fe20003f26270 */
[--C-:B------:R-:W-:Y:S01]  /*c540*/  IMAD.IADD R11, R242, 0x1, -R4.reuse ;  /* 0x00000001f20b7824 */ /* 0x100fe200078e0a04 */
[----:B------:R-:W-:Y:S01]  /*c550*/  ISETP.LT.OR P0, PT, R9, R238, P0 ;  /* 0x000000ee0900720c */ /* 0x000fe20000701670 */
[----:B------:R-:W-:Y:S01]  /*c560*/  IMAD.IADD R9, R239, 0x1, -R4 ;  /* 0x00000001ef097824 */ /* 0x000fe200078e0a04 */
[----:B------:R-:W-:-:S02]  /*c570*/  I2FP.F32.S32 R18, R18 ;  /* 0x0000001200127245 */ /* 0x000fc40000201400 */
[C---:B------:R-:W-:Y:S02]  /*c580*/  ISETP.LT.OR P6, PT, R5.reuse, R241, P6 ;  /* 0x000000f10500720c */ /* 0x040fe400037c1670 */
[----:B------:R-:W-:Y:S01]  /*c590*/  ISETP.LT.OR P1, PT, R5, R238, P1 ;  /* 0x000000ee0500720c */ /* 0x000fe20000f21670 */
[----:B------:R-:W-:Y:S02]  /*c5a0*/  IMAD.IADD R5, R239, 0x1, -R5 ;  /* 0x00000001ef057824 */ /* 0x000fe400078e0a05 */
[----:B------:R-:W-:Y:S01]  /*c5b0*/  FFMA.FTZ R18, R18, -UR14, R177 ;  /* 0x8000000e12127c23 */ /* 0x000fe200080100b1 */
[----:B------:R-:W-:Y:S02]  /*c5c0*/  IABS R9, R9 ;  /* 0x0000000900097213 */ /* 0x000fe40000000000 */
[----:B------:R-:W-:Y:S02]  /*c5d0*/  IABS R11, R11 ;  /* 0x0000000b000b7213 */ /* 0x000fe40000000000 */
[----:B------:R-:W-:-:S02]  /*c5e0*/  IABS R5, R5 ;  /* 0x0000000500057213 */ /* 0x000fc40000000000 */
[----:B-1----:R-:W-:Y:S02]  /*c5f0*/  FSEL R179, R7, -INF , !P0 ;  /* 0xff80000007b37808 */ /* 0x002fe40004000000 */
[----:B------:R-:W1:Y:S01]  /*c600*/  MUFU.TANH R7, R192 ;  /* 0x000000c000077308 */ /* 0x000e620000002400 */
[----:B------:R-:W-:Y:S02]  /*c610*/  FSEL R183, R18, -INF , !P6 ;  /* 0xff80000012b77808 */ /* 0x000fe40007000000 */
[----:B------:R-:W-:Y:S02]  /*c620*/  I2FP.F32.S32 R9, R9 ;  /* 0x0000000900097245 */ /* 0x000fe40000201400 */
[C---:B------:R-:W-:Y:S02]  /*c630*/  ISETP.GE.AND P0, PT, R4.reuse, R240, PT ;  /* 0x000000f00400720c */ /* 0x040fe40003f06270 */
[----:B------:R-:W-:Y:S01]  /*c640*/  ISETP.GE.AND P6, PT, R4, R237, PT ;  /* 0x000000ed0400720c */ /* 0x000fe20003fc6270 */
[----:B------:R-:W-:Y:S01]  /*c650*/  FFMA.FTZ R9, R9, -UR14, R194 ;  /* 0x8000000e09097c23 */ /* 0x000fe200080100c2 */
[----:B------:R-:W-:-:S02]  /*c660*/  I2FP.F32.S32 R5, R5 ;  /* 0x0000000500057245 */ /* 0x000fc40000201400 */
[C---:B------:R-:W-:Y:S02]  /*c670*/  ISETP.LT.OR P0, PT, R4.reuse, R241, P0 ;  /* 0x000000f10400720c */ /* 0x040fe40000701670 */
[----:B------:R-:W-:Y:S01]  /*c680*/  ISETP.LT.OR P6, PT, R4, R238, P6 ;  /* 0x000000ee0400720c */ /* 0x000fe200037c1670 */
[----:B--2---:R-:W-:Y:S01]  /*c690*/  FFMA.FTZ R5, R5, -UR14, R6 ;  /* 0x8000000e05057c23 */ /* 0x004fe20008010006 */
[--C-:B------:R-:W-:Y:S01]  /*c6a0*/  IMAD.IADD R4, R242, 0x1, -R0.reuse ;  /* 0x00000001f2047824 */ /* 0x100fe200078e0a00 */
[----:B------:R-:W-:Y:S01]  /*c6b0*/  I2FP.F32.S32 R11, R11 ;  /* 0x0000000b000b7245 */ /* 0x000fe20000201400 */
[----:B------:R-:W-:Y:S01]  /*c6c0*/  IMAD.IADD R6, R239, 0x1, -R0 ;  /* 0x00000001ef067824 */ /* 0x000fe200078e0a00 */
[----:B------:R-:W-:Y:S02]  /*c6d0*/  FSEL R176, R9, -INF , !P6 ;  /* 0xff80000009b07808 */ /* 0x000fe40007000000 */
[----:B------:R-:W-:Y:S01]  /*c6e0*/  IABS R4, R4 ;  /* 0x0000000400047213 */ /* 0x000fe20000000000 */
[----:B-1----:R-:W-:Y:S01]  /*c6f0*/  FFMA.FTZ R7, R11, -UR14, R7 ;  /* 0x8000000e0b077c23 */ /* 0x002fe20008010007 */
[----:B------:R-:W-:-:S02]  /*c700*/  PLOP3.LUT P6, PT, PT, PT, UP0, 0x80, 0x0 ;  /* 0x000000000000781c */ /* 0x000fc40003fcf008 */
[----:B------:R-:W-:Y:S02]  /*c710*/  IABS R6, R6 ;  /* 0x0000000600067213 */ /* 0x000fe40000000000 */
[----:B------:R-:W-:Y:S02]  /*c720*/  I2FP.F32.S32 R180, R4 ;  /* 0x0000000400b47245 */ /* 0x000fe40000201400 */
[----:B------:R-:W-:Y:S02]  /*c730*/  I2FP.F32.S32 R4, R6 ;  /* 0x0000000600047245 */ /* 0x000fe40000201400 */
[----:B------:R-:W-:Y:S01]  /*c740*/  FSEL R178, R5, -INF , !P1 ;  /* 0xff80000005b27808 */ /* 0x000fe20004800000 */
[----:B------:R-:W-:Y:S01]  /*c750*/  FFMA.FTZ R180, R180, -UR14, R193 ;  /* 0x8000000eb4b47c23 */ /* 0x000fe200080100c1 */
[----:B------:R-:W-:Y:S01]  /*c760*/  FSEL R182, R7, -INF , !P0 ;  /* 0xff80000007b67808 */ /* 0x000fe20004000000 */
[----:B------:R-:W-:Y:S01]  /*c770*/  FFMA.FTZ R4, R4, -UR14, R195 ;  /* 0x8000000e04047c23 */ /* 0x000fe200080100c3 */
[----:B------:R-:W-:-:S02]  /*c780*/  ISETP.GE.AND P1, PT, R0, R240, PT ;  /* 0x000000f00000720c */ /* 0x000fc40003f26270 */
        /* <DEDUP_REMOVED lines=81> */
.L_x_7748:
[----:B------:R-:W-:-:S04]  /*cca0*/  ULEA UR16, -UR10, URZ, 0x6 ;  /* 0x0000003f0a107291 */ /* 0x000fc8000f8e313f */
[----:B------:R-:W-:-:S12]  /*ccb0*/  USHF.R.S32.HI UR9, URZ, 0x1f, UR16 ;  /* 0x0000001f3f097899 */ /* 0x000fd80008011410 */
.L_x_7749:
[C---:B------:R-:W-:Y:S01]  /*ccc0*/  @!P4 IADD3 R4, P0, R200.reuse, UR16, RZ ;  /* 0x00000010c804cc10 */ /* 0x040fe2000ff1e0ff */
[----:B------:R-:W-:Y:S01]  /*ccd0*/  UIADD3 UR4, UP1, UP0, UR28, UR16, UR28 ;  /* 0x000000101c047290 */ /* 0x000fe2000f83e01c */
[----:B------:R-:W-:Y:S01]  /*cce0*/  @!P3 IADD3 R6, P1, R200, UR16, RZ ;  /* 0x00000010c806bc10 */ /* 0x000fe2000ff3e0ff */
[----:B------:R1:W-:Y:S01]  /*ccf0*/  @P5 STS.128 [R235+0x8000], RZ ;  /* 0x008000ffeb005388 */ /* 0x0003e20000000c00 */
[----:B------:R-:W-:Y:S01]  /*cd00*/  @!P4 IADD3.X R0, R165, UR9, RZ, P0, !PT ;  /* 0x00000009a500cc10 */ /* 0x000fe200087fe4ff */
[----:B------:R-:W-:Y:S01]  /*cd10*/  UIADD3.X UR8, UR25, UR9, UR25, UP1, UP0 ;  /* 0x0000000919087290 */ /* 0x000fe20008fe0419 */
[C---:B------:R-:W-:Y:S01]  /*cd20*/  @!P4 LEA R186, P0, R4.reuse, UR18, 0x1 ;  /* 0x0000001204bacc11 */ /* 0x040fe2000f8008ff */
[----:B------:R-:W-:Y:S01]  /*cd30*/  UIADD3 UR7, UP1, UR28, UR4, URZ ;  /* 0x000000041c077290 */ /* 0x000fe2000ff3e03f */
[----:B------:R-:W-:Y:S01]  /*cd40*/  BSSY B0, `(.L_x_7750) ;  /* 0x0000092000007945 */ /* 0x000fe20003800000 */
[----:B------:R-:W-:Y:S01]  /*cd50*/  VOTEU.ALL UP0, P5 ;  /* 0x00000000003f7886 */ /* 0x000fe20002800000 */
[----:B------:R-:W-:-:S02]  /*cd60*/  @!P4 LEA.HI.X R187, R4, UR19, R0, 0x1, P0 ;  /* 0x0000001304bbcc11 */ /* 0x000fc400080f0c00 */
[----:B------:R-:W-:Y:S02]  /*cd70*/  @!P2 IADD3 R5, P0, R200, UR16, RZ ;  /* 0x00000010c805ac10 */ /* 0x000fe4000ff1e0ff */
[C---:B------:R-:W-:Y:S01]  /*cd80*/  @!P3 IADD3.X R4, R165.reuse, UR9, RZ, P1, !PT ;  /* 0x00000009a504bc10 */ /* 0x040fe20008ffe4ff */
[----:B------:R-:W-:Y:S01]  /*cd90*/  @!UP0 UIADD3 UR17, UP2, UR28, UR16, URZ ;  /* 0x000000101c118290 */ /* 0x000fe2000ff5e03f */
[C---:B------:R-:W-:Y:S02]  /*cda0*/  @!P3 LEA R26, P1, R6.reuse, UR18, 0x1 ;  /* 0x00000012061abc11 */ /* 0x040fe4000f8208ff */
[----:B------:R-:W-:Y:S01]  /*cdb0*/  @!P2 IADD3.X R0, R165, UR9, RZ, P0, !PT ;  /* 0x00000009a500ac10 */ /* 0x000fe200087fe4ff */
[----:B------:R-:W-:Y:S01]  /*cdc0*/  @!UP0 UIADD3.X UR11, UR25, UR9, URZ, UP2, !UPT ;  /* 0x00000009190b8290 */ /* 0x000fe200097fe43f */
[----:B------:R-:W-:Y:S01]  /*cdd0*/  @!P3 LEA.HI.X R27, R6, UR19, R4, 0x1, P1 ;  /* 0x00000013061bbc11 */ /* 0x000fe200088f0c04 */
[----:B------:R-:W-:Y:S01]  /*cde0*/  IMAD.U32 R4, RZ, RZ, UR16 ;  /* 0x00000010ff047e24 */ /* 0x000fe2000f8e00ff */
[----:B------:R-:W-:-:S04]  /*cdf0*/  @!P2 LEA R24, P0, R5, UR18, 0x1 ;  /* 0x000000120518ac11 */ /* 0x000fc8000f8008ff */
[----:B------:R-:W-:Y:S01]  /*ce00*/  @!P2 LEA.HI.X R25, R5, UR19, R0, 0x1, P0 ;  /* 0x000000130519ac11 */ /* 0x000fe200080f0c00 */
[----:B------:R-:W-:Y:S01]  /*ce10*/  IMAD.U32 R0, RZ, RZ, UR9 ;  /* 0x00000009ff007e24 */ /* 0x000fe2000f8e00ff */
[----:B------:R-:W-:Y:S01]  /*ce20*/  @!P4 IADD3 R7, P1, P0, R200, UR28, R4 ;  /* 0x0000001cc807cc10 */ /* 0x000fe2000f83e004 */
[----:B------:R-:W-:-:S03]  /*ce30*/  IMAD.U32 R5, RZ, RZ, UR9 ;  /* 0x00000009ff057e24 */ /* 0x000fc6000f8e00ff */
[----:B------:R-:W-:Y:S02]  /*ce40*/  @!P4 IADD3.X R6, R165, UR25, R0, P1, P0 ;  /* 0x00000019a506cc10 */ /* 0x000fe40008fe0400 */
[C---:B------:R-:W-:Y:S02]  /*ce50*/  @!P4 LEA R172, P0, R7.reuse, UR18, 0x1 ;  /* 0x0000001207accc11 */ /* 0x040fe4000f8008ff */
[C---:B------:R-:W-:Y:S02]  /*ce60*/  @!P5 LEA R194, P1, R4.reuse, R247, 0x1 ;  /* 0x000000f704c2d211 */ /* 0x040fe400078208ff */
[----:B------:R-:W-:Y:S01]  /*ce70*/  @!P4 LEA.HI.X R173, R7, UR19, R6, 0x1, P0 ;  /* 0x0000001307adcc11 */ /* 0x000fe200080f0c06 */
[----:B------:R-:W-:Y:S01]  /*ce80*/  IMAD.U32 R6, RZ, RZ, UR4 ;  /* 0x00000004ff067e24 */ /* 0x000fe2000f8e00ff */
[----:B------:R-:W-:Y:S01]  /*ce90*/  @!P5 LEA.HI.X R195, R4, R246, R5, 0x1, P1 ;  /* 0x000000f604c3d211 */ /* 0x000fe200008f0c05 */
[----:B------:R-:W-:Y:S01]  /*cea0*/  IMAD.U32 R5, RZ, RZ, UR8 ;  /* 0x00000008ff057e24 */ /* 0x000fe2000f8e00ff */
[----:B------:R-:W-:-:S03]  /*ceb0*/  @!P3 IADD3 R9, P1, P0, R200, UR28, R4 ;  /* 0x0000001cc809bc10 */ /* 0x000fc6000f83e004 */
[----:B------:R-:W-:Y:S01]  /*cec0*/  @!PT LDS RZ, [RZ] ;  /* 0x00000000fffff984 */ /* 0x000fe20000000800 */
[----:B------:R-:W-:Y:S01]  /*ced0*/  @!PT LDS RZ, [RZ] ;  /* 0x00000000fffff984 */ /* 0x000fe20000000800 */
[----:B------:R-:W-:Y:S01]  /*cee0*/  @!PT LDS RZ, [RZ] ;  /* 0x00000000fffff984 */ /* 0x000fe20000000800 */
[----:B------:R2:W-:Y:S01]  /*cef0*/  @!P5 LDGSTS.E.BYPASS.LTC128B.128 [R235+0x8000], desc[UR26][R194.64] ;  /* 0x08000000c2ebdfae */ /* 0x0005e2000b901d5a */
[C---:B------:R-:W-:Y:S02]  /*cf00*/  @!P3 IADD3.X R7, R165.reuse, UR25, R0, P1, P0 ;  /* 0x00000019a507bc10 */ /* 0x040fe40008fe0400 */
[----:B------:R-:W-:Y:S01]  /*cf10*/  @!P2 IADD3 R4, P1, P0, R200, UR28, R4 ;  /* 0x0000001cc804ac10 */ /* 0x000fe2000f83e004 */
[----:B------:R1:W-:Y:S03]  /*cf20*/  @P4 STS.128 [R235+0xa000], RZ ;  /* 0x00a000ffeb004388 */ /* 0x0003e60000000c00 */
[----:B------:R-:W-:Y:S01]  /*cf30*/  @!P2 IADD3.X R0, R165, UR25, R0, P1, P0 ;  /* 0x00000019a500ac10 */ /* 0x000fe20008fe0400 */
[----:B------:R-:W-:Y:S01]  /*cf40*/  @!PT LDS RZ, [RZ] ;  /* 0x00000000fffff984 */ /* 0x000fe20000000800 */
[----:B------:R-:W-:Y:S01]  /*cf50*/  @!PT LDS RZ, [RZ] ;  /* 0x00000000fffff984 */ /* 0x000fe20000000800 */
[----:B------:R-:W-:Y:S01]  /*cf60*/  @!PT LDS RZ, [RZ] ;  /* 0x00000000fffff984 */ /* 0x000fe20000000800 */
[----:B------:R3:W-:Y:S01]  /*cf70*/  @!P4 LDGSTS.E.BYPASS.LTC128B.128 [R235+0xa000], desc[UR26][R186.64+0x80] ;  /* 0x0a000080baebcfae */ /* 0x0007e2000b901d5a */
[C---:B------:R-:W-:Y:S02]  /*cf80*/  @!P3 LEA R22, P0, R9.reuse, UR18, 0x1 ;  /* 0x000000120916bc11 */ /* 0x040fe4000f8008ff */
        /* <DEDUP_REMOVED lines=44> */
[C---:B--2---:R-:W-:Y:S01]  /*d250*/  @!P4 LEA R194, P0, R4.reuse, UR18, 0x1 ;  /* 0x0000001204c2cc11 */ /* 0x044fe2000f8008ff */
        /* <DEDUP_REMOVED lines=64> */
.L_x_7751:
[----:B------:R-:W-:Y:S05]  /*d660*/  BSYNC B0 ;  /* 0x0000000000007941 */ /* 0x000fea0003800000 */
.L_x_7750:
[----:B------:R-:W0:Y:S01]  /*d670*/  LDGDEPBAR ;  /* 0x00000000000079af */ /* 0x000e220000000000 */
[----:B--2---:R-:W-:Y:S02]  /*d680*/  IMAD.U32 R4, RZ, RZ, UR16 ;  /* 0x00000010ff047e24 */ /* 0x004fe4000f8e00ff */
[----:B------:R-:W-:-:S03]  /*d690*/  IMAD.U32 R0, RZ, RZ, UR9 ;  /* 0x00000009ff007e24 */ /* 0x000fc6000f8e00ff */
[----:B------:R-:W-:-:S04]  /*d6a0*/  LEA R247, P0, R4, R247, 0x1 ;  /* 0x000000f704f77211 */ /* 0x000fc800078008ff */
[----:B------:R-:W-:-:S09]  /*d6b0*/  LEA.HI.X R246, R4, R246, R0, 0x1, P0 ;  /* 0x000000f604f67211 */ /* 0x000fd200000f0c00 */
.L_x_7747:
        /* <DEDUP_REMOVED lines=53> */
[----:B------:R-:W-:Y:S01]  /*da10*/  FFMA.FTZ R2, R12, UR22, -R177 ;  /* 0x000000160c027c23 */ /* 0x000fe200080108b1 */
[--C-:B------:R-:W-:Y:S01]  /*da20*/  FFMA.FTZ R171, R16, UR22, -R181.reuse ;  /* 0x0000001610ab7c23 */ /* 0x100fe200080108b5 */
[--C-:B------:R-:W-:Y:S01]  /*da30*/  FFMA.FTZ R170, R14, UR22, -R181.reuse ;  /* 0x000000160eaa7c23 */ /* 0x100fe200080108b5 */
[--C-:B------:R-:W-:Y:S01]  /*da40*/  FFMA.FTZ R169, R15, UR22, -R181.reuse ;  /* 0x000000160fa97c23 */ /* 0x100fe200080108b5 */
[----:B------:R-:W-:Y:S01]  /*da50*/  FFMA.FTZ R168, R13, UR22, -R181 ;  /* 0x000000160da87c23 */ /* 0x000fe200080108b5 */
[--C-:B------:R-:W-:Y:S01]  /*da60*/  FFMA.FTZ R0, R10, UR22, -R177.reuse ;  /* 0x000000160a007c23 */ /* 0x100fe200080108b1 */
[----:B------:R-:W-:Y:S01]  /*da70*/  FFMA.FTZ R164, R8, UR22, -R177 ;  /* 0x0000001608a47c23 */ /* 0x000fe200080108b1 */
[----:B------:R-:W-:Y:S01]  /*da80*/  FMUL.FTZ R3, R5, UR22 ;  /* 0x0000001605037c20 */ /* 0x000fe20008410000 */
[----:B------:R-:W-:Y:S01]  /*da90*/  FMUL.FTZ R4, R4, UR22 ;  /* 0x0000001604047c20 */ /* 0x000fe20008410000 */
[----:B------:R-:W-:Y:S01]  /*daa0*/  MUFU.EX2 R171, R171 ;  /* 0x000000ab00ab7308 */ /* 0x000fe20000000800 */
[----:B------:R-:W1:Y:S01]  /*dab0*/  LDSM.16.MT88.4 R12, [R226+0x10000] ;  /* 0x01000000e20c783b */ /* 0x000e620000004200 */
[--C-:B------:R-:W-:Y:S01]  /*dac0*/  FFMA.FTZ R185, R189, UR22, -R181.reuse ;  /* 0x00000016bdb97c23 */ /* 0x100fe200080108b5 */
[--C-:B------:R-:W-:Y:S01]  /*dad0*/  FFMA.FTZ R186, R188, UR22, -R181.reuse ;  /* 0x00000016bcba7c23 */ /* 0x100fe200080108b5 */
[--C-:B------:R-:W-:Y:S01]  /*dae0*/  FFMA.FTZ R187, R35, UR22, -R181.reuse ;  /* 0x0000001623bb7c23 */ /* 0x100fe200080108b5 */
[----:B------:R-:W2:Y:S01]  /*daf0*/  LDSM.16.MT88.4 R16, [R225+0x10000] ;  /* 0x01000000e110783b */ /* 0x000ea20000004200 */
[----:B------:R-:W-:Y:S01]  /*db00*/  FFMA.FTZ R188, R31, UR22, -R181 ;  /* 0x000000161fbc7c23 */ /* 0x000fe200080108b5 */
[--C-:B------:R-:W-:Y:S01]  /*db10*/  FFMA.FTZ R189, R30, UR22, -R177.reuse ;  /* 0x000000161ebd7c23 */ /* 0x100fe200080108b1 */
[----:B------:R-:W-:Y:S01]  /*db20*/  MUFU.EX2 R170, R170 ;  /* 0x000000aa00aa7308 */ /* 0x000fe20000000800 */
[----:B------:R-:W-:Y:S01]  /*db30*/  LDSM.16.MT88.4 R8, [R224+0x10000] ;  /* 0x01000000e008783b */ /* 0x000fe20000004200 */
        /* <DEDUP_REMOVED lines=8> */
[----:B------:R-:W-:Y:S01]  /*dbc0*/  FFMA.FTZ R200, R201, UR22, -R181 ;  /* 0x00000016c9c87c23 */ /* 0x000fe200080108b5 */
[--C-:B------:R-:W-:Y:S01]  /*dbd0*/  FFMA.FTZ R199, R199, UR22, -R177.reuse ;  /* 0x00000016c7c77c23 */ /* 0x100fe200080108b1 */
[--C-:B------:R-:W-:Y:S01]  /*dbe0*/  FFMA.FTZ R198, R198, UR22, -R177.reuse ;  /* 0x00000016c6c67c23 */ /* 0x100fe200080108b1 */
[--C-:B------:R-:W-:Y:S01]  /*dbf0*/  FFMA.FTZ R197, R197, UR22, -R177.reuse ;  /* 0x00000016c5c57c23 */ /* 0x100fe200080108b1 */
[----:B------:R-:W-:Y:S01]  /*dc00*/  FFMA.FTZ R196, R196, UR22, -R177 ;  /* 0x00000016c4c47c23 */ /* 0x000fe200080108b1 */
[----:B------:R-:W-:Y:S01]  /*dc10*/  LDSM.16.MT88.4 R32, [R225+0x16800] ;  /* 0x01680000e120783b */ /* 0x000fe20000004200 */
[----:B------:R-:W3:Y:S01]  /*dc20*/  MUFU.EX2 R168, R168 ;  /* 0x000000a800a87308 */ /* 0x000ee20000000800 */
        /* <DEDUP_REMOVED lines=139> */
[----:B------:R-:W-:Y:S01]  /*e4e0*/  MUFU.EX2 R186, R186 ;  /* 0x000000ba00ba7308 */ /* 0x000fe20000000800 */
[-C--:B------:R-:W-:Y:S01]  /*e4f0*/  FMUL.FTZ R92, R92, R174.reuse ;  /* 0x000000ae5c5c7220 */ /* 0x080fe20000410000 */
[C---:B-----5:R-:W-:Y:S01]  /*e500*/  HMMA.16816.F32 R60, R4.reuse, R8, R60 ;  /* 0x00000008043c723c */ /* 0x060fe2000000183c */
[-C--:B------:R-:W-:Y:S01]  /*e510*/  FMUL.FTZ R93, R93, R174.reuse ;  /* 0x000000ae5d5d7220 */ /* 0x080fe20000410000 */
[-C--:B------:R-:W-:Y:S01]  /*e520*/  FMUL.FTZ R94, R94, R3.reuse ;  /* 0x000000035e5e7220 */ /* 0x080fe20000410000 */
[-C--:B------:R-:W-:Y:S01]  /*e530*/  FMUL.FTZ R95, R95, R3.reuse ;  /* 0x000000035f5f7220 */ /* 0x080fe20000410000 */
[-C--:B------:R-:W-:Y:S01]  /*e540*/  FMUL.FTZ R96, R96, R174.reuse ;  /* 0x000000ae60607220 */ /* 0x080fe20000410000 */
[-C--:B------:R-:W-:Y:S01]  /*e550*/  FMUL.FTZ R97, R97, R174.reuse ;  /* 0x000000ae61617220 */ /* 0x080fe20000410000 */
[C---:B------:R-:W-:Y:S01]  /*e560*/  HMMA.16816.F32 R64, R4.reuse, R10, R64 ;  /* 0x0000000a0440723c */ /* 0x040fe20000001840 */
[----:B------:R-:W5:Y:S01]  /*e570*/  LDSM.16.MT88.4 R8, [R224+0x14000] ;  /* 0x01400000e008783b */ /* 0x000f620000004200 */
[----:B------:R-:W-:Y:S01]  /*e580*/  MUFU.EX2 R187, R187 ;  /* 0x000000bb00bb7308 */ /* 0x000fe20000000800 */
        /* <DEDUP_REMOVED lines=10> */
[----:B------:R-:W-:Y:S01]  /*e630*/  LDSM.16.MT88.4 R12, [R224+0x16000] ;  /* 0x01600000e00c783b */ /* 0x000fe20000004200 */
[-C--:B------:R-:W-:Y:S01]  /*e640*/  FMUL.FTZ R113, R113, R174.reuse ;  /* 0x000000ae71717220 */ /* 0x080fe20000410000 */
[-C--:B------:R-:W-:Y:S01]  /*e650*/  FMUL.FTZ R114, R114, R3.reuse ;  /* 0x0000000372727220 */ /* 0x080fe20000410000 */
[-C--:B------:R-:W-:Y:S01]  /*e660*/  FMUL.FTZ R115, R115, R3.reuse ;  /* 0x0000000373737220 */ /* 0x080fe20000410000 */
[-C--:B------:R-:W-:Y:S01]  /*e670*/  FMUL.FTZ R116, R116, R174.reuse ;  /* 0x000000ae74747220 */ /* 0x080fe20000410000 */
[C---:B--2---:R-:W-:Y:S01]  /*e680*/  HMMA.16816.F32 R84, R4.reuse, R16, R84 ;  /* 0x000000100454723c */ /* 0x044fe20000001854 */
[----:B------:R-:W2:Y:S01]  /*e690*/  MUFU.EX2 R189, R189 ;  /* 0x000000bd00bd7308 */ /* 0x000ea20000000800 */
[-C--:B------:R-:W-:Y:S01]  /*e6a0*/  FMUL.FTZ R117, R117, R174.reuse ;  /* 0x000000ae75757220 */ /* 0x080fe20000410000 */
[-C--:B------:R-:W-:Y:S01]  /*e6b0*/  FMUL.FTZ R118, R118, R3.reuse ;  /* 0x0000000376767220 */ /* 0x080fe20000410000 */
[-C--:B------:R-:W-:Y:S01]  /*e6c0*/  FMUL.FTZ R119, R119, R3.reuse ;  /* 0x0000000377777220 */ /* 0x080fe20000410000 */
[-C--:B------:R-:W-:Y:S01]  /*e6d0*/  FMUL.FTZ R120, R120, R174.reuse ;  /* 0x000000ae78787220 */ /* 0x080fe20000410000 */
[C---:B------:R-:W-:Y:S01]  /*e6e0*/  HMMA.16816.F32 R88, R4.reuse, R18, R88 ;  /* 0x000000120458723c */ /* 0x040fe20000001858 */
[----:B------:R-:W4:Y:S01]  /*e6f0*/  LDSM.16.MT88.4 R16, [R225+0x16000] ;  /* 0x01600000e110783b */ /* 0x000f220000004200 */
[-C--:B------:R-:W-:Y:S01]  /*e700*/  FMUL.FTZ R121, R121, R174.reuse ;  /* 0x000000ae79797220 */ /* 0x080fe20000410000 */
[----:B------:R-:W2:Y:S01]  /*e710*/  MUFU.EX2 R190, R190 ;  /* 0x000000be00be7308 */ /* 0x000ea20000000800 */
[-C--:B------:R-:W-:Y:S01]  /*e720*/  FMUL.FTZ R122, R122, R3.reuse ;  /* 0x000000037a7a7220 */ /* 0x080fe20000410000 */
[-C--:B------:R-:W-:Y:S01]  /*e730*/  FMUL.FTZ R123, R123, R3.reuse ;  /* 0x000000037b7b7220 */ /* 0x080fe20000410000 */
[C---:B-1----:R-:W-:Y:S01]  /*e740*/  HMMA.16816.F32 R100, R4.reuse, R20, R100 ;  /* 0x000000140464723c */ /* 0x042fe20000001864 */
[-C--:B------:R-:W-:Y:S01]  /*e750*/  FMUL.FTZ R124, R124, R174.reuse ;  /* 0x000000ae7c7c7220 */ /* 0x080fe20000410000 */
[-C--:B------:R-:W-:Y:S01]  /*e760*/  FMUL.FTZ R125, R125, R174.reuse ;  /* 0x000000ae7d7d7220 */ /* 0x080fe20000410000 */
[-C--:B------:R-:W-:Y:S01]  /*e770*/  FMUL.FTZ R126, R126, R3.reuse ;  /* 0x000000037e7e7220 */ /* 0x080fe20000410000 */
[-C--:B------:R-:W-:Y:S01]  /*e780*/  FMUL.FTZ R127, R127, R3.reuse ;  /* 0x000000037f7f7220 */ /* 0x080fe20000410000 */
[----:B------:R-:W-:Y:S01]  /*e790*/  MUFU.EX2 R191, R191 ;  /* 0x000000bf00bf7308 */ /* 0x000fe20000000800 */
[C---:B------:R-:W-:Y:S01]  /*e7a0*/  HMMA.16816.F32 R104, R4.reuse, R22, R104 ;  /* 0x000000160468723c */ /* 0x040fe20000001868 */
[----:B------:R-:W1:Y:S01]  /*e7b0*/  LDSM.16.MT88.4 R20, [R224+0x10800] ;  /* 0x01080000e014783b */ /* 0x000e620000004200 */
[-C--:B------:R-:W-:Y:S01]  /*e7c0*/  FMUL.FTZ R128, R128, R174.reuse ;  /* 0x000000ae80807220 */ /* 0x080fe20000410000 */
[-C--:B------:R-:W-:Y:S01]  /*e7d0*/  FMUL.FTZ R129, R129, R174.reuse ;  /* 0x000000ae81817220 */ /* 0x080fe20000410000 */
[-C--:B------:R-:W-:Y:S01]  /*e7e0*/  FMUL.FTZ R130, R130, R3.reuse ;  /* 0x0000000382827220 */ /* 0x080fe20000410000 */
[-C--:B------:R-:W-:Y:S01]  /*e7f0*/  FMUL.FTZ R131, R131, R3.reuse ;  /* 0x0000000383837220 */ /* 0x080fe20000410000 */
[----:B-----5:R-:W-:Y:S01]  /*e800*/  HMMA.16816.F32 R92, R4, R8, R92 ;  /* 0x00000008045c723c */ /* 0x020fe2000000185c */
[----:B------:R-:W5:Y:S01]  /*e810*/  MUFU.EX2 R192, R192 ;  /* 0x000000c000c07308 */ /* 0x000f620000000800 */
[----:B------:R-:W-:Y:S01]  /*e820*/  FFMA.FTZ R171, R249, R174, R171 ;  /* 0x000000aef9ab7223 */ /* 0x000fe200000100ab */
[----:B------:R-:W-:-:S03]  /*e830*/  FFMA.FTZ R3, R248, R3, R165 ;  /* 0x00000003f8037223 */ /* 0x000fc600000100a5 */
[C---:B------:R-:W-:Y:S01]  /*e840*/  HMMA.16816.F32 R96, R4.reuse, R10, R96 ;  /* 0x0000000a0460723c */ /* 0x040fe20000001860 */
[----:B------:R-:W1:Y:S01]  /*e850*/  LDSM.16.MT88.4 R8, [R228+0x10800] ;  /* 0x01080000e408783b */ /* 0x000e620000004200 */
[----:B------:R-:W-:Y:S01]  /*e860*/  FADD.FTZ R171, R170, R171 ;  /* 0x000000abaaab7221 */ /* 0x000fe20000010000 */
[----:B------:R-:W1:Y:S01]  /*e870*/  MUFU.EX2 R193, R193 ;  /* 0x000000c100c17308 */ /* 0x000e620000000800 */
[----:B------:R-:W-:Y:S02]  /*e880*/  FADD.FTZ R3, R2, R3 ;  /* 0x0000000302037221 */ /* 0x000fe40000010000 */
[----:B------:R-:W-:Y:S01]  /*e890*/  HMMA.16816.F32 R108, R4, R24, R108 ;  /* 0x00000018046c723c */ /* 0x000fe2000000186c */
[----:B------:R-:W-:Y:S01]  /*e8a0*/  FADD.FTZ R171, R169, R171 ;  /* 0x000000aba9ab7221 */ /* 0x000fe20000010000 */
[----:B------:R-:W-:-:S03]  /*e8b0*/  FADD.FTZ R3, R0, R3 ;  /* 0x0000000300037221 */ /* 0x000fc60000010000 */
[----:B------:R-:W-:Y:S01]  /*e8c0*/  MUFU.EX2 R194, R194 ;  /* 0x000000c200c27308 */ /* 0x000fe20000000800 */
[C---:B------:R-:W-:Y:S01]  /*e8d0*/  HMMA.16816.F32 R112, R4.reuse, R26, R112 ;  /* 0x0000001a0470723c */ /* 0x040fe20000001870 */
[----:B------:R-:W1:Y:S01]  /*e8e0*/  LDSM.16.MT88.4 R24, [R225+0x10800] ;  /* 0x01080000e118783b */ /* 0x000e620000004200 */
[----:B------:R-:W-:Y:S01]  /*e8f0*/  FADD.FTZ R171, R168, R171 ;  /* 0x000000aba8ab7221 */ /* 0x000fe20000010000 */
[----:B------:R-:W-:Y:S01]  /*e900*/  FADD.FTZ R3, R164, R3 ;  /* 0x00000003a4037221 */ /* 0x000fe20000010000 */
[----:B------:R-:W-:Y:S02]  /*e910*/  MOV R164, R173 ;  /* 0x000000ad00a47202 */ /* 0x000fe40000000f00 */
[----:B----4-:R-:W-:Y:S01]  /*e920*/  HMMA.16816.F32 R116, R4, R16, R116 ;  /* 0x000000100474723c */ /* 0x010fe20000001874 */
[----:B------:R-:W-:Y:S01]  /*e930*/  MUFU.EX2 R195, R195 ;  /* 0x000000c300c37308 */ /* 0x000fe20000000800 */
[----:B---3--:R-:W-:Y:S01]  /*e940*/  FADD.FTZ R171, R185, R171 ;  /* 0x000000abb9ab7221 */ /* 0x008fe20000010000 */
[----:B--2---:R-:W-:-:S03]  /*e950*/  FADD.FTZ R3, R189, R3 ;  /* 0x00000003bd037221 */ /* 0x004fc60000010000 */
[C---:B------:R-:W-:Y:S01]  /*e960*/  HMMA.16816.F32 R120, R4.reuse, R18, R120 ;  /* 0x000000120478723c */ /* 0x040fe20000001878 */
[----:B------:R-:W-:Y:S02]  /*e970*/  LDSM.16.MT88.4 R16, [R228+0x12800] ;  /* 0x01280000e410783b */ /* 0x000fe40000004200 */
[----:B------:R-:W-:Y:S03]  /*e980*/  MUFU.EX2 R200, R200 ;  /* 0x000000c800c87308 */ /* 0x000fe60000000800 */
[C---:B------:R-:W-:Y:S05]  /*e990*/  HMMA.16816.F32 R124, R4.reuse, R12, R124 ;  /* 0x0000000c047c723c */ /* 0x040fea000000187c */
[----:B------:R-:W2:Y:S01]  /*e9a0*/  MUFU.EX2 R199, R199 ;  /* 0x000000c700c77308 */ /* 0x000ea20000000800 */
[----:B------:R-:W-:Y:S01]  /*e9b0*/  HMMA.16816.F32 R128, R4, R14, R128 ;  /* 0x0000000e0480723c */ /* 0x000fe20000001880 */
[----:B------:R-:W-:Y:S06]  /*e9c0*/  LDSM.16.MT88.4 R12, [R226+0x12800] ;  /* 0x01280000e20c783b */ /* 0x000fec0000004200 */
[----:B------:R-:W-:Y:S01]  /*e9d0*/  F2FP.F16.F32.PACK_AB R4, R186, R185 ;  /* 0x000000b9ba04723e */ /* 0x000fe200000000ff */
[----:B------:R-:W3:Y:S01]  /*e9e0*/  MUFU.EX2 R198, R198 ;  /* 0x000000c600c67308 */ /* 0x000ee20000000800 */
[----:B------:R-:W-:Y:S01]  /*e9f0*/  F2FP.F16.F32.PACK_AB R5, R190, R189 ;  /* 0x000000bdbe05723e */ /* 0x000fe200000000ff */
[----:B------:R-:W-:Y:S01]  /*ea00*/  FADD.FTZ R186, R186, R171 ;  /* 0x000000abbaba7221 */ /* 0x000fe20000010000 */
[----:B------:R-:W-:Y:S01]  /*ea10*/  F2FP.F16.F32.PACK_AB R6, R188, R187 ;  /* 0x000000bbbc06723e */ /* 0x000fe200000000ff */
[----:B------:R-:W-:Y:S01]  /*ea20*/  FADD.FTZ R190, R190, R3 ;  /* 0x00000003bebe7221 */ /* 0x000fe20000010000 */
[----:B-----5:R-:W-:Y:S01]  /*ea30*/  F2FP.F16.F32.PACK_AB R7, R192, R191 ;  /* 0x000000bfc007723e */ /* 0x020fe200000000ff */
[----:B------:R-:W-:Y:S01]  /*ea40*/  FADD.FTZ R186, R187, R186 ;  /* 0x000000babbba7221 */ /* 0x000fe20000010000 */
[----:B------:R-:W-:Y:S01]  /*ea50*/  MOV R3, R172 ;  /* 0x000000ac00037202 */ /* 0x000fe20000000f00 */
[----:B------:R-:W-:Y:S01]  /*ea60*/  MUFU.EX2 R197, R197 ;  /* 0x000000c500c57308 */ /* 0x000fe20000000800 */
[----:B------:R-:W-:Y:S01]  /*ea70*/  FADD.FTZ R190, R191, R190 ;  /* 0x000000bebfbe7221 */ /* 0x000fe20000010000 */
[----:B------:R-:W-:-:S02]  /*ea80*/  FADD.FTZ R188, R188, R186 ;  /* 0x000000babcbc7221 */ /* 0x000fc40000010000 */
[C---:B-1----:R-:W-:Y:S01]  /*ea90*/  HMMA.16816.F32 R136, R4.reuse, R20, R136 ;  /* 0x000000140488723c */ /* 0x042fe20000001888 */
[----:B------:R-:W-:Y:S01]  /*eaa0*/  FADD.FTZ R192, R192, R190 ;  /* 0x000000bec0c07221 */ /* 0x000fe20000010000 */
[----:B------:R-:W-:Y:S02]  /*eab0*/  FADD.FTZ R188, R193, R188 ;  /* 0x000000bcc1bc7221 */ /* 0x000fe40000010000 */
[----:B------:R-:W1:Y:S01]  /*eac0*/  MUFU.EX2 R196, R196 ;  /* 0x000000c400c47308 */ /* 0x000e620000000800 */
[----:B--2---:R-:W-:Y:S01]  /*ead0*/  FADD.FTZ R192, R199, R192 ;  /* 0x000000c0c7c07221 */ /* 0x004fe20000010000 */
[C---:B------:R-:W-:Y:S01]  /*eae0*/  HMMA.16816.F32 R132, R4.reuse, R22, R132 ;  /* 0x000000160484723c */ /* 0x040fe20000001884 */
[----:B------:R-:W2:Y:S05]  /*eaf0*/  LDSM.16.MT88.4 R20, [R226+0x14800] ;  /* 0x01480000e214783b */ /* 0x000eaa0000004200 */
[C---:B------:R-:W-:Y:S01]  /*eb00*/  HMMA.16816.F32 R160, R4.reuse, R8, R160 ;  /* 0x0000000804a0723c */ /* 0x040fe200000018a0 */
[----:B------:R-:W4:Y:S05]  /*eb10*/  MUFU.EX2 R184, R184 ;  /* 0x000000b800b87308 */ /* 0x000f2a0000000800 */
[C---:B------:R-:W-:Y:S01]  /*eb20*/  HMMA.16816.F32 R156, R4.reuse, R10, R156 ;  /* 0x0000000a049c723c */ /* 0x040fe2000000189c */
[----:B------:R-:W5:Y:S02]  /*eb30*/  LDSM.16.MT88.4 R8, [R225+0x12800] ;  /* 0x01280000e108783b */ /* 0x000f640000004200 */
[----:B------:R-:W-:Y:S03]  /*eb40*/  MUFU.EX2 R183, R183 ;  /* 0x000000b700b77308 */ /* 0x000fe60000000800 */
[C---:B------:R-:W-:Y:S05]  /*eb50*/  HMMA.16816.F32 R152, R4.reuse, R28, R152 ;  /* 0x0000001c0498723c */ /* 0x040fea0000001898 */
[----:B------:R-:W-:Y:S01]  /*eb60*/  MUFU.EX2 R182, R182 ;  /* 0x000000b600b67308 */ /* 0x000fe20000000800 */
[C---:B------:R-:W-:Y:S01]  /*eb70*/  HMMA.16816.F32 R148, R4.reuse, R30, R148 ;  /* 0x0000001e0494723c */ /* 0x040fe20000001894 */
[----:B------:R-:W-:Y:S05]  /*eb80*/  LDSM.16.MT88.4 R28, [R228+0x14800] ;  /* 0x01480000e41c783b */ /* 0x000fea0000004200 */
[C---:B------:R-:W-:Y:S01]  /*eb90*/  HMMA.16816.F32 R144, R4.reuse, R24, R144 ;  /* 0x000000180490723c */ /* 0x040fe20000001890 */
[----:B------:R-:W-:Y:S05]  /*eba0*/  MUFU.EX2 R180, R180 ;  /* 0x000000b400b47308 */ /* 0x000fea0000000800 */
[C---:B------:R-:W-:Y:S01]  /*ebb0*/  HMMA.16816.F32 R140, R4.reuse, R26, R140 ;  /* 0x0000001a048c723c */ /* 0x040fe2000000188c */
[----:B------:R-:W-:Y:S02]  /*ebc0*/  LDSM.16.MT88.4 R24, [R224+0x12800] ;  /* 0x01280000e018783b */ /* 0x000fe40000004200 */
[----:B------:R-:W4:Y:S03]  /*ebd0*/  MUFU.EX2 R179, R179 ;  /* 0x000000b300b37308 */ /* 0x000f260000000800 */
[C---:B--2---:R-:W-:Y:S05]  /*ebe0*/  HMMA.16816.F32 R76, R4.reuse, R20, R76 ;  /* 0x00000014044c723c */ /* 0x044fea000000184c */
[----:B------:R-:W2:Y:S01]  /*ebf0*/  MUFU.EX2 R178, R178 ;  /* 0x000000b200b27308 */ /* 0x000ea20000000800 */
[C---:B------:R-:W-:Y:S01]  /*ec00*/  HMMA.16816.F32 R80, R4.reuse, R22, R80 ;  /* 0x000000160450723c */ /* 0x040fe20000001850 */
[----:B------:R-:W3:Y:S05]  /*ec10*/  LDSM.16.MT88.4 R20, [R226+0x16800] ;  /* 0x01680000e214783b */ /* 0x000eea0000004200 */
[C---:B-----5:R-:W-:Y:S01]  /*ec20*/  HMMA.16816.F32 R52, R4.reuse, R8, R52 ;  /* 0x000000080434723c */ /* 0x060fe20000001834 */
[----:B------:R-:W5:Y:S05]  /*ec30*/  MUFU.EX2 R176, R176 ;  /* 0x000000b000b07308 */ /* 0x000f6a0000000800 */
[C---:B------:R-:W-:Y:S01]  /*ec40*/  HMMA.16816.F32 R56, R4.reuse, R10, R56 ;  /* 0x0000000a0438723c */ /* 0x040fe20000001838 */
[----:B------:R-:W1:Y:S02]  /*ec50*/  LDSM.16.MT88.4 R8, [R228+0x16800] ;  /* 0x01680000e408783b */ /* 0x000e640000004200 */
[----:B------:R-:W5:Y:S03]  /*ec60*/  MUFU.EX2 R175, R175 ;  /* 0x000000af00af7308 */ /* 0x000f660000000800 */
        /* <DEDUP_REMOVED lines=12> */
[C---:B-1----:R-:W-:Y:S06]  /*ed30*/  HMMA.16816.F32 R100, R4.reuse, R8, R100 ;  /* 0x000000080464723c */ /* 0x042fec0000001864 */
        /* <DEDUP_REMOVED lines=13> */
[----:B------:R-:W-:-:S03]  /*ee10*/  FADD.FTZ R196, R196, R198 ;  /* 0x000000c6c4c47221 */ /* 0x000fc60000010000 */
[----:B----4-:R-:W-:Y:S01]  /*ee20*/  HMMA.16816.F32 R84, R4, R16, R84 ;  /* 0x000000100454723c */ /* 0x010fe20000001854 */
[----:B------:R-:W-:Y:S01]  /*ee30*/  FADD.FTZ R200, R184, R200 ;  /* 0x000000c8b8c87221 */ /* 0x000fe20000010000 */
[----:B------:R-:W-:-:S03]  /*ee40*/  FADD.FTZ R196, R179, R196 ;  /* 0x000000c4b3c47221 */ /* 0x000fc60000010000 */
[----:B------:R-:W-:Y:S01]  /*ee50*/  FADD.FTZ R200, R183, R200 ;  /* 0x000000c8b7c87221 */ /* 0x000fe20000010000 */
[----:B------:R-:W-:Y:S01]  /*ee60*/  HMMA.16816.F32 R88, R4, R18, R88 ;  /* 0x000000120458723c */ /* 0x000fe20000001858 */
[----:B------:R-:W4:Y:S01]  /*ee70*/  LDSM.16.MT88.4 R16, [R225+0x11000] ;  /* 0x01100000e110783b */ /* 0x000f220000004200 */
[----:B--2---:R-:W-:Y:S01]  /*ee80*/  FADD.FTZ R196, R178, R196 ;  /* 0x000000c4b2c47221 */ /* 0x004fe20000010000 */
[----:B------:R-:W-:-:S03]  /*ee90*/  FADD.FTZ R200, R182, R200 ;  /* 0x000000c8b6c87221 */ /* 0x000fc60000010000 */
[----:B-----5:R-:W-:Y:S01]  /*eea0*/  HMMA.16816.F32 R92, R4, R12, R92 ;  /* 0x0000000c045c723c */ /* 0x020fe2000000185c */
[----:B------:R-:W-:Y:S01]  /*eeb0*/  FADD.FTZ R196, R176, R196 ;  /* 0x000000c4b0c47221 */ /* 0x000fe20000010000 */
[----:B------:R-:W-:-:S03]  /*eec0*/  FADD.FTZ R249, R180, R200 ;  /* 0x000000c8b4f97221 */ /* 0x000fc60000010000 */
[----:B------:R-:W-:Y:S01]  /*eed0*/  FADD.FTZ R248, R175, R196 ;  /* 0x000000c4aff87221 */ /* 0x000fe20000010000 */
[----:B------:R-:W-:Y:S01]  /*eee0*/  HMMA.16816.F32 R96, R4, R14, R96 ;  /* 0x0000000e0460723c */ /* 0x000fe20000001860 */
[----:B------:R-:W2:Y:S05]  /*eef0*/  LDSM.16.MT88.4 R12, [R224+0x11000] ;  /* 0x01100000e00c783b */ /* 0x000eaa0000004200 */
[C---:B---3--:R-:W-:Y:S06]  /*ef00*/  HMMA.16816.F32 R152, R8.reuse, R20, R152 ;  /* 0x000000140898723c */ /* 0x048fec0000001898 */
[----:B------:R-:W-:Y:S01]  /*ef10*/  HMMA.16816.F32 R148, R8, R22, R148 ;  /* 0x000000160894723c */ /* 0x000fe20000001894 */
[----:B------:R-:W3:Y:S05]  /*ef20*/  LDSM.16.MT88.4 R20, [R224+0x13000] ;  /* 0x01300000e014783b */ /* 0x000eea0000004200 */
[C---:B------:R-:W-:Y:S06]  /*ef30*/  HMMA.16816.F32 R116, R4.reuse, R32, R116 ;  /* 0x000000200474723c */ /* 0x040fec0000001874 */
[C---:B------:R-:W-:Y:S01]  /*ef40*/  HMMA.16816.F32 R120, R4.reuse, R34, R120 ;  /* 0x000000220478723c */ /* 0x040fe20000001878 */
[----:B------:R-:W-:Y:S05]  /*ef50*/  LDSM.16.MT88.4 R32, [R228+0x13000] ;  /* 0x01300000e420783b */ /* 0x000fea0000004200 */
[C---:B------:R-:W-:Y:S06]  /*ef60*/  HMMA.16816.F32 R124, R4.reuse, R28, R124 ;  /* 0x0000001c047c723c */ /* 0x040fec000000187c */
[----:B------:R-:W-:Y:S01]  /*ef70*/  HMMA.16816.F32 R128, R4, R30, R128 ;  /* 0x0000001e0480723c */ /* 0x000fe20000001880 */
[----:B------:R-:W5:Y:S04]  /*ef80*/  LDSM.16.MT88.4 R4, [R226+0x15000] ;  /* 0x01500000e204783b */ /* 0x000f680000004200 */
[----:B------:R-:W-:Y:S01]  /*ef90*/  LDSM.16.MT88.4 R28, [R225+0x13000] ;  /* 0x01300000e11c783b */ /* 0x000fe20000004200 */
        /* <DEDUP_REMOVED lines=34> */
[----:B------:R-:W-:Y:S01]  /*f1c0*/  HMMA.16816.F32 R120, R8, R6, R120 ;  /* 0x000000060878723c */ /* 0x000fe20000001878 */
[----:B------:R-:W-:-:S02]  /*f1d0*/  F2FP.F16.F32.PACK_AB R4, R183, R184 ;  /* 0x000000b8b704723e */ /* 0x000fc400000000ff */
[----:B------:R-:W-:-:S03]  /*f1e0*/  F2FP.F16.F32.PACK_AB R5, R178, R179 ;  /* 0x000000b3b205723e */ /* 0x000fc600000000ff */
[----:B------:R-:W-:Y:S01]  /*f1f0*/  HMMA.16816.F32 R92, R8, R32, R92 ;  /* 0x00000020085c723c */ /* 0x000fe2000000185c */
[----:B------:R-:W-:Y:S02]  /*f200*/  F2FP.F16.F32.PACK_AB R6, R180, R182 ;  /* 0x000000b6b406723e */ /* 0x000fe400000000ff */
[----:B------:R-:W-:-:S03]  /*f210*/  F2FP.F16.F32.PACK_AB R7, R175, R176 ;  /* 0x000000b0af07723e */ /* 0x000fc600000000ff */
[C---:B------:R-:W-:Y:S01]  /*f220*/  HMMA.16816.F32 R96, R8.reuse, R34, R96 ;  /* 0x000000220860723c */ /* 0x040fe20000001860 */
[----:B------:R-:W-:Y:S05]  /*f230*/  LDSM.16.MT88.4 R32, [R225+0x11800] ;  /* 0x01180000e120783b */ /* 0x000fea0000004200 */
[C---:B-1----:R-:W-:Y:S06]  /*f240*/  HMMA.16816.F32 R100, R8.reuse, R28, R100 ;  /* 0x0000001c0864723c */ /* 0x042fec0000001864 */
[C---:B------:R-:W-:Y:S01]  /*f250*/  HMMA.16816.F32 R104, R8.reuse, R30, R104 ;  /* 0x0000001e0868723c */ /* 0x040fe20000001868 */
[----:B------:R-:W1:Y:S05]  /*f260*/  LDSM.16.MT88.4 R28, [R224+0x11800] ;  /* 0x01180000e01c783b */ /* 0x000e6a0000004200 */
[C---:B------:R-:W-:Y:S06]  /*f270*/  HMMA.16816.F32 R108, R8.reuse, R24, R108 ;  /* 0x00000018086c723c */ /* 0x040fec000000186c */
[----:B------:R-:W-:Y:S01]  /*f280*/  HMMA.16816.F32 R112, R8, R26, R112 ;  /* 0x0000001a0870723c */ /* 0x000fe20000001870 */
[----:B------:R-:W5:Y:S04]  /*f290*/  LDSM.16.MT88.4 R24, [R228+0x13800] ;  /* 0x01380000e418783b */ /* 0x000f680000004200 */
[----:B------:R-:W-:Y:S01]  /*f2a0*/  LDSM.16.MT88.4 R8, [R228+0x15800] ;  /* 0x01580000e408783b */ /* 0x000fe20000004200 */
        /* <DEDUP_REMOVED lines=28> */
[C---:B------:R-:W-:Y:S06]  /*f470*/  HMMA.16816.F32 R140, R4.reuse, R34, R140 ;  /* 0x00000022048c723c */ /* 0x040fec000000188c */
[C---:B-1----:R-:W-:Y:S06]  /*f480*/  HMMA.16816.F32 R76, R4.reuse, R28, R76 ;  /* 0x0000001c044c723c */ /* 0x042fec000000184c */
[C---:B------:R-:W-:Y:S06]  /*f490*/  HMMA.16816.F32 R80, R4.reuse, R30, R80 ;  /* 0x0000001e0450723c */ /* 0x040fec0000001850 */
[C---:B-----5:R-:W-:Y:S06]  /*f4a0*/  HMMA.16816.F32 R84, R4.reuse, R24, R84 ;  /* 0x000000180454723c */ /* 0x060fec0000001854 */
[C---:B------:R-:W-:Y:S06]  /*f4b0*/  HMMA.16816.F32 R88, R4.reuse, R26, R88 ;  /* 0x0000001a0458723c */ /* 0x040fec0000001858 */
[C---:B----4-:R-:W-:Y:S06]  /*f4c0*/  HMMA.16816.F32 R100, R4.reuse, R16, R100 ;  /* 0x000000100464723c */ /* 0x050fec0000001864 */
[C---:B------:R-:W-:Y:S06]  /*f4d0*/  HMMA.16816.F32 R104, R4.reuse, R18, R104 ;  /* 0x000000120468723c */ /* 0x040fec0000001868 */
[C---:B--2---:R-:W-:Y:S06]  /*f4e0*/  HMMA.16816.F32 R108, R4.reuse, R12, R108 ;  /* 0x0000000c046c723c */ /* 0x044fec000000186c */
[C---:B------:R-:W-:Y:S06]  /*f4f0*/  HMMA.16816.F32 R112, R4.reuse, R14, R112 ;  /* 0x0000000e0470723c */ /* 0x040fec0000001870 */
[C---:B------:R-:W-:Y:S06]  /*f500*/  HMMA.16816.F32 R116, R4.reuse, R8, R116 ;  /* 0x000000080474723c */ /* 0x040fec0000001874 */
[C---:B------:R-:W-:Y:S06]  /*f510*/  HMMA.16816.F32 R120, R4.reuse, R10, R120 ;  /* 0x0000000a0478723c */ /* 0x040fec0000001878 */
[C---:B---3--:R-:W-:Y:S06]  /*f520*/  HMMA.16816.F32 R124, R4.reuse, R20, R124 ;  /* 0x00000014047c723c */ /* 0x048fec000000187c */
[----:B------:R-:W-:-:S15]  /*f530*/  HMMA.16816.F32 R128, R4, R22, R128 ;  /* 0x000000160480723c */ /* 0x000fde0000001880 */
[----:B------:R-:W-:-:S09]  /*f540*/  NOP ;  /* 0x0000000000007918 */ /* 0x000fd20000000000 */
.L_x_7744:
        /* <DEDUP_REMOVED lines=17> */
.L_x_7756:
        /* <DEDUP_REMOVED lines=102> */
.L_x_7753:
        /* <DEDUP_REMOVED lines=126> */
[----:B------:R-:W-:Y:S04]  /*104a0*/  LDSM.16.M88.4 R188, [R227+0x8000] ;  /* 0x00800000e3bc783b */ /* 0x000fe80000000200 */
[----:B------:R-:W-:Y:S01]  /*104b0*/  LDSM.16.M88.4 R192, [R227+0x8800] ;  /* 0x00880000e3c0783b */ /* 0x000fe20000000200 */
[C---:B------:R-:W-:Y:S03]  /*104c0*/  HMMA.16816.F32 R8, R32.reuse, R10, RZ ;  /* 0x0000000a2008723c */ /* 0x040fe600000018ff */
[----:B------:R-:W-:Y:S03]  /*104d0*/  LDSM.16.M88.4 R196, [R229] ;  /* 0x00000000e5c4783b */ /* 0x000fe60000000200 */
[C---:B-1----:R-:W-:Y:S01]  /*104e0*/  HMMA.16816.F32 R12, R32.reuse, R16, RZ ;  /* 0x00000010200c723c */ /* 0x042fe200000018ff */
[----:B------:R-:W-:Y:S04]  /*104f0*/  LDSM.16.M88.4 R200, [R220] ;  /* 0x00000000dcc8783b */ /* 0x000fe80000000200 */
[----:B------:R-:W-:Y:S01]  /*10500*/  LDSM.16.M88.4 R204, [R227+0xc800] ;  /* 0x00c80000e3cc783b */ /* 0x000fe20000000200 */
[C---:B------:R-:W-:Y:S06]  /*10510*/  HMMA.16816.F32 R16, R32.reuse, R18, RZ ;  /* 0x000000122010723c */ /* 0x040fec00000018ff */
[C---:B--2---:R-:W-:Y:S06]  /*10520*/  HMMA.16816.F32 R20, R32.reuse, R24, RZ ;  /* 0x000000182014723c */ /* 0x044fec00000018ff */
[C---:B------:R-:W-:Y:S06]  /*10530*/  HMMA.16816.F32 R24, R32.reuse, R26, RZ ;  /* 0x0000001a2018723c */ /* 0x040fec00000018ff */
[C---:B---3--:R-:W-:Y:S06]  /*10540*/  HMMA.16816.F32 R28, R32.reuse, R164, RZ ;  /* 0x000000a4201c723c */ /* 0x048fec00000018ff */
[----:B------:R-:W-:Y:S01]  /*10550*/  HMMA.16816.F32 R32, R32, R166, RZ ;  /* 0x000000a62020723c */ /* 0x000fe200000018ff */
[----:B------:R-:W1:Y:S05]  /*10560*/  LDSM.16.M88.4 R164, [R230] ;  /* 0x00000000e6a4783b */ /* 0x000e6a0000000200 */
[C---:B-----5:R-:W-:Y:S06]  /*10570*/  HMMA.16816.F32 R4, R168.reuse, R172, R4 ;  /* 0x000000aca804723c */ /* 0x060fec0000001804 */
[C---:B------:R-:W-:Y:S01]  /*10580*/  HMMA.16816.F32 R8, R168.reuse, R174, R8 ;  /* 0x000000aea808723c */ /* 0x040fe20000001808 */
[----:B------:R-:W2:Y:S05]  /*10590*/  LDSM.16.M88.4 R172, [R227+0x9000] ;  /* 0x00900000e3ac783b */ /* 0x000eaa0000000200 */
        /* <DEDUP_REMOVED lines=8> */
[----:B------:R-:W5:Y:S04]  /*10620*/  LDSM.16.M88.4 R168, [R220+0x1000] ;  /* 0x00100000dca8783b */ /* 0x000f680000000200 */
[----:B------:R-:W-:Y:S01]  /*10630*/  LDSM.16.M88.4 R184, [R233+0xa800] ;  /* 0x00a80000e9b8783b */ /* 0x000fe20000000200 */
        /* <DEDUP_REMOVED lines=19> */
[C---:B-----5:R-:W-:Y:S06]  /*10770*/  HMMA.16816.F32 R20, R196.reuse, R168, R20 ;  /* 0x000000a8c414723c */ /* 0x060fec0000001814 */
        /* <DEDUP_REMOVED lines=54> */
[C---:B-----5:R-:W-:Y:S06]  /*10ae0*/  HMMA.16816.F32 R28, R172.reuse, R188, R28 ;  /* 0x000000bcac1c723c */ /* 0x060fec000000181c */
[----:B------:R-:W-:Y:S01]  /*10af0*/  HMMA.16816.F32 R32, R172, R190, R32 ;  /* 0x000000beac20723c */ /* 0x000fe20000001820 */
[----:B------:R-:W2:Y:S04]  /*10b00*/  LDSM.16.M88.4 R172, [R233+0xd800] ;  /* 0x00d80000e9ac783b */ /* 0x000ea80000000200 */
        /* <DEDUP_REMOVED lines=14> */
[C---:B-----5:R-:W-:Y:S06]  /*10bf0*/  HMMA.16816.F32 R4, R176.reuse, R188, R4 ;  /* 0x000000bcb004723c */ /* 0x060fec0000001804 */
        /* <DEDUP_REMOVED lines=28> */
[C---:B-----5:R-:W-:Y:S06]  /*10dc0*/  HMMA.16816.F32 R12, R172.reuse, R192, R12 ;  /* 0x000000c0ac0c723c */ /* 0x060fec000000180c */
        /* <DEDUP_REMOVED lines=62> */
[----:B------:R3:W4:Y:S10]  /*111b0*/  MUFU.TANH R164, R7 ;  /* 0x0000000700a47308 */ /* 0x0007340000002400 */
[----:B------:R-:W1:Y:S10]  /*111c0*/  MUFU.TANH R165, R8 ;  /* 0x0000000800a57308 */ /* 0x000e740000002400 */
[----:B------:R-:W1:Y:S01]  /*111d0*/  MUFU.TANH R170, R9 ;  /* 0x0000000900aa7308 */ /* 0x000e620000002400 */
[----:B---3--:R-:W3:Y:S09]  /*111e0*/  LDSM.16.M88.4 R4, [R220+0x7000] ;  /* 0x00700000dc04783b */ /* 0x008ef20000000200 */
        /* <DEDUP_REMOVED lines=124> */
[----:B------:R2:W3:Y:S02]  /*119b0*/  LDG.E R22, desc[UR26][R30.64] ;  /* 0x0000001a1e167981 */ /* 0x0004e4000c1e1900 */
[----:B------:R-:W-:Y:S02]  /*119c0*/  USHF.R.S32.HI UR11, URZ, 0x1f, UR32 ;  /* 0x0000001f3f0b7899 */ /* 0x000fe40008011420 */
[----:B------:R4:W3:Y:S01]  /*119d0*/  LDG.E R25, desc[UR26][R4.64] ;  /* 0x0000001a04197981 */ /* 0x0008e2000c1e1900 */
[----:B------:R-:W-:Y:S02]  /*119e0*/  UIMAD UR10, UR9, UR32, URZ ;  /* 0x00000020090a72a4 */ /* 0x000fe4000f8e023f */
[----:B------:R-:W-:Y:S02]  /*119f0*/  UIMAD.WIDE.U32 UR32, UR8, UR32, URZ ;  /* 0x00000020082072a5 */ /* 0x000fe4000f8e003f */
[----:B------:R-:W-:Y:S03]  /*11a00*/  UIMAD UR10, UR11, UR8, UR10 ;  /* 0x000000080b0a72a4 */ /* 0x000fe6000f8e020a */
[----:B------:R-:W-:Y:S01]  /*11a10*/  UMOV UR11, UR9 ;  /* 0x00000009000b7c82 */ /* 0x000fe20008000000 */
[----:B------:R-:W-:Y:S01]  /*11a20*/  UIADD3 UR10, UR33, UR10, URZ ;  /* 0x0000000a210a7290 */ /* 0x000fe2000fffe03f */
[----:B--2---:R-:W-:Y:S02]  /*11a30*/  IMAD.U32 R31, RZ, RZ, UR33 ;  /* 0x00000021ff1f7e24 */ /* 0x004fe4000f8e00ff */
[----:B------:R-:W-:Y:S03]  /*11a40*/  IMAD.U32 R30, RZ, RZ, UR32 ;  /* 0x00000020ff1e7e24 */ /* 0x000fe6000f8e00ff */
[----:B------:R-:W-:Y:S01]  /*11a50*/  IMAD.U32 R31, RZ, RZ, UR10 ;  /* 0x0000000aff1f7e24 */ /* 0x000fe2000f8e00ff */
[----:B----4-:R-:W2:Y:S01]  /*11a60*/  LDC.64 R4, c[0x0][0x230] ;  /* 0x00008c00ff047b82 */ /* 0x010ea20000000a00 */
[----:B------:R-:W-:Y:S01]  /*11a70*/  UMOV UR10, UR8 ;  /* 0x00000008000a7c82 */ /* 0x000fe20008000000 */
[----:B---3--:R-:W-:Y:S04]  /*11a80*/  IADD3 R25, -R22, R25, RZ ;  /* 0x0000001916197210 */ /* 0x008fe80007ffe1ff */
[----:B------:R-:W-:Y:S01]  /*11a90*/  SHF.R.S32.HI R22, RZ, 0x1f, R25 ;  /* 0x0000001fff167819 */ /* 0x000fe20000011419 */
[CC--:B--2---:R-:W-:Y:S04]  /*11aa0*/  IMAD.WIDE.U32 R30, R25.reuse, R4.reuse, R30 ;  /* 0x00000004191e7225 */ /* 0x0c4fe800078e001e */
[----:B------:R-:W-:Y:S01]  /*11ab0*/  IMAD R22, R22, R4, RZ ;  /* 0x0000000416167224 */ /* 0x000fe200078e02ff */
[----:B------:R-:W-:Y:S03]  /*11ac0*/  MOV R29, R30 ;  /* 0x0000001e001d7202 */ /* 0x000fe60000000f00 */
[----:B------:R-:W-:Y:S04]  /*11ad0*/  IMAD R22, R25, R5, R22 ;  /* 0x0000000519167224 */ /* 0x000fe800078e0216 */
[----:B------:R-:W-:Y:S07]  /*11ae0*/  IMAD.IADD R4, R31, 0x1, R22 ;  /* 0x000000011f047824 */ /* 0x000fee00078e0216 */
.L_x_7755:
        /* <DEDUP_REMOVED lines=117> */
.L_x_7754:
[----:B------:R-:W-:Y:S01]  /*12240*/  MOV R4, UR13 ;  /* 0x0000000d00047c02 */ /* 0x000fe20008000f00 */
[----:B------:R-:W-:Y:S01]  /*12250*/  UISETP.GT.AND UP0, UPT, UR13, UR12, UPT ;  /* 0x0000000c0d00728c */ /* 0x000fe2000bf04270 */
[----:B------:R-:W-:Y:S01]  /*12260*/  UMOV UR11, UR24 ;  /* 0x00000018000b7c82 */ /* 0x000fe20008000000 */
[----:B------:R-:W-:Y:S02]  /*12270*/  UMOV UR10, UR23 ;  /* 0x00000017000a7c82 */ /* 0x000fe40008000000 */
[----:B------:R-:W-:Y:S04]  /*12280*/  IMAD R4, R4, 0x40, R243 ;  /* 0x0000004004047824 */ /* 0x000fe800078e02f3 */
[----:B------:R-:W-:Y:S01]  /*12290*/  VIADD R29, R4, 0x10 ;  /* 0x00000010041d7836 */ /* 0x000fe20000000000 */
[----:B------:R-:W-:Y:S01]  /*122a0*/  IADD3 R5, R242, -R4, RZ ;  /* 0x80000004f2057210 */ /* 0x000fe20007ffe0ff */
[C---:B------:R-:W-:Y:S01]  /*122b0*/  VIADD R25, R4.reuse, 0x8 ;  /* 0x0000000804197836 */ /* 0x040fe20000000000 */
[----:B------:R-:W-:Y:S01]  /*122c0*/  IADD3 R22, R4, 0x1, RZ ;  /* 0x0000000104167810 */ /* 0x000fe20007ffe0ff */
[----:B--2---:R-:W-:Y:S01]  /*122d0*/  IMAD.IADD R34, R239, 0x1, -R4 ;  /* 0x00000001ef227824 */ /* 0x004fe200078e0a04 */
[----:B------:R-:W-:Y:S01]  /*122e0*/  IABS R5, R5 ;  /* 0x0000000500057213 */ /* 0x000fe20000000000 */
[C---:B------:R-:W-:Y:S01]  /*122f0*/  IMAD.IADD R31, R242.reuse, 0x1, -R25 ;  /* 0x00000001f21f7824 */ /* 0x040fe200078e0a19 */
[----:B------:R-:W-:Y:S02]  /*12300*/  IADD3 R32, R242, -R22, RZ ;  /* 0x80000016f2207210 */ /* 0x000fe40007ffe0ff */
[----:B------:R-:W-:Y:S02]  /*12310*/  I2FP.F32.S32 R5, R5 ;  /* 0x0000000500057245 */ /* 0x000fe40000201400 */
[----:B------:R-:W-:Y:S02]  /*12320*/  IADD3 R33, R4, 0x9, RZ ;  /* 0x0000000904217810 */ /* 0x000fe40007ffe0ff */
[----:B------:R-:W-:Y:S01]  /*12330*/  IABS R32, R32 ;  /* 0x0000002000207213 */ /* 0x000fe20000000000 */
[----:B-1----:R-:W-:Y:S01]  /*12340*/  FFMA.FTZ R3, R5, -UR14, R3 ;  /* 0x8000000e05037c23 */ /* 0x002fe20008010003 */
[C---:B------:R-:W-:Y:S01]  /*12350*/  IMAD.IADD R5, R242.reuse, 0x1, -R29 ;  /* 0x00000001f2057824 */ /* 0x040fe200078e0a1d */
[----:B------:R-:W-:Y:S02]  /*12360*/  IABS R31, R31 ;  /* 0x0000001f001f7213 */ /* 0x000fe40000000000 */
[----:B------:R-:W-:Y:S02]  /*12370*/  IADD3 R30, R242, -R33, RZ ;  /* 0x80000021f21e7210 */ /* 0x000fe40007ffe0ff */
[----:B------:R-:W-:Y:S02]  /*12380*/  IABS R5, R5 ;  /* 0x0000000500057213 */ /* 0x000fe40000000000 */
[----:B------:R-:W-:Y:S02]  /*12390*/  I2FP.F32.S32 R32, R32 ;  /* 0x0000002000207245 */ /* 0x000fe40000201400 */
[----:B------:R-:W-:Y:S02]  /*123a0*/  I2FP.F32.S32 R5, R5 ;  /* 0x0000000500057245 */ /* 0x000fe40000201400 */
[----:B------:R-:W-:Y:S01]  /*123b0*/  I2FP.F32.S32 R31, R31 ;  /* 0x0000001f001f7245 */ /* 0x000fe20000201400 */
[----:B------:R-:W-:Y:S01]  /*123c0*/  FFMA.FTZ R168, R32, -UR14, R168 ;  /* 0x8000000e20a87c23 */ /* 0x000fe200080100a8 */
[----:B------:R-:W-:Y:S01]  /*123d0*/  IABS R34, R34 ;  /* 0x0000002200227213 */ /* 0x000fe20000000000 */
[----:B------:R-:W-:Y:S01]  /*123e0*/  FFMA.FTZ R12, R5, -UR14, R12 ;  /* 0x8000000e050c7c23 */ /* 0x000fe2000801000c */
[----:B------:R-:W-:Y:S01]  /*123f0*/  IABS R30, R30 ;  /* 0x0000001e001e7213 */ /* 0x000fe20000000000 */
[----:B------:R-:W-:Y:S01]  /*12400*/  FFMA.FTZ R165, R31, -UR14, R165 ;  /* 0x8000000e1fa57c23 */ /* 0x000fe200080100a5 */
[-C--:B------:R-:W-:Y:S01]  /*12410*/  ISETP.GE.AND P3, PT, R22, R241.reuse, PT ;  /* 0x000000f11600720c */ /* 0x080fe20003f66270 */
[----:B------:R-:W-:Y:S01]  /*12420*/  VIADD R32, R4, 0x18 ;  /* 0x0000001804207836 */ /* 0x000fe20000000000 */
[-C--:B------:R-:W-:Y:S01]  /*12430*/  ISETP.GE.AND P6, PT, R22, R238.reuse, PT ;  /* 0x000000ee1600720c */ /* 0x080fe20003fc6270 */
[----:B------:R-:W-:Y:S01]  /*12440*/  IMAD.IADD R31, R239, 0x1, -R22 ;  /* 0x00000001ef1f7824 */ /* 0x000fe200078e0a16 */
[----:B------:R-:W-:Y:S02]  /*12450*/  IADD3 R5, R4, 0x19, RZ ;  /* 0x0000001904057810 */ /* 0x000fe40007ffe0ff */
[C---:B------:R-:W-:Y:S02]  /*12460*/  ISETP.GE.AND P5, PT, R25.reuse, R241, PT ;  /* 0x000000f11900720c */ /* 0x040fe40003fa6270 */
[----:B------:R-:W-:Y:S02]  /*12470*/  ISETP.GE.AND P1, PT, R25, R238, PT ;  /* 0x000000ee1900720c */ /* 0x000fe40003f26270 */
[----:B------:R-:W-:Y:S02]  /*12480*/  I2FP.F32.S32 R34, R34 ;  /* 0x0000002200227245 */ /* 0x000fe40000201400 */
[----:B------:R-:W-:Y:S02]  /*12490*/  I2FP.F32.S32 R30, R30 ;  /* 0x0000001e001e7245 */ /* 0x000fe40000201400 */
[-C--:B------:R-:W-:Y:S01]  /*124a0*/  ISETP.GE.OR P3, PT, R22, R240.reuse, !P3 ;  /* 0x000000f01600720c */ /* 0x080fe20005f66670 */
[----:B------:R-:W-:Y:S01]  /*124b0*/  FFMA.FTZ R169, R34, -UR14, R169 ;  /* 0x8000000e22a97c23 */ /* 0x000fe200080100a9 */
[-C--:B------:R-:W-:Y:S01]  /*124c0*/  ISETP.GE.OR P6, PT, R22, R237.reuse, !P6 ;  /* 0x000000ed1600720c */ /* 0x080fe200077c6670 */
[----:B------:R-:W-:Y:S01]  /*124d0*/  IMAD.IADD R22, R239, 0x1, -R25 ;  /* 0x00000001ef167824 */ /* 0x000fe200078e0a19 */
[C---:B------:R-:W-:Y:S01]  /*124e0*/  ISETP.GE.OR P5, PT, R25.reuse, R240, !P5 ;  /* 0x000000f01900720c */ /* 0x040fe20006fa6670 */
[----:B------:R-:W-:Y:S01]  /*124f0*/  FFMA.FTZ R170, R30, -UR14, R170 ;  /* 0x8000000e1eaa7c23 */ /* 0x000fe200080100aa */
[----:B------:R-:W-:Y:S01]  /*12500*/  ISETP.GE.OR P1, PT, R25, R237, !P1 ;  /* 0x000000ed1900720c */ /* 0x000fe20004f26670 */
[----:B------:R-:W-:Y:S01]  /*12510*/  IMAD.IADD R25, R242, 0x1, -R5 ;  /* 0x00000001f2197824 */ /* 0x000fe200078e0a05 */
[----:B------:R-:W-:Y:S02]  /*12520*/  IADD3 R34, R4, 0x11, RZ ;  /* 0x0000001104227810 */ /* 0x000fe40007ffe0ff */
[C---:B------:R-:W-:Y:S02]  /*12530*/  IADD3 R30, R242.reuse, -R32, RZ ;  /* 0x80000020f21e7210 */ /* 0x040fe40007ffe0ff */
[----:B------:R-:W-:Y:S02]  /*12540*/  IABS R25, R25 ;  /* 0x0000001900197213 */ /* 0x000fe40000000000 */
[----:B------:R-:W-:Y:S02]  /*12550*/  IADD3 R35, R242, -R34, RZ ;  /* 0x80000022f2237210 */ /* 0x000fe40007ffe0ff */
[C---:B------:R-:W-:Y:S02]  /*12560*/  ISETP.GE.AND P0, PT, R4.reuse, R241, PT ;  /* 0x000000f10400720c */ /* 0x040fe40003f06270 */
[----:B------:R-:W-:Y:S02]  /*12570*/  IABS R30, R30 ;  /* 0x0000001e001e7213 */ /* 0x000fe40000000000 */
[C---:B------:R-:W-:Y:S02]  /*12580*/  ISETP.GE.AND P2, PT, R4.reuse, R238, PT ;  /* 0x000000ee0400720c */ /* 0x040fe40003f46270 */
[----:B------:R-:W-:Y:S02]  /*12590*/  I2FP.F32.S32 R25, R25 ;  /* 0x0000001900197245 */ /* 0x000fe40000201400 */
[----:B------:R-:W-:Y:S02]  /*125a0*/  IABS R35, R35 ;  /* 0x0000002300237213 */ /* 0x000fe40000000000 */
[C---:B------:R-:W-:Y:S01]  /*125b0*/  ISETP.GE.OR P0, PT, R4.reuse, R240, !P0 ;  /* 0x000000f00400720c */ /* 0x040fe20004706670 */
[----:B------:R-:W-:Y:S01]  /*125c0*/  FFMA.FTZ R174, R25, -UR14, R174 ;  /* 0x8000000e19ae7c23 */ /* 0x000fe200080100ae */
[----:B------:R-:W-:Y:S02]  /*125d0*/  I2FP.F32.S32 R30, R30 ;  /* 0x0000001e001e7245 */ /* 0x000fe40000201400 */
[----:B------:R-:W-:Y:S02]  /*125e0*/  ISETP.GE.OR P2, PT, R4, R237, !P2 ;  /* 0x000000ed0400720c */ /* 0x000fe40005746670 */
[----:B------:R-:W-:Y:S01]  /*125f0*/  IABS R31, R31 ;  /* 0x0000001f001f7213 */ /* 0x000fe20000000000 */
[----:B------:R-:W-:Y:S01]  /*12600*/  FFMA.FTZ R173, R30, -UR14, R173 ;  /* 0x8000000e1ead7c23 */ /* 0x000fe200080100ad */
[----:B------:R-:W-:Y:S01]  /*12610*/  I2FP.F32.S32 R35, R35 ;  /* 0x0000002300237245 */ /* 0x000fe20000201400 */
[----:B------:R-:W-:Y:S01]  /*12620*/  VIADD R30, R4, 0x21 ;  /* 0x00000021041e7836 */ /* 0x000fe20000000000 */
[----:B------:R-:W-:Y:S01]  /*12630*/  FSEL R25, R3, -INF , !P0 ;  /* 0xff80000003197808 */ /* 0x000fe20004000000 */
[----:B------:R-:W-:Y:S01]  /*12640*/  IMAD.IADD R3, R239, 0x1, -R34 ;  /* 0x00000001ef037824 */ /* 0x000fe200078e0a22 */
[----:B------:R-:W-:Y:S01]  /*12650*/  IABS R22, R22 ;  /* 0x0000001600167213 */ /* 0x000fe20000000000 */
[----:B------:R-:W-:Y:S01]  /*12660*/  FFMA.FTZ R13, R35, -UR14, R13 ;  /* 0x8000000e230d7c23 */ /* 0x000fe2000801000d */
[----:B------:R-:W-:Y:S02]  /*12670*/  FSEL R169, R169, -INF , !P2 ;  /* 0xff800000a9a97808 */ /* 0x000fe40005000000 */
[----:B------:R-:W-:Y:S02]  /*12680*/  FSEL R168, R168, -INF , !P3 ;  /* 0xff800000a8a87808 */ /* 0x000fe40005800000 */
[CC--:B------:R-:W-:Y:S02]  /*12690*/  ISETP.GE.AND P4, PT, R33.reuse, R241.reuse, PT ;  /* 0x000000f12100720c */ /* 0x0c0fe40003f86270 */
[-C--:B------:R-:W-:Y:S02]  /*126a0*/  ISETP.GE.AND P0, PT, R33, R238.reuse, PT ;  /* 0x000000ee2100720c */ /* 0x080fe40003f06270 */
[C---:B------:R-:W-:Y:S02]  /*126b0*/  ISETP.GE.AND P2, PT, R29.reuse, R241, PT ;  /* 0x000000f11d00720c */ /* 0x040fe40003f46270 */
[----:B------:R-:W-:Y:S02]  /*126c0*/  ISETP.GE.AND P3, PT, R29, R238, PT ;  /* 0x000000ee1d00720c */ /* 0x000fe40003f66270 */
[----:B------:R-:W-:Y:S02]  /*126d0*/  I2FP.F32.S32 R31, R31 ;  /* 0x0000001f001f7245 */ /* 0x000fe40000201400 */
[----:B------:R-:W-:Y:S02]  /*126e0*/  I2FP.F32.S32 R22, R22 ;  /* 0x0000001600167245 */ /* 0x000fe40000201400 */
[-C--:B------:R-:W-:Y:S01]  /*126f0*/  ISETP.GE.OR P4, PT, R33, R240.reuse, !P4 ;  /* 0x000000f02100720c */ /* 0x080fe20006786670 */
[----:B------:R-:W-:Y:S01]  /*12700*/  FFMA.FTZ R164, R31, -UR14, R164 ;  /* 0x8000000e1fa47c23 */ /* 0x000fe200080100a4 */
[----:B------:R-:W-:Y:S01]  /*12710*/  ISETP.GE.OR P0, PT, R33, R237, !P0 ;  /* 0x000000ed2100720c */ /* 0x000fe20004706670 */
[----:B------:R-:W-:Y:S01]  /*12720*/  FFMA.FTZ R171, R22, -UR14, R171 ;  /* 0x8000000e16ab7c23 */ /* 0x000fe200080100ab */
[C---:B------:R-:W-:Y:S01]  /*12730*/  IADD3 R35, R239.reuse, -R33, RZ ;  /* 0x80000021ef237210 */ /* 0x040fe20007ffe0ff */
[----:B------:R-:W-:Y:S01]  /*12740*/  IMAD.IADD R33, R239, 0x1, -R29 ;  /* 0x00000001ef217824 */ /* 0x000fe200078e0a1d */
[C---:B------:R-:W-:Y:S02]  /*12750*/  ISETP.GE.OR P3, PT, R29.reuse, R237, !P3 ;  /* 0x000000ed1d00720c */ /* 0x040fe40005f66670 */
[----:B------:R-:W-:Y:S02]  /*12760*/  ISETP.GE.OR P2, PT, R29, R240, !P2 ;  /* 0x000000f01d00720c */ /* 0x000fe40005746670 */
[----:B------:R-:W-:Y:S02]  /*12770*/  IABS R3, R3 ;  /* 0x0000000300037213 */ /* 0x000fe40000000000 */
[----:B------:R-:W-:Y:S02]  /*12780*/  IADD3 R29, R242, -R30, RZ ;  /* 0x8000001ef21d7210 */ /* 0x000fe40007ffe0ff */
[----:B------:R-:W-:Y:S02]  /*12790*/  IADD3 R31, R4, 0x20, RZ ;  /* 0x00000020041f7810 */ /* 0x000fe40007ffe0ff */
[----:B------:R-:W-:Y:S02]  /*127a0*/  FSEL R22, R165, -INF , !P5 ;  /* 0xff800000a5167808 */ /* 0x000fe40006800000 */
[----:B------:R-:W-:Y:S02]  /*127b0*/  FSEL R170, R170, -INF , !P4 ;  /* 0xff800000aaaa7808 */ /* 0x000fe40006000000 */
[----:B------:R-:W-:Y:S02]  /*127c0*/  I2FP.F32.S32 R3, R3 ;  /* 0x0000000300037245 */ /* 0x000fe40000201400 */
[C---:B------:R-:W-:Y:S02]  /*127d0*/  ISETP.GE.AND P4, PT, R34.reuse, R238, PT ;  /* 0x000000ee2200720c */ /* 0x040fe40003f86270 */
[----:B------:R-:W-:Y:S01]  /*127e0*/  ISETP.GE.AND P5, PT, R34, R241, PT ;  /* 0x000000f12200720c */ /* 0x000fe20003fa6270 */
[----:B------:R-:W-:Y:S01]  /*127f0*/  FFMA.FTZ R15, R3, -UR14, R15 ;  /* 0x8000000e030f7c23 */ /* 0x000fe2000801000f */
[----:B------:R-:W-:Y:S01]  /*12800*/  IABS R29, R29 ;  /* 0x0000001d001d7213 */ /* 0x000fe20000000000 */
[----:B------:R-:W-:Y:S01]  /*12810*/  VIADD R3, R4, 0x30 ;  /* 0x0000003004037836 */ /* 0x000fe20000000000 */
[----:B------:R-:W-:Y:S02]  /*12820*/  IADD3 R165, R242, -R31, RZ ;  /* 0x8000001ff2a57210 */ /* 0x000fe40007ffe0ff */
[----:B------:R-:W-:Y:S02]  /*12830*/  IABS R33, R33 ;  /* 0x0000002100217213 */ /* 0x000fe40000000000 */
[C---:B------:R-:W-:Y:S02]  /*12840*/  ISETP.GE.OR P4, PT, R34.reuse, R237, !P4 ;  /* 0x000000ed2200720c */ /* 0x040fe40006786670 */
[----:B------:R-:W-:Y:S02]  /*12850*/  ISETP.GE.OR P5, PT, R34, R240, !P5 ;  /* 0x000000f02200720c */ /* 0x000fe40006fa6670 */
[----:B------:R-:W-:Y:S02]  /*12860*/  I2FP.F32.S32 R29, R29 ;  /* 0x0000001d001d7245 */ /* 0x000fe40000201400 */
[----:B------:R-:W-:Y:S02]  /*12870*/  I2FP.F32.S32 R33, R33 ;  /* 0x0000002100217245 */ /* 0x000fe40000201400 */
[----:B------:R-:W-:Y:S01]  /*12880*/  IABS R34, R165 ;  /* 0x000000a500227213 */ /* 0x000fe20000000000 */
[----:B------:R-:W-:Y:S01]  /*12890*/  FFMA.FTZ R19, R29, -UR14, R19 ;  /* 0x8000000e1d137c23 */ /* 0x000fe20008010013 */
[C---:B------:R-:W-:Y:S01]  /*128a0*/  IADD3 R29, R4.reuse, 0x29, RZ ;  /* 0x00000029041d7810 */ /* 0x040fe20007ffe0ff */
[----:B------:R-:W-:Y:S01]  /*128b0*/  FFMA.FTZ R14, R33, -UR14, R14 ;  /* 0x8000000e210e7c23 */ /* 0x000fe2000801000e */
[----:B------:R-:W-:Y:S01]  /*128c0*/  I2FP.F32.S32 R34, R34 ;  /* 0x0000002200227245 */ /* 0x000fe20000201400 */
[----:B------:R-:W-:Y:S01]  /*128d0*/  VIADD R33, R4, 0x28 ;  /* 0x0000002804217836 */ /* 0x000fe20000000000 */
[----:B------:R-:W-:Y:S02]  /*128e0*/  IADD3 R184, R242, -R3, RZ ;  /* 0x80000003f2b87210 */ /* 0x000fe40007ffe0ff */
[----:B------:R-:W-:Y:S01]  /*128f0*/  FSEL R200, R12, -INF , !P2 ;  /* 0xff8000000cc87808 */ /* 0x000fe20005000000 */
[----:B------:R-:W-:Y:S01]  /*12900*/  FFMA.FTZ R18, R34, -UR14, R18 ;  /* 0x8000000e22127c23 */ /* 0x000fe20008010012 */
[-C--:B------:R-:W-:Y:S01]  /*12910*/  ISETP.GE.AND P2, PT, R32, R241.reuse, PT ;  /* 0x000000f12000720c */ /* 0x080fe20003f46270 */
[C---:B------:R-:W-:Y:S01]  /*12920*/  IMAD.IADD R34, R242.reuse, 0x1, -R33 ;  /* 0x00000001f2227824 */ /* 0x040fe200078e0a21 */
[----:B------:R-:W-:Y:S01]  /*12930*/  FSEL R202, R13, -INF , !P5 ;  /* 0xff8000000dca7808 */ /* 0x000fe20006800000 */
[----:B------:R-:W-:Y:S01]  /*12940*/  IMAD.IADD R13, R242, 0x1, -R29 ;  /* 0x00000001f20d7824 */ /* 0x000fe200078e0a1d */
[----:B------:R-:W-:Y:S02]  /*12950*/  IABS R184, R184 ;  /* 0x000000b800b87213 */ /* 0x000fe40000000000 */
[----:B------:R-:W-:Y:S02]  /*12960*/  FSEL R12, R164, -INF , !P6 ;  /* 0xff800000a40c7808 */ /* 0x000fe40007000000 */
[C---:B------:R-:W-:Y:S02]  /*12970*/  ISETP.GE.OR P2, PT, R32.reuse, R240, !P2 ;  /* 0x000000f02000720c */ /* 0x040fe40005746670 */
[C---:B------:R-:W-:Y:S02]  /*12980*/  ISETP.GE.AND P5, PT, R32.reuse, R238, PT ;  /* 0x000000ee2000720c */ /* 0x040fe40003fa6270 */
[----:B------:R-:W-:Y:S02]  /*12990*/  ISETP.GE.AND P6, PT, R5, R241, PT ;  /* 0x000000f10500720c */ /* 0x000fe40003fc6270 */
[----:B------:R-:W-:Y:S02]  /*129a0*/  I2FP.F32.S32 R184, R184 ;  /* 0x000000b800b87245 */ /* 0x000fe40000201400 */
[----:B------:R-:W-:Y:S02]  /*129b0*/  FSEL R201, R173, -INF , !P2 ;  /* 0xff800000adc97808 */ /* 0x000fe40005000000 */
[----:B------:R-:W-:Y:S01]  /*129c0*/  ISETP.GE.OR P5, PT, R32, R237, !P5 ;  /* 0x000000ed2000720c */ /* 0x000fe20006fa6670 */
[----:B------:R-:W-:Y:S01]  /*129d0*/  FFMA.FTZ R184, R184, -UR14, R175 ;  /* 0x8000000eb8b87c23 */ /* 0x000fe200080100af */
[----:B------:R-:W-:Y:S02]  /*129e0*/  IABS R34, R34 ;  /* 0x0000002200227213 */ /* 0x000fe40000000000 */
[C---:B------:R-:W-:Y:S02]  /*129f0*/  ISETP.GE.OR P6, PT, R5.reuse, R240, !P6 ;  /* 0x000000f00500720c */ /* 0x040fe400077c6670 */
[----:B------:R-:W-:Y:S02]  /*12a00*/  IABS R13, R13 ;  /* 0x0000000d000d7213 */ /* 0x000fe40000000000 */
[----:B------:R-:W-:Y:S02]  /*12a10*/  ISETP.GE.AND P2, PT, R5, R238, PT ;  /* 0x000000ee0500720c */ /* 0x000fe40003f46270 */
[C---:B------:R-:W-:Y:S02]  /*12a20*/  IADD3 R32, R239.reuse, -R32, RZ ;  /* 0x80000020ef207210 */ /* 0x040fe40007ffe0ff */
[----:B------:R-:W-:Y:S02]  /*12a30*/  I2FP.F32.S32 R34, R34 ;  /* 0x0000002200227245 */ /* 0x000fe40000201400 */
[----:B------:R-:W-:Y:S02]  /*12a40*/  FSEL R175, R14, -INF , !P3 ;  /* 0xff8000000eaf7808 */ /* 0x000fe40005800000 */
[----:B------:R-:W-:Y:S01]  /*12a50*/  FSEL R203, R174, -INF , !P6 ;  /* 0xff800000aecb7808 */ /* 0x000fe20007000000 */
[----:B------:R-:W-:Y:S01]  /*12a60*/  FFMA.FTZ R20, R34, -UR14, R20 ;  /* 0x8000000e22147c23 */ /* 0x000fe20008010014 */
[----:B------:R-:W-:Y:S02]  /*12a70*/  I2FP.F32.S32 R13, R13 ;  /* 0x0000000d000d7245 */ /* 0x000fe40000201400 */
[----:B------:R-:W-:Y:S02]  /*12a80*/  IADD3 R14, R239, -R33, RZ ;  /* 0x80000021ef0e7210 */ /* 0x000fe40007ffe0ff */
[----:B------:R-:W-:Y:S01]  /*12a90*/  FSEL R174, R15, -INF , !P4 ;  /* 0xff8000000fae7808 */ /* 0x000fe20006000000 */
[----:B------:R-:W-:Y:S01]  /*12aa0*/  FFMA.FTZ R21, R13, -UR14, R21 ;  /* 0x8000000e0d157c23 */ /* 0x000fe20008010015 */
[----:B------:R-:W-:Y:S02]  /*12ab0*/  ISETP.GE.OR P2, PT, R5, R237, !P2 ;  /* 0x000000ed0500720c */ /* 0x000fe40005746670 */
[----:B------:R-:W-:Y:S02]  /*12ac0*/  IABS R32, R32 ;  /* 0x0000002000207213 */ /* 0x000fe40000000000 */
[----:B------:R-:W-:Y:S02]  /*12ad0*/  ISETP.GE.AND P3, PT, R33, R241, PT ;  /* 0x000000f12100720c */ /* 0x000fe40003f66270 */
[----:B------:R-:W-:Y:S02]  /*12ae0*/  IABS R35, R35 ;  /* 0x0000002300237213 */ /* 0x000fe40000000000 */
[----:B------:R-:W-:Y:S02]  /*12af0*/  ISETP.GE.AND P4, PT, R29, R241, PT ;  /* 0x000000f11d00720c */ /* 0x000fe40003f86270 */
[----:B------:R-:W-:Y:S02]  /*12b00*/  IADD3 R5, R239, -R5, RZ ;  /* 0x80000005ef057210 */ /* 0x000fe40007ffe0ff */
        /* <DEDUP_REMOVED lines=9> */
[----:B------:R-:W-:Y:S02]  /*12ba0*/  I2FP.F32.S32 R14, R14 ;  /* 0x0000000e000e7245 */ /* 0x000fe40000201400 */
[----:B------:R-:W-:Y:S02]  /*12bb0*/  FSEL R171, R171, -INF , !P1 ;  /* 0xff800000abab7808 */ /* 0x000fe40004800000 */
[----:B------:R-:W-:Y:S01]  /*12bc0*/  FSEL R190, R20, -INF , !P3 ;  /* 0xff80000014be7808 */ /* 0x000fe20005800000 */
[----:B------:R-:W-:Y:S01]  /*12bd0*/  FFMA.FTZ R9, R14, -UR14, R9 ;  /* 0x8000000e0e097c23 */ /* 0x000fe20008010009 */
[----:B------:R-:W-:Y:S02]  /*12be0*/  FSEL R189, R21, -INF , !P4 ;  /* 0xff80000015bd7808 */ /* 0x000fe40006000000 */
[----:B------:R-:W-:Y:S02]  /*12bf0*/  I2FP.F32.S32 R5, R5 ;  /* 0x0000000500057245 */ /* 0x000fe40000201400 */
[CC--:B------:R-:W-:Y:S02]  /*12c00*/  ISETP.GE.AND P3, PT, R3.reuse, R241.reuse, PT ;  /* 0x000000f10300720c */ /* 0x0c0fe40003f66270 */
[----:B------:R-:W-:Y:S01]  /*12c10*/  ISETP.GE.AND P4, PT, R3, R238, PT ;  /* 0x000000ee0300720c */ /* 0x000fe20003f86270 */
[----:B------:R-:W-:Y:S01]  /*12c20*/  FFMA.FTZ R17, R5, -UR14, R17 ;  /* 0x8000000e05117c23 */ /* 0x000fe20008010011 */
[-C--:B------:R-:W-:Y:S02]  /*12c30*/  ISETP.GE.AND P1, PT, R31, R241.reuse, PT ;  /* 0x000000f11f00720c */ /* 0x080fe40003f26270 */
[----:B------:R-:W-:Y:S02]  /*12c40*/  ISETP.GE.AND P6, PT, R30, R241, PT ;  /* 0x000000f11e00720c */ /* 0x000fe40003fc6270 */
[CC--:B------:R-:W-:Y:S02]  /*12c50*/  ISETP.GE.OR P3, PT, R3.reuse, R240.reuse, !P3 ;  /* 0x000000f00300720c */ /* 0x0c0fe40005f66670 */
[----:B------:R-:W-:Y:S02]  /*12c60*/  ISETP.GE.OR P4, PT, R3, R237, !P4 ;  /* 0x000000ed0300720c */ /* 0x000fe40006786670 */
[----:B------:R-:W-:Y:S02]  /*12c70*/  IADD3 R14, R239, -R3, RZ ;  /* 0x80000003ef0e7210 */ /* 0x000fe40007ffe0ff */
[----:B------:R-:W-:Y:S02]  /*12c80*/  ISETP.GE.OR P1, PT, R31, R240, !P1 ;  /* 0x000000f01f00720c */ /* 0x000fe40004f26670 */
[----:B------:R-:W-:Y:S02]  /*12c90*/  IADD3 R3, R239, -R32, RZ ;  /* 0x80000020ef037210 */ /* 0x000fe40007ffe0ff */
[----:B------:R-:W-:Y:S02]  /*12ca0*/  FSEL R5, R172, -INF , !P0 ;  /* 0xff800000ac057808 */ /* 0x000fe40004000000 */
[C---:B------:R-:W-:Y:S02]  /*12cb0*/  ISETP.GE.AND P0, PT, R31.reuse, R238, PT ;  /* 0x000000ee1f00720c */ /* 0x040fe40003f06270 */
[----:B------:R-:W-:Y:S02]  /*12cc0*/  ISETP.GE.OR P6, PT, R30, R240, !P6 ;  /* 0x000000f01e00720c */ /* 0x000fe400077c6670 */
[----:B------:R-:W-:Y:S02]  /*12cd0*/  FSEL R250, R18, -INF , !P1 ;  /* 0xff80000012fa7808 */ /* 0x000fe40004800000 */
[C---:B------:R-:W-:Y:S02]  /*12ce0*/  ISETP.GE.AND P1, PT, R30.reuse, R238, PT ;  /* 0x000000ee1e00720c */ /* 0x040fe40003f26270 */
[----:B------:R-:W-:Y:S02]  /*12cf0*/  IABS R3, R3 ;  /* 0x0000000300037213 */ /* 0x000fe40000000000 */
[-C--:B------:R-:W-:Y:S01]  /*12d00*/  ISETP.GE.OR P0, PT, R31, R237.reuse, !P0 ;  /* 0x000000ed1f00720c */ /* 0x080fe20004706670 */
[----:B------:R-:W-:Y:S01]  /*12d10*/  IMAD.IADD R31, R239, 0x1, -R31 ;  /* 0x00000001ef1f7824 */ /* 0x000fe200078e0a1f */
[----:B------:R-:W-:Y:S02]  /*12d20*/  FSEL R191, R19, -INF , !P6 ;  /* 0xff80000013bf7808 */ /* 0x000fe40007000000 */
[----:B------:R-:W-:Y:S02]  /*12d30*/  FMNMX.FTZ R15, R25, R0, !PT ;  /* 0x00000000190f7209 */ /* 0x000fe40007810000 */
[----:B------:R-:W-:Y:S02]  /*12d40*/  ISETP.GE.OR P1, PT, R30, R237, !P1 ;  /* 0x000000ed1e00720c */ /* 0x000fe40004f26670 */
[----:B------:R-:W-:Y:S01]  /*12d50*/  IADD3 R19, R239, -R30, RZ ;  /* 0x8000001eef137210 */ /* 0x000fe20007ffe0ff */
[----:B------:R-:W-:Y:S01]  /*12d60*/  IMAD.IADD R30, R242, 0x1, -R32 ;  /* 0x00000001f21e7824 */ /* 0x000fe200078e0a20 */
[----:B------:R-:W-:Y:S02]  /*12d70*/  I2FP.F32.S32 R3, R3 ;  /* 0x0000000300037245 */ /* 0x000fe40000201400 */
[----:B------:R-:W-:Y:S02]  /*12d80*/  IABS R31, R31 ;  /* 0x0000001f001f7213 */ /* 0x000fe40000000000 */
[----:B------:R-:W-:Y:S01]  /*12d90*/  FMNMX.FTZ R15, R168, R15, !PT ;  /* 0x0000000fa80f7209 */ /* 0x000fe20007810000 */
[----:B------:R-:W-:Y:S01]  /*12da0*/  FFMA.FTZ R24, R3, -UR14, R24 ;  /* 0x8000000e03187c23 */ /* 0x000fe20008010018 */
[----:B------:R-:W-:Y:S02]  /*12db0*/  FMNMX.FTZ R3, R169, R2, !PT ;  /* 0x00000002a9037209 */ /* 0x000fe40007810000 */
[----:B------:R-:W-:Y:S02]  /*12dc0*/  IABS R30, R30 ;  /* 0x0000001e001e7213 */ /* 0x000fe40000000000 */
        /* <DEDUP_REMOVED lines=8> */
[----:B------:R-:W-:Y:S02]  /*12e50*/  FMNMX.FTZ R15, R170, R15, !PT ;  /* 0x0000000faa0f7209 */ /* 0x000fe40007810000 */
[----:B------:R-:W-:Y:S02]  /*12e60*/  FMNMX.FTZ R3, R171, R3, !PT ;  /* 0x00000003ab037209 */ /* 0x000fe40007810000 */
[----:B------:R-:W-:Y:S02]  /*12e70*/  ISETP.GE.OR P2, PT, R32, R240, !P2 ;  /* 0x000000f02000720c */ /* 0x000fe40005746670 */
[----:B------:R-:W-:Y:S02]  /*12e80*/  FMNMX.FTZ R15, R200, R15, !PT ;  /* 0x0000000fc80f7209 */ /* 0x000fe40007810000 */
[----:B------:R-:W-:Y:S02]  /*12e90*/  IADD3 R13, R4, 0x38, RZ ;  /* 0x00000038040d7810 */ /* 0x000fe40007ffe0ff */
[----:B------:R-:W-:Y:S02]  /*12ea0*/  FSEL R188, R6, -INF , !P0 ;  /* 0xff80000006bc7808 */ /* 0x000fe40004000000 */
[----:B------:R-:W-:Y:S01]  /*12eb0*/  FMNMX.FTZ R6, R5, R3, !PT ;  /* 0x0000000305067209 */ /* 0x000fe20007810000 */
[--C-:B------:R-:W-:Y:S01]  /*12ec0*/  IMAD.IADD R18, R242, 0x1, -R13.reuse ;  /* 0x00000001f2127824 */ /* 0x100fe200078e0a0d */
[----:B------:R-:W-:Y:S01]  /*12ed0*/  IABS R14, R14 ;  /* 0x0000000e000e7213 */ /* 0x000fe20000000000 */
[----:B------:R-:W-:Y:S01]  /*12ee0*/  IMAD.IADD R3, R239, 0x1, -R13 ;  /* 0x00000001ef037824 */ /* 0x000fe200078e0a0d */
[----:B------:R-:W-:Y:S02]  /*12ef0*/  FSEL R183, R27, -INF , !P2 ;  /* 0xff8000001bb77808 */ /* 0x000fe40005000000 */
[----:B------:R-:W-:Y:S02]  /*12f00*/  IABS R19, R19 ;  /* 0x0000001300137213 */ /* 0x000fe40000000000 */
[----:B------:R-:W-:Y:S02]  /*12f10*/  FMNMX.FTZ R15, R202, R15, !PT ;  /* 0x0000000fca0f7209 */ /* 0x000fe40007810000 */
[C---:B------:R-:W-:Y:S02]  /*12f20*/  ISETP.GE.AND P0, PT, R13.reuse, R241, PT ;  /* 0x000000f10d00720c */ /* 0x040fe40003f06270 */
        /* <DEDUP_REMOVED lines=8> */
[----:B------:R-:W-:Y:S02]  /*12fb0*/  ISETP.GE.OR P2, PT, R13, R237, !P2 ;  /* 0x000000ed0d00720c */ /* 0x000fe40005746670 */
[----:B------:R-:W-:Y:S01]  /*12fc0*/  FSEL R173, R16, -INF , !P5 ;  /* 0xff80000010ad7808 */ /* 0x000fe20006800000 */
[----:B------:R-:W-:Y:S01]  /*12fd0*/  IMAD.IADD R16, R239, 0x1, -R29 ;  /* 0x00000001ef107824 */ /* 0x000fe200078e0a1d */
[----:B------:R-:W-:Y:S02]  /*12fe0*/  FMNMX.FTZ R13, R174, R6, !PT ;  /* 0x00000006ae0d7209 */ /* 0x000fe40007810000 */
[----:B------:R-:W-:Y:S02]  /*12ff0*/  FMNMX.FTZ R14, R203, R15, !PT ;  /* 0x0000000fcb0e7209 */ /* 0x000fe40007810000 */
[----:B------:R-:W-:Y:S02]  /*13000*/  FMNMX.FTZ R13, R173, R13, !PT ;  /* 0x0000000dad0d7209 */ /* 0x000fe40007810000 */
[----:B------:R-:W-:Y:S02]  /*13010*/  IADD3 R4, R4, 0x39, RZ ;  /* 0x0000003904047810 */ /* 0x000fe40007ffe0ff */
[----:B------:R-:W-:Y:S02]  /*13020*/  IABS R16, R16 ;  /* 0x0000001000107213 */ /* 0x000fe40000000000 */
[----:B------:R-:W-:Y:S01]  /*13030*/  FMNMX.FTZ R14, R250, R14, !PT ;  /* 0x0000000efa0e7209 */ /* 0x000fe20007810000 */
[----:B------:R-:W-:Y:S01]  /*13040*/  IMAD.IADD R17, R242, 0x1, -R4 ;  /* 0x00000001f2117824 */ /* 0x000fe200078e0a04 */
[----:B------:R-:W-:Y:S02]  /*13050*/  ISETP.GE.AND P6, PT, R33, R238, PT ;  /* 0x000000ee2100720c */ /* 0x000fe40003fc6270 */
[----:B------:R-:W-:Y:S02]  /*13060*/  FMNMX.FTZ R13, R172, R13, !PT ;  /* 0x0000000dac0d7209 */ /* 0x000fe40007810000 */
[----:B------:R-:W-:Y:S02]  /*13070*/  FSEL R187, R7, -INF , !P1 ;  /* 0xff80000007bb7808 */ /* 0x000fe40004800000 */
[----:B------:R-:W-:Y:S02]  /*13080*/  IADD3 R7, R239, -R4, RZ ;  /* 0x80000004ef077210 */ /* 0x000fe40007ffe0ff */
[----:B------:R-:W-:Y:S02]  /*13090*/  I2FP.F32.S32 R16, R16 ;  /* 0x0000001000107245 */ /* 0x000fe40000201400 */
[----:B------:R-:W-:Y:S02]  /*130a0*/  FMNMX.FTZ R14, R191, R14, !PT ;  /* 0x0000000ebf0e7209 */ /* 0x000fe40007810000 */
[----:B------:R-:W-:Y:S01]  /*130b0*/  ISETP.GE.OR P6, PT, R33, R237, !P6 ;  /* 0x000000ed2100720c */ /* 0x000fe200077c6670 */
[----:B------:R-:W-:Y:S01]  /*130c0*/  FFMA.FTZ R8, R16, -UR14, R8 ;  /* 0x8000000e10087c23 */ /* 0x000fe20008010008 */
[----:B------:R-:W-:Y:S02]  /*130d0*/  IABS R18, R18 ;  /* 0x0000001200127213 */ /* 0x000fe40000000000 */
[C---:B------:R-:W-:Y:S02]  /*130e0*/  ISETP.GE.AND P5, PT, R29.reuse, R238, PT ;  /* 0x000000ee1d00720c */ /* 0x040fe40003fa6270 */
[----:B------:R-:W-:Y:S02]  /*130f0*/  FMNMX.FTZ R13, R188, R13, !PT ;  /* 0x0000000dbc0d7209 */ /* 0x000fe40007810000 */
[----:B------:R-:W-:Y:S02]  /*13100*/  IABS R7, R7 ;  /* 0x0000000700077213 */ /* 0x000fe40000000000 */
[----:B------:R-:W-:Y:S02]  /*13110*/  FMNMX.FTZ R6, R190, R14, !PT ;  /* 0x0000000ebe067209 */ /* 0x000fe40007810000 */
[----:B------:R-:W-:Y:S02]  /*13120*/  I2FP.F32.S32 R18, R18 ;  /* 0x0000001200127245 */ /* 0x000fe40000201400 */
[----:B------:R-:W-:Y:S02]  /*13130*/  ISETP.GE.OR P5, PT, R29, R237, !P5 ;  /* 0x000000ed1d00720c */ /* 0x000fe40006fa6670 */
[----:B------:R-:W-:Y:S01]  /*13140*/  IABS R17, R17 ;  /* 0x0000001100117213 */ /* 0x000fe20000000000 */
[----:B------:R-:W-:Y:S01]  /*13150*/  FFMA.FTZ R28, R18, -UR14, R28 ;  /* 0x8000000e121c7c23 */ /* 0x000fe2000801001c */
[----:B------:R-:W-:Y:S02]  /*13160*/  FMNMX.FTZ R13, R187, R13, !PT ;  /* 0x0000000dbb0d7209 */ /* 0x000fe40007810000 */
[----:B------:R-:W-:Y:S01]  /*13170*/  FSEL R186, R9, -INF , !P6 ;  /* 0xff80000009ba7808 */ /* 0x000fe20007000000 */
[----:B------:R-:W-:Y:S01]  /*13180*/  IMAD.MOV.U32 R9, RZ, RZ, R7 ;  /* 0x000000ffff097224 */ /* 0x000fe200078e0007 */
[----:B------:R-:W-:Y:S02]  /*13190*/  FSEL R184, R184, -INF , !P3 ;  /* 0xff800000b8b87808 */ /* 0x000fe40005800000 */
[----:B------:R-:W-:Y:S02]  /*131a0*/  FMNMX.FTZ R6, R189, R6, !PT ;  /* 0x00000006bd067209 */ /* 0x000fe40007810000 */
[----:B------:R-:W-:Y:S02]  /*131b0*/  IABS R3, R3 ;  /* 0x0000000300037213 */ /* 0x000fe40000000000 */
[----:B------:R-:W-:Y:S02]  /*131c0*/  ISETP.GE.AND P3, PT, R32, R238, PT ;  /* 0x000000ee2000720c */ /* 0x000fe40003f66270 */
[----:B------:R-:W-:Y:S02]  /*131d0*/  I2FP.F32.S32 R17, R17 ;  /* 0x0000001100117245 */ /* 0x000fe40000201400 */
[----:B------:R-:W-:Y:S02]  /*131e0*/  FMNMX.FTZ R7, R186, R13, !PT ;  /* 0x0000000dba077209 */ /* 0x000fe40007810000 */
[----:B------:R-:W-:Y:S01]  /*131f0*/  FSEL R185, R8, -INF , !P5 ;  /* 0xff80000008b97808 */ /* 0x000fe20006800000 */
[----:B------:R-:W-:Y:S01]  /*13200*/  FFMA.FTZ R26, R17, -UR14, R26 ;  /* 0x8000000e111a7c23 */ /* 0x000fe2000801001a */
[----:B------:R-:W-:Y:S01]  /*13210*/  FMNMX.FTZ R6, R184, R6, !PT ;  /* 0x00000006b8067209 */ /* 0x000fe20007810000 */
[----:B------:R-:W-:Y:S01]  /*13220*/  LDSM.16.MT88.4 R16, [R228+0x10000] ;  /* 0x01000000e410783b */ /* 0x000fe20000004200 */
[----:B------:R-:W-:Y:S02]  /*13230*/  I2FP.F32.S32 R8, R3 ;  /* 0x0000000300087245 */ /* 0x000fe40000201400 */
[----:B------:R-:W-:Y:S02]  /*13240*/  ISETP.GE.AND P1, PT, R4, R241, PT ;  /* 0x000000f10400720c */ /* 0x000fe40003f26270 */
[----:B------:R-:W-:Y:S01]  /*13250*/  I2FP.F32.S32 R3, R9 ;  /* 0x0000000900037245 */ /* 0x000fe20000201400 */
[----:B------:R-:W-:Y:S01]  /*13260*/  FFMA.FTZ R11, R8, -UR14, R11 ;  /* 0x8000000e080b7c23 */ /* 0x000fe2000801000b */
[----:B------:R-:W-:Y:S02]  /*13270*/  ISETP.GE.OR P3, PT, R32, R237, !P3 ;  /* 0x000000ed2000720c */ /* 0x000fe40005f66670 */
[----:B------:R-:W-:Y:S01]  /*13280*/  FSEL R179, R23, -INF , !P4 ;  /* 0xff80000017b37808 */ /* 0x000fe20006000000 */
[----:B------:R-:W-:Y:S01]  /*13290*/  FFMA.FTZ R10, R3, -UR14, R10 ;  /* 0x8000000e030a7c23 */ /* 0x000fe2000801000a */
[----:B------:R-:W-:Y:S01]  /*132a0*/  FMNMX.FTZ R9, R185, R7, !PT ;  /* 0x00000007b9097209 */ /* 0x000fe20007810000 */
[----:B------:R-:W-:Y:S01]  /*132b0*/  LDSM.16.MT88.4 R32, [R225+0x10000] ;  /* 0x01000000e120783b */ /* 0x000fe20000004200 */
[----:B------:R-:W-:Y:S02]  /*132c0*/  FSEL R182, R28, -INF , !P0 ;  /* 0xff8000001cb67808 */ /* 0x000fe40004000000 */
[----:B------:R-:W-:Y:S02]  /*132d0*/  ISETP.GE.OR P1, PT, R4, R240, !P1 ;  /* 0x000000f00400720c */ /* 0x000fe40004f26670 */
[----:B------:R-:W-:Y:S02]  /*132e0*/  FMNMX.FTZ R6, R183, R6, !PT ;  /* 0x00000006b7067209 */ /* 0x000fe40007810000 */
[----:B------:R-:W-:Y:S02]  /*132f0*/  FSEL R178, R24, -INF , !P3 ;  /* 0xff80000018b27808 */ /* 0x000fe40005800000 */
        /* <DEDUP_REMOVED lines=44> */
[----:B------:R-:W-:Y:S01]  /*135c0*/  FFMA.FTZ R207, R172, UR4, -R177 ;  /* 0x00000004accf7c23 */ /* 0x000fe200080108b1 */
[--C-:B------:R-:W-:Y:S01]  /*135d0*/  FFMA.FTZ R184, R184, UR4, -R181.reuse ;  /* 0x00000004b8b87c23 */ /* 0x100fe200080108b5 */
[--C-:B------:R-:W-:Y:S01]  /*135e0*/  FFMA.FTZ R183, R183, UR4, -R181.reuse ;  /* 0x00000004b7b77c23 */ /* 0x100fe200080108b5 */
[----:B------:R-:W-:Y:S03]  /*135f0*/  LDSM.16.MT88.4 R172, [R226+0x14800] ;  /* 0x01480000e2ac783b */ /* 0x000fe60000004200 */
[----:B------:R-:W2:Y:S01]  /*13600*/  MUFU.EX2 R196, R196 ;  /* 0x000000c400c47308 */ /* 0x000ea20000000800 */
[----:B------:R-:W-:Y:S01]  /*13610*/  FFMA.FTZ R182, R182, UR4, -R181 ;  /* 0x00000004b6b67c23 */ /* 0x000fe200080108b5 */
[--C-:B------:R-:W-:Y:S01]  /*13620*/  FFMA.FTZ R179, R179, UR4, -R177.reuse ;  /* 0x00000004b3b37c23 */ /* 0x100fe200080108b1 */
[--C-:B------:R-:W-:Y:S01]  /*13630*/  FFMA.FTZ R178, R178, UR4, -R177.reuse ;  /* 0x00000004b2b27c23 */ /* 0x100fe200080108b1 */
[----:B------:R-:W-:Y:S01]  /*13640*/  FFMA.FTZ R176, R176, UR4, -R177 ;  /* 0x00000004b0b07c23 */ /* 0x000fe200080108b1 */
[--C-:B------:R-:W-:Y:S01]  /*13650*/  FFMA.FTZ R200, R200, UR4, -R181.reuse ;  /* 0x00000004c8c87c23 */ /* 0x100fe200080108b5 */
[--C-:B------:R-:W-:Y:S01]  /*13660*/  FFMA.FTZ R203, R203, UR4, -R181.reuse ;  /* 0x00000004cbcb7c23 */ /* 0x100fe200080108b5 */
[----:B------:R-:W-:Y:S03]  /*13670*/  FFMA.FTZ R189, R189, UR4, -R181 ;  /* 0x00000004bdbd7c23 */ /* 0x000fe600080108b5 */
[----:B------:R-:W-:Y:S01]  /*13680*/  MUFU.EX2 R195, R195 ;  /* 0x000000c300c37308 */ /* 0x000fe20000000800 */
[----:B------:R-:W-:Y:S01]  /*13690*/  FFMA.FTZ R185, R185, UR4, -R177 ;  /* 0x00000004b9b97c23 */ /* 0x000fe200080108b1 */
[--C-:B------:R-:W-:Y:S01]  /*136a0*/  FFMA.FTZ R250, R250, UR4, -R181.reuse ;  /* 0x00000004fafa7c23 */ /* 0x100fe200080108b5 */
[--C-:B------:R-:W-:Y:S01]  /*136b0*/  FFMA.FTZ R251, R191, UR4, -R181.reuse ;  /* 0x00000004bffb7c23 */ /* 0x100fe200080108b5 */
[----:B------:R-:W-:Y:S01]  /*136c0*/  FFMA.FTZ R252, R190, UR4, -R181 ;  /* 0x00000004befc7c23 */ /* 0x000fe200080108b5 */
[--C-:B------:R-:W-:Y:S01]  /*136d0*/  FFMA.FTZ R188, R188, UR4, -R177.reuse ;  /* 0x00000004bcbc7c23 */ /* 0x100fe200080108b1 */
[--C-:B------:R-:W-:Y:S01]  /*136e0*/  FFMA.FTZ R187, R187, UR4, -R177.reuse ;  /* 0x00000004bbbb7c23 */ /* 0x100fe200080108b1 */
[--C-:B------:R-:W-:Y:S03]  /*136f0*/  FFMA.FTZ R186, R186, UR4, -R177.reuse ;  /* 0x00000004baba7c23 */ /* 0x100fe600080108b1 */
[----:B------:R-:W3:Y:S01]  /*13700*/  MUFU.EX2 R194, R194 ;  /* 0x000000c200c27308 */ /* 0x000ee20000000800 */
[----:B--2---:R-:W-:Y:S01]  /*13710*/  F2FP.F16.F32.PACK_AB R168, R196, R198 ;  /* 0x000000c6c4a8723e */ /* 0x004fe200000000ff */
[----:B------:R-:W-:Y:S01]  /*13720*/  FFMA.FTZ R177, R165, UR4, -R177 ;  /* 0x00000004a5b17c23 */ /* 0x000fe200080108b1 */
[----:B------:R-:W-:Y:S07]  /*13730*/  PLOP3.LUT P0, PT, PT, PT, UP0, 0x80, 0x0 ;  /* 0x000000000000781c */ /* 0x000fee0003f0f008 */
        /* <DEDUP_REMOVED lines=32> */
[C---:B------:R-:W-:Y:S01]  /*13940*/  FMUL.FTZ R16, R2.reuse, R148 ;  /* 0x0000009402107220 */ /* 0x040fe20000410000 */
[C---:B-1----:R-:W-:Y:S01]  /*13950*/  HMMA.16816.F32 R12, R168.reuse, R24, R12 ;  /* 0x00000018a80c723c */ /* 0x042fe2000000180c */
[----:B------:R-:W1:Y:S03]  /*13960*/  LDSM.16.MT88.4 R144, [R226+0x12000] ;  /* 0x01200000e290783b */ /* 0x000e660000004200 */
        /* <DEDUP_REMOVED lines=24> */
[----:B------:R-:W-:Y:S01]  /*13af0*/  FMUL.FTZ R37, R2, R37 ;  /* 0x0000002502257220 */ /* 0x000fe20000410000 */
[C---:B------:R-:W-:Y:S01]  /*13b00*/  FMUL.FTZ R38, R0.reuse, R38 ;  /* 0x0000002600267220 */ /* 0x040fe20000410000 */
[C---:B------:R-:W-:Y:S01]  /*13b10*/  FMUL.FTZ R39, R0.reuse, R39 ;  /* 0x0000002700277220 */ /* 0x040fe20000410000 */
[C---:B--2---:R-:W-:Y:S01]  /*13b20*/  HMMA.16816.F32 R28, R168.reuse, R160, R28 ;  /* 0x000000a0a81c723c */ /* 0x044fe2000000181c */
[----:B------:R-:W-:Y:S04]  /*13b30*/  MUFU.EX2 R252, R252 ;  /* 0x000000fc00fc7308 */ /* 0x000fe80000000800 */
[C---:B------:R-:W-:Y:S01]  /*13b40*/  FMUL.FTZ R34, R0.reuse, R134 ;  /* 0x0000008600227220 */ /* 0x040fe20000410000 */
[----:B------:R-:W-:Y:S01]  /*13b50*/  FMUL.FTZ R35, R0, R135 ;  /* 0x0000008700237220 */ /* 0x000fe20000410000 */
[C---:B------:R-:W-:Y:S01]  /*13b60*/  FMUL.FTZ R40, R2.reuse, R40 ;  /* 0x0000002802287220 */ /* 0x040fe20000410000 */
[----:B------:R-:W2:Y:S03]  /*13b70*/  LDSM.16.MT88.4 R132, [R224+0x12000] ;  /* 0x01200000e084783b */ /* 0x000ea60000004200 */
[----:B------:R-:W-:Y:S01]  /*13b80*/  MUFU.EX2 R200, R200 ;  /* 0x000000c800c87308 */ /* 0x000fe20000000800 */
[----:B------:R-:W-:Y:S01]  /*13b90*/  FMUL.FTZ R41, R2, R41 ;  /* 0x0000002902297220 */ /* 0x000fe20000410000 */
[C---:B------:R-:W-:Y:S01]  /*13ba0*/  FMUL.FTZ R42, R0.reuse, R42 ;  /* 0x0000002a002a7220 */ /* 0x040fe20000410000 */
[C---:B------:R-:W-:Y:S03]  /*13bb0*/  HMMA.16816.F32 R32, R168.reuse, R162, R32 ;  /* 0x000000a2a820723c */ /* 0x040fe60000001820 */
[----:B------:R-:W-:Y:S01]  /*13bc0*/  FMUL.FTZ R43, R0, R43 ;  /* 0x0000002b002b7220 */ /* 0x000fe20000410000 */
[----:B------:R-:W-:Y:S01]  /*13bd0*/  LDSM.16.MT88.4 R160, [R225+0x12800] ;  /* 0x01280000e1a0783b */ /* 0x000fe20000004200 */
[C---:B------:R-:W-:Y:S01]  /*13be0*/  FMUL.FTZ R44, R2.reuse, R44 ;  /* 0x0000002c022c7220 */ /* 0x040fe20000410000 */
[C---:B---3--:R-:W-:Y:S01]  /*13bf0*/  HMMA.16816.F32 R36, R168.reuse, R152, R36 ;  /* 0x00000098a824723c */ /* 0x048fe20000001824 */
[----:B------:R-:W-:Y:S04]  /*13c00*/  MUFU.EX2 R203, R203 ;  /* 0x000000cb00cb7308 */ /* 0x000fe80000000800 */
[----:B------:R-:W-:Y:S01]  /*13c10*/  FMUL.FTZ R45, R2, R45 ;  /* 0x0000002d022d7220 */ /* 0x000fe20000410000 */
[C---:B------:R-:W-:Y:S01]  /*13c20*/  HMMA.16816.F32 R40, R168.reuse, R154, R40 ;  /* 0x0000009aa828723c */ /* 0x040fe20000001828 */
[----:B------:R-:W-:Y:S04]  /*13c30*/  LDSM.16.MT88.4 R152, [R224+0x10800] ;  /* 0x01080000e098783b */ /* 0x000fe80000004200 */
[----:B------:R-:W-:Y:S01]  /*13c40*/  MUFU.EX2 R205, R205 ;  /* 0x000000cd00cd7308 */ /* 0x000fe20000000800 */
[C---:B------:R-:W-:Y:S01]  /*13c50*/  FMUL.FTZ R46, R0.reuse, R46 ;  /* 0x0000002e002e7220 */ /* 0x040fe20000410000 */
[----:B------:R-:W-:Y:S01]  /*13c60*/  FMUL.FTZ R47, R0, R47 ;  /* 0x0000002f002f7220 */ /* 0x000fe20000410000 */
[C---:B------:R-:W-:Y:S03]  /*13c70*/  FMUL.FTZ R48, R2.reuse, R48 ;  /* 0x0000003002307220 */ /* 0x040fe60000410000 */
[----:B------:R-:W-:Y:S01]  /*13c80*/  FMUL.FTZ R49, R2, R49 ;  /* 0x0000003102317220 */ /* 0x000fe20000410000 */
        /* <DEDUP_REMOVED lines=28> */
[C---:B--2---:R-:W-:Y:S02]  /*13e50*/  HMMA.16816.F32 R60, R168.reuse, R132, R60 ;  /* 0x00000084a83c723c */ /* 0x044fe4000000183c */
[----:B------:R-:W-:Y:S01]  /*13e60*/  MUFU.EX2 R251, R251 ;  /* 0x000000fb00fb7308 */ /* 0x000fe20000000800 */
        /* <DEDUP_REMOVED lines=33> */
[C---:B------:R-:W-:Y:S01]  /*14080*/  FMUL.FTZ R92, R2.reuse, R92 ;  /* 0x0000005c025c7220 */ /* 0x040fe20000410000 */
        /* <DEDUP_REMOVED lines=32> */
[--C-:B------:R-:W-:Y:S01]  /*14290*/  FFMA.FTZ R202, R201, UR4, -R181.reuse ;  /* 0x00000004c9ca7c23 */ /* 0x100fe200080108b5 */
[----:B------:R-:W-:Y:S01]  /*142a0*/  FFMA.FTZ R181, R180, UR4, -R181 ;  /* 0x00000004b4b57c23 */ /* 0x000fe200080108b5 */
[----:B------:R1:W4:Y:S01]  /*142b0*/  MUFU.EX2 R201, R144 ;  /* 0x0000009000c97308 */ /* 0x0003220000000800 */
[C---:B------:R-:W-:Y:S01]  /*142c0*/  HMMA.16816.F32 R112, R168.reuse, R138, R112 ;  /* 0x0000008aa870723c */ /* 0x040fe20000001870 */
[----:B------:R-:W5:Y:S04]  /*142d0*/  LDSM.16.MT88.4 R136, [R228+0x10800] ;  /* 0x01080000e488783b */ /* 0x000f680000004200 */
[C---:B------:R-:W-:Y:S01]  /*142e0*/  FMUL.FTZ R116, R2.reuse, R116 ;  /* 0x0000007402747220 */ /* 0x040fe20000410000 */
[----:B------:R-:W-:Y:S01]  /*142f0*/  FMUL.FTZ R117, R2, R117 ;  /* 0x0000007502757220 */ /* 0x000fe20000410000 */
[C---:B------:R-:W-:Y:S01]  /*14300*/  FMUL.FTZ R118, R0.reuse, R118 ;  /* 0x0000007600767220 */ /* 0x040fe20000410000 */
[----:B------:R-:W-:Y:S01]  /*14310*/  FMUL.FTZ R119, R0, R119 ;  /* 0x0000007700777220 */ /* 0x000fe20000410000 */
[----:B------:R-:W4:Y:S02]  /*14320*/  MUFU.EX2 R202, R202 ;  /* 0x000000ca00ca7308 */ /* 0x000f240000000800 */
[C---:B------:R-:W-:Y:S01]  /*14330*/  FMUL.FTZ R120, R2.reuse, R120 ;  /* 0x0000007802787220 */ /* 0x040fe20000410000 */
[----:B------:R-:W-:Y:S01]  /*14340*/  FMUL.FTZ R121, R2, R121 ;  /* 0x0000007902797220 */ /* 0x000fe20000410000 */
[C---:B------:R-:W-:Y:S01]  /*14350*/  FMUL.FTZ R122, R0.reuse, R122 ;  /* 0x0000007a007a7220 */ /* 0x040fe20000410000 */
[----:B------:R-:W-:Y:S01]  /*14360*/  FMUL.FTZ R123, R0, R123 ;  /* 0x0000007b007b7220 */ /* 0x000fe20000410000 */
[C---:B--2---:R-:W-:Y:S01]  /*14370*/  HMMA.16816.F32 R116, R168.reuse, R132, R116 ;  /* 0x00000084a874723c */ /* 0x044fe20000001874 */
[----:B-1----:R-:W1:Y:S02]  /*14380*/  LDSM.16.MT88.4 R144, [R226+0x10800] ;  /* 0x01080000e290783b */ /* 0x002e640000004200 */
        /* <DEDUP_REMOVED lines=10> */
[----:B----4-:R-:W-:Y:S01]  /*14430*/  F2FP.F16.F32.PACK_AB R132, R201, R200 ;  /* 0x000000c8c984723e */ /* 0x010fe200000000ff */
[----:B------:R-:W-:Y:S01]  /*14440*/  FFMA.FTZ R198, R2, R249, R198 ;  /* 0x000000f902c67223 */ /* 0x000fe200000100c6 */
[----:B------:R-:W-:Y:S01]  /*14450*/  F2FP.F16.F32.PACK_AB R134, R203, R202 ;  /* 0x000000cacb86723e */ /* 0x000fe200000000ff */
[----:B------:R-:W-:Y:S01]  /*14460*/  HMMA.16816.F32 R128, R168, R142, R128 ;  /* 0x0000008ea880723c */ /* 0x000fe20000001880 */
[----:B------:R-:W2:Y:S04]  /*14470*/  LDSM.16.MT88.4 R140, [R228+0x12800] ;  /* 0x01280000e48c783b */ /* 0x000ea80000004200 */
[----:B------:R-:W-:Y:S01]  /*14480*/  F2FP.F16.F32.PACK_AB R133, R204, R205 ;  /* 0x000000cdcc85723e */ /* 0x000fe200000000ff */
[----:B------:R-:W-:Y:S01]  /*14490*/  FFMA.FTZ R199, R0, R248, R199 ;  /* 0x000000f800c77223 */ /* 0x000fe200000100c7 */
[----:B------:R-:W-:Y:S01]  /*144a0*/  F2FP.F16.F32.PACK_AB R135, R207, R206 ;  /* 0x000000cecf87723e */ /* 0x000fe200000000ff */
[----:B------:R-:W-:Y:S01]  /*144b0*/  FADD.FTZ R198, R196, R198 ;  /* 0x000000c6c4c67221 */ /* 0x000fe20000010000 */
[----:B------:R-:W-:Y:S02]  /*144c0*/  LDSM.16.MT88.4 R168, [R228+0x14800] ;  /* 0x01480000e4a8783b */ /* 0x000fe40000004200 */
[----:B------:R-:W-:Y:S01]  /*144d0*/  FADD.FTZ R199, R193, R199 ;  /* 0x000000c7c1c77221 */ /* 0x000fe20000010000 */
[----:B------:R-:W-:Y:S02]  /*144e0*/  FADD.FTZ R198, R195, R198 ;  /* 0x000000c6c3c67221 */ /* 0x000fe40000010000 */
[C---:B-----5:R-:W-:Y:S05]  /*144f0*/  HMMA.16816.F32 R4, R132.reuse, R136, R4 ;  /* 0x000000888404723c */ /* 0x060fea0000001804 */
        /* <DEDUP_REMOVED lines=25> */
[----:B------:R-:W5:Y:S04]  /*14690*/  MUFU.EX2 R157, R189 ;  /* 0x000000bd009d7308 */ /* 0x000f680000000800 */
[----:B------:R-:W-:Y:S01]  /*146a0*/  FADD.FTZ R207, R207, R205 ;  /* 0x000000cdcfcf7221 */ /* 0x000fe20000010000 */
[C---:B------:R-:W-:Y:S05]  /*146b0*/  HMMA.16816.F32 R48, R132.reuse, R158, R48 ;  /* 0x0000009e8430723c */ /* 0x040fea0000001830 */
[----:B------:R-:W-:Y:S01]  /*146c0*/  MUFU.EX2 R189, R184 ;  /* 0x000000b800bd7308 */ /* 0x000fe20000000800 */
[----:B------:R-:W-:Y:S01]  /*146d0*/  FADD.FTZ R202, R250, R202 ;  /* 0x000000cafaca7221 */ /* 0x000fe20000010000 */
[C---:B------:R-:W-:Y:S06]  /*146e0*/  HMMA.16816.F32 R52, R132.reuse, R160, R52 ;  /* 0x000000a08434723c */ /* 0x040fec0000001834 */
[C---:B------:R-:W-:Y:S01]  /*146f0*/  HMMA.16816.F32 R56, R132.reuse, R162, R56 ;  /* 0x000000a28438723c */ /* 0x040fe20000001838 */
[----:B------:R-:W-:Y:S04]  /*14700*/  LDSM.16.MT88.4 R160, [R225+0x13000] ;  /* 0x01300000e1a0783b */ /* 0x000fe80000004200 */
[----:B-----5:R-:W-:Y:S01]  /*14710*/  MOV R185, R157 ;  /* 0x0000009d00b97202 */ /* 0x020fe20000000f00 */
[C---:B---3--:R-:W-:Y:S03]  /*14720*/  HMMA.16816.F32 R60, R132.reuse, R136, R60 ;  /* 0x00000088843c723c */ /* 0x048fe6000000183c */
        /* <DEDUP_REMOVED lines=30> */
[C---:B------:R-:W-:Y:S01]  /*14910*/  F2FP.F16.F32.PACK_AB R132, R251.reuse, R250 ;  /* 0x000000fafb84723e */ /* 0x040fe200000000ff */
[----:B------:R-:W-:Y:S04]  /*14920*/  FADD.FTZ R251, R251, R202 ;  /* 0x000000cafbfb7221 */ /* 0x000fe80000010000 */
[----:B------:R-:W-:Y:S02]  /*14930*/  FADD.FTZ R251, R252, R251 ;  /* 0x000000fbfcfb7221 */ /* 0x000fe40000010000 */
        /* <DEDUP_REMOVED lines=33> */
[C---:B-----5:R-:W-:Y:S01]  /*14b50*/  HMMA.16816.F32 R92, R132.reuse, R152, R92 ;  /* 0x00000098845c723c */ /* 0x060fe2000000185c */
[----:B------:R-:W-:Y:S05]  /*14b60*/  MUFU.EX2 R152, R179 ;  /* 0x000000b300987308 */ /* 0x000fea0000000800 */
[C---:B------:R-:W-:Y:S06]  /*14b70*/  HMMA.16816.F32 R96, R132.reuse, R154, R96 ;  /* 0x0000009a8460723c */ /* 0x040fec0000001860 */
[C---:B-1----:R-:W-:Y:S01]  /*14b80*/  HMMA.16816.F32 R100, R132.reuse, R144, R100 ;  /* 0x000000908464723c */ /* 0x042fe20000001864 */
[----:B------:R-:W-:Y:S05]  /*14b90*/  MUFU.EX2 R144, R178 ;  /* 0x000000b200907308 */ /* 0x000fea0000000800 */
[C---:B------:R-:W-:Y:S05]  /*14ba0*/  HMMA.16816.F32 R104, R132.reuse, R146, R104 ;  /* 0x000000928468723c */ /* 0x040fea0000001868 */
[----:B------:R-:W1:Y:S01]  /*14bb0*/  MUFU.EX2 R147, R176 ;  /* 0x000000b000937308 */ /* 0x000e620000000800 */
[----:B------:R-:W-:Y:S01]  /*14bc0*/  IMAD.MOV.U32 R145, RZ, RZ, R186 ;  /* 0x000000ffff917224 */ /* 0x000fe200078e00ba */
        /* <DEDUP_REMOVED lines=10> */
[----:B------:R-:W-:Y:S01]  /*14c70*/  MOV R138, R187 ;  /* 0x000000bb008a7202 */ /* 0x000fe20000000f00 */
[----:B------:R-:W-:Y:S05]  /*14c80*/  HMMA.16816.F32 R128, R132, R150, R128 ;  /* 0x000000968480723c */ /* 0x000fea0000001880 */
[----:B------:R-:W-:Y:S01]  /*14c90*/  IMAD.MOV.U32 R137, RZ, RZ, R144 ;  /* 0x000000ffff897224 */ /* 0x000fe200078e0090 */
[----:B------:R-:W-:Y:S01]  /*14ca0*/  MOV R136, R161 ;  /* 0x000000a100887202 */ /* 0x000fe20000000f00 */
[----:B------:R-:W-:Y:S01]  /*14cb0*/  IMAD.MOV.U32 R132, RZ, RZ, R189 ;  /* 0x000000ffff847224 */ /* 0x000fe200078e00bd */
[----:B------:R-:W-:Y:S03]  /*14cc0*/  MOV R134, R191 ;  /* 0x000000bf00867202 */ /* 0x000fe60000000f00 */
[----:B------:R-:W-:Y:S01]  /*14cd0*/  IMAD.MOV.U32 R135, RZ, RZ, R152 ;  /* 0x000000ffff877224 */ /* 0x000fe200078e0098 */
[----:B------:R-:W-:Y:S02]  /*14ce0*/  F2FP.F16.F32.PACK_AB R168, R134, R132 ;  /* 0x0000008486a8723e */ /* 0x000fe400000000ff */
[----:B------:R-:W-:Y:S02]  /*14cf0*/  F2FP.F16.F32.PACK_AB R170, R146, R136 ;  /* 0x0000008892aa723e */ /* 0x000fe400000000ff */
[----:B------:R-:W-:Y:S02]  /*14d00*/  F2FP.F16.F32.PACK_AB R169, R137, R135 ;  /* 0x0000008789a9723e */ /* 0x000fe400000000ff */
[----:B------:R-:W-:Y:S02]  /*14d10*/  MOV R144, R185 ;  /* 0x000000b900907202 */ /* 0x000fe40000000f00 */
[----:B------:R-:W4:Y:S01]  /*14d20*/  LDSM.16.MT88.4 R184, [R226+0x13800] ;  /* 0x01380000e2b8783b */ /* 0x000f220000004200 */
[----:B------:R-:W-:Y:S02]  /*14d30*/  MOV R139, R188 ;  /* 0x000000bc008b7202 */ /* 0x000fe40000000f00 */
[C---:B--2---:R-:W-:Y:S05]  /*14d40*/  HMMA.16816.F32 R160, R168.reuse, R156, R4 ;  /* 0x0000009ca8a0723c */ /* 0x044fea0000001804 */
[----:B------:R-:W-:Y:S01]  /*14d50*/  LDSM.16.MT88.4 R4, [R224+0x13800] ;  /* 0x01380000e004783b */ /* 0x000fe20000004200 */
[C---:B------:R-:W-:Y:S05]  /*14d60*/  HMMA.16816.F32 R156, R168.reuse, R158, R8 ;  /* 0x0000009ea89c723c */ /* 0x040fea0000001808 */
[----:B------:R-:W-:Y:S01]  /*14d70*/  MOV R133, R190 ;  /* 0x000000be00857202 */ /* 0x000fe20000000f00 */
[C---:B---3--:R-:W-:Y:S01]  /*14d80*/  HMMA.16816.F32 R152, R168.reuse, R140, R12 ;  /* 0x0000008ca898723c */ /* 0x048fe2000000180c */
[----:B------:R-:W2:Y:S05]  /*14d90*/  LDSM.16.MT88.4 R188, [R225+0x13800] ;  /* 0x01380000e1bc783b */ /* 0x000eaa0000004200 */
[C---:B------:R-:W-:Y:S03]  /*14da0*/  HMMA.16816.F32 R148, R168.reuse, R142, R16 ;  /* 0x0000008ea894723c */ /* 0x040fe60000001810 */
[----:B------:R-:W3:Y:S02]  /*14db0*/  LDSM.16.MT88.4 R8, [R228+0x15800] ;  /* 0x01580000e408783b */ /* 0x000ee40000004200 */
        /* <DEDUP_REMOVED lines=17> */
[C---:B-1----:R-:W-:Y:S03]  /*14ed0*/  HMMA.16816.F32 R136, R168.reuse, R176, R28 ;  /* 0x000000b0a888723c */ /* 0x042fe6000000181c */
[----:B------:R-:W-:Y:S02]  /*14ee0*/  MOV R25, R23 ;  /* 0x0000001700197202 */ /* 0x000fe40000000f00 */
[----:B------:R-:W1:Y:S02]  /*14ef0*/  LDSM.16.MT88.4 R20, [R224+0x15800] ;  /* 0x01580000e014783b */ /* 0x000e640000004200 */
        /* <DEDUP_REMOVED lines=9> */
[C---:B----4-:R-:W-:Y:S05]  /*14f90*/  HMMA.16816.F32 R44, R168.reuse, R184, R44 ;  /* 0x000000b8a82c723c */ /* 0x050fea000000182c */
[----:B------:R-:W-:Y:S01]  /*14fa0*/  MOV R179, R26 ;  /* 0x0000001a00b37202 */ /* 0x000fe20000000f00 */
[C---:B------:R-:W-:Y:S05]  /*14fb0*/  HMMA.16816.F32 R48, R168.reuse, R186, R48 ;  /* 0x000000baa830723c */ /* 0x040fea0000001830 */
[----:B------:R-:W-:Y:S01]  /*14fc0*/  IMAD.MOV.U32 R178, RZ, RZ, R27 ;  /* 0x000000ffffb27224 */ /* 0x000fe200078e001b */
[C---:B--2---:R-:W-:Y:S01]  /*14fd0*/  HMMA.16816.F32 R52, R168.reuse, R188, R52 ;  /* 0x000000bca834723c */ /* 0x044fe20000001834 */
[----:B------:R-:W2:Y:S04]  /*14fe0*/  LDSM.16.MT88.4 R24, [R228+0x17800] ;  /* 0x01780000e418783b */ /* 0x000ea80000004200 */
[----:B------:R-:W-:Y:S01]  /*14ff0*/  MOV R35, R30 ;  /* 0x0000001e00237202 */ /* 0x000fe20000000f00 */
[C---:B------:R-:W-:Y:S05]  /*15000*/  HMMA.16816.F32 R56, R168.reuse, R190, R56 ;  /* 0x000000bea838723c */ /* 0x040fea0000001838 */
[----:B------:R-:W-:Y:S01]  /*15010*/  MOV R34, R31 ;  /* 0x0000001f00227202 */ /* 0x000fe20000000f00 */
[C---:B------:R-:W-:Y:S01]  /*15020*/  HMMA.16816.F32 R60, R168.reuse, R4, R60 ;  /* 0x00000004a83c723c */ /* 0x040fe2000000183c */
[----:B------:R-:W4:Y:S04]  /*15030*/  LDSM.16.MT88.4 R28, [R226+0x17800] ;  /* 0x01780000e21c783b */ /* 0x000f280000004200 */
[----:B------:R-:W-:Y:S01]  /*15040*/  FADD.FTZ R207, R178, R207 ;  /* 0x000000cfb2cf7221 */ /* 0x000fe20000010000 */
[C---:B------:R-:W-:Y:S03]  /*15050*/  HMMA.16816.F32 R64, R168.reuse, R6, R64 ;  /* 0x00000006a840723c */ /* 0x040fe60000001840 */
[----:B------:R-:W4:Y:S02]  /*15060*/  LDSM.16.MT88.4 R4, [R225+0x17800] ;  /* 0x01780000e104783b */ /* 0x000f240000004200 */
[----:B------:R-:W-:Y:S01]  /*15070*/  FADD.FTZ R0, R179, R207 ;  /* 0x000000cfb3007221 */ /* 0x000fe20000010000 */
[C---:B---3--:R-:W-:Y:S05]  /*15080*/  HMMA.16816.F32 R68, R168.reuse, R8, R68 ;  /* 0x00000008a844723c */ /* 0x048fea0000001844 */
[----:B------:R-:W-:Y:S01]  /*15090*/  FADD.FTZ R0, R32, R0 ;  /* 0x0000000020007221 */ /* 0x000fe20000010000 */
[C---:B------:R-:W-:Y:S01]  /*150a0*/  HMMA.16816.F32 R72, R168.reuse, R10, R72 ;  /* 0x0000000aa848723c */ /* 0x040fe20000001848 */
[----:B------:R-:W3:Y:S04]  /*150b0*/  LDSM.16.MT88.4 R8, [R224+0x17800] ;  /* 0x01780000e008783b */ /* 0x000ee80000004200 */
[----:B------:R-:W-:Y:S01]  /*150c0*/  FADD.FTZ R2, R33, R251 ;  /* 0x000000fb21027221 */ /* 0x000fe20000010000 */
        /* <DEDUP_REMOVED lines=14> */
[C---:B------:R-:W-:Y:S05]  /*151b0*/  HMMA.16816.F32 R104, R168.reuse, R26, R104 ;  /* 0x0000001aa868723c */ /* 0x040fea0000001868 */
[----:B------:R-:W-:Y:S01]  /*151c0*/  FADD.FTZ R249, R173, R2 ;  /* 0x00000002adf97221 */ /* 0x000fe20000010000 */
[C---:B----4-:R-:W-:Y:S05]  /*151d0*/  HMMA.16816.F32 R108, R168.reuse, R28, R108 ;  /* 0x0000001ca86c723c */ /* 0x050fea000000186c */
[----:B------:R-:W-:Y:S01]  /*151e0*/  MOV R2, R3 ;  /* 0x0000000300027202 */ /* 0x000fe20000000f00 */
[C---:B------:R-:W-:Y:S05]  /*151f0*/  HMMA.16816.F32 R112, R168.reuse, R30, R112 ;  /* 0x0000001ea870723c */ /* 0x040fea0000001870 */
[----:B------:R-:W-:Y:S01]  /*15200*/  FADD.FTZ R248, R165, R0 ;  /* 0x00000000a5f87221 */ /* 0x000fe20000010000 */
[C---:B------:R-:W-:Y:S05]  /*15210*/  HMMA.16816.F32 R116, R168.reuse, R4, R116 ;  /* 0x00000004a874723c */ /* 0x040fea0000001874 */
[----:B------:R-:W-:Y:S01]  /*15220*/  MOV R0, R164 ;  /* 0x000000a400007202 */ /* 0x000fe20000000f00 */
[C---:B------:R-:W-:Y:S06]  /*15230*/  HMMA.16816.F32 R120, R168.reuse, R6, R120 ;  /* 0x00000006a878723c */ /* 0x040fec0000001878 */
[C---:B---3--:R-:W-:Y:S06]  /*15240*/  HMMA.16816.F32 R124, R168.reuse, R8, R124 ;  /* 0x00000008a87c723c */ /* 0x048fec000000187c */
[----:B------:R-:W-:Y:S01]  /*15250*/  HMMA.16816.F32 R128, R168, R10, R128 ;  /* 0x0000000aa880723c */ /* 0x000fe20000001880 */
[----:B------:R-:W-:Y:S11]  /*15260*/  @!UPT UIADD3 URZ, URZ, URZ, URZ ;  /* 0x0000003f3f3ff290 */ /* 0x000ff6000fffe03f */
[----:B------:R-:W-:Y:S01]  /*15270*/  @!UPT UIADD3 URZ, URZ, URZ, URZ ;  /* 0x0000003f3f3ff290 */ /* 0x000fe2000fffe03f */
[----:B------:R-:W-:Y:S11]  /*15280*/  @P0 BRA `(.L_x_7756) ;  /* 0xffffffa000f40947 */ /* 0x000ff6000383ffff */
.L_x_7752:
        /* <DEDUP_REMOVED lines=316> */
.L_x_7758:
[----:B------:R-:W-:Y:S05]  /*16650*/  BSYNC B0 ;  /* 0x0000000000007941 */ /* 0x000fea0003800000 */
.L_x_7757:
        /* <DEDUP_REMOVED lines=41> */
.L_x_7760:
[----:B------:R-:W-:Y:S05]  /*168f0*/  BSYNC B0 ;  /* 0x0000000000007941 */ /* 0x000fea0003800000 */
.L_x_7759:
        /* <DEDUP_REMOVED lines=18> */
.L_x_7762:
[----:B------:R-:W-:Y:S05]  /*16a20*/  BSYNC B0 ;  /* 0x0000000000007941 */ /* 0x000fea0003800000 */
.L_x_7761:
        /* <DEDUP_REMOVED lines=17> */
.L_x_7764:
[----:B------:R-:W-:Y:S05]  /*16b40*/  BSYNC B0 ;  /* 0x0000000000007941 */ /* 0x000fea0003800000 */
.L_x_7763:
        /* <DEDUP_REMOVED lines=17> */
.L_x_7766:
[----:B------:R-:W-:Y:S05]  /*16c60*/  BSYNC B0 ;  /* 0x0000000000007941 */ /* 0x000fea0003800000 */
.L_x_7765:
        /* <DEDUP_REMOVED lines=17> */
.L_x_7768:
[----:B------:R-:W-:Y:S05]  /*16d80*/  BSYNC B0 ;  /* 0x0000000000007941 */ /* 0x000fea0003800000 */
.L_x_7767:
        /* <DEDUP_REMOVED lines=17> */
.L_x_7770:
[----:B------:R-:W-:Y:S05]  /*16ea0*/  BSYNC B0 ;  /* 0x0000000000007941 */ /* 0x000fea0003800000 */
.L_x_7769:
        /* <DEDUP_REMOVED lines=17> */
.L_x_7772:
[----:B------:R-:W-:Y:S05]  /*16fc0*/  BSYNC B0 ;  /* 0x0000000000007941 */ /* 0x000fea0003800000 */
.L_x_7771:
        /* <DEDUP_REMOVED lines=14> */
.L_x_7773:
        /* <DEDUP_REMOVED lines=13> */
.L_x_8927:


//--------------------- .text._ZN5flash24flash_fwd_splitkv_kernelI23Flash_fwd_kernel_traitsILi256ELi64ELi64ELi4ELb0ELb0EN7cutlass6half_tE19Flash_kernel_traitsILi256ELi64ELi64ELi4ES3_EELb0ELb1ELb0ELb0ELb1ELb0ELb1ELb1EEEvNS_16Flash_fwd_paramsE --------------------------
	.section	.text._ZN5flash24flash_fwd_splitkv_kernelI23Flash_fwd_kernel_traitsILi256ELi64ELi64ELi4ELb0ELb0EN7cutlass6half_tE19Flash_kernel_traitsILi256ELi64ELi64ELi4ES3_EELb0ELb1ELb0ELb0ELb1ELb0ELb1ELb1EEEvNS_16Flash_fwd_paramsE,"ax",@progbits
	.align	128
        .global         _ZN5flash24flash_fwd_splitkv_kernelI23Flash_fwd_kernel_traitsILi256ELi64ELi64ELi4ELb0ELb0EN7cutlass6half_tE19Flash_kernel_traitsILi256ELi64ELi64ELi4ES3_EELb0ELb1ELb0ELb0ELb1ELb0ELb1ELb1EEEvNS_16Flash_fwd_paramsE
        .type           _ZN5flash24flash_fwd_splitkv_kernelI23Flash_fwd_kernel_traitsILi256ELi64ELi64ELi4ELb0ELb0EN7cutlass6half_tE19Flash_kernel_traitsILi256ELi64ELi64ELi4ES3_EELb0ELb1ELb0ELb0ELb1ELb0ELb1ELb1EEEvNS_16Flash_fwd_paramsE,@function
        .size           _ZN5flash24flash_fwd_splitkv_kernelI23Flash_fwd_kernel_traitsILi256ELi64ELi64ELi4ELb0ELb0EN7cutlass6half_tE19Flash_kernel_traitsILi256ELi64ELi64ELi4ES3_EELb0ELb1ELb0ELb0ELb1ELb0ELb1ELb1EEEvNS_16Flash_fwd_paramsE,(.L_x_8866 - _ZN5flash24flash_fwd_splitkv_kernelI23Flash_fwd_kernel_traitsILi256ELi64ELi64ELi4ELb0ELb0EN7cutlass6half_tE19Flash_kernel_traitsILi256ELi64ELi64ELi4ES3_EELb0ELb1ELb0ELb0ELb1ELb0ELb1ELb1EEEvNS_16Flash_fwd_paramsE)
        .other          _ZN5flash24flash_fwd_splitkv_kernelI23Flash_fwd_kernel_traitsILi256ELi64ELi64ELi4ELb0ELb0EN7cutlass6half_tE19Flash_kernel_traitsILi256ELi64ELi64ELi4ES3_EELb0ELb1ELb0ELb0ELb1ELb0ELb1ELb1EEEvNS_16Flash_fwd_paramsE,@"STO_CUDA_ENTRY STV_DEFAULT"
_ZN5flash24flash_fwd_splitkv_kernelI23Flash_fwd_kernel_traitsILi256ELi64ELi64ELi4ELb0ELb0EN7cutlass6half_tE19Flash_kernel_traitsILi256ELi64ELi64ELi4ES3_EELb0ELb1ELb0ELb0ELb1ELb0ELb1ELb1EEEvNS_16Flash_fwd_paramsE:
.text._ZN5flash24flash_fwd_splitkv_kernelI23Flash_fwd_kernel_traitsILi256ELi64ELi64ELi4ELb0ELb0EN7cutlass6half_tE19Flash_kernel_traitsILi256ELi64ELi64ELi4ES3_EELb0ELb1ELb0ELb0ELb1ELb0ELb1ELb1EEEvNS_16Flash_fwd_paramsE:
        /* <DEDUP_REMOVED lines=11> */
[----:B-1----:R-:W-:-:S06]  /*00b0*/  VIADD R4, R4, 0xffffffe ;  /* 0x0ffffffe04047836 */ /* 0x002fcc0000000000 */
[----:B------:R-:W1:Y:S02]  /*00c0*/  F2I.FTZ.U32.TRUNC.NTZ R3, R4 ;  /* 0x0000000400037305 */ /* 0x000e64000021f000 */
[----:B-1----:R-:W-:Y:S01]  /*00d0*/  IMAD.MOV R2, RZ, RZ, -R3 ;  /* 0x000000ffff027224 */ /* 0x002fe200078e0a03 */
[----:B------:R-:W1:Y:S03]  /*00e0*/  LDC R4, c[0x0][0x10] ;  /* 0x00000400ff047b82 */ /* 0x000e660000000800 */
        /* <DEDUP_REMOVED lines=14> */
[----:B------:R-:W-:Y:S05]  /*01d0*/  CALL.REL.NOINC `($_ZN5flash24flash_fwd_splitkv_kernelI23Flash_fwd_kernel_traitsILi256ELi64ELi64ELi4ELb0ELb0EN7cutlass6half_tE19Flash_kernel_traitsILi256ELi64ELi64ELi4ES3_EELb0ELb1ELb0ELb0ELb1ELb0ELb1ELb1EEEvNS_16Flash_fwd_paramsE$_ZN5flash30compute_attn_1rowblock_splitkvI23Flash_fwd_kernel_traitsILi256ELi64ELi64ELi4ELb0ELb0EN7cutlass6half_tE19Flash_kernel_traitsILi256ELi64ELi64ELi4ES3_EELb0ELb1ELb0ELb0ELb1ELb0ELb1ELb1ENS_16Flash_fwd_paramsEEEvRKT8_iiiii) ;  /* 0x0000000000087944 */ /* 0x000fea0003c00000 */
[----:B------:R-:W-:Y:S05]  /*01e0*/  BSYNC B3 ;  /* 0x0000000000037941 */ /* 0x000fea0003800000 */
.L_x_7774:
[----:B------:R-:W-:Y:S05]  /*01f0*/  EXIT ;  /* 0x000000000000794d */ /* 0x000fea0003800000 */
        .type           $_ZN5flash24flash_fwd_splitkv_kernelI23Flash_fwd_kernel_traitsILi256ELi64ELi64ELi4ELb0ELb0EN7cutlass6half_tE19Flash_kernel_traitsILi256ELi64ELi64ELi4ES3_EELb0ELb1ELb0ELb0ELb1ELb0ELb1ELb1EEEvNS_16Flash_fwd_paramsE$_ZN5flash30compute_attn_1rowblock_splitkvI23Flash_fwd_kernel_traitsILi256ELi64ELi64ELi4ELb0ELb0EN7cutlass6half_tE19Flash_kernel_traitsILi256ELi64ELi64ELi4ES3_EELb0ELb1ELb0ELb0ELb1ELb0ELb1ELb1ENS_16Flash_fwd_paramsEEEvRKT8_iiiii,@function
        .size           $_ZN5flash24flash_fwd_splitkv_kernelI23Flash_fwd_kernel_traitsILi256ELi64ELi64ELi4ELb0ELb0EN7cutlass6half_tE19Flash_kernel_traitsILi256ELi64ELi64ELi4ES3_EELb0ELb1ELb0ELb0ELb1ELb0ELb1ELb1EEEvNS_16Flash_fwd_paramsE$_ZN5flash30compute_attn_1rowblock_splitkvI23Flash_fwd_kernel_traitsILi256ELi64ELi64ELi4ELb0ELb0EN7cutlass6half_tE19Flash_kernel_traitsILi256ELi64ELi64ELi4ES3_EELb0ELb1ELb0ELb0ELb1ELb0ELb1ELb1ENS_16Flash_fwd_paramsEEEvRKT8_iiiii,(.L_x_8866 - $_ZN5flash24flash_fwd_splitkv_kernelI23Flash_fwd_kernel_traitsILi256ELi64ELi64ELi4ELb0ELb0EN7cutlass6half_tE19Flash_kernel_traitsILi256ELi64ELi64ELi4ES3_EELb0ELb1ELb0ELb0ELb1ELb0ELb1ELb1EEEvNS_16Flash_fwd_paramsE$_ZN5flash30compute_attn_1rowblock_splitkvI23Flash_fwd_kernel_traitsILi256ELi64ELi64ELi4ELb0ELb0EN7cutlass6half_tE19Flash_kernel_traitsILi256ELi64ELi64ELi4ES3_EELb0ELb1ELb0ELb0ELb1ELb0ELb1ELb1ENS_16Flash_fwd_paramsEEEvRKT8_iiiii)
$_ZN5flash24flash_fwd_splitkv_kernelI23Flash_fwd_kernel_traitsILi256ELi64ELi64ELi4ELb0ELb0EN7cutlass6half_tE19Flash_kernel_traitsILi256ELi64ELi64ELi4ES3_EELb0ELb1ELb0ELb0ELb1ELb0ELb1ELb1EEEvNS_16Flash_fwd_paramsE$_ZN5flash30compute_attn_1rowblock_splitkvI23Flash_fwd_kernel_traitsILi256ELi64ELi64ELi4ELb0ELb0EN7cutlass6half_tE19Flash_kernel_traitsILi256ELi64ELi64ELi4ES3_EELb0ELb1ELb0ELb0ELb1ELb0ELb1ELb1ENS_16Flash_fwd_paramsEEEvRKT8_iiiii:
        /* <DEDUP_REMOVED lines=28> */
.L_x_7776:
[----:B------:R-:W-:Y:S05]  /*03c0*/  BSYNC B0 ;  /* 0x0000000000007941 */ /* 0x000fea0003800000 */
.L_x_7775:
        /* <DEDUP_REMOVED lines=8> */
.L_x_7778:
[----:B------:R3:W5:Y:S02]  /*0450*/  LD.E R76, desc[UR6][R18.64+0xb8] ;  /* 0x0000b806124c7980 */ /* 0x000764000c101900 */
.L_x_7779:
[----:B------:R-:W-:Y:S05]  /*0460*/  BSYNC B0 ;  /* 0x0000000000007941 */ /* 0x000fea0003800000 */
.L_x_7777:
        /* <DEDUP_REMOVED lines=10> */
.L_x_7781:
[----:B------:R-:W2:Y:S01]  /*0510*/  LD.E.64 R2, desc[UR6][R18.64+0x108] ;  /* 0x0001080612027980 */ /* 0x000ea2000c101b00 */
[----:B------:R-:W-:Y:S01]  /*0520*/  BSSY B0, `(.L_x_7783) ;  /* 0x0000006000007945 */ /* 0x000fe20003800000 */
[----:B------:R-:W-:Y:S01]  /*0530*/  IMAD.MOV.U32 R63, RZ, RZ, RZ ;  /* 0x000000ffff3f7224 */ /* 0x000fe200078e00ff */
[----:B--2---:R-:W-:-:S04]  /*0540*/  ISETP.NE.U32.AND P0, PT, R2, RZ, PT ;  /* 0x000000ff0200720c */ /* 0x004fc80003f05070 */
[----:B------:R-:W-:-:S13]  /*0550*/  ISETP.NE.AND.EX P0, PT, R3, RZ, PT, P0 ;  /* 0x000000ff0300720c */ /* 0x000fda0003f05300 */
[----:B------:R-:W-:Y:S05]  /*0560*/  @!P0 BRA `(.L_x_7784) ;  /* 0x0000000000048947 */ /* 0x000fea0003800000 */
[----:B------:R2:W5:Y:S02]  /*0570*/  LD.E R63, desc[UR6][R18.64+0xbc] ;  /* 0x0000bc06123f7980 */ /* 0x000564000c101900 */
.L_x_7784:
[----:B------:R-:W-:Y:S05]  /*0580*/  BSYNC B0 ;  /* 0x0000000000007941 */ /* 0x000fea0003800000 */
.L_x_7783:
[----:B-----5:R-:W-:Y:S02]  /*0590*/  IADD3 R63, R76, R63, RZ ;  /* 0x0000003f4c3f7210 */ /* 0x020fe40007ffe0ff */
.L_x_7782:
[----:B------:R-:W-:Y:S05]  /*05a0*/  BSYNC B1 ;  /* 0x0000000000017941 */ /* 0x000fea0003800000 */
.L_x_7780:
[----:B------:R-:W-:Y:S01]  /*05b0*/  IMAD.SHL.U32 R61, R231, 0x40, RZ ;  /* 0x00000040e73d7824 */ /* 0x000fe200078e00ff */
[----:B------:R-:W-:Y:S01]  /*05c0*/  MOV R2, R230 ;  /* 0x000000e600027202 */ /* 0x000fe20000000f00 */
[----:B------:R-:W-:-:S03]  /*05d0*/  IMAD.MOV.U32 R3, RZ, RZ, 0x0 ;  /* 0x00000000ff037424 */ /* 0x000fc600078e00ff */
[----:B------:R-:W-:-:S13]  /*05e0*/  ISETP.GT.AND P0, PT, R232, R61, PT ;  /* 0x0000003de800720c */ /* 0x000fda0003f04270 */
[----:B-1234-:R-:W-:Y:S05]  /*05f0*/  @!P0 RET.REL.NODEC R2 `(_ZN5flash24flash_fwd_splitkv_kernelI23Flash_fwd_kernel_traitsILi256ELi64ELi64ELi4ELb0ELb0EN7cutlass6half_tE19Flash_kernel_traitsILi256ELi64ELi64ELi4ES3_EELb0ELb1ELb0ELb0ELb1ELb0ELb1ELb1EEEvNS_16Flash_fwd_paramsE) ;  /* 0xfffffff802808950 */ /* 0x01efea0003c3ffff */
[----:B------:R-:W2:Y:S04]  /*0600*/  LD.E R0, desc[UR6][R18.64+0xb8] ;  /* 0x0000b80612007980 */ /* 0x000ea8000c101900 */
[----:B------:R-:W3:Y:S04]  /*0610*/  LD.E R6, desc[UR6][R18.64+0x188] ;  /* 0x0001880612067980 */ /* 0x000ee8000c101900 */
[----:B------:R-:W4:Y:S01]  /*0620*/  LD.E R5, desc[UR6][R18.64+0x184] ;  /* 0x0001840612057980 */ /* 0x000f22000c101900 */
        /* <DEDUP_REMOVED lines=11> */
[----:B------:R-:W-:-:S04]  /*06e0*/  LEA.HI R9, R9, R0, RZ, 0x6 ;  /* 0x0000000009097211 */ /* 0x000fc800078f30ff */
[----:B------:R-:W-:-:S05]  /*06f0*/  LEA.HI.SX32 R9, R9, R4, 0x1a ;  /* 0x0000000409097211 */ /* 0x000fca00078fd2ff */
[----:B------:R-:W-:Y:S01]  /*0700*/  VIADD R9, R9, 0xffffffff ;  /* 0xffffffff09097836 */ /* 0x000fe20000000000 */
[----:B------:R-:W-:-:S04]  /*0710*/  IABS R0, R4 ;  /* 0x0000000400007213 */ /* 0x000fc80000000000 */
[----:B------:R-:W-:Y:S01]  /*0720*/  IABS R2, R9 ;  /* 0x0000000900027213 */ /* 0x000fe20000000000 */
[----:B------:R-:W-:-:S04]  /*0730*/  IMAD.MOV R0, RZ, RZ, -R0 ;  /* 0x000000ffff007224 */ /* 0x000fc800078e0a00 */
[----:B------:R-:W-:-:S04]  /*0740*/  IMAD.HI.U32 R11, R8, R2, RZ ;  /* 0x00000002080b7227 */ /* 0x000fc800078e00ff */
[----:B------:R-:W-:-:S05]  /*0750*/  IMAD R0, R11, R0, R2 ;  /* 0x000000000b007224 */ /* 0x000fca00078e0202 */
[----:B------:R-:W-:Y:S02]  /*0760*/  ISETP.GT.U32.AND P1, PT, R3, R0, PT ;  /* 0x000000000300720c */ /* 0x000fe40003f24070 */
[----:B------:R-:W-:-:S11]  /*0770*/  LOP3.LUT R9, R9, R4, RZ, 0x3c, !PT ;  /* 0x0000000409097212 */ /* 0x000fd600078e3cff */
[----:B------:R-:W-:Y:S01]  /*0780*/  @!P1 IMAD.IADD R0, R0, 0x1, -R3 ;  /* 0x0000000100009824 */ /* 0x000fe200078e0a03 */
[----:B------:R-:W-:-:S04]  /*0790*/  ISETP.GE.AND P0, PT, R9, RZ, PT ;  /* 0x000000ff0900720c */ /* 0x000fc80003f06270 */
[----:B------:R-:W-:Y:S01]  /*07a0*/  ISETP.GE.U32.AND P2, PT, R0, R3, PT ;  /* 0x000000030000720c */ /* 0x000fe20003f46070 */
[----:B------:R-:W-:Y:S01]  /*07b0*/  @!P1 VIADD R11, R11, 0x1 ;  /* 0x000000010b0b9836 */ /* 0x000fe20000000000 */
[----:B------:R-:W-:Y:S01]  /*07c0*/  ISETP.NE.AND P1, PT, R4, RZ, PT ;  /* 0x000000ff0400720c */ /* 0x000fe20003f25270 */
[C---:B------:R-:W-:Y:S01]  /*07d0*/  VIADD R2, R63.reuse, 0x3f ;  /* 0x0000003f3f027836 */ /* 0x040fe20000000000 */
[----:B------:R-:W-:Y:S02]  /*07e0*/  IADD3 R8, R63, R61, -R232 ;  /* 0x0000003d3f087210 */ /* 0x000fe40007ffe8e8 */
[----:B------:R-:W-:Y:S02]  /*07f0*/  IADD3 R0, -R232, 0x7f, R61 ;  /* 0x0000007fe8007810 */ /* 0x000fe40007ffe13d */
[----:B------:R-:W-:Y:S01]  /*0800*/  SHF.R.S32.HI R9, RZ, 0x1f, R2 ;  /* 0x0000001fff097819 */ /* 0x000fe20000011402 */
[----:B----4-:R-:W-:Y:S01]  /*0810*/  IMAD.IADD R5, R8, 0x1, -R5 ;  /* 0x0000000108057824 */ /* 0x010fe200078e0a05 */
[----:B---3--:R-:W-:-:S03]  /*0820*/  IADD3 R0, R6, R0, R63 ;  /* 0x0000000006007210 */ /* 0x008fc60007ffe03f */
[----:B------:R-:W-:Y:S01]  /*0830*/  @P2 VIADD R11, R11, 0x1 ;  /* 0x000000010b0b2836 */ /* 0x000fe20000000000 */
[----:B------:R-:W-:-:S03]  /*0840*/  SHF.R.S32.HI R3, RZ, 0x1f, R0 ;  /* 0x0000001fff037819 */ /* 0x000fc60000011400 */
[----:B------:R-:W-:Y:S01]  /*0850*/  @!P0 IMAD.MOV R11, RZ, RZ, -R11 ;  /* 0x000000ffff0b8224 */ /* 0x000fe200078e0a0b */
[----:B------:R-:W-:Y:S02]  /*0860*/  @!P1 LOP3.LUT R11, RZ, R4, RZ, 0x33, !PT ;  /* 0x00000004ff0b9212 */ /* 0x000fe400078e33ff */
[----:B------:R-:W-:Y:S02]  /*0870*/  SHF.R.S32.HI R4, RZ, 0x1f, R5 ;  /* 0x0000001fff047819 */ /* 0x000fe40000011405 */
[----:B------:R-:W-:Y:S02]  /*0880*/  LEA.HI R9, R9, R2, RZ, 0x6 ;  /* 0x0000000209097211 */ /* 0x000fe400078f30ff */
[----:B------:R-:W-:Y:S01]  /*0890*/  LEA.HI R3, R3, R0, RZ, 0x6 ;  /* 0x0000000003037211 */ /* 0x000fe200078f30ff */
[----:B------:R-:W-:Y:S01]  /*08a0*/  IMAD R0, R11, UR8, RZ ;  /* 0x000000080b007c24 */ /* 0x000fe2000f8e02ff */
[----:B------:R-:W-:Y:S02]  /*08b0*/  LEA.HI R4, R4, R5, RZ, 0x6 ;  /* 0x0000000504047211 */ /* 0x000fe400078f30ff */
[----:B------:R-:W-:-:S02]  /*08c0*/  SHF.R.S32.HI R9, RZ, 0x6, R9 ;  /* 0x00000006ff097819 */ /* 0x000fc40000011409 */
[----:B------:R-:W-:Y:S02]  /*08d0*/  SHF.R.S32.HI R227, RZ, 0x6, R4 ;  /* 0x00000006ffe37819 */ /* 0x000fe40000011404 */
[----:B------:R-:W-:Y:S02]  /*08e0*/  SHF.R.S32.HI R3, RZ, 0x6, R3 ;  /* 0x00000006ff037819 */ /* 0x000fe40000011403 */
[C---:B------:R-:W-:Y:S02]  /*08f0*/  VIADDMNMX R170, R0.reuse, R11, R9, PT ;  /* 0x0000000b00aa7246 */ /* 0x040fe40003800109 */
[----:B------:R-:W-:Y:S02]  /*0900*/  VIMNMX R227, R0, R227, !PT ;  /* 0x000000e300e37248 */ /* 0x000fe40007fe0100 */
[----:B------:R-:W-:-:S04]  /*0910*/  VIMNMX R170, R170, R3, PT ;  /* 0x00000003aaaa7248 */ /* 0x000fc80003fe0100 */
[----:B------:R-:W-:-:S13]  /*0920*/  ISETP.GE.AND P0, PT, R227, R170, PT ;  /* 0x000000aae300720c */ /* 0x000fda0003f06270 */
[----:B------:R-:W-:Y:S05]  /*0930*/  @!P0 BRA `(.L_x_7785) ;  /* 0x00000004009c8947 */ /* 0x000fea0003800000 */
[----:B------:R-:W2:Y:S04]  /*0940*/  LD.E.64 R2, desc[UR6][R18.64+0xb0] ;  /* 0x0000b00612027980 */ /* 0x000ea8000c101b00 */
[----:B------:R-:W3:Y:S04]  /*0950*/  LD.E R4, desc[UR6][R18.64+0x60] ;  /* 0x0000600612047980 */ /* 0x000ee8000c101900 */
[----:B------:R-:W4:Y:S04]  /*0960*/  LD.E R0, desc[UR6][R18.64+0xcc] ;  /* 0x0000cc0612007980 */ /* 0x000f28000c101900 */
[----:B------:R-:W5:Y:S04]  /*0970*/  LD.E.64 R6, desc[UR6][R18.64+0x78] ;  /* 0x0000780612067980 */ /* 0x000f68000c101b00 */
[----:B------:R-:W5:Y:S01]  /*0980*/  LD.E.64 R10, desc[UR6][R18.64+0xa8] ;  /* 0x0000a806120a7980 */ /* 0x000f62000c101b00 */
[----:B------:R-:W-:Y:S01]  /*0990*/  SHF.R.S32.HI R5, RZ, 0x1f, R58 ;  /* 0x0000001fff057819 */ /* 0x000fe2000001143a */
[----:B------:R-:W-:Y:S01]  /*09a0*/  IMAD.MOV.U32 R231, RZ, RZ, 0x0 ;  /* 0x00000000ffe77424 */ /* 0x000fe200078e00ff */
[----:B------:R-:W-:-:S02]  /*09b0*/  LOP3.LUT P6, RZ, R58, 0xf, RZ, 0xc0, !PT ;  /* 0x0000000f3aff7812 */ /* 0x000fc400078cc0ff */
[----:B------:R-:W-:-:S04]  /*09c0*/  LEA.HI R8, R5, R58, RZ, 0x4 ;  /* 0x0000003a05087211 */ /* 0x000fc800078f20ff */
[----:B------:R-:W-:Y:S02]  /*09d0*/  LOP3.LUT R5, R8, 0x3ffffff0, RZ, 0xc0, !PT ;  /* 0x3ffffff008057812 */ /* 0x000fe400078ec0ff */
[----:B------:R-:W-:-:S03]  /*09e0*/  SHF.R.S32.HI R8, RZ, 0x4, R8 ;  /* 0x00000004ff087819 */ /* 0x000fc60000011408 */
[----:B------:R-:W-:Y:S02]  /*09f0*/  IMAD.IADD R5, R58, 0x1, -R5 ;  /* 0x000000013a057824 */ /* 0x000fe400078e0a05 */
[----:B------:R-:W-:Y:S02]  /*0a00*/  VIADD R14, R8, 0x18 ;  /* 0x00000018080e7836 */ /* 0x000fe40000000000 */
[----:B--2---:R-:W-:-:S04]  /*0a10*/  IMAD R2, R2, UR8, R235 ;  /* 0x0000000802027c24 */ /* 0x004fc8000f8e02eb */
[----:B---3--:R-:W-:Y:S02]  /*0a20*/  IMAD R2, R2, R4, R233 ;  /* 0x0000000402027224 */ /* 0x008fe400078e02e9 */
[----:B------:R-:W-:Y:S02]  /*0a30*/  IMAD.SHL.U32 R4, R5, 0x4, RZ ;  /* 0x0000000405047824 */ /* 0x000fe400078e00ff */
[--C-:B------:R-:W-:Y:S02]  /*0a40*/  IMAD R3, R3, R2, R61.reuse ;  /* 0x0000000203037224 */ /* 0x100fe400078e023d */
[----:B------:R-:W-:Y:S01]  /*0a50*/  IMAD.IADD R61, R232, 0x1, -R61 ;  /* 0x00000001e83d7824 */ /* 0x000fe200078e0a3d */
[--C-:B------:R-:W-:Y:S01]  /*0a60*/  SHF.R.S32.HI R5, RZ, 0x1f, R4.reuse ;  /* 0x0000001fff057819 */ /* 0x100fe20000011404 */
[----:B----4-:R-:W-:Y:S01]  /*0a70*/  IMAD R0, R3, R0, RZ ;  /* 0x0000000003007224 */ /* 0x010fe200078e02ff */
[----:B------:R-:W-:Y:S01]  /*0a80*/  SHF.R.S32.HI R9, RZ, 0x1f, R3 ;  /* 0x0000001fff097819 */ /* 0x000fe20000011403 */
[C---:B------:R-:W-:Y:S01]  /*0a90*/  VIADD R2, R8.reuse, 0x8 ;  /* 0x0000000808027836 */ /* 0x040fe20000000000 */
[C---:B------:R-:W-:Y:S01]  /*0aa0*/  ISETP.GE.AND P3, PT, R8.reuse, R61, PT ;  /* 0x0000003d0800720c */ /* 0x040fe20003f66270 */
[----:B------:R-:W-:-:S03]  /*0ab0*/  IMAD.WIDE R12, R8, 0x100, R4 ;  /* 0x00000100080c7825 */ /* 0x000fc600078e0204 */
[-C--:B------:R-:W-:Y:S02]  /*0ac0*/  ISETP.GE.AND P2, PT, R2, R61.reuse, PT ;  /* 0x0000003d0200720c */ /* 0x080fe40003f46270 */
[----:B------:R-:W-:Y:S01]  /*0ad0*/  IADD3 R5, P0, R0, R12, RZ ;  /* 0x0000000c00057210 */ /* 0x000fe20007f1e0ff */
[----:B------:R-:W-:Y:S01]  /*0ae0*/  VIADD R12, R8, 0x20 ;  /* 0x00000020080c7836 */ /* 0x000fe20000000000 */
[----:B------:R-:W-:Y:S01]  /*0af0*/  ISETP.GE.OR P5, PT, R2, R61, P6 ;  /* 0x0000003d0200720c */ /* 0x000fe200037a6670 */
[----:B------:R-:W-:Y:S01]  /*0b00*/  VIADD R2, R8, 0x10 ;  /* 0x0000001008027836 */ /* 0x000fe20000000000 */
[----:B------:R-:W-:Y:S02]  /*0b10*/  LEA.HI.X.SX32 R0, R0, R13, 0x1, P0 ;  /* 0x0000000d00007211 */ /* 0x000fe400000f0eff */
[----:B------:R-:W-:Y:S02]  /*0b20*/  IADD3 R3, P0, R3, R8, RZ ;  /* 0x0000000803037210 */ /* 0x000fe40007f1e0ff */
[----:B-----5:R-:W-:-:S02]  /*0b30*/  LEA R4, P1, R5, R6, 0x2 ;  /* 0x0000000605047211 */ /* 0x020fc400078210ff */
[C---:B------:R-:W-:Y:S02]  /*0b40*/  LEA.HI.X.SX32 R9, R8.reuse, R9, 0x1, P0 ;  /* 0x0000000908097211 */ /* 0x040fe400000f0eff */
[----:B------:R-:W-:Y:S01]  /*0b50*/  LEA R6, P0, R3, R10, 0x2 ;  /* 0x0000000a03067211 */ /* 0x000fe200078010ff */
[C---:B------:R-:W-:Y:S01]  /*0b60*/  VIADD R10, R8.reuse, 0x28 ;  /* 0x00000028080a7836 */ /* 0x040fe20000000000 */
[----:B------:R-:W-:Y:S01]  /*0b70*/  LEA.HI.X R5, R5, R7, R0, 0x2, P1 ;  /* 0x0000000705057211 */ /* 0x000fe200008f1400 */
[----:B------:R-:W-:Y:S01]  /*0b80*/  VIADD R0, R8, 0x38 ;  /* 0x0000003808007836 */ /* 0x000fe20000000000 */
[----:B------:R-:W-:Y:S01]  /*0b90*/  LEA.HI.X R7, R3, R11, R9, 0x2, P0 ;  /* 0x0000000b03077211 */ /* 0x000fe200000f1409 */
[----:B------:R-:W-:Y:S01]  /*0ba0*/  @!P5 IMAD.MOV.U32 R3, RZ, RZ, -0x800000 ;  /* 0xff800000ff03d424 */ /* 0x000fe200078e00ff */
[-C--:B------:R-:W-:Y:S01]  /*0bb0*/  ISETP.GE.AND P1, PT, R2, R61.reuse, PT ;  /* 0x0000003d0200720c */ /* 0x080fe20003f26270 */
[----:B------:R-:W-:Y:S01]  /*0bc0*/  @!P3 ST.E.128 desc[UR6][R4.64], RZ ;  /* 0x000000ff0400b985 */ /* 0x000fe2000c101d06 */
[----:B------:R-:W-:-:S02]  /*0bd0*/  ISETP.GE.AND P0, PT, R14, R61, PT ;  /* 0x0000003d0e00720c */ /* 0x000fc40003f06270 */
[-C--:B------:R-:W-:Y:S01]  /*0be0*/  ISETP.GE.OR P4, PT, R2, R61.reuse, P6 ;  /* 0x0000003d0200720c */ /* 0x080fe20003786670 */
[----:B------:R-:W-:Y:S01]  /*0bf0*/  VIADD R2, R8, 0x30 ;  /* 0x0000003008027836 */ /* 0x000fe20000000000 */
[----:B------:R-:W-:Y:S04]  /*0c00*/  @!P3 ST.E.128 desc[UR6][R4.64+0x100], RZ ;  /* 0x000100ff0400b985 */ /* 0x000fe8000c101d06 */
[----:B------:R-:W-:Y:S04]  /*0c10*/  @!P3 ST.E.128 desc[UR6][R4.64+0x200], RZ ;  /* 0x000200ff0400b985 */ /* 0x000fe8000c101d06 */
[----:B------:R-:W-:Y:S01]  /*0c20*/  @!P3 ST.E.128 desc[UR6][R4.64+0x300], RZ ;  /* 0x000300ff0400b985 */ /* 0x000fe2000c101d06 */
[----:B------:R-:W-:-:S02]  /*0c30*/  ISETP.GE.AND P3, PT, R12, R61, PT ;  /* 0x0000003d0c00720c */ /* 0x000fc40003f66270 */
[----:B------:R-:W-:Y:S01]  /*0c40*/  @!P4 IMAD.MOV.U32 R19, RZ, RZ, -0x800000 ;  /* 0xff800000ff13c424 */ /* 0x000fe200078e00ff */
[----:B------:R-:W-:Y:S04]  /*0c50*/  @!P2 ST.E.128 desc[UR6][R4.64+0x2000], RZ ;  /* 0x002000ff0400a985 */ /* 0x000fe8000c101d06 */
[----:B------:R-:W-:Y:S04]  /*0c60*/  @!P2 ST.E.128 desc[UR6][R4.64+0x2100], RZ ;  /* 0x002100ff0400a985 */ /* 0x000fe8000c101d06 */
[----:B------:R-:W-:Y:S04]  /*0c70*/  @!P2 ST.E.128 desc[UR6][R4.64+0x2200], RZ ;  /* 0x002200ff0400a985 */ /* 0x000fe8000c101d06 */
[----:B------:R-:W-:Y:S01]  /*0c80*/  @!P2 ST.E.128 desc[UR6][R4.64+0x2300], RZ ;  /* 0x002300ff0400a985 */ /* 0x000fe2000c101d06 */
[----:B------:R-:W-:-:S03]  /*0c90*/  ISETP.GE.AND P2, PT, R10, R61, PT ;  /* 0x0000003d0a00720c */ /* 0x000fc60003f46270 */
        /* <DEDUP_REMOVED lines=14> */
[----:B------:R-:W-:-:S03]  /*0d80*/  ISETP.GE.OR P3, PT, R14, R61, P6 ;  /* 0x0000003d0e00720c */ /* 0x000fc60003766670 */
[----:B------:R-:W-:Y:S04]  /*0d90*/  @!P2 ST.E.128 desc[UR6][R4.64+0xa000], RZ ;  /* 0x00a000ff0400a985 */ /* 0x000fe8000c101d06 */
[----:B------:R-:W-:Y:S04]  /*0da0*/  @!P2 ST.E.128 desc[UR6][R4.64+0xa100], RZ ;  /* 0x00a100ff0400a985 */ /* 0x000fe8000c101d06 */
[----:B------:R-:W-:Y:S02]  /*0db0*/  @!P2 ST.E.128 desc[UR6][R4.64+0xa200], RZ ;  /* 0x00a200ff0400a985 */ /* 0x000fe4000c101d06 */
[----:B------:R-:W-:-:S02]  /*0dc0*/  @!P3 IMAD.MOV.U32 R15, RZ, RZ, -0x800000 ;  /* 0xff800000ff0fb424 */ /* 0x000fc400078e00ff */
        /* <DEDUP_REMOVED lines=14> */
[----:B------:R-:W-:Y:S01]  /*0eb0*/  @!P5 ST.E desc[UR6][R6.64+0x20], R3 ;  /* 0x000020030600d985 */ /* 0x000fe2000c101906 */
[-C--:B------:R-:W-:Y:S02]  /*0ec0*/  ISETP.GE.OR P5, PT, R8, R61.reuse, P6 ;  /* 0x0000003d0800720c */ /* 0x080fe400037a6670 */
[----:B------:R-:W-:Y:S01]  /*0ed0*/  ISETP.GE.OR P6, PT, R0, R61, P6 ;  /* 0x0000003d0000720c */ /* 0x000fe200037c6670 */
[----:B------:R-:W-:Y:S04]  /*0ee0*/  @!P4 ST.E desc[UR6][R6.64+0x40], R19 ;  /* 0x000040130600c985 */ /* 0x000fe8000c101906 */
[----:B------:R-:W-:Y:S02]  /*0ef0*/  @!P3 ST.E desc[UR6][R6.64+0x60], R15 ;  /* 0x0000600f0600b985 */ /* 0x000fe4000c101906 */
[----:B------:R-:W-:-:S02]  /*0f00*/  @!P0 IMAD.MOV.U32 R9, RZ, RZ, -0x800000 ;  /* 0xff800000ff098424 */ /* 0x000fc400078e00ff */
[----:B------:R-:W-:Y:S02]  /*0f10*/  @!P2 ST.E desc[UR6][R6.64+0x80], R13 ;  /* 0x0000800d0600a985 */ /* 0x000fe4000c101906 */
[----:B------:R-:W-:Y:S02]  /*0f20*/  @!P5 IMAD.MOV.U32 R17, RZ, RZ, -0x800000 ;  /* 0xff800000ff11d424 */ /* 0x000fe400078e00ff */
[----:B------:R-:W-:Y:S04]  /*0f30*/  @!P1 ST.E desc[UR6][R6.64+0xa0], R11 ;  /* 0x0000a00b06009985 */ /* 0x000fe8000c101906 */
[----:B------:R-:W-:Y:S04]  /*0f40*/  @!P0 ST.E desc[UR6][R6.64+0xc0], R9 ;  /* 0x0000c00906008985 */ /* 0x000fe8000c101906 */
[----:B------:R1:W-:Y:S02]  /*0f50*/  @!P5 ST.E desc[UR6][R6.64], R17 ;  /* 0x000000110600d985 */ /* 0x0003e4000c101906 */
[----:B-1----:R-:W-:Y:S05]  /*0f60*/  @P6 RET.REL.NODEC R230 `(_ZN5flash24flash_fwd_splitkv_kernelI23Flash_fwd_kernel_traitsILi256ELi64ELi64ELi4ELb0ELb0EN7cutlass6half_tE19Flash_kernel_traitsILi256ELi64ELi64ELi4ES3_EELb0ELb1ELb0ELb0ELb1ELb0ELb1ELb1EEEvNS_16Flash_fwd_paramsE) ;  /* 0xfffffff0e6246950 */ /* 0x002fea0003c3ffff */
[----:B------:R-:W-:Y:S02]  /*0f70*/  MOV R3, 0xff800000 ;  /* 0xff80000000037802 */ /* 0x000fe40000000f00 */
[----:B------:R-:W-:-:S03]  /*0f80*/  MOV R231, 0x0 ;  /* 0x0000000000e77802 */ /* 0x000fc60000000f00 */
[----:B------:R1:W-:Y:S02]  /*0f90*/  ST.E desc[UR6][R6.64+0xe0], R3 ;  /* 0x0000e00306007985 */ /* 0x0003e4000c101906 */
[----:B-1----:R-:W-:Y:S05]  /*0fa0*/  RET.REL.NODEC R230 `(_ZN5flash24flash_fwd_splitkv_kernelI23Flash_fwd_kernel_traitsILi256ELi64ELi64ELi4ELb0ELb0EN7cutlass6half_tE19Flash_kernel_traitsILi256ELi64ELi64ELi4ES3_EELb0ELb1ELb0ELb0ELb1ELb0ELb1ELb1EEEvNS_16Flash_fwd_paramsE) ;  /* 0xfffffff0e6147950 */ /* 0x002fea0003c3ffff */
.L_x_7785:
        /* <DEDUP_REMOVED lines=34> */
[----:B------:R-:W1:Y:S01]  /*11d0*/  F2I.FTZ.U32.TRUNC.NTZ R11, R10 ;  /* 0x0000000a000b7305 */ /* 0x000e62000021f000 */
[----:B------:R-:W-:Y:S02]  /*11e0*/  IABS R0, R2 ;  /* 0x0000000200007213 */ /* 0x000fe40000000000 */
[----:B-1----:R-:W-:Y:S01]  /*11f0*/  IADD3 R3, RZ, -R11, RZ ;  /* 0x8000000bff037210 */ /* 0x002fe20007ffe0ff */
[----:B------:R-:W-:-:S04]  /*1200*/  IMAD.MOV.U32 R10, RZ, RZ, RZ ;  /* 0x000000ffff0a7224 */ /* 0x000fc800078e00ff */
[----:B------:R-:W-:Y:S01]  /*1210*/  IMAD R8, R3, R4, RZ ;  /* 0x0000000403087224 */ /* 0x000fe200078e02ff */
[----:B------:R-:W-:-:S03]  /*1220*/  IABS R3, R5 ;  /* 0x0000000500037213 */ /* 0x000fc60000000000 */
[----:B------:R-:W-:Y:S01]  /*1230*/  IMAD.HI.U32 R8, R11, R8, R10 ;  /* 0x000000080b087227 */ /* 0x000fe200078e000a */
[----:B------:R-:W-:Y:S01]  /*1240*/  IADD3 R0, RZ, -R0, RZ ;  /* 0x80000000ff007210 */ /* 0x000fe20007ffe0ff */
[----:B------:R-:W2:Y:S04]  /*1250*/  LD.E.64 R10, desc[UR6][R18.64+0x28] ;  /* 0x00002806120a7980 */ /* 0x000ea8000c101b00 */
[----:B------:R-:W-:-:S04]  /*1260*/  IMAD.HI.U32 R13, R8, R3, RZ ;  /* 0x00000003080d7227 */ /* 0x000fc800078e00ff */
[----:B------:R-:W-:-:S05]  /*1270*/  IMAD R3, R13, R0, R3 ;  /* 0x000000000d037224 */ /* 0x000fca00078e0203 */
[----:B------:R-:W-:Y:S02]  /*1280*/  ISETP.GT.U32.AND P1, PT, R4, R3, PT ;  /* 0x000000030400720c */ /* 0x000fe40003f24070 */
[----:B------:R-:W-:-:S11]  /*1290*/  LOP3.LUT R0, R5, R2, RZ, 0x3c, !PT ;  /* 0x0000000205007212 */ /* 0x000fd600078e3cff */
[----:B------:R-:W-:-:S05]  /*12a0*/  @!P1 IMAD.IADD R3, R3, 0x1, -R4 ;  /* 0x0000000103039824 */ /* 0x000fca00078e0a04 */
[----:B------:R-:W-:Y:S02]  /*12b0*/  ISETP.GE.U32.AND P2, PT, R3, R4, PT ;  /* 0x000000040300720c */ /* 0x000fe40003f46070 */
[----:B------:R-:W-:Y:S02]  /*12c0*/  ISETP.GE.AND P0, PT, R0, RZ, PT ;  /* 0x000000ff0000720c */ /* 0x000fe40003f06270 */
[----:B------:R-:W-:Y:S02]  /*12d0*/  @!P1 IADD3 R13, R13, 0x1, RZ ;  /* 0x000000010d0d9810 */ /* 0x000fe40007ffe0ff */
[----:B------:R-:W-:-:S07]  /*12e0*/  ISETP.NE.AND P1, PT, R2, RZ, PT ;  /* 0x000000ff0200720c */ /* 0x000fce0003f25270 */
[----:B------:R-:W-:-:S05]  /*12f0*/  @P2 VIADD R13, R13, 0x1 ;  /* 0x000000010d0d2836 */ /* 0x000fca0000000000 */
[----:B------:R-:W-:Y:S02]  /*1300*/  @!P0 IADD3 R13, -R13, RZ, RZ ;  /* 0x000000ff0d0d8210 */ /* 0x000fe40007ffe1ff */
[----:B------:R-:W-:-:S05]  /*1310*/  @!P1 LOP3.LUT R13, RZ, R2, RZ, 0x33, !PT ;  /* 0x00000002ff0d9212 */ /* 0x000fca00078e33ff */
[----:B------:R-:W-:-:S05]  /*1320*/  IMAD.WIDE R16, R13, 0x4, R236 ;  /* 0x000000040d107825 */ /* 0x000fca00078e02ec */
[----:B------:R1:W2:Y:S01]  /*1330*/  LD.E R3, desc[UR6][R16.64] ;  /* 0x0000000610037980 */ /* 0x0002a2000c101900 */
[----:B---3--:R-:W-:-:S04]  /*1340*/  IABS R8, R6 ;  /* 0x0000000600087213 */ /* 0x008fc80000000000 */
[----:B-----5:R-:W3:Y:S08]  /*1350*/  I2F.RP R12, R8 ;  /* 0x00000008000c7306 */ /* 0x020ef00000209400 */
[----:B---3--:R-:W3:Y:S02]  /*1360*/  MUFU.RCP R4, R12 ;  /* 0x0000000c00047308 */ /* 0x008ee40000001000 */
[----:B---3--:R-:W-:-:S06]  /*1370*/  VIADD R4, R4, 0xffffffe ;  /* 0x0ffffffe04047836 */ /* 0x008fcc0000000000 */
[----:B------:R-:W3:Y:S01]  /*1380*/  F2I.FTZ.U32.TRUNC.NTZ R25, R4 ;  /* 0x0000000400197305 */ /* 0x000ee2000021f000 */
[----:B------:R-:W-:Y:S01]  /*1390*/  IMAD.MOV.U32 R24, RZ, RZ, RZ ;  /* 0x000000ffff187224 */ /* 0x000fe200078e00ff */
[----:B------:R-:W-:Y:S02]  /*13a0*/  IABS R9, R6 ;  /* 0x0000000600097213 */ /* 0x000fe40000000000 */
[----:B---3--:R-:W-:-:S05]  /*13b0*/  IADD3 R0, RZ, -R25, RZ ;  /* 0x80000019ff007210 */ /* 0x008fca0007ffe0ff */
[----:B-1----:R-:W-:Y:S01]  /*13c0*/  IMAD R17, R0, R8, RZ ;  /* 0x0000000800117224 */ /* 0x002fe200078e02ff */
        /* <DEDUP_REMOVED lines=13> */
[----:B------:R-:W-:-:S06]  /*14a0*/  IMAD R2, R2, R13, R5 ;  /* 0x0000000d02027224 */ /* 0x000fcc00078e0205 */
[----:B------:R-:W-:Y:S01]  /*14b0*/  @P2 IADD3 R4, R4, 0x1, RZ ;  /* 0x0000000104042810 */ /* 0x000fe20007ffe0ff */
[----:B----4-:R-:W-:-:S05]  /*14c0*/  IMAD R8, R167, R2, RZ ;  /* 0x00000002a7087224 */ /* 0x010fca00078e02ff */
[----:B------:R-:W-:Y:S02]  /*14d0*/  @!P0 IADD3 R4, -R4, RZ, RZ ;  /* 0x000000ff04048210 */ /* 0x000fe40007ffe1ff */
[----:B------:R-:W-:-:S05]  /*14e0*/  @!P1 LOP3.LUT R4, RZ, R6, RZ, 0x33, !PT ;  /* 0x00000006ff049212 */ /* 0x000fca00078e33ff */
[----:B------:R-:W-:Y:S01]  /*14f0*/  IMAD R6, R15, R4, RZ ;  /* 0x000000040f067224 */ /* 0x000fe200078e02ff */
[----:B--2---:R-:W-:Y:S01]  /*1500*/  SHF.R.S32.HI R0, RZ, 0x1f, R3 ;  /* 0x0000001fff007819 */ /* 0x004fe20000011403 */
[-C--:B------:R-:W-:Y:S02]  /*1510*/  IMAD R9, R21, R3.reuse, RZ ;  /* 0x0000000315097224 */ /* 0x080fe400078e02ff */
[----:B------:R-:W-:-:S04]  /*1520*/  IMAD.WIDE.U32 R16, R20, R3, RZ ;  /* 0x0000000314107225 */ /* 0x000fc800078e00ff */
[----:B------:R-:W-:-:S04]  /*1530*/  IMAD R9, R20, R0, R9 ;  /* 0x0000000014097224 */ /* 0x000fc800078e0209 */
[----:B------:R-:W-:Y:S01]  /*1540*/  IMAD.IADD R17, R17, 0x1, R9 ;  /* 0x0000000111117824 */ /* 0x000fe200078e0209 */
[----:B------:R-:W-:Y:S01]  /*1550*/  SHF.R.S32.HI R9, RZ, 0x1f, R2 ;  /* 0x0000001fff097819 */ /* 0x000fe20000011402 */
[----:B------:R-:W-:Y:S02]  /*1560*/  IMAD R13, R11, R3, RZ ;  /* 0x000000030b0d7224 */ /* 0x000fe400078e02ff */
[----:B------:R-:W-:Y:S01]  /*1570*/  IMAD.WIDE.U32 R16, R2, R166, R16 ;  /* 0x000000a602107225 */ /* 0x000fe200078e0010 */
[----:B------:R-:W-:-:S03]  /*1580*/  SHF.R.S32.HI R11, RZ, 0x1f, R4 ;  /* 0x0000001fff0b7819 */ /* 0x000fc60000011404 */
[----:B------:R-:W-:Y:S02]  /*1590*/  IMAD R8, R166, R9, R8 ;  /* 0x00000009a6087224 */ /* 0x000fe400078e0208 */
[----:B------:R-:W-:-:S04]  /*15a0*/  IMAD.WIDE.U32 R20, R10, R3, RZ ;  /* 0x000000030a147225 */ /* 0x000fc800078e00ff */
[----:B------:R-:W-:Y:S02]  /*15b0*/  IMAD.IADD R17, R17, 0x1, R8 ;  /* 0x0000000111117824 */ /* 0x000fe400078e0208 */
[----:B------:R-:W-:Y:S02]  /*15c0*/  IMAD R3, R14, R11, R6 ;  /* 0x0000000b0e037224 */ /* 0x000fe400078e0206 */
[----:B------:R-:W-:-:S04]  /*15d0*/  IMAD.WIDE.U32 R14, R4, R14, R16 ;  /* 0x0000000e040e7225 */ /* 0x000fc800078e0010 */
[----:B------:R-:W-:Y:S01]  /*15e0*/  IMAD R13, R10, R0, R13 ;  /* 0x000000000a0d7224 */ /* 0x000fe200078e020d */
[----:B------:R-:W-:Y:S01]  /*15f0*/  MOV R6, R20 ;  /* 0x0000001400067202 */ /* 0x000fe20000000f00 */
[----:B------:R-:W-:Y:S01]  /*1600*/  IMAD.MOV.U32 R0, RZ, RZ, R14 ;  /* 0x000000ffff007224 */ /* 0x000fe200078e000e */
[----:B------:R-:W-:Y:S01]  /*1610*/  IADD3 R3, R15, R3, RZ ;  /* 0x000000030f037210 */ /* 0x000fe20007ffe0ff */
[----:B------:R-:W-:Y:S01]  /*1620*/  IMAD.IADD R13, R21, 0x1, R13 ;  /* 0x00000001150d7824 */ /* 0x000fe200078e020d */
[----:B------:R-:W-:Y:S05]  /*1630*/  BRA `(.L_x_7788) ;  /* 0x0000000400447947 */ /* 0x000fea0003800000 */
.L_x_7787:
        /* <DEDUP_REMOVED lines=8> */
[----:B------:R-:W-:-:S02]  /*16c0*/  IMAD.MOV.U32 R10, RZ, RZ, RZ ;  /* 0x000000ffff0a7224 */ /* 0x000fc400078e00ff */
[----:B------:R-:W-:Y:S01]  /*16d0*/  @P3 IMAD.IADD R8, R13, 0x1, R14 ;  /* 0x000000010d083824 */ /* 0x000fe200078e020e */
        /* <DEDUP_REMOVED lines=11> */
[----:B------:R-:W-:Y:S01]  /*1790*/  IMAD.HI.U32 R2, R5, R0, RZ ;  /* 0x0000000005027227 */ /* 0x000fe200078e00ff */
[----:B------:R-:W-:-:S03]  /*17a0*/  @!P3 SHF.R.S32.HI R6, RZ, 0x1f, R13 ;  /* 0x0000001fff06b819 */ /* 0x000fc6000001140d */
[----:B------:R-:W-:Y:S02]  /*17b0*/  IMAD R0, R2, R9, R0 ;  /* 0x0000000902007224 */ /* 0x000fe400078e0200 */
[----:B---3--:R-:W-:-:S03]  /*17c0*/  @!P3 IMAD R5, R167, R13, RZ ;  /* 0x0000000da705b224 */ /* 0x008fc600078e02ff */
[----:B------:R-:W-:Y:S01]  /*17d0*/  ISETP.GT.U32.AND P0, PT, R3, R0, PT ;  /* 0x000000000300720c */ /* 0x000fe20003f04070 */
[----:B------:R-:W-:Y:S02]  /*17e0*/  @!P3 IMAD R5, R6, R166, R5 ;  /* 0x000000a60605b224 */ /* 0x000fe400078e0205 */
[----:B------:R-:W-:Y:S01]  /*17f0*/  @!P3 IMAD.WIDE.U32 R10, R166, R13, RZ ;  /* 0x0000000da60ab225 */ /* 0x000fe200078e00ff */
[----:B-----5:R-:W-:-:S03]  /*1800*/  @!P3 SHF.R.S32.HI R6, RZ, 0x1f, R12 ;  /* 0x0000001fff06b819 */ /* 0x020fc6000001140c */
[----:B------:R-:W-:Y:S01]  /*1810*/  @P3 IMAD.WIDE.U32 R26, R166, R8, RZ ;  /* 0x00000008a61a3225 */ /* 0x000fe200078e00ff */
[----:B------:R-:W-:-:S03]  /*1820*/  @!P3 IADD3 R9, R11, R5, RZ ;  /* 0x000000050b09b210 */ /* 0x000fc60007ffe0ff */
[----:B------:R-:W-:Y:S01]  /*1830*/  @P3 IMAD R11, R167, R8, RZ ;  /* 0x00000008a70b3224 */ /* 0x000fe200078e02ff */
[----:B------:R-:W-:Y:S01]  /*1840*/  @!P3 MOV R8, R10 ;  /* 0x0000000a0008b202 */ /* 0x000fe20000000f00 */
[----:B----4-:R-:W-:Y:S01]  /*1850*/  @!P3 IMAD R5, R25, R12, RZ ;  /* 0x0000000c1905b224 */ /* 0x010fe200078e02ff */
[----:B------:R-:W-:-:S03]  /*1860*/  @!P0 IADD3 R0, R0, -R3, RZ ;  /* 0x8000000300008210 */ /* 0x000fc60007ffe0ff */
[C---:B------:R-:W-:Y:S02]  /*1870*/  @!P3 IMAD R5, R24.reuse, R6, R5 ;  /* 0x000000061805b224 */ /* 0x040fe400078e0205 */
[----:B------:R-:W-:Y:S01]  /*1880*/  @!P3 IMAD.WIDE.U32 R8, R24, R12, R8 ;  /* 0x0000000c1808b225 */ /* 0x000fe200078e0008 */
[----:B------:R-:W-:-:S03]  /*1890*/  ISETP.GE.U32.AND P2, PT, R0, R3, PT ;  /* 0x000000030000720c */ /* 0x000fc60003f46070 */
[----:B------:R-:W-:Y:S02]  /*18a0*/  @P3 IMAD.IADD R11, R27, 0x1, R11 ;  /* 0x000000011b0b3824 */ /* 0x000fe400078e020b */
[----:B------:R-:W-:Y:S01]  /*18b0*/  @!P3 IMAD.IADD R11, R9, 0x1, R5 ;  /* 0x00000001090bb824 */ /* 0x000fe200078e0205 */
[----:B------:R-:W-:Y:S02]  /*18c0*/  LEA R5, R170, 0xffffffc0, 0x6 ;  /* 0xffffffc0aa057811 */ /* 0x000fe400078e30ff */
[----:B------:R-:W-:Y:S02]  /*18d0*/  LOP3.LUT R0, R233, R4, RZ, 0x3c, !PT ;  /* 0x00000004e9007212 */ /* 0x000fe400078e3cff */
[----:B------:R-:W-:Y:S02]  /*18e0*/  @P3 MOV R10, R26 ;  /* 0x0000001a000a3202 */ /* 0x000fe40000000f00 */
[----:B------:R-:W-:Y:S01]  /*18f0*/  @!P3 MOV R10, R8 ;  /* 0x00000008000ab202 */ /* 0x000fe20000000f00 */
[----:B------:R-:W-:Y:S01]  /*1900*/  IMAD R8, R167, R5, RZ ;  /* 0x00000005a7087224 */ /* 0x000fe200078e02ff */
[----:B------:R-:W-:Y:S01]  /*1910*/  SHF.R.S32.HI R9, RZ, 0x1f, R5 ;  /* 0x0000001fff097819 */ /* 0x000fe20000011405 */
[----:B------:R-:W-:Y:S01]  /*1920*/  @!P3 IMAD R6, R169, R13, RZ ;  /* 0x0000000da906b224 */ /* 0x000fe200078e02ff */
[----:B------:R-:W-:-:S02]  /*1930*/  @!P3 SHF.R.S32.HI R3, RZ, 0x1f, R13 ;  /* 0x0000001fff03b819 */ /* 0x000fc4000001140d */
[----:B------:R-:W-:Y:S02]  /*1940*/  ISETP.GE.AND P1, PT, R0, RZ, PT ;  /* 0x000000ff0000720c */ /* 0x000fe40003f26270 */
[----:B------:R-:W-:Y:S02]  /*1950*/  @!P0 IADD3 R2, R2, 0x1, RZ ;  /* 0x0000000102028810 */ /* 0x000fe40007ffe0ff */
[----:B------:R-:W-:Y:S01]  /*1960*/  ISETP.NE.AND P0, PT, R4, RZ, PT ;  /* 0x000000ff0400720c */ /* 0x000fe20003f05270 */
[----:B------:R-:W-:Y:S02]  /*1970*/  IMAD R8, R9, R166, R8 ;  /* 0x000000a609087224 */ /* 0x000fe400078e0208 */
[----:B------:R-:W-:-:S04]  /*1980*/  IMAD.WIDE.U32 R24, R166, R5, R10 ;  /* 0x00000005a6187225 */ /* 0x000fc800078e000a */
[----:B------:R-:W-:Y:S02]  /*1990*/  @!P3 IMAD R3, R3, R168, R6 ;  /* 0x000000a80303b224 */ /* 0x000fe400078e0206 */
[----:B------:R-:W-:Y:S01]  /*19a0*/  @!P3 IMAD.WIDE.U32 R10, R168, R13, RZ ;  /* 0x0000000da80ab225 */ /* 0x000fe200078e00ff */
[----:B------:R-:W-:-:S03]  /*19b0*/  IADD3 R15, R25, R8, RZ ;  /* 0x00000008190f7210 */ /* 0x000fc60007ffe0ff */
[----:B------:R-:W-:Y:S01]  /*19c0*/  @P2 VIADD R2, R2, 0x1 ;  /* 0x0000000102022836 */ /* 0x000fe20000000000 */
[----:B------:R-:W-:Y:S02]  /*19d0*/  @!P3 IADD3 R11, R11, R3, RZ ;  /* 0x000000030b0bb210 */ /* 0x000fe40007ffe0ff */
[----:B------:R-:W-:Y:S01]  /*19e0*/  @P3 IADD3 R0, R13, R14, RZ ;  /* 0x0000000e0d003210 */ /* 0x000fe20007ffe0ff */
[----:B------:R-:W-:Y:S01]  /*19f0*/  IMAD.MOV.U32 R8, RZ, RZ, R2 ;  /* 0x000000ffff087224 */ /* 0x000fe200078e0002 */
[----:B------:R-:W-:Y:S01]  /*1a00*/  @!P3 SHF.R.S32.HI R3, RZ, 0x1f, R12 ;  /* 0x0000001fff03b819 */ /* 0x000fe2000001140c */
[----:B------:R-:W-:Y:S01]  /*1a10*/  @!P3 IMAD R2, R21, R12, RZ ;  /* 0x0000000c1502b224 */ /* 0x000fe200078e02ff */
[----:B------:R-:W-:Y:S01]  /*1a20*/  MOV R14, R24 ;  /* 0x00000018000e7202 */ /* 0x000fe20000000f00 */
[----:B------:R-:W-:Y:S01]  /*1a30*/  @!P1 IMAD.MOV R8, RZ, RZ, -R8 ;  /* 0x000000ffff089224 */ /* 0x000fe200078e0a08 */
[----:B------:R-:W-:Y:S01]  /*1a40*/  @!P0 LOP3.LUT R8, RZ, R4, RZ, 0x33, !PT ;  /* 0x00000004ff088212 */ /* 0x000fe200078e33ff */
[----:B------:R-:W-:-:S02]  /*1a50*/  @P3 IMAD R13, R169, R0, RZ ;  /* 0x00000000a90d3224 */ /* 0x000fc400078e02ff */
[----:B------:R-:W-:-:S04]  /*1a60*/  @P3 IMAD.WIDE.U32 R24, R168, R0, RZ ;  /* 0x00000000a8183225 */ /* 0x000fc800078e00ff */
[C---:B------:R-:W-:Y:S02]  /*1a70*/  @!P3 IMAD R0, R20.reuse, R3, R2 ;  /* 0x000000031400b224 */ /* 0x040fe400078e0202 */
[----:B------:R-:W-:Y:S01]  /*1a80*/  @!P3 IMAD.WIDE.U32 R20, R20, R12, R10 ;  /* 0x0000000c1414b225 */ /* 0x000fe200078e000a */
[----:B------:R-:W-:-:S03]  /*1a90*/  SHF.R.S32.HI R11, RZ, 0x1f, R8 ;  /* 0x0000001fff0b7819 */ /* 0x000fc60000011408 */
[-C--:B------:R-:W-:Y:S02]  /*1aa0*/  IMAD R2, R17, R8.reuse, RZ ;  /* 0x0000000811027224 */ /* 0x080fe400078e02ff */
[----:B------:R-:W-:Y:S01]  /*1ab0*/  IMAD.WIDE.U32 R14, R16, R8, R14 ;  /* 0x00000008100e7225 */ /* 0x000fe200078e000e */
[----:B------:R-:W-:-:S03]  /*1ac0*/  @P3 IADD3 R13, R25, R13, RZ ;  /* 0x0000000d190d3210 */ /* 0x000fc60007ffe0ff */
        /* <DEDUP_REMOVED lines=8> */
.L_x_7788:
[----:B------:R-:W-:Y:S05]  /*1b50*/  BSYNC B0 ;  /* 0x0000000000007941 */ /* 0x000fea0003800000 */
.L_x_7786:
[----:B------:R-:W-:Y:S01]  /*1b60*/  ISETP.NE.AND P1, PT, R7, -0x1, PT ;  /* 0xffffffff0700780c */ /* 0x000fe20003f25270 */
[----:B------:R-:W2:Y:S04]  /*1b70*/  LD.E.64 R150, desc[UR6][R18.64+0x30] ;  /* 0x0000300612967980 */ /* 0x000ea8000c101b00 */
[----:B------:R-:W3:Y:S04]  /*1b80*/  LD.E.64 R20, desc[UR6][R18.64+0x48] ;  /* 0x0000480612147980 */ /* 0x000ee8000c101b00 */
[----:B------:R-:W4:Y:S04]  /*1b90*/  LD.E.64 R14, desc[UR6][R18.64+0x10] ;  /* 0x00001006120e7980 */ /* 0x000f28000c101b00 */
[----:B------:R-:W3:Y:S04]  /*1ba0*/  @!P1 LD.E.64 R24, desc[UR6][R18.64+0x18] ;  /* 0x0000180612189980 */ /* 0x000ee8000c101b00 */
[----:B------:R-:W4:Y:S04]  /*1bb0*/  LD.E.64 R16, desc[UR6][R18.64+0x8] ;  /* 0x0000080612107980 */ /* 0x000f28000c101b00 */
[----:B------:R3:W5:Y:S04]  /*1bc0*/  @P4 LD.E R12, desc[UR6][R30.64] ;  /* 0x000000061e0c4980 */ /* 0x000768000c101900 */
[----:B------:R1:W5:Y:S01]  /*1bd0*/  LD.E.64 R152, desc[UR6][R18.64] ;  /* 0x0000000612987980 */ /* 0x000362000c101b00 */
[----:B------:R-:W-:-:S04]  /*1be0*/  SHF.R.S32.HI R59, RZ, 0x1f, R58 ;  /* 0x0000001fff3b7819 */ /* 0x000fc8000001143a */
[----:B------:R-:W-:-:S04]  /*1bf0*/  LEA.HI R144, R59, R58, RZ, 0x3 ;  /* 0x0000003a3b907211 */ /* 0x000fc800078f18ff */
[----:B------:R-:W-:-:S05]  /*1c00*/  LOP3.LUT R27, R144, 0xfffffff8, RZ, 0xc0, !PT ;  /* 0xfffffff8901b7812 */ /* 0x000fca00078ec0ff */
[----:B------:R-:W-:-:S04]  /*1c10*/  IMAD.IADD R60, R58, 0x1, -R27 ;  /* 0x000000013a3c7824 */ /* 0x000fc800078e0a1b */
[----:B------:R-:W-:-:S05]  /*1c20*/  IMAD.SHL.U32 R26, R60, 0x8, RZ ;  /* 0x000000083c1a7824 */ /* 0x000fca00078e00ff */
[----:B------:R-:W-:Y:S02]  /*1c30*/  IADD3 R28, P0, R26, R6, RZ ;  /* 0x000000061a1c7210 */ /* 0x000fe40007f1e0ff */
[----:B------:R-:W-:Y:S01]  /*1c40*/  SHF.R.S32.HI R27, RZ, 0x1f, R26 ;  /* 0x0000001fff1b7819 */ /* 0x000fe2000001141a */
[----:B------:R-:W-:-:S03]  /*1c50*/  IMAD R9, R9, R168, RZ ;  /* 0x000000a809097224 */ /* 0x000fc600078e02ff */
[----:B------:R-:W-:Y:S02]  /*1c60*/  IADD3.X R29, R27, R13, RZ, P0, !PT ;  /* 0x0000000d1b1d7210 */ /* 0x000fe400007fe4ff */
[----:B------:R-:W-:Y:S01]  /*1c70*/  SHF.R.S32.HI R144, RZ, 0x3, R144 ;  /* 0x00000003ff907819 */ /* 0x000fe20000011490 */
[C---:B------:R-:W-:Y:S02]  /*1c80*/  IMAD R9, R2.reuse, R169, R9 ;  /* 0x000000a902097224 */ /* 0x040fe400078e0209 */
[----:B------:R-:W-:Y:S01]  /*1c90*/  IMAD.WIDE.U32 R28, R2, R168, R28 ;  /* 0x000000a8021c7225 */ /* 0x000fe200078e001c */
[----:B------:R-:W-:-:S03]  /*1ca0*/  SHF.R.S32.HI R66, RZ, 0x1f, R235 ;  /* 0x0000001fff427819 */ /* 0x000fc600000114eb */
[----:B------:R-:W-:Y:S02]  /*1cb0*/  IMAD.SHL.U32 R6, R144, 0x40, RZ ;  /* 0x0000004090067824 */ /* 0x000fe400078e00ff */
[----:B------:R-:W-:-:S03]  /*1cc0*/  IMAD.IADD R29, R29, 0x1, R9 ;  /* 0x000000011d1d7824 */ /* 0x000fc600078e0209 */
[----:B------:R-:W-:Y:S02]  /*1cd0*/  LOP3.LUT R13, R6, 0x1c0, RZ, 0xc0, !PT ;  /* 0x000001c0060d7812 */ /* 0x000fe400078ec0ff */
[----:B------:R-:W-:Y:S02]  /*1ce0*/  SHF.R.S32.HI R145, RZ, 0x1f, R144 ;  /* 0x0000001fff917819 */ /* 0x000fe40000011490 */
[----:B------:R-:W-:Y:S02]  /*1cf0*/  LOP3.LUT R143, R13, 0x38, R26, 0xf8, !PT ;  /* 0x000000380d8f7812 */ /* 0x000fe400078ef81a */
[----:B------:R-:W-:-:S04]  /*1d00*/  SHF.R.U32.HI R2, RZ, 0x3, R13 ;  /* 0x00000003ff027819 */ /* 0x000fc8000001160d */
[----:B------:R-:W-:Y:S01]  /*1d10*/  LOP3.LUT R143, R143, R2, RZ, 0x3c, !PT ;  /* 0x000000028f8f7212 */ /* 0x000fe200078e3cff */
[----:B------:R-:W-:-:S04]  /*1d20*/  IMAD R2, R23, R4, RZ ;  /* 0x0000000417027224 */ /* 0x000fc800078e02ff */
[-C--:B------:R-:W-:Y:S02]  /*1d30*/  IMAD R2, R11, R22.reuse, R2 ;  /* 0x000000160b027224 */ /* 0x080fe400078e0202 */
[----:B------:R-:W-:-:S04]  /*1d40*/  IMAD.WIDE.U32 R22, R4, R22, R28 ;  /* 0x0000001604167225 */ /* 0x000fc800078e001c */
[----:B------:R-:W-:Y:S02]  /*1d50*/  IMAD.IADD R23, R23, 0x1, R2 ;  /* 0x0000000117177824 */ /* 0x000fe400078e0202 */
[----:B------:R-:W-:Y:S01]  /*1d60*/  IMAD R229, R167, R144, RZ ;  /* 0x00000090a7e57224 */ /* 0x000fe200078e02ff */
[----:B------:R-:W-:-:S03]  /*1d70*/  LEA.HI R64, R59, R58, RZ, 0x4 ;  /* 0x0000003a3b407211 */ /* 0x000fc600078f20ff */
[----:B------:R-:W-:Y:S01]  /*1d80*/  IMAD R229, R145, R166, R229 ;  /* 0x000000a691e57224 */ /* 0x000fe200078e02e5 */
[C---:B------:R-:W-:Y:S01]  /*1d90*/  SHF.L.U64.HI R73, R166.reuse, 0x4, R167 ;  /* 0x00000004a6497819 */ /* 0x040fe200000102a7 */
[----:B------:R-:W-:Y:S01]  /*1da0*/  IMAD.SHL.U32 R72, R166, 0x10, RZ ;  /* 0x00000010a6487824 */ /* 0x000fe200078e00ff */
[C---:B------:R-:W-:Y:S01]  /*1db0*/  SHF.L.U64.HI R62, R168.reuse, 0x4, R169 ;  /* 0x00000004a83e7819 */ /* 0x040fe200000102a9 */
[----:B------:R-:W-:Y:S02]  /*1dc0*/  IMAD.SHL.U32 R65, R168, 0x10, RZ ;  /* 0x00000010a8417824 */ /* 0x000fe400078e00ff */
[----:B------:R-:W-:Y:S02]  /*1dd0*/  IMAD.SHL.U32 R140, R60, 0x4, RZ ;  /* 0x000000043c8c7824 */ /* 0x000fe400078e00ff */
[----:B--2---:R-:W-:-:S04]  /*1de0*/  @P1 IMAD.WIDE.U32 R32, R150, R7, RZ ;  /* 0x0000000796201225 */ /* 0x004fc800078e00ff */
[----:B------:R-:W-:Y:S02]  /*1df0*/  @P1 IMAD.MOV.U32 R8, RZ, RZ, R32 ;  /* 0x000000ffff081224 */ /* 0x000fe400078e0020 */
[----:B------:R-:W-:Y:S02]  /*1e00*/  @P1 IMAD R7, R151, R7, RZ ;  /* 0x0000000797071224 */ /* 0x000fe400078e02ff */
[----:B---3--:R-:W-:-:S04]  /*1e10*/  @!P1 IMAD.WIDE.U32 R30, R24, R235, RZ ;  /* 0x000000eb181e9225 */ /* 0x008fc800078e00ff */
[----:B------:R-:W-:Y:S02]  /*1e20*/  @!P1 IMAD R9, R25, R235, RZ ;  /* 0x000000eb19099224 */ /* 0x000fe400078e02ff */
[----:B------:R-:W-:Y:S02]  /*1e30*/  @!P1 IMAD.MOV.U32 R8, RZ, RZ, R30 ;  /* 0x000000ffff089224 */ /* 0x000fe400078e001e */
[----:B------:R-:W-:Y:S01]  /*1e40*/  @!P1 IMAD R6, R24, R66, R9 ;  /* 0x0000004218069224 */ /* 0x000fe200078e0209 */
[----:B------:R-:W-:Y:S02]  /*1e50*/  @P1 IADD3 R7, R33, R7, RZ ;  /* 0x0000000721071210 */ /* 0x000fe40007ffe0ff */
[----:B------:R-:W-:Y:S01]  /*1e60*/  LEA.HI R9, R59, R58, RZ, 0x6 ;  /* 0x0000003a3b097211 */ /* 0x000fe200078f30ff */
[----:B------:R-:W-:Y:S01]  /*1e70*/  @!P1 IMAD.IADD R7, R31, 0x1, R6 ;  /* 0x000000011f079824 */ /* 0x000fe200078e0206 */
[----:B------:R-:W-:Y:S02]  /*1e80*/  IADD3 R24, P0, R26, R8, RZ ;  /* 0x000000081a187210 */ /* 0x000fe40007f1e0ff */
[----:B------:R-:W-:Y:S01]  /*1e90*/  SHF.L.U32 R8, R9, 0x3, RZ ;  /* 0x0000000309087819 */ /* 0x000fe200000006ff */
[----:B------:R-:W-:Y:S01]  /*1ea0*/  IMAD R9, R21, R233, RZ ;  /* 0x000000e915097224 */ /* 0x000fe200078e02ff */
[----:B------:R-:W-:Y:S01]  /*1eb0*/  SHF.R.S32.HI R6, RZ, 0x1f, R233 ;  /* 0x0000001fff067819 */ /* 0x000fe200000114e9 */
[----:B------:R-:W-:-:S04]  /*1ec0*/  IMAD.X R25, R27, 0x1, R7, P0 ;  /* 0x000000011b197824 */ /* 0x000fc800000e0607 */
[----:B------:R-:W-:Y:S02]  /*1ed0*/  IMAD R6, R20, R6, R9 ;  /* 0x0000000614067224 */ /* 0x000fe400078e0209 */
[----:B------:R-:W-:Y:S01]  /*1ee0*/  IMAD.WIDE.U32 R146, R233, R20, R24 ;  /* 0x00000014e9927225 */ /* 0x000fe200078e0018 */
[----:B------:R-:W-:-:S04]  /*1ef0*/  IADD3 R20, P0, R26, R0, RZ ;  /* 0x000000001a147210 */ /* 0x000fc80007f1e0ff */
[----:B------:R-:W-:Y:S01]  /*1f00*/  IADD3 R147, R147, R6, RZ ;  /* 0x0000000693937210 */ /* 0x000fe20007ffe0ff */
[----:B------:R-:W-:-:S04]  /*1f10*/  IMAD.WIDE R6, R231, 0x40, R144 ;  /* 0x00000040e7067825 */ /* 0x000fc800078e0290 */
[----:B------:R-:W-:Y:S01]  /*1f20*/  IMAD R149, R7, R150, RZ ;  /* 0x0000009607957224 */ /* 0x000fe200078e02ff */
[----:B------:R-:W-:Y:S01]  /*1f30*/  SHF.R.S32.HI R7, RZ, 0x1f, R76 ;  /* 0x0000001fff077819 */ /* 0x000fe2000001144c */
[----:B------:R-:W-:Y:S02]  /*1f40*/  IMAD.X R21, R27, 0x1, R3, P0 ;  /* 0x000000011b157824 */ /* 0x000fe400000e0603 */
[----:B------:R-:W-:Y:S01]  /*1f50*/  IMAD R3, R169, R144, RZ ;  /* 0x00000090a9037224 */ /* 0x000fe200078e02ff */
[----:B------:R-:W-:Y:S02]  /*1f60*/  LEA.HI R0, R7, R76, RZ, 0x6 ;  /* 0x0000004c07007211 */ /* 0x000fe400078f30ff */
[----:B------:R-:W-:Y:S01]  /*1f70*/  LOP3.LUT R143, R143, 0xfffffe00, R8, 0xf8, !PT ;  /* 0xfffffe008f8f7812 */ /* 0x000fe200078ef808 */
[-C--:B------:R-:W-:Y:S02]  /*1f80*/  IMAD R3, R145, R168.reuse, R3 ;  /* 0x000000a891037224 */ /* 0x080fe400078e0203 */
[----:B------:R-:W-:Y:S01]  /*1f90*/  IMAD.WIDE.U32 R8, R144, R168, R22 ;  /* 0x000000a890087225 */ /* 0x000fe200078e0016 */
[----:B------:R-:W-:-:S04]  /*1fa0*/  SHF.R.S32.HI R0, RZ, 0x6, R0 ;  /* 0x00000006ff007819 */ /* 0x000fc80000011400 */
[----:B------:R-:W-:Y:S02]  /*1fb0*/  IADD3 R3, R9, R3, RZ ;  /* 0x0000000309037210 */ /* 0x000fe40007ffe0ff */
[C---:B----4-:R-:W-:Y:S02]  /*1fc0*/  LEA R238, P0, R8.reuse, R14, 0x1 ;  /* 0x0000000e08ee7211 */ /* 0x050fe400078008ff */
[----:B------:R-:W-:Y:S02]  /*1fd0*/  VIMNMX R74, R227, R0, !PT ;  /* 0x00000000e34a7248 */ /* 0x000fe40007fe0100 */
[----:B------:R-:W-:Y:S02]  /*1fe0*/  LEA.HI.X R239, R8, R15, R3, 0x1, P0 ;  /* 0x0000000f08ef7211 */ /* 0x000fe400000f0c03 */
[----:B------:R-:W-:Y:S01]  /*1ff0*/  ISETP.GT.AND P0, PT, R170, R74, PT ;  /* 0x0000004aaa00720c */ /* 0x000fe20003f04270 */
[----:B------:R-:W-:Y:S01]  /*2000*/  IMAD.WIDE.U32 R20, R144, R166, R20 ;  /* 0x000000a690147225 */ /* 0x000fe200078e0014 */
[----:B------:R-:W-:-:S02]  /*2010*/  LOP3.LUT R3, R64, 0xfffffff0, RZ, 0xc0, !PT ;  /* 0xfffffff040037812 */ /* 0x000fc400078ec0ff */
[----:B------:R-:W-:Y:S01]  /*2020*/  LEA.HI R59, R59, R58, RZ, 0x5 ;  /* 0x0000003a3b3b7211 */ /* 0x000fe200078f28ff */
[----:B------:R-:W-:Y:S01]  /*2030*/  IMAD R149, R6, R151, R149 ;  /* 0x0000009706957224 */ /* 0x000fe200078e0295 */
[----:B------:R-:W-:Y:S01]  /*2040*/  LEA R228, P1, R20, R16, 0x1 ;  /* 0x0000001014e47211 */ /* 0x000fe200078208ff */
[----:B------:R-:W-:Y:S02]  /*2050*/  IMAD.IADD R229, R21, 0x1, R229 ;  /* 0x0000000115e57824 */ /* 0x000fe400078e02e5 */
[----:B------:R-:W-:Y:S01]  /*2060*/  IMAD.WIDE.U32 R146, R6, R150, R146 ;  /* 0x0000009606927225 */ /* 0x000fe200078e0092 */
[----:B------:R-:W-:Y:S02]  /*2070*/  @!P4 MOV R12, RZ ;  /* 0x000000ff000cc202 */ /* 0x000fe40000000f00 */
[----:B------:R-:W-:Y:S01]  /*2080*/  LEA.HI.X R229, R20, R17, R229, 0x1, P1 ;  /* 0x0000001114e57211 */ /* 0x000fe200008f0ce5 */
[----:B------:R-:W-:Y:S01]  /*2090*/  IMAD.IADD R142, R58, 0x1, -R3 ;  /* 0x000000013a8e7824 */ /* 0x000fe200078e0a03 */
[----:B------:R-:W-:-:S02]  /*20a0*/  SHF.R.S32.HI R59, RZ, 0x5, R59 ;  /* 0x00000005ff3b7819 */ /* 0x000fc4000001143b */
[----:B------:R-:W-:Y:S02]  /*20b0*/  SHF.R.S32.HI R64, RZ, 0x4, R64 ;  /* 0x00000004ff407819 */ /* 0x000fe40000011440 */
[----:B------:R-:W-:Y:S01]  /*20c0*/  IADD3 R149, R147, R149, RZ ;  /* 0x0000009593957210 */ /* 0x000fe20007ffe0ff */
        /* <DEDUP_REMOVED lines=13> */
[C---:B------:R-:W-:Y:S01]  /*21a0*/  IMAD.SHL.U32 R68, R168.reuse, 0x20, RZ ;  /* 0x00000020a8447824 */ /* 0x040fe200078e00ff */
[----:B------:R-:W-:Y:S01]  /*21b0*/  SHF.L.U64.HI R69, R168, 0x5, R169 ;  /* 0x00000005a8457819 */ /* 0x000fe200000102a9 */
[----:B------:R-:W-:-:S02]  /*21c0*/  IMAD R67, R169, 0x60, RZ ;  /* 0x00000060a9437824 */ /* 0x000fc400078e02ff */
[----:B------:R-:W-:Y:S01]  /*21d0*/  IMAD.WIDE.U32 R154, R168, 0x60, RZ ;  /* 0x00000060a89a7825 */ /* 0x000fe200078e00ff */
[----:B------:R-:W-:Y:S02]  /*21e0*/  SHF.L.U64.HI R69, R68, 0x1, R69 ;  /* 0x0000000144457819 */ /* 0x000fe40000010245 */
[C---:B------:R-:W-:Y:S01]  /*21f0*/  IADD3 R138, R144.reuse, 0x20, RZ ;  /* 0x00000020908a7810 */ /* 0x040fe20007ffe0ff */
[----:B------:R-:W-:Y:S01]  /*2200*/  VIADD R139, R144, 0x10 ;  /* 0x00000010908b7836 */ /* 0x000fe20000000000 */
[----:B------:R-:W-:Y:S01]  /*2210*/  SHF.L.U64.HI R71, R166, 0x5, R167 ;  /* 0x00000005a6477819 */ /* 0x000fe200000102a7 */
[----:B------:R-:W-:Y:S01]  /*2220*/  VIADD R136, R144, 0x30 ;  /* 0x0000003090887836 */ /* 0x000fe20000000000 */
[----:B------:R-:W-:Y:S01]  /*2230*/  MOV R112, R239 ;  /* 0x000000ef00707202 */ /* 0x000fe20000000f00 */
[----:B------:R-:W-:Y:S01]  /*2240*/  IMAD.SHL.U32 R70, R166, 0x20, RZ ;  /* 0x00000020a6467824 */ /* 0x000fe200078e00ff */
[----:B------:R-:W-:Y:S01]  /*2250*/  MOV R158, R228 ;  /* 0x000000e4009e7202 */ /* 0x000fe20000000f00 */
[----:B------:R-:W-:-:S02]  /*2260*/  IMAD.MOV.U32 R113, RZ, RZ, R238 ;  /* 0x000000ffff717224 */ /* 0x000fc400078e00ee */
[----:B------:R-:W-:Y:S02]  /*2270*/  IMAD.SHL.U32 R68, R68, 0x2, RZ ;  /* 0x0000000244447824 */ /* 0x000fe400078e00ff */
[----:B------:R-:W-:Y:S02]  /*2280*/  IMAD.IADD R67, R155, 0x1, R67 ;  /* 0x000000019b437824 */ /* 0x000fe400078e0243 */
[----:B------:R-:W-:Y:S02]  /*2290*/  IMAD.MOV.U32 R159, RZ, RZ, R229 ;  /* 0x000000ffff9f7224 */ /* 0x000fe400078e00e5 */
[----:B--2---:R-:W-:-:S04]  /*22a0*/  IMAD R3, R29, R235, RZ ;  /* 0x000000eb1d037224 */ /* 0x004fc800078e02ff */
[----:B------:R-:W-:Y:S02]  /*22b0*/  IMAD R0, R28, R66, R3 ;  /* 0x000000421c007224 */ /* 0x000fe400078e0203 */
[----:B------:R-:W-:-:S04]  /*22c0*/  IMAD.WIDE.U32 R28, R235, R28, R26 ;  /* 0x0000001ceb1c7225 */ /* 0x000fc800078e001a */
[----:B---3--:R-:W-:Y:S02]  /*22d0*/  IMAD R3, R31, R235, RZ ;  /* 0x000000eb1f037224 */ /* 0x008fe400078e02ff */
[----:B------:R-:W-:Y:S02]  /*22e0*/  IMAD.IADD R29, R29, 0x1, R0 ;  /* 0x000000011d1d7824 */ /* 0x000fe400078e0200 */
[----:B------:R-:W-:-:S04]  /*22f0*/  IMAD.WIDE.U32 R24, R235, R30, R26 ;  /* 0x0000001eeb187225 */ /* 0x000fc800078e001a */
[----:B------:R-:W-:Y:S01]  /*2300*/  IMAD R0, R30, R66, R3 ;  /* 0x000000421e007224 */ /* 0x000fe200078e0203 */
[----:B------:R-:W-:Y:S01]  /*2310*/  SHF.R.S32.HI R3, RZ, 0x1f, R5 ;  /* 0x0000001fff037819 */ /* 0x000fe20000011405 */
[-C--:B----4-:R-:W-:Y:S02]  /*2320*/  IMAD R2, R157, R5.reuse, RZ ;  /* 0x000000059d027224 */ /* 0x090fe400078e02ff */
[----:B------:R-:W-:Y:S02]  /*2330*/  IMAD.IADD R25, R25, 0x1, R0 ;  /* 0x0000000119197824 */ /* 0x000fe400078e0200 */
[-C--:B------:R-:W-:Y:S02]  /*2340*/  IMAD R0, R161, R5.reuse, RZ ;  /* 0x00000005a1007224 */ /* 0x080fe400078e02ff */
[----:B------:R-:W-:-:S04]  /*2350*/  IMAD.WIDE.U32 R24, R160, R5, R24 ;  /* 0x00000005a0187225 */ /* 0x000fc800078e0018 */
[-C--:B------:R-:W-:Y:S02]  /*2360*/  IMAD R0, R160, R3.reuse, R0 ;  /* 0x00000003a0007224 */ /* 0x080fe400078e0200 */
[C---:B------:R-:W-:Y:S02]  /*2370*/  IMAD R2, R156.reuse, R3, R2 ;  /* 0x000000039c027224 */ /* 0x040fe400078e0202 */
[----:B------:R-:W-:Y:S01]  /*2380*/  IMAD.WIDE.U32 R28, R156, R5, R28 ;  /* 0x000000059c1c7225 */ /* 0x000fe200078e001c */
[----:B------:R-:W-:Y:S02]  /*2390*/  IADD3 R25, R25, R0, RZ ;  /* 0x0000000019197210 */ /* 0x000fe40007ffe0ff */
[----:B------:R-:W-:Y:S01]  /*23a0*/  IADD3 R3, P0, -R76, R144, RZ ;  /* 0x000000904c037210 */ /* 0x000fe20007f1e1ff */
[----:B------:R-:W-:Y:S01]  /*23b0*/  IMAD.IADD R29, R29, 0x1, R2 ;  /* 0x000000011d1d7824 */ /* 0x000fe200078e0202 */
[----:B------:R-:W-:Y:S01]  /*23c0*/  LEA.HI R135, R10, R10, RZ, 0x1 ;  /* 0x0000000a0a877211 */ /* 0x000fe200078f08ff */
[----:B------:R-:W-:-:S02]  /*23d0*/  IMAD R2, R23, R4, RZ ;  /* 0x0000000417027224 */ /* 0x000fc400078e02ff */
[-C--:B------:R-:W-:Y:S01]  /*23e0*/  IMAD R0, R21, R4.reuse, RZ ;  /* 0x0000000415007224 */ /* 0x080fe200078e02ff */
[----:B------:R-:W-:Y:S01]  /*23f0*/  SHF.R.S32.HI R135, RZ, 0x1, R135 ;  /* 0x00000001ff877819 */ /* 0x000fe20000011487 */
[-C--:B------:R-:W-:Y:S02]  /*2400*/  IMAD R2, R22, R11.reuse, R2 ;  /* 0x0000000b16027224 */ /* 0x080fe400078e0202 */
[----:B------:R-:W-:Y:S02]  /*2410*/  IMAD R0, R20, R11, R0 ;  /* 0x0000000b14007224 */ /* 0x000fe400078e0200 */
[----:B------:R-:W-:-:S04]  /*2420*/  IMAD.WIDE.U32 R22, R22, R4, R28 ;  /* 0x0000000416167225 */ /* 0x000fc800078e001c */
[----:B------:R-:W-:Y:S01]  /*2430*/  IMAD.WIDE.U32 R20, R20, R4, R24 ;  /* 0x0000000414147225 */ /* 0x000fe200078e0018 */
[----:B-----5:R-:W-:-:S03]  /*2440*/  IADD3 R4, R12, R5, RZ ;  /* 0x000000050c047210 */ /* 0x020fc60007ffe0ff */
[----:B------:R-:W-:Y:S02]  /*2450*/  IMAD.X R13, R145, 0x1, ~R13, P0 ;  /* 0x00000001910d7824 */ /* 0x000fe400000e0e0d */
[----:B------:R-:W-:Y:S02]  /*2460*/  IMAD.IADD R23, R23, 0x1, R2 ;  /* 0x0000000117177824 */ /* 0x000fe400078e0202 */
[----:B------:R-:W-:Y:S02]  /*2470*/  IMAD.IADD R21, R21, 0x1, R0 ;  /* 0x0000000115157824 */ /* 0x000fe400078e0200 */
[C---:B------:R-:W-:Y:S02]  /*2480*/  IMAD R103, R13.reuse, R156, RZ ;  /* 0x0000009c0d677224 */ /* 0x040fe400078e02ff */
[----:B------:R-:W-:Y:S02]  /*2490*/  IMAD R107, R13, R160, RZ ;  /* 0x000000a00d6b7224 */ /* 0x000fe400078e02ff */
[----:B------:R-:W-:-:S02]  /*24a0*/  IMAD R5, R144, R135, R140 ;  /* 0x0000008790057224 */ /* 0x000fc400078e028c */
[-C--:B------:R-:W-:Y:S02]  /*24b0*/  IMAD R103, R157, R3.reuse, R103 ;  /* 0x000000039d677224 */ /* 0x080fe400078e0267 */
[----:B------:R-:W-:Y:S02]  /*24c0*/  IMAD R4, R135, R4, RZ ;  /* 0x0000000487047224 */ /* 0x000fe400078e02ff */
[----:B------:R-:W-:-:S04]  /*24d0*/  IMAD.WIDE.U32 R10, R156, R3, R22 ;  /* 0x000000039c0a7225 */ /* 0x000fc800078e0016 */
[-C--:B------:R-:W-:Y:S02]  /*24e0*/  IMAD R107, R161, R3.reuse, R107 ;  /* 0x00000003a16b7224 */ /* 0x080fe400078e026b */
[----:B------:R-:W-:-:S04]  /*24f0*/  IMAD.WIDE.U32 R12, R160, R3, R20 ;  /* 0x00000003a00c7225 */ /* 0x000fc800078e0014 */
[----:B------:R-:W-:Y:S01]  /*2500*/  IMAD.IADD R3, R140, 0x1, R5 ;  /* 0x000000018c037824 */ /* 0x000fe200078e0205 */
[----:B------:R-:W-:Y:S02]  /*2510*/  SHF.R.S32.HI R2, RZ, 0x1f, R4 ;  /* 0x0000001fff027819 */ /* 0x000fe40000011404 */
[C---:B------:R-:W-:Y:S01]  /*2520*/  IADD3 R0, P3, R4.reuse, R5, RZ ;  /* 0x0000000504007210 */ /* 0x040fe20007f7e0ff */
[----:B------:R-:W-:Y:S01]  /*2530*/  IMAD.IADD R103, R11, 0x1, R103 ;  /* 0x000000010b677824 */ /* 0x000fe200078e0267 */
[----:B------:R-:W-:Y:S01]  /*2540*/  IADD3 R111, P2, R4, R3, RZ ;  /* 0x00000003046f7210 */ /* 0x000fe20007f5e0ff */
[----:B------:R-:W-:Y:S01]  /*2550*/  IMAD.IADD R107, R13, 0x1, R107 ;  /* 0x000000010d6b7824 */ /* 0x000fe200078e026b */
[----:B------:R-:W-:Y:S02]  /*2560*/  LEA R104, P1, R10, R16, 0x1 ;  /* 0x000000100a687211 */ /* 0x000fe400078208ff */
[----:B------:R-:W-:Y:S02]  /*2570*/  LEA R106, P0, R12, R14, 0x1 ;  /* 0x0000000e0c6a7211 */ /* 0x000fe400078008ff */
[----:B------:R-:W-:-:S02]  /*2580*/  LEA.HI.X.SX32 R5, R5, R2, 0x1, P3 ;  /* 0x0000000205057211 */ /* 0x000fc400018f0eff */
[----:B------:R-:W-:Y:S01]  /*2590*/  SHF.L.U32 R28, R0, 0x1, RZ ;  /* 0x00000001001c7819 */ /* 0x000fe200000006ff */
[----:B------:R-:W-:Y:S01]  /*25a0*/  IMAD.SHL.U32 R110, R111, 0x2, RZ ;  /* 0x000000026f6e7824 */ /* 0x000fe200078e00ff */
[----:B------:R-:W-:Y:S02]  /*25b0*/  LEA.HI.X R103, R10, R17, R103, 0x1, P1 ;  /* 0x000000110a677211 */ /* 0x000fe400008f0c67 */
[----:B------:R-:W-:Y:S01]  /*25c0*/  LEA.HI.X.SX32 R2, R3, R2, 0x1, P2 ;  /* 0x0000000203027211 */ /* 0x000fe200010f0eff */
[----:B------:R-:W-:Y:S01]  /*25d0*/  IMAD.SHL.U32 R78, R160, 0x10, RZ ;  /* 0x00000010a04e7824 */ /* 0x000fe200078e00ff */
[----:B------:R-:W-:Y:S02]  /*25e0*/  LEA.HI.X R107, R12, R15, R107, 0x1, P0 ;  /* 0x0000000f0c6b7211 */ /* 0x000fe400000f0c6b */
[----:B------:R-:W-:Y:S02]  /*25f0*/  SHF.L.U64.HI R0, R0, 0x1, R5 ;  /* 0x0000000100007819 */ /* 0x000fe40000010205 */
[----:B------:R-:W-:-:S02]  /*2600*/  IADD3 R54, P1, R8, R28, RZ ;  /* 0x0000001c08367210 */ /* 0x000fc40007f3e0ff */
[----:B------:R-:W-:Y:S02]  /*2610*/  IADD3 R28, P0, R6, R28, RZ ;  /* 0x0000001c061c7210 */ /* 0x000fe40007f1e0ff */
[----:B------:R-:W-:Y:S02]  /*2620*/  SHF.L.U64.HI R111, R111, 0x1, R2 ;  /* 0x000000016f6f7819 */ /* 0x000fe40000010202 */
[-C--:B------:R-:W-:Y:S01]  /*2630*/  IADD3 R108, P3, R8, R110.reuse, RZ ;  /* 0x0000006e086c7210 */ /* 0x080fe20007f7e0ff */
[----:B------:R-:W-:Y:S01]  /*2640*/  IMAD.X R55, R9, 0x1, R0, P1 ;  /* 0x0000000109377824 */ /* 0x000fe200008e0600 */
[----:B------:R-:W-:Y:S02]  /*2650*/  IADD3 R110, P2, R6, R110, RZ ;  /* 0x0000006e066e7210 */ /* 0x000fe40007f5e0ff */
[----:B------:R-:W-:Y:S02]  /*2660*/  IADD3.X R29, R7, R0, RZ, P0, !PT ;  /* 0x00000000071d7210 */ /* 0x000fe400007fe4ff */
[----:B------:R-:W-:-:S02]  /*2670*/  SHF.L.U64.HI R75, R160, 0x4, R161 ;  /* 0x00000004a04b7819 */ /* 0x000fc400000102a1 */
[----:B------:R-:W-:Y:S02]  /*2680*/  SHF.L.U32 R80, R160, 0x5, RZ ;  /* 0x00000005a0507819 */ /* 0x000fe400000006ff */
[----:B------:R-:W-:Y:S01]  /*2690*/  IADD3 R85, P1, P0, R78, R78, R78 ;  /* 0x0000004e4e557210 */ /* 0x000fe2000783e04e */
[----:B------:R-:W-:Y:S01]  /*26a0*/  IMAD.X R109, R9, 0x1, R111, P3 ;  /* 0x00000001096d7824 */ /* 0x000fe200018e066f */
[----:B------:R-:W-:Y:S01]  /*26b0*/  SHF.L.U64.HI R77, R160, 0x5, R161 ;  /* 0x00000005a04d7819 */ /* 0x000fe200000102a1 */
[----:B------:R-:W-:Y:S01]  /*26c0*/  IMAD.X R111, R7, 0x1, R111, P2 ;  /* 0x00000001076f7824 */ /* 0x000fe200010e066f */
[----:B------:R-:W-:Y:S02]  /*26d0*/  IADD3.X R88, R75, R75, R75, P1, P0 ;  /* 0x0000004b4b587210 */ /* 0x000fe40000fe044b */
[C-C-:B------:R-:W-:Y:S02]  /*26e0*/  IADD3 R79, P5, P4, -R80.reuse, 0x40, R85.reuse ;  /* 0x00000040504f7810 */ /* 0x140fe40007cbe155 */
[----:B------:R-:W-:-:S02]  /*26f0*/  IADD3 R81, P3, P2, -R80, 0x80, R85 ;  /* 0x0000008050517810 */ /* 0x000fc40007a7e155 */
[----:B------:R-:W-:Y:S01]  /*2700*/  IADD3 R85, P1, P0, -R80, 0xc0, R85 ;  /* 0x000000c050557810 */ /* 0x000fe2000783e155 */
[----:B------:R-:W-:Y:S01]  /*2710*/  IMAD.SHL.U32 R141, R135, 0x10, RZ ;  /* 0x00000010878d7824 */ /* 0x000fe200078e00ff */
[C-C-:B------:R-:W-:Y:S02]  /*2720*/  IADD3.X R82, ~R77.reuse, RZ, R88.reuse, P5, P4 ;  /* 0x000000ff4d527210 */ /* 0x140fe40002fe8558 */
[C-C-:B------:R-:W-:Y:S02]  /*2730*/  IADD3.X R84, ~R77.reuse, RZ, R88.reuse, P3, P2 ;  /* 0x000000ff4d547210 */ /* 0x140fe40001fe4558 */
[----:B------:R-:W-:Y:S02]  /*2740*/  IADD3.X R88, ~R77, RZ, R88, P1, P0 ;  /* 0x000000ff4d587210 */ /* 0x000fe40000fe0558 */
[-C--:B------:R-:W-:Y:S02]  /*2750*/  IADD3 R87, P1, R81, R78.reuse, RZ ;  /* 0x0000004e51577210 */ /* 0x080fe40007f3e0ff */
[-C--:B------:R-:W-:Y:S01]  /*2760*/  IADD3 R89, P0, R85, R78.reuse, RZ ;  /* 0x0000004e55597210 */ /* 0x080fe20007f1e0ff */
[----:B------:R-:W-:Y:S01]  /*2770*/  VIADD R131, R141, 0xc0 ;  /* 0x000000c08d837836 */ /* 0x000fe20000000000 */
[-C--:B------:R-:W-:Y:S01]  /*2780*/  IADD3 R83, P2, R79, R78.reuse, RZ ;  /* 0x0000004e4f537210 */ /* 0x080fe20007f5e0ff */
[C---:B------:R-:W-:Y:S01]  /*2790*/  VIADD R133, R141.reuse, 0x80 ;  /* 0x000000808d857836 */ /* 0x040fe20000000000 */
[----:B------:R-:W-:Y:S01]  /*27a0*/  IADD3 R134, R141, 0x40, RZ ;  /* 0x000000408d867810 */ /* 0x000fe20007ffe0ff */
[--C-:B------:R-:W-:Y:S01]  /*27b0*/  IMAD.X R90, R84, 0x1, R75.reuse, P1 ;  /* 0x00000001545a7824 */ /* 0x100fe200008e064b */
[----:B------:R-:W-:Y:S01]  /*27c0*/  IADD3.X R86, R82, R75, RZ, P2, !PT ;  /* 0x0000004b52567210 */ /* 0x000fe200017fe4ff */
[----:B------:R-:W-:Y:S01]  /*27d0*/  IMAD.X R92, R88, 0x1, R75, P0 ;  /* 0x00000001585c7824 */ /* 0x000fe200000e064b */
[----:B------:R-:W-:-:S02]  /*27e0*/  IADD3 R98, P2, R83, R78, RZ ;  /* 0x0000004e53627210 */ /* 0x000fc40007f5e0ff */
[-C--:B------:R-:W-:Y:S02]  /*27f0*/  IADD3 R100, P1, R87, R78.reuse, RZ ;  /* 0x0000004e57647210 */ /* 0x080fe40007f3e0ff */
[----:B------:R-:W-:Y:S01]  /*2800*/  IADD3 R102, P0, R89, R78, RZ ;  /* 0x0000004e59667210 */ /* 0x000fe20007f1e0ff */
[C---:B------:R-:W-:Y:S01]  /*2810*/  IMAD.IADD R130, R141.reuse, 0x1, R133 ;  /* 0x000000018d827824 */ /* 0x040fe200078e0285 */
[C---:B------:R-:W-:Y:S02]  /*2820*/  IADD3 R128, R141.reuse, R131, RZ ;  /* 0x000000838d807210 */ /* 0x040fe40007ffe0ff */
[----:B------:R-:W-:Y:S01]  /*2830*/  IADD3 R132, R141, R134, RZ ;  /* 0x000000868d847210 */ /* 0x000fe20007ffe0ff */
[C---:B------:R-:W-:Y:S01]  /*2840*/  IMAD.SHL.U32 R95, R156.reuse, 0x20, RZ ;  /* 0x000000209c5f7824 */ /* 0x040fe200078e00ff */
[C-C-:B------:R-:W-:Y:S01]  /*2850*/  SHF.L.U64.HI R0, R156.reuse, 0x4, R157.reuse ;  /* 0x000000049c007819 */ /* 0x140fe2000001029d */
[----:B------:R-:W-:Y:S01]  /*2860*/  IMAD R3, R157, 0x60, RZ ;  /* 0x000000609d037824 */ /* 0x000fe200078e02ff */
[C---:B------:R-:W-:Y:S01]  /*2870*/  SHF.L.U32 R93, R156.reuse, 0x4, RZ ;  /* 0x000000049c5d7819 */ /* 0x040fe200000006ff */
[----:B------:R-:W-:Y:S01]  /*2880*/  IMAD.SHL.U32 R137, R135, 0x20, RZ ;  /* 0x0000002087897824 */ /* 0x000fe200078e00ff */
[----:B------:R-:W-:Y:S01]  /*2890*/  SHF.L.U64.HI R94, R156, 0x5, R157 ;  /* 0x000000059c5e7819 */ /* 0x000fe2000001029d */
[----:B------:R-:W-:-:S02]  /*28a0*/  IMAD.X R97, R86, 0x1, R75, P2 ;  /* 0x0000000156617824 */ /* 0x000fc400010e064b */
[--C-:B------:R-:W-:Y:S02]  /*28b0*/  IMAD.X R99, R90, 0x1, R75.reuse, P1 ;  /* 0x000000015a637824 */ /* 0x100fe400008e064b */
[----:B------:R-:W-:Y:S01]  /*28c0*/  IMAD.X R101, R92, 0x1, R75, P0 ;  /* 0x000000015c657824 */ /* 0x000fe200000e064b */
[----:B------:R-:W-:Y:S01]  /*28d0*/  IADD3 R129, R141, R132, RZ ;  /* 0x000000848d817210 */ /* 0x000fe20007ffe0ff */
[----:B------:R-:W-:-:S04]  /*28e0*/  IMAD.WIDE.U32 R156, R156, 0x60, RZ ;  /* 0x000000609c9c7825 */ /* 0x000fc800078e00ff */
[----:B------:R-:W-:Y:S02]  /*28f0*/  IMAD R135, R135, 0x30, RZ ;  /* 0x0000003087877824 */ /* 0x000fe400078e02ff */
[C---:B------:R-:W-:Y:S02]  /*2900*/  IMAD.IADD R127, R141.reuse, 0x1, R130 ;  /* 0x000000018d7f7824 */ /* 0x040fe400078e0282 */
[----:B------:R-:W-:Y:S01]  /*2910*/  IMAD.IADD R126, R141, 0x1, R128 ;  /* 0x000000018d7e7824 */ /* 0x000fe200078e0280 */
[----:B------:R-:W-:Y:S01]  /*2920*/  SHF.L.U64.HI R91, R93, 0x1, R0 ;  /* 0x000000015d5b7819 */ /* 0x000fe20000010200 */
[C---:B------:R-:W-:Y:S01]  /*2930*/  VIADD R22, R26.reuse, 0x40 ;  /* 0x000000401a167836 */ /* 0x040fe20000000000 */
[----:B------:R-:W-:Y:S01]  /*2940*/  SHF.L.U64.HI R94, R95, 0x1, R94 ;  /* 0x000000015f5e7819 */ /* 0x000fe2000001025e */
[----:B------:R-:W-:Y:S01]  /*2950*/  VIADD R20, R26, 0xc0 ;  /* 0x000000c01a147836 */ /* 0x000fe20000000000 */
[----:B------:R-:W-:Y:S01]  /*2960*/  SHF.L.U64.HI R97, R98, 0x1, R97 ;  /* 0x0000000162617819 */ /* 0x000fe20000010261 */
[----:B------:R-:W-:Y:S01]  /*2970*/  IMAD.MOV.U32 R17, RZ, RZ, R170 ;  /* 0x000000ffff117224 */ /* 0x000fe200078e00aa */
[----:B------:R-:W-:Y:S01]  /*2980*/  SHF.L.U64.HI R99, R100, 0x1, R99 ;  /* 0x0000000164637819 */ /* 0x000fe20000010263 */
[----:B------:R-:W-:Y:S01]  /*2990*/  IMAD.SHL.U32 R93, R93, 0x2, RZ ;  /* 0x000000025d5d7824 */ /* 0x000fe200078e00ff */
[----:B------:R-:W-:Y:S01]  /*29a0*/  SHF.L.U64.HI R101, R102, 0x1, R101 ;  /* 0x0000000166657819 */ /* 0x000fe20000010265 */
[----:B------:R-:W-:Y:S01]  /*29b0*/  IMAD.SHL.U32 R95, R95, 0x2, RZ ;  /* 0x000000025f5f7824 */ /* 0x000fe200078e00ff */
[----:B------:R-:W-:Y:S01]  /*29c0*/  IADD3 R21, R26, 0x80, RZ ;  /* 0x000000801a157810 */ /* 0x000fe20007ffe0ff */
[----:B------:R-:W-:Y:S01]  /*29d0*/  IMAD.SHL.U32 R100, R100, 0x2, RZ ;  /* 0x0000000264647824 */ /* 0x000fe200078e00ff */
[----:B------:R-:W-:Y:S01]  /*29e0*/  IADD3 R96, R157, R3, RZ ;  /* 0x000000039d607210 */ /* 0x000fe20007ffe0ff */
[----:B------:R-:W-:Y:S01]  /*29f0*/  IMAD.SHL.U32 R102, R102, 0x2, RZ ;  /* 0x0000000266667824 */ /* 0x000fe200078e00ff */
[----:B------:R-:W-:-:S02]  /*2a00*/  SHF.R.S32.HI R125, RZ, 0x1f, R141 ;  /* 0x0000001fff7d7819 */ /* 0x000fc4000001148d */
[----:B------:R-:W-:Y:S02]  /*2a10*/  SHF.R.S32.HI R124, RZ, 0x1f, R137 ;  /* 0x0000001fff7c7819 */ /* 0x000fe40000011489 */
[----:B------:R-:W-:Y:S02]  /*2a20*/  SHF.R.S32.HI R122, RZ, 0x1f, R135 ;  /* 0x0000001fff7a7819 */ /* 0x000fe40000011487 */
[----:B------:R-:W-:Y:S02]  /*2a30*/  SHF.R.S32.HI R123, RZ, 0x1f, R134 ;  /* 0x0000001fff7b7819 */ /* 0x000fe40000011486 */
[----:B------:R-:W-:Y:S02]  /*2a40*/  SHF.R.S32.HI R121, RZ, 0x1f, R133 ;  /* 0x0000001fff797819 */ /* 0x000fe40000011485 */
[----:B------:R-:W-:Y:S02]  /*2a50*/  SHF.R.S32.HI R119, RZ, 0x1f, R131 ;  /* 0x0000001fff777819 */ /* 0x000fe40000011483 */
[----:B------:R-:W-:-:S02]  /*2a60*/  SHF.L.U32 R98, R98, 0x1, RZ ;  /* 0x0000000162627819 */ /* 0x000fc400000006ff */
[----:B------:R-:W-:Y:S02]  /*2a70*/  SHF.R.S32.HI R120, RZ, 0x1f, R132 ;  /* 0x0000001fff787819 */ /* 0x000fe40000011484 */
[----:B------:R-:W-:Y:S02]  /*2a80*/  SHF.R.S32.HI R118, RZ, 0x1f, R130 ;  /* 0x0000001fff767819 */ /* 0x000fe40000011482 */
[----:B------:R-:W-:Y:S02]  /*2a90*/  SHF.R.S32.HI R116, RZ, 0x1f, R128 ;  /* 0x0000001fff747819 */ /* 0x000fe40000011480 */
[----:B------:R-:W-:Y:S02]  /*2aa0*/  SHF.R.S32.HI R117, RZ, 0x1f, R129 ;  /* 0x0000001fff757819 */ /* 0x000fe40000011481 */
[----:B------:R-:W-:Y:S02]  /*2ab0*/  SHF.R.S32.HI R115, RZ, 0x1f, R127 ;  /* 0x0000001fff737819 */ /* 0x000fe4000001147f */
[----:B------:R-:W-:-:S07]  /*2ac0*/  SHF.R.S32.HI R114, RZ, 0x1f, R126 ;  /* 0x0000001fff727819 */ /* 0x000fce000001147e */
.L_x_7845:
[----:B------:R-:W-:Y:S01]  /*2ad0*/  IMAD.SHL.U32 R24, R17, 0x40, RZ ;  /* 0x0000004011187824 */ /* 0x000fe200078e00ff */
[----:B------:R-:W-:Y:S01]  /*2ae0*/  BSSY B2, `(.L_x_7790) ;  /* 0x00009f3000027945 */ /* 0x000fe20003800000 */
[----:B------:R-:W-:Y:S02]  /*2af0*/  IMAD.MOV.U32 R105, RZ, RZ, R103 ;  /* 0x000000ffff697224 */ /* 0x000fe400078e0067 */
[----:B------:R-:W-:Y:S04]  /*2b00*/  VIADD R23, R24, 0xffffffc0 ;  /* 0xffffffc018177836 */ /* 0x000fe80000000000 */
[--C-:B------:R-:W-:Y:S02]  /*2b10*/  IMAD.IADD R43, R63, 0x1, -R23.reuse ;  /* 0x000000013f2b7824 */ /* 0x100fe400078e0a17 */
[----:B------:R-:W-:Y:S03]  /*2b20*/  IMAD.IADD R41, R76, 0x1, -R23 ;  /* 0x000000014c297824 */ /* 0x000fe600078e0a17 */
[CC--:B------:R-:W-:Y:S02]  /*2b30*/  ISETP.GE.AND P0, PT, R144.reuse, R43.reuse, PT ;  /* 0x0000002b9000720c */ /* 0x0c0fe40003f06270 */
[C---:B------:R-:W-:Y:S02]  /*2b40*/  ISETP.GE.AND P4, PT, R139.reuse, R43, PT ;  /* 0x0000002b8b00720c */ /* 0x040fe40003f86270 */
[-C--:B------:R-:W-:Y:S02]  /*2b50*/  ISETP.GE.AND P0, PT, R144, R41.reuse, !P0 ;  /* 0x000000299000720c */ /* 0x080fe40004706270 */
[----:B------:R-:W-:Y:S02]  /*2b60*/  ISETP.GE.AND P4, PT, R139, R41, !P4 ;  /* 0x000000298b00720c */ /* 0x000fe40006786270 */
[C---:B------:R-:W-:Y:S04]  /*2b70*/  ISETP.GE.AND P2, PT, R138.reuse, R43, PT ;  /* 0x0000002b8a00720c */ /* 0x040fe80003f46270 */
[----:B------:R-:W-:Y:S05]  /*2b80*/  ISETP.GE.AND P2, PT, R138, R41, !P2 ;  /* 0x000000298a00720c */ /* 0x000fea0005746270 */
[----:B------:R-:W2:Y:S01]  /*2b90*/  @P0 LD.E.128 R12, desc[UR6][R104.64] ;  /* 0x00000006680c0980 */ /* 0x000ea2000c101d00 */
[----:B------:R-:W-:Y:S01]  /*2ba0*/  @P0 IMAD.MOV.U32 R2, RZ, RZ, R113 ;  /* 0x000000ffff020224 */ /* 0x000fe200078e0071 */
[C---:B------:R-:W-:Y:S01]  /*2bb0*/  @P4 IADD3 R30, P1, R104.reuse, R93, RZ ;  /* 0x0000005d681e4210 */ /* 0x040fe20007f3e0ff */
[----:B------:R-:W-:Y:S04]  /*2bc0*/  @P0 IMAD.MOV.U32 R3, RZ, RZ, R112 ;  /* 0x000000ffff030224 */ /* 0x000fe800078e0070 */
[----:B------:R-:W-:Y:S01]  /*2bd0*/  @P4 IMAD.X R31, R105, 0x1, R91, P1 ;  /* 0x00000001691f4824 */ /* 0x000fe200008e065b */
[C---:B---34-:R-:W-:Y:S04]  /*2be0*/  @P4 LEA R44, P1, R65.reuse, R113, 0x1 ;  /* 0x00000071412c4211 */ /* 0x058fe800078208ff */
[----:B------:R-:W-:Y:S01]  /*2bf0*/  @P4 LEA.HI.X R45, R65, R112, R62, 0x1, P1 ;  /* 0x00000070412d4211 */ /* 0x000fe200008f0c3e */
[----:B--2---:R1:W-:Y:S04]  /*2c00*/  @P0 ST.E.128 desc[UR6][R2.64], R12 ;  /* 0x0000000c02000985 */ /* 0x0043e8000c101d06 */
[----:B------:R-:W2:Y:S04]  /*2c10*/  @P0 LD.E.128 R8, desc[UR6][R104.64+0x80] ;  /* 0x0000800668080980 */ /* 0x000ea8000c101d00 */
[----:B--2---:R-:W-:Y:S04]  /*2c20*/  @P0 ST.E.128 desc[UR6][R2.64+0x80], R8 ;  /* 0x0000800802000985 */ /* 0x004fe8000c101d06 */
[----:B------:R-:W2:Y:S04]  /*2c30*/  @P0 LD.E.128 R4, desc[UR6][R104.64+0x100] ;  /* 0x0001000668040980 */ /* 0x000ea8000c101d00 */
[----:B--2---:R-:W-:Y:S04]  /*2c40*/  @P0 ST.E.128 desc[UR6][R2.64+0x100], R4 ;  /* 0x0001000402000985 */ /* 0x004fe8000c101d06 */
[----:B------:R-:W2:Y:S04]  /*2c50*/  @P0 LD.E.128 R36, desc[UR6][R104.64+0x180] ;  /* 0x0001800668240980 */ /* 0x000ea8000c101d00 */
[----:B--2---:R2:W-:Y:S04]  /*2c60*/  @P0 ST.E.128 desc[UR6][R2.64+0x180], R36 ;  /* 0x0001802402000985 */ /* 0x0045e8000c101d06 */
[----:B-1----:R-:W3:Y:S01]  /*2c70*/  @P4 LD.E.128 R12, desc[UR6][R30.64] ;  /* 0x000000061e0c4980 */ /* 0x002ee2000c101d00 */
[----:B--2---:R-:W-:Y:S05]  /*2c80*/  @P2 IADD3 R2, P1, R104, R95, RZ ;  /* 0x0000005f68022210 */ /* 0x004fea0007f3e0ff */
[----:B------:R-:W-:Y:S01]  /*2c90*/  @P2 IMAD.X R3, R105, 0x1, R94, P1 ;  /* 0x0000000169032824 */ /* 0x000fe200008e065e */
[----:B------:R-:W-:Y:S05]  /*2ca0*/  @P2 IADD3 R46, P1, R113, R68, RZ ;  /* 0x00000044712e2210 */ /* 0x000fea0007f3e0ff */
[----:B------:R-:W-:Y:S01]  /*2cb0*/  @P2 IMAD.X R47, R112, 0x1, R69, P1 ;  /* 0x00000001702f2824 */ /* 0x000fe200008e0645 */
[C---:B------:R-:W-:Y:S04]  /*2cc0*/  ISETP.GE.AND P1, PT, R136.reuse, R43, PT ;  /* 0x0000002b8800720c */ /* 0x040fe80003f26270 */
[----:B------:R-:W-:Y:S01]  /*2cd0*/  ISETP.GE.AND P1, PT, R136, R41, !P1 ;  /* 0x000000298800720c */ /* 0x000fe20004f26270 */
[----:B---3--:R1:W-:Y:S04]  /*2ce0*/  @P4 ST.E.128 desc[UR6][R44.64], R12 ;  /* 0x0000000c2c004985 */ /* 0x0083e8000c101d06 */
[----:B------:R-:W2:Y:S04]  /*2cf0*/  @P4 LD.E.128 R8, desc[UR6][R30.64+0x80] ;  /* 0x000080061e084980 */ /* 0x000ea8000c101d00 */
[----:B--2---:R2:W-:Y:S04]  /*2d00*/  @P4 ST.E.128 desc[UR6][R44.64+0x80], R8 ;  /* 0x000080082c004985 */ /* 0x0045e8000c101d06 */
[----:B------:R-:W3:Y:S04]  /*2d10*/  @P4 LD.E.128 R4, desc[UR6][R30.64+0x100] ;  /* 0x000100061e044980 */ /* 0x000ee8000c101d00 */
[----:B---3--:R3:W-:Y:S04]  /*2d20*/  @P4 ST.E.128 desc[UR6][R44.64+0x100], R4 ;  /* 0x000100042c004985 */ /* 0x0087e8000c101d06 */
[----:B------:R4:W5:Y:S02]  /*2d30*/  @P4 LD.E.128 R32, desc[UR6][R30.64+0x180] ;  /* 0x000180061e204980 */ /* 0x000964000c101d00 */
[----:B----4-:R-:W-:Y:S05]  /*2d40*/  @P1 IADD3 R30, P3, R104, R156, RZ ;  /* 0x0000009c681e1210 */ /* 0x010fea0007f7e0ff */
[----:B------:R-:W-:Y:S01]  /*2d50*/  @P1 IMAD.X R31, R105, 0x1, R96, P3 ;  /* 0x00000001691f1824 */ /* 0x000fe200018e0660 */
[----:B-----5:R4:W-:Y:S04]  /*2d60*/  @P4 ST.E.128 desc[UR6][R44.64+0x180], R32 ;  /* 0x000180202c004985 */ /* 0x0209e8000c101d06 */
[----:B-1----:R-:W5:Y:S04]  /*2d70*/  @P2 LD.E.128 R12, desc[UR6][R2.64] ;  /* 0x00000006020c2980 */ /* 0x002f68000c101d00 */
[----:B-----5:R1:W-:Y:S04]  /*2d80*/  @P2 ST.E.128 desc[UR6][R46.64], R12 ;  /* 0x0000000c2e002985 */ /* 0x0203e8000c101d06 */
[----:B--2---:R-:W2:Y:S04]  /*2d90*/  @P2 LD.E.128 R8, desc[UR6][R2.64+0x80] ;  /* 0x0000800602082980 */ /* 0x004ea8000c101d00 */
[----:B--2---:R2:W-:Y:S04]  /*2da0*/  @P2 ST.E.128 desc[UR6][R46.64+0x80], R8 ;  /* 0x000080082e002985 */ /* 0x0045e8000c101d06 */
[----:B---3--:R-:W3:Y:S04]  /*2db0*/  @P2 LD.E.128 R4, desc[UR6][R2.64+0x100] ;  /* 0x0001000602042980 */ /* 0x008ee8000c101d00 */
[----:B---3--:R3:W-:Y:S04]  /*2dc0*/  @P2 ST.E.128 desc[UR6][R46.64+0x100], R4 ;  /* 0x000100042e002985 */ /* 0x0087e8000c101d06 */
[----:B------:R-:W5:Y:S04]  /*2dd0*/  @P2 LD.E.128 R36, desc[UR6][R2.64+0x180] ;  /* 0x0001800602242980 */ /* 0x000f68000c101d00 */
[----:B-----5:R1:W-:Y:S01]  /*2de0*/  @P2 ST.E.128 desc[UR6][R46.64+0x180], R36 ;  /* 0x000180242e002985 */ /* 0x0203e2000c101d06 */
[----:B----4-:R-:W-:Y:S03]  /*2df0*/  @P1 IADD3 R44, P2, R113, R154, RZ ;  /* 0x0000009a712c1210 */ /* 0x010fe60007f5e0ff */
[----:B------:R-:W4:Y:S02]  /*2e00*/  @P1 LD.E.128 R32, desc[UR6][R30.64] ;  /* 0x000000061e201980 */ /* 0x000f24000c101d00 */
[----:B------:R-:W-:Y:S05]  /*2e10*/  @P1 IMAD.X R45, R112, 0x1, R67, P2 ;  /* 0x00000001702d1824 */ /* 0x000fea00010e0643 */
[----:B----4-:R4:W-:Y:S04]  /*2e20*/  @P1 ST.E.128 desc[UR6][R44.64], R32 ;  /* 0x000000202c001985 */ /* 0x0109e8000c101d06 */
[----:B-1----:R-:W5:Y:S04]  /*2e30*/  @P1 LD.E.128 R12, desc[UR6][R30.64+0x80] ;  /* 0x000080061e0c1980 */ /* 0x002f68000c101d00 */
[----:B-----5:R4:W-:Y:S04]  /*2e40*/  @P1 ST.E.128 desc[UR6][R44.64+0x80], R12 ;  /* 0x0000800c2c001985 */ /* 0x0209e8000c101d06 */
[----:B--2---:R-:W2:Y:S04]  /*2e50*/  @P1 LD.E.128 R8, desc[UR6][R30.64+0x100] ;  /* 0x000100061e081980 */ /* 0x004ea8000c101d00 */
[----:B--2---:R4:W-:Y:S04]  /*2e60*/  @P1 ST.E.128 desc[UR6][R44.64+0x100], R8 ;  /* 0x000100082c001985 */ /* 0x0049e8000c101d06 */
[----:B---3--:R-:W2:Y:S04]  /*2e70*/  @P1 LD.E.128 R4, desc[UR6][R30.64+0x180] ;  /* 0x000180061e041980 */ /* 0x008ea8000c101d00 */
[----:B--2---:R4:W-:Y:S04]  /*2e80*/  @P1 ST.E.128 desc[UR6][R44.64+0x180], R4 ;  /* 0x000180042c001985 */ /* 0x0049e8000c101d06 */
[----:B------:R-:W2:Y:S04]  /*2e90*/  LD.E R25, desc[UR6][R18.64+0xd0] ;  /* 0x0000d00612197980 */ /* 0x000ea8000c101900 */
[----:B------:R-:W3:Y:S01]  /*2ea0*/  LD.E R103, desc[UR6][R18.64+0x130] ;  /* 0x0001300612677980 */ /* 0x000ee2000c101900 */
[----:B--2---:R-:W-:Y:S01]  /*2eb0*/  ISETP.NE.AND P2, PT, R25, RZ, PT ;  /* 0x000000ff1900720c */ /* 0x004fe20003f45270 */
[----:B---3--:R-:W-:Y:S05]  /*2ec0*/  IMAD.U32 R103, R103, -0x40, RZ ;  /* 0xffffffc067677824 */ /* 0x008fea00078e00ff */
[C---:B------:R-:W-:Y:S04]  /*2ed0*/  LEA R104, P1, R103.reuse, R104, 0x1 ;  /* 0x0000006867687211 */ /* 0x040fe800078208ff */
[----:B------:R-:W-:Y:S03]  /*2ee0*/  LEA.HI.X.SX32 R103, R103, R105, 0x1, P1 ;  /* 0x0000006967677211 */ /* 0x000fe600008f0eff */
[----:B----4-:R-:W-:Y:S06]  /*2ef0*/  @!P2 BRA `(.L_x_7791) ;  /* 0x0000009400f4a947 */ /* 0x010fec0003800000 */
[----:B------:R-:W2:Y:S02]  /*2f00*/  LD.E.U8 R0, desc[UR6][R18.64+0x1b3] ;  /* 0x0001b30612007980 */ /* 0x000ea4000c101100 */
[----:B--2---:R-:W-:Y:S11]  /*2f10*/  ISETP.NE.AND P1, PT, R0, RZ, PT ;  /* 0x000000ff0000720c */ /* 0x004ff60003f25270 */
[----:B------:R-:W-:Y:S02]  /*2f20*/  @!UPT UIADD3 URZ, URZ, URZ, URZ ;  /* 0x0000003f3f3ff290 */ /* 0x000fe4000fffe03f */
[----:B------:R-:W-:Y:S05]  /*2f30*/  @!P1 BRA `(.L_x_7792) ;  /* 0x0000003400209947 */ /* 0x000fea0003800000 */
[-C--:B------:R-:W-:Y:S01]  /*2f40*/  ISETP.GE.AND P3, PT, R138, R43.reuse, PT ;  /* 0x0000002b8a00720c */ /* 0x080fe20003f66270 */
[----:B------:R-:W-:Y:S01]  /*2f50*/  BSSY B0, `(.L_x_7793) ;  /* 0x00000ca000007945 */ /* 0x000fe20003800000 */
[----:B------:R-:W-:Y:S02]  /*2f60*/  ISETP.GE.AND P2, PT, R136, R43, PT ;  /* 0x0000002b8800720c */ /* 0x000fe40003f46270 */
[-C--:B------:R-:W-:Y:S02]  /*2f70*/  ISETP.GE.AND P3, PT, R138, R41.reuse, !P3 ;  /* 0x000000298a00720c */ /* 0x080fe40005f66270 */
[----:B------:R-:W-:Y:S01]  /*2f80*/  ISETP.GE.AND P2, PT, R136, R41, !P2 ;  /* 0x000000298800720c */ /* 0x000fe20005746270 */
[----:B------:R-:W-:Y:S01]  /*2f90*/  @!UPT UIADD3 URZ, URZ, URZ, URZ ;  /* 0x0000003f3f3ff290 */ /* 0x000fe2000fffe03f */
[----:B------:R-:W-:Y:S11]  /*2fa0*/  @!P0 BRA `(.L_x_7794) ;  /* 0x0000000c00108947 */ /* 0x000ff60003800000 */
[-C--:B------:R-:W-:Y:S01]  /*2fb0*/  ISETP.GE.AND P0, PT, R26, R25.reuse, PT ;  /* 0x000000191a00720c */ /* 0x080fe20003f06270 */
[----:B------:R-:W2:Y:S01]  /*2fc0*/  LD.E.128 R36, desc[UR6][R106.64] ;  /* 0x000000066a247980 */ /* 0x000ea2000c101d00 */
[----:B------:R-:W-:Y:S11]  /*2fd0*/  ISETP.GE.AND P1, PT, R22, R25, PT ;  /* 0x000000191600720c */ /* 0x000ff60003f26270 */
        /* <DEDUP_REMOVED lines=9> */
[----:B------:R-:W-:Y:S02]  /*3070*/  @!P0 HADD2.F32 R46, -RZ, R35.H0_H0 ;  /* 0x20000023ff2e8230 */ /* 0x000fe40000004100 */
[C---:B------:R-:W-:Y:S01]  /*3080*/  @!P0 FMUL.FTZ R53, R40.reuse, R45 ;  /* 0x0000002d28358220 */ /* 0x040fe20000410000 */
[----:B------:R-:W-:Y:S01]  /*3090*/  @!P0 HADD2.F32 R32, -RZ, R30.H1_H1 ;  /* 0x3000001eff208230 */ /* 0x000fe20000004100 */
[----:B------:R-:W-:Y:S01]  /*30a0*/  @!P0 MOV R35, R38 ;  /* 0x0000002600238202 */ /* 0x000fe20000000f00 */
[--C-:B------:R-:W-:Y:S02]  /*30b0*/  @!P0 HADD2.F32 R43, -RZ, R34.reuse.H1_H1 ;  /* 0x30000022ff2b8230 */ /* 0x100fe40000004100 */
[-C--:B------:R-:W-:Y:S01]  /*30c0*/  @!P0 FMUL.FTZ R0, R40, R33.reuse ;  /* 0x0000002128008220 */ /* 0x080fe20000410000 */
[----:B------:R-:W-:Y:S02]  /*30d0*/  @!P0 HADD2.F32 R30, -RZ, R31.H0_H0 ;  /* 0x2000001fff1e8230 */ /* 0x000fe40000004100 */
[----:B------:R-:W-:Y:S01]  /*30e0*/  @!P0 FFMA.FTZ R53, R46, R33, -R53 ;  /* 0x000000212e358223 */ /* 0x000fe20000010835 */
[----:B------:R-:W-:Y:S01]  /*30f0*/  @!P0 HADD2.F32 R41, -RZ, R35.H1_H1 ;  /* 0x30000023ff298230 */ /* 0x000fe20000004100 */
[----:B------:R-:W-:Y:S01]  /*3100*/  @!P0 MOV R33, R39 ;  /* 0x0000002700218202 */ /* 0x000fe20000000f00 */
[----:B------:R-:W-:Y:S02]  /*3110*/  @!P0 HADD2.F32 R31, -RZ, R31.H1_H1 ;  /* 0x3000001fff1f8230 */ /* 0x000fe40000004100 */
[----:B------:R-:W-:Y:S01]  /*3120*/  @!P0 FFMA.FTZ R0, R45, R46, R0 ;  /* 0x0000002e2d008223 */ /* 0x000fe20000010000 */
[----:B------:R-:W-:Y:S02]  /*3130*/  @!P0 HADD2.F32 R45, -RZ, R34.H0_H0 ;  /* 0x20000022ff2d8230 */ /* 0x000fe40000004100 */
[----:B------:R-:W-:Y:S01]  /*3140*/  @!P0 FMUL.FTZ R2, R43, R32 ;  /* 0x000000202b028220 */ /* 0x000fe20000410000 */
[----:B------:R-:W-:Y:S02]  /*3150*/  @!P0 HADD2.F32 R51, -RZ, R51.H1_H1 ;  /* 0x30000033ff338230 */ /* 0x000fe40000004100 */
[----:B------:R-:W-:Y:S01]  /*3160*/  @!P0 FMUL.FTZ R3, R41, R30 ;  /* 0x0000001e29038220 */ /* 0x000fe20000410000 */
[----:B------:R-:W-:Y:S02]  /*3170*/  @!P0 HADD2.F32 R34, -RZ, R33.H1_H1 ;  /* 0x30000021ff228230 */ /* 0x000fe40000004100 */
        /* <DEDUP_REMOVED lines=20> */
[----:B------:R-:W-:Y:S03]  /*32c0*/  ISETP.GE.AND P0, PT, R21, R25, PT ;  /* 0x000000191500720c */ /* 0x000fe60003f06270 */
[----:B------:R1:W-:Y:S08]  /*32d0*/  ST.E.128 desc[UR6][R158.64], R36 ;  /* 0x000000249e007985 */ /* 0x0003f0000c101d06 */
[----:B------:R-:W2:Y:S08]  /*32e0*/  LD.E.128 R32, desc[UR6][R106.64+0x80] ;  /* 0x000080066a207980 */ /* 0x000eb0000c101d00 */
[----:B------:R-:W3:Y:S06]  /*32f0*/  @!P1 LD.E.64 R50, desc[UR6][R54.64+0x40] ;  /* 0x0000400636329980 */ /* 0x000eec000c101b00 */
[----:B------:R-:W4:Y:S01]  /*3300*/  @!P1 LD.E.64 R30, desc[UR6][R28.64+0x40] ;  /* 0x000040061c1e9980 */ /* 0x000f22000c101b00 */
[----:B--2---:R-:W-:Y:S02]  /*3310*/  @!P1 MOV R42, R32 ;  /* 0x00000020002a9202 */ /* 0x004fe40000000f00 */
[----:B-1----:R-:W-:Y:S02]  /*3320*/  @!P1 MOV R38, R34 ;  /* 0x0000002200269202 */ /* 0x002fe40000000f00 */
[----:B------:R-:W-:Y:S01]  /*3330*/  @!P1 MOV R37, R35 ;  /* 0x0000002300259202 */ /* 0x000fe20000000f00 */
[--C-:B------:R-:W-:Y:S01]  /*3340*/  @!P1 HADD2.F32 R44, -RZ, R42.reuse.H1_H1 ;  /* 0x3000002aff2c9230 */ /* 0x100fe20000004100 */
[----:B------:R-:W-:Y:S01]  /*3350*/  @!P1 MOV R36, R33 ;  /* 0x0000002100249202 */ /* 0x000fe20000000f00 */
[----:B------:R-:W-:Y:S02]  /*3360*/  @!P1 HADD2.F32 R48, -RZ, R42.H0_H0 ;  /* 0x2000002aff309230 */ /* 0x000fe40000004100 */
[--C-:B---3--:R-:W-:Y:S02]  /*3370*/  @!P1 HADD2.F32 R46, -RZ, R50.reuse.H0_H0 ;  /* 0x20000032ff2e9230 */ /* 0x108fe40000004100 */
[----:B------:R-:W-:Y:S02]  /*3380*/  @!P1 HADD2.F32 R45, -RZ, R50.H1_H1 ;  /* 0x30000032ff2d9230 */ /* 0x000fe40000004100 */
[----:B------:R-:W-:Y:S02]  /*3390*/  @!P1 HADD2.F32 R50, -RZ, R51.H0_H0 ;  /* 0x20000033ff329230 */ /* 0x000fe40000004100 */
[C---:B------:R-:W-:Y:S01]  /*33a0*/  @!P1 FMUL.FTZ R52, R44.reuse, R46 ;  /* 0x0000002e2c349220 */ /* 0x040fe20000410000 */
[--C-:B----4-:R-:W-:Y:S02]  /*33b0*/  @!P1 HADD2.F32 R41, -RZ, R30.reuse.H0_H0 ;  /* 0x2000001eff299230 */ /* 0x110fe40000004100 */
[----:B------:R-:W-:Y:S02]  /*33c0*/  @!P1 HADD2.F32 R40, -RZ, R30.H1_H1 ;  /* 0x3000001eff289230 */ /* 0x000fe40000004100 */
[--C-:B------:R-:W-:Y:S02]  /*33d0*/  @!P1 HADD2.F32 R30, -RZ, R31.reuse.H0_H0 ;  /* 0x2000001fff1e9230 */ /* 0x100fe40000004100 */
[-C--:B------:R-:W-:Y:S01]  /*33e0*/  @!P1 FMUL.FTZ R5, R44, R41.reuse ;  /* 0x000000292c059220 */ /* 0x080fe20000410000 */
[--C-:B------:R-:W-:Y:S02]  /*33f0*/  @!P1 HADD2.F32 R47, -RZ, R36.reuse.H0_H0 ;  /* 0x20000024ff2f9230 */ /* 0x100fe40000004100 */
[----:B------:R-:W-:Y:S01]  /*3400*/  @!P1 FFMA.FTZ R52, R48, R41, -R52 ;  /* 0x0000002930349223 */ /* 0x000fe20000010834 */
[----:B------:R-:W-:Y:S02]  /*3410*/  @!P1 HADD2.F32 R41, -RZ, R36.H1_H1 ;  /* 0x30000024ff299230 */ /* 0x000fe40000004100 */
[----:B------:R-:W-:Y:S01]  /*3420*/  @!P1 FFMA.FTZ R5, R46, R48, R5 ;  /* 0x000000302e059223 */ /* 0x000fe20000010005 */
[--C-:B------:R-:W-:Y:S02]  /*3430*/  @!P1 HADD2.F32 R39, -RZ, R38.reuse.H1_H1 ;  /* 0x30000026ff279230 */ /* 0x100fe40000004100 */
[----:B------:R-:W-:Y:S02]  /*3440*/  @!P1 HADD2.F32 R31, -RZ, R31.H1_H1 ;  /* 0x3000001fff1f9230 */ /* 0x000fe40000004100 */
[----:B------:R-:W-:Y:S01]  /*3450*/  @!P1 FMUL.FTZ R6, R41, R40 ;  /* 0x0000002829069220 */ /* 0x000fe20000410000 */
[----:B------:R-:W-:Y:S02]  /*3460*/  @!P1 HADD2.F32 R51, -RZ, R51.H1_H1 ;  /* 0x30000033ff339230 */ /* 0x000fe40000004100 */
[C---:B------:R-:W-:Y:S01]  /*3470*/  @!P1 FMUL.FTZ R7, R39.reuse, R30 ;  /* 0x0000001e27079220 */ /* 0x040fe20000410000 */
[--C-:B------:R-:W-:Y:S02]  /*3480*/  @!P1 HADD2.F32 R36, -RZ, R37.reuse.H1_H1 ;  /* 0x30000025ff249230 */ /* 0x100fe40000004100 */
[----:B------:R-:W-:Y:S01]  /*3490*/  @!P1 FMUL.FTZ R56, R39, R50 ;  /* 0x0000003227389220 */ /* 0x000fe20000410000 */
[----:B------:R-:W-:Y:S01]  /*34a0*/  @!P1 HADD2.F32 R49, -RZ, R38.H0_H0 ;  /* 0x20000026ff319230 */ /* 0x000fe20000004100 */
[----:B------:R-:W-:Y:S01]  /*34b0*/  @!P1 F2FP.F16.F32.PACK_AB R52, R5, R52 ;  /* 0x000000340534923e */ /* 0x000fe200000000ff */
[----:B------:R-:W-:Y:S02]  /*34c0*/  @!P1 HADD2.F32 R46, -RZ, R37.H0_H0 ;  /* 0x20000025ff2e9230 */ /* 0x000fe40000004100 */
[C---:B------:R-:W-:Y:S01]  /*34d0*/  @!P1 FMUL.FTZ R57, R36.reuse, R51 ;  /* 0x0000003324399220 */ /* 0x040fe20000410000 */
[----:B------:R-:W-:Y:S01]  /*34e0*/  @!P1 FMUL.FTZ R8, R36, R31 ;  /* 0x0000001f24089220 */ /* 0x000fe20000410000 */
[----:B------:R-:W-:Y:S01]  /*34f0*/  @!P1 FMUL.FTZ R53, R41, R45 ;  /* 0x0000002d29359220 */ /* 0x000fe20000410000 */
[----:B------:R-:W-:Y:S01]  /*3500*/  @!P1 FFMA.FTZ R6, R45, R47, R6 ;  /* 0x0000002f2d069223 */ /* 0x000fe20000010006 */
[----:B------:R-:W-:Y:S01]  /*3510*/  @!P1 FFMA.FTZ R7, R50, R49, R7 ;  /* 0x0000003132079223 */ /* 0x000fe20000010007 */
[----:B------:R-:W-:Y:S01]  /*3520*/  @!P1 FFMA.FTZ R56, R49, R30, -R56 ;  /* 0x0000001e31389223 */ /* 0x000fe20000010838 */
[----:B------:R-:W-:Y:S01]  /*3530*/  @!P1 FFMA.FTZ R57, R46, R31, -R57 ;  /* 0x0000001f2e399223 */ /* 0x000fe20000010839 */
        /* <DEDUP_REMOVED lines=35> */
[----:B------:R-:W-:Y:S01]  /*3770*/  @!P0 F2FP.F16.F32.PACK_AB R52, R9, R52 ;  /* 0x000000340934823e */ /* 0x000fe200000000ff */
[----:B------:R-:W-:Y:S02]  /*3780*/  @!P0 HADD2.F32 R51, -RZ, R51.H1_H1 ;  /* 0x30000033ff338230 */ /* 0x000fe40000004100 */
[C---:B------:R-:W-:Y:S01]  /*3790*/  @!P0 FMUL.FTZ R11, R35.reuse, R30 ;  /* 0x0000001e230b8220 */ /* 0x040fe20000410000 */
[--C-:B------:R-:W-:Y:S01]  /*37a0*/  @!P0 HADD2.F32 R32, -RZ, R33.reuse.H1_H1 ;  /* 0x30000021ff208230 */ /* 0x100fe20000004100 */
[----:B------:R-:W-:Y:S01]  /*37b0*/  @!P0 MOV R36, R52 ;  /* 0x0000003400248202 */ /* 0x000fe20000000f00 */
[----:B------:R-:W-:Y:S02]  /*37c0*/  @!P0 HADD2.F32 R49, -RZ, R34.H0_H0 ;  /* 0x20000022ff318230 */ /* 0x000fe40000004100 */
[----:B------:R-:W-:Y:S01]  /*37d0*/  @!P0 FMUL.FTZ R56, R35, R50 ;  /* 0x0000003223388220 */ /* 0x000fe20000410000 */
        /* <DEDUP_REMOVED lines=9> */
[----:B------:R-:W-:Y:S02]  /*3870*/  @!P0 FFMA.FTZ R53, R47, R40, -R53 ;  /* 0x000000282f358223 */ /* 0x000fe40000010835 */
[----:B------:R-:W-:Y:S02]  /*3880*/  @!P0 F2FP.F16.F32.PACK_AB R56, R11, R56 ;  /* 0x000000380b38823e */ /* 0x000fe400000000ff */
[----:B------:R-:W-:Y:S02]  /*3890*/  @!P0 F2FP.F16.F32.PACK_AB R57, R12, R57 ;  /* 0x000000390c39823e */ /* 0x000fe400000000ff */
[----:B------:R-:W-:Y:S02]  /*38a0*/  @!P0 F2FP.F16.F32.PACK_AB R53, R10, R53 ;  /* 0x000000350a35823e */ /* 0x000fe400000000ff */
[----:B------:R-:W-:Y:S02]  /*38b0*/  @!P0 MOV R38, R56 ;  /* 0x0000003800268202 */ /* 0x000fe40000000f00 */
[----:B------:R-:W-:Y:S02]  /*38c0*/  @!P0 MOV R37, R53 ;  /* 0x0000003500258202 */ /* 0x000fe40000000f00 */
[----:B------:R-:W-:Y:S05]  /*38d0*/  @!P0 MOV R39, R57 ;  /* 0x0000003900278202 */ /* 0x000fea0000000f00 */
        /* <DEDUP_REMOVED lines=13> */
[----:B------:R-:W-:Y:S01]  /*39b0*/  @!P1 FMUL.FTZ R52, R44, R46 ;  /* 0x0000002e2c349220 */ /* 0x000fe20000410000 */
[--C-:B----4-:R-:W-:Y:S02]  /*39c0*/  @!P1 HADD2.F32 R41, -RZ, R30.reuse.H0_H0 ;  /* 0x2000001eff299230 */ /* 0x110fe40000004100 */
[----:B------:R-:W-:Y:S02]  /*39d0*/  @!P1 HADD2.F32 R40, -RZ, R30.H1_H1 ;  /* 0x3000001eff289230 */ /* 0x000fe40000004100 */
[--C-:B------:R-:W-:Y:S02]  /*39e0*/  @!P1 HADD2.F32 R30, -RZ, R31.reuse.H0_H0 ;  /* 0x2000001fff1e9230 */ /* 0x100fe40000004100 */
[-C--:B------:R-:W-:Y:S01]  /*39f0*/  @!P1 FFMA.FTZ R52, R48, R41.reuse, -R52 ;  /* 0x0000002930349223 */ /* 0x080fe20000010834 */
[----:B------:R-:W-:Y:S01]  /*3a00*/  @!P1 FMUL.FTZ R13, R44, R41 ;  /* 0x000000292c0d9220 */ /* 0x000fe20000410000 */
[--C-:B------:R-:W-:Y:S02]  /*3a10*/  @!P1 HADD2.F32 R41, -RZ, R36.reuse.H1_H1 ;  /* 0x30000024ff299230 */ /* 0x100fe40000004100 */
[----:B------:R-:W-:Y:S02]  /*3a20*/  @!P1 HADD2.F32 R47, -RZ, R36.H0_H0 ;  /* 0x20000024ff2f9230 */ /* 0x000fe40000004100 */
[----:B------:R-:W-:Y:S01]  /*3a30*/  @!P1 FFMA.FTZ R13, R46, R48, R13 ;  /* 0x000000302e0d9223 */ /* 0x000fe2000001000d */
[--C-:B------:R-:W-:Y:S02]  /*3a40*/  @!P1 HADD2.F32 R39, -RZ, R38.reuse.H1_H1 ;  /* 0x30000026ff279230 */ /* 0x100fe40000004100 */
[C---:B------:R-:W-:Y:S01]  /*3a50*/  @!P1 FMUL.FTZ R14, R41.reuse, R40 ;  /* 0x00000028290e9220 */ /* 0x040fe20000410000 */
        /* <DEDUP_REMOVED lines=25> */
.L_x_7794:
[----:B------:R-:W-:Y:S05]  /*3bf0*/  BSYNC B0 ;  /* 0x0000000000007941 */ /* 0x000fea0003800000 */
.L_x_7793:
[----:B------:R-:W-:Y:S04]  /*3c00*/  BSSY B0, `(.L_x_7795) ;  /* 0x00000d0000007945 */ /* 0x000fe80003800000 */
[----:B------:R-:W-:Y:S05]  /*3c10*/  @!P4 BRA `(.L_x_7796) ;  /* 0x0000000c0038c947 */ /* 0x000fea0003800000 */
[----:B------:R-:W-:Y:S02]  /*3c20*/  LEA R164, P1, R78, R106, 0x1 ;  /* 0x0000006a4ea47211 */ /* 0x000fe400078208ff */
[----:B------:R-:W-:Y:S02]  /*3c30*/  ISETP.GE.AND P0, PT, R26, R25, PT ;  /* 0x000000191a00720c */ /* 0x000fe40003f06270 */
[C---:B------:R-:W-:Y:S02]  /*3c40*/  SHF.L.U32 R163, R141.reuse, 0x1, RZ ;  /* 0x000000018da37819 */ /* 0x040fe400000006ff */
[----:B------:R-:W-:Y:S02]  /*3c50*/  LEA.HI.X R165, R78, R107, R75, 0x1, P1 ;  /* 0x0000006b4ea57211 */ /* 0x000fe400008f0c4b */
[-C--:B------:R-:W-:Y:S02]  /*3c60*/  IADD3 R56, P1, R54, R163.reuse, RZ ;  /* 0x000000a336387210 */ /* 0x080fe40007f3e0ff */
[----:B------:R-:W-:Y:S01]  /*3c70*/  SHF.L.U64.HI R105, R141, 0x1, R125 ;  /* 0x000000018d697819 */ /* 0x000fe2000001027d */
[----:B------:R-:W1:Y:S01]  /*3c80*/  LD.E.128 R36, desc[UR6][R164.64] ;  /* 0x00000006a4247980 */ /* 0x000e62000c101d00 */
[----:B------:R-:W-:Y:S02]  /*3c90*/  IADD3 R40, P4, R28, R163, RZ ;  /* 0x000000a31c287210 */ /* 0x000fe40007f9e0ff */
[-C--:B------:R-:W-:Y:S02]  /*3ca0*/  IADD3.X R57, R55, R105.reuse, RZ, P1, !PT ;  /* 0x0000006937397210 */ /* 0x080fe40000ffe4ff */
[----:B------:R-:W-:Y:S02]  /*3cb0*/  IADD3.X R41, R29, R105, RZ, P4, !PT ;  /* 0x000000691d297210 */ /* 0x000fe400027fe4ff */
[----:B------:R-:W-:Y:S01]  /*3cc0*/  LEA R162, P4, R72, R158, 0x1 ;  /* 0x0000009e48a27211 */ /* 0x000fe200078808ff */
[----:B------:R-:W2:Y:S01]  /*3cd0*/  @!P0 LD.E.64 R52, desc[UR6][R56.64] ;  /* 0x0000000638348980 */ /* 0x000ea2000c101b00 */
[----:B------:R-:W-:Y:S05]  /*3ce0*/  ISETP.GE.AND P1, PT, R22, R25, PT ;  /* 0x000000191600720c */ /* 0x000fea0003f26270 */
[----:B------:R-:W3:Y:S01]  /*3cf0*/  @!P0 LD.E.64 R30, desc[UR6][R40.64] ;  /* 0x00000006281e8980 */ /* 0x000ee2000c101b00 */
[--C-:B--2---:R-:W-:Y:S01]  /*3d00*/  @!P0 HADD2.F32 R47, -RZ, R52.reuse.H0_H0 ;  /* 0x20000034ff2f8230 */ /* 0x104fe20000004100 */
[----:B-1----:R-:W-:Y:S01]  /*3d10*/  @!P0 MOV R35, R36 ;  /* 0x0000002400238202 */ /* 0x002fe20000000f00 */
[----:B------:R-:W-:Y:S01]  /*3d20*/  @!P0 HADD2.F32 R50, -RZ, R53.H0_H0 ;  /* 0x20000035ff328230 */ /* 0x000fe20000004100 */
[----:B------:R-:W-:Y:S01]  /*3d30*/  @!P0 MOV R34, R37 ;  /* 0x0000002500228202 */ /* 0x000fe20000000f00 */
[----:B------:R-:W-:Y:S02]  /*3d40*/  @!P0 HADD2.F32 R49, -RZ, R52.H1_H1 ;  /* 0x30000034ff318230 */ /* 0x000fe40000004100 */
[--C-:B------:R-:W-:Y:S02]  /*3d50*/  @!P0 HADD2.F32 R42, -RZ, R35.reuse.H1_H1 ;  /* 0x30000023ff2a8230 */ /* 0x100fe40000004100 */
[--C-:B---3--:R-:W-:Y:S02]  /*3d60*/  @!P0 HADD2.F32 R33, -RZ, R30.reuse.H0_H0 ;  /* 0x2000001eff218230 */ /* 0x108fe40000004100 */
        /* <DEDUP_REMOVED lines=148> */
[----:B------:R-:W-:Y:S02]  /*46b0*/  @!P1 HADD2.F32 R41, -RZ, R36.H1_H1 ;  /* 0x30000024ff299230 */ /* 0x000fe40000004100 */
[-C--:B------:R-:W-:Y:S01]  /*46c0*/  @!P1 FMUL.FTZ R13, R46, R43.reuse ;  /* 0x0000002b2e0d9220 */ /* 0x080fe20000410000 */
[----:B----4-:R-:W-:Y:S02]  /*46d0*/  @!P1 HADD2.F32 R48, -RZ, R56.H0_H0 ;  /* 0x20000038ff309230 */ /* 0x010fe40000004100 */
[--C-:B------:R-:W-:Y:S02]  /*46e0*/  @!P1 HADD2.F32 R30, -RZ, R31.reuse.H0_H0 ;  /* 0x2000001fff1e9230 */ /* 0x100fe40000004100 */
[----:B------:R-:W-:Y:S01]  /*46f0*/  @!P1 FMUL.FTZ R14, R41, R42 ;  /* 0x0000002a290e9220 */ /* 0x000fe20000410000 */
[----:B------:R-:W-:Y:S02]  /*4700*/  @!P1 HADD2.F32 R49, -RZ, R36.H0_H0 ;  /* 0x20000024ff319230 */ /* 0x000fe40000004100 */
[----:B------:R-:W-:Y:S01]  /*4710*/  @!P1 FFMA.FTZ R13, R48, R50, R13 ;  /* 0x00000032300d9223 */ /* 0x000fe2000001000d */
[----:B------:R-:W-:Y:S02]  /*4720*/  @!P1 HADD2.F32 R39, -RZ, R38.H1_H1 ;  /* 0x30000026ff279230 */ /* 0x000fe40000004100 */
[----:B------:R-:W-:Y:S01]  /*4730*/  @!P1 FMUL.FTZ R164, R46, R48 ;  /* 0x000000302ea49220 */ /* 0x000fe20000410000 */
[----:B------:R-:W-:Y:S02]  /*4740*/  @!P1 HADD2.F32 R31, -RZ, R31.H1_H1 ;  /* 0x3000001fff1f9230 */ /* 0x000fe40000004100 */
[----:B------:R-:W-:Y:S02]  /*4750*/  @!P1 HADD2.F32 R47, -RZ, R56.H1_H1 ;  /* 0x30000038ff2f9230 */ /* 0x000fe40000004100 */
[----:B------:R-:W-:Y:S01]  /*4760*/  @!P1 FMUL.FTZ R15, R39, R30 ;  /* 0x0000001e270f9220 */ /* 0x000fe20000410000 */
[--C-:B------:R-:W-:Y:S02]  /*4770*/  @!P1 HADD2.F32 R52, -RZ, R57.reuse.H0_H0 ;  /* 0x20000039ff349230 */ /* 0x100fe40000004100 */
[----:B------:R-:W-:Y:S01]  /*4780*/  @!P1 FFMA.FTZ R164, R50, R43, -R164 ;  /* 0x0000002b32a49223 */ /* 0x000fe200000108a4 */
[----:B------:R-:W-:Y:S02]  /*4790*/  @!P1 HADD2.F32 R53, -RZ, R57.H1_H1 ;  /* 0x30000039ff359230 */ /* 0x000fe40000004100 */
[----:B------:R-:W-:Y:S01]  /*47a0*/  @!P1 FMUL.FTZ R105, R41, R47 ;  /* 0x0000002f29699220 */ /* 0x000fe20000410000 */
[--C-:B------:R-:W-:Y:S02]  /*47b0*/  @!P1 HADD2.F32 R36, -RZ, R37.reuse.H1_H1 ;  /* 0x30000025ff249230 */ /* 0x100fe40000004100 */
[----:B------:R-:W-:Y:S01]  /*47c0*/  @!P1 FMUL.FTZ R172, R39, R52 ;  /* 0x0000003427ac9220 */ /* 0x000fe20000410000 */
[----:B------:R-:W-:Y:S01]  /*47d0*/  @!P1 F2FP.F16.F32.PACK_AB R164, R13, R164 ;  /* 0x000000a40da4923e */ /* 0x000fe200000000ff */
[----:B------:R-:W-:Y:S02]  /*47e0*/  @!P1 HADD2.F32 R51, -RZ, R38.H0_H0 ;  /* 0x20000026ff339230 */ /* 0x000fe40000004100 */
[----:B------:R-:W-:Y:S01]  /*47f0*/  @!P1 FFMA.FTZ R14, R47, R49, R14 ;  /* 0x000000312f0e9223 */ /* 0x000fe2000001000e */
[----:B------:R-:W-:Y:S01]  /*4800*/  @!P1 HADD2.F32 R48, -RZ, R37.H0_H0 ;  /* 0x20000025ff309230 */ /* 0x000fe20000004100 */
[----:B------:R-:W-:Y:S01]  /*4810*/  @!P1 MOV R32, R164 ;  /* 0x000000a400209202 */ /* 0x000fe20000000f00 */
        /* <DEDUP_REMOVED lines=14> */
.L_x_7796:
[----:B------:R-:W-:Y:S05]  /*4900*/  BSYNC B0 ;  /* 0x0000000000007941 */ /* 0x000fea0003800000 */
.L_x_7795:
[----:B------:R-:W-:Y:S04]  /*4910*/  BSSY B0, `(.L_x_7797) ;  /* 0x00000d0000007945 */ /* 0x000fe80003800000 */
[----:B------:R-:W-:Y:S05]  /*4920*/  @!P3 BRA `(.L_x_7798) ;  /* 0x0000000c0038b947 */ /* 0x000fea0003800000 */
[----:B------:R-:W-:Y:S02]  /*4930*/  LEA R164, P1, R80, R106, 0x1 ;  /* 0x0000006a50a47211 */ /* 0x000fe400078208ff */
[----:B------:R-:W-:Y:S02]  /*4940*/  ISETP.GE.AND P0, PT, R26, R25, PT ;  /* 0x000000191a00720c */ /* 0x000fe40003f06270 */
[C---:B--2---:R-:W-:Y:S02]  /*4950*/  SHF.L.U32 R163, R137.reuse, 0x1, RZ ;  /* 0x0000000189a37819 */ /* 0x044fe400000006ff */
        /* <DEDUP_REMOVED lines=203> */
.L_x_7798:
[----:B------:R-:W-:Y:S05]  /*5610*/  BSYNC B0 ;  /* 0x0000000000007941 */ /* 0x000fea0003800000 */
.L_x_7797:
[----:B------:R-:W-:Y:S04]  /*5620*/  BSSY B0, `(.L_x_7799) ;  /* 0x00000d2000007945 */ /* 0x000fe80003800000 */
[----:B------:R-:W-:Y:S05]  /*5630*/  @!P2 BRA `(.L_x_7800) ;  /* 0x0000000c0040a947 */ /* 0x000fea0003800000 */
[----:B------:R-:W-:Y:S01]  /*5640*/  IMAD R51, R161, 0x60, RZ ;  /* 0x00000060a1337824 */ /* 0x000fe200078e02ff */
[----:B------:R-:W-:Y:S01]  /*5650*/  ISETP.GE.AND P0, PT, R26, R25, PT ;  /* 0x000000191a00720c */ /* 0x000fe20003f06270 */
[----:B------:R-:W-:Y:S01]  /*5660*/  IMAD.WIDE.U32 R52, R160, 0x60, R106 ;  /* 0x00000060a0347825 */ /* 0x000fe200078e006a */
[C---:B------:R-:W-:Y:S02]  /*5670*/  SHF.L.U32 R9, R135.reuse, 0x1, RZ ;  /* 0x0000000187097819 */ /* 0x040fe400000006ff */
[----:B------:R-:W-:Y:S01]  /*5680*/  SHF.L.U64.HI R7, R135, 0x1, R122 ;  /* 0x0000000187077819 */ /* 0x000fe2000001027a */
[----:B------:R-:W-:Y:S01]  /*5690*/  IMAD R105, R167, 0x60, RZ ;  /* 0x00000060a7697824 */ /* 0x000fe200078e02ff */
[----:B------:R-:W-:Y:S01]  /*56a0*/  IADD3 R53, R53, R51, RZ ;  /* 0x0000003335357210 */ /* 0x000fe20007ffe0ff */
[----:B------:R-:W-:Y:S01]  /*56b0*/  IMAD.WIDE.U32 R50, R166, 0x60, R158 ;  /* 0x00000060a6327825 */ /* 0x000fe200078e009e */
[-C--:B------:R-:W-:Y:S02]  /*56c0*/  IADD3 R48, P1, R54, R9.reuse, RZ ;  /* 0x0000000936307210 */ /* 0x080fe40007f3e0ff */
[----:B------:R-:W-:Y:S01]  /*56d0*/  IADD3 R30, P2, R28, R9, RZ ;  /* 0x000000091c1e7210 */ /* 0x000fe20007f5e0ff */
[----:B------:R-:W1:Y:S01]  /*56e0*/  LD.E.128 R12, desc[UR6][R52.64] ;  /* 0x00000006340c7980 */ /* 0x000e62000c101d00 */
[-C--:B------:R-:W-:Y:S02]  /*56f0*/  IADD3.X R49, R55, R7.reuse, RZ, P1, !PT ;  /* 0x0000000737317210 */ /* 0x080fe40000ffe4ff */
[----:B------:R-:W-:Y:S02]  /*5700*/  IADD3.X R31, R29, R7, RZ, P2, !PT ;  /* 0x000000071d1f7210 */ /* 0x000fe400017fe4ff */
[----:B------:R-:W-:Y:S02]  /*5710*/  IADD3 R51, R51, R105, RZ ;  /* 0x0000006933337210 */ /* 0x000fe40007ffe0ff */
[----:B------:R-:W-:Y:S01]  /*5720*/  ISETP.GE.AND P1, PT, R22, R25, PT ;  /* 0x000000191600720c */ /* 0x000fe20003f26270 */
[----:B------:R-:W4:Y:S06]  /*5730*/  @!P0 LD.E.64 R46, desc[UR6][R48.64] ;  /* 0x00000006302e8980 */ /* 0x000f2c000c101b00 */
[----:B------:R-:W5:Y:S01]  /*5740*/  @!P0 LD.E.64 R10, desc[UR6][R30.64] ;  /* 0x000000061e0a8980 */ /* 0x000f62000c101b00 */
[--C-:B----4-:R-:W-:Y:S01]  /*5750*/  @!P0 HADD2.F32 R41, -RZ, R46.reuse.H0_H0 ;  /* 0x2000002eff298230 */ /* 0x110fe20000004100 */
[----:B-123--:R-:W-:Y:S01]  /*5760*/  @!P0 MOV R34, R12 ;  /* 0x0000000c00228202 */ /* 0x00efe20000000f00 */
[----:B------:R-:W-:Y:S01]  /*5770*/  @!P0 HADD2.F32 R40, -RZ, R47.H0_H0 ;  /* 0x2000002fff288230 */ /* 0x000fe20000004100 */
[----:B------:R-:W-:Y:S01]  /*5780*/  @!P0 MOV R32, R13 ;  /* 0x0000000d00208202 */ /* 0x000fe20000000f00 */
[----:B------:R-:W-:Y:S02]  /*5790*/  @!P0 HADD2.F32 R43, -RZ, R46.H1_H1 ;  /* 0x3000002eff2b8230 */ /* 0x000fe40000004100 */
[----:B------:R-:W-:Y:S02]  /*57a0*/  @!P0 HADD2.F32 R36, -RZ, R34.H1_H1 ;  /* 0x30000022ff248230 */ /* 0x000fe40000004100 */
[----:B-----5:R-:W-:Y:S02]  /*57b0*/  @!P0 HADD2.F32 R33, -RZ, R10.H0_H0 ;  /* 0x2000000aff218230 */ /* 0x020fe40000004100 */
[----:B------:R-:W-:Y:S02]  /*57c0*/  @!P0 HADD2.F32 R38, -RZ, R34.H0_H0 ;  /* 0x20000022ff268230 */ /* 0x000fe40000004100 */
[C---:B------:R-:W-:Y:S01]  /*57d0*/  @!P0 FMUL.FTZ R7, R36.reuse, R41 ;  /* 0x0000002924078220 */ /* 0x040fe20000410000 */
[----:B------:R-:W-:Y:S01]  /*57e0*/  @!P0 HADD2.F32 R16, -RZ, R10.H1_H1 ;  /* 0x3000000aff108230 */ /* 0x000fe20000004100 */
[----:B------:R-:W-:Y:S01]  /*57f0*/  @!P0 MOV R34, R14 ;  /* 0x0000000e00228202 */ /* 0x000fe20000000f00 */
[----:B------:R-:W-:Y:S02]  /*5800*/  @!P0 HADD2.F32 R37, -RZ, R32.H1_H1 ;  /* 0x30000020ff258230 */ /* 0x000fe40000004100 */
[-C--:B------:R-:W-:Y:S01]  /*5810*/  @!P0 FMUL.FTZ R0, R36, R33.reuse ;  /* 0x0000002124008220 */ /* 0x080fe20000410000 */
[--C-:B------:R-:W-:Y:S02]  /*5820*/  @!P0 HADD2.F32 R10, -RZ, R11.reuse.H0_H0 ;  /* 0x2000000bff0a8230 */ /* 0x100fe40000004100 */
[----:B------:R-:W-:Y:S01]  /*5830*/  @!P0 FFMA.FTZ R7, R38, R33, -R7 ;  /* 0x0000002126078223 */ /* 0x000fe20000010807 */
[----:B------:R-:W-:Y:S01]  /*5840*/  @!P0 HADD2.F32 R35, -RZ, R34.H1_H1 ;  /* 0x30000022ff238230 */ /* 0x000fe20000004100 */
[----:B------:R-:W-:Y:S01]  /*5850*/  @!P0 MOV R33, R15 ;  /* 0x0000000f00218202 */ /* 0x000fe20000000f00 */
[----:B------:R-:W-:Y:S02]  /*5860*/  @!P0 HADD2.F32 R11, -RZ, R11.H1_H1 ;  /* 0x3000000bff0b8230 */ /* 0x000fe40000004100 */
[----:B------:R-:W-:Y:S01]  /*5870*/  @!P0 FFMA.FTZ R0, R41, R38, R0 ;  /* 0x0000002629008223 */ /* 0x000fe20000010000 */
[----:B------:R-:W-:Y:S02]  /*5880*/  @!P0 HADD2.F32 R41, -RZ, R32.H0_H0 ;  /* 0x20000020ff298230 */ /* 0x000fe40000004100 */
[C---:B------:R-:W-:Y:S01]  /*5890*/  @!P0 FMUL.FTZ R3, R35.reuse, R10 ;  /* 0x0000000a23038220 */ /* 0x040fe20000410000 */
[----:B------:R-:W-:Y:S02]  /*58a0*/  @!P0 HADD2.F32 R47, -RZ, R47.H1_H1 ;  /* 0x3000002fff2f8230 */ /* 0x000fe40000004100 */
[----:B------:R-:W-:Y:S01]  /*58b0*/  @!P0 FMUL.FTZ R6, R35, R40 ;  /* 0x0000002823068220 */ /* 0x000fe20000410000 */
[--C-:B------:R-:W-:Y:S02]  /*58c0*/  @!P0 HADD2.F32 R32, -RZ, R33.reuse.H1_H1 ;  /* 0x30000021ff208230 */ /* 0x100fe40000004100 */
[C---:B------:R-:W-:Y:S01]  /*58d0*/  @!P0 FMUL.FTZ R2, R37.reuse, R16 ;  /* 0x0000001025028220 */ /* 0x040fe20000410000 */
        /* <DEDUP_REMOVED lines=9> */
[----:B------:R-:W-:Y:S01]  /*5970*/  @!P0 FFMA.FTZ R4, R47, R38, R4 ;  /* 0x000000262f048223 */ /* 0x000fe20000010004 */
[----:B------:R-:W-:Y:S01]  /*5980*/  @!P0 FFMA.FTZ R9, R41, R16, -R9 ;  /* 0x0000001029098223 */ /* 0x000fe20000010809 */
        /* <DEDUP_REMOVED lines=22> */
[----:B------:R-:W-:Y:S01]  /*5af0*/  @!P1 FMUL.FTZ R5, R39, R36 ;  /* 0x0000002427059220 */ /* 0x000fe20000410000 */
[----:B----4-:R-:W-:Y:S02]  /*5b00*/  @!P1 HADD2.F32 R38, -RZ, R44.H0_H0 ;  /* 0x2000002cff269230 */ /* 0x010fe40000004100 */
[----:B------:R-:W-:Y:S02]  /*5b10*/  @!P1 HADD2.F32 R40, -RZ, R45.H0_H0 ;  /* 0x2000002dff289230 */ /* 0x000fe40000004100 */
[----:B------:R-:W-:Y:S01]  /*5b20*/  @!P1 FMUL.FTZ R6, R15, R16 ;  /* 0x000000100f069220 */ /* 0x000fe20000410000 */
[----:B------:R-:W-:Y:S02]  /*5b30*/  @!P1 HADD2.F32 R7, -RZ, R13.H1_H1 ;  /* 0x3000000dff079230 */ /* 0x000fe40000004100 */
[----:B------:R-:W-:Y:S01]  /*5b40*/  @!P1 FMUL.FTZ R42, R39, R38 ;  /* 0x00000026272a9220 */ /* 0x000fe20000410000 */
[----:B------:R-:W-:Y:S02]  /*5b50*/  @!P1 HADD2.F32 R10, -RZ, R11.H0_H0 ;  /* 0x2000000bff0a9230 */ /* 0x000fe40000004100 */
[----:B------:R-:W-:Y:S01]  /*5b60*/  @!P1 FFMA.FTZ R5, R38, R41, R5 ;  /* 0x0000002926059223 */ /* 0x000fe20000010005 */
[----:B------:R-:W-:Y:S02]  /*5b70*/  @!P1 HADD2.F32 R45, -RZ, R45.H1_H1 ;  /* 0x3000002dff2d9230 */ /* 0x000fe40000004100 */
[----:B------:R-:W-:Y:S01]  /*5b80*/  @!P1 FFMA.FTZ R42, R41, R36, -R42 ;  /* 0x00000024292a9223 */ /* 0x000fe2000001082a */
[----:B------:R-:W-:Y:S02]  /*5b90*/  @!P1 HADD2.F32 R8, -RZ, R12.H1_H1 ;  /* 0x3000000cff089230 */ /* 0x000fe40000004100 */
[C---:B------:R-:W-:Y:S01]  /*5ba0*/  @!P1 FMUL.FTZ R56, R7.reuse, R40 ;  /* 0x0000002807389220 */ /* 0x040fe20000410000 */
[----:B------:R-:W-:Y:S02]  /*5bb0*/  @!P1 HADD2.F32 R11, -RZ, R11.H1_H1 ;  /* 0x3000000bff0b9230 */ /* 0x000fe40000004100 */
[----:B------:R-:W-:Y:S01]  /*5bc0*/  @!P1 FMUL.FTZ R7, R7, R10 ;  /* 0x0000000a07079220 */ /* 0x000fe20000410000 */
[----:B------:R-:W-:Y:S02]  /*5bd0*/  @!P1 HADD2.F32 R43, -RZ, R44.H1_H1 ;  /* 0x3000002cff2b9230 */ /* 0x000fe40000004100 */
[C---:B------:R-:W-:Y:S01]  /*5be0*/  @!P1 FMUL.FTZ R105, R8.reuse, R45 ;  /* 0x0000002d08699220 */ /* 0x040fe20000410000 */
[----:B------:R-:W-:Y:S02]  /*5bf0*/  @!P1 HADD2.F32 R9, -RZ, R14.H0_H0 ;  /* 0x2000000eff099230 */ /* 0x000fe40000004100 */
[----:B------:R-:W-:Y:S01]  /*5c00*/  @!P1 FMUL.FTZ R8, R8, R11 ;  /* 0x0000000b08089220 */ /* 0x000fe20000410000 */
[----:B------:R-:W-:Y:S01]  /*5c10*/  @!P1 HADD2.F32 R41, -RZ, R13.H0_H0 ;  /* 0x2000000dff299230 */ /* 0x000fe20000004100 */
[----:B------:R-:W-:Y:S01]  /*5c20*/  @!P1 F2FP.F16.F32.PACK_AB R42, R5, R42 ;  /* 0x0000002a052a923e */ /* 0x000fe200000000ff */
[----:B------:R-:W-:Y:S02]  /*5c30*/  @!P1 HADD2.F32 R38, -RZ, R12.H0_H0 ;  /* 0x2000000cff269230 */ /* 0x000fe40000004100 */
[----:B------:R-:W-:Y:S01]  /*5c40*/  @!P1 FMUL.FTZ R57, R15, R43 ;  /* 0x0000002b0f399220 */ /* 0x000fe20000410000 */
[----:B------:R-:W-:Y:S01]  /*5c50*/  @!P1 FFMA.FTZ R6, R43, R9, R6 ;  /* 0x000000092b069223 */ /* 0x000fe20000010006 */
[----:B------:R-:W-:Y:S01]  /*5c60*/  @!P1 FFMA.FTZ R7, R40, R41, R7 ;  /* 0x0000002928079223 */ /* 0x000fe20000010007 */
[----:B------:R-:W-:Y:S01]  /*5c70*/  @!P1 FFMA.FTZ R56, R41, R10, -R56 ;  /* 0x0000000a29389223 */ /* 0x000fe20000010838 */
[----:B------:R-:W-:Y:S01]  /*5c80*/  @!P1 FFMA.FTZ R57, R9, R16, -R57 ;  /* 0x0000001009399223 */ /* 0x000fe20000010839 */
[----:B------:R-:W-:Y:S01]  /*5c90*/  @!P1 FFMA.FTZ R105, R38, R11, -R105 ;  /* 0x0000000b26699223 */ /* 0x000fe20000010869 */
        /* <DEDUP_REMOVED lines=14> */
[----:B------:R-:W-:Y:S03]  /*5d80*/  @!P0 MOV R11, R13 ;  /* 0x0000000d000b8202 */ /* 0x000fe60000000f00 */
[--C-:B------:R-:W-:Y:S02]  /*5d90*/  @!P0 HADD2.F32 R37, -RZ, R25.reuse.H1_H1 ;  /* 0x30000019ff258230 */ /* 0x100fe40000004100 */
[----:B------:R-:W-:Y:S01]  /*5da0*/  @!P0 HADD2.F32 R43, -RZ, R25.H0_H0 ;  /* 0x20000019ff2b8230 */ /* 0x000fe20000004100 */
[----:B------:R-:W-:Y:S01]  /*5db0*/  @!P0 MOV R25, R14 ;  /* 0x0000000e00198202 */ /* 0x000fe20000000f00 */
        /* <DEDUP_REMOVED lines=8> */
[----:B------:R-:W-:Y:S02]  /*5e40*/  @!P0 HADD2.F32 R10, -RZ, R7.H1_H1 ;  /* 0x30000007ff0a8230 */ /* 0x000fe40000004100 */
[----:B------:R-:W-:Y:S01]  /*5e50*/  @!P0 FMUL.FTZ R6, R37, R16 ;  /* 0x0000001025068220 */ /* 0x000fe20000410000 */
[----:B------:R-:W-:Y:S01]  /*5e60*/  @!P0 HADD2.F32 R7, -RZ, R11.H1_H1 ;  /* 0x3000000bff078230 */ /* 0x000fe20000004100 */
[----:B------:R-:W-:Y:S01]  /*5e70*/  @!P0 MOV R16, R15 ;  /* 0x0000000f00108202 */ /* 0x000fe20000000f00 */
[----:B-1----:R-:W-:Y:S02]  /*5e80*/  @!P0 HADD2.F32 R32, -RZ, R25.H1_H1 ;  /* 0x30000019ff208230 */ /* 0x002fe40000004100 */
[----:B------:R-:W-:Y:S01]  /*5e90*/  @!P0 FFMA.FTZ R6, R41, R43, R6 ;  /* 0x0000002b29068223 */ /* 0x000fe20000010006 */
[----:B------:R-:W-:Y:S02]  /*5ea0*/  @!P0 HADD2.F32 R41, -RZ, R11.H0_H0 ;  /* 0x2000000bff298230 */ /* 0x000fe40000004100 */
[C---:B------:R-:W-:Y:S01]  /*5eb0*/  @!P0 FMUL.FTZ R56, R7.reuse, R38 ;  /* 0x0000002607388220 */ /* 0x040fe20000410000 */
[----:B------:R-:W-:Y:S02]  /*5ec0*/  @!P0 HADD2.F32 R40, -RZ, R25.H0_H0 ;  /* 0x20000019ff288230 */ /* 0x000fe40000004100 */
[----:B------:R-:W-:Y:S01]  /*5ed0*/  @!P0 FMUL.FTZ R105, R32, R45 ;  /* 0x0000002d20698220 */ /* 0x000fe20000410000 */
[----:B------:R-:W-:Y:S01]  /*5ee0*/  @!P0 F2FP.F16.F32.PACK_AB R6, R6, R57 ;  /* 0x000000390606823e */ /* 0x000fe200000000ff */
[--C-:B------:R-:W-:Y:S02]  /*5ef0*/  @!P0 HADD2.F32 R11, -RZ, R16.reuse.H1_H1 ;  /* 0x30000010ff0b8230 */ /* 0x100fe40000004100 */
[----:B------:R-:W-:Y:S01]  /*5f00*/  @!P0 FMUL.FTZ R7, R7, R8 ;  /* 0x0000000807078220 */ /* 0x000fe20000410000 */
[----:B------:R-:W-:Y:S01]  /*5f10*/  @!P0 HADD2.F32 R42, -RZ, R47.H1_H1 ;  /* 0x3000002fff2a8230 */ /* 0x000fe20000004100 */
[----:B------:R-:W-:Y:S01]  /*5f20*/  @!P0 MOV R12, R6 ;  /* 0x00000006000c8202 */ /* 0x000fe20000000f00 */
[----:B------:R-:W-:Y:S01]  /*5f30*/  @!P0 FFMA.FTZ R56, R41, R8, -R56 ;  /* 0x0000000829388223 */ /* 0x000fe20000010838 */
[-C--:B------:R-:W-:Y:S01]  /*5f40*/  @!P0 FMUL.FTZ R8, R32, R9.reuse ;  /* 0x0000000920088220 */ /* 0x080fe20000410000 */
[----:B------:R-:W-:Y:S01]  /*5f50*/  @!P0 FFMA.FTZ R105, R40, R9, -R105 ;  /* 0x0000000928698223 */ /* 0x000fe20000010869 */
[----:B------:R-:W-:Y:S02]  /*5f60*/  @!P0 HADD2.F32 R43, -RZ, R16.H0_H0 ;  /* 0x20000010ff2b8230 */ /* 0x000fe40000004100 */
[C---:B------:R-:W-:Y:S01]  /*5f70*/  @!P0 FMUL.FTZ R162, R11.reuse, R42 ;  /* 0x0000002a0ba28220 */ /* 0x040fe20000410000 */
[----:B------:R-:W-:Y:S01]  /*5f80*/  @!P0 FMUL.FTZ R9, R11, R10 ;  /* 0x0000000a0b098220 */ /* 0x000fe20000410000 */
[----:B------:R-:W-:Y:S01]  /*5f90*/  @!P0 FFMA.FTZ R7, R38, R41, R7 ;  /* 0x0000002926078223 */ /* 0x000fe20000010007 */
[----:B------:R-:W-:Y:S01]  /*5fa0*/  @!P0 FFMA.FTZ R8, R45, R40, R8 ;  /* 0x000000282d088223 */ /* 0x000fe20000010008 */
        /* <DEDUP_REMOVED lines=13> */
[----:B------:R-:W-:Y:S02]  /*6080*/  @!P1 MOV R11, R33 ;  /* 0x00000021000b9202 */ /* 0x000fe40000000f00 */
[----:B-1----:R-:W-:Y:S01]  /*6090*/  @!P1 MOV R13, R34 ;  /* 0x00000022000d9202 */ /* 0x002fe20000000f00 */
[--C-:B------:R-:W-:Y:S01]  /*60a0*/  @!P1 HADD2.F32 R37, -RZ, R25.reuse.H1_H1 ;  /* 0x30000019ff259230 */ /* 0x100fe20000004100 */
[----:B------:R-:W-:Y:S01]  /*60b0*/  @!P1 MOV R12, R35 ;  /* 0x00000023000c9202 */ /* 0x000fe20000000f00 */
[----:B------:R-:W-:Y:S02]  /*60c0*/  @!P1 HADD2.F32 R43, -RZ, R25.H0_H0 ;  /* 0x20000019ff2b9230 */ /* 0x000fe40000004100 */
[--C-:B---3--:R-:W-:Y:S02]  /*60d0*/  @!P1 HADD2.F32 R16, -RZ, R6.reuse.H0_H0 ;  /* 0x20000006ff109230 */ /* 0x108fe40000004100 */
[----:B------:R-:W-:Y:S02]  /*60e0*/  @!P1 HADD2.F32 R8, -RZ, R6.H1_H1 ;  /* 0x30000006ff089230 */ /* 0x000fe40000004100 */
[--C-:B------:R-:W-:Y:S02]  /*60f0*/  @!P1 HADD2.F32 R9, -RZ, R7.reuse.H0_H0 ;  /* 0x20000007ff099230 */ /* 0x100fe40000004100 */
[----:B------:R-:W-:Y:S01]  /*6100*/  @!P1 FMUL.FTZ R6, R37, R16 ;  /* 0x0000001025069220 */ /* 0x000fe20000410000 */
[--C-:B----4-:R-:W-:Y:S02]  /*6110*/  @!P1 HADD2.F32 R41, -RZ, R48.reuse.H0_H0 ;  /* 0x20000030ff299230 */ /* 0x110fe40000004100 */
[----:B------:R-:W-:Y:S02]  /*6120*/  @!P1 HADD2.F32 R10, -RZ, R7.H1_H1 ;  /* 0x30000007ff0a9230 */ /* 0x000fe40000004100 */
[----:B------:R-:W-:Y:S02]  /*6130*/  @!P1 HADD2.F32 R38, -RZ, R48.H1_H1 ;  /* 0x30000030ff269230 */ /* 0x000fe40000004100 */
[----:B------:R-:W-:Y:S01]  /*6140*/  @!P1 FFMA.FTZ R6, R41, R43, R6 ;  /* 0x0000002b29069223 */ /* 0x000fe20000010006 */
[----:B------:R-:W-:Y:S02]  /*6150*/  @!P1 HADD2.F32 R7, -RZ, R11.H1_H1 ;  /* 0x3000000bff079230 */ /* 0x000fe40000004100 */
[----:B------:R-:W-:Y:S01]  /*6160*/  @!P1 FMUL.FTZ R53, R37, R41 ;  /* 0x0000002925359220 */ /* 0x000fe20000410000 */
[----:B------:R-:W-:Y:S02]  /*6170*/  @!P1 HADD2.F32 R45, -RZ, R49.H0_H0 ;  /* 0x20000031ff2d9230 */ /* 0x000fe40000004100 */
[----:B------:R-:W-:Y:S02]  /*6180*/  @!P1 HADD2.F32 R14, -RZ, R13.H1_H1 ;  /* 0x3000000dff0e9230 */ /* 0x000fe40000004100 */
[----:B------:R-:W-:Y:S01]  /*6190*/  @!P1 FMUL.FTZ R52, R7, R38 ;  /* 0x0000002607349220 */ /* 0x000fe20000410000 */
[----:B------:R-:W-:Y:S02]  /*61a0*/  @!P1 HADD2.F32 R41, -RZ, R11.H0_H0 ;  /* 0x2000000bff299230 */ /* 0x000fe40000004100 */
[----:B------:R-:W-:Y:S01]  /*61b0*/  @!P1 FFMA.FTZ R53, R43, R16, -R53 ;  /* 0x000000102b359223 */ /* 0x000fe20000010835 */
[----:B------:R-:W-:Y:S02]  /*61c0*/  @!P1 HADD2.F32 R40, -RZ, R13.H0_H0 ;  /* 0x2000000dff289230 */ /* 0x000fe40000004100 */
[----:B------:R-:W-:Y:S01]  /*61d0*/  @!P1 FMUL.FTZ R57, R14, R45 ;  /* 0x0000002d0e399220 */ /* 0x000fe20000410000 */
[----:B------:R-:W-:Y:S02]  /*61e0*/  @!P1 HADD2.F32 R42, -RZ, R49.H1_H1 ;  /* 0x30000031ff2a9230 */ /* 0x000fe40000004100 */
[-C--:B------:R-:W-:Y:S01]  /*61f0*/  @!P1 FFMA.FTZ R52, R41, R8.reuse, -R52 ;  /* 0x0000000829349223 */ /* 0x080fe20000010834 */
[----:B------:R-:W-:Y:S01]  /*6200*/  @!P1 F2FP.F16.F32.PACK_AB R6, R6, R53 ;  /* 0x000000350606923e */ /* 0x000fe200000000ff */
[--C-:B------:R-:W-:Y:S02]  /*6210*/  @!P1 HADD2.F32 R11, -RZ, R12.reuse.H1_H1 ;  /* 0x3000000cff0b9230 */ /* 0x100fe40000004100 */
[----:B------:R-:W-:Y:S01]  /*6220*/  @!P1 FMUL.FTZ R7, R7, R8 ;  /* 0x0000000807079220 */ /* 0x000fe20000410000 */
[-C--:B------:R-:W-:Y:S01]  /*6230*/  @!P1 FFMA.FTZ R57, R40, R9.reuse, -R57 ;  /* 0x0000000928399223 */ /* 0x080fe20000010839 */
[----:B------:R-:W-:Y:S01]  /*6240*/  @!P1 MOV R32, R6 ;  /* 0x0000000600209202 */ /* 0x000fe20000000f00 */
[----:B------:R-:W-:Y:S02]  /*6250*/  @!P1 HADD2.F32 R43, -RZ, R12.H0_H0 ;  /* 0x2000000cff2b9230 */ /* 0x000fe40000004100 */
[----:B------:R-:W-:Y:S01]  /*6260*/  @!P1 FMUL.FTZ R8, R14, R9 ;  /* 0x000000090e089220 */ /* 0x000fe20000410000 */
        /* <DEDUP_REMOVED lines=13> */
.L_x_7800:
[----:B------:R-:W-:Y:S05]  /*6340*/  BSYNC B0 ;  /* 0x0000000000007941 */ /* 0x000fea0003800000 */
.L_x_7799:
[----:B------:R-:W5:Y:S02]  /*6350*/  LD.E R3, desc[UR6][R18.64+0xd0] ;  /* 0x0000d00612037980 */ /* 0x000f64000c101900 */
[----:B-----5:R-:W-:Y:S05]  /*6360*/  IMAD.U32 R3, R3, -0x20, RZ ;  /* 0xffffffe003037824 */ /* 0x020fea00078e00ff */
[C---:B------:R-:W-:Y:S02]  /*6370*/  LEA R28, P1, R3.reuse, R28, 0x1 ;  /* 0x0000001c031c7211 */ /* 0x040fe400078208ff */
[C---:B------:R-:W-:Y:S02]  /*6380*/  LEA R54, P0, R3.reuse, R54, 0x1 ;  /* 0x0000003603367211 */ /* 0x040fe400078008ff */
[C---:B------:R-:W-:Y:S02]  /*6390*/  LEA.HI.X.SX32 R29, R3.reuse, R29, 0x1, P1 ;  /* 0x0000001d031d7211 */ /* 0x040fe400008f0eff */
[----:B------:R-:W-:Y:S01]  /*63a0*/  LEA.HI.X.SX32 R55, R3, R55, 0x1, P0 ;  /* 0x0000003703377211 */ /* 0x000fe200000f0eff */
[----:B------:R-:W-:Y:S05]  /*63b0*/  BRA `(.L_x_7801) ;  /* 0x0000006400947947 */ /* 0x000fea0003800000 */
.L_x_7792:
[----:B------:R-:W-:Y:S04]  /*63c0*/  BSSY B1, `(.L_x_7802) ;  /* 0x0000174000017945 */ /* 0x000fe80003800000 */
[----:B------:R-:W-:Y:S05]  /*63d0*/  @!P0 BRA `(.L_x_7803) ;  /* 0x0000001400c88947 */ /* 0x000fea0003800000 */
[-C--:B------:R-:W-:Y:S01]  /*63e0*/  ISETP.GE.AND P0, PT, R26, R25.reuse, PT ;  /* 0x000000191a00720c */ /* 0x080fe20003f06270 */
[----:B------:R1:W5:Y:S01]  /*63f0*/  LD.E.128 R8, desc[UR6][R106.64] ;  /* 0x000000066a087980 */ /* 0x000362000c101d00 */
[-C--:B------:R-:W-:Y:S01]  /*6400*/  ISETP.GE.AND P3, PT, R22, R25.reuse, PT ;  /* 0x000000191600720c */ /* 0x080fe20003f66270 */
[----:B------:R-:W-:Y:S01]  /*6410*/  BSSY B0, `(.L_x_7804) ;  /* 0x0000059000007945 */ /* 0x000fe20003800000 */
[----:B------:R-:W-:Y:S09]  /*6420*/  ISETP.GE.AND P2, PT, R21, R25, PT ;  /* 0x000000191500720c */ /* 0x000ff20003f46270 */
        /* <DEDUP_REMOVED lines=12> */
[----:B------:R-:W-:Y:S02]  /*64f0*/  LEA R2, P1, R13, R106, 0x1 ;  /* 0x0000006a0d027211 */ /* 0x000fe400078208ff */
[----:B------:R-:W-:Y:S02]  /*6500*/  LEA R44, P0, R7, R108, 0x1 ;  /* 0x0000006c072c7211 */ /* 0x000fe400078008ff */
[----:B------:R-:W-:Y:S02]  /*6510*/  LEA.HI.X.SX32 R3, R13, R107, 0x1, P1 ;  /* 0x0000006b0d037211 */ /* 0x000fe400008f0eff */
[----:B------:R-:W-:Y:S02]  /*6520*/  LEA.HI.X.SX32 R45, R7, R109, 0x1, P0 ;  /* 0x0000006d072d7211 */ /* 0x000fe400000f0eff */
[----:B------:R-:W-:Y:S01]  /*6530*/  MOV R7, RZ ;  /* 0x000000ff00077202 */ /* 0x000fe20000000f00 */
[----:B------:R2:W3:Y:S01]  /*6540*/  LD.E.128 R12, desc[UR6][R2.64] ;  /* 0x00000006020c7980 */ /* 0x0004e2000c101d00 */
[----:B------:R-:W-:Y:S04]  /*6550*/  @P5 IADD3 R7, -R5, RZ, RZ ;  /* 0x000000ff05075210 */ /* 0x000fe80007ffe1ff */
[C---:B------:R-:W-:Y:S03]  /*6560*/  LEA R4, P0, R7.reuse, R110, 0x1 ;  /* 0x0000006e07047211 */ /* 0x040fe600078008ff */
[----:B------:R-:W2:Y:S01]  /*6570*/  LD.E.128 R44, desc[UR6][R44.64] ;  /* 0x000000062c2c7980 */ /* 0x000ea2000c101d00 */
[----:B------:R-:W-:Y:S07]  /*6580*/  LEA.HI.X.SX32 R5, R7, R111, 0x1, P0 ;  /* 0x0000006f07057211 */ /* 0x000fee00000f0eff */
[----:B------:R4:W4:Y:S01]  /*6590*/  LD.E.128 R32, desc[UR6][R4.64] ;  /* 0x0000000604207980 */ /* 0x000922000c101d00 */
[--C-:B--2---:R-:W-:Y:S01]  /*65a0*/  HADD2.F32 R3, -RZ, R45.reuse.H0_H0 ;  /* 0x2000002dff037230 */ /* 0x104fe20000004100 */
        /* <DEDUP_REMOVED lines=63> */
.L_x_7805:
[----:B------:R-:W-:Y:S05]  /*69a0*/  BSYNC B0 ;  /* 0x0000000000007941 */ /* 0x000fea0003800000 */
.L_x_7804:
[----:B-----5:R2:W-:Y:S01]  /*69b0*/  ST.E.128 desc[UR6][R158.64], R8 ;  /* 0x000000089e007985 */ /* 0x0205e2000c101d06 */
[----:B------:R-:W-:Y:S03]  /*69c0*/  BSSY B0, `(.L_x_7806) ;  /* 0x000005a000007945 */ /* 0x000fe60003800000 */
[----:B------:R2:W5:Y:S01]  /*69d0*/  LD.E.128 R4, desc[UR6][R106.64+0x80] ;  /* 0x000080066a047980 */ /* 0x000562000c101d00 */
[----:B------:R-:W-:Y:S05]  /*69e0*/  @P3 BRA `(.L_x_7807) ;  /* 0x00000004005c3947 */ /* 0x000fea0003800000 */
[----:B--2---:R-:W-:Y:S02]  /*69f0*/  LEA.HI R9, R25, R25, RZ, 0x1 ;  /* 0x0000001919097211 */ /* 0x004fe400078f08ff */
        /* <DEDUP_REMOVED lines=20> */
[----:B------:R-:W4:Y:S01]  /*6b40*/  LD.E.128 R32, desc[UR6][R30.64+0x80] ;  /* 0x000080061e207980 */ /* 0x000f22000c101d00 */
[--C-:B--2---:R-:W-:Y:S01]  /*6b50*/  HADD2.F32 R3, -RZ, R45.reuse.H0_H0 ;  /* 0x2000002dff037230 */ /* 0x104fe20000004100 */
[----:B---3--:R-:W-:Y:S01]  /*6b60*/  MOV R11, R13 ;  /* 0x0000000d000b7202 */ /* 0x008fe20000000f00 */
        /* <DEDUP_REMOVED lines=63> */
.L_x_7807:
[----:B------:R-:W-:Y:S05]  /*6f60*/  BSYNC B0 ;  /* 0x0000000000007941 */ /* 0x000fea0003800000 */
.L_x_7806:
[----:B-----5:R3:W-:Y:S01]  /*6f70*/  ST.E.128 desc[UR6][R158.64+0x80], R4 ;  /* 0x000080049e007985 */ /* 0x0207e2000c101d06 */
[----:B------:R-:W-:Y:S03]  /*6f80*/  BSSY B0, `(.L_x_7808) ;  /* 0x0000059000007945 */ /* 0x000fe60003800000 */
[----:B--2---:R3:W5:Y:S01]  /*6f90*/  LD.E.128 R8, desc[UR6][R106.64+0x100] ;  /* 0x000100066a087980 */ /* 0x004762000c101d00 */
[----:B------:R-:W-:Y:S05]  /*6fa0*/  @P2 BRA `(.L_x_7809) ;  /* 0x0000000400582947 */ /* 0x000fea0003800000 */
[----:B------:R-:W-:Y:S02]  /*6fb0*/  LEA.HI R0, R25, R25, RZ, 0x1 ;  /* 0x0000001919007211 */ /* 0x000fe400078f08ff */
[----:B---3--:R-:W-:Y:S02]  /*6fc0*/  MOV R5, RZ ;  /* 0x000000ff00057202 */ /* 0x008fe40000000f00 */
        /* <DEDUP_REMOVED lines=8> */
[C---:B------:R-:W-:Y:S02]  /*7050*/  @P2 IADD3 R5, -R0.reuse, RZ, RZ ;  /* 0x000000ff00052210 */ /* 0x040fe40007ffe1ff */
        /* <DEDUP_REMOVED lines=75> */
.L_x_7809:
[----:B------:R-:W-:Y:S05]  /*7510*/  BSYNC B0 ;  /* 0x0000000000007941 */ /* 0x000fea0003800000 */
.L_x_7808:
[----:B-----5:R2:W-:Y:S01]  /*7520*/  ST.E.128 desc[UR6][R158.64+0x100], R8 ;  /* 0x000100089e007985 */ /* 0x0205e2000c101d06 */
[----:B------:R-:W-:Y:S01]  /*7530*/  ISETP.GE.AND P0, PT, R20, R25, PT ;  /* 0x000000191400720c */ /* 0x000fe20003f06270 */
[----:B------:R-:W-:Y:S02]  /*7540*/  BSSY B0, `(.L_x_7810) ;  /* 0x000005a000007945 */ /* 0x000fe40003800000 */
[----:B---3--:R2:W5:Y:S10]  /*7550*/  LD.E.128 R4, desc[UR6][R106.64+0x180] ;  /* 0x000180066a047980 */ /* 0x008574000c101d00 */
        /* <DEDUP_REMOVED lines=88> */
.L_x_7811:
[----:B------:R-:W-:Y:S05]  /*7ae0*/  BSYNC B0 ;  /* 0x0000000000007941 */ /* 0x000fea0003800000 */
.L_x_7810:
[----:B-----5:R3:W-:Y:S02]  /*7af0*/  ST.E.128 desc[UR6][R158.64+0x180], R4 ;  /* 0x000180049e007985 */ /* 0x0207e4000c101d06 */
.L_x_7803:
[----:B------:R-:W-:Y:S05]  /*7b00*/  BSYNC B1 ;  /* 0x0000000000017941 */ /* 0x000fea0003800000 */
.L_x_7802:
[----:B------:R-:W-:Y:S04]  /*7b10*/  BSSY B1, `(.L_x_7812) ;  /* 0x000018e000017945 */ /* 0x000fe80003800000 */
[----:B------:R-:W-:Y:S05]  /*7b20*/  @!P4 BRA `(.L_x_7813) ;  /* 0x000000180030c947 */ /* 0x000fea0003800000 */
[----:B------:R-:W-:Y:S01]  /*7b30*/  LEA R50, P4, R78, R106, 0x1 ;  /* 0x0000006a4e327211 */ /* 0x000fe200078808ff */
[----:B------:R-:W-:Y:S01]  /*7b40*/  BSSY B0, `(.L_x_7814) ;  /* 0x0000063000007945 */ /* 0x000fe20003800000 */
[----:B------:R-:W-:Y:S02]  /*7b50*/  ISETP.GE.AND P3, PT, R26, R25, PT ;  /* 0x000000191a00720c */ /* 0x000fe40003f66270 */
[----:B------:R-:W-:Y:S02]  /*7b60*/  LEA.HI.X R51, R78, R107, R75, 0x1, P4 ;  /* 0x0000006b4e337211 */ /* 0x000fe400020f0c4b */
[----:B------:R-:W-:Y:S02]  /*7b70*/  LEA R48, P2, R72, R158, 0x1 ;  /* 0x0000009e48307211 */ /* 0x000fe400078408ff */
[-C--:B------:R-:W-:Y:S01]  /*7b80*/  ISETP.GE.AND P1, PT, R22, R25.reuse, PT ;  /* 0x000000191600720c */ /* 0x080fe20003f26270 */
[----:B--2---:R2:W5:Y:S01]  /*7b90*/  LD.E.128 R8, desc[UR6][R50.64] ;  /* 0x0000000632087980 */ /* 0x004562000c101d00 */
[----:B------:R-:W-:Y:S02]  /*7ba0*/  ISETP.GE.AND P0, PT, R21, R25, PT ;  /* 0x000000191500720c */ /* 0x000fe40003f06270 */
[----:B------:R-:W-:Y:S03]  /*7bb0*/  LEA.HI.X R49, R72, R159, R73, 0x1, P2 ;  /* 0x0000009f48317211 */ /* 0x000fe600010f0c49 */
[----:B------:R-:W-:Y:S08]  /*7bc0*/  @P3 BRA `(.L_x_7815) ;  /* 0x0000000400683947 */ /* 0x000ff00003800000 */
[----:B---3--:R-:W-:Y:S02]  /*7bd0*/  LEA.HI R5, R25, R25, RZ, 0x1 ;  /* 0x0000001919057211 */ /* 0x008fe400078f08ff */
        /* <DEDUP_REMOVED lines=11> */
[----:B------:R-:W-:Y:S02]  /*7c90*/  IADD3 R7, P4, R141, R0, RZ ;  /* 0x000000008d077210 */ /* 0x000fe40007f9e0ff */
[----:B------:R-:W-:Y:S02]  /*7ca0*/  LEA.HI.X.SX32 R3, R13, R51, 0x1, P2 ;  /* 0x000000330d037211 */ /* 0x000fe400010f0eff */
[C---:B------:R-:W-:Y:S02]  /*7cb0*/  LEA R44, P2, R7.reuse, R108, 0x1 ;  /* 0x0000006c072c7211 */ /* 0x040fe400078408ff */
[----:B------:R-:W-:Y:S01]  /*7cc0*/  LEA.HI.X.SX32 R0, R0, R125, 0x1, P4 ;  /* 0x0000007d00007211 */ /* 0x000fe200020f0eff */
[----:B------:R3:W4:Y:S03]  /*7cd0*/  LD.E.128 R12, desc[UR6][R2.64] ;  /* 0x00000006020c7980 */ /* 0x000726000c101d00 */
        /* <DEDUP_REMOVED lines=8> */
[----:B------:R1:W2:Y:S01]  /*7d60*/  LD.E.128 R32, desc[UR6][R4.64] ;  /* 0x0000000604207980 */ /* 0x0002a2000c101d00 */
[--C-:B---3--:R-:W-:Y:S01]  /*7d70*/  HADD2.F32 R3, -RZ, R45.reuse.H0_H0 ;  /* 0x2000002dff037230 */ /* 0x108fe20000004100 */
        /* <DEDUP_REMOVED lines=30> */
[--C-:B--2---:R-:W-:Y:S02]  /*7f60*/  HADD2.F32 R10, -RZ, R32.reuse.H0_H0 ;  /* 0x20000020ff0a7230 */ /* 0x104fe40000004100 */
        /* <DEDUP_REMOVED lines=32> */
.L_x_7815:
[----:B------:R-:W-:Y:S05]  /*8170*/  BSYNC B0 ;  /* 0x0000000000007941 */ /* 0x000fea0003800000 */
.L_x_7814:
[----:B-----5:R4:W-:Y:S01]  /*8180*/  ST.E.128 desc[UR6][R48.64], R8 ;  /* 0x0000000830007985 */ /* 0x0209e2000c101d06 */
[----:B------:R-:W-:Y:S03]  /*8190*/  BSSY B0, `(.L_x_7816) ;  /* 0x0000060000007945 */ /* 0x000fe60003800000 */
[----:B---3--:R4:W5:Y:S01]  /*81a0*/  LD.E.128 R4, desc[UR6][R50.64+0x80] ;  /* 0x0000800632047980 */ /* 0x008962000c101d00 */
[----:B------:R-:W-:Y:S05]  /*81b0*/  @P1 BRA `(.L_x_7817) ;  /* 0x0000000400741947 */ /* 0x000fea0003800000 */
[----:B----4-:R-:W-:Y:S02]  /*81c0*/  LEA.HI R9, R25, R25, RZ, 0x1 ;  /* 0x0000001919097211 */ /* 0x010fe400078f08ff */
[C---:B------:R-:W-:Y:S02]  /*81d0*/  LEA R12, P1, R79.reuse, R106, 0x1 ;  /* 0x0000006a4f0c7211 */ /* 0x040fe400078208ff */
[----:B------:R-:W-:Y:S02]  /*81e0*/  SHF.R.S32.HI R9, RZ, 0x1, R9 ;  /* 0x00000001ff097819 */ /* 0x000fe40000011409 */
[----:B------:R-:W-:Y:S02]  /*81f0*/  MOV R8, RZ ;  /* 0x000000ff00087202 */ /* 0x000fe40000000f00 */
[-C--:B------:R-:W-:Y:S02]  /*8200*/  ISETP.GE.AND P2, PT, R22, R9.reuse, PT ;  /* 0x000000091600720c */ /* 0x080fe40003f46270 */
[----:B------:R-:W-:Y:S02]  /*8210*/  MOV R10, R9 ;  /* 0x00000009000a7202 */ /* 0x000fe40000000f00 */
[----:B------:R-:W-:Y:S02]  /*8220*/  LEA.HI.X R13, R79, R107, R82, 0x1, P1 ;  /* 0x0000006b4f0d7211 */ /* 0x000fe400008f0c52 */
[----:B-----5:R-:W-:Y:S02]  /*8230*/  MOV R16, R4 ;  /* 0x0000000400107202 */ /* 0x020fe40000000f00 */
[----:B------:R-:W-:Y:S02]  /*8240*/  MOV R37, R7 ;  /* 0x0000000700257202 */ /* 0x000fe40000000f00 */
[----:B------:R-:W-:Y:S02]  /*8250*/  MOV R39, R5 ;  /* 0x0000000500277202 */ /* 0x000fe40000000f00 */
[----:B------:R-:W-:Y:S02]  /*8260*/  MOV R36, R6 ;  /* 0x0000000600247202 */ /* 0x000fe40000000f00 */
[C---:B------:R-:W-:Y:S02]  /*8270*/  @P2 IADD3 R10, -R9.reuse, RZ, RZ ;  /* 0x000000ff090a2210 */ /* 0x040fe40007ffe1ff */
[C---:B------:R-:W-:Y:S02]  /*8280*/  @P2 IADD3 R8, -R9.reuse, RZ, RZ ;  /* 0x000000ff09082210 */ /* 0x040fe40007ffe1ff */
[----:B------:R-:W-:Y:S02]  /*8290*/  LEA R2, P1, R10, R12, 0x1 ;  /* 0x0000000c0a027211 */ /* 0x000fe400078208ff */
[----:B------:R-:W-:Y:S02]  /*82a0*/  IADD3 R0, P3, R134, R8, RZ ;  /* 0x0000000886007210 */ /* 0x000fe40007f7e0ff */
[----:B------:R-:W-:Y:S02]  /*82b0*/  LEA.HI.X.SX32 R3, R10, R13, 0x1, P1 ;  /* 0x0000000d0a037211 */ /* 0x000fe400008f0eff */
[----:B------:R-:W-:Y:S02]  /*82c0*/  LEA R44, P1, R0, R108, 0x1 ;  /* 0x0000006c002c7211 */ /* 0x000fe400078208ff */
        /* <DEDUP_REMOVED lines=10> */
[----:B------:R-:W2:Y:S01]  /*8370*/  LD.E.128 R32, desc[UR6][R30.64] ;  /* 0x000000061e207980 */ /* 0x000ea2000c101d00 */
[--C-:B---3--:R-:W-:Y:S01]  /*8380*/  HADD2.F32 R3, -RZ, R45.reuse.H0_H0 ;  /* 0x2000002dff037230 */ /* 0x108fe20000004100 */
[----:B----4-:R-:W-:Y:S01]  /*8390*/  MOV R11, R13 ;  /* 0x0000000d000b7202 */ /* 0x010fe20000000f00 */
        /* <DEDUP_REMOVED lines=63> */
.L_x_7817:
[----:B------:R-:W-:Y:S05]  /*8790*/  BSYNC B0 ;  /* 0x0000000000007941 */ /* 0x000fea0003800000 */
.L_x_7816:
[----:B-----5:R3:W-:Y:S01]  /*87a0*/  ST.E.128 desc[UR6][R48.64+0x80], R4 ;  /* 0x0000800430007985 */ /* 0x0207e2000c101d06 */
[----:B------:R-:W-:Y:S03]  /*87b0*/  BSSY B0, `(.L_x_7818) ;  /* 0x000005f000007945 */ /* 0x000fe60003800000 */
[----:B----4-:R3:W5:Y:S01]  /*87c0*/  LD.E.128 R8, desc[UR6][R50.64+0x100] ;  /* 0x0001000632087980 */ /* 0x010762000c101d00 */
[----:B------:R-:W-:Y:S05]  /*87d0*/  @P0 BRA `(.L_x_7819) ;  /* 0x0000000400700947 */ /* 0x000fea0003800000 */
[----:B------:R-:W-:Y:S02]  /*87e0*/  LEA.HI R0, R25, R25, RZ, 0x1 ;  /* 0x0000001919007211 */ /* 0x000fe400078f08ff */
[----:B------:R-:W-:Y:S02]  /*87f0*/  LEA R12, P0, R81, R106, 0x1 ;  /* 0x0000006a510c7211 */ /* 0x000fe400078008ff */
[----:B------:R-:W-:Y:S02]  /*8800*/  SHF.R.S32.HI R0, RZ, 0x1, R0 ;  /* 0x00000001ff007819 */ /* 0x000fe40000011400 */
[----:B---3--:R-:W-:Y:S02]  /*8810*/  MOV R6, RZ ;  /* 0x000000ff00067202 */ /* 0x008fe40000000f00 */
        /* <DEDUP_REMOVED lines=8> */
[----:B------:R-:W-:Y:S02]  /*88a0*/  @P1 IADD3 R6, -R0, RZ, RZ ;  /* 0x000000ff00061210 */ /* 0x000fe40007ffe1ff */
        /* <DEDUP_REMOVED lines=79> */
.L_x_7819:
[----:B------:R-:W-:Y:S05]  /*8da0*/  BSYNC B0 ;  /* 0x0000000000007941 */ /* 0x000fea0003800000 */
.L_x_7818:
[----:B-----5:R4:W-:Y:S01]  /*8db0*/  ST.E.128 desc[UR6][R48.64+0x100], R8 ;  /* 0x0001000830007985 */ /* 0x0209e2000c101d06 */
[----:B------:R-:W-:Y:S01]  /*8dc0*/  ISETP.GE.AND P0, PT, R20, R25, PT ;  /* 0x000000191400720c */ /* 0x000fe20003f06270 */
[----:B------:R-:W-:Y:S02]  /*8dd0*/  BSSY B0, `(.L_x_7820) ;  /* 0x0000060000007945 */ /* 0x000fe40003800000 */
[----:B---3--:R4:W5:Y:S10]  /*8de0*/  LD.E.128 R4, desc[UR6][R50.64+0x180] ;  /* 0x0001800632047980 */ /* 0x008974000c101d00 */
        /* <DEDUP_REMOVED lines=14> */
[C---:B------:R-:W-:Y:S02]  /*8ed0*/  LEA R2, P0, R10.reuse, R12, 0x1 ;  /* 0x0000000c0a027211 */ /* 0x040fe400078008ff */
        /* <DEDUP_REMOVED lines=79> */
.L_x_7821:
[----:B------:R-:W-:Y:S05]  /*93d0*/  BSYNC B0 ;  /* 0x0000000000007941 */ /* 0x000fea0003800000 */
.L_x_7820:
[----:B-----5:R3:W-:Y:S02]  /*93e0*/  ST.E.128 desc[UR6][R48.64+0x180], R4 ;  /* 0x0001800430007985 */ /* 0x0207e4000c101d06 */
.L_x_7813:
[----:B------:R-:W-:Y:S05]  /*93f0*/  BSYNC B1 ;  /* 0x0000000000017941 */ /* 0x000fea0003800000 */
.L_x_7812:
[C---:B------:R-:W-:Y:S01]  /*9400*/  ISETP.GE.AND P0, PT, R138.reuse, R43, PT ;  /* 0x0000002b8a00720c */ /* 0x040fe20003f06270 */
[----:B------:R-:W-:Y:S03]  /*9410*/  BSSY B1, `(.L_x_7822) ;  /* 0x0000190000017945 */ /* 0x000fe60003800000 */
[----:B------:R-:W-:Y:S11]  /*9420*/  ISETP.GE.AND P0, PT, R138, R41, !P0 ;  /* 0x000000298a00720c */ /* 0x000ff60004706270 */
[----:B------:R-:W-:Y:S02]  /*9430*/  @!UPT UIADD3 URZ, URZ, URZ, URZ ;  /* 0x0000003f3f3ff290 */ /* 0x000fe4000fffe03f */
[----:B------:R-:W-:Y:S05]  /*9440*/  @!P0 BRA `(.L_x_7823) ;  /* 0x0000001800308947 */ /* 0x000fea0003800000 */
[----:B--2-4-:R-:W-:Y:S01]  /*9450*/  LEA R50, P4, R80, R106, 0x1 ;  /* 0x0000006a50327211 */ /* 0x014fe200078808ff */
[----:B------:R-:W-:Y:S01]  /*9460*/  BSSY B0, `(.L_x_7824) ;  /* 0x0000063000007945 */ /* 0x000fe20003800000 */
[----:B------:R-:W-:Y:S02]  /*9470*/  ISETP.GE.AND P3, PT, R26, R25, PT ;  /* 0x000000191a00720c */ /* 0x000fe40003f66270 */
[----:B------:R-:W-:Y:S02]  /*9480*/  LEA.HI.X R51, R80, R107, R77, 0x1, P4 ;  /* 0x0000006b50337211 */ /* 0x000fe400020f0c4d */
[----:B---3--:R-:W-:Y:S02]  /*9490*/  LEA R48, P2, R70, R158, 0x1 ;  /* 0x0000009e46307211 */ /* 0x008fe400078408ff */
[-C--:B------:R-:W-:Y:S01]  /*94a0*/  ISETP.GE.AND P1, PT, R22, R25.reuse, PT ;  /* 0x000000191600720c */ /* 0x080fe20003f26270 */
[----:B------:R2:W5:Y:S01]  /*94b0*/  LD.E.128 R8, desc[UR6][R50.64] ;  /* 0x0000000632087980 */ /* 0x000562000c101d00 */
[----:B------:R-:W-:Y:S02]  /*94c0*/  ISETP.GE.AND P0, PT, R21, R25, PT ;  /* 0x000000191500720c */ /* 0x000fe40003f06270 */
[----:B------:R-:W-:Y:S03]  /*94d0*/  LEA.HI.X R49, R70, R159, R71, 0x1, P2 ;  /* 0x0000009f46317211 */ /* 0x000fe600010f0c47 */
[----:B------:R-:W-:Y:S08]  /*94e0*/  @P3 BRA `(.L_x_7825) ;  /* 0x0000000400683947 */ /* 0x000ff00003800000 */
        /* <DEDUP_REMOVED lines=90> */
.L_x_7825:
[----:B------:R-:W-:Y:S05]  /*9a90*/  BSYNC B0 ;  /* 0x0000000000007941 */ /* 0x000fea0003800000 */
.L_x_7824:
[----:B-----5:R3:W-:Y:S01]  /*9aa0*/  ST.E.128 desc[UR6][R48.64], R8 ;  /* 0x0000000830007985 */ /* 0x0207e2000c101d06 */
[----:B------:R-:W-:Y:S03]  /*9ab0*/  BSSY B0, `(.L_x_7826) ;  /* 0x0000060000007945 */ /* 0x000fe60003800000 */
[----:B------:R3:W5:Y:S01]  /*9ac0*/  LD.E.128 R4, desc[UR6][R50.64+0x80] ;  /* 0x0000800632047980 */ /* 0x000762000c101d00 */
[----:B------:R-:W-:Y:S05]  /*9ad0*/  @P1 BRA `(.L_x_7827) ;  /* 0x0000000400741947 */ /* 0x000fea0003800000 */
[----:B---3--:R-:W-:Y:S02]  /*9ae0*/  LEA.HI R9, R25, R25, RZ, 0x1 ;  /* 0x0000001919097211 */ /* 0x008fe400078f08ff */
        /* <DEDUP_REMOVED lines=15> */
[C---:B------:R-:W-:Y:S02]  /*9be0*/  LEA R44, P1, R0.reuse, R108, 0x1 ;  /* 0x0000006c002c7211 */ /* 0x040fe400078208ff */
[-C--:B------:R-:W-:Y:S01]  /*9bf0*/  LEA.HI.X.SX32 R11, R11, R120.reuse, 0x1, P3 ;  /* 0x000000780b0b7211 */ /* 0x080fe200018f0eff */
        /* <DEDUP_REMOVED lines=75> */
.L_x_7827:
[----:B------:R-:W-:Y:S05]  /*a0b0*/  BSYNC B0 ;  /* 0x0000000000007941 */ /* 0x000fea0003800000 */
.L_x_7826:
[----:B-----5:R4:W-:Y:S01]  /*a0c0*/  ST.E.128 desc[UR6][R48.64+0x80], R4 ;  /* 0x0000800430007985 */ /* 0x0209e2000c101d06 */
[----:B------:R-:W-:Y:S03]  /*a0d0*/  BSSY B0, `(.L_x_7828) ;  /* 0x000005f000007945 */ /* 0x000fe60003800000 */
[----:B---3--:R4:W5:Y:S01]  /*a0e0*/  LD.E.128 R8, desc[UR6][R50.64+0x100] ;  /* 0x0001000632087980 */ /* 0x008962000c101d00 */
[----:B------:R-:W-:Y:S05]  /*a0f0*/  @P0 BRA `(.L_x_7829) ;  /* 0x0000000400700947 */ /* 0x000fea0003800000 */
[----:B------:R-:W-:Y:S02]  /*a100*/  LEA.HI R0, R25, R25, RZ, 0x1 ;  /* 0x0000001919007211 */ /* 0x000fe400078f08ff */
[----:B------:R-:W-:Y:S02]  /*a110*/  LEA R12, P0, R87, R106, 0x1 ;  /* 0x0000006a570c7211 */ /* 0x000fe400078008ff */
[----:B------:R-:W-:Y:S02]  /*a120*/  SHF.R.S32.HI R0, RZ, 0x1, R0 ;  /* 0x00000001ff007819 */ /* 0x000fe40000011400 */
[----:B----4-:R-:W-:Y:S02]  /*a130*/  MOV R5, RZ ;  /* 0x000000ff00057202 */ /* 0x010fe40000000f00 */
[-C--:B------:R-:W-:Y:S02]  /*a140*/  ISETP.GE.AND P1, PT, R21, R0.reuse, PT ;  /* 0x000000001500720c */ /* 0x080fe40003f26270 */
[----:B------:R-:W-:Y:S02]  /*a150*/  MOV R6, R0 ;  /* 0x0000000000067202 */ /* 0x000fe40000000f00 */
[----:B------:R-:W-:Y:S02]  /*a160*/  LEA.HI.X R13, R87, R107, R90, 0x1, P0 ;  /* 0x0000006b570d7211 */ /* 0x000fe400000f0c5a */
[----:B------:R-:W-:Y:S02]  /*a170*/  MOV R31, RZ ;  /* 0x000000ff001f7202 */ /* 0x000fe40000000f00 */
[----:B-----5:R-:W-:Y:S02]  /*a180*/  MOV R37, R11 ;  /* 0x0000000b00257202 */ /* 0x020fe40000000f00 */
        /* <DEDUP_REMOVED lines=9> */
[----:B------:R3:W4:Y:S01]  /*a220*/  LD.E.128 R12, desc[UR6][R2.64] ;  /* 0x00000006020c7980 */ /* 0x000722000c101d00 */
[----:B------:R-:W-:Y:S02]  /*a230*/  @P1 IADD3 R31, -R0, RZ, RZ ;  /* 0x000000ff001f1210 */ /* 0x000fe40007ffe1ff */
[----:B------:R-:W-:Y:S02]  /*a240*/  LEA.HI.X R45, R4, R109, R5, 0x1, P0 ;  /* 0x0000006d042d7211 */ /* 0x000fe400000f0c05 */
[----:B------:R-:W-:Y:S02]  /*a250*/  IADD3 R7, P0, R130, R31, RZ ;  /* 0x0000001f82077210 */ /* 0x000fe40007f1e0ff */
[----:B------:R-:W-:Y:S02]  /*a260*/  MOV R16, R8 ;  /* 0x0000000800107202 */ /* 0x000fe40000000f00 */
[----:B------:R-:W3:Y:S01]  /*a270*/  LD.E.128 R44, desc[UR6][R44.64] ;  /* 0x000000062c2c7980 */ /* 0x000ee2000c101d00 */
        /* <DEDUP_REMOVED lines=68> */
.L_x_7829:
[----:B------:R-:W-:Y:S05]  /*a6c0*/  BSYNC B0 ;  /* 0x0000000000007941 */ /* 0x000fea0003800000 */
.L_x_7828:
[----:B-----5:R3:W-:Y:S01]  /*a6d0*/  ST.E.128 desc[UR6][R48.64+0x100], R8 ;  /* 0x0001000830007985 */ /* 0x0207e2000c101d06 */
[----:B------:R-:W-:Y:S01]  /*a6e0*/  ISETP.GE.AND P0, PT, R20, R25, PT ;  /* 0x000000191400720c */ /* 0x000fe20003f06270 */
[----:B------:R-:W-:Y:S02]  /*a6f0*/  BSSY B0, `(.L_x_7830) ;  /* 0x0000060000007945 */ /* 0x000fe40003800000 */
[----:B----4-:R3:W5:Y:S10]  /*a700*/  LD.E.128 R4, desc[UR6][R50.64+0x180] ;  /* 0x0001800632047980 */ /* 0x010774000c101d00 */
        /* <DEDUP_REMOVED lines=94> */
.L_x_7831:
[----:B------:R-:W-:Y:S05]  /*acf0*/  BSYNC B0 ;  /* 0x0000000000007941 */ /* 0x000fea0003800000 */
.L_x_7830:
[----:B-----5:R4:W-:Y:S02]  /*ad00*/  ST.E.128 desc[UR6][R48.64+0x180], R4 ;  /* 0x0001800430007985 */ /* 0x0209e4000c101d06 */
.L_x_7823:
[----:B------:R-:W-:Y:S05]  /*ad10*/  BSYNC B1 ;  /* 0x0000000000017941 */ /* 0x000fea0003800000 */
.L_x_7822:
[C---:B------:R-:W-:Y:S01]  /*ad20*/  ISETP.GE.AND P0, PT, R136.reuse, R43, PT ;  /* 0x0000002b8800720c */ /* 0x040fe20003f06270 */
[----:B------:R-:W-:Y:S03]  /*ad30*/  BSSY B1, `(.L_x_7832) ;  /* 0x0000192000017945 */ /* 0x000fe60003800000 */
[----:B------:R-:W-:Y:S11]  /*ad40*/  ISETP.GE.AND P0, PT, R136, R41, !P0 ;  /* 0x000000298800720c */ /* 0x000ff60004706270 */
[----:B------:R-:W-:Y:S02]  /*ad50*/  @!UPT UIADD3 URZ, URZ, URZ, URZ ;  /* 0x0000003f3f3ff290 */ /* 0x000fe4000fffe03f */
[----:B------:R-:W-:Y:S05]  /*ad60*/  @!P0 BRA `(.L_x_7833) ;  /* 0x0000001800388947 */ /* 0x000fea0003800000 */
[----:B------:R-:W-:Y:S01]  /*ad70*/  IMAD R3, R161, 0x60, RZ ;  /* 0x00000060a1037824 */ /* 0x000fe200078e02ff */
[-C--:B------:R-:W-:Y:S01]  /*ad80*/  ISETP.GE.AND P0, PT, R26, R25.reuse, PT ;  /* 0x000000191a00720c */ /* 0x080fe20003f06270 */
[----:B------:R-:W-:Y:S01]  /*ad90*/  IMAD.WIDE.U32 R46, R160, 0x60, R106 ;  /* 0x00000060a02e7825 */ /* 0x000fe200078e006a */
[----:B------:R-:W-:Y:S01]  /*ada0*/  BSSY B0, `(.L_x_7834) ;  /* 0x0000063000007945 */ /* 0x000fe20003800000 */
[----:B------:R-:W-:Y:S02]  /*adb0*/  ISETP.GE.AND P2, PT, R22, R25, PT ;  /* 0x000000191600720c */ /* 0x000fe40003f46270 */
[----:B---34-:R-:W-:Y:S01]  /*adc0*/  IMAD R5, R167, 0x60, RZ ;  /* 0x00000060a7057824 */ /* 0x018fe200078e02ff */
[----:B------:R-:W-:Y:S01]  /*add0*/  IADD3 R47, R47, R3, RZ ;  /* 0x000000032f2f7210 */ /* 0x000fe20007ffe0ff */
[----:B------:R-:W-:Y:S01]  /*ade0*/  IMAD.WIDE.U32 R44, R166, 0x60, R158 ;  /* 0x00000060a62c7825 */ /* 0x000fe200078e009e */
[----:B------:R-:W-:Y:S03]  /*adf0*/  ISETP.GE.AND P1, PT, R21, R25, PT ;  /* 0x000000191500720c */ /* 0x000fe60003f26270 */
[----:B--2---:R2:W5:Y:S01]  /*ae00*/  LD.E.128 R8, desc[UR6][R46.64] ;  /* 0x000000062e087980 */ /* 0x004562000c101d00 */
[----:B------:R-:W-:Y:S01]  /*ae10*/  IADD3 R45, R45, R5, RZ ;  /* 0x000000052d2d7210 */ /* 0x000fe20007ffe0ff */
        /* <DEDUP_REMOVED lines=91> */
.L_x_7835:
[----:B------:R-:W-:Y:S05]  /*b3d0*/  BSYNC B0 ;  /* 0x0000000000007941 */ /* 0x000fea0003800000 */
.L_x_7834:
[----:B-----5:R3:W-:Y:S01]  /*b3e0*/  ST.E.128 desc[UR6][R44.64], R8 ;  /* 0x000000082c007985 */ /* 0x0207e2000c101d06 */
[----:B------:R-:W-:Y:S03]  /*b3f0*/  BSSY B0, `(.L_x_7836) ;  /* 0x0000060000007945 */ /* 0x000fe60003800000 */
[----:B------:R3:W5:Y:S01]  /*b400*/  LD.E.128 R4, desc[UR6][R46.64+0x80] ;  /* 0x000080062e047980 */ /* 0x000762000c101d00 */
[----:B------:R-:W-:Y:S05]  /*b410*/  @P2 BRA `(.L_x_7837) ;  /* 0x0000000400742947 */ /* 0x000fea0003800000 */
[----:B---3--:R-:W-:Y:S02]  /*b420*/  LEA.HI R9, R25, R25, RZ, 0x1 ;  /* 0x0000001919097211 */ /* 0x008fe400078f08ff */
[----:B------:R-:W-:Y:S02]  /*b430*/  IADD3 R12, P0, R106, R98, RZ ;  /* 0x000000626a0c7210 */ /* 0x000fe40007f1e0ff */
[----:B------:R-:W-:Y:S02]  /*b440*/  SHF.R.S32.HI R9, RZ, 0x1, R9 ;  /* 0x00000001ff097819 */ /* 0x000fe40000011409 */
[----:B------:R-:W-:Y:S02]  /*b450*/  MOV R8, RZ ;  /* 0x000000ff00087202 */ /* 0x000fe40000000f00 */
[-C--:B------:R-:W-:Y:S02]  /*b460*/  ISETP.GE.AND P2, PT, R22, R9.reuse, PT ;  /* 0x000000091600720c */ /* 0x080fe40003f46270 */
[----:B------:R-:W-:Y:S02]  /*b470*/  MOV R10, R9 ;  /* 0x00000009000a7202 */ /* 0x000fe40000000f00 */
[----:B------:R-:W-:Y:S02]  /*b480*/  IADD3.X R13, R107, R97, RZ, P0, !PT ;  /* 0x000000616b0d7210 */ /* 0x000fe400007fe4ff */
        /* <DEDUP_REMOVED lines=86> */
.L_x_7837:
[----:B------:R-:W-:Y:S05]  /*b9f0*/  BSYNC B0 ;  /* 0x0000000000007941 */ /* 0x000fea0003800000 */
.L_x_7836:
[----:B-----5:R4:W-:Y:S01]  /*ba00*/  ST.E.128 desc[UR6][R44.64+0x80], R4 ;  /* 0x000080042c007985 */ /* 0x0209e2000c101d06 */
[----:B------:R-:W-:Y:S03]  /*ba10*/  BSSY B0, `(.L_x_7838) ;  /* 0x000005f000007945 */ /* 0x000fe60003800000 */
[----:B---3--:R4:W5:Y:S01]  /*ba20*/  LD.E.128 R8, desc[UR6][R46.64+0x100] ;  /* 0x000100062e087980 */ /* 0x008962000c101d00 */
[----:B------:R-:W-:Y:S05]  /*ba30*/  @P1 BRA `(.L_x_7839) ;  /* 0x0000000400701947 */ /* 0x000fea0003800000 */
[----:B------:R-:W-:Y:S02]  /*ba40*/  LEA.HI R0, R25, R25, RZ, 0x1 ;  /* 0x0000001919007211 */ /* 0x000fe400078f08ff */
[----:B------:R-:W-:Y:S02]  /*ba50*/  IADD3 R12, P0, R106, R100, RZ ;  /* 0x000000646a0c7210 */ /* 0x000fe40007f1e0ff */
[----:B------:R-:W-:Y:S02]  /*ba60*/  SHF.R.S32.HI R0, RZ, 0x1, R0 ;  /* 0x00000001ff007819 */ /* 0x000fe40000011400 */
[----:B----4-:R-:W-:Y:S02]  /*ba70*/  MOV R6, RZ ;  /* 0x000000ff00067202 */ /* 0x010fe40000000f00 */
        /* <DEDUP_REMOVED lines=88> */
.L_x_7839:
[----:B------:R-:W-:Y:S05]  /*c000*/  BSYNC B0 ;  /* 0x0000000000007941 */ /* 0x000fea0003800000 */
.L_x_7838:
[----:B-----5:R3:W-:Y:S01]  /*c010*/  ST.E.128 desc[UR6][R44.64+0x100], R8 ;  /* 0x000100082c007985 */ /* 0x0207e2000c101d06 */
[----:B------:R-:W-:Y:S01]  /*c020*/  ISETP.GE.AND P0, PT, R20, R25, PT ;  /* 0x000000191400720c */ /* 0x000fe20003f06270 */
[----:B------:R-:W-:Y:S02]  /*c030*/  BSSY B0, `(.L_x_7840) ;  /* 0x0000060000007945 */ /* 0x000fe40003800000 */
[----:B----4-:R3:W5:Y:S10]  /*c040*/  LD.E.128 R4, desc[UR6][R46.64+0x180] ;  /* 0x000180062e047980 */ /* 0x010774000c101d00 */
        /* <DEDUP_REMOVED lines=94> */
.L_x_7841:
[----:B------:R-:W-:Y:S05]  /*c630*/  BSYNC B0 ;  /* 0x0000000000007941 */ /* 0x000fea0003800000 */
.L_x_7840:
[----:B-----5:R4:W-:Y:S02]  /*c640*/  ST.E.128 desc[UR6][R44.64+0x180], R4 ;  /* 0x000180042c007985 */ /* 0x0209e4000c101d06 */
.L_x_7833:
[----:B------:R-:W-:Y:S05]  /*c650*/  BSYNC B1 ;  /* 0x0000000000017941 */ /* 0x000fea0003800000 */
.L_x_7832:
[----:B------:R-:W5:Y:S02]  /*c660*/  LD.E R3, desc[UR6][R18.64+0xd0] ;  /* 0x0000d00612037980 */ /* 0x000f64000c101900 */
[----:B-----5:R-:W-:Y:S05]  /*c670*/  IMAD.U32 R3, R3, -0x20, RZ ;  /* 0xffffffe003037824 */ /* 0x020fea00078e00ff */
[C---:B------:R-:W-:Y:S02]  /*c680*/  LEA R110, P1, R3.reuse, R110, 0x1 ;  /* 0x0000006e036e7211 */ /* 0x040fe400078208ff */
[C---:B------:R-:W-:Y:S02]  /*c690*/  LEA R108, P0, R3.reuse, R108, 0x1 ;  /* 0x0000006c036c7211 */ /* 0x040fe400078008ff */
[C---:B------:R-:W-:Y:S02]  /*c6a0*/  LEA.HI.X.SX32 R111, R3.reuse, R111, 0x1, P1 ;  /* 0x0000006f036f7211 */ /* 0x040fe400008f0eff */
[----:B------:R-:W-:Y:S01]  /*c6b0*/  LEA.HI.X.SX32 R109, R3, R109, 0x1, P0 ;  /* 0x0000006d036d7211 */ /* 0x000fe200000f0eff */
[----:B------:R-:W-:Y:S05]  /*c6c0*/  BRA `(.L_x_7801) ;  /* 0x0000000000d07947 */ /* 0x000fea0003800000 */
.L_x_7791:
[----:B------:R-:W2:Y:S01]  /*c6d0*/  @P0 LD.E.128 R36, desc[UR6][R106.64] ;  /* 0x000000066a240980 */ /* 0x000ea2000c101d00 */
[C---:B------:R-:W-:Y:S04]  /*c6e0*/  @P4 LEA R46, P1, R78.reuse, R106, 0x1 ;  /* 0x0000006a4e2e4211 */ /* 0x040fe800078208ff */
[----:B------:R-:W-:Y:S01]  /*c6f0*/  @P4 LEA.HI.X R47, R78, R107, R75, 0x1, P1 ;  /* 0x0000006b4e2f4211 */ /* 0x000fe200008f0c4b */
[----:B--2---:R-:W-:Y:S04]  /*c700*/  @P0 ST.E.128 desc[UR6][R158.64], R36 ;  /* 0x000000249e000985 */ /* 0x004fe8000c101d06 */
[----:B------:R-:W2:Y:S04]  /*c710*/  @P0 LD.E.128 R8, desc[UR6][R106.64+0x80] ;  /* 0x000080066a080980 */ /* 0x000ea8000c101d00 */
[----:B--2---:R1:W-:Y:S04]  /*c720*/  @P0 ST.E.128 desc[UR6][R158.64+0x80], R8 ;  /* 0x000080089e000985 */ /* 0x0043e8000c101d06 */
[----:B------:R-:W2:Y:S04]  /*c730*/  @P0 LD.E.128 R4, desc[UR6][R106.64+0x100] ;  /* 0x000100066a040980 */ /* 0x000ea8000c101d00 */
[----:B--2---:R2:W-:Y:S04]  /*c740*/  @P0 ST.E.128 desc[UR6][R158.64+0x100], R4 ;  /* 0x000100049e000985 */ /* 0x0045e8000c101d06 */
[----:B------:R-:W3:Y:S04]  /*c750*/  @P0 LD.E.128 R32, desc[UR6][R106.64+0x180] ;  /* 0x000180066a200980 */ /* 0x000ee8000c101d00 */
[----:B---3--:R3:W-:Y:S01]  /*c760*/  @P0 ST.E.128 desc[UR6][R158.64+0x180], R32 ;  /* 0x000180209e000985 */ /* 0x0087e2000c101d06 */
[C---:B------:R-:W-:Y:S03]  /*c770*/  @P4 LEA R44, P0, R72.reuse, R158, 0x1 ;  /* 0x0000009e482c4211 */ /* 0x040fe600078008ff */
[----:B------:R-:W4:Y:S01]  /*c780*/  @P4 LD.E.128 R12, desc[UR6][R46.64] ;  /* 0x000000062e0c4980 */ /* 0x000f22000c101d00 */
        /* <DEDUP_REMOVED lines=11> */
[----:B------:R-:W-:Y:S01]  /*c840*/  @P1 IMAD R0, R161, 0x60, RZ ;  /* 0x00000060a1001824 */ /* 0x000fe200078e02ff */
[----:B----4-:R-:W-:Y:S04]  /*c850*/  @P4 ST.E.128 desc[UR6][R44.64], R12 ;  /* 0x0000000c2c004985 */ /* 0x010fe8000c101d06 */
[----:B-1----:R-:W4:Y:S04]  /*c860*/  @P4 LD.E.128 R8, desc[UR6][R46.64+0x80] ;  /* 0x000080062e084980 */ /* 0x002f28000c101d00 */
[----:B----4-:R-:W-:Y:S04]  /*c870*/  @P4 ST.E.128 desc[UR6][R44.64+0x80], R8 ;  /* 0x000080082c004985 */ /* 0x010fe8000c101d06 */
[----:B--2---:R-:W2:Y:S04]  /*c880*/  @P4 LD.E.128 R4, desc[UR6][R46.64+0x100] ;  /* 0x000100062e044980 */ /* 0x004ea8000c101d00 */
[----:B--2---:R-:W-:Y:S04]  /*c890*/  @P4 ST.E.128 desc[UR6][R44.64+0x100], R4 ;  /* 0x000100042c004985 */ /* 0x004fe8000c101d06 */
[----:B------:R-:W2:Y:S04]  /*c8a0*/  @P4 LD.E.128 R36, desc[UR6][R46.64+0x180] ;  /* 0x000180062e244980 */ /* 0x000ea8000c101d00 */
[----:B--2---:R1:W-:Y:S04]  /*c8b0*/  @P4 ST.E.128 desc[UR6][R44.64+0x180], R36 ;  /* 0x000180242c004985 */ /* 0x0043e8000c101d06 */
[----:B---3--:R-:W2:Y:S01]  /*c8c0*/  @P0 LD.E.128 R32, desc[UR6][R30.64] ;  /* 0x000000061e200980 */ /* 0x008ea2000c101d00 */
[----:B-1----:R-:W-:Y:S04]  /*c8d0*/  @P1 IMAD.WIDE.U32 R36, R160, 0x60, R106 ;  /* 0x00000060a0241825 */ /* 0x002fe800078e006a */
[----:B------:R-:W-:Y:S02]  /*c8e0*/  @P1 IMAD.IADD R37, R37, 0x1, R0 ;  /* 0x0000000125251824 */ /* 0x000fe400078e0200 */
[----:B------:R-:W-:Y:S01]  /*c8f0*/  @P1 IMAD R0, R167, 0x60, RZ ;  /* 0x00000060a7001824 */ /* 0x000fe200078e02ff */
[----:B--2---:R1:W-:Y:S04]  /*c900*/  @P0 ST.E.128 desc[UR6][R2.64], R32 ;  /* 0x0000002002000985 */ /* 0x0043e8000c101d06 */
[----:B------:R-:W2:Y:S04]  /*c910*/  @P0 LD.E.128 R12, desc[UR6][R30.64+0x80] ;  /* 0x000080061e0c0980 */ /* 0x000ea8000c101d00 */
[----:B--2---:R2:W-:Y:S04]  /*c920*/  @P0 ST.E.128 desc[UR6][R2.64+0x80], R12 ;  /* 0x0000800c02000985 */ /* 0x0045e8000c101d06 */
[----:B------:R-:W3:Y:S04]  /*c930*/  @P0 LD.E.128 R8, desc[UR6][R30.64+0x100] ;  /* 0x000100061e080980 */ /* 0x000ee8000c101d00 */
[----:B---3--:R3:W-:Y:S04]  /*c940*/  @P0 ST.E.128 desc[UR6][R2.64+0x100], R8 ;  /* 0x0001000802000985 */ /* 0x0087e8000c101d06 */
[----:B------:R4:W5:Y:S02]  /*c950*/  @P0 LD.E.128 R4, desc[UR6][R30.64+0x180] ;  /* 0x000180061e040980 */ /* 0x000964000c101d00 */
[----:B----4-:R-:W-:Y:S04]  /*c960*/  @P1 IMAD.WIDE.U32 R30, R166, 0x60, R158 ;  /* 0x00000060a61e1825 */ /* 0x010fe800078e009e */
[----:B------:R-:W-:Y:S01]  /*c970*/  @P1 IMAD.IADD R31, R31, 0x1, R0 ;  /* 0x000000011f1f1824 */ /* 0x000fe200078e0200 */
[----:B-----5:R4:W-:Y:S04]  /*c980*/  @P0 ST.E.128 desc[UR6][R2.64+0x180], R4 ;  /* 0x0001800402000985 */ /* 0x0209e8000c101d06 */
[----:B-1----:R-:W5:Y:S04]  /*c990*/  @P1 LD.E.128 R32, desc[UR6][R36.64] ;  /* 0x0000000624201980 */ /* 0x002f68000c101d00 */
[----:B-----5:R1:W-:Y:S04]  /*c9a0*/  @P1 ST.E.128 desc[UR6][R30.64], R32 ;  /* 0x000000201e001985 */ /* 0x0203e8000c101d06 */
[----:B--2---:R-:W2:Y:S04]  /*c9b0*/  @P1 LD.E.128 R12, desc[UR6][R36.64+0x80] ;  /* 0x00008006240c1980 */ /* 0x004ea8000c101d00 */
[----:B--2---:R1:W-:Y:S04]  /*c9c0*/  @P1 ST.E.128 desc[UR6][R30.64+0x80], R12 ;  /* 0x0000800c1e001985 */ /* 0x0043e8000c101d06 */
[----:B---3--:R-:W2:Y:S04]  /*c9d0*/  @P1 LD.E.128 R8, desc[UR6][R36.64+0x100] ;  /* 0x0001000624081980 */ /* 0x008ea8000c101d00 */
[----:B--2---:R1:W-:Y:S04]  /*c9e0*/  @P1 ST.E.128 desc[UR6][R30.64+0x100], R8 ;  /* 0x000100081e001985 */ /* 0x0043e8000c101d06 */
[----:B----4-:R-:W2:Y:S04]  /*c9f0*/  @P1 LD.E.128 R4, desc[UR6][R36.64+0x180] ;  /* 0x0001800624041980 */ /* 0x010ea8000c101d00 */
[----:B--2---:R1:W-:Y:S02]  /*ca00*/  @P1 ST.E.128 desc[UR6][R30.64+0x180], R4 ;  /* 0x000180041e001985 */ /* 0x0043e4000c101d06 */
.L_x_7801:
[----:B------:R-:W-:Y:S05]  /*ca10*/  BSYNC B2 ;  /* 0x0000000000027941 */ /* 0x000fea0003800000 */
.L_x_7790:
[----:B------:R-:W-:Y:S01]  /*ca20*/  ISETP.NE.U32.AND P1, PT, R236, RZ, PT ;  /* 0x000000ffec00720c */ /* 0x000fe20003f25070 */
[----:B------:R-:W5:Y:S01]  /*ca30*/  LD.E R3, desc[UR6][R18.64+0x128] ;  /* 0x0001280612037980 */ /* 0x000f62000c101900 */
[----:B------:R-:W-:Y:S02]  /*ca40*/  BSSY B0, `(.L_x_7842) ;  /* 0x0000060000007945 */ /* 0x000fe40003800000 */
[----:B------:R-:W-:Y:S01]  /*ca50*/  ISETP.NE.AND.EX P1, PT, R237, RZ, PT, P1 ;  /* 0x000000ffed00720c */ /* 0x000fe20003f25310 */
[----:B-----5:R-:W-:Y:S05]  /*ca60*/  IMAD.U32 R3, R3, -0x40, RZ ;  /* 0xffffffc003037824 */ /* 0x020fea00078e00ff */
[C---:B-12---:R-:W-:Y:S04]  /*ca70*/  LEA R106, P0, R3.reuse, R106, 0x1 ;  /* 0x0000006a036a7211 */ /* 0x046fe800078008ff */
[----:B------:R-:W-:Y:S03]  /*ca80*/  LEA.HI.X.SX32 R107, R3, R107, 0x1, P0 ;  /* 0x0000006b036b7211 */ /* 0x000fe600000f0eff */
[----:B------:R-:W-:Y:S06]  /*ca90*/  @!P1 BRA `(.L_x_7843) ;  /* 0x0000000400409947 */ /* 0x000fec0003800000 */
[----:B------:R-:W-:Y:S04]  /*caa0*/  IADD3 R3, R17, -0x1, RZ ;  /* 0xffffffff11037810 */ /* 0x000fe80007ffe0ff */
[----:B------:R-:W-:Y:S11]  /*cab0*/  ISETP.GT.AND P0, PT, R3, R74, PT ;  /* 0x0000004a0300720c */ /* 0x000ff60003f04270 */
[----:B------:R-:W-:Y:S02]  /*cac0*/  @!UPT UIADD3 URZ, URZ, URZ, URZ ;  /* 0x0000003f3f3ff290 */ /* 0x000fe4000fffe03f */
[----:B------:R-:W-:Y:S05]  /*cad0*/  @!P0 BRA `(.L_x_7844) ;  /* 0x0000000400588947 */ /* 0x000fea0003800000 */
[----:B---34-:R-:W-:Y:S01]  /*cae0*/  IMAD.MOV.U32 R10, RZ, RZ, RZ ;  /* 0x000000ffff0a7224 */ /* 0x018fe200078e00ff */
        /* <DEDUP_REMOVED lines=10> */
[----:B------:R-:W-:Y:S07]  /*cb90*/  IADD3 R0, R24, -0x80, RZ ;  /* 0xffffff8018007810 */ /* 0x000fee0007ffe0ff */
        /* <DEDUP_REMOVED lines=19> */
[-C--:B------:R-:W-:Y:S01]  /*ccd0*/  LOP3.LUT R5, R23, R2.reuse, RZ, 0x3c, !PT ;  /* 0x0000000217057212 */ /* 0x080fe200078e3cff */
[----:B------:R-:W5:Y:S01]  /*cce0*/  LD.E.64 R8, desc[UR6][R18.64+0x28] ;  /* 0x0000280612087980 */ /* 0x000f62000c101b00 */
[-C--:B------:R-:W-:Y:S02]  /*ccf0*/  LOP3.LUT R3, R0, R2.reuse, RZ, 0x3c, !PT ;  /* 0x0000000200037212 */ /* 0x080fe400078e3cff */
[----:B------:R-:W-:Y:S02]  /*cd00*/  ISETP.GE.AND P2, PT, R5, RZ, PT ;  /* 0x000000ff0500720c */ /* 0x000fe40003f46270 */
[----:B------:R-:W-:Y:S02]  /*cd10*/  ISETP.GE.AND P1, PT, R3, RZ, PT ;  /* 0x000000ff0300720c */ /* 0x000fe40003f26270 */
[----:B------:R-:W-:Y:S01]  /*cd20*/  LOP3.LUT R3, RZ, R2, RZ, 0x33, !PT ;  /* 0x00000002ff037212 */ /* 0x000fe200078e33ff */
[----:B------:R-:W-:Y:S01]  /*cd30*/  @P4 VIADD R4, R4, 0x1 ;  /* 0x0000000104044836 */ /* 0x000fe20000000000 */
[----:B------:R-:W-:Y:S01]  /*cd40*/  IADD3 R0, -R23, R0, RZ ;  /* 0x0000000017007210 */ /* 0x000fe20007ffe1ff */
        /* <DEDUP_REMOVED lines=8> */
[C---:B------:R-:W-:Y:S01]  /*cdd0*/  LEA.HI.X.SX32 R25, R3.reuse, R237, 0x2, P0 ;  /* 0x000000ed03197211 */ /* 0x040fe200000f16ff */
[----:B------:R-:W-:Y:S02]  /*cde0*/  IMAD.IADD R3, R3, 0x1, -R4 ;  /* 0x0000000103037824 */ /* 0x000fe400078e0a04 */
[----:B------:R-:W3:Y:S02]  /*cdf0*/  LD.E R5, desc[UR6][R30.64] ;  /* 0x000000061e057980 */ /* 0x000ee4000c101900 */
[----:B------:R-:W-:Y:S02]  /*ce00*/  IMAD R0, R3, R2, R0 ;  /* 0x0000000203007224 */ /* 0x000fe400078e0200 */
[----:B------:R-:W3:Y:S02]  /*ce10*/  LD.E R6, desc[UR6][R24.64] ;  /* 0x0000000618067980 */ /* 0x000ee4000c101900 */
[----:B----4-:R-:W-:Y:S01]  /*ce20*/  IMAD R4, R13, R0, RZ ;  /* 0x000000000d047224 */ /* 0x010fe200078e02ff */
[----:B---3--:R-:W-:Y:S02]  /*ce30*/  IADD3 R5, -R6, R5, RZ ;  /* 0x0000000506057210 */ /* 0x008fe40007ffe1ff */
[----:B------:R-:W-:Y:S02]  /*ce40*/  SHF.R.S32.HI R6, RZ, 0x1f, R0 ;  /* 0x0000001fff067819 */ /* 0x000fe40000011400 */
[----:B------:R-:W-:Y:S01]  /*ce50*/  SHF.R.S32.HI R7, RZ, 0x1f, R5 ;  /* 0x0000001fff077819 */ /* 0x000fe20000011405 */
[----:B------:R-:W-:Y:S02]  /*ce60*/  IMAD R3, R15, R5, RZ ;  /* 0x000000050f037224 */ /* 0x000fe400078e02ff */
[----:B------:R-:W-:Y:S02]  /*ce70*/  IMAD R4, R12, R6, R4 ;  /* 0x000000060c047224 */ /* 0x000fe400078e0204 */
[C---:B------:R-:W-:Y:S02]  /*ce80*/  IMAD R3, R14.reuse, R7, R3 ;  /* 0x000000070e037224 */ /* 0x040fe400078e0203 */
[-C--:B------:R-:W-:Y:S04]  /*ce90*/  IMAD.WIDE.U32 R14, R14, R5.reuse, RZ ;  /* 0x000000050e0e7225 */ /* 0x080fe800078e00ff */
[----:B------:R-:W-:Y:S04]  /*cea0*/  IMAD.WIDE.U32 R12, R12, R0, RZ ;  /* 0x000000000c0c7225 */ /* 0x000fe800078e00ff */
[----:B------:R-:W-:Y:S01]  /*ceb0*/  IMAD.IADD R15, R15, 0x1, R3 ;  /* 0x000000010f0f7824 */ /* 0x000fe200078e0203 */
[----:B------:R-:W-:Y:S01]  /*cec0*/  IADD3 R13, R13, R4, RZ ;  /* 0x000000040d0d7210 */ /* 0x000fe20007ffe0ff */
[----:B--2---:R-:W-:Y:S02]  /*ced0*/  IMAD R3, R11, R0, RZ ;  /* 0x000000000b037224 */ /* 0x004fe400078e02ff */
[----:B------:R-:W-:Y:S04]  /*cee0*/  IMAD.WIDE.U32 R14, R0, R10, R14 ;  /* 0x0000000a000e7225 */ /* 0x000fe800078e000e */
[----:B-----5:R-:W-:Y:S01]  /*cef0*/  IMAD R0, R9, R5, RZ ;  /* 0x0000000509007224 */ /* 0x020fe200078e02ff */
[----:B------:R-:W-:Y:S01]  /*cf00*/  LEA R158, P0, R14, R158, 0x1 ;  /* 0x0000009e0e9e7211 */ /* 0x000fe200078008ff */
[----:B------:R-:W-:Y:S02]  /*cf10*/  IMAD R3, R10, R6, R3 ;  /* 0x000000060a037224 */ /* 0x000fe400078e0203 */
[----:B------:R-:W-:Y:S04]  /*cf20*/  IMAD.WIDE.U32 R12, R5, R8, R12 ;  /* 0x00000008050c7225 */ /* 0x000fe800078e000c */
[----:B------:R-:W-:Y:S01]  /*cf30*/  IMAD R0, R8, R7, R0 ;  /* 0x0000000708007224 */ /* 0x000fe200078e0200 */
[----:B------:R-:W-:Y:S01]  /*cf40*/  LEA R113, P1, R12, R113, 0x1 ;  /* 0x000000710c717211 */ /* 0x000fe200078208ff */
[----:B------:R-:W-:Y:S03]  /*cf50*/  IMAD.IADD R3, R15, 0x1, R3 ;  /* 0x000000010f037824 */ /* 0x000fe600078e0203 */
[----:B------:R-:W-:Y:S02]  /*cf60*/  IADD3 R5, R13, R0, RZ ;  /* 0x000000000d057210 */ /* 0x000fe40007ffe0ff */
[----:B------:R-:W-:Y:S02]  /*cf70*/  LEA.HI.X R159, R14, R159, R3, 0x1, P0 ;  /* 0x0000009f0e9f7211 */ /* 0x000fe400000f0c03 */
[----:B------:R-:W-:Y:S01]  /*cf80*/  LEA.HI.X R112, R12, R112, R5, 0x1, P1 ;  /* 0x000000700c707211 */ /* 0x000fe200008f0c05 */
[----:B------:R-:W-:Y:S05]  /*cf90*/  BRA `(.L_x_7844) ;  /* 0x0000000000287947 */ /* 0x000fea0003800000 */
.L_x_7843:
[----:B------:R-:W2:Y:S01]  /*cfa0*/  LD.E R0, desc[UR6][R18.64+0x40] ;  /* 0x0000400612007980 */ /* 0x000ea2000c101900 */
[----:B---34-:R-:W-:Y:S02]  /*cfb0*/  IMAD.MOV.U32 R4, RZ, RZ, R113 ;  /* 0x000000ffff047224 */ /* 0x018fe400078e0071 */
[----:B------:R-:W-:Y:S01]  /*cfc0*/  IMAD.MOV.U32 R5, RZ, RZ, R112 ;  /* 0x000000ffff057224 */ /* 0x000fe200078e0070 */
[----:B------:R-:W3:Y:S02]  /*cfd0*/  LD.E R3, desc[UR6][R18.64+0x38] ;  /* 0x0000380612037980 */ /* 0x000ee4000c101900 */
[----:B---3--:R-:W-:Y:S02]  /*cfe0*/  IMAD.U32 R3, R3, -0x40, RZ ;  /* 0xffffffc003037824 */ /* 0x008fe400078e00ff */
[----:B--2---:R-:W-:Y:S03]  /*cff0*/  IMAD.U32 R0, R0, -0x40, RZ ;  /* 0xffffffc000007824 */ /* 0x004fe600078e00ff */
[C---:B------:R-:W-:Y:S02]  /*d000*/  LEA R158, P0, R3.reuse, R158, 0x1 ;  /* 0x0000009e039e7211 */ /* 0x040fe400078008ff */
[C---:B------:R-:W-:Y:S02]  /*d010*/  LEA R113, P1, R0.reuse, R4, 0x1 ;  /* 0x0000000400717211 */ /* 0x040fe400078208ff */
[----:B------:R-:W-:Y:S02]  /*d020*/  LEA.HI.X.SX32 R159, R3, R159, 0x1, P0 ;  /* 0x0000009f039f7211 */ /* 0x000fe400000f0eff */
[----:B------:R-:W-:Y:S09]  /*d030*/  LEA.HI.X.SX32 R112, R0, R5, 0x1, P1 ;  /* 0x0000000500707211 */ /* 0x000ff200008f0eff */
.L_x_7844:
[----:B------:R-:W-:Y:S05]  /*d040*/  BSYNC B0 ;  /* 0x0000000000007941 */ /* 0x000fea0003800000 */
.L_x_7842:
[----:B------:R-:W-:Y:S04]  /*d050*/  IADD3 R17, R17, -0x1, RZ ;  /* 0xffffffff11117810 */ /* 0x000fe80007ffe0ff */
[----:B------:R-:W-:Y:S11]  /*d060*/  ISETP.GT.AND P0, PT, R17, R74, PT ;  /* 0x0000004a1100720c */ /* 0x000ff60003f04270 */
[----:B------:R-:W-:Y:S02]  /*d070*/  @!UPT UIADD3 URZ, URZ, URZ, URZ ;  /* 0x0000003f3f3ff290 */ /* 0x000fe4000fffe03f */
[----:B------:R-:W-:Y:S05]  /*d080*/  @P0 BRA `(.L_x_7845) ;  /* 0xffffff5800900947 */ /* 0x000fea000383ffff */
.L_x_7789:
[----:B------:R-:W-:Y:S05]  /*d090*/  WARPSYNC.ALL ;  /* 0x0000000000007948 */ /* 0x000fea0003800000 */
[----:B------:R-:W-:Y:S06]  /*d0a0*/  BAR.SYNC.DEFER_BLOCKING 0x0 ;  /* 0x0000000000007b1d */ /* 0x000fec0000010000 */
[----:B------:R-:W2:Y:S02]  /*d0b0*/  LD.E R3, desc[UR6][R18.64+0xd0] ;  /* 0x0000d00612037980 */ /* 0x000ea4000c101900 */
[----:B------:R-:W1:Y:S01]  /*d0c0*/  S2UR UR4, SR_CgaCtaId ;  /* 0x00000000000479c3 */ /* 0x000e620000008800 */
[----:B------:R-:W-:Y:S01]  /*d0d0*/  UMOV UR5, 0x400 ;  /* 0x0000040000057882 */ /* 0x000fe20000000000 */
[----:B------:R-:W-:Y:S01]  /*d0e0*/  BSSY B2, `(.L_x_7846) ;  /* 0x000090a000027945 */ /* 0x000fe20003800000 */
[C---:B---34-:R-:W-:Y:S01]  /*d0f0*/  SHF.L.U64.HI R5, R150.reuse, 0x4, R151 ;  /* 0x0000000496057819 */ /* 0x058fe20000010297 */
        /* <DEDUP_REMOVED lines=13> */
[----:B------:R-:W-:-:S05]  /*d1d0*/  @P1 LEA.HI.X R11, R235, R9, R66, 0x2, P0 ;  /* 0x00000009eb0b1211 */ /* 0x000fca00000f1442 */
[----:B------:R-:W2:Y:S01]  /*d1e0*/  @P1 LD.E R2, desc[UR6][R10.64] ;  /* 0x000000060a021980 */ /* 0x000ea2000c101900 */
[CC--:B------:R-:W-:Y:S02]  /*d1f0*/  LEA R9, P0, R150.reuse, R146.reuse, 0x5 ;  /* 0x0000009296097211 */ /* 0x0c0fe400078028ff */
[----:B------:R-:W-:Y:S02]  /*d200*/  LEA.HI R13, R3, R3, RZ, 0x1 ;  /* 0x00000003030d7211 */ /* 0x000fe400078f08ff */
[----:B------:R-:W-:Y:S02]  /*d210*/  IADD3 R7, P1, R7, R146, RZ ;  /* 0x0000009207077210 */ /* 0x000fe40007f3e0ff */
[----:B------:R-:W-:Y:S02]  /*d220*/  LEA.HI.X R6, R150, R149, R151, 0x5, P0 ;  /* 0x0000009596067211 */ /* 0x000fe400000f2c97 */
[-C--:B-----5:R-:W-:Y:S02]  /*d230*/  LEA R24, P0, R9, R152.reuse, 0x1 ;  /* 0x0000009809187211 */ /* 0x0a0fe400078008ff */
[----:B------:R-:W-:Y:S01]  /*d240*/  SHF.R.S32.HI R13, RZ, 0x1, R13 ;  /* 0x00000001ff0d7819 */ /* 0x000fe2000001140d */
[----:B------:R-:W-:Y:S01]  /*d250*/  IMAD.X R5, R5, 0x1, R149, P1 ;  /* 0x0000000105057824 */ /* 0x000fe200008e0695 */
[----:B---3--:R-:W-:Y:S01]  /*d260*/  ISETP.NE.AND P4, PT, R0, RZ, PT ;  /* 0x000000ff0000720c */ /* 0x008fe20003f85270 */
[----:B------:R-:W-:Y:S01]  /*d270*/  IMAD.MOV.U32 R148, RZ, RZ, R146 ;  /* 0x000000ffff947224 */ /* 0x000fe200078e0092 */
[----:B------:R-:W-:-:S02]  /*d280*/  LEA R44, P2, R146, R152, 0x1 ;  /* 0x00000098922c7211 */ /* 0x000fc400078408ff */
[----:B------:R-:W-:Y:S02]  /*d290*/  LEA R30, P1, R7, R152, 0x1 ;  /* 0x00000098071e7211 */ /* 0x000fe400078208ff */
[----:B------:R-:W-:Y:S01]  /*d2a0*/  LEA.HI.X R25, R9, R153, R6, 0x1, P0 ;  /* 0x0000009909197211 */ /* 0x000fe200000f0c06 */
        /* <DEDUP_REMOVED lines=20> */
[----:B-1----:R-:W-:Y:S08]  /*d3f0*/  @!P4 BRA `(.L_x_7848) ;  /* 0x000000300048c947 */ /* 0x002ff00003800000 */
[----:B------:R-:W-:Y:S04]  /*d400*/  BSSY B1, `(.L_x_7849) ;  /* 0x00000be000017945 */ /* 0x000fe80003800000 */
[----:B------:R-:W-:Y:S05]  /*d410*/  @!P0 BRA `(.L_x_7850) ;  /* 0x0000000800f08947 */ /* 0x000fea0003800000 */
[----:B------:R1:W5:Y:S01]  /*d420*/  LD.E.128 R32, desc[UR6][R44.64] ;  /* 0x000000062c207980 */ /* 0x000362000c101d00 */
[C---:B------:R-:W-:Y:S01]  /*d430*/  ISETP.GE.AND P4, PT, R26.reuse, R3, PT ;  /* 0x000000031a00720c */ /* 0x040fe20003f86270 */
[----:B------:R-:W-:Y:S01]  /*d440*/  VIADD R0, R26, 0x40 ;  /* 0x000000401a007836 */ /* 0x000fe20000000000 */
[C---:B------:R-:W-:Y:S01]  /*d450*/  SHF.L.U64.HI R5, R8.reuse, 0x1, R9 ;  /* 0x0000000108057819 */ /* 0x040fe20000010209 */
[----:B------:R-:W-:-:S03]  /*d460*/  IMAD.SHL.U32 R41, R8, 0x2, RZ ;  /* 0x0000000208297824 */ /* 0x000fc600078e00ff */
[----:B------:R-:W-:Y:S01]  /*d470*/  ISETP.GE.AND P3, PT, R0, R3, PT ;  /* 0x000000030000720c */ /* 0x000fe20003f66270 */
[----:B------:R-:W-:Y:S01]  /*d480*/  VIADD R0, R26, 0x80 ;  /* 0x000000801a007836 */ /* 0x000fe20000000000 */
[-C--:B------:R-:W-:Y:S02]  /*d490*/  IADD3 R10, P1, R14, R41.reuse, RZ ;  /* 0x000000290e0a7210 */ /* 0x080fe40007f3e0ff */
[----:B------:R-:W-:Y:S01]  /*d4a0*/  IADD3 R40, P0, R16, R41, RZ ;  /* 0x0000002910287210 */ /* 0x000fe20007f1e0ff */
[----:B------:R-:W-:Y:S01]  /*d4b0*/  BSSY B0, `(.L_x_7851) ;  /* 0x000002c000007945 */ /* 0x000fe20003800000 */
[----:B------:R-:W-:Y:S01]  /*d4c0*/  ISETP.GE.AND P2, PT, R0, R3, PT ;  /* 0x000000030000720c */ /* 0x000fe20003f46270 */
[--C-:B------:R-:W-:Y:S02]  /*d4d0*/  IMAD.X R11, R15, 0x1, R5.reuse, P1 ;  /* 0x000000010f0b7824 */ /* 0x100fe400008e0605 */
[----:B------:R-:W-:Y:S01]  /*d4e0*/  IMAD.X R41, R17, 0x1, R5, P0 ;  /* 0x0000000111297824 */ /* 0x000fe200000e0605 */
[----:B------:R-:W-:Y:S09]  /*d4f0*/  @P4 BRA `(.L_x_7852) ;  /* 0x00000000009c4947 */ /* 0x000ff20003800000 */
        /* <DEDUP_REMOVED lines=23> */
[C---:B------:R-:W-:Y:S01]  /*d670*/  FMUL.FTZ R12, R33.reuse, R4 ;  /* 0x00000004210c7220 */ /* 0x040fe20000410000 */
[----:B------:R-:W-:Y:S01]  /*d680*/  FMUL.FTZ R43, R33, R6 ;  /* 0x00000006212b7220 */ /* 0x000fe20000410000 */
[----:B------:R-:W-:Y:S01]  /*d690*/  FFMA.FTZ R28, R37, R22, -R28 ;  /* 0x00000016251c7223 */ /* 0x000fe2000001081c */
[----:B------:R-:W-:Y:S02]  /*d6a0*/  HADD2.F32 R34, -RZ, R34.H0_H0 ;  /* 0x20000022ff227230 */ /* 0x000fe40000004100 */
[C---:B------:R-:W-:Y:S01]  /*d6b0*/  FMUL.FTZ R33, R2.reuse, R5 ;  /* 0x0000000502217220 */ /* 0x040fe20000410000 */
[----:B------:R-:W-:Y:S02]  /*d6c0*/  HADD2.F32 R37, -RZ, R32.H0_H0 ;  /* 0x20000020ff257230 */ /* 0x000fe40000004100 */
[-C--:B------:R-:W-:Y:S01]  /*d6d0*/  FMUL.FTZ R2, R2, R7.reuse ;  /* 0x0000000702027220 */ /* 0x080fe20000410000 */
[----:B------:R-:W-:Y:S01]  /*d6e0*/  F2FP.F16.F32.PACK_AB R28, R39, R28 ;  /* 0x0000001c271c723e */ /* 0x000fe200000000ff */
[----:B------:R-:W-:Y:S01]  /*d6f0*/  FFMA.FTZ R33, R34, R7, -R33 ;  /* 0x0000000722217223 */ /* 0x000fe20000010821 */
[----:B------:R-:W-:Y:S01]  /*d700*/  F2FP.F16.F32.PACK_AB R35, R0, R35 ;  /* 0x000000230023723e */ /* 0x000fe200000000ff */
[----:B------:R-:W-:Y:S01]  /*d710*/  FFMA.FTZ R2, R34, R5, R2 ;  /* 0x0000000522027223 */ /* 0x000fe20000010002 */
[C---:B------:R-:W-:Y:S01]  /*d720*/  FFMA.FTZ R12, R37.reuse, R6, -R12 ;  /* 0x00000006250c7223 */ /* 0x040fe2000001080c */
[----:B------:R-:W-:-:S03]  /*d730*/  FFMA.FTZ R43, R37, R4, R43 ;  /* 0x00000004252b7223 */ /* 0x000fc6000001002b */
[----:B------:R-:W-:Y:S02]  /*d740*/  F2FP.F16.F32.PACK_AB R34, R2, R33 ;  /* 0x000000210222723e */ /* 0x000fe400000000ff */
[----:B------:R-:W-:Y:S02]  /*d750*/  F2FP.F16.F32.PACK_AB R32, R43, R12 ;  /* 0x0000000c2b20723e */ /* 0x000fe400000000ff */
[----:B------:R-:W-:Y:S02]  /*d760*/  MOV R33, R28 ;  /* 0x0000001c00217202 */ /* 0x000fe40000000f00 */
.L_x_7852:
[----:B------:R-:W-:Y:S05]  /*d770*/  BSYNC B0 ;  /* 0x0000000000007941 */ /* 0x000fea0003800000 */
.L_x_7851:
[----:B-----5:R2:W-:Y:S04]  /*d780*/  STS.128 [R241], R32 ;  /* 0x00000020f1007388 */ /* 0x0205e80000000c00 */
[----:B------:R2:W5:Y:S01]  /*d790*/  LD.E.128 R36, desc[UR6][R44.64+0x80] ;  /* 0x000080062c247980 */ /* 0x000562000c101d00 */
[----:B------:R-:W-:Y:S04]  /*d7a0*/  BSSY B0, `(.L_x_7853) ;  /* 0x0000029000007945 */ /* 0x000fe80003800000 */
[----:B------:R-:W-:Y:S05]  /*d7b0*/  @P3 BRA `(.L_x_7854) ;  /* 0x00000000009c3947 */ /* 0x000fea0003800000 */
[----:B------:R-:W3:Y:S04]  /*d7c0*/  LD.E.64 R4, desc[UR6][R40.64+0x40] ;  /* 0x0000400628047980 */ /* 0x000ee8000c101b00 */
[----:B------:R-:W4:Y:S01]  /*d7d0*/  LD.E.64 R6, desc[UR6][R10.64+0x40] ;  /* 0x000040060a067980 */ /* 0x000f22000c101b00 */
[--C-:B--2--5:R-:W-:Y:S02]  /*d7e0*/  HADD2.F32 R35, -RZ, R37.reuse.H0_H0 ;  /* 0x20000025ff237230 */ /* 0x124fe40000004100 */
[----:B------:R-:W-:Y:S02]  /*d7f0*/  HADD2.F32 R37, -RZ, R37.H1_H1 ;  /* 0x30000025ff257230 */ /* 0x000fe40000004100 */
[--C-:B------:R-:W-:Y:S02]  /*d800*/  HADD2.F32 R33, -RZ, R39.reuse.H1_H1 ;  /* 0x30000027ff217230 */ /* 0x100fe40000004100 */
[----:B------:R-:W-:-:S02]  /*d810*/  HADD2.F32 R32, -RZ, R39.H0_H0 ;  /* 0x20000027ff207230 */ /* 0x000fc40000004100 */
[----:B---3--:R-:W-:Y:S02]  /*d820*/  HADD2.F32 R2, -RZ, R4.H1_H1 ;  /* 0x30000004ff027230 */ /* 0x008fe40000004100 */
        /* <DEDUP_REMOVED lines=9> */
[C---:B------:R-:W-:Y:S01]  /*d8c0*/  FFMA.FTZ R39, R35.reuse, R2, R39 ;  /* 0x0000000223277223 */ /* 0x040fe20000010027 */
[----:B------:R-:W-:Y:S02]  /*d8d0*/  HADD2.F32 R5, -RZ, R5.H0_H0 ;  /* 0x20000005ff057230 */ /* 0x000fe40000004100 */
[C---:B------:R-:W-:Y:S01]  /*d8e0*/  FFMA.FTZ R0, R32.reuse, R0, R33 ;  /* 0x0000000020007223 */ /* 0x040fe20000010021 */
[----:B------:R-:W-:Y:S02]  /*d8f0*/  HADD2.F32 R33, -RZ, R36.H1_H1 ;  /* 0x30000024ff217230 */ /* 0x000fe40000004100 */
[----:B------:R-:W-:Y:S01]  /*d900*/  FFMA.FTZ R37, R32, R12, -R37 ;  /* 0x0000000c20257223 */ /* 0x000fe20000010825 */
[----:B------:R-:W-:Y:S02]  /*d910*/  HADD2.F32 R2, -RZ, R38.H1_H1 ;  /* 0x30000026ff027230 */ /* 0x000fe40000004100 */
[----:B------:R-:W-:Y:S01]  /*d920*/  FFMA.FTZ R28, R35, R22, -R28 ;  /* 0x00000016231c7223 */ /* 0x000fe2000001081c */
[----:B------:R-:W-:-:S02]  /*d930*/  HADD2.F32 R7, -RZ, R7.H0_H0 ;  /* 0x20000007ff077230 */ /* 0x000fc40000004100 */
        /* <DEDUP_REMOVED lines=15> */
.L_x_7854:
[----:B------:R-:W-:Y:S05]  /*da30*/  BSYNC B0 ;  /* 0x0000000000007941 */ /* 0x000fea0003800000 */
.L_x_7853:
[----:B-----5:R3:W-:Y:S04]  /*da40*/  STS.128 [R241+0x2000], R36 ;  /* 0x00200024f1007388 */ /* 0x0207e80000000c00 */
[----:B--2---:R3:W5:Y:S01]  /*da50*/  LD.E.128 R32, desc[UR6][R44.64+0x100] ;  /* 0x000100062c207980 */ /* 0x004762000c101d00 */
[----:B------:R-:W-:Y:S04]  /*da60*/  BSSY B0, `(.L_x_7855) ;  /* 0x0000029000007945 */ /* 0x000fe80003800000 */
[----:B------:R-:W-:Y:S05]  /*da70*/  @P2 BRA `(.L_x_7856) ;  /* 0x00000000009c2947 */ /* 0x000fea0003800000 */
[----:B------:R-:W2:Y:S04]  /*da80*/  LD.E.64 R4, desc[UR6][R40.64+0x80] ;  /* 0x0000800628047980 */ /* 0x000ea8000c101b00 */
[----:B------:R-:W4:Y:S01]  /*da90*/  LD.E.64 R6, desc[UR6][R10.64+0x80] ;  /* 0x000080060a067980 */ /* 0x000f22000c101b00 */
[--C-:B---3-5:R-:W-:Y:S02]  /*daa0*/  HADD2.F32 R37, -RZ, R33.reuse.H0_H0 ;  /* 0x20000021ff257230 */ /* 0x128fe40000004100 */
[----:B------:R-:W-:Y:S02]  /*dab0*/  HADD2.F32 R39, -RZ, R33.H1_H1 ;  /* 0x30000021ff277230 */ /* 0x000fe40000004100 */
[--C-:B------:R-:W-:Y:S02]  /*dac0*/  HADD2.F32 R33, -RZ, R35.reuse.H1_H1 ;  /* 0x30000023ff217230 */ /* 0x100fe40000004100 */
[----:B------:R-:W-:-:S02]  /*dad0*/  HADD2.F32 R36, -RZ, R35.H0_H0 ;  /* 0x20000023ff247230 */ /* 0x000fc40000004100 */
        /* <DEDUP_REMOVED lines=33> */
.L_x_7856:
[----:B------:R-:W-:Y:S05]  /*dcf0*/  BSYNC B0 ;  /* 0x0000000000007941 */ /* 0x000fea0003800000 */
.L_x_7855:
[----:B-----5:R2:W-:Y:S04]  /*dd00*/  STS.128 [R241+0x4000], R32 ;  /* 0x00400020f1007388 */ /* 0x0205e80000000c00 */
[----:B-1-3--:R-:W5:Y:S01]  /*dd10*/  LD.E.128 R44, desc[UR6][R44.64+0x180] ;  /* 0x000180062c2c7980 */ /* 0x00af62000c101d00 */
[----:B------:R-:W-:Y:S01]  /*dd20*/  IADD3 R0, R26, 0xc0, RZ ;  /* 0x000000c01a007810 */ /* 0x000fe20007ffe0ff */
[----:B------:R-:W-:Y:S03]  /*dd30*/  BSSY B0, `(.L_x_7857) ;  /* 0x0000029000007945 */ /* 0x000fe60003800000 */
[----:B------:R-:W-:-:S13]  /*dd40*/  ISETP.GE.AND P0, PT, R0, R3, PT ;  /* 0x000000030000720c */ /* 0x000fda0003f06270 */
[----:B------:R-:W-:Y:S05]  /*dd50*/  @P0 BRA `(.L_x_7858) ;  /* 0x0000000000980947 */ /* 0x000fea0003800000 */
[----:B------:R-:W3:Y:S04]  /*dd60*/  LD.E.64 R4, desc[UR6][R40.64+0xc0] ;  /* 0x0000c00628047980 */ /* 0x000ee8000c101b00 */
[----:B------:R-:W4:Y:S01]  /*dd70*/  LD.E.64 R6, desc[UR6][R10.64+0xc0] ;  /* 0x0000c0060a067980 */ /* 0x000f22000c101b00 */
[----:B--2--5:R-:W-:Y:S02]  /*dd80*/  HADD2.F32 R33, -RZ, R47.H1_H1 ;  /* 0x3000002fff217230 */ /* 0x024fe40000004100 */
[----:B------:R-:W-:Y:S02]  /*dd90*/  HADD2.F32 R37, -RZ, R45.H1_H1 ;  /* 0x3000002dff257230 */ /* 0x000fe40000004100 */
[----:B------:R-:W-:Y:S02]  /*dda0*/  HADD2.F32 R28, -RZ, R47.H0_H0 ;  /* 0x2000002fff1c7230 */ /* 0x000fe40000004100 */
        /* <DEDUP_REMOVED lines=33> */
.L_x_7858:
[----:B------:R-:W-:Y:S05]  /*dfc0*/  BSYNC B0 ;  /* 0x0000000000007941 */ /* 0x000fea0003800000 */
.L_x_7857:
[----:B-----5:R1:W-:Y:S02]  /*dfd0*/  STS.128 [R241+0x6000], R44 ;  /* 0x0060002cf1007388 */ /* 0x0203e40000000c00 */
.L_x_7850:
[----:B------:R-:W-:Y:S05]  /*dfe0*/  BSYNC B1 ;  /* 0x0000000000017941 */ /* 0x000fea0003800000 */
.L_x_7849:
[----:B------:R-:W-:Y:S01]  /*dff0*/  VIADD R12, R144, 0x10 ;  /* 0x00000010900c7836 */ /* 0x000fe20000000000 */
[----:B------:R-:W-:Y:S04]  /*e000*/  BSSY B1, `(.L_x_7859) ;  /* 0x00000c3000017945 */ /* 0x000fe80003800000 */
[----:B------:R-:W-:-:S04]  /*e010*/  ISETP.GE.AND P0, PT, R12, R23, PT ;  /* 0x000000170c00720c */ /* 0x000fc80003f06270 */
[----:B------:R-:W-:-:S13]  /*e020*/  ISETP.LT.OR P0, PT, R58, -0x87, P0 ;  /* 0xffffff793a00780c */ /* 0x000fda0000701670 */
[----:B------:R-:W-:Y:S05]  /*e030*/  @P0 BRA `(.L_x_7860) ;  /* 0x0000000800fc0947 */ /* 0x000fea0003800000 */
[----:B--2---:R2:W5:Y:S01]  /*e040*/  LD.E.128 R32, desc[UR6][R30.64] ;  /* 0x000000061e207980 */ /* 0x004562000c101d00 */
[C---:B------:R-:W-:Y:S01]  /*e050*/  IADD3 R5, P0, R29.reuse, R8, RZ ;  /* 0x000000081d057210 */ /* 0x040fe20007f1e0ff */
[C---:B------:R-:W-:Y:S01]  /*e060*/  VIADD R0, R26.reuse, 0x40 ;  /* 0x000000401a007836 */ /* 0x040fe20000000000 */
[----:B------:R-:W-:Y:S02]  /*e070*/  ISETP.GE.AND P2, PT, R26, R3, PT ;  /* 0x000000031a00720c */ /* 0x000fe40003f46270 */
[----:B------:R-:W-:Y:S01]  /*e080*/  LEA.HI.X.SX32 R2, R29, R9, 0x1, P0 ;  /* 0x000000091d027211 */ /* 0x000fe200000f0eff */
[C---:B------:R-:W-:Y:S01]  /*e090*/  IMAD.SHL.U32 R41, R5.reuse, 0x2, RZ ;  /* 0x0000000205297824 */ /* 0x040fe200078e00ff */
[----:B------:R-:W-:Y:S01]  /*e0a0*/  ISETP.GE.AND P1, PT, R0, R3, PT ;  /* 0x000000030000720c */ /* 0x000fe20003f26270 */
[----:B------:R-:W-:Y:S01]  /*e0b0*/  VIADD R0, R26, 0x80 ;  /* 0x000000801a007836 */ /* 0x000fe20000000000 */
[----:B------:R-:W-:Y:S02]  /*e0c0*/  SHF.L.U64.HI R5, R5, 0x1, R2 ;  /* 0x0000000105057819 */ /* 0x000fe40000010202 */
[----:B------:R-:W-:-:S02]  /*e0d0*/  IADD3 R10, P4, R14, R41, RZ ;  /* 0x000000290e0a7210 */ /* 0x000fc40007f9e0ff */
[----:B------:R-:W-:Y:S01]  /*e0e0*/  IADD3 R40, P3, R16, R41, RZ ;  /* 0x0000002910287210 */ /* 0x000fe20007f7e0ff */
[----:B------:R-:W-:Y:S01]  /*e0f0*/  BSSY B0, `(.L_x_7861) ;  /* 0x000002c000007945 */ /* 0x000fe20003800000 */
[----:B------:R-:W-:Y:S01]  /*e100*/  ISETP.GE.AND P0, PT, R0, R3, PT ;  /* 0x000000030000720c */ /* 0x000fe20003f06270 */
[--C-:B------:R-:W-:Y:S02]  /*e110*/  IMAD.X R11, R15, 0x1, R5.reuse, P4 ;  /* 0x000000010f0b7824 */ /* 0x100fe400020e0605 */
[----:B------:R-:W-:Y:S01]  /*e120*/  IMAD.X R41, R17, 0x1, R5, P3 ;  /* 0x0000000111297824 */ /* 0x000fe200018e0605 */
[----:B------:R-:W-:Y:S09]  /*e130*/  @P2 BRA `(.L_x_7862) ;  /* 0x00000000009c2947 */ /* 0x000ff20003800000 */
        /* <DEDUP_REMOVED lines=39> */
.L_x_7862:
[----:B------:R-:W-:Y:S05]  /*e3b0*/  BSYNC B0 ;  /* 0x0000000000007941 */ /* 0x000fea0003800000 */
.L_x_7861:
[----:B-----5:R3:W-:Y:S04]  /*e3c0*/  STS.128 [R241+0x800], R32 ;  /* 0x00080020f1007388 */ /* 0x0207e80000000c00 */
[----:B------:R3:W5:Y:S01]  /*e3d0*/  LD.E.128 R36, desc[UR6][R30.64+0x80] ;  /* 0x000080061e247980 */ /* 0x000762000c101d00 */
[----:B------:R-:W-:Y:S04]  /*e3e0*/  BSSY B0, `(.L_x_7863) ;  /* 0x0000029000007945 */ /* 0x000fe80003800000 */
[----:B------:R-:W-:Y:S05]  /*e3f0*/  @P1 BRA `(.L_x_7864) ;  /* 0x00000000009c1947 */ /* 0x000fea0003800000 */
[----:B------:R-:W4:Y:S04]  /*e400*/  LD.E.64 R4, desc[UR6][R40.64+0x40] ;  /* 0x0000400628047980 */ /* 0x000f28000c101b00 */
[----:B------:R-:W2:Y:S01]  /*e410*/  LD.E.64 R6, desc[UR6][R10.64+0x40] ;  /* 0x000040060a067980 */ /* 0x000ea2000c101b00 */
[----:B---3-5:R-:W-:Y:S02]  /*e420*/  HADD2.F32 R33, -RZ, R37.H0_H0 ;  /* 0x20000025ff217230 */ /* 0x028fe40000004100 */
[----:B------:R-:W-:Y:S02]  /*e430*/  HADD2.F32 R29, -RZ, R39.H1_H1 ;  /* 0x30000027ff1d7230 */ /* 0x000fe40000004100 */
[----:B------:R-:W-:Y:S02]  /*e440*/  HADD2.F32 R37, -RZ, R37.H1_H1 ;  /* 0x30000025ff257230 */ /* 0x000fe40000004100 */
[----:B------:R-:W-:-:S02]  /*e450*/  HADD2.F32 R34, -RZ, R39.H0_H0 ;  /* 0x20000027ff227230 */ /* 0x000fc40000004100 */
[----:B----4-:R-:W-:Y:S02]  /*e460*/  HADD2.F32 R0, -RZ, R5.H1_H1 ;  /* 0x30000005ff007230 */ /* 0x010fe40000004100 */
        /* <DEDUP_REMOVED lines=17> */
[----:B------:R-:W-:Y:S02]  /*e580*/  HADD2.F32 R33, -RZ, R36.H0_H0 ;  /* 0x20000024ff217230 */ /* 0x000fe40000004100 */
[C---:B------:R-:W-:Y:S01]  /*e590*/  FMUL.FTZ R22, R29.reuse, R4 ;  /* 0x000000041d167220 */ /* 0x040fe20000410000 */
        /* <DEDUP_REMOVED lines=12> */
[----:B------:R-:W-:Y:S02]  /*e660*/  MOV R39, R0 ;  /* 0x0000000000277202 */ /* 0x000fe40000000f00 */
.L_x_7864:
[----:B------:R-:W-:Y:S05]  /*e670*/  BSYNC B0 ;  /* 0x0000000000007941 */ /* 0x000fea0003800000 */
.L_x_7863:
[----:B-----5:R4:W-:Y:S04]  /*e680*/  STS.128 [R241+0x2800], R36 ;  /* 0x00280024f1007388 */ /* 0x0209e80000000c00 */
[----:B---3--:R4:W5:Y:S01]  /*e690*/  LD.E.128 R32, desc[UR6][R30.64+0x100] ;  /* 0x000100061e207980 */ /* 0x008962000c101d00 */
[----:B------:R-:W-:Y:S04]  /*e6a0*/  BSSY B0, `(.L_x_7865) ;  /* 0x0000029000007945 */ /* 0x000fe80003800000 */
[----:B------:R-:W-:Y:S05]  /*e6b0*/  @P0 BRA `(.L_x_7866) ;  /* 0x00000000009c0947 */ /* 0x000fea0003800000 */
[----:B------:R-:W3:Y:S04]  /*e6c0*/  LD.E.64 R4, desc[UR6][R40.64+0x80] ;  /* 0x0000800628047980 */ /* 0x000ee8000c101b00 */
[----:B------:R-:W2:Y:S01]  /*e6d0*/  LD.E.64 R6, desc[UR6][R10.64+0x80] ;  /* 0x000080060a067980 */ /* 0x000ea2000c101b00 */
[----:B----45:R-:W-:Y:S01]  /*e6e0*/  MOV R37, R33 ;  /* 0x0000002100257202 */ /* 0x030fe20000000f00 */
        /* <DEDUP_REMOVED lines=36> */
.L_x_7866:
[----:B------:R-:W-:Y:S05]  /*e930*/  BSYNC B0 ;  /* 0x0000000000007941 */ /* 0x000fea0003800000 */
.L_x_7865:
[----:B-----5:R3:W-:Y:S04]  /*e940*/  STS.128 [R241+0x4800], R32 ;  /* 0x00480020f1007388 */ /* 0x0207e80000000c00 */
[----:B--2-4-:R-:W5:Y:S01]  /*e950*/  LD.E.128 R28, desc[UR6][R30.64+0x180] ;  /* 0x000180061e1c7980 */ /* 0x014f62000c101d00 */
[----:B------:R-:W-:Y:S01]  /*e960*/  IADD3 R0, R26, 0xc0, RZ ;  /* 0x000000c01a007810 */ /* 0x000fe20007ffe0ff */
[----:B------:R-:W-:Y:S03]  /*e970*/  BSSY B0, `(.L_x_7867) ;  /* 0x000002a000007945 */ /* 0x000fe60003800000 */
[----:B------:R-:W-:-:S13]  /*e980*/  ISETP.GE.AND P0, PT, R0, R3, PT ;  /* 0x000000030000720c */ /* 0x000fda0003f06270 */
        /* <DEDUP_REMOVED lines=40> */
.L_x_7868:
[----:B------:R-:W-:Y:S05]  /*ec10*/  BSYNC B0 ;  /* 0x0000000000007941 */ /* 0x000fea0003800000 */
.L_x_7867:
[----:B-----5:R4:W-:Y:S02]  /*ec20*/  STS.128 [R241+0x6800], R28 ;  /* 0x0068001cf1007388 */ /* 0x0209e40000000c00 */
.L_x_7860:
[----:B------:R-:W-:Y:S05]  /*ec30*/  BSYNC B1 ;  /* 0x0000000000017941 */ /* 0x000fea0003800000 */
.L_x_7859:
[----:B------:R-:W-:Y:S01]  /*ec40*/  VIADD R22, R144, 0x20 ;  /* 0x0000002090167836 */ /* 0x000fe20000000000 */
[----:B------:R-:W-:Y:S04]  /*ec50*/  BSSY B1, `(.L_x_7869) ;  /* 0x00000c7000017945 */ /* 0x000fe80003800000 */
[----:B------:R-:W-:-:S04]  /*ec60*/  ISETP.GE.AND P0, PT, R22, R23, PT ;  /* 0x000000171600720c */ /* 0x000fc80003f06270 */
[----:B------:R-:W-:-:S13]  /*ec70*/  ISETP.LT.OR P0, PT, R58, -0x107, P0 ;  /* 0xfffffef93a00780c */ /* 0x000fda0000701670 */
[----:B------:R-:W-:Y:S05]  /*ec80*/  @P0 BRA `(.L_x_7870) ;  /* 0x0000000c000c0947 */ /* 0x000fea0003800000 */
[----:B----4-:R4:W5:Y:S01]  /*ec90*/  LD.E.128 R28, desc[UR6][R24.64] ;  /* 0x00000006181c7980 */ /* 0x010962000c101d00 */
[----:B------:R-:W-:Y:S01]  /*eca0*/  IMAD.SHL.U32 R5, R13, 0x20, RZ ;  /* 0x000000200d057824 */ /* 0x000fe200078e00ff */
[C---:B------:R-:W-:Y:S01]  /*ecb0*/  ISETP.GE.AND P2, PT, R26.reuse, R3, PT ;  /* 0x000000031a00720c */ /* 0x040fe20003f46270 */
[----:B------:R-:W-:-:S03]  /*ecc0*/  VIADD R0, R26, 0x40 ;  /* 0x000000401a007836 */ /* 0x000fc60000000000 */
[C---:B------:R-:W-:Y:S02]  /*ecd0*/  IADD3 R2, P0, R5.reuse, R8, RZ ;  /* 0x0000000805027210 */ /* 0x040fe40007f1e0ff */
[----:B------:R-:W-:Y:S01]  /*ece0*/  ISETP.GE.AND P1, PT, R0, R3, PT ;  /* 0x000000030000720c */ /* 0x000fe20003f26270 */
[----:B------:R-:W-:Y:S01]  /*ecf0*/  VIADD R0, R26, 0x80 ;  /* 0x000000801a007836 */ /* 0x000fe20000000000 */
[----:B------:R-:W-:Y:S01]  /*ed00*/  LEA.HI.X.SX32 R5, R5, R9, 0x1, P0 ;  /* 0x0000000905057211 */ /* 0x000fe200000f0eff */
[C---:B------:R-:W-:Y:S01]  /*ed10*/  IMAD.SHL.U32 R37, R2.reuse, 0x2, RZ ;  /* 0x0000000202257824 */ /* 0x040fe200078e00ff */
[----:B------:R-:W-:Y:S02]  /*ed20*/  BSSY B0, `(.L_x_7871) ;  /* 0x0000030000007945 */ /* 0x000fe40003800000 */
[----:B------:R-:W-:Y:S02]  /*ed30*/  SHF.L.U64.HI R5, R2, 0x1, R5 ;  /* 0x0000000102057819 */ /* 0x000fe40000010205 */
[----:B------:R-:W-:-:S02]  /*ed40*/  IADD3 R10, P4, R14, R37, RZ ;  /* 0x000000250e0a7210 */ /* 0x000fc40007f9e0ff */
[----:B------:R-:W-:Y:S02]  /*ed50*/  IADD3 R36, P3, R16, R37, RZ ;  /* 0x0000002510247210 */ /* 0x000fe40007f7e0ff */
[----:B------:R-:W-:Y:S01]  /*ed60*/  ISETP.GE.AND P0, PT, R0, R3, PT ;  /* 0x000000030000720c */ /* 0x000fe20003f06270 */
[--C-:B------:R-:W-:Y:S02]  /*ed70*/  IMAD.X R11, R15, 0x1, R5.reuse, P4 ;  /* 0x000000010f0b7824 */ /* 0x100fe400020e0605 */
[----:B------:R-:W-:Y:S01]  /*ed80*/  IMAD.X R37, R17, 0x1, R5, P3 ;  /* 0x0000000111257824 */ /* 0x000fe200018e0605 */
[----:B------:R-:W-:Y:S09]  /*ed90*/  @P2 BRA `(.L_x_7872) ;  /* 0x0000000000a02947 */ /* 0x000ff20003800000 */
[----:B------:R-:W4:Y:S04]  /*eda0*/  LD.E.64 R4, desc[UR6][R36.64] ;  /* 0x0000000624047980 */ /* 0x000f28000c101b00 */
[----:B------:R-:W4:Y:S01]  /*edb0*/  LD.E.64 R6, desc[UR6][R10.64] ;  /* 0x000000060a067980 */ /* 0x000f22000c101b00 */
[----:B--23-5:R-:W-:Y:S01]  /*edc0*/  MOV R33, R30 ;  /* 0x0000001e00217202 */ /* 0x02cfe20000000f00 */
[--C-:B------:R-:W-:Y:S02]  /*edd0*/  HADD2.F32 R35, -RZ, R29.reuse.H0_H0 ;  /* 0x2000001dff237230 */ /* 0x100fe40000004100 */
[----:B------:R-:W-:Y:S02]  /*ede0*/  HADD2.F32 R41, -RZ, R29.H1_H1 ;  /* 0x3000001dff297230 */ /* 0x000fe40000004100 */
[----:B------:R-:W-:-:S02]  /*edf0*/  HADD2.F32 R32, -RZ, R31.H1_H1 ;  /* 0x3000001fff207230 */ /* 0x000fc40000004100 */
[----:B------:R-:W-:Y:S02]  /*ee00*/  HADD2.F32 R39, -RZ, R31.H0_H0 ;  /* 0x2000001fff277230 */ /* 0x000fe40000004100 */
[----:B----4-:R-:W-:Y:S02]  /*ee10*/  HADD2.F32 R2, -RZ, R4.H1_H1 ;  /* 0x30000004ff027230 */ /* 0x010fe40000004100 */
[----:B------:R-:W-:Y:S02]  /*ee20*/  HADD2.F32 R0, -RZ, R5.H1_H1 ;  /* 0x30000005ff007230 */ /* 0x000fe40000004100 */
[--C-:B------:R-:W-:Y:S02]  /*ee30*/  HADD2.F32 R30, -RZ, R6.reuse.H1_H1 ;  /* 0x30000006ff1e7230 */ /* 0x100fe40000004100 */
[----:B------:R-:W-:Y:S01]  /*ee40*/  FMUL.FTZ R38, R41, R2 ;  /* 0x0000000229267220 */ /* 0x000fe20000410000 */
[----:B------:R-:W-:Y:S02]  /*ee50*/  HADD2.F32 R29, -RZ, R7.H1_H1 ;  /* 0x30000007ff1d7230 */ /* 0x000fe40000004100 */
[----:B------:R-:W-:Y:S01]  /*ee60*/  FMUL.FTZ R34, R32, R0 ;  /* 0x0000000020227220 */ /* 0x000fe20000410000 */
[----:B------:R-:W-:-:S02]  /*ee70*/  HADD2.F32 R6, -RZ, R6.H0_H0 ;  /* 0x20000006ff067230 */ /* 0x000fc40000004100 */
[-C--:B------:R-:W-:Y:S01]  /*ee80*/  FMUL.FTZ R31, R41, R30.reuse ;  /* 0x0000001e291f7220 */ /* 0x080fe20000410000 */
[----:B------:R-:W-:Y:S02]  /*ee90*/  HADD2.F32 R4, -RZ, R4.H0_H0 ;  /* 0x20000004ff047230 */ /* 0x000fe40000004100 */
[-C--:B------:R-:W-:Y:S01]  /*eea0*/  FMUL.FTZ R41, R32, R29.reuse ;  /* 0x0000001d20297220 */ /* 0x080fe20000410000 */
[----:B------:R-:W-:Y:S01]  /*eeb0*/  FFMA.FTZ R34, R39, R29, -R34 ;  /* 0x0000001d27227223 */ /* 0x000fe20000010822 */
[----:B------:R-:W-:Y:S02]  /*eec0*/  HADD2.F32 R29, -RZ, R28.H1_H1 ;  /* 0x3000001cff1d7230 */ /* 0x000fe40000004100 */
[----:B------:R-:W-:Y:S01]  /*eed0*/  FFMA.FTZ R38, R35, R30, -R38 ;  /* 0x0000001e23267223 */ /* 0x000fe20000010826 */
[----:B------:R-:W-:Y:S01]  /*eee0*/  FFMA.FTZ R41, R39, R0, R41 ;  /* 0x0000000027297223 */ /* 0x000fe20000010029 */
[----:B------:R-:W-:Y:S02]  /*eef0*/  HADD2.F32 R5, -RZ, R5.H0_H0 ;  /* 0x20000005ff057230 */ /* 0x000fe40000004100 */
[----:B------:R-:W-:Y:S01]  /*ef00*/  FFMA.FTZ R31, R35, R2, R31 ;  /* 0x00000002231f7223 */ /* 0x000fe2000001001f */
[----:B------:R-:W-:-:S02]  /*ef10*/  HADD2.F32 R0, -RZ, R33.H1_H1 ;  /* 0x30000021ff007230 */ /* 0x000fc40000004100 */
[----:B------:R-:W-:Y:S01]  /*ef20*/  FMUL.FTZ R2, R29, R4 ;  /* 0x000000041d027220 */ /* 0x000fe20000410000 */
[----:B------:R-:W-:Y:S02]  /*ef30*/  HADD2.F32 R7, -RZ, R7.H0_H0 ;  /* 0x20000007ff077230 */ /* 0x000fe40000004100 */
[----:B------:R-:W-:Y:S01]  /*ef40*/  HADD2.F32 R35, -RZ, R28.H0_H0 ;  /* 0x2000001cff237230 */ /* 0x000fe20000004100 */
[----:B------:R-:W-:Y:S01]  /*ef50*/  F2FP.F16.F32.PACK_AB R38, R31, R38 ;  /* 0x000000261f26723e */ /* 0x000fe200000000ff */
[----:B------:R-:W-:Y:S02]  /*ef60*/  HADD2.F32 R28, -RZ, R33.H0_H0 ;  /* 0x20000021ff1c7230 */ /* 0x000fe40000004100 */
[-C--:B------:R-:W-:Y:S01]  /*ef70*/  FMUL.FTZ R33, R29, R6.reuse ;  /* 0x000000061d217220 */ /* 0x080fe20000410000 */
        /* <DEDUP_REMOVED lines=10> */
.L_x_7872:
[----:B------:R-:W-:Y:S05]  /*f020*/  BSYNC B0 ;  /* 0x0000000000007941 */ /* 0x000fea0003800000 */
.L_x_7871:
[----:B-----5:R1:W-:Y:S04]  /*f030*/  STS.128 [R241+0x1000], R28 ;  /* 0x0010001cf1007388 */ /* 0x0203e80000000c00 */
[----:B--23--:R1:W5:Y:S01]  /*f040*/  LD.E.128 R32, desc[UR6][R24.64+0x80] ;  /* 0x0000800618207980 */ /* 0x00c362000c101d00 */
[----:B------:R-:W-:Y:S04]  /*f050*/  BSSY B0, `(.L_x_7873) ;  /* 0x000002a000007945 */ /* 0x000fe80003800000 */
[----:B------:R-:W-:Y:S05]  /*f060*/  @P1 BRA `(.L_x_7874) ;  /* 0x0000000000a01947 */ /* 0x000fea0003800000 */
[----:B------:R-:W2:Y:S04]  /*f070*/  LD.E.64 R4, desc[UR6][R36.64+0x40] ;  /* 0x0000400624047980 */ /* 0x000ea8000c101b00 */
[----:B------:R-:W3:Y:S01]  /*f080*/  LD.E.64 R6, desc[UR6][R10.64+0x40] ;  /* 0x000040060a067980 */ /* 0x000ee2000c101b00 */
[--C-:B-1---5:R-:W-:Y:S02]  /*f090*/  HADD2.F32 R30, -RZ, R33.reuse.H0_H0 ;  /* 0x20000021ff1e7230 */ /* 0x122fe40000004100 */
[----:B------:R-:W-:Y:S02]  /*f0a0*/  HADD2.F32 R33, -RZ, R33.H1_H1 ;  /* 0x30000021ff217230 */ /* 0x000fe40000004100 */
[--C-:B------:R-:W-:Y:S02]  /*f0b0*/  HADD2.F32 R31, -RZ, R35.reuse.H1_H1 ;  /* 0x30000023ff1f7230 */ /* 0x100fe40000004100 */
[----:B------:R-:W-:-:S02]  /*f0c0*/  HADD2.F32 R38, -RZ, R35.H0_H0 ;  /* 0x20000023ff267230 */ /* 0x000fc40000004100 */
[----:B--2---:R-:W-:Y:S02]  /*f0d0*/  HADD2.F32 R2, -RZ, R4.H1_H1 ;  /* 0x30000004ff027230 */ /* 0x004fe40000004100 */
[----:B------:R-:W-:Y:S02]  /*f0e0*/  HADD2.F32 R0, -RZ, R5.H1_H1 ;  /* 0x30000005ff007230 */ /* 0x000fe40000004100 */
[--C-:B---3--:R-:W-:Y:S02]  /*f0f0*/  HADD2.F32 R29, -RZ, R6.reuse.H1_H1 ;  /* 0x30000006ff1d7230 */ /* 0x108fe40000004100 */
[C---:B------:R-:W-:Y:S01]  /*f100*/  FMUL.FTZ R39, R33.reuse, R2 ;  /* 0x0000000221277220 */ /* 0x040fe20000410000 */
[----:B------:R-:W-:Y:S02]  /*f110*/  HADD2.F32 R28, -RZ, R7.H1_H1 ;  /* 0x30000007ff1c7230 */ /* 0x000fe40000004100 */
[----:B------:R-:W-:Y:S02]  /*f120*/  HADD2.F32 R6, -RZ, R6.H0_H0 ;  /* 0x20000006ff067230 */ /* 0x000fe40000004100 */
[-C--:B------:R-:W-:Y:S01]  /*f130*/  FMUL.FTZ R35, R33, R29.reuse ;  /* 0x0000001d21237220 */ /* 0x080fe20000410000 */
[C---:B------:R-:W-:Y:S01]  /*f140*/  FMUL.FTZ R33, R31.reuse, R0 ;  /* 0x000000001f217220 */ /* 0x040fe20000410000 */
[----:B------:R-:W-:Y:S01]  /*f150*/  FFMA.FTZ R39, R30, R29, -R39 ;  /* 0x0000001d1e277223 */ /* 0x000fe20000010827 */
[----:B------:R-:W-:Y:S01]  /*f160*/  FMUL.FTZ R31, R31, R28 ;  /* 0x0000001c1f1f7220 */ /* 0x000fe20000410000 */
[----:B------:R-:W-:-:S02]  /*f170*/  HADD2.F32 R29, -RZ, R32.H1_H1 ;  /* 0x30000020ff1d7230 */ /* 0x000fc40000004100 */
[----:B------:R-:W-:Y:S01]  /*f180*/  FFMA.FTZ R33, R38, R28, -R33 ;  /* 0x0000001c26217223 */ /* 0x000fe20000010821 */
[----:B------:R-:W-:Y:S02]  /*f190*/  HADD2.F32 R4, -RZ, R4.H0_H0 ;  /* 0x20000004ff047230 */ /* 0x000fe40000004100 */
[----:B------:R-:W-:Y:S01]  /*f1a0*/  FFMA.FTZ R2, R30, R2, R35 ;  /* 0x000000021e027223 */ /* 0x000fe20000010023 */
[----:B------:R-:W-:Y:S02]  /*f1b0*/  HADD2.F32 R5, -RZ, R5.H0_H0 ;  /* 0x20000005ff057230 */ /* 0x000fe40000004100 */
[----:B------:R-:W-:Y:S01]  /*f1c0*/  FFMA.FTZ R0, R38, R0, R31 ;  /* 0x0000000026007223 */ /* 0x000fe2000001001f */
[----:B------:R-:W-:Y:S02]  /*f1d0*/  HADD2.F32 R28, -RZ, R34.H1_H1 ;  /* 0x30000022ff1c7230 */ /* 0x000fe40000004100 */
[----:B------:R-:W-:Y:S01]  /*f1e0*/  FMUL.FTZ R30, R29, R4 ;  /* 0x000000041d1e7220 */ /* 0x000fe20000410000 */
[----:B------:R-:W-:-:S02]  /*f1f0*/  HADD2.F32 R7, -RZ, R7.H0_H0 ;  /* 0x20000007ff077230 */ /* 0x000fc40000004100 */
        /* <DEDUP_REMOVED lines=15> */
.L_x_7874:
[----:B------:R-:W-:Y:S05]  /*f2f0*/  BSYNC B0 ;  /* 0x0000000000007941 */ /* 0x000fea0003800000 */
.L_x_7873:
[----:B-----5:R2:W-:Y:S04]  /*f300*/  STS.128 [R241+0x3000], R32 ;  /* 0x00300020f1007388 */ /* 0x0205e80000000c00 */
[----:B-1----:R2:W5:Y:S01]  /*f310*/  LD.E.128 R28, desc[UR6][R24.64+0x100] ;  /* 0x00010006181c7980 */ /* 0x002562000c101d00 */
[----:B------:R-:W-:Y:S04]  /*f320*/  BSSY B0, `(.L_x_7875) ;  /* 0x000002a000007945 */ /* 0x000fe80003800000 */
[----:B------:R-:W-:Y:S05]  /*f330*/  @P0 BRA `(.L_x_7876) ;  /* 0x0000000000a00947 */ /* 0x000fea0003800000 */
[----:B------:R-:W3:Y:S04]  /*f340*/  LD.E.64 R4, desc[UR6][R36.64+0x80] ;  /* 0x0000800624047980 */ /* 0x000ee8000c101b00 */
[----:B------:R-:W4:Y:S01]  /*f350*/  LD.E.64 R6, desc[UR6][R10.64+0x80] ;  /* 0x000080060a067980 */ /* 0x000f22000c101b00 */
[----:B--2--5:R-:W-:Y:S01]  /*f360*/  MOV R33, R30 ;  /* 0x0000001e00217202 */ /* 0x024fe20000000f00 */
[--C-:B------:R-:W-:Y:S02]  /*f370*/  HADD2.F32 R35, -RZ, R29.reuse.H0_H0 ;  /* 0x2000001dff237230 */ /* 0x100fe40000004100 */
[----:B------:R-:W-:Y:S02]  /*f380*/  HADD2.F32 R41, -RZ, R29.H1_H1 ;  /* 0x3000001dff297230 */ /* 0x000fe40000004100 */
[----:B------:R-:W-:-:S02]  /*f390*/  HADD2.F32 R32, -RZ, R31.H1_H1 ;  /* 0x3000001fff207230 */ /* 0x000fc40000004100 */
[----:B------:R-:W-:Y:S02]  /*f3a0*/  HADD2.F32 R39, -RZ, R31.H0_H0 ;  /* 0x2000001fff277230 */ /* 0x000fe40000004100 */
        /* <DEDUP_REMOVED lines=33> */
.L_x_7876:
[----:B------:R-:W-:Y:S05]  /*f5c0*/  BSYNC B0 ;  /* 0x0000000000007941 */ /* 0x000fea0003800000 */
.L_x_7875:
[----:B-----5:R1:W-:Y:S04]  /*f5d0*/  STS.128 [R241+0x5000], R28 ;  /* 0x0050001cf1007388 */ /* 0x0203e80000000c00 */
[----:B--2---:R1:W5:Y:S01]  /*f5e0*/  LD.E.128 R32, desc[UR6][R24.64+0x180] ;  /* 0x0001800618207980 */ /* 0x004362000c101d00 */
[----:B------:R-:W-:Y:S01]  /*f5f0*/  IADD3 R0, R26, 0xc0, RZ ;  /* 0x000000c01a007810 */ /* 0x000fe20007ffe0ff */
[----:B------:R-:W-:Y:S03]  /*f600*/  BSSY B0, `(.L_x_7877) ;  /* 0x000002a000007945 */ /* 0x000fe60003800000 */
[----:B------:R-:W-:-:S13]  /*f610*/  ISETP.GE.AND P0, PT, R0, R3, PT ;  /* 0x000000030000720c */ /* 0x000fda0003f06270 */
[----:B------:R-:W-:Y:S05]  /*f620*/  @P0 BRA `(.L_x_7878) ;  /* 0x00000000009c0947 */ /* 0x000fea0003800000 */
[----:B------:R-:W2:Y:S04]  /*f630*/  LD.E.64 R4, desc[UR6][R36.64+0xc0] ;  /* 0x0000c00624047980 */ /* 0x000ea8000c101b00 */
[----:B------:R-:W3:Y:S01]  /*f640*/  LD.E.64 R6, desc[UR6][R10.64+0xc0] ;  /* 0x0000c0060a067980 */ /* 0x000ee2000c101b00 */
[----:B-1--45:R-:W-:Y:S02]  /*f650*/  HADD2.F32 R25, -RZ, R35.H1_H1 ;  /* 0x30000023ff197230 */ /* 0x032fe40000004100 */
        /* <DEDUP_REMOVED lines=36> */
.L_x_7878:
[----:B------:R-:W-:Y:S05]  /*f8a0*/  BSYNC B0 ;  /* 0x0000000000007941 */ /* 0x000fea0003800000 */
.L_x_7877:
[----:B-----5:R2:W-:Y:S02]  /*f8b0*/  STS.128 [R241+0x7000], R32 ;  /* 0x00700020f1007388 */ /* 0x0205e40000000c00 */
.L_x_7870:
[----:B------:R-:W-:Y:S05]  /*f8c0*/  BSYNC B1 ;  /* 0x0000000000017941 */ /* 0x000fea0003800000 */
.L_x_7869:
[----:B-1--4-:R-:W-:-:S05]  /*f8d0*/  VIADD R24, R144, 0x30 ;  /* 0x0000003090187836 */ /* 0x012fca0000000000 */
[----:B------:R-:W-:-:S04]  /*f8e0*/  ISETP.GE.AND P0, PT, R24, R23, PT ;  /* 0x000000171800720c */ /* 0x000fc80003f06270 */
[----:B------:R-:W-:-:S13]  /*f8f0*/  ISETP.LT.OR P0, PT, R58, -0x187, P0 ;  /* 0xfffffe793a00780c */ /* 0x000fda0000701670 */
[----:B------:R-:W-:Y:S05]  /*f900*/  @P0 BRA `(.L_x_7879) ;  /* 0x00000068001c0947 */ /* 0x000fea0003800000 */
[----:B------:R-:W-:Y:S01]  /*f910*/  IMAD R13, R13, 0x30, RZ ;  /* 0x000000300d0d7824 */ /* 0x000fe200078e02ff */
[C---:B------:R-:W-:Y:S01]  /*f920*/  ISETP.GE.AND P2, PT, R26.reuse, R3, PT ;  /* 0x000000031a00720c */ /* 0x040fe20003f46270 */
[----:B------:R-:W-:-:S03]  /*f930*/  VIADD R0, R26, 0x40 ;  /* 0x000000401a007836 */ /* 0x000fc60000000000 */
[C---:B------:R-:W-:Y:S02]  /*f940*/  IADD3 R5, P0, R13.reuse, R8, RZ ;  /* 0x000000080d057210 */ /* 0x040fe40007f1e0ff */
[----:B------:R-:W-:Y:S01]  /*f950*/  ISETP.GE.AND P1, PT, R0, R3, PT ;  /* 0x000000030000720c */ /* 0x000fe20003f26270 */
[----:B------:R-:W-:Y:S01]  /*f960*/  VIADD R0, R26, 0x80 ;  /* 0x000000801a007836 */ /* 0x000fe20000000000 */
[----:B------:R-:W-:Y:S01]  /*f970*/  LEA.HI.X.SX32 R2, R13, R9, 0x1, P0 ;  /* 0x000000090d027211 */ /* 0x000fe200000f0eff */
[C---:B------:R-:W-:Y:S01]  /*f980*/  IMAD.SHL.U32 R7, R5.reuse, 0x2, RZ ;  /* 0x0000000205077824 */ /* 0x040fe200078e00ff */
[----:B------:R1:W5:Y:S02]  /*f990*/  LD.E.128 R8, desc[UR6][R20.64] ;  /* 0x0000000614087980 */ /* 0x000364000c101d00 */
        /* <DEDUP_REMOVED lines=8> */
[----:B------:R-:W4:Y:S04]  /*fa20*/  LD.E.64 R4, desc[UR6][R16.64] ;  /* 0x0000000610047980 */ /* 0x000f28000c101b00 */
[----:B------:R-:W2:Y:S01]  /*fa30*/  LD.E.64 R6, desc[UR6][R14.64] ;  /* 0x000000060e067980 */ /* 0x000ea2000c101b00 */
[--C-:B-----5:R-:W-:Y:S01]  /*fa40*/  HADD2.F32 R25, -RZ, R9.reuse.H0_H0 ;  /* 0x20000009ff197230 */ /* 0x120fe20000004100 */
[----:B------:R-:W-:Y:S01]  /*fa50*/  MOV R23, R10 ;  /* 0x0000000a00177202 */ /* 0x000fe20000000f00 */
[----:B------:R-:W-:Y:S02]  /*fa60*/  HADD2.F32 R31, -RZ, R9.H1_H1 ;  /* 0x30000009ff1f7230 */ /* 0x000fe40000004100 */
[--C-:B------:R-:W-:Y:S02]  /*fa70*/  HADD2.F32 R13, -RZ, R11.reuse.H1_H1 ;  /* 0x3000000bff0d7230 */ /* 0x100fe40000004100 */
        /* <DEDUP_REMOVED lines=34> */
.L_x_7881:
[----:B------:R-:W-:Y:S05]  /*fca0*/  BSYNC B0 ;  /* 0x0000000000007941 */ /* 0x000fea0003800000 */
.L_x_7880:
[----:B-----5:R4:W-:Y:S04]  /*fcb0*/  STS.128 [R241+0x1800], R8 ;  /* 0x00180008f1007388 */ /* 0x0209e80000000c00 */
[----:B------:R4:W5:Y:S01]  /*fcc0*/  LD.E.128 R28, desc[UR6][R20.64+0x80] ;  /* 0x00008006141c7980 */ /* 0x000962000c101d00 */
[----:B------:R-:W-:Y:S04]  /*fcd0*/  BSSY B0, `(.L_x_7882) ;  /* 0x0000028000007945 */ /* 0x000fe80003800000 */
[----:B------:R-:W-:Y:S05]  /*fce0*/  @P1 BRA `(.L_x_7883) ;  /* 0x0000000000981947 */ /* 0x000fea0003800000 */
[----:B------:R-:W2:Y:S04]  /*fcf0*/  LD.E.64 R4, desc[UR6][R16.64+0x40] ;  /* 0x0000400610047980 */ /* 0x000ea8000c101b00 */
[----:B------:R-:W2:Y:S01]  /*fd00*/  LD.E.64 R6, desc[UR6][R14.64+0x40] ;  /* 0x000040060e067980 */ /* 0x000ea2000c101b00 */
[----:B-----5:R-:W-:Y:S02]  /*fd10*/  HADD2.F32 R23, -RZ, R29.H1_H1 ;  /* 0x3000001dff177230 */ /* 0x020fe40000004100 */
[----:B----4-:R-:W-:Y:S02]  /*fd20*/  HADD2.F32 R11, -RZ, R31.H1_H1 ;  /* 0x3000001fff0b7230 */ /* 0x010fe40000004100 */
[----:B------:R-:W-:Y:S02]  /*fd30*/  HADD2.F32 R10, -RZ, R29.H0_H0 ;  /* 0x2000001dff0a7230 */ /* 0x000fe40000004100 */
[----:B--23--:R-:W-:-:S02]  /*fd40*/  HADD2.F32 R32, -RZ, R31.H0_H0 ;  /* 0x2000001fff207230 */ /* 0x00cfc40000004100 */
[----:B------:R-:W-:Y:S02]  /*fd50*/  HADD2.F32 R2, -RZ, R4.H1_H1 ;  /* 0x30000004ff027230 */ /* 0x000fe40000004100 */
[----:B------:R-:W-:Y:S02]  /*fd60*/  HADD2.F32 R0, -RZ, R5.H1_H1 ;  /* 0x30000005ff007230 */ /* 0x000fe40000004100 */
[--C-:B------:R-:W-:Y:S02]  /*fd70*/  HADD2.F32 R9, -RZ, R6.reuse.H1_H1 ;  /* 0x30000006ff097230 */ /* 0x100fe40000004100 */
        /* <DEDUP_REMOVED lines=29> */
.L_x_7883:
[----:B------:R-:W-:Y:S05]  /*ff50*/  BSYNC B0 ;  /* 0x0000000000007941 */ /* 0x000fea0003800000 */
.L_x_7882:
[----:B-----5:R1:W-:Y:S04]  /*ff60*/  STS.128 [R241+0x3800], R28 ;  /* 0x0038001cf1007388 */ /* 0x0203e80000000c00 */
[----:B----4-:R1:W5:Y:S01]  /*ff70*/  LD.E.128 R8, desc[UR6][R20.64+0x100] ;  /* 0x0001000614087980 */ /* 0x010362000c101d00 */
[----:B------:R-:W-:Y:S04]  /*ff80*/  BSSY B0, `(.L_x_7884) ;  /* 0x000002a000007945 */ /* 0x000fe80003800000 */
[----:B------:R-:W-:Y:S05]  /*ff90*/  @P0 BRA `(.L_x_7885) ;  /* 0x0000000000a00947 */ /* 0x000fea0003800000 */
[----:B------:R-:W4:Y:S04]  /*ffa0*/  LD.E.64 R4, desc[UR6][R16.64+0x80] ;  /* 0x0000800610047980 */ /* 0x000f28000c101b00 */
[----:B------:R-:W2:Y:S01]  /*ffb0*/  LD.E.64 R6, desc[UR6][R14.64+0x80] ;  /* 0x000080060e067980 */ /* 0x000ea2000c101b00 */
[--C-:B-----5:R-:W-:Y:S01]  /*ffc0*/  HADD2.F32 R25, -RZ, R9.reuse.H0_H0 ;  /* 0x20000009ff197230 */ /* 0x120fe20000004100 */
[----:B------:R-:W-:Y:S01]  /*ffd0*/  MOV R23, R10 ;  /* 0x0000000a00177202 */ /* 0x000fe20000000f00 */
[----:B-1----:R-:W-:Y:S02]  /*ffe0*/  HADD2.F32 R31, -RZ, R9.H1_H1 ;  /* 0x30000009ff1f7230 */ /* 0x002fe40000004100 */
        /* <DEDUP_REMOVED lines=35> */
.L_x_7885:
[----:B------:R-:W-:Y:S05]  /*10220*/  BSYNC B0 ;  /* 0x0000000000007941 */ /* 0x000fea0003800000 */
.L_x_7884:
[----:B-----5:R4:W-:Y:S04]  /*10230*/  STS.128 [R241+0x5800], R8 ;  /* 0x00580008f1007388 */ /* 0x0209e80000000c00 */
[----:B-1----:R4:W5:Y:S01]  /*10240*/  LD.E.128 R28, desc[UR6][R20.64+0x180] ;  /* 0x00018006141c7980 */ /* 0x002962000c101d00 */
[----:B------:R-:W-:Y:S01]  /*10250*/  IADD3 R26, R26, 0xc0, RZ ;  /* 0x000000c01a1a7810 */ /* 0x000fe20007ffe0ff */
[----:B------:R-:W-:Y:S03]  /*10260*/  BSSY B0, `(.L_x_7886) ;  /* 0x0000029000007945 */ /* 0x000fe60003800000 */
[----:B------:R-:W-:-:S13]  /*10270*/  ISETP.GE.AND P0, PT, R26, R3, PT ;  /* 0x000000031a00720c */ /* 0x000fda0003f06270 */
[----:B------:R-:W-:Y:S05]  /*10280*/  @P0 BRA `(.L_x_7887) ;  /* 0x0000000000980947 */ /* 0x000fea0003800000 */
[----:B------:R-:W2:Y:S04]  /*10290*/  LD.E.64 R2, desc[UR6][R16.64+0xc0] ;  /* 0x0000c00610027980 */ /* 0x000ea8000c101b00 */
[----:B------:R-:W3:Y:S01]  /*102a0*/  LD.E.64 R4, desc[UR6][R14.64+0xc0] ;  /* 0x0000c0060e047980 */ /* 0x000ee2000c101b00 */
[----:B----45:R-:W-:Y:S02]  /*102b0*/  HADD2.F32 R9, -RZ, R31.H1_H1 ;  /* 0x3000001fff097230 */ /* 0x030fe40000004100 */
        /* <DEDUP_REMOVED lines=35> */
.L_x_7887:
[----:B------:R-:W-:Y:S05]  /*104f0*/  BSYNC B0 ;  /* 0x0000000000007941 */ /* 0x000fea0003800000 */
.L_x_7886:
[----:B-----5:R1:W-:Y:S01]  /*10500*/  STS.128 [R241+0x7800], R28 ;  /* 0x0078001cf1007388 */ /* 0x0203e20000000c00 */
[----:B------:R-:W-:Y:S05]  /*10510*/  BRA `(.L_x_7879) ;  /* 0x0000005c00187947 */ /* 0x000fea0003800000 */
.L_x_7848:
[----:B------:R-:W-:Y:S04]  /*10520*/  BSSY B1, `(.L_x_7888) ;  /* 0x0000159000017945 */ /* 0x000fe80003800000 */
[----:B------:R-:W-:Y:S05]  /*10530*/  @!P0 BRA `(.L_x_7889) ;  /* 0x00000014005c8947 */ /* 0x000fea0003800000 */
[----:B------:R1:W5:Y:S01]  /*10540*/  LD.E.128 R40, desc[UR6][R44.64] ;  /* 0x000000062c287980 */ /* 0x000362000c101d00 */
[CC--:B------:R-:W-:Y:S01]  /*10550*/  ISETP.GE.AND P2, PT, R26.reuse, R3.reuse, PT ;  /* 0x000000031a00720c */ /* 0x0c0fe20003f46270 */
[C---:B------:R-:W-:Y:S02]  /*10560*/  VIADD R22, R26.reuse, 0x40 ;  /* 0x000000401a167836 */ /* 0x040fe40000000000 */
[----:B------:R-:W-:Y:S01]  /*10570*/  VIADD R12, R26, 0x80 ;  /* 0x000000801a0c7836 */ /* 0x000fe20000000000 */
[----:B------:R-:W-:Y:S02]  /*10580*/  BSSY B0, `(.L_x_7890) ;  /* 0x0000053000007945 */ /* 0x000fe40003800000 */
[-C--:B------:R-:W-:Y:S02]  /*10590*/  ISETP.GE.AND P1, PT, R22, R3.reuse, PT ;  /* 0x000000031600720c */ /* 0x080fe40003f26270 */
[----:B------:R-:W-:-:S05]  /*105a0*/  ISETP.GE.AND P0, PT, R12, R3, PT ;  /* 0x000000030c00720c */ /* 0x000fca0003f06270 */
[----:B------:R-:W-:Y:S08]  /*105b0*/  @P2 BRA `(.L_x_7891) ;  /* 0x00000004003c2947 */ /* 0x000ff00003800000 */
        /* <DEDUP_REMOVED lines=79> */
.L_x_7891:
[----:B------:R-:W-:Y:S05]  /*10ab0*/  BSYNC B0 ;  /* 0x0000000000007941 */ /* 0x000fea0003800000 */
.L_x_7890:
[----:B-----5:R2:W-:Y:S04]  /*10ac0*/  STS.128 [R241], R40 ;  /* 0x00000028f1007388 */ /* 0x0205e80000000c00 */
[----:B------:R2:W5:Y:S01]  /*10ad0*/  LD.E.128 R36, desc[UR6][R44.64+0x80] ;  /* 0x000080062c247980 */ /* 0x000562000c101d00 */
[----:B------:R-:W-:Y:S04]  /*10ae0*/  BSSY B0, `(.L_x_7892) ;  /* 0x0000051000007945 */ /* 0x000fe80003800000 */
        /* <DEDUP_REMOVED lines=80> */
.L_x_7893:
[----:B------:R-:W-:Y:S05]  /*10ff0*/  BSYNC B0 ;  /* 0x0000000000007941 */ /* 0x000fea0003800000 */
.L_x_7892:
[----:B-----5:R3:W-:Y:S04]  /*11000*/  STS.128 [R241+0x2000], R36 ;  /* 0x00200024f1007388 */ /* 0x0207e80000000c00 */
[----:B--2---:R3:W5:Y:S01]  /*11010*/  LD.E.128 R40, desc[UR6][R44.64+0x100] ;  /* 0x000100062c287980 */ /* 0x004762000c101d00 */
        /* <DEDUP_REMOVED lines=37> */
[----:B------:R-:W-:Y:S02]  /*11270*/  HADD2.F32 R12, -RZ, R34.H0_H0 ;  /* 0x20000022ff0c7230 */ /* 0x000fe40000004100 */
        /* <DEDUP_REMOVED lines=15> */
[----:B------:R-:W-:Y:S01]  /*11370*/  @!P1 FADD.FTZ R36, -R36, -RZ ;  /* 0x800000ff24249221 */ /* 0x000fe20000010100 */
[----:B------:R-:W-:-:S02]  /*11380*/  HADD2.F32 R51, -RZ, R34.H1_H1 ;  /* 0x30000022ff337230 */ /* 0x000fc40000004100 */
[----:B------:R-:W-:Y:S01]  /*11390*/  @!P1 FADD.FTZ R6, -R6, -RZ ;  /* 0x800000ff06069221 */ /* 0x000fe20000010100 */
[----:B------:R-:W-:Y:S02]  /*113a0*/  HADD2.F32 R49, -RZ, R35.H0_H0 ;  /* 0x20000023ff317230 */ /* 0x000fe40000004100 */
[----:B------:R-:W-:Y:S01]  /*113b0*/  FFMA.FTZ R4, R4, R12, R37 ;  /* 0x0000000c04047223 */ /* 0x000fe20000010025 */
[----:B------:R-:W-:Y:S02]  /*113c0*/  HADD2.F32 R34, -RZ, R9.H1_H1 ;  /* 0x30000009ff227230 */ /* 0x000fe40000004100 */
[----:B------:R-:W-:Y:S01]  /*113d0*/  FFMA.FTZ R47, R40, R28, R47 ;  /* 0x0000001c282f7223 */ /* 0x000fe2000001002f */
[--C-:B------:R-:W-:Y:S02]  /*113e0*/  HADD2.F32 R32, -RZ, R10.reuse.H0_H0 ;  /* 0x2000000aff207230 */ /* 0x100fe40000004100 */
[----:B------:R-:W-:Y:S01]  /*113f0*/  FFMA.FTZ R8, R22, R8, R39 ;  /* 0x0000000816087223 */ /* 0x000fe20000010027 */
[----:B------:R-:W-:-:S02]  /*11400*/  HADD2.F32 R35, -RZ, R10.H1_H1 ;  /* 0x3000000aff237230 */ /* 0x000fc40000004100 */
[--C-:B------:R-:W-:Y:S02]  /*11410*/  HADD2.F32 R9, -RZ, R11.reuse.H0_H0 ;  /* 0x2000000bff097230 */ /* 0x100fe40000004100 */
[----:B------:R-:W-:Y:S02]  /*11420*/  HADD2.F32 R10, -RZ, R11.H1_H1 ;  /* 0x3000000bff0a7230 */ /* 0x000fe40000004100 */
[----:B------:R-:W-:Y:S01]  /*11430*/  FMUL.FTZ R36, R51, R36 ;  /* 0x0000002433247220 */ /* 0x000fe20000410000 */
[----:B------:R-:W-:Y:S02]  /*11440*/  HADD2.F32 R22, -RZ, R41.H1_H1 ;  /* 0x30000029ff167230 */ /* 0x000fe40000004100 */
[----:B------:R-:W-:Y:S01]  /*11450*/  FMUL.FTZ R6, R49, R6 ;  /* 0x0000000631067220 */ /* 0x000fe20000410000 */
        /* <DEDUP_REMOVED lines=13> */
.L_x_7895:
[----:B------:R-:W-:Y:S05]  /*11530*/  BSYNC B0 ;  /* 0x0000000000007941 */ /* 0x000fea0003800000 */
.L_x_7894:
[----:B-----5:R2:W-:Y:S04]  /*11540*/  STS.128 [R241+0x4000], R40 ;  /* 0x00400028f1007388 */ /* 0x0205e80000000c00 */
[----:B---3--:R2:W5:Y:S01]  /*11550*/  LD.E.128 R36, desc[UR6][R44.64+0x180] ;  /* 0x000180062c247980 */ /* 0x008562000c101d00 */
[----:B------:R-:W-:Y:S01]  /*11560*/  IADD3 R4, R26, 0xc0, RZ ;  /* 0x000000c01a047810 */ /* 0x000fe20007ffe0ff */
[----:B------:R-:W-:Y:S03]  /*11570*/  BSSY B0, `(.L_x_7896) ;  /* 0x0000052000007945 */ /* 0x000fe60003800000 */
[----:B------:R-:W-:-:S13]  /*11580*/  ISETP.GE.AND P0, PT, R4, R3, PT ;  /* 0x000000030400720c */ /* 0x000fda0003f06270 */
        /* <DEDUP_REMOVED lines=36> */
[----:B-1----:R-:W-:Y:S02]  /*117d0*/  HADD2.F32 R45, -RZ, R32.H1_H1 ;  /* 0x30000020ff2d7230 */ /* 0x002fe40000004100 */
        /* <DEDUP_REMOVED lines=8> */
[----:B----4-:R-:W-:-:S02]  /*11860*/  HADD2.F32 R12, -RZ, R9.H0_H0 ;  /* 0x20000009ff0c7230 */ /* 0x010fc40000004100 */
[----:B------:R-:W-:Y:S01]  /*11870*/  FMUL.FTZ R33, R33, R28 ;  /* 0x0000001c21217220 */ /* 0x000fe20000410000 */
[--C-:B-----5:R-:W-:Y:S02]  /*11880*/  HADD2.F32 R4, -RZ, R37.reuse.H0_H0 ;  /* 0x20000025ff047230 */ /* 0x120fe40000004100 */
[----:B------:R-:W-:Y:S02]  /*11890*/  HADD2.F32 R22, -RZ, R37.H1_H1 ;  /* 0x30000025ff167230 */ /* 0x000fe40000004100 */
[----:B------:R-:W-:Y:S02]  /*118a0*/  HADD2.F32 R9, -RZ, R9.H1_H1 ;  /* 0x30000009ff097230 */ /* 0x000fe40000004100 */
[----:B------:R-:W-:Y:S01]  /*118b0*/  @!P1 FADD.FTZ R40, -R40, -RZ ;  /* 0x800000ff28289221 */ /* 0x000fe20000010100 */
[----:B------:R-:W-:Y:S02]  /*118c0*/  HADD2.F32 R49, -RZ, R34.H1_H1 ;  /* 0x30000022ff317230 */ /* 0x000fe40000004100 */
[----:B------:R-:W-:Y:S01]  /*118d0*/  @!P1 FADD.FTZ R6, -R6, -RZ ;  /* 0x800000ff06069221 */ /* 0x000fe20000010100 */
[----:B------:R-:W-:-:S02]  /*118e0*/  HADD2.F32 R47, -RZ, R35.H0_H0 ;  /* 0x20000023ff2f7230 */ /* 0x000fc40000004100 */
[----:B------:R-:W-:Y:S01]  /*118f0*/  FFMA.FTZ R4, R4, R12, R43 ;  /* 0x0000000c04047223 */ /* 0x000fe2000001002b */
[--C-:B------:R-:W-:Y:S02]  /*11900*/  HADD2.F32 R35, -RZ, R11.reuse.H0_H0 ;  /* 0x2000000bff237230 */ /* 0x100fe40000004100 */
[----:B------:R-:W-:Y:S01]  /*11910*/  FFMA.FTZ R9, R22, R9, R33 ;  /* 0x0000000916097223 */ /* 0x000fe20000010021 */
[----:B------:R-:W-:Y:S02]  /*11920*/  HADD2.F32 R34, -RZ, R11.H1_H1 ;  /* 0x3000000bff227230 */ /* 0x000fe40000004100 */
[----:B------:R-:W-:Y:S02]  /*11930*/  HADD2.F32 R28, -RZ, R36.H0_H0 ;  /* 0x20000024ff1c7230 */ /* 0x000fe40000004100 */
[----:B------:R-:W-:Y:S02]  /*11940*/  HADD2.F32 R32, -RZ, R8.H0_H0 ;  /* 0x20000008ff207230 */ /* 0x000fe40000004100 */
[----:B------:R-:W-:-:S02]  /*11950*/  HADD2.F32 R42, -RZ, R10.H0_H0 ;  /* 0x2000000aff2a7230 */ /* 0x000fc40000004100 */
[----:B------:R-:W-:Y:S02]  /*11960*/  HADD2.F32 R11, -RZ, R10.H1_H1 ;  /* 0x3000000aff0b7230 */ /* 0x000fe40000004100 */
[----:B------:R-:W-:Y:S01]  /*11970*/  FMUL.FTZ R40, R49, R40 ;  /* 0x0000002831287220 */ /* 0x000fe20000410000 */
[----:B------:R-:W-:Y:S02]  /*11980*/  HADD2.F32 R8, -RZ, R8.H1_H1 ;  /* 0x30000008ff087230 */ /* 0x000fe40000004100 */
[----:B------:R-:W-:Y:S01]  /*11990*/  FMUL.FTZ R6, R47, R6 ;  /* 0x000000062f067220 */ /* 0x000fe20000410000 */
        /* <DEDUP_REMOVED lines=15> */
.L_x_7897:
[----:B------:R-:W-:Y:S05]  /*11a90*/  BSYNC B0 ;  /* 0x0000000000007941 */ /* 0x000fea0003800000 */
.L_x_7896:
[----:B-----5:R3:W-:Y:S02]  /*11aa0*/  STS.128 [R241+0x6000], R36 ;  /* 0x00600024f1007388 */ /* 0x0207e40000000c00 */
.L_x_7889:
[----:B------:R-:W-:Y:S05]  /*11ab0*/  BSYNC B1 ;  /* 0x0000000000017941 */ /* 0x000fea0003800000 */
.L_x_7888:
[----:B------:R-:W-:Y:S01]  /*11ac0*/  VIADD R12, R144, 0x10 ;  /* 0x00000010900c7836 */ /* 0x000fe20000000000 */
[----:B------:R-:W-:Y:S04]  /*11ad0*/  BSSY B1, `(.L_x_7898) ;  /* 0x0000167000017945 */ /* 0x000fe80003800000 */
[----:B------:R-:W-:-:S04]  /*11ae0*/  ISETP.GE.AND P0, PT, R12, R23, PT ;  /* 0x000000170c00720c */ /* 0x000fc80003f06270 */
[----:B------:R-:W-:-:S13]  /*11af0*/  ISETP.LT.OR P0, PT, R58, -0x87, P0 ;  /* 0xffffff793a00780c */ /* 0x000fda0000701670 */
[----:B------:R-:W-:Y:S05]  /*11b00*/  @P0 BRA `(.L_x_7899) ;  /* 0x00000014008c0947 */ /* 0x000fea0003800000 */
[----:B---3--:R3:W5:Y:S01]  /*11b10*/  LD.E.128 R36, desc[UR6][R30.64] ;  /* 0x000000061e247980 */ /* 0x008762000c101d00 */
        /* <DEDUP_REMOVED lines=28> */
[----:B--2---:R-:W-:Y:S01]  /*11ce0*/  MOV R40, R35 ;  /* 0x0000002300287202 */ /* 0x004fe20000000f00 */
[----:B-1----:R-:W-:Y:S02]  /*11cf0*/  HADD2.F32 R44, -RZ, R32.H0_H0 ;  /* 0x20000020ff2c7230 */ /* 0x002fe40000004100 */
        /* <DEDUP_REMOVED lines=31> */
[--C-:B---3--:R-:W-:Y:S02]  /*11ef0*/  HADD2.F32 R4, -RZ, R8.reuse.H0_H0 ;  /* 0x20000008ff047230 */ /* 0x108fe40000004100 */
        /* <DEDUP_REMOVED lines=27> */
.L_x_7901:
[----:B------:R-:W-:Y:S05]  /*120b0*/  BSYNC B0 ;  /* 0x0000000000007941 */ /* 0x000fea0003800000 */
.L_x_7900:
[----:B-----5:R4:W-:Y:S04]  /*120c0*/  STS.128 [R241+0x800], R36 ;  /* 0x00080024f1007388 */ /* 0x0209e80000000c00 */
[----:B--2---:R4:W5:Y:S01]  /*120d0*/  LD.E.128 R40, desc[UR6][R30.64+0x80] ;  /* 0x000080061e287980 */ /* 0x004962000c101d00 */
[----:B------:R-:W-:Y:S04]  /*120e0*/  BSSY B0, `(.L_x_7902) ;  /* 0x0000054000007945 */ /* 0x000fe80003800000 */
        /* <DEDUP_REMOVED lines=9> */
[----:B------:R-:W-:Y:S02]  /*12180*/  IADD3 R7, P2, R5, R9, RZ ;  /* 0x0000000905077210 */ /* 0x000fe40007f5e0ff */
[----:B------:R-:W-:Y:S01]  /*12190*/  MOV R10, RZ ;  /* 0x000000ff000a7202 */ /* 0x000fe20000000f00 */
[----:B------:R-:W-:Y:S01]  /*121a0*/  IMAD.WIDE R32, R11, 0x2, R30 ;  /* 0x000000020b207825 */ /* 0x000fe200078e021e */
[----:B------:R-:W-:Y:S02]  /*121b0*/  LEA.HI.X.SX32 R5, R5, R8, 0x1, P2 ;  /* 0x0000000805057211 */ /* 0x000fe400010f0eff */
[----:B------:R-:W-:-:S02]  /*121c0*/  LEA R4, P2, R7, R16, 0x1 ;  /* 0x0000001007047211 */ /* 0x000fc400078408ff */
[----:B------:R-:W-:Y:S01]  /*121d0*/  @P1 IADD3 R10, -R13, RZ, RZ ;  /* 0x000000ff0d0a1210 */ /* 0x000fe20007ffe1ff */
[----:B------:R-:W4:Y:S01]  /*121e0*/  LD.E.128 R32, desc[UR6][R32.64+0x80] ;  /* 0x0000800620207980 */ /* 0x000f22000c101d00 */
[----:B------:R-:W-:Y:S02]  /*121f0*/  LEA.HI.X R5, R7, R17, R5, 0x1, P2 ;  /* 0x0000001107057211 */ /* 0x000fe400010f0c05 */
[----:B------:R-:W-:-:S04]  /*12200*/  IADD3 R9, P2, R10, R9, RZ ;  /* 0x000000090a097210 */ /* 0x000fc80007f5e0ff */
[----:B------:R-:W2:Y:S01]  /*12210*/  LD.E.128 R4, desc[UR6][R4.64] ;  /* 0x0000000604047980 */ /* 0x000ea2000c101d00 */
[----:B------:R-:W-:Y:S02]  /*12220*/  LEA.HI.X.SX32 R8, R10, R8, 0x1, P2 ;  /* 0x000000080a087211 */ /* 0x000fe400010f0eff */
[----:B------:R-:W-:-:S04]  /*12230*/  LEA R10, P2, R9, R14, 0x1 ;  /* 0x0000000e090a7211 */ /* 0x000fc800078408ff */
[----:B------:R-:W-:-:S06]  /*12240*/  LEA.HI.X R11, R9, R15, R8, 0x1, P2 ;  /* 0x0000000f090b7211 */ /* 0x000fcc00010f0c08 */
[----:B------:R-:W3:Y:S01]  /*12250*/  LD.E.128 R8, desc[UR6][R10.64] ;  /* 0x000000060a087980 */ /* 0x000ee2000c101d00 */
[----:B----4-:R-:W-:Y:S02]  /*12260*/  HADD2.F32 R39, -RZ, R32.H0_H0 ;  /* 0x20000020ff277230 */ /* 0x010fe40000004100 */
[----:B-1----:R-:W-:Y:S02]  /*12270*/  HADD2.F32 R45, -RZ, R33.H0_H0 ;  /* 0x20000021ff2d7230 */ /* 0x002fe40000004100 */
[--C-:B--2---:R-:W-:Y:S02]  /*12280*/  HADD2.F32 R28, -RZ, R4.reuse.H0_H0 ;  /* 0x20000004ff1c7230 */ /* 0x104fe40000004100 */
        /* <DEDUP_REMOVED lines=27> */
[--C-:B---3--:R-:W-:Y:S02]  /*12440*/  HADD2.F32 R28, -RZ, R8.reuse.H0_H0 ;  /* 0x20000008ff1c7230 */ /* 0x108fe40000004100 */
        /* <DEDUP_REMOVED lines=29> */
.L_x_7903:
[----:B------:R-:W-:Y:S05]  /*12620*/  BSYNC B0 ;  /* 0x0000000000007941 */ /* 0x000fea0003800000 */
.L_x_7902:
[----:B-----5:R2:W-:Y:S04]  /*12630*/  STS.128 [R241+0x2800], R40 ;  /* 0x00280028f1007388 */ /* 0x0205e80000000c00 */
[----:B----4-:R2:W5:Y:S01]  /*12640*/  LD.E.128 R36, desc[UR6][R30.64+0x100] ;  /* 0x000100061e247980 */ /* 0x010562000c101d00 */
        /* <DEDUP_REMOVED lines=16> */
[----:B------:R-:W2:Y:S01]  /*12750*/  LD.E.128 R32, desc[UR6][R32.64+0x100] ;  /* 0x0001000620207980 */ /* 0x000ea2000c101d00 */
[----:B------:R-:W-:Y:S02]  /*12760*/  LEA.HI.X R5, R7, R17, R5, 0x1, P1 ;  /* 0x0000001107057211 */ /* 0x000fe400008f0c05 */
[----:B------:R-:W-:-:S04]  /*12770*/  IADD3 R9, P1, R10, R9, RZ ;  /* 0x000000090a097210 */ /* 0x000fc80007f3e0ff */
[----:B------:R-:W4:Y:S01]  /*12780*/  LD.E.128 R4, desc[UR6][R4.64] ;  /* 0x0000000604047980 */ /* 0x000f22000c101d00 */
[----:B------:R-:W-:Y:S02]  /*12790*/  LEA.HI.X.SX32 R8, R10, R8, 0x1, P1 ;  /* 0x000000080a087211 */ /* 0x000fe400008f0eff */
[----:B------:R-:W-:-:S04]  /*127a0*/  LEA R10, P1, R9, R14, 0x1 ;  /* 0x0000000e090a7211 */ /* 0x000fc800078208ff */
[----:B------:R-:W-:-:S06]  /*127b0*/  LEA.HI.X R11, R9, R15, R8, 0x1, P1 ;  /* 0x0000000f090b7211 */ /* 0x000fcc00008f0c08 */
[----:B------:R-:W3:Y:S01]  /*127c0*/  LD.E.128 R8, desc[UR6][R10.64] ;  /* 0x000000060a087980 */ /* 0x000ee2000c101d00 */
[----:B--2---:R-:W-:Y:S02]  /*127d0*/  HADD2.F32 R43, -RZ, R32.H0_H0 ;  /* 0x20000020ff2b7230 */ /* 0x004fe40000004100 */
[----:B-1----:R-:W-:Y:S02]  /*127e0*/  HADD2.F32 R45, -RZ, R33.H0_H0 ;  /* 0x20000021ff2d7230 */ /* 0x002fe40000004100 */
        /* <DEDUP_REMOVED lines=58> */
.L_x_7905:
[----:B------:R-:W-:Y:S05]  /*12b90*/  BSYNC B0 ;  /* 0x0000000000007941 */ /* 0x000fea0003800000 */
.L_x_7904:
[----:B-----5:R4:W-:Y:S04]  /*12ba0*/  STS.128 [R241+0x4800], R36 ;  /* 0x00480024f1007388 */ /* 0x0209e80000000c00 */
[----:B------:R4:W5:Y:S01]  /*12bb0*/  LD.E.128 R32, desc[UR6][R30.64+0x180] ;  /* 0x000180061e207980 */ /* 0x000962000c101d00 */
[----:B------:R-:W-:Y:S01]  /*12bc0*/  IADD3 R4, R26, 0xc0, RZ ;  /* 0x000000c01a047810 */ /* 0x000fe20007ffe0ff */
[----:B------:R-:W-:Y:S03]  /*12bd0*/  BSSY B0, `(.L_x_7906) ;  /* 0x0000055000007945 */ /* 0x000fe60003800000 */
[----:B------:R-:W-:-:S13]  /*12be0*/  ISETP.GE.AND P0, PT, R4, R3, PT ;  /* 0x000000030400720c */ /* 0x000fda0003f06270 */
        /* <DEDUP_REMOVED lines=11> */
[----:B--234-:R-:W-:Y:S01]  /*12ca0*/  IMAD.WIDE R30, R11, 0x2, R30 ;  /* 0x000000020b1e7825 */ /* 0x01cfe200078e021e */
[----:B------:R-:W-:Y:S02]  /*12cb0*/  LEA.HI.X.SX32 R5, R5, R8, 0x1, P1 ;  /* 0x0000000805057211 */ /* 0x000fe400008f0eff */
[----:B------:R-:W-:-:S02]  /*12cc0*/  LEA R4, P1, R7, R16, 0x1 ;  /* 0x0000001007047211 */ /* 0x000fc400078208ff */
[----:B------:R-:W-:Y:S01]  /*12cd0*/  @P0 IADD3 R10, -R13, RZ, RZ ;  /* 0x000000ff0d0a0210 */ /* 0x000fe20007ffe1ff */
[----:B------:R-:W2:Y:S01]  /*12ce0*/  LD.E.128 R28, desc[UR6][R30.64+0x180] ;  /* 0x000180061e1c7980 */ /* 0x000ea2000c101d00 */
[----:B------:R-:W-:Y:S02]  /*12cf0*/  LEA.HI.X R5, R7, R17, R5, 0x1, P1 ;  /* 0x0000001107057211 */ /* 0x000fe400008f0c05 */
[----:B------:R-:W-:-:S04]  /*12d00*/  IADD3 R9, P1, R10, R9, RZ ;  /* 0x000000090a097210 */ /* 0x000fc80007f3e0ff */
[----:B------:R-:W3:Y:S01]  /*12d10*/  LD.E.128 R4, desc[UR6][R4.64] ;  /* 0x0000000604047980 */ /* 0x000ee2000c101d00 */
        /* <DEDUP_REMOVED lines=64> */
.L_x_7907:
[----:B------:R-:W-:Y:S05]  /*13120*/  BSYNC B0 ;  /* 0x0000000000007941 */ /* 0x000fea0003800000 */
.L_x_7906:
[----:B-----5:R1:W-:Y:S02]  /*13130*/  STS.128 [R241+0x6800], R32 ;  /* 0x00680020f1007388 */ /* 0x0203e40000000c00 */
.L_x_7899:
[----:B------:R-:W-:Y:S05]  /*13140*/  BSYNC B1 ;  /* 0x0000000000017941 */ /* 0x000fea0003800000 */
.L_x_7898:
[----:B------:R-:W-:Y:S01]  /*13150*/  VIADD R22, R144, 0x20 ;  /* 0x0000002090167836 */ /* 0x000fe20000000000 */
[----:B------:R-:W-:Y:S04]  /*13160*/  BSSY B1, `(.L_x_7908) ;  /* 0x000016a000017945 */ /* 0x000fe80003800000 */
[----:B------:R-:W-:-:S04]  /*13170*/  ISETP.GE.AND P0, PT, R22, R23, PT ;  /* 0x000000171600720c */ /* 0x000fc80003f06270 */
[----:B------:R-:W-:-:S13]  /*13180*/  ISETP.LT.OR P0, PT, R58, -0x107, P0 ;  /* 0xfffffef93a00780c */ /* 0x000fda0000701670 */
[----:B------:R-:W-:Y:S05]  /*13190*/  @P0 BRA `(.L_x_7909) ;  /* 0x0000001400980947 */ /* 0x000fea0003800000 */
[----:B-1----:R1:W5:Y:S01]  /*131a0*/  LD.E.128 R32, desc[UR6][R24.64] ;  /* 0x0000000618207980 */ /* 0x002362000c101d00 */
[CC--:B------:R-:W-:Y:S01]  /*131b0*/  ISETP.GE.AND P2, PT, R26.reuse, R3.reuse, PT ;  /* 0x000000031a00720c */ /* 0x0c0fe20003f46270 */
[C---:B--2---:R-:W-:Y:S02]  /*131c0*/  VIADD R42, R26.reuse, 0x40 ;  /* 0x000000401a2a7836 */ /* 0x044fe40000000000 */
[----:B------:R-:W-:Y:S01]  /*131d0*/  VIADD R40, R26, 0x80 ;  /* 0x000000801a287836 */ /* 0x000fe20000000000 */
[----:B------:R-:W-:Y:S02]  /*131e0*/  BSSY B0, `(.L_x_7910) ;  /* 0x0000057000007945 */ /* 0x000fe40003800000 */
[-C--:B------:R-:W-:Y:S02]  /*131f0*/  ISETP.GE.AND P1, PT, R42, R3.reuse, PT ;  /* 0x000000032a00720c */ /* 0x080fe40003f26270 */
[----:B------:R-:W-:-:S05]  /*13200*/  ISETP.GE.AND P0, PT, R40, R3, PT ;  /* 0x000000032800720c */ /* 0x000fca0003f06270 */
[----:B------:R-:W-:Y:S08]  /*13210*/  @P2 BRA `(.L_x_7911) ;  /* 0x00000004004c2947 */ /* 0x000ff00003800000 */
        /* <DEDUP_REMOVED lines=13> */
[----:B---34-:R-:W2:Y:S01]  /*132f0*/  LD.E.128 R28, desc[UR6][R28.64] ;  /* 0x000000061c1c7980 */ /* 0x018ea2000c101d00 */
        /* <DEDUP_REMOVED lines=69> */
.L_x_7911:
[----:B------:R-:W-:Y:S05]  /*13750*/  BSYNC B0 ;  /* 0x0000000000007941 */ /* 0x000fea0003800000 */
.L_x_7910:
[----:B-----5:R2:W-:Y:S04]  /*13760*/  STS.128 [R241+0x1000], R32 ;  /* 0x00100020f1007388 */ /* 0x0205e80000000c00 */
[----:B---34-:R2:W5:Y:S01]  /*13770*/  LD.E.128 R36, desc[UR6][R24.64+0x80] ;  /* 0x0000800618247980 */ /* 0x018562000c101d00 */
[----:B------:R-:W-:Y:S04]  /*13780*/  BSSY B0, `(.L_x_7912) ;  /* 0x0000055000007945 */ /* 0x000fe80003800000 */
        /* <DEDUP_REMOVED lines=42> */
[----:B------:R-:W-:Y:S02]  /*13a30*/  HADD2.F32 R4, -RZ, R30.H0_H0 ;  /* 0x2000001eff047230 */ /* 0x000fe40000004100 */
[----:B------:R-:W-:Y:S01]  /*13a40*/  @!P1 FADD.FTZ R7, -R7, -RZ ;  /* 0x800000ff07079221 */ /* 0x000fe20000010100 */
[----:B------:R-:W-:Y:S02]  /*13a50*/  HADD2.F32 R32, -RZ, R32.H1_H1 ;  /* 0x30000020ff207230 */ /* 0x000fe40000004100 */
[----:B------:R-:W-:Y:S01]  /*13a60*/  @!P1 FADD.FTZ R35, -R35, -RZ ;  /* 0x800000ff23239221 */ /* 0x000fe20000010100 */
[----:B------:R-:W-:-:S02]  /*13a70*/  HADD2.F32 R30, -RZ, R30.H1_H1 ;  /* 0x3000001eff1e7230 */ /* 0x000fc40000004100 */
[----:B------:R-:W-:Y:S01]  /*13a80*/  FMUL.FTZ R28, R28, R33 ;  /* 0x000000211c1c7220 */ /* 0x000fe20000410000 */
[----:B------:R-:W-:Y:S01]  /*13a90*/  @!P1 FADD.FTZ R6, -R6, -RZ ;  /* 0x800000ff06069221 */ /* 0x000fe20000010100 */
[----:B------:R-:W-:Y:S01]  /*13aa0*/  FMUL.FTZ R5, R4, R5 ;  /* 0x0000000504057220 */ /* 0x000fe20000410000 */
[----:B------:R-:W-:Y:S01]  /*13ab0*/  FMUL.FTZ R7, R32, R7 ;  /* 0x0000000720077220 */ /* 0x000fe20000410000 */
[----:B------:R-:W-:Y:S02]  /*13ac0*/  HADD2.F32 R29, -RZ, R29.H1_H1 ;  /* 0x3000001dff1d7230 */ /* 0x000fe40000004100 */
[----:B------:R-:W-:Y:S01]  /*13ad0*/  FMUL.FTZ R35, R30, R35 ;  /* 0x000000231e237220 */ /* 0x000fe20000410000 */
[----:B-----5:R-:W-:Y:S02]  /*13ae0*/  HADD2.F32 R33, -RZ, R36.H1_H1 ;  /* 0x30000024ff217230 */ /* 0x020fe40000004100 */
[----:B------:R-:W-:Y:S01]  /*13af0*/  @!P1 FADD.FTZ R34, -R34, -RZ ;  /* 0x800000ff22229221 */ /* 0x000fe20000010100 */
[----:B----4-:R-:W-:-:S02]  /*13b00*/  HADD2.F32 R4, -RZ, R8.H0_H0 ;  /* 0x20000008ff047230 */ /* 0x010fc40000004100 */
[----:B------:R-:W-:Y:S02]  /*13b10*/  HADD2.F32 R32, -RZ, R8.H1_H1 ;  /* 0x30000008ff207230 */ /* 0x000fe40000004100 */
[----:B------:R-:W-:Y:S02]  /*13b20*/  HADD2.F32 R30, -RZ, R37.H0_H0 ;  /* 0x20000025ff1e7230 */ /* 0x000fe40000004100 */
[--C-:B------:R-:W-:Y:S02]  /*13b30*/  HADD2.F32 R8, -RZ, R9.reuse.H0_H0 ;  /* 0x20000009ff087230 */ /* 0x100fe40000004100 */
[----:B------:R-:W-:Y:S01]  /*13b40*/  FMUL.FTZ R6, R31, R6 ;  /* 0x000000061f067220 */ /* 0x000fe20000410000 */
[----:B------:R-:W-:Y:S02]  /*13b50*/  HADD2.F32 R31, -RZ, R36.H0_H0 ;  /* 0x20000024ff1f7230 */ /* 0x000fe40000004100 */
        /* <DEDUP_REMOVED lines=23> */
.L_x_7913:
[----:B------:R-:W-:Y:S05]  /*13cd0*/  BSYNC B0 ;  /* 0x0000000000007941 */ /* 0x000fea0003800000 */
.L_x_7912:
[----:B-----5:R3:W-:Y:S04]  /*13ce0*/  STS.128 [R241+0x3000], R36 ;  /* 0x00300024f1007388 */ /* 0x0207e80000000c00 */
[----:B--2---:R3:W5:Y:S01]  /*13cf0*/  LD.E.128 R32, desc[UR6][R24.64+0x100] ;  /* 0x0001000618207980 */ /* 0x004762000c101d00 */
        /* <DEDUP_REMOVED lines=24> */
[----:B---3--:R-:W-:Y:S01]  /*13e80*/  MOV R36, R31 ;  /* 0x0000001f00247202 */ /* 0x008fe20000000f00 */
[----:B------:R-:W-:Y:S02]  /*13e90*/  HADD2.F32 R40, -RZ, R28.H0_H0 ;  /* 0x2000001cff287230 */ /* 0x000fe40000004100 */
        /* <DEDUP_REMOVED lines=59> */
.L_x_7915:
[----:B------:R-:W-:Y:S05]  /*14250*/  BSYNC B0 ;  /* 0x0000000000007941 */ /* 0x000fea0003800000 */
.L_x_7914:
[----:B-----5:R2:W-:Y:S04]  /*14260*/  STS.128 [R241+0x5000], R32 ;  /* 0x00500020f1007388 */ /* 0x0205e80000000c00 */
[----:B------:R2:W5:Y:S01]  /*14270*/  LD.E.128 R28, desc[UR6][R24.64+0x180] ;  /* 0x00018006181c7980 */ /* 0x000562000c101d00 */
[----:B------:R-:W-:Y:S01]  /*14280*/  IADD3 R4, R26, 0xc0, RZ ;  /* 0x000000c01a047810 */ /* 0x000fe20007ffe0ff */
[----:B------:R-:W-:Y:S03]  /*14290*/  BSSY B0, `(.L_x_7916) ;  /* 0x0000055000007945 */ /* 0x000fe60003800000 */
[----:B------:R-:W-:-:S13]  /*142a0*/  ISETP.GE.AND P0, PT, R4, R3, PT ;  /* 0x000000030400720c */ /* 0x000fda0003f06270 */
        /* <DEDUP_REMOVED lines=11> */
[----:B--2---:R-:W-:Y:S01]  /*14360*/  IMAD.WIDE R32, R11, 0x2, R24 ;  /* 0x000000020b207825 */ /* 0x004fe200078e0218 */
[----:B------:R-:W-:Y:S02]  /*14370*/  LEA.HI.X.SX32 R5, R5, R8, 0x1, P1 ;  /* 0x0000000805057211 */ /* 0x000fe400008f0eff */
[----:B------:R-:W-:-:S02]  /*14380*/  LEA R4, P1, R7, R16, 0x1 ;  /* 0x0000001007047211 */ /* 0x000fc400078208ff */
[----:B------:R-:W-:Y:S01]  /*14390*/  @P0 IADD3 R10, -R13, RZ, RZ ;  /* 0x000000ff0d0a0210 */ /* 0x000fe20007ffe1ff */
[----:B------:R-:W3:Y:S01]  /*143a0*/  LD.E.128 R32, desc[UR6][R32.64+0x180] ;  /* 0x0001800620207980 */ /* 0x000ee2000c101d00 */
[----:B------:R-:W-:Y:S02]  /*143b0*/  LEA.HI.X R5, R7, R17, R5, 0x1, P1 ;  /* 0x0000001107057211 */ /* 0x000fe400008f0c05 */
[----:B------:R-:W-:-:S04]  /*143c0*/  IADD3 R9, P1, R10, R9, RZ ;  /* 0x000000090a097210 */ /* 0x000fc80007f3e0ff */
[----:B------:R-:W1:Y:S01]  /*143d0*/  LD.E.128 R4, desc[UR6][R4.64] ;  /* 0x0000000604047980 */ /* 0x000e62000c101d00 */
[----:B------:R-:W-:Y:S02]  /*143e0*/  LEA.HI.X.SX32 R8, R10, R8, 0x1, P1 ;  /* 0x000000080a087211 */ /* 0x000fe400008f0eff */
[----:B------:R-:W-:-:S04]  /*143f0*/  LEA R10, P1, R9, R14, 0x1 ;  /* 0x0000000e090a7211 */ /* 0x000fc800078208ff */
[----:B------:R-:W-:-:S06]  /*14400*/  LEA.HI.X R11, R9, R15, R8, 0x1, P1 ;  /* 0x0000000f090b7211 */ /* 0x000fcc00008f0c08 */
[----:B------:R-:W2:Y:S01]  /*14410*/  LD.E.128 R8, desc[UR6][R10.64] ;  /* 0x000000060a087980 */ /* 0x000ea2000c101d00 */
[--C-:B---3--:R-:W-:Y:S02]  /*14420*/  HADD2.F32 R39, -RZ, R32.reuse.H0_H0 ;  /* 0x20000020ff277230 */ /* 0x108fe40000004100 */
[----:B------:R-:W-:Y:S02]  /*14430*/  HADD2.F32 R32, -RZ, R32.H1_H1 ;  /* 0x30000020ff207230 */ /* 0x000fe40000004100 */
[--C-:B-1----:R-:W-:Y:S02]  /*14440*/  HADD2.F32 R24, -RZ, R4.reuse.H0_H0 ;  /* 0x20000004ff187230 */ /* 0x102fe40000004100 */
        /* <DEDUP_REMOVED lines=30> */
[--C-:B--2---:R-:W-:Y:S02]  /*14630*/  HADD2.F32 R24, -RZ, R8.reuse.H0_H0 ;  /* 0x20000008ff187230 */ /* 0x104fe40000004100 */
        /* <DEDUP_REMOVED lines=26> */
.L_x_7917:
[----:B------:R-:W-:Y:S05]  /*147e0*/  BSYNC B0 ;  /* 0x0000000000007941 */ /* 0x000fea0003800000 */
.L_x_7916:
[----:B-----5:R4:W-:Y:S02]  /*147f0*/  STS.128 [R241+0x7000], R28 ;  /* 0x0070001cf1007388 */ /* 0x0209e40000000c00 */
.L_x_7909:
[----:B------:R-:W-:Y:S05]  /*14800*/  BSYNC B1 ;  /* 0x0000000000017941 */ /* 0x000fea0003800000 */
.L_x_7908:
[----:B-123--:R-:W-:-:S05]  /*14810*/  VIADD R24, R144, 0x30 ;  /* 0x0000003090187836 */ /* 0x00efca0000000000 */
[----:B------:R-:W-:-:S04]  /*14820*/  ISETP.GE.AND P0, PT, R24, R23, PT ;  /* 0x000000171800720c */ /* 0x000fc80003f06270 */
[----:B------:R-:W-:-:S13]  /*14830*/  ISETP.LT.OR P0, PT, R58, -0x187, P0 ;  /* 0xfffffe793a00780c */ /* 0x000fda0000701670 */
[----:B------:R-:W-:Y:S05]  /*14840*/  @P0 BRA `(.L_x_7879) ;  /* 0x00000018004c0947 */ /* 0x000fea0003800000 */
        /* <DEDUP_REMOVED lines=16> */
[----:B------:R-:W-:Y:S02]  /*14950*/  IADD3 R7, P3, R5, R9, RZ ;  /* 0x0000000905077210 */ /* 0x000fe40007f7e0ff */
[----:B------:R-:W-:Y:S01]  /*14960*/  MOV R10, RZ ;  /* 0x000000ff000a7202 */ /* 0x000fe20000000f00 */
[----:B----4-:R-:W-:Y:S01]  /*14970*/  IMAD.WIDE R28, R11, 0x2, R20 ;  /* 0x000000020b1c7825 */ /* 0x010fe200078e0214 */
        /* <DEDUP_REMOVED lines=17> */
[--C-:B------:R-:W-:Y:S02]  /*14a90*/  HADD2.F32 R5, -RZ, R6.reuse.H0_H0 ;  /* 0x20000006ff057230 */ /* 0x100fe40000004100 */
[----:B------:R-:W-:Y:S01]  /*14aa0*/  @!P2 FADD.FTZ R4, -R4, -RZ ;  /* 0x800000ff0404a221 */ /* 0x000fe20000010100 */
[----:B------:R-:W-:Y:S02]  /*14ab0*/  HADD2.F32 R37, -RZ, R6.H1_H1 ;  /* 0x30000006ff257230 */ /* 0x000fe40000004100 */
[----:B------:R-:W-:Y:S01]  /*14ac0*/  @!P2 FADD.FTZ R36, -R36, -RZ ;  /* 0x800000ff2424a221 */ /* 0x000fe20000010100 */
[--C-:B------:R-:W-:Y:S02]  /*14ad0*/  HADD2.F32 R6, -RZ, R7.reuse.H0_H0 ;  /* 0x20000007ff067230 */ /* 0x100fe40000004100 */
[----:B------:R-:W-:Y:S01]  /*14ae0*/  @!P2 FADD.FTZ R23, -R23, -RZ ;  /* 0x800000ff1717a221 */ /* 0x000fe20000010100 */
        /* <DEDUP_REMOVED lines=10> */
[----:B------:R-:W-:-:S02]  /*14b90*/  HADD2.F32 R30, -RZ, R30.H1_H1 ;  /* 0x3000001eff1e7230 */ /* 0x000fc40000004100 */
[----:B------:R-:W-:Y:S01]  /*14ba0*/  @!P2 FADD.FTZ R37, -R37, -RZ ;  /* 0x800000ff2525a221 */ /* 0x000fe20000010100 */
[----:B------:R-:W-:Y:S02]  /*14bb0*/  HADD2.F32 R23, -RZ, R31.H0_H0 ;  /* 0x2000001fff177230 */ /* 0x000fe40000004100 */
[----:B------:R-:W-:Y:S01]  /*14bc0*/  @!P2 FADD.FTZ R6, -R6, -RZ ;  /* 0x800000ff0606a221 */ /* 0x000fe20000010100 */
[----:B------:R-:W-:Y:S01]  /*14bd0*/  FMUL.FTZ R28, R28, R25 ;  /* 0x000000191c1c7220 */ /* 0x000fe20000410000 */
[----:B------:R-:W-:Y:S01]  /*14be0*/  FMUL.FTZ R7, R4, R7 ;  /* 0x0000000704077220 */ /* 0x000fe20000410000 */
[----:B------:R-:W-:Y:S01]  /*14bf0*/  @!P2 FADD.FTZ R5, -R5, -RZ ;  /* 0x800000ff0505a221 */ /* 0x000fe20000010100 */
[----:B------:R-:W-:Y:S01]  /*14c00*/  FMUL.FTZ R37, R30, R37 ;  /* 0x000000251e257220 */ /* 0x000fe20000410000 */
[----:B------:R-:W-:Y:S01]  /*14c10*/  FMUL.FTZ R6, R23, R6 ;  /* 0x0000000617067220 */ /* 0x000fe20000410000 */
[----:B-----5:R-:W-:Y:S02]  /*14c20*/  HADD2.F32 R25, -RZ, R32.H1_H1 ;  /* 0x30000020ff197230 */ /* 0x020fe40000004100 */
[----:B----4-:R-:W-:-:S02]  /*14c30*/  HADD2.F32 R4, -RZ, R8.H0_H0 ;  /* 0x20000008ff047230 */ /* 0x010fc40000004100 */
[----:B------:R-:W-:Y:S02]  /*14c40*/  HADD2.F32 R31, -RZ, R8.H1_H1 ;  /* 0x30000008ff1f7230 */ /* 0x000fe40000004100 */
[----:B------:R-:W-:Y:S02]  /*14c50*/  HADD2.F32 R23, -RZ, R32.H0_H0 ;  /* 0x20000020ff177230 */ /* 0x000fe40000004100 */
        /* <DEDUP_REMOVED lines=25> */
.L_x_7919:
[----:B------:R-:W-:Y:S05]  /*14df0*/  BSYNC B0 ;  /* 0x0000000000007941 */ /* 0x000fea0003800000 */
.L_x_7918:
[----:B-----5:R2:W-:Y:S04]  /*14e00*/  STS.128 [R241+0x1800], R32 ;  /* 0x00180020f1007388 */ /* 0x0205e80000000c00 */
[----:B----4-:R2:W5:Y:S01]  /*14e10*/  LD.E.128 R36, desc[UR6][R20.64+0x80] ;  /* 0x0000800614247980 */ /* 0x010562000c101d00 */
[----:B------:R-:W-:Y:S04]  /*14e20*/  BSSY B0, `(.L_x_7920) ;  /* 0x0000055000007945 */ /* 0x000fe80003800000 */
        /* <DEDUP_REMOVED lines=9> */
[----:B------:R-:W-:Y:S02]  /*14ec0*/  IADD3 R7, P2, R5, R9, RZ ;  /* 0x0000000905077210 */ /* 0x000fe40007f5e0ff */
[----:B------:R-:W-:Y:S02]  /*14ed0*/  @P1 IADD3 R11, -R13, RZ, RZ ;  /* 0x000000ff0d0b1210 */ /* 0x000fe40007ffe1ff */
[----:B------:R-:W-:-:S02]  /*14ee0*/  LEA.HI.X.SX32 R5, R5, R8, 0x1, P2 ;  /* 0x0000000805057211 */ /* 0x000fc400010f0eff */
[----:B------:R-:W-:Y:S01]  /*14ef0*/  LEA R4, P2, R7, R16, 0x1 ;  /* 0x0000001007047211 */ /* 0x000fe200078408ff */
[----:B------:R-:W-:-:S03]  /*14f00*/  IMAD.WIDE R28, R11, 0x2, R20 ;  /* 0x000000020b1c7825 */ /* 0x000fc600078e0214 */
[----:B------:R-:W-:Y:S02]  /*14f10*/  LEA.HI.X R5, R7, R17, R5, 0x1, P2 ;  /* 0x0000001107057211 */ /* 0x000fe400010f0c05 */
[----:B------:R-:W-:Y:S01]  /*14f20*/  MOV R10, RZ ;  /* 0x000000ff000a7202 */ /* 0x000fe20000000f00 */
[----:B------:R-:W2:Y:S01]  /*14f30*/  LD.E.128 R28, desc[UR6][R28.64+0x80] ;  /* 0x000080061c1c7980 */ /* 0x000ea2000c101d00 */
[----:B------:R-:W-:-:S03]  /*14f40*/  @P1 IADD3 R10, -R13, RZ, RZ ;  /* 0x000000ff0d0a1210 */ /* 0x000fc60007ffe1ff */
        /* <DEDUP_REMOVED lines=23> */
[----:B------:R-:W-:Y:S01]  /*150c0*/  @!P1 FADD.FTZ R33, -R33, -RZ ;  /* 0x800000ff21219221 */ /* 0x000fe20000010100 */
[----:B------:R-:W-:Y:S02]  /*150d0*/  HADD2.F32 R28, -RZ, R28.H1_H1 ;  /* 0x3000001cff1c7230 */ /* 0x000fe40000004100 */
[----:B------:R-:W-:Y:S01]  /*150e0*/  FMUL.FTZ R34, R34, R23 ;  /* 0x0000001722227220 */ /* 0x000fe20000410000 */
[----:B------:R-:W-:Y:S02]  /*150f0*/  HADD2.F32 R32, -RZ, R30.H0_H0 ;  /* 0x2000001eff207230 */ /* 0x000fe40000004100 */
[----:B------:R-:W-:Y:S01]  /*15100*/  @!P1 FADD.FTZ R7, -R7, -RZ ;  /* 0x800000ff07079221 */ /* 0x000fe20000010100 */
[----:B------:R-:W-:-:S02]  /*15110*/  HADD2.F32 R4, -RZ, R31.H1_H1 ;  /* 0x3000001fff047230 */ /* 0x000fc40000004100 */
[----:B------:R-:W-:Y:S01]  /*15120*/  @!P1 FADD.FTZ R6, -R6, -RZ ;  /* 0x800000ff06069221 */ /* 0x000fe20000010100 */
[----:B------:R-:W-:Y:S02]  /*15130*/  HADD2.F32 R30, -RZ, R30.H1_H1 ;  /* 0x3000001eff1e7230 */ /* 0x000fe40000004100 */
[----:B------:R-:W-:Y:S01]  /*15140*/  FMUL.FTZ R28, R28, R25 ;  /* 0x000000191c1c7220 */ /* 0x000fe20000410000 */
[----:B------:R-:W-:Y:S02]  /*15150*/  HADD2.F32 R23, -RZ, R31.H0_H0 ;  /* 0x2000001fff177230 */ /* 0x000fe40000004100 */
[----:B------:R-:W-:Y:S01]  /*15160*/  FMUL.FTZ R7, R4, R7 ;  /* 0x0000000704077220 */ /* 0x000fe20000410000 */
[----:B-----5:R-:W-:Y:S02]  /*15170*/  HADD2.F32 R25, -RZ, R36.H1_H1 ;  /* 0x30000024ff197230 */ /* 0x020fe40000004100 */
[----:B------:R-:W-:Y:S01]  /*15180*/  FMUL.FTZ R33, R30, R33 ;  /* 0x000000211e217220 */ /* 0x000fe20000410000 */
[----:B----4-:R-:W-:-:S02]  /*15190*/  HADD2.F32 R4, -RZ, R8.H0_H0 ;  /* 0x20000008ff047230 */ /* 0x010fc40000004100 */
[----:B------:R-:W-:Y:S01]  /*151a0*/  FMUL.FTZ R6, R23, R6 ;  /* 0x0000000617067220 */ /* 0x000fe20000410000 */
[----:B------:R-:W-:Y:S02]  /*151b0*/  HADD2.F32 R31, -RZ, R8.H1_H1 ;  /* 0x30000008ff1f7230 */ /* 0x000fe40000004100 */
[----:B------:R-:W-:Y:S01]  /*151c0*/  @!P1 FADD.FTZ R5, -R5, -RZ ;  /* 0x800000ff05059221 */ /* 0x000fe20000010100 */
[----:B------:R-:W-:Y:S02]  /*151d0*/  HADD2.F32 R23, -RZ, R36.H0_H0 ;  /* 0x20000024ff177230 */ /* 0x000fe40000004100 */
[----:B------:R-:W-:Y:S02]  /*151e0*/  HADD2.F32 R30, -RZ, R37.H0_H0 ;  /* 0x20000025ff1e7230 */ /* 0x000fe40000004100 */
[----:B------:R-:W-:Y:S01]  /*151f0*/  FMUL.FTZ R5, R32, R5 ;  /* 0x0000000520057220 */ /* 0x000fe20000410000 */
        /* <DEDUP_REMOVED lines=11> */
[----:B------:R-:W-:Y:S01]  /*152b0*/  FFMA.FTZ R5, R28, R32, R5 ;  /* 0x000000201c057223 */ /* 0x000fe20000010005 */
[----:B------:R-:W-:Y:S02]  /*152c0*/  HADD2.F32 R38, -RZ, R38.H1_H1 ;  /* 0x30000026ff267230 */ /* 0x000fe40000004100 */
[--C-:B------:R-:W-:Y:S02]  /*152d0*/  HADD2.F32 R11, -RZ, R39.reuse.H0_H0 ;  /* 0x20000027ff0b7230 */ /* 0x100fe40000004100 */
[----:B------:R-:W-:Y:S01]  /*152e0*/  FFMA.FTZ R29, R30, R36, R29 ;  /* 0x000000241e1d7223 */ /* 0x000fe2000001001d */
[----:B------:R-:W-:Y:S02]  /*152f0*/  HADD2.F32 R34, -RZ, R39.H1_H1 ;  /* 0x30000027ff227230 */ /* 0x000fe40000004100 */
[----:B------:R-:W-:Y:S01]  /*15300*/  FFMA.FTZ R10, R38, R10, R33 ;  /* 0x0000000a260a7223 */ /* 0x000fe20000010021 */
[----:B------:R-:W-:Y:S01]  /*15310*/  F2FP.F16.F32.PACK_AB R36, R25, R4 ;  /* 0x000000041924723e */ /* 0x000fe200000000ff */
[----:B------:R-:W-:Y:S01]  /*15320*/  FFMA.FTZ R6, R11, R9, R6 ;  /* 0x000000090b067223 */ /* 0x000fe20000010006 */
[----:B------:R-:W-:Y:S01]  /*15330*/  F2FP.F16.F32.PACK_AB R37, R29, R8 ;  /* 0x000000081d25723e */ /* 0x000fe200000000ff */
[----:B------:R-:W-:Y:S01]  /*15340*/  FFMA.FTZ R7, R34, R42, R7 ;  /* 0x0000002a22077223 */ /* 0x000fe20000010007 */
[----:B------:R-:W-:-:S04]  /*15350*/  F2FP.F16.F32.PACK_AB R38, R10, R5 ;  /* 0x000000050a26723e */ /* 0x000fc800000000ff */
[----:B------:R-:W-:Y:S02]  /*15360*/  F2FP.F16.F32.PACK_AB R39, R7, R6 ;  /* 0x000000060727723e */ /* 0x000fe400000000ff */
.L_x_7921:
[----:B------:R-:W-:Y:S05]  /*15370*/  BSYNC B0 ;  /* 0x0000000000007941 */ /* 0x000fea0003800000 */
.L_x_7920:
[----:B-----5:R3:W-:Y:S04]  /*15380*/  STS.128 [R241+0x3800], R36 ;  /* 0x00380024f1007388 */ /* 0x0207e80000000c00 */
[----:B--2---:R3:W5:Y:S01]  /*15390*/  LD.E.128 R32, desc[UR6][R20.64+0x100] ;  /* 0x0001000614207980 */ /* 0x004762000c101d00 */
        /* <DEDUP_REMOVED lines=17> */
[----:B------:R-:W3:Y:S01]  /*154b0*/  LD.E.128 R28, desc[UR6][R28.64+0x100] ;  /* 0x000100061c1c7980 */ /* 0x000ee2000c101d00 */
[----:B------:R-:W-:-:S03]  /*154c0*/  @P0 IADD3 R10, -R13, RZ, RZ ;  /* 0x000000ff0d0a0210 */ /* 0x000fc60007ffe1ff */
        /* <DEDUP_REMOVED lines=34> */
[----:B------:R-:W-:Y:S01]  /*156f0*/  @!P0 FADD.FTZ R5, -R5, -RZ ;  /* 0x800000ff05058221 */ /* 0x000fe20000010100 */
[----:B------:R-:W-:Y:S01]  /*15700*/  FMUL.FTZ R37, R30, R37 ;  /* 0x000000251e257220 */ /* 0x000fe20000410000 */
[----:B-----5:R-:W-:Y:S02]  /*15710*/  HADD2.F32 R25, -RZ, R32.H1_H1 ;  /* 0x30000020ff197230 */ /* 0x020fe40000004100 */
[----:B------:R-:W-:Y:S01]  /*15720*/  FMUL.FTZ R6, R23, R6 ;  /* 0x0000000617067220 */ /* 0x000fe20000410000 */
[----:B----4-:R-:W-:-:S02]  /*15730*/  HADD2.F32 R4, -RZ, R8.H0_H0 ;  /* 0x20000008ff047230 */ /* 0x010fc40000004100 */
[----:B------:R-:W-:Y:S01]  /*15740*/  FMUL.FTZ R5, R36, R5 ;  /* 0x0000000524057220 */ /* 0x000fe20000410000 */
[----:B------:R-:W-:Y:S02]  /*15750*/  HADD2.F32 R31, -RZ, R8.H1_H1 ;  /* 0x30000008ff1f7230 */ /* 0x000fe40000004100 */
[----:B------:R-:W-:Y:S02]  /*15760*/  HADD2.F32 R23, -RZ, R32.H0_H0 ;  /* 0x20000020ff177230 */ /* 0x000fe40000004100 */
[----:B------:R-:W-:Y:S02]  /*15770*/  HADD2.F32 R30, -RZ, R33.H0_H0 ;  /* 0x20000021ff1e7230 */ /* 0x000fe40000004100 */
[----:B------:R-:W-:Y:S01]  /*15780*/  FFMA.FTZ R25, R25, R31, R28 ;  /* 0x0000001f19197223 */ /* 0x000fe2000001001c */
[--C-:B------:R-:W-:Y:S02]  /*15790*/  HADD2.F32 R8, -RZ, R9.reuse.H0_H0 ;  /* 0x20000009ff087230 */ /* 0x100fe40000004100 */
[----:B------:R-:W-:Y:S01]  /*157a0*/  FFMA.FTZ R4, R23, R4, R38 ;  /* 0x0000000417047223 */ /* 0x000fe20000010026 */
[----:B------:R-:W-:-:S02]  /*157b0*/  HADD2.F32 R36, -RZ, R9.H1_H1 ;  /* 0x30000009ff247230 */ /* 0x000fc40000004100 */
[----:B------:R-:W-:Y:S02]  /*157c0*/  HADD2.F32 R32, -RZ, R10.H0_H0 ;  /* 0x2000000aff207230 */ /* 0x000fe40000004100 */
[----:B------:R-:W-:Y:S01]  /*157d0*/  FFMA.FTZ R8, R30, R8, R39 ;  /* 0x000000081e087223 */ /* 0x000fe20000010027 */
[--C-:B------:R-:W-:Y:S02]  /*157e0*/  HADD2.F32 R9, -RZ, R11.reuse.H0_H0 ;  /* 0x2000000bff097230 */ /* 0x100fe40000004100 */
[----:B------:R-:W-:Y:S02]  /*157f0*/  HADD2.F32 R40, -RZ, R11.H1_H1 ;  /* 0x3000000bff287230 */ /* 0x000fe40000004100 */
[----:B------:R-:W-:Y:S02]  /*15800*/  HADD2.F32 R28, -RZ, R34.H0_H0 ;  /* 0x20000022ff1c7230 */ /* 0x000fe40000004100 */
[----:B------:R-:W-:Y:S02]  /*15810*/  HADD2.F32 R10, -RZ, R10.H1_H1 ;  /* 0x3000000aff0a7230 */ /* 0x000fe40000004100 */
[----:B------:R-:W-:-:S02]  /*15820*/  HADD2.F32 R30, -RZ, R33.H1_H1 ;  /* 0x30000021ff1e7230 */ /* 0x000fc40000004100 */
[----:B------:R-:W-:Y:S01]  /*15830*/  FFMA.FTZ R5, R28, R32, R5 ;  /* 0x000000201c057223 */ /* 0x000fe20000010005 */
[----:B------:R-:W-:Y:S01]  /*15840*/  HADD2.F32 R34, -RZ, R34.H1_H1 ;  /* 0x30000022ff227230 */ /* 0x000fe20000004100 */
[----:B------:R-:W-:Y:S01]  /*15850*/  F2FP.F16.F32.PACK_AB R32, R25, R4 ;  /* 0x000000041920723e */ /* 0x000fe200000000ff */
[--C-:B------:R-:W-:Y:S02]  /*15860*/  HADD2.F32 R11, -RZ, R35.reuse.H0_H0 ;  /* 0x20000023ff0b7230 */ /* 0x100fe40000004100 */
[----:B------:R-:W-:Y:S01]  /*15870*/  FFMA.FTZ R29, R30, R36, R29 ;  /* 0x000000241e1d7223 */ /* 0x000fe2000001001d */
[----:B------:R-:W-:Y:S02]  /*15880*/  HADD2.F32 R38, -RZ, R35.H1_H1 ;  /* 0x30000023ff267230 */ /* 0x000fe40000004100 */
[----:B------:R-:W-:Y:S01]  /*15890*/  FFMA.FTZ R10, R34, R10, R37 ;  /* 0x0000000a220a7223 */ /* 0x000fe20000010025 */
[----:B------:R-:W-:Y:S01]  /*158a0*/  FFMA.FTZ R6, R11, R9, R6 ;  /* 0x000000090b067223 */ /* 0x000fe20000010006 */
[----:B------:R-:W-:Y:S01]  /*158b0*/  F2FP.F16.F32.PACK_AB R33, R29, R8 ;  /* 0x000000081d21723e */ /* 0x000fe200000000ff */
[----:B------:R-:W-:-:S02]  /*158c0*/  FFMA.FTZ R7, R38, R40, R7 ;  /* 0x0000002826077223 */ /* 0x000fc40000010007 */
[----:B------:R-:W-:-:S03]  /*158d0*/  F2FP.F16.F32.PACK_AB R34, R10, R5 ;  /* 0x000000050a22723e */ /* 0x000fc600000000ff */
[----:B------:R-:W-:-:S03]  /*158e0*/  F2FP.F16.F32.PACK_AB R35, R7, R6 ;  /* 0x000000060723723e */ /* 0x000fc600000000ff */
.L_x_7923:
[----:B------:R-:W-:Y:S05]  /*158f0*/  BSYNC B0 ;  /* 0x0000000000007941 */ /* 0x000fea0003800000 */
.L_x_7922:
[----:B-----5:R2:W-:Y:S04]  /*15900*/  STS.128 [R241+0x5800], R32 ;  /* 0x00580020f1007388 */ /* 0x0205e80000000c00 */
[----:B------:R2:W5:Y:S01]  /*15910*/  LD.E.128 R28, desc[UR6][R20.64+0x180] ;  /* 0x00018006141c7980 */ /* 0x000562000c101d00 */
[----:B------:R-:W-:Y:S01]  /*15920*/  IADD3 R26, R26, 0xc0, RZ ;  /* 0x000000c01a1a7810 */ /* 0x000fe20007ffe0ff */
[----:B------:R-:W-:Y:S03]  /*15930*/  BSSY B0, `(.L_x_7924) ;  /* 0x0000056000007945 */ /* 0x000fe60003800000 */
[----:B------:R-:W-:-:S13]  /*15940*/  ISETP.GE.AND P0, PT, R26, R3, PT ;  /* 0x000000031a00720c */ /* 0x000fda0003f06270 */
        /* <DEDUP_REMOVED lines=13> */
[----:B--2---:R-:W-:-:S03]  /*15a20*/  IMAD.WIDE R32, R7, 0x2, R20 ;  /* 0x0000000207207825 */ /* 0x004fc600078e0214 */
[----:B------:R-:W-:Y:S02]  /*15a30*/  LEA.HI.X R5, R5, R17, R3, 0x1, P1 ;  /* 0x0000001105057211 */ /* 0x000fe400008f0c03 */
[----:B------:R-:W-:Y:S01]  /*15a40*/  MOV R3, RZ ;  /* 0x000000ff00037202 */ /* 0x000fe20000000f00 */
[----:B------:R-:W2:Y:S01]  /*15a50*/  LD.E.128 R32, desc[UR6][R32.64+0x180] ;  /* 0x0001800620207980 */ /* 0x000ea2000c101d00 */
[----:B------:R-:W-:-:S03]  /*15a60*/  @P0 IADD3 R3, -R13, RZ, RZ ;  /* 0x000000ff0d030210 */ /* 0x000fc60007ffe1ff */
        /* <DEDUP_REMOVED lines=8> */
[----:B----4-:R-:W-:Y:S02]  /*15af0*/  HADD2.F32 R0, -RZ, R4.H0_H0 ;  /* 0x20000004ff007230 */ /* 0x010fe40000004100 */
[--C-:B------:R-:W-:Y:S02]  /*15b00*/  HADD2.F32 R2, -RZ, R5.reuse.H0_H0 ;  /* 0x20000005ff027230 */ /* 0x100fe40000004100 */
[----:B------:R-:W-:Y:S02]  /*15b10*/  HADD2.F32 R5, -RZ, R5.H1_H1 ;  /* 0x30000005ff057230 */ /* 0x000fe40000004100 */
[----:B------:R-:W-:Y:S01]  /*15b20*/  @!P0 FADD.FTZ R0, -R0, -RZ ;  /* 0x800000ff00008221 */ /* 0x000fe20000010100 */
[----:B------:R-:W-:-:S02]  /*15b30*/  HADD2.F32 R3, -RZ, R6.H0_H0 ;  /* 0x20000006ff037230 */ /* 0x000fc40000004100 */
[----:B------:R-:W-:Y:S01]  /*15b40*/  @!P0 FADD.FTZ R2, -R2, -RZ ;  /* 0x800000ff02028221 */ /* 0x000fe20000010100 */
[----:B------:R-:W-:Y:S02]  /*15b50*/  HADD2.F32 R13, -RZ, R6.H1_H1 ;  /* 0x30000006ff0d7230 */ /* 0x000fe40000004100 */
[----:B------:R-:W-:Y:S01]  /*15b60*/  @!P0 FADD.FTZ R5, -R5, -RZ ;  /* 0x800000ff05058221 */ /* 0x000fe20000010100 */
[----:B------:R-:W-:Y:S02]  /*15b70*/  HADD2.F32 R6, -RZ, R7.H0_H0 ;  /* 0x20000007ff067230 */ /* 0x000fe40000004100 */
[----:B------:R-:W-:Y:S01]  /*15b80*/  FMUL.FTZ R15, R15, R0 ;  /* 0x000000000f0f7220 */ /* 0x000fe20000410000 */
        /* <DEDUP_REMOVED lines=8> */
[----:B------:R-:W-:Y:S02]  /*15c10*/  HADD2.F32 R0, -RZ, R35.H1_H1 ;  /* 0x30000023ff007230 */ /* 0x000fe40000004100 */
[----:B------:R-:W-:Y:S01]  /*15c20*/  @!P0 FADD.FTZ R4, -R4, -RZ ;  /* 0x800000ff04048221 */ /* 0x000fe20000010100 */
[----:B-1-3--:R-:W-:-:S02]  /*15c30*/  HADD2.F32 R21, -RZ, R32.H1_H1 ;  /* 0x30000020ff157230 */ /* 0x00afc40000004100 */
[----:B------:R-:W-:Y:S01]  /*15c40*/  @!P0 FADD.FTZ R6, -R6, -RZ ;  /* 0x800000ff06068221 */ /* 0x000fe20000010100 */
[----:B------:R-:W-:Y:S02]  /*15c50*/  HADD2.F32 R5, -RZ, R35.H0_H0 ;  /* 0x20000023ff057230 */ /* 0x000fe40000004100 */
[----:B------:R-:W-:Y:S01]  /*15c60*/  FMUL.FTZ R3, R2, R3 ;  /* 0x0000000302037220 */ /* 0x000fe20000410000 */
[----:B------:R-:W-:Y:S01]  /*15c70*/  FMUL.FTZ R7, R0, R7 ;  /* 0x0000000700077220 */ /* 0x000fe20000410000 */
[----:B------:R-:W-:Y:S01]  /*15c80*/  FMUL.FTZ R21, R21, R4 ;  /* 0x0000000415157220 */ /* 0x000fe20000410000 */
[----:B-----5:R-:W-:Y:S02]  /*15c90*/  HADD2.F32 R0, -RZ, R28.H0_H0 ;  /* 0x2000001cff007230 */ /* 0x020fe40000004100 */
[----:B------:R-:W-:Y:S01]  /*15ca0*/  FMUL.FTZ R6, R5, R6 ;  /* 0x0000000605067220 */ /* 0x000fe20000410000 */
[----:B------:R-:W-:Y:S02]  /*15cb0*/  HADD2.F32 R2, -RZ, R8.H0_H0 ;  /* 0x20000008ff027230 */ /* 0x000fe40000004100 */
[----:B------:R-:W-:Y:S01]  /*15cc0*/  @!P0 FADD.FTZ R13, -R13, -RZ ;  /* 0x800000ff0d0d8221 */ /* 0x000fe20000010100 */
[----:B------:R-:W-:-:S02]  /*15cd0*/  HADD2.F32 R28, -RZ, R28.H1_H1 ;  /* 0x3000001cff1c7230 */ /* 0x000fc40000004100 */
[----:B------:R-:W-:Y:S02]  /*15ce0*/  HADD2.F32 R4, -RZ, R29.H0_H0 ;  /* 0x2000001dff047230 */ /* 0x000fe40000004100 */
[----:B------:R-:W-:Y:S01]  /*15cf0*/  FFMA.FTZ R0, R0, R2, R15 ;  /* 0x0000000200007223 */ /* 0x000fe2000001000f */
[----:B------:R-:W-:Y:S02]  /*15d00*/  HADD2.F32 R8, -RZ, R8.H1_H1 ;  /* 0x30000008ff087230 */ /* 0x000fe40000004100 */
[----:B------:R-:W-:Y:S02]  /*15d10*/  HADD2.F32 R5, -RZ, R9.H0_H0 ;  /* 0x20000009ff057230 */ /* 0x000fe40000004100 */
[----:B------:R-:W-:Y:S02]  /*15d20*/  HADD2.F32 R34, -RZ, R34.H1_H1 ;  /* 0x30000022ff227230 */ /* 0x000fe40000004100 */
[----:B------:R-:W-:Y:S01]  /*15d30*/  FFMA.FTZ R21, R28, R8, R21 ;  /* 0x000000081c157223 */ /* 0x000fe20000010015 */
[----:B------:R-:W-:-:S02]  /*15d40*/  HADD2.F32 R16, -RZ, R10.H0_H0 ;  /* 0x2000000aff107230 */ /* 0x000fc40000004100 */
[----:B------:R-:W-:Y:S01]  /*15d50*/  FFMA.FTZ R4, R4, R5, R17 ;  /* 0x0000000504047223 */ /* 0x000fe20000010011 */
[----:B------:R-:W-:Y:S02]  /*15d60*/  HADD2.F32 R2, -RZ, R30.H0_H0 ;  /* 0x2000001eff027230 */ /* 0x000fe40000004100 */
[----:B------:R-:W-:Y:S01]  /*15d70*/  FMUL.FTZ R13, R34, R13 ;  /* 0x0000000d220d7220 */ /* 0x000fe20000410000 */
[----:B------:R-:W-:Y:S01]  /*15d80*/  HADD2.F32 R9, -RZ, R9.H1_H1 ;  /* 0x30000009ff097230 */ /* 0x000fe20000004100 */
[----:B------:R-:W-:Y:S01]  /*15d90*/  F2FP.F16.F32.PACK_AB R28, R21, R0 ;  /* 0x00000000151c723e */ /* 0x000fe200000000ff */
[----:B------:R-:W-:Y:S02]  /*15da0*/  HADD2.F32 R10, -RZ, R10.H1_H1 ;  /* 0x3000000aff0a7230 */ /* 0x000fe40000004100 */
[----:B------:R-:W-:Y:S01]  /*15db0*/  FFMA.FTZ R2, R2, R16, R3 ;  /* 0x0000001002027223 */ /* 0x000fe20000010003 */
[--C-:B------:R-:W-:Y:S02]  /*15dc0*/  HADD2.F32 R23, -RZ, R11.reuse.H0_H0 ;  /* 0x2000000bff177230 */ /* 0x100fe40000004100 */
[----:B------:R-:W-:-:S02]  /*15dd0*/  HADD2.F32 R20, -RZ, R11.H1_H1 ;  /* 0x3000000bff147230 */ /* 0x000fc40000004100 */
[----:B------:R-:W-:Y:S02]  /*15de0*/  HADD2.F32 R29, -RZ, R29.H1_H1 ;  /* 0x3000001dff1d7230 */ /* 0x000fe40000004100 */
[--C-:B------:R-:W-:Y:S02]  /*15df0*/  HADD2.F32 R5, -RZ, R31.reuse.H0_H0 ;  /* 0x2000001fff057230 */ /* 0x100fe40000004100 */
[----:B------:R-:W-:Y:S02]  /*15e00*/  HADD2.F32 R8, -RZ, R31.H1_H1 ;  /* 0x3000001fff087230 */ /* 0x000fe40000004100 */
[----:B------:R-:W-:Y:S01]  /*15e10*/  FFMA.FTZ R9, R29, R9, R14 ;  /* 0x000000091d097223 */ /* 0x000fe2000001000e */
[----:B------:R-:W-:Y:S02]  /*15e20*/  HADD2.F32 R30, -RZ, R30.H1_H1 ;  /* 0x3000001eff1e7230 */ /* 0x000fe40000004100 */
[----:B------:R-:W-:Y:S01]  /*15e30*/  FFMA.FTZ R5, R5, R23, R6 ;  /* 0x0000001705057223 */ /* 0x000fe20000010006 */
[----:B------:R-:W-:Y:S01]  /*15e40*/  FFMA.FTZ R8, R8, R20, R7 ;  /* 0x0000001408087223 */ /* 0x000fe20000010007 */
[----:B------:R-:W-:Y:S01]  /*15e50*/  F2FP.F16.F32.PACK_AB R29, R9, R4 ;  /* 0x00000004091d723e */ /* 0x000fe200000000ff */
[----:B------:R-:W-:-:S03]  /*15e60*/  FFMA.FTZ R13, R30, R10, R13 ;  /* 0x0000000a1e0d7223 */ /* 0x000fc6000001000d */
[----:B------:R-:W-:Y:S02]  /*15e70*/  F2FP.F16.F32.PACK_AB R31, R8, R5 ;  /* 0x00000005081f723e */ /* 0x000fe400000000ff */
[----:B------:R-:W-:Y:S02]  /*15e80*/  F2FP.F16.F32.PACK_AB R30, R13, R2 ;  /* 0x000000020d1e723e */ /* 0x000fe400000000ff */
.L_x_7925:
[----:B------:R-:W-:Y:S05]  /*15e90*/  BSYNC B0 ;  /* 0x0000000000007941 */ /* 0x000fea0003800000 */
.L_x_7924:
[----:B-----5:R4:W-:Y:S01]  /*15ea0*/  STS.128 [R241+0x7800], R28 ;  /* 0x0078001cf1007388 */ /* 0x0209e20000000c00 */
[----:B------:R-:W-:Y:S05]  /*15eb0*/  BRA `(.L_x_7879) ;  /* 0x0000000000b07947 */ /* 0x000fea0003800000 */
.L_x_7847:
[----:B------:R-:W-:Y:S02]  /*15ec0*/  IMAD.IADD R3, R232, 0x1, -R61 ;  /* 0x00000001e8037824 */ /* 0x000fe400078e0a3d */
[C---:B-----5:R-:W-:Y:S02]  /*15ed0*/  VIADD R12, R144.reuse, 0x10 ;  /* 0x00000010900c7836 */ /* 0x060fe40000000000 */
[C---:B------:R-:W-:Y:S01]  /*15ee0*/  VIADD R24, R144.reuse, 0x30 ;  /* 0x0000003090187836 */ /* 0x040fe20000000000 */
[CC--:B------:R-:W-:Y:S01]  /*15ef0*/  ISETP.GE.AND P6, PT, R144.reuse, R3.reuse, PT ;  /* 0x000000039000720c */ /* 0x0c0fe20003fc6270 */
[----:B------:R-:W-:Y:S01]  /*15f00*/  VIADD R22, R144, 0x20 ;  /* 0x0000002090167836 */ /* 0x000fe20000000000 */
[-C--:B------:R-:W-:Y:S02]  /*15f10*/  ISETP.GE.AND P5, PT, R12, R3.reuse, PT ;  /* 0x000000030c00720c */ /* 0x080fe40003fa6270 */
[-C--:B------:R-:W-:Y:S02]  /*15f20*/  ISETP.GE.AND P3, PT, R24, R3.reuse, PT ;  /* 0x000000031800720c */ /* 0x080fe40003f66270 */
[----:B------:R-:W-:-:S07]  /*15f30*/  ISETP.GE.AND P4, PT, R22, R3, PT ;  /* 0x000000031600720c */ /* 0x000fce0003f86270 */
[C---:B------:R-:W-:Y:S02]  /*15f40*/  @!P6 LEA R8, P2, R146.reuse, R152, 0x1 ;  /* 0x000000989208e211 */ /* 0x040fe400078408ff */
[-C--:B------:R-:W-:Y:S02]  /*15f50*/  @!P5 IADD3 R7, P1, R7, R146.reuse, RZ ;  /* 0x000000920707d210 */ /* 0x080fe40007f3e0ff */
[----:B------:R-:W-:Y:S01]  /*15f60*/  @!P3 IMAD.MOV.U32 R10, RZ, RZ, R146 ;  /* 0x000000ffff0ab224 */ /* 0x000fe200078e0092 */
[--C-:B------:R-:W-:Y:S01]  /*15f70*/  @!P6 LEA.HI.X R9, R146, R153, R149.reuse, 0x1, P2 ;  /* 0x000000999209e211 */ /* 0x100fe200010f0c95 */
[--C-:B------:R-:W-:Y:S01]  /*15f80*/  @!P3 IMAD.MOV.U32 R11, RZ, RZ, R149.reuse ;  /* 0x000000ffff0bb224 */ /* 0x100fe200078e0095 */
[C---:B------:R-:W-:Y:S01]  /*15f90*/  @!P4 LEA R3, P0, R150.reuse, R146, 0x5 ;  /* 0x000000929603c211 */ /* 0x040fe200078028ff */
[----:B------:R-:W-:Y:S01]  /*15fa0*/  @!P5 IMAD.X R5, R5, 0x1, R149, P1 ;  /* 0x000000010505d824 */ /* 0x000fe200008e0695 */
[-C--:B------:R-:W-:Y:S01]  /*15fb0*/  @!P5 LEA R6, P1, R7, R152.reuse, 0x1 ;  /* 0x000000980706d211 */ /* 0x080fe200078208ff */
[----:B------:R-:W-:Y:S01]  /*15fc0*/  @!P3 IMAD R0, R151, 0x30, RZ ;  /* 0x000000309700b824 */ /* 0x000fe200078e02ff */
[C---:B------:R-:W-:Y:S01]  /*15fd0*/  @!P4 LEA.HI.X R148, R150.reuse, R149, R151, 0x5, P0 ;  /* 0x000000959694c211 */ /* 0x040fe200000f2c97 */
[----:B------:R-:W-:Y:S01]  /*15fe0*/  @!P3 IMAD.WIDE.U32 R10, R150, 0x30, R10 ;  /* 0x00000030960ab825 */ /* 0x000fe200078e000a */
[-C--:B------:R-:W-:Y:S01]  /*15ff0*/  @!P5 LEA.HI.X R7, R7, R153.reuse, R5, 0x1, P1 ;  /* 0x000000990707d211 */ /* 0x080fe200008f0c05 */
[----:B------:R-:W-:Y:S01]  /*16000*/  @!PT LDS RZ, [RZ] ;  /* 0x00000000fffff984 */ /* 0x000fe20000000800 */
[----:B------:R-:W-:Y:S01]  /*16010*/  @!PT LDS RZ, [RZ] ;  /* 0x00000000fffff984 */ /* 0x000fe20000000800 */
[----:B------:R-:W-:Y:S01]  /*16020*/  @!PT LDS RZ, [RZ] ;  /* 0x00000000fffff984 */ /* 0x000fe20000000800 */
[----:B------:R1:W-:Y:S01]  /*16030*/  @!P6 LDGSTS.E.BYPASS.LTC128B.128 [R241], desc[UR6][R8.64] ;  /* 0x0000000008f1efae */ /* 0x0003e2000b901d46 */
[-C--:B------:R-:W-:Y:S01]  /*16040*/  @!P4 LEA R2, P1, R3, R152.reuse, 0x1 ;  /* 0x000000980302c211 */ /* 0x080fe200078208ff */
[----:B------:R-:W-:Y:S01]  /*16050*/  @!P3 IMAD.IADD R5, R11, 0x1, R0 ;  /* 0x000000010b05b824 */ /* 0x000fe200078e0200 */
[----:B------:R-:W-:Y:S01]  /*16060*/  @!P3 LEA R4, P0, R10, R152, 0x1 ;  /* 0x000000980a04b211 */ /* 0x000fe200078008ff */
[----:B------:R1:W-:Y:S01]  /*16070*/  @!P6 LDGSTS.E.BYPASS.LTC128B.128 [R241+0x2000], desc[UR6][R8.64+0x80] ;  /* 0x0200008008f1efae */ /* 0x0003e2000b901d46 */
[----:B------:R-:W-:-:S02]  /*16080*/  @!P4 LEA.HI.X R3, R3, R153, R148, 0x1, P1 ;  /* 0x000000990303c211 */ /* 0x000fc400008f0c94 */
[----:B------:R-:W-:Y:S01]  /*16090*/  @!P3 LEA.HI.X R5, R10, R153, R5, 0x1, P0 ;  /* 0x000000990a05b211 */ /* 0x000fe200000f0c05 */
        /* <DEDUP_REMOVED lines=14> */
.L_x_7879:
[----:B------:R-:W-:Y:S05]  /*16180*/  BSYNC B2 ;  /* 0x0000000000027941 */ /* 0x000fea0003800000 */
.L_x_7846:
[----:B------:R-:W-:Y:S01]  /*16190*/  VIADD R234, R170, 0xffffffff ;  /* 0xffffffffaaea7836 */ /* 0x000fe20000000000 */
[----:B-1----:R-:W-:Y:S01]  /*161a0*/  SHF.R.S32.HI R7, RZ, 0x1f, R142 ;  /* 0x0000001fff077819 */ /* 0x002fe2000001148e */
[----:B------:R-:W-:Y:S01]  /*161b0*/  IMAD.SHL.U32 R4, R144, 0x8, RZ ;  /* 0x0000000890047824 */ /* 0x000fe200078e00ff */
[----:B------:R-:W-:Y:S01]  /*161c0*/  LEA.HI R5, R64, R64, RZ, 0x1 ;  /* 0x0000004040057211 */ /* 0x000fe200078f08ff */
[----:B------:R-:W-:Y:S01]  /*161d0*/  IMAD.SHL.U32 R2, R234, 0x40, RZ ;  /* 0x00000040ea027824 */ /* 0x000fe200078e00ff */
[----:B------:R-:W-:Y:S02]  /*161e0*/  LEA.HI R0, R7, R142, RZ, 0x3 ;  /* 0x0000008e07007211 */ /* 0x000fe400078f18ff */
[----:B------:R-:W-:Y:S01]  /*161f0*/  LOP3.LUT R5, R5, 0xfffffffe, RZ, 0xc0, !PT ;  /* 0xfffffffe05057812 */ /* 0x000fe200078ec0ff */
[----:B------:R-:W-:Y:S01]  /*16200*/  IMAD.IADD R3, R63, 0x1, -R2 ;  /* 0x000000013f037824 */ /* 0x000fe200078e0a02 */
[----:B------:R-:W-:-:S03]  /*16210*/  LOP3.LUT R7, R0, 0xfffffff8, RZ, 0xc0, !PT ;  /* 0xfffffff800077812 */ /* 0x000fc600078ec0ff */
[----:B------:R-:W-:Y:S01]  /*16220*/  IMAD.IADD R64, R64, 0x1, -R5 ;  /* 0x0000000140407824 */ /* 0x000fe200078e0a05 */
[-C--:B------:R-:W-:Y:S01]  /*16230*/  ISETP.GE.AND P4, PT, R12, R3.reuse, PT ;  /* 0x000000030c00720c */ /* 0x080fe20003f86270 */
[----:B------:R-:W-:Y:S01]  /*16240*/  IMAD.IADD R142, R142, 0x1, -R7 ;  /* 0x000000018e8e7824 */ /* 0x000fe200078e0a07 */
[-C--:B------:R-:W-:Y:S01]  /*16250*/  ISETP.GE.AND P5, PT, R144, R3.reuse, PT ;  /* 0x000000039000720c */ /* 0x080fe20003fa6270 */
[----:B------:R-:W-:Y:S01]  /*16260*/  IMAD.SHL.U32 R5, R60, 0x40, RZ ;  /* 0x000000403c057824 */ /* 0x000fe200078e00ff */
[-C--:B------:R-:W-:Y:S02]  /*16270*/  ISETP.GE.AND P3, PT, R22, R3.reuse, PT ;  /* 0x000000031600720c */ /* 0x080fe40003f66270 */
[-C--:B------:R-:W-:Y:S02]  /*16280*/  ISETP.GE.AND P2, PT, R12, R3.reuse, PT ;  /* 0x000000030c00720c */ /* 0x080fe40003f46270 */
[----:B------:R-:W-:Y:S02]  /*16290*/  LOP3.LUT R5, R5, 0x1c0, RZ, 0xc0, !PT ;  /* 0x000001c005057812 */ /* 0x000fe400078ec0ff */
[----:B------:R-:W-:-:S02]  /*162a0*/  ISETP.GE.AND P1, PT, R22, R3, PT ;  /* 0x000000031600720c */ /* 0x000fc40003f26270 */
[----:B------:R-:W-:Y:S02]  /*162b0*/  LOP3.LUT R4, R5, 0x8, R4, 0xf8, !PT ;  /* 0x0000000805047812 */ /* 0x000fe400078ef804 */
[C---:B----4-:R-:W-:Y:S01]  /*162c0*/  @!P4 LEA R10, P0, R72.reuse, R228, 0x1 ;  /* 0x000000e4480ac211 */ /* 0x050fe200078008ff */
[----:B------:R-:W-:Y:S01]  /*162d0*/  @!PT LDS RZ, [RZ] ;  /* 0x00000000fffff984 */ /* 0x000fe20000000800 */
[----:B------:R-:W-:Y:S01]  /*162e0*/  @!PT LDS RZ, [RZ] ;  /* 0x00000000fffff984 */ /* 0x000fe20000000800 */
[----:B------:R-:W-:Y:S01]  /*162f0*/  @!PT LDS RZ, [RZ] ;  /* 0x00000000fffff984 */ /* 0x000fe20000000800 */
[----:B------:R-:W-:Y:S01]  /*16300*/  @!P5 LDGSTS.E.BYPASS.LTC128B.128 [R241+0x8000], desc[UR6][R228.64] ;  /* 0x08000000e4f1dfae */ /* 0x000fe2000b901d46 */
[----:B------:R-:W-:Y:S02]  /*16310*/  SHF.R.U32.HI R5, RZ, 0x3, R5 ;  /* 0x00000003ff057819 */ /* 0x000fe40000011605 */
[----:B------:R-:W-:Y:S01]  /*16320*/  @!P4 LEA.HI.X R11, R72, R229, R73, 0x1, P0 ;  /* 0x000000e5480bc211 */ /* 0x000fe200000f0c49 */
[----:B------:R-:W-:Y:S01]  /*16330*/  @!P5 LDGSTS.E.BYPASS.LTC128B.128 [R241+0xa000], desc[UR6][R228.64+0x80] ;  /* 0x0a000080e4f1dfae */ /* 0x000fe2000b901d46 */
[----:B------:R-:W-:Y:S02]  /*16340*/  ISETP.GE.AND P0, PT, R24, R3, PT ;  /* 0x000000031800720c */ /* 0x000fe40003f06270 */
[----:B------:R-:W-:Y:S01]  /*16350*/  LOP3.LUT R5, R4, R5, RZ, 0x3c, !PT ;  /* 0x0000000504057212 */ /* 0x000fe200078e3cff */
[----:B------:R-:W-:Y:S01]  /*16360*/  @!P5 LDGSTS.E.BYPASS.LTC128B.128 [R241+0xc000], desc[UR6][R228.64+0x100] ;  /* 0x0c000100e4f1dfae */ /* 0x000fe2000b901d46 */
[----:B------:R-:W-:-:S03]  /*16370*/  IMAD.SHL.U32 R4, R142, 0x40, RZ ;  /* 0x000000408e047824 */ /* 0x000fc600078e00ff */
[----:B------:R-:W-:Y:S01]  /*16380*/  @!P5 LDGSTS.E.BYPASS.LTC128B.128 [R241+0xe000], desc[UR6][R228.64+0x180] ;  /* 0x0e000180e4f1dfae */ /* 0x000fe2000b901d46 */
[----:B------:R-:W-:Y:S01]  /*16390*/  ISETP.GE.AND P5, PT, R144, R3, PT ;  /* 0x000000039000720c */ /* 0x000fe20003fa6270 */
[----:B------:R-:W-:Y:S01]  /*163a0*/  IMAD R225, R64, 0x200, R5 ;  /* 0x0000020040e17824 */ /* 0x000fe200078e0205 */
[----:B------:R-:W-:Y:S01]  /*163b0*/  LOP3.LUT R5, R4, 0x1c0, RZ, 0xc0, !PT ;  /* 0x000001c004057812 */ /* 0x000fe200078ec0ff */
[----:B------:R-:W-:Y:S01]  /*163c0*/  @!P4 LDGSTS.E.BYPASS.LTC128B.128 [R241+0x8800], desc[UR6][R10.64] ;  /* 0x088000000af1cfae */ /* 0x000fe2000b901d46 */
[----:B------:R-:W-:Y:S02]  /*163d0*/  IMAD.SHL.U32 R64, R64, 0x8, RZ ;  /* 0x0000000840407824 */ /* 0x000fe400078e00ff */
[----:B------:R-:W-:Y:S01]  /*163e0*/  @!P0 IMAD R6, R167, 0x60, RZ ;  /* 0x00000060a7068824 */ /* 0x000fe200078e02ff */
[----:B------:R-:W-:Y:S01]  /*163f0*/  @!P4 LDGSTS.E.BYPASS.LTC128B.128 [R241+0xa800], desc[UR6][R10.64+0x80] ;  /* 0x0a8000800af1cfae */ /* 0x000fe2000b901d46 */
[----:B------:R-:W-:-:S03]  /*16400*/  @!P0 IMAD.WIDE.U32 R8, R166, 0x60, R228 ;  /* 0x00000060a6088825 */ /* 0x000fc600078e00e4 */
[----:B------:R-:W-:Y:S01]  /*16410*/  @!P4 LDGSTS.E.BYPASS.LTC128B.128 [R241+0xc800], desc[UR6][R10.64+0x100] ;  /* 0x0c8001000af1cfae */ /* 0x000fe2000b901d46 */
[----:B------:R-:W-:Y:S02]  /*16420*/  @!P0 IMAD.IADD R13, R6, 0x1, R9 ;  /* 0x00000001060d8824 */ /* 0x000fe400078e0209 */
[----:B------:R-:W-:Y:S01]  /*16430*/  @!P0 IMAD.MOV.U32 R12, RZ, RZ, R8 ;  /* 0x000000ffff0c8224 */ /* 0x000fe200078e0008 */
[----:B------:R1:W-:Y:S01]  /*16440*/  @!P4 LDGSTS.E.BYPASS.LTC128B.128 [R241+0xe800], desc[UR6][R10.64+0x180] ;  /* 0x0e8001800af1cfae */ /* 0x0003e2000b901d46 */
[----:B------:R-:W-:Y:S01]  /*16450*/  IMAD.SHL.U32 R4, R0, 0x40, RZ ;  /* 0x0000004000047824 */ /* 0x000fe200078e00ff */
[----:B------:R-:W-:-:S04]  /*16460*/  SHF.R.U32.HI R0, RZ, 0x3, R5 ;  /* 0x00000003ff007819 */ /* 0x000fc80000011605 */
[----:B------:R-:W-:-:S05]  /*16470*/  LOP3.LUT R4, R4, 0xfffffe00, RZ, 0xc0, !PT ;  /* 0xfffffe0004047812 */ /* 0x000fca00078ec0ff */
[----:B------:R-:W-:Y:S01]  /*16480*/  IMAD R226, R59, 0x400, R4 ;  /* 0x000004003be27824 */ /* 0x000fe200078e0204 */
[----:B-1----:R-:W-:-:S04]  /*16490*/  @!P3 LEA R10, P4, R166, R228, 0x6 ;  /* 0x000000e4a60ab211 */ /* 0x002fc800078830ff */
[----:B------:R-:W-:Y:S02]  /*164a0*/  @!P3 LEA.HI.X R11, R166, R229, R167, 0x6, P4 ;  /* 0x000000e5a60bb211 */ /* 0x000fe400020f34a7 */
[----:B------:R-:W-:-:S03]  /*164b0*/  ISETP.GE.AND P4, PT, R24, R3, PT ;  /* 0x000000031800720c */ /* 0x000fc60003f86270 */
[----:B------:R-:W-:Y:S04]  /*164c0*/  @!P3 LDGSTS.E.BYPASS.LTC128B.128 [R241+0x9000], desc[UR6][R10.64] ;  /* 0x090000000af1bfae */ /* 0x000fe8000b901d46 */
[----:B------:R-:W-:Y:S04]  /*164d0*/  @!P3 LDGSTS.E.BYPASS.LTC128B.128 [R241+0xb000], desc[UR6][R10.64+0x80] ;  /* 0x0b0000800af1bfae */ /* 0x000fe8000b901d46 */
[----:B------:R-:W-:Y:S02]  /*164e0*/  @!P3 LDGSTS.E.BYPASS.LTC128B.128 [R241+0xd000], desc[UR6][R10.64+0x100] ;  /* 0x0d0001000af1bfae */ /* 0x000fe4000b901d46 */
[----:B------:R-:W-:-:S02]  /*164f0*/  @!P4 IMAD.WIDE.U32 R6, R168, 0x60, R238 ;  /* 0x00000060a806c825 */ /* 0x000fc400078e00ee */
[----:B------:R1:W-:Y:S02]  /*16500*/  @!P3 LDGSTS.E.BYPASS.LTC128B.128 [R241+0xf000], desc[UR6][R10.64+0x180] ;  /* 0x0f0001800af1bfae */ /* 0x0003e4000b901d46 */
[----:B------:R-:W-:Y:S02]  /*16510*/  @!P4 IMAD R3, R169, 0x60, RZ ;  /* 0x00000060a903c824 */ /* 0x000fe400078e02ff */
[----:B------:R-:W-:Y:S04]  /*16520*/  @!P0 LDGSTS.E.BYPASS.LTC128B.128 [R241+0x9800], desc[UR6][R12.64] ;  /* 0x098000000cf18fae */ /* 0x000fe8000b901d46 */
[----:B------:R-:W-:Y:S04]  /*16530*/  @!P0 LDGSTS.E.BYPASS.LTC128B.128 [R241+0xb800], desc[UR6][R12.64+0x80] ;  /* 0x0b8000800cf18fae */ /* 0x000fe8000b901d46 */
[----:B------:R-:W-:Y:S04]  /*16540*/  @!P0 LDGSTS.E.BYPASS.LTC128B.128 [R241+0xd800], desc[UR6][R12.64+0x100] ;  /* 0x0d8001000cf18fae */ /* 0x000fe8000b901d46 */
[----:B------:R4:W-:Y:S01]  /*16550*/  @!P0 LDGSTS.E.BYPASS.LTC128B.128 [R241+0xf800], desc[UR6][R12.64+0x180] ;  /* 0x0f8001800cf18fae */ /* 0x0009e2000b901d46 */
[----:B------:R-:W-:-:S03]  /*16560*/  @!P2 LEA R8, P0, R65, R238, 0x1 ;  /* 0x000000ee4108a211 */ /* 0x000fc600078008ff */
[----:B------:R-:W0:Y:S01]  /*16570*/  LDGDEPBAR ;  /* 0x00000000000079af */ /* 0x000e220000000000 */
[----:B------:R-:W-:-:S03]  /*16580*/  @!P2 LEA.HI.X R9, R65, R239, R62, 0x1, P0 ;  /* 0x000000ef4109a211 */ /* 0x000fc600000f0c3e */
[----:B------:R-:W5:Y:S01]  /*16590*/  LD.E R16, desc[UR6][R18.64+0x184] ;  /* 0x0001840612107980 */ /* 0x000f62000c101900 */
[----:B-1----:R-:W-:-:S03]  /*165a0*/  @!P4 IMAD.MOV.U32 R10, RZ, RZ, R6 ;  /* 0x000000ffff0ac224 */ /* 0x002fc600078e0006 */
[----:B------:R-:W5:Y:S01]  /*165b0*/  LD.E R6, desc[UR6][R18.64+0x188] ;  /* 0x0001880612067980 */ /* 0x000f62000c101900 */
[----:B------:R-:W-:Y:S01]  /*165c0*/  @!P4 IMAD.IADD R11, R3, 0x1, R7 ;  /* 0x00000001030bc824 */ /* 0x000fe200078e0207 */
[----:B------:R-:W-:-:S04]  /*165d0*/  LOP3.LUT R3, R5, 0x8, R64, 0xf8, !PT ;  /* 0x0000000805037812 */ /* 0x000fc800078ef840 */
[----:B------:R-:W-:Y:S02]  /*165e0*/  LOP3.LUT R3, R3, R0, RZ, 0x3c, !PT ;  /* 0x0000000003037212 */ /* 0x000fe400078e3cff */
[----:B----4-:R-:W-:Y:S01]  /*165f0*/  @!P1 LEA R12, P0, R168, R238, 0x6 ;  /* 0x000000eea80c9211 */ /* 0x010fe200078030ff */
[----:B------:R-:W-:-:S04]  /*16600*/  DEPBAR.LE SB0, 0x0 ;  /* 0x000080000000791a */ /* 0x000fc80000000000 */
[----:B------:R-:W-:Y:S01]  /*16610*/  BAR.SYNC.DEFER_BLOCKING 0x0 ;  /* 0x0000000000007b1d */ /* 0x000fe20000010000 */
[----:B------:R-:W-:Y:S01]  /*16620*/  @!P1 LEA.HI.X R13, R168, R239, R169, 0x6, P0 ;  /* 0x000000efa80d9211 */ /* 0x000fe200000f34a9 */
[----:B------:R-:W-:Y:S01]  /*16630*/  IMAD.IADD R226, R3, 0x1, R226 ;  /* 0x0000000103e27824 */ /* 0x000fe200078e02e2 */
[----:B------:R-:W-:-:S04]  /*16640*/  LEA R225, R225, UR4, 0x1 ;  /* 0x00000004e1e17c11 */ /* 0x000fc8000f8e08ff */
        /* <DEDUP_REMOVED lines=43> */
[----:B------:R-:W-:-:S03]  /*16900*/  R2P PR, R142, 0x6 ;  /* 0x000000068e007804 */ /* 0x000fc60000000000 */
[----:B------:R-:W-:Y:S01]  /*16910*/  @!P4 LDGSTS.E.BYPASS.LTC128B.128 [R241+0x15800], desc[UR6][R10.64+0x100] ;  /* 0x158001000af1cfae */ /* 0x000fe2000b901d46 */
[----:B------:R-:W-:-:S03]  /*16920*/  IMAD.MOV.U32 R7, RZ, RZ, 0x10 ;  /* 0x00000010ff077424 */ /* 0x000fc600078e00ff */
[----:B------:R1:W-:Y:S01]  /*16930*/  @!P4 LDGSTS.E.BYPASS.LTC128B.128 [R241+0x17800], desc[UR6][R10.64+0x180] ;  /* 0x178001800af1cfae */ /* 0x0003e2000b901d46 */
[----:B------:R-:W-:-:S03]  /*16940*/  IMAD.MOV.U32 R5, RZ, RZ, 0x20 ;  /* 0x00000020ff057424 */ /* 0x000fc600078e00ff */
[----:B------:R-:W-:Y:S04]  /*16950*/  LDSM.16.M88.4 R76, [R226] ;  /* 0x00000000e24c783b */ /* 0x000fe80000000200 */
[----:B------:R-:W4:Y:S01]  /*16960*/  LDSM.16.M88.4 R48, [R225+0x8000] ;  /* 0x00800000e130783b */ /* 0x000f220000000200 */
[----:B------:R-:W-:Y:S02]  /*16970*/  SEL R7, R7, 0xfffffff0, !P1 ;  /* 0xfffffff007077807 */ /* 0x000fe40004800000 */
[----:B------:R-:W-:Y:S01]  /*16980*/  SEL R5, R5, 0xffffffe0, !P2 ;  /* 0xffffffe005057807 */ /* 0x000fe20005000000 */
[----:B------:R-:W4:Y:S01]  /*16990*/  LDSM.16.M88.4 R40, [R225+0x8800] ;  /* 0x00880000e128783b */ /* 0x000f220000000200 */
[----:B------:R-:W-:-:S03]  /*169a0*/  R2P PR, R60, 0x6 ;  /* 0x000000063c007804 */ /* 0x000fc60000000000 */
[----:B--23--:R-:W2:Y:S01]  /*169b0*/  LDSM.16.M88.4 R32, [R225+0x9000] ;  /* 0x00900000e120783b */ /* 0x00cea20000000200 */
[C---:B------:R-:W-:Y:S02]  /*169c0*/  VIADD R0, R225.reuse, 0x8000 ;  /* 0x00008000e1007836 */ /* 0x040fe40000000000 */
[----:B------:R-:W-:Y:S01]  /*169d0*/  VIADD R223, R225, 0x8020 ;  /* 0x00008020e1df7836 */ /* 0x000fe20000000000 */
[----:B------:R-:W-:Y:S01]  /*169e0*/  SHF.R.S32.HI R17, RZ, 0x1f, R58 ;  /* 0x0000001fff117819 */ /* 0x000fe2000001143a */
[----:B------:R-:W-:Y:S01]  /*169f0*/  IMAD R224, R7, 0x2, R226 ;  /* 0x0000000207e07824 */ /* 0x000fe200078e02e2 */
[----:B------:R-:W0:Y:S04]  /*16a00*/  LDGDEPBAR ;  /* 0x00000000000079af */ /* 0x000e280000000000 */
[----:B-1----:R-:W1:Y:S01]  /*16a10*/  LDSM.16.M88.4 R8, [R225+0x9800] ;  /* 0x00980000e108783b */ /* 0x002e620000000200 */
[----:B------:R-:W-:-:S03]  /*16a20*/  @P1 VIADD R223, R0, 0xffffffe0 ;  /* 0xffffffe000df1836 */ /* 0x000fc60000000000 */
[----:B------:R-:W-:Y:S04]  /*16a30*/  LDSM.16.M88.4 R72, [R224] ;  /* 0x00000000e048783b */ /* 0x000fe80000000200 */
[----:B------:R-:W3:Y:S01]  /*16a40*/  LDSM.16.M88.4 R68, [R223] ;  /* 0x00000000df44783b */ /* 0x000ee20000000200 */
[----:B------:R-:W-:-:S03]  /*16a50*/  IMAD.MOV.U32 R0, RZ, RZ, 0x40 ;  /* 0x00000040ff007424 */ /* 0x000fc600078e00ff */
[----:B------:R-:W3:Y:S04]  /*16a60*/  LDSM.16.M88.4 R12, [R223+0x800] ;  /* 0x00080000df0c783b */ /* 0x000ee80000000200 */
[----:B------:R-:W3:Y:S01]  /*16a70*/  LDSM.16.M88.4 R64, [R223+0x1000] ;  /* 0x00100000df40783b */ /* 0x000ee20000000200 */
[----:B------:R-:W-:Y:S01]  /*16a80*/  SEL R0, R0, 0xffffffc0, !P2 ;  /* 0xffffffc000007807 */ /* 0x000fe20005000000 */
[----:B----4-:R-:W-:Y:S01]  /*16a90*/  HMMA.16816.F32 R52, R76, R48, RZ ;  /* 0x000000304c34723c */ /* 0x010fe200000018ff */
[----:B------:R-:W-:Y:S01]  /*16aa0*/  IMAD R222, R5, 0x2, R226 ;  /* 0x0000000205de7824 */ /* 0x000fe200078e02e2 */
[----:B------:R-:W4:Y:S02]  /*16ab0*/  LDSM.16.M88.4 R80, [R223+0x1800] ;  /* 0x00180000df50783b */ /* 0x000f240000000200 */
[----:B------:R-:W-:-:S02]  /*16ac0*/  IMAD.IADD R219, R225, 0x1, R0 ;  /* 0x00000001e1db7824 */ /* 0x000fc400078e0200 */
[C---:B------:R-:W-:Y:S01]  /*16ad0*/  HMMA.16816.F32 R48, R76.reuse, R50, RZ ;  /* 0x000000324c30723c */ /* 0x040fe200000018ff */
[----:B------:R-:W-:Y:S04]  /*16ae0*/  LDSM.16.M88.4 R84, [R222] ;  /* 0x00000000de54783b */ /* 0x000fe80000000200 */
[----:B------:R-:W4:Y:S01]  /*16af0*/  LDSM.16.M88.4 R24, [R219+0x8000] ;  /* 0x00800000db18783b */ /* 0x000f220000000200 */
[C---:B------:R-:W-:Y:S03]  /*16b00*/  HMMA.16816.F32 R44, R76.reuse, R40, RZ ;  /* 0x000000284c2c723c */ /* 0x040fe600000018ff */
[----:B------:R-:W-:Y:S03]  /*16b10*/  LDSM.16.M88.4 R20, [R219+0x8800] ;  /* 0x00880000db14783b */ /* 0x000fe60000000200 */
[C---:B--2---:R-:W-:Y:S06]  /*16b20*/  HMMA.16816.F32 R36, R76.reuse, R32, RZ ;  /* 0x000000204c24723c */ /* 0x044fec00000018ff */
[C---:B-1----:R-:W-:Y:S01]  /*16b30*/  HMMA.16816.F32 R28, R76.reuse, R8, RZ ;  /* 0x000000084c1c723c */ /* 0x042fe200000018ff */
[----:B------:R-:W-:Y:S01]  /*16b40*/  IMAD R221, R5, 0x2, R224 ;  /* 0x0000000205dd7824 */ /* 0x000fe200078e02e0 */
[----:B------:R-:W-:Y:S04]  /*16b50*/  LDSM.16.M88.4 R88, [R219+0x9800] ;  /* 0x00980000db58783b */ /* 0x000fe80000000200 */
[C---:B------:R-:W-:Y:S01]  /*16b60*/  HMMA.16816.F32 R40, R76.reuse, R42, RZ ;  /* 0x0000002a4c28723c */ /* 0x040fe200000018ff */
[----:B------:R-:W-:Y:S01]  /*16b70*/  IMAD.IADD R212, R0, 0x1, R223 ;  /* 0x0000000100d47824 */ /* 0x000fe200078e02df */
[----:B------:R-:W-:Y:S04]  /*16b80*/  LDSM.16.M88.4 R92, [R219+0xb800] ;  /* 0x00b80000db5c783b */ /* 0x000fe80000000200 */
[C---:B------:R-:W-:Y:S06]  /*16b90*/  HMMA.16816.F32 R32, R76.reuse, R34, RZ ;  /* 0x000000224c20723c */ /* 0x040fec00000018ff */
[----:B------:R-:W-:Y:S01]  /*16ba0*/  HMMA.16816.F32 R76, R76, R10, RZ ;  /* 0x0000000a4c4c723c */ /* 0x000fe200000018ff */
[----:B------:R-:W1:Y:S05]  /*16bb0*/  LDSM.16.M88.4 R8, [R219+0x9000] ;  /* 0x00900000db08783b */ /* 0x000e6a0000000200 */
[C---:B---3--:R-:W-:Y:S06]  /*16bc0*/  HMMA.16816.F32 R52, R72.reuse, R68, R52 ;  /* 0x000000444834723c */ /* 0x048fec0000001834 */
        /* <DEDUP_REMOVED lines=20> */
[----:B------:R-:W5:Y:S05]  /*16d10*/  LDSM.16.M88.4 R20, [R225+0xa800] ;  /* 0x00a80000e114783b */ /* 0x000f6a0000000200 */
        /* <DEDUP_REMOVED lines=45> */
[----:B------:R-:W2:Y:S05]  /*16ff0*/  LDSM.16.M88.4 R12, [R225+0xc800] ;  /* 0x00c80000e10c783b */ /* 0x000eaa0000000200 */
        /* <DEDUP_REMOVED lines=33> */
[----:B------:R-:W-:Y:S06]  /*17210*/  HMMA.16816.F32 R84, R88, R94, R84 ;  /* 0x0000005e5854723c */ /* 0x000fec0000001854 */
        /* <DEDUP_REMOVED lines=8> */
[----:B------:R-:W3:Y:S04]  /*172a0*/  LDSM.16.M88.4 R68, [R212+0x4000] ;  /* 0x00400000d444783b */ /* 0x000ee80000000200 */
[----:B------:R-:W3:Y:S01]  /*172b0*/  LDSM.16.M88.4 R32, [R212+0x4800] ;  /* 0x00480000d420783b */ /* 0x000ee20000000200 */
[C---:B----4-:R-:W-:Y:S06]  /*172c0*/  HMMA.16816.F32 R28, R80.reuse, R64, R28 ;  /* 0x00000040501c723c */ /* 0x050fec000000181c */
[----:B------:R-:W-:Y:S01]  /*172d0*/  HMMA.16816.F32 R84, R80, R66, R84 ;  /* 0x000000425054723c */ /* 0x000fe20000001854 */
[----:B------:R-:W-:Y:S05]  /*172e0*/  LDSM.16.M88.4 R64, [R226+0x6000] ;  /* 0x00600000e240783b */ /* 0x000fea0000000200 */
        /* <DEDUP_REMOVED lines=8> */
[----:B------:R-:W5:Y:S05]  /*17370*/  LDSM.16.M88.4 R8, [R225+0xe000] ;  /* 0x00e00000e108783b */ /* 0x000f6a0000000200 */
[C---:B-1----:R-:W-:Y:S01]  /*17380*/  HMMA.16816.F32 R80, R24.reuse, R72, R28 ;  /* 0x000000481850723c */ /* 0x042fe2000000181c */
[----:B------:R-:W1:Y:S05]  /*17390*/  LDSM.16.M88.4 R28, [R225+0xe800] ;  /* 0x00e80000e11c783b */ /* 0x000e6a0000000200 */
[----:B------:R-:W-:Y:S01]  /*173a0*/  HMMA.16816.F32 R84, R24, R74, R84 ;  /* 0x0000004a1854723c */ /* 0x000fe20000001854 */
        /* <DEDUP_REMOVED lines=8> */
[C---:B--2---:R-:W-:Y:S06]  /*17430*/  HMMA.16816.F32 R36, R76.reuse, R12, R36 ;  /* 0x0000000c4c24723c */ /* 0x044fec0000001824 */
[C---:B------:R-:W-:Y:S01]  /*17440*/  HMMA.16816.F32 R88, R76.reuse, R14, R88 ;  /* 0x0000000e4c58723c */ /* 0x040fe20000001858 */
[----:B------:R-:W2:Y:S05]  /*17450*/  LDSM.16.M88.4 R12, [R223+0x6800] ;  /* 0x00680000df0c783b */ /* 0x000eaa0000000200 */
        /* <DEDUP_REMOVED lines=13> */
[C---:B---3--:R-:W-:Y:S06]  /*17530*/  HMMA.16816.F32 R80, R64.reuse, R68, R80 ;  /* 0x000000444050723c */ /* 0x048fec0000001850 */
[----:B------:R-:W-:Y:S06]  /*17540*/  HMMA.16816.F32 R84, R64, R70, R84 ;  /* 0x000000464054723c */ /* 0x000fec0000001854 */
[C---:B--2---:R-:W-:Y:S06]  /*17550*/  HMMA.16816.F32 R44, R40.reuse, R12, R44 ;  /* 0x0000000c282c723c */ /* 0x044fec000000182c */
[C---:B------:R-:W-:Y:S01]  /*17560*/  HMMA.16816.F32 R72, R40.reuse, R14, R72 ;  /* 0x0000000e2848723c */ /* 0x040fe20000001848 */
[----:B------:R-:W2:Y:S05]  /*17570*/  LDSM.16.M88.4 R12, [R219+0xf800] ;  /* 0x00f80000db0c783b */ /* 0x000eaa0000000200 */
[C---:B------:R-:W-:Y:S06]  /*17580*/  HMMA.16816.F32 R52, R40.reuse, R32, R52 ;  /* 0x000000202834723c */ /* 0x040fec0000001834 */
[C---:B------:R-:W-:Y:S01]  /*17590*/  HMMA.16816.F32 R48, R40.reuse, R34, R48 ;  /* 0x000000222830723c */ /* 0x040fe20000001830 */
[----:B------:R-:W-:Y:S01]  /*175a0*/  LEA.HI R17, R17, R58, RZ, 0x5 ;  /* 0x0000003a11117211 */ /* 0x000fe200078f28ff */
[----:B------:R-:W-:Y:S04]  /*175b0*/  LDSM.16.M88.4 R32, [R219+0xf000] ;  /* 0x00f00000db20783b */ /* 0x000fe80000000200 */
[----:B----4-:R-:W-:Y:S01]  /*175c0*/  HMMA.16816.F32 R36, R40, R8, R36 ;  /* 0x000000082824723c */ /* 0x010fe20000001824 */
[----:B------:R-:W-:-:S05]  /*175d0*/  LOP3.LUT R17, R17, 0xffffffe0, RZ, 0xc0, !PT ;  /* 0xffffffe011117812 */ /* 0x000fca00078ec0ff */
[C---:B------:R-:W-:Y:S01]  /*175e0*/  HMMA.16816.F32 R88, R40.reuse, R10, R88 ;  /* 0x0000000a2858723c */ /* 0x040fe20000001858 */
[----:B------:R-:W-:Y:S05]  /*175f0*/  LDSM.16.M88.4 R8, [R221+0x6000] ;  /* 0x00600000dd08783b */ /* 0x000fea0000000200 */
[C---:B------:R-:W-:Y:S06]  /*17600*/  HMMA.16816.F32 R80, R40.reuse, R76, R80 ;  /* 0x0000004c2850723c */ /* 0x040fec0000001850 */
[----:B------:R-:W-:Y:S01]  /*17610*/  HMMA.16816.F32 R84, R40, R78, R84 ;  /* 0x0000004e2854723c */ /* 0x000fe20000001854 */
[----:B------:R-:W3:Y:S01]  /*17620*/  LDSM.16.M88.4 R40, [R212+0x6000] ;  /* 0x00600000d428783b */ /* 0x000ee20000000200 */
[----:B------:R-:W-:-:S04]  /*17630*/  IMAD.IADD R0, R58, 0x1, -R17 ;  /* 0x000000013a007824 */ /* 0x000fc800078e0a11 */
[----:B-1----:R-:W-:Y:S01]  /*17640*/  HMMA.16816.F32 R52, R28, R20, R52 ;  /* 0x000000141c34723c */ /* 0x002fe20000001834 */
[----:B------:R-:W-:-:S05]  /*17650*/  SHF.R.S32.HI R17, RZ, 0x1f, R0 ;  /* 0x0000001fff117819 */ /* 0x000fca0000011400 */
[----:B------:R-:W-:Y:S01]  /*17660*/  HMMA.16816.F32 R48, R28, R22, R48 ;  /* 0x000000161c30723c */ /* 0x000fe20000001830 */
[----:B------:R-:W1:Y:S01]  /*17670*/  LDSM.16.M88.4 R20, [R212+0x6800] ;  /* 0x00680000d414783b */ /* 0x000e620000000200 */
[----:B------:R-:W-:-:S04]  /*17680*/  LEA.HI R17, R17, R0, RZ, 0x2 ;  /* 0x0000000011117211 */ /* 0x000fc800078f10ff */
[----:B------:R-:W-:Y:S01]  /*17690*/  SHF.R.S32.HI R0, RZ, 0x2, R17 ;  /* 0x00000002ff007819 */ /* 0x000fe20000011411 */
[C---:B--2---:R-:W-:Y:S04]  /*176a0*/  HMMA.16816.F32 R80, R28.reuse, R12, R80 ;  /* 0x0000000c1c50723c */ /* 0x044fe80000001850 */
[----:B------:R-:W-:Y:S02]  /*176b0*/  IMAD R0, R59, 0x10, R0 ;  /* 0x000000103b007824 */ /* 0x000fe400078e0200 */
[----:B------:R-:W-:Y:S01]  /*176c0*/  HMMA.16816.F32 R44, R28, R24, R44 ;  /* 0x000000181c2c723c */ /* 0x000fe2000000182c */
[----:B------:R-:W-:Y:S01]  /*176d0*/  IADD3 R13, R63, 0x1, -R232 ;  /* 0x000000013f0d7810 */ /* 0x000fe20007ffe8e8 */
[----:B------:R-:W-:Y:S01]  /*176e0*/  IMAD.IADD R242, R61, 0x1, R0 ;  /* 0x000000013df27824 */ /* 0x000fe200078e0200 */
[----:B------:R-:W-:-:S03]  /*176f0*/  IADD3 R243, -R16, R63, -R232 ;  /* 0x0000003f10f37210 */ /* 0x000fc60007ffe9e8 */
[----:B------:R-:W-:Y:S02]  /*17700*/  VIADD R240, R242, 0x8 ;  /* 0x00000008f2f07836 */ /* 0x000fe40000000000 */
[----:B------:R-:W-:Y:S01]  /*17710*/  IMAD.IADD R13, R6, 0x1, R13 ;  /* 0x00000001060d7824 */ /* 0x000fe200078e020d */
[C---:B------:R-:W-:Y:S02]  /*17720*/  HMMA.16816.F32 R72, R28.reuse, R26, R72 ;  /* 0x0000001a1c48723c */ /* 0x040fe40000001848 */
[----:B------:R-:W-:Y:S01]  /*17730*/  VIADDMNMX R240, R243, R240, RZ, !PT ;  /* 0x000000f0f3f07246 */ /* 0x000fe200078001ff */
[----:B------:R-:W-:Y:S01]  /*17740*/  IMAD.SHL.U32 R58, R58, 0x2, RZ ;  /* 0x000000023a3a7824 */ /* 0x000fe200078e00ff */
[----:B------:R-:W-:Y:S02]  /*17750*/  IADD3 R244, R13, 0x8, R242 ;  /* 0x000000080df47810 */ /* 0x000fe40007ffe0f2 */
[-C--:B------:R-:W-:Y:S01]  /*17760*/  VIADDMNMX R243, R243, R242.reuse, RZ, !PT ;  /* 0x000000f2f3f37246 */ /* 0x080fe200078001ff */
[----:B------:R-:W-:Y:S01]  /*17770*/  HMMA.16816.F32 R84, R28, R14, R84 ;  /* 0x0000000e1c54723c */ /* 0x000fe20000001854 */
[----:B------:R-:W-:-:S02]  /*17780*/  VIADDMNMX R242, R13, R242, R63, PT ;  /* 0x000000f20df27246 */ /* 0x000fc4000380013f */
[----:B------:R-:W2:Y:S03]  /*17790*/  LDSM.16.M88.4 R12, [R212+0x7000] ;  /* 0x00700000d40c783b */ /* 0x000ea60000000200 */
[----:B---3--:R-:W-:Y:S01]  /*177a0*/  HMMA.16816.F32 R52, R8, R40, R52 ;  /* 0x000000280834723c */ /* 0x008fe20000001834 */
[----:B------:R-:W-:-:S05]  /*177b0*/  LOP3.LUT R17, R58, 0x6, RZ, 0xc0, !PT ;  /* 0x000000063a117812 */ /* 0x000fca00078ec0ff */
[----:B------:R-:W-:Y:S01]  /*177c0*/  IMAD.IADD R17, R2, 0x1, R17 ;  /* 0x0000000102117824 */ /* 0x000fe200078e0211 */
[----:B-1----:R-:W-:Y:S01]  /*177d0*/  HMMA.16816.F32 R44, R8, R20, R44 ;  /* 0x00000014082c723c */ /* 0x002fe2000000182c */
[----:B------:R-:W-:-:S03]  /*177e0*/  VIMNMX R244, R244, R63, PT ;  /* 0x0000003ff4f47248 */ /* 0x000fc60003fe0100 */
[----:B------:R-:W-:-:S03]  /*177f0*/  ISETP.GE.AND P0, PT, R17, R243, PT ;  /* 0x000000f31100720c */ /* 0x000fc60003f06270 */
[----:B------:R-:W-:Y:S01]  /*17800*/  VIADD R21, R17, 0x8 ;  /* 0x0000000811157836 */ /* 0x000fe20000000000 */
[----:B------:R-:W-:Y:S01]  /*17810*/  HMMA.16816.F32 R36, R28, R32, R36 ;  /* 0x000000201c24723c */ /* 0x000fe20000001824 */
[----:B------:R-:W-:Y:S01]  /*17820*/  LOP3.LUT R0, R3, R4, RZ, 0xfc, !PT ;  /* 0x0000000403007212 */ /* 0x000fe200078efcff */
[----:B------:R-:W-:Y:S02]  /*17830*/  VIADD R3, R17, 0x9 ;  /* 0x0000000911037836 */ /* 0x000fe40000000000 */
[C---:B------:R-:W-:Y:S02]  /*17840*/  ISETP.GE.AND P1, PT, R21.reuse, R243, PT ;  /* 0x000000f31500720c */ /* 0x040fe40003f26270 */
[----:B------:R-:W-:Y:S01]  /*17850*/  ISETP.GE.AND P3, PT, R21, R240, PT ;  /* 0x000000f01500720c */ /* 0x000fe20003f66270 */
[----:B------:R-:W-:Y:S01]  /*17860*/  HMMA.16816.F32 R48, R8, R42, R48 ;  /* 0x0000002a0830723c */ /* 0x000fe20000001830 */
[CC--:B------:R-:W-:Y:S01]  /*17870*/  ISETP.GE.OR P0, PT, R17.reuse, R242.reuse, !P0 ;  /* 0x000000f21100720c */ /* 0x0c0fe20004706670 */
[----:B------:R-:W-:Y:S01]  /*17880*/  VIADD R25, R17, 0x1 ;  /* 0x0000000111197836 */ /* 0x000fe20000000000 */
[----:B------:R-:W-:-:S02]  /*17890*/  ISETP.GE.OR P1, PT, R21, R242, !P1 ;  /* 0x000000f21500720c */ /* 0x000fc40004f26670 */
[----:B------:R-:W-:Y:S01]  /*178a0*/  ISETP.GE.OR P3, PT, R21, R244, !P3 ;  /* 0x000000f41500720c */ /* 0x000fe20005f66670 */
[----:B------:R-:W-:Y:S01]  /*178b0*/  HMMA.16816.F32 R72, R8, R22, R72 ;  /* 0x000000160848723c */ /* 0x000fe20000001848 */
[----:B------:R-:W1:Y:S01]  /*178c0*/  LDSM.16.M88.4 R20, [R212+0x7800] ;  /* 0x00780000d414783b */ /* 0x000e620000000200 */
[----:B------:R-:W-:Y:S01]  /*178d0*/  FSEL R52, R52, -INF , !P0 ;  /* 0xff80000034347808 */ /* 0x000fe20004000000 */
[----:B------:R-:W-:-:S04]  /*178e0*/  DEPBAR.LE SB0, 0x0 ;  /* 0x000080000000791a */ /* 0x000fc80000000000 */
[C---:B------:R-:W-:Y:S01]  /*178f0*/  ISETP.GE.AND P4, PT, R3.reuse, R243, PT ;  /* 0x000000f30300720c */ /* 0x040fe20003f86270 */
[----:B------:R-:W-:Y:S01]  /*17900*/  HMMA.16816.F32 R88, R28, R34, R88 ;  /* 0x000000221c58723c */ /* 0x000fe20000001858 */
[-C--:B------:R-:W-:Y:S02]  /*17910*/  ISETP.GE.AND P0, PT, R3, R240.reuse, PT ;  /* 0x000000f00300720c */ /* 0x080fe40003f06270 */
[-C--:B------:R-:W-:Y:S02]  /*17920*/  ISETP.GE.AND P2, PT, R25, R240.reuse, PT ;  /* 0x000000f01900720c */ /* 0x080fe40003f46270 */
[----:B------:R-:W-:Y:S02]  /*17930*/  ISETP.GE.AND P5, PT, R17, R240, PT ;  /* 0x000000f01100720c */ /* 0x000fe40003fa6270 */
[C---:B------:R-:W-:Y:S02]  /*17940*/  ISETP.GE.OR P4, PT, R3.reuse, R242, !P4 ;  /* 0x000000f20300720c */ /* 0x040fe40006786670 */
[-C--:B------:R-:W-:Y:S01]  /*17950*/  ISETP.GE.OR P0, PT, R3, R244.reuse, !P0 ;  /* 0x000000f40300720c */ /* 0x080fe20004706670 */
[----:B------:R-:W-:Y:S01]  /*17960*/  VIADD R3, R17, 0x10 ;  /* 0x0000001011037836 */ /* 0x000fe20000000000 */
[----:B------:R-:W-:-:S02]  /*17970*/  ISETP.GE.OR P2, PT, R25, R244, !P2 ;  /* 0x000000f41900720c */ /* 0x000fc40005746670 */
[----:B------:R-:W-:Y:S02]  /*17980*/  ISETP.GE.OR P5, PT, R17, R244, !P5 ;  /* 0x000000f41100720c */ /* 0x000fe40006fa6670 */
[----:B------:R-:W-:Y:S02]  /*17990*/  FSEL R40, R55, -INF , !P2 ;  /* 0xff80000037287808 */ /* 0x000fe40005000000 */
[----:B------:R-:W-:Y:S02]  /*179a0*/  FSEL R54, R54, -INF , !P5 ;  /* 0xff80000036367808 */ /* 0x000fe40006800000 */
[CC--:B------:R-:W-:Y:S02]  /*179b0*/  ISETP.GE.AND P2, PT, R3.reuse, R243.reuse, PT ;  /* 0x000000f30300720c */ /* 0x0c0fe40003f46270 */
[----:B------:R-:W-:Y:S02]  /*179c0*/  ISETP.GE.AND P5, PT, R3, R240, PT ;  /* 0x000000f00300720c */ /* 0x000fe40003fa6270 */
[----:B------:R-:W-:Y:S01]  /*179d0*/  ISETP.GE.AND P6, PT, R25, R243, PT ;  /* 0x000000f31900720c */ /* 0x000fe20003fc6270 */
[----:B--2---:R-:W-:Y:S01]  /*179e0*/  HMMA.16816.F32 R36, R8, R12, R36 ;  /* 0x0000000c0824723c */ /* 0x004fe20000001824 */
[----:B------:R-:W-:-:S02]  /*179f0*/  ISETP.GE.OR P2, PT, R3, R242, !P2 ;  /* 0x000000f20300720c */ /* 0x000fc40005746670 */
[----:B------:R-:W-:Y:S01]  /*17a00*/  ISETP.GE.OR P5, PT, R3, R244, !P5 ;  /* 0x000000f40300720c */ /* 0x000fe20006fa6670 */
[----:B------:R-:W-:Y:S01]  /*17a10*/  VIADD R3, R17, 0x19 ;  /* 0x0000001911037836 */ /* 0x000fe20000000000 */
[----:B------:R-:W-:Y:S01]  /*17a20*/  ISETP.GE.OR P6, PT, R25, R242, !P6 ;  /* 0x000000f21900720c */ /* 0x000fe200077c6670 */
[C---:B------:R-:W-:Y:S02]  /*17a30*/  VIADD R25, R17.reuse, 0x11 ;  /* 0x0000001111197836 */ /* 0x040fe40000000000 */
[----:B------:R-:W-:Y:S01]  /*17a40*/  VIADD R13, R17, 0x18 ;  /* 0x00000018110d7836 */ /* 0x000fe20000000000 */
[----:B------:R-:W-:Y:S02]  /*17a50*/  FSEL R42, R49, -INF , !P4 ;  /* 0xff800000312a7808 */ /* 0x000fe40006000000 */
[----:B------:R-:W-:Y:S02]  /*17a60*/  FSEL R6, R44, -INF , !P2 ;  /* 0xff8000002c067808 */ /* 0x000fe40005000000 */
[----:B------:R-:W-:-:S02]  /*17a70*/  FSEL R34, R53, -INF , !P6 ;  /* 0xff80000035227808 */ /* 0x000fc40007000000 */
[----:B------:R-:W-:Y:S02]  /*17a80*/  FSEL R50, R50, -INF , !P3 ;  /* 0xff80000032327808 */ /* 0x000fe40005800000 */
[----:B------:R-:W-:Y:S02]  /*17a90*/  FSEL R32, R51, -INF , !P0 ;  /* 0xff80000033207808 */ /* 0x000fe40004000000 */
[CC--:B------:R-:W-:Y:S02]  /*17aa0*/  ISETP.GE.AND P4, PT, R3.reuse, R243.reuse, PT ;  /* 0x000000f30300720c */ /* 0x0c0fe40003f86270 */
[----:B------:R-:W-:Y:S02]  /*17ab0*/  ISETP.GE.AND P2, PT, R3, R240, PT ;  /* 0x000000f00300720c */ /* 0x000fe40003f46270 */
[----:B------:R-:W-:Y:S02]  /*17ac0*/  ISETP.GE.AND P6, PT, R25, R243, PT ;  /* 0x000000f31900720c */ /* 0x000fe40003fc6270 */
[----:B------:R-:W-:-:S02]  /*17ad0*/  FSEL R48, R48, -INF , !P1 ;  /* 0xff80000030307808 */ /* 0x000fc40004800000 */
[C---:B------:R-:W-:Y:S02]  /*17ae0*/  ISETP.GE.AND P0, PT, R13.reuse, R243, PT ;  /* 0x000000f30d00720c */ /* 0x040fe40003f06270 */
[-C--:B------:R-:W-:Y:S02]  /*17af0*/  ISETP.GE.AND P3, PT, R13, R240.reuse, PT ;  /* 0x000000f00d00720c */ /* 0x080fe40003f66270 */
[----:B------:R-:W-:Y:S01]  /*17b00*/  ISETP.GE.AND P1, PT, R25, R240, PT ;  /* 0x000000f01900720c */ /* 0x000fe20003f26270 */
[----:B------:R-:W-:Y:S01]  /*17b10*/  HMMA.16816.F32 R88, R8, R14, R88 ;  /* 0x0000000e0858723c */ /* 0x000fe20000001858 */
[C---:B------:R-:W-:Y:S02]  /*17b20*/  ISETP.GE.OR P4, PT, R3.reuse, R242, !P4 ;  /* 0x000000f20300720c */ /* 0x040fe40006786670 */
[----:B------:R-:W-:Y:S01]  /*17b30*/  ISETP.GE.OR P2, PT, R3, R244, !P2 ;  /* 0x000000f40300720c */ /* 0x000fe20005746670 */
[----:B------:R-:W-:Y:S01]  /*17b40*/  VIADD R3, R17, 0x21 ;  /* 0x0000002111037836 */ /* 0x000fe20000000000 */
[----:B------:R-:W-:-:S02]  /*17b50*/  ISETP.GE.OR P6, PT, R25, R242, !P6 ;  /* 0x000000f21900720c */ /* 0x000fc400077c6670 */
[C---:B------:R-:W-:Y:S02]  /*17b60*/  ISETP.GE.OR P0, PT, R13.reuse, R242, !P0 ;  /* 0x000000f20d00720c */ /* 0x040fe40004706670 */
[-C--:B------:R-:W-:Y:S01]  /*17b70*/  ISETP.GE.OR P3, PT, R13, R244.reuse, !P3 ;  /* 0x000000f40d00720c */ /* 0x080fe20005f66670 */
[----:B------:R-:W-:Y:S01]  /*17b80*/  VIADD R13, R17, 0x20 ;  /* 0x00000020110d7836 */ /* 0x000fe20000000000 */
[----:B------:R-:W-:Y:S02]  /*17b90*/  ISETP.GE.OR P1, PT, R25, R244, !P1 ;  /* 0x000000f41900720c */ /* 0x000fe40004f26670 */
[----:B------:R-:W-:Y:S02]  /*17ba0*/  FSEL R26, R45, -INF , !P6 ;  /* 0xff8000002d1a7808 */ /* 0x000fe40007000000 */
[----:B------:R-:W-:Y:S02]  /*17bb0*/  FSEL R4, R72, -INF , !P0 ;  /* 0xff80000048047808 */ /* 0x000fe40004000000 */
[----:B------:R-:W-:-:S02]  /*17bc0*/  FSEL R14, R46, -INF , !P5 ;  /* 0xff8000002e0e7808 */ /* 0x000fc40006800000 */
[----:B------:R-:W-:Y:S02]  /*17bd0*/  FSEL R12, R47, -INF , !P1 ;  /* 0xff8000002f0c7808 */ /* 0x000fe40004800000 */
[CC--:B------:R-:W-:Y:S02]  /*17be0*/  ISETP.GE.AND P6, PT, R3.reuse, R243.reuse, PT ;  /* 0x000000f30300720c */ /* 0x0c0fe40003fc6270 */
[-C--:B------:R-:W-:Y:S02]  /*17bf0*/  ISETP.GE.AND P0, PT, R3, R240.reuse, PT ;  /* 0x000000f00300720c */ /* 0x080fe40003f06270 */
[C---:B------:R-:W-:Y:S02]  /*17c00*/  ISETP.GE.AND P1, PT, R13.reuse, R243, PT ;  /* 0x000000f30d00720c */ /* 0x040fe40003f26270 */
[----:B------:R-:W-:Y:S02]  /*17c10*/  ISETP.GE.AND P5, PT, R13, R240, PT ;  /* 0x000000f00d00720c */ /* 0x000fe40003fa6270 */
[----:B------:R-:W-:-:S02]  /*17c20*/  ISETP.GE.OR P6, PT, R3, R242, !P6 ;  /* 0x000000f20300720c */ /* 0x000fc400077c6670 */
[----:B------:R-:W-:Y:S01]  /*17c30*/  ISETP.GE.OR P0, PT, R3, R244, !P0 ;  /* 0x000000f40300720c */ /* 0x000fe20004706670 */
[----:B------:R-:W-:Y:S01]  /*17c40*/  VIADD R3, R17, 0x29 ;  /* 0x0000002911037836 */ /* 0x000fe20000000000 */
[C---:B------:R-:W-:Y:S02]  /*17c50*/  ISETP.GE.OR P1, PT, R13.reuse, R242, !P1 ;  /* 0x000000f20d00720c */ /* 0x040fe40004f26670 */
[----:B------:R-:W-:Y:S01]  /*17c60*/  ISETP.GE.OR P5, PT, R13, R244, !P5 ;  /* 0x000000f40d00720c */ /* 0x000fe20006fa6670 */
[----:B------:R-:W-:Y:S01]  /*17c70*/  VIADD R13, R17, 0x28 ;  /* 0x00000028110d7836 */ /* 0x000fe20000000000 */
[----:B-1----:R-:W-:Y:S01]  /*17c80*/  HMMA.16816.F32 R80, R8, R20, R80 ;  /* 0x000000140850723c */ /* 0x002fe20000001850 */
[----:B------:R-:W-:Y:S02]  /*17c90*/  FSEL R250, R36, -INF , !P1 ;  /* 0xff80000024fa7808 */ /* 0x000fe40004800000 */
[----:B------:R-:W-:Y:S02]  /*17ca0*/  FSEL R16, R73, -INF , !P4 ;  /* 0xff80000049107808 */ /* 0x000fe40006000000 */
[----:B------:R-:W-:-:S02]  /*17cb0*/  ISETP.GE.AND P1, PT, R3, R240, PT ;  /* 0x000000f00300720c */ /* 0x000fc40003f26270 */
[----:B------:R-:W-:Y:S02]  /*17cc0*/  FSEL R20, R74, -INF , !P3 ;  /* 0xff8000004a147808 */ /* 0x000fe40005800000 */
[-C--:B------:R-:W-:Y:S02]  /*17cd0*/  ISETP.GE.AND P3, PT, R3, R243.reuse, PT ;  /* 0x000000f30300720c */ /* 0x080fe40003f66270 */
[----:B------:R-:W-:Y:S01]  /*17ce0*/  ISETP.GE.AND P4, PT, R13, R243, PT ;  /* 0x000000f30d00720c */ /* 0x000fe20003f86270 */
[----:B------:R-:W-:Y:S01]  /*17cf0*/  HMMA.16816.F32 R84, R8, R22, R84 ;  /* 0x000000160854723c */ /* 0x000fe20000001854 */
[C---:B------:R-:W-:Y:S02]  /*17d00*/  ISETP.GE.OR P3, PT, R3.reuse, R242, !P3 ;  /* 0x000000f20300720c */ /* 0x040fe40005f66670 */
        /* <DEDUP_REMOVED lines=8> */
[----:B------:R-:W-:Y:S01]  /*17d90*/  ISETP.GE.OR P4, PT, R3, R244, !P4 ;  /* 0x000000f40300720c */ /* 0x000fe20006786670 */
[----:B------:R-:W-:-:S02]  /*17da0*/  VIADD R3, R17, 0x38 ;  /* 0x0000003811037836 */ /* 0x000fc40000000000 */
[----:B------:R-:W-:Y:S01]  /*17db0*/  VIADD R9, R17, 0x30 ;  /* 0x0000003011097836 */ /* 0x000fe20000000000 */
[----:B------:R-:W-:Y:S02]  /*17dc0*/  FSEL R192, R91, -INF , !P1 ;  /* 0xff8000005bc07808 */ /* 0x000fe40004800000 */
[----:B------:R-:W-:Y:S02]  /*17dd0*/  ISETP.GE.AND P1, PT, R3, R240, PT ;  /* 0x000000f00300720c */ /* 0x000fe40003f26270 */
[----:B------:R-:W-:Y:S02]  /*17de0*/  FSEL R188, R39, -INF , !P0 ;  /* 0xff80000027bc7808 */ /* 0x000fe40004000000 */
[----:B------:R-:W-:Y:S02]  /*17df0*/  ISETP.GE.AND P0, PT, R9, R243, PT ;  /* 0x000000f30900720c */ /* 0x000fe40003f06270 */
[----:B------:R-:W-:Y:S01]  /*17e00*/  ISETP.GE.OR P1, PT, R3, R244, !P1 ;  /* 0x000000f40300720c */ /* 0x000fe20004f26670 */
[----:B------:R-:W-:Y:S01]  /*17e10*/  VIADD R17, R17, 0x39 ;  /* 0x0000003911117836 */ /* 0x000fe20000000000 */
[----:B------:R-:W-:-:S02]  /*17e20*/  FSEL R24, R75, -INF , !P2 ;  /* 0xff8000004b187808 */ /* 0x000fc40005000000 */
[----:B------:R-:W-:Y:S02]  /*17e30*/  ISETP.GE.OR P0, PT, R9, R242, !P0 ;  /* 0x000000f20900720c */ /* 0x000fe40004706670 */
[C---:B------:R-:W-:Y:S02]  /*17e40*/  ISETP.GE.AND P2, PT, R13.reuse, R240, PT ;  /* 0x000000f00d00720c */ /* 0x040fe40003f46270 */
[----:B------:R-:W-:Y:S02]  /*17e50*/  FSEL R184, R86, -INF , !P1 ;  /* 0xff80000056b87808 */ /* 0x000fe40004800000 */
[----:B------:R-:W-:Y:S02]  /*17e60*/  ISETP.GT.AND P1, PT, R234, R227, PT ;  /* 0x000000e3ea00720c */ /* 0x000fe40003f24270 */
[----:B------:R-:W-:Y:S02]  /*17e70*/  FSEL R196, R80, -INF , !P0 ;  /* 0xff80000050c47808 */ /* 0x000fe40004000000 */
[----:B------:R-:W-:-:S02]  /*17e80*/  ISETP.GE.OR P2, PT, R13, R244, !P2 ;  /* 0x000000f40d00720c */ /* 0x000fc40005746670 */
[----:B------:R-:W-:Y:S02]  /*17e90*/  ISETP.GE.AND P0, PT, R17, R240, PT ;  /* 0x000000f01100720c */ /* 0x000fe40003f06270 */
[----:B------:R-:W-:Y:S02]  /*17ea0*/  FSEL R246, R38, -INF , !P5 ;  /* 0xff80000026f67808 */ /* 0x000fe40006800000 */
[----:B------:R-:W-:Y:S02]  /*17eb0*/  FSEL R198, R90, -INF , !P2 ;  /* 0xff8000005ac67808 */ /* 0x000fe40005000000 */
[----:B------:R-:W-:Y:S02]  /*17ec0*/  FSEL R186, R89, -INF , !P3 ;  /* 0xff80000059ba7808 */ /* 0x000fe40005800000 */
[----:B------:R-:W-:Y:S02]  /*17ed0*/  ISETP.GE.OR P0, PT, R17, R244, !P0 ;  /* 0x000000f41100720c */ /* 0x000fe40004706670 */
[----:B------:R-:W-:-:S02]  /*17ee0*/  ISETP.GE.AND P5, PT, R9, R240, PT ;  /* 0x000000f00900720c */ /* 0x000fc40003fa6270 */
[-C--:B------:R-:W-:Y:S02]  /*17ef0*/  ISETP.GE.AND P3, PT, R3, R243.reuse, PT ;  /* 0x000000f30300720c */ /* 0x080fe40003f66270 */
[----:B------:R-:W-:Y:S02]  /*17f00*/  ISETP.GE.AND P2, PT, R17, R243, PT ;  /* 0x000000f31100720c */ /* 0x000fe40003f46270 */
[----:B------:R-:W-:Y:S01]  /*17f10*/  FSEL R178, R87, -INF , !P0 ;  /* 0xff80000057b27808 */ /* 0x000fe20004000000 */
[----:B------:R-:W-:Y:S01]  /*17f20*/  BSSY B1, `(.L_x_7926) ;  /* 0x000007c000017945 */ /* 0x000fe20003800000 */
[----:B------:R-:W-:Y:S02]  /*17f30*/  ISETP.GE.OR P5, PT, R9, R244, !P5 ;  /* 0x000000f40900720c */ /* 0x000fe40006fa6670 */
[-C--:B------:R-:W-:Y:S02]  /*17f40*/  ISETP.GE.OR P3, PT, R3, R242.reuse, !P3 ;  /* 0x000000f20300720c */ /* 0x080fe40005f66670 */
[----:B------:R-:W-:-:S02]  /*17f50*/  ISETP.GE.OR P2, PT, R17, R242, !P2 ;  /* 0x000000f21100720c */ /* 0x000fc40005746670 */
[----:B------:R-:W-:Y:S01]  /*17f60*/  ISETP.NE.U32.AND P0, PT, R236, RZ, PT ;  /* 0x000000ffec00720c */ /* 0x000fe20003f05070 */
[C---:B------:R-:W-:Y:S01]  /*17f70*/  VIADD R215, R223.reuse, 0x800 ;  /* 0x00000800dfd77836 */ /* 0x040fe20000000000 */
        /* <DEDUP_REMOVED lines=10> */
[----:B------:R-:W-:Y:S01]  /*18020*/  ISETP.NE.AND.EX P0, PT, R237, RZ, PT, P0 ;  /* 0x000000ffed00720c */ /* 0x000fe20003f05300 */
[----:B------:R-:W-:-:S02]  /*18030*/  VIADD R208, R223, 0x3800 ;  /* 0x00003800dfd07836 */ /* 0x000fc40000000000 */
[C---:B------:R-:W-:Y:S02]  /*18040*/  VIADD R207, R223.reuse, 0x4000 ;  /* 0x00004000dfcf7836 */ /* 0x040fe40000000000 */
[C---:B------:R-:W-:Y:S02]  /*18050*/  VIADD R206, R223.reuse, 0x4800 ;  /* 0x00004800dfce7836 */ /* 0x040fe40000000000 */
[C---:B------:R-:W-:Y:S02]  /*18060*/  VIADD R205, R223.reuse, 0x5000 ;  /* 0x00005000dfcd7836 */ /* 0x040fe40000000000 */
[C---:B------:R-:W-:Y:S02]  /*18070*/  VIADD R204, R223.reuse, 0x5800 ;  /* 0x00005800dfcc7836 */ /* 0x040fe40000000000 */
[C---:B------:R-:W-:Y:S02]  /*18080*/  VIADD R203, R223.reuse, 0x6000 ;  /* 0x00006000dfcb7836 */ /* 0x040fe40000000000 */
[----:B------:R-:W-:-:S02]  /*18090*/  VIADD R202, R223, 0x6800 ;  /* 0x00006800dfca7836 */ /* 0x000fc40000000000 */
[C---:B------:R-:W-:Y:S02]  /*180a0*/  VIADD R201, R223.reuse, 0x7000 ;  /* 0x00007000dfc97836 */ /* 0x040fe40000000000 */
[----:B------:R-:W-:Y:S01]  /*180b0*/  VIADD R200, R223, 0x7800 ;  /* 0x00007800dfc87836 */ /* 0x000fe20000000000 */
[----:B------:R-:W-:Y:S06]  /*180c0*/  BAR.SYNC.DEFER_BLOCKING 0x0 ;  /* 0x0000000000007b1d */ /* 0x000fec0000010000 */
[----:B------:R-:W-:Y:S05]  /*180d0*/  @!P1 BRA `(.L_x_7927) ;  /* 0x0000000400809947 */ /* 0x000fea0003800000 */
[----:B------:R-:W-:Y:S04]  /*180e0*/  BSSY B0, `(.L_x_7928) ;  /* 0x0000041000007945 */ /* 0x000fe80003800000 */
[----:B------:R-:W-:Y:S05]  /*180f0*/  @!P0 BRA `(.L_x_7929) ;  /* 0x0000000000f08947 */ /* 0x000fea0003800000 */
[----:B------:R-:W2:Y:S01]  /*18100*/  LD.E R17, desc[UR6][R18.64+0x170] ;  /* 0x0001700612117980 */ /* 0x000ea2000c101900 */
[C---:B------:R-:W-:Y:S02]  /*18110*/  IADD3 R13, R2.reuse, -0x40, RZ ;  /* 0xffffffc0020d7810 */ /* 0x040fe40007ffe0ff */
        /* <DEDUP_REMOVED lines=10> */
[--C-:B-1----:R-:W-:Y:S02]  /*181c0*/  IMAD.MOV R3, RZ, RZ, -R37.reuse ;  /* 0x000000ffff037224 */ /* 0x102fe400078e0a25 */
[----:B------:R-:W-:Y:S02]  /*181d0*/  IMAD.MOV.U32 R36, RZ, RZ, RZ ;  /* 0x000000ffff247224 */ /* 0x000fe400078e00ff */
[----:B------:R-:W-:Y:S01]  /*181e0*/  IMAD R22, R3, R10, RZ ;  /* 0x0000000a03167224 */ /* 0x000fe200078e02ff */
[----:B------:R-:W-:Y:S02]  /*181f0*/  IABS R3, R13 ;  /* 0x0000000d00037213 */ /* 0x000fe40000000000 */
[----:B------:R-:W-:Y:S01]  /*18200*/  LOP3.LUT R13, R13, R17, RZ, 0x3c, !PT ;  /* 0x000000110d0d7212 */ /* 0x000fe200078e3cff */
[----:B------:R-:W-:-:S06]  /*18210*/  IMAD.HI.U32 R22, R37, R22, R36 ;  /* 0x0000001625167227 */ /* 0x000fcc00078e0024 */
[----:B------:R-:W-:-:S04]  /*18220*/  IMAD.HI.U32 R15, R22, R9, RZ ;  /* 0x00000009160f7227 */ /* 0x000fc800078e00ff */
[----:B------:R-:W-:Y:S02]  /*18230*/  IMAD.HI.U32 R11, R22, R3, RZ ;  /* 0x00000003160b7227 */ /* 0x000fe400078e00ff */
[----:B------:R-:W2:Y:S02]  /*18240*/  LD.E.64 R22, desc[UR6][R18.64+0x20] ;  /* 0x0000200612167980 */ /* 0x000ea4000c101b00 */
[-C--:B------:R-:W-:Y:S02]  /*18250*/  IMAD R9, R15, R8.reuse, R9 ;  /* 0x000000080f097224 */ /* 0x080fe400078e0209 */
[----:B------:R-:W-:Y:S01]  /*18260*/  IMAD R3, R11, R8, R3 ;  /* 0x000000080b037224 */ /* 0x000fe200078e0203 */
        /* <DEDUP_REMOVED lines=16> */
[----:B------:R-:W-:Y:S02]  /*18370*/  SEL R8, R8, R11, !P3 ;  /* 0x0000000b08087207 */ /* 0x000fe40005800000 */
[----:B------:R-:W3:Y:S01]  /*18380*/  LD.E.64 R10, desc[UR6][R18.64+0x38] ;  /* 0x00003806120a7980 */ /* 0x000ee2000c101b00 */
        /* <DEDUP_REMOVED lines=9> */
[----:B------:R-:W-:Y:S01]  /*18420*/  IMAD R8, R10, R9, R8 ;  /* 0x000000090a087224 */ /* 0x000fe200078e0208 */
[----:B----4-:R-:W-:-:S03]  /*18430*/  IADD3 R3, -R3, R2, RZ ;  /* 0x0000000203037210 */ /* 0x010fc60007ffe1ff */
[----:B------:R-:W-:Y:S01]  /*18440*/  IMAD.IADD R37, R37, 0x1, R8 ;  /* 0x0000000125257824 */ /* 0x000fe200078e0208 */
[----:B------:R-:W-:Y:S01]  /*18450*/  SHF.R.S32.HI R2, RZ, 0x1f, R3 ;  /* 0x0000001fff027819 */ /* 0x000fe20000011403 */
[----:B--2---:R-:W-:-:S04]  /*18460*/  IMAD R9, R23, R3, RZ ;  /* 0x0000000317097224 */ /* 0x004fc800078e02ff */
[----:B------:R-:W-:Y:S02]  /*18470*/  IMAD R2, R22, R2, R9 ;  /* 0x0000000216027224 */ /* 0x000fe400078e0209 */
[----:B------:R-:W-:-:S04]  /*18480*/  IMAD.WIDE.U32 R22, R3, R22, R36 ;  /* 0x0000001603167225 */ /* 0x000fc800078e0024 */
[----:B------:R-:W-:Y:S01]  /*18490*/  IMAD.MOV.U32 R9, RZ, RZ, R22 ;  /* 0x000000ffff097224 */ /* 0x000fe200078e0016 */
[----:B------:R-:W-:Y:S01]  /*184a0*/  IADD3 R8, R23, R2, RZ ;  /* 0x0000000217087210 */ /* 0x000fe20007ffe0ff */
[----:B------:R-:W-:Y:S05]  /*184b0*/  BRA `(.L_x_7930) ;  /* 0x00000000000c7947 */ /* 0x000fea0003800000 */
.L_x_7929:
[----:B------:R-:W2:Y:S02]  /*184c0*/  LD.E R9, desc[UR6][R18.64+0x38] ;  /* 0x0000380612097980 */ /* 0x000ea4000c101900 */
[----:B--2---:R-:W-:-:S04]  /*184d0*/  LEA R9, -R9, RZ, 0x6 ;  /* 0x000000ff09097211 */ /* 0x004fc800078e31ff */
[----:B------:R-:W-:Y:S02]  /*184e0*/  SHF.R.S32.HI R8, RZ, 0x1f, R9 ;  /* 0x0000001fff087819 */ /* 0x000fe40000011409 */
.L_x_7930:
[----:B------:R-:W-:Y:S05]  /*184f0*/  BSYNC B0 ;  /* 0x0000000000007941 */ /* 0x000fea0003800000 */
.L_x_7928:
[C---:B------:R-:W-:Y:S01]  /*18500*/  IMAD.SHL.U32 R3, R166.reuse, 0x20, RZ ;  /* 0x00000020a6037824 */ /* 0x040fe200078e00ff */
[C---:B------:R-:W-:Y:S02]  /*18510*/  LEA R228, P3, R9.reuse, R228, 0x1 ;  /* 0x000000e409e47211 */ /* 0x040fe400078608ff */
[----:B------:R-:W-:Y:S02]  /*18520*/  SHF.L.U64.HI R2, R166, 0x5, R167 ;  /* 0x00000005a6027819 */ /* 0x000fe400000102a7 */
[----:B------:R-:W-:Y:S02]  /*18530*/  IADD3 R10, P2, R228, R3, RZ ;  /* 0x00000003e40a7210 */ /* 0x000fe40007f5e0ff */
[----:B------:R-:W-:Y:S02]  /*18540*/  LEA.HI.X R229, R9, R229, R8, 0x1, P3 ;  /* 0x000000e509e57211 */ /* 0x000fe400018f0c08 */
[----:B------:R-:W-:-:S03]  /*18550*/  IADD3 R8, P3, R10, R3, RZ ;  /* 0x000000030a087210 */ /* 0x000fc60007f7e0ff */
[--C-:B------:R-:W-:Y:S01]  /*18560*/  IMAD.X R11, R229, 0x1, R2.reuse, P2 ;  /* 0x00000001e50b7824 */ /* 0x100fe200010e0602 */
[----:B------:R-:W-:Y:S01]  /*18570*/  @!PT LDS RZ, [RZ] ;  /* 0x00000000fffff984 */ /* 0x000fe20000000800 */
[----:B------:R-:W-:Y:S01]  /*18580*/  @!PT LDS RZ, [RZ] ;  /* 0x00000000fffff984 */ /* 0x000fe20000000800 */
[----:B------:R-:W-:Y:S01]  /*18590*/  @!PT LDS RZ, [RZ] ;  /* 0x00000000fffff984 */ /* 0x000fe20000000800 */
[----:B------:R1:W-:Y:S01]  /*185a0*/  LDGSTS.E.BYPASS.LTC128B.128 [R241+0x8000], desc[UR6][R228.64] ;  /* 0x08000000e4f17fae */ /* 0x0003e2000b901d46 */
[----:B------:R-:W-:Y:S02]  /*185b0*/  IADD3 R22, P2, R8, R3, RZ ;  /* 0x0000000308167210 */ /* 0x000fe40007f5e0ff */
[--C-:B------:R-:W-:Y:S01]  /*185c0*/  IMAD.X R9, R11, 0x1, R2.reuse, P3 ;  /* 0x000000010b097824 */ /* 0x100fe200018e0602 */
        /* <DEDUP_REMOVED lines=17> */
.L_x_7927:
[----:B------:R-:W-:Y:S05]  /*186e0*/  BSYNC B1 ;  /* 0x0000000000017941 */ /* 0x000fea0003800000 */
.L_x_7926:
[----:B------:R-:W2:Y:S01]  /*186f0*/  LD.E R180, desc[UR6][R18.64+0xdc] ;  /* 0x0000dc0612b47980 */ /* 0x000ea2000c101900 */
[----:B------:R-:W-:Y:S02]  /*18700*/  FMNMX.FTZ R3, R52, R34, !PT ;  /* 0x0000002234037209 */ /* 0x000fe40007810000 */
        /* <DEDUP_REMOVED lines=32> */
[----:B------:R-:W3:Y:S01]  /*18910*/  SHFL.BFLY PT, R2, R11, 0x2, 0x1f ;  /* 0x0c401f000b027f89 */ /* 0x000ee200000e0000 */
        /* <DEDUP_REMOVED lines=8> */
[----:B---3--:R-:W-:-:S03]  /*189a0*/  FMNMX.FTZ R2, R11, R2, !PT ;  /* 0x000000020b027209 */ /* 0x008fc60007810000 */
[----:B------:R-:W1:Y:S04]  /*189b0*/  SHFL.BFLY PT, R164, R9, 0x1, 0x1f ;  /* 0x0c201f0009a47f89 */ /* 0x000e6800000e0000 */
[----:B------:R-:W3:Y:S04]  /*189c0*/  SHFL.BFLY PT, R3, R2, 0x1, 0x1f ;  /* 0x0c201f0002037f89 */ /* 0x000ee800000e0000 */
[----:B------:R-:W-:Y:S04]  /*189d0*/  LDSM.16.MT88.4 R64, [R216+0x12000] ;  /* 0x01200000d840783b */ /* 0x000fe80000004200 */
[----:B------:R-:W-:Y:S04]  /*189e0*/  LDSM.16.MT88.4 R72, [R220+0x14000] ;  /* 0x01400000dc48783b */ /* 0x000fe80000004200 */
[----:B------:R-:W-:Y:S04]  /*189f0*/  LDSM.16.MT88.4 R80, [R218+0x14000] ;  /* 0x01400000da50783b */ /* 0x000fe80000004200 */
[----:B------:R-:W-:Y:S01]  /*18a00*/  LDSM.16.MT88.4 R88, [R217+0x14000] ;  /* 0x01400000d958783b */ /* 0x000fe20000004200 */
[----:B-1----:R-:W-:-:S03]  /*18a10*/  FMNMX.FTZ R164, R9, R164, !PT ;  /* 0x000000a409a47209 */ /* 0x002fc60007810000 */
[----:B------:R-:W-:Y:S01]  /*18a20*/  LDSM.16.MT88.4 R96, [R216+0x14000] ;  /* 0x01400000d860783b */ /* 0x000fe20000004200 */
[----:B---3--:R-:W-:-:S03]  /*18a30*/  FMNMX.FTZ R3, R2, R3, !PT ;  /* 0x0000000302037209 */ /* 0x008fc60007810000 */
[----:B------:R-:W-:Y:S01]  /*18a40*/  LDSM.16.MT88.4 R104, [R220+0x16000] ;  /* 0x01600000dc68783b */ /* 0x000fe20000004200 */
[----:B------:R-:W-:-:S03]  /*18a50*/  FSETP.NEU.FTZ.AND P2, PT, R164, -INF , PT ;  /* 0xff800000a400780b */ /* 0x000fc60003f5d000 */
[----:B------:R-:W-:Y:S04]  /*18a60*/  LDSM.16.MT88.4 R112, [R218+0x16000] ;  /* 0x01600000da70783b */ /* 0x000fe80000004200 */
[----:B------:R-:W-:Y:S04]  /*18a70*/  LDSM.16.MT88.4 R120, [R217+0x16000] ;  /* 0x01600000d978783b */ /* 0x000fe80000004200 */
[----:B------:R-:W-:Y:S01]  /*18a80*/  LDSM.16.MT88.4 R8, [R216+0x10800] ;  /* 0x01080000d808783b */ /* 0x000fe20000004200 */
[C---:B--2---:R-:W-:Y:S01]  /*18a90*/  FMUL.FTZ R31, R180.reuse, R164 ;  /* 0x000000a4b41f7220 */ /* 0x044fe20000410000 */
        /* <DEDUP_REMOVED lines=13> */
[----:B------:R-:W1:Y:S01]  /*18b70*/  LDSM.16.MT88.4 R40, [R220+0x12000] ;  /* 0x01200000dc28783b */ /* 0x000e620000004200 */
[-CC-:B------:R-:W-:Y:S01]  /*18b80*/  FFMA.FTZ R33, R4, R180.reuse, -R31.reuse ;  /* 0x000000b404217223 */ /* 0x180fe2000001081f */
[----:B------:R-:W-:Y:S01]  /*18b90*/  MUFU.EX2 R175, R175 ;  /* 0x000000af00af7308 */ /* 0x000fe20000000800 */
[-C--:B------:R-:W-:Y:S01]  /*18ba0*/  FFMA.FTZ R2, R16, R180.reuse, -R31 ;  /* 0x000000b410027223 */ /* 0x080fe2000001081f */
[----:B------:R-:W2:Y:S01]  /*18bb0*/  LDSM.16.MT88.4 R48, [R218+0x12000] ;  /* 0x01200000da30783b */ /* 0x000ea20000004200 */
[-CC-:B------:R-:W-:Y:S01]  /*18bc0*/  FFMA.FTZ R35, R14, R180.reuse, -R179.reuse ;  /* 0x000000b40e237223 */ /* 0x180fe200000108b3 */
[-C--:B------:R-:W-:Y:S01]  /*18bd0*/  FFMA.FTZ R16, R12, R180.reuse, -R179 ;  /* 0x000000b40c107223 */ /* 0x080fe200000108b3 */
[-C--:B------:R-:W-:Y:S01]  /*18be0*/  FFMA.FTZ R32, R26, R180.reuse, -R31 ;  /* 0x000000b41a207223 */ /* 0x080fe2000001081f */
[----:B------:R-:W3:Y:S01]  /*18bf0*/  LDSM.16.MT88.4 R4, [R216+0x16000] ;  /* 0x01600000d804783b */ /* 0x000ee20000004200 */
[-CC-:B------:R-:W-:Y:S01]  /*18c00*/  FFMA.FTZ R17, R20, R180.reuse, -R179.reuse ;  /* 0x000000b414117223 */ /* 0x180fe200000108b3 */
[----:B------:R-:W4:Y:S01]  /*18c10*/  MUFU.EX2 R174, R174 ;  /* 0x000000ae00ae7308 */ /* 0x000f220000000800 */
[-C--:B------:R-:W-:Y:S01]  /*18c20*/  FFMA.FTZ R0, R24, R180.reuse, -R179 ;  /* 0x000000b418007223 */ /* 0x080fe200000108b3 */
[----:B------:R-:W5:Y:S01]  /*18c30*/  LDSM.16.MT88.4 R12, [R220+0x10800] ;  /* 0x01080000dc0c783b */ /* 0x000f620000004200 */
[-CC-:B------:R-:W-:Y:S01]  /*18c40*/  FFMA.FTZ R181, R250, R180.reuse, -R31.reuse ;  /* 0x000000b4fab57223 */ /* 0x180fe2000001081f */
[-CC-:B------:R-:W-:Y:S01]  /*18c50*/  FFMA.FTZ R182, R182, R180.reuse, -R31.reuse ;  /* 0x000000b4b6b67223 */ /* 0x180fe2000001081f */
[-CC-:B------:R-:W-:Y:S01]  /*18c60*/  FFMA.FTZ R183, R248, R180.reuse, -R31.reuse ;  /* 0x000000b4f8b77223 */ /* 0x180fe2000001081f */
[----:B------:R-:W5:Y:S01]  /*18c70*/  LDSM.16.MT88.4 R20, [R218+0x10800] ;  /* 0x01080000da14783b */ /* 0x000f620000004200 */
[-C--:B------:R-:W-:Y:S01]  /*18c80*/  FFMA.FTZ R186, R186, R180.reuse, -R31 ;  /* 0x000000b4baba7223 */ /* 0x080fe2000001081f */
[----:B------:R-:W-:Y:S01]  /*18c90*/  MUFU.EX2 R173, R173 ;  /* 0x000000ad00ad7308 */ /* 0x000fe20000000800 */
[-CC-:B------:R-:W-:Y:S01]  /*18ca0*/  FFMA.FTZ R185, R246, R180.reuse, -R179.reuse ;  /* 0x000000b4f6b97223 */ /* 0x180fe200000108b3 */
[----:B------:R-:W5:Y:S01]  /*18cb0*/  LDSM.16.MT88.4 R24, [R217+0x10800] ;  /* 0x01080000d918783b */ /* 0x000f620000004200 */
[-CC-:B------:R-:W-:Y:S01]  /*18cc0*/  FFMA.FTZ R188, R188, R180.reuse, -R179.reuse ;  /* 0x000000b4bcbc7223 */ /* 0x180fe200000108b3 */
[-CC-:B------:R-:W-:Y:S01]  /*18cd0*/  FFMA.FTZ R187, R198, R180.reuse, -R179.reuse ;  /* 0x000000b4c6bb7223 */ /* 0x180fe200000108b3 */
[-C--:B------:R-:W-:Y:S01]  /*18ce0*/  FFMA.FTZ R192, R192, R180.reuse, -R179 ;  /* 0x000000b4c0c07223 */ /* 0x080fe200000108b3 */
[-CC-:B------:R-:W-:Y:S01]  /*18cf0*/  FFMA.FTZ R189, R196, R180.reuse, -R31.reuse ;  /* 0x000000b4c4bd7223 */ /* 0x180fe2000001081f */
[-CC-:B------:R-:W-:Y:S01]  /*18d00*/  FFMA.FTZ R194, R194, R180.reuse, -R31.reuse ;  /* 0x000000b4c2c27223 */ /* 0x180fe2000001081f */
[----:B------:R-:W1:Y:S01]  /*18d10*/  MUFU.EX2 R34, R34 ;  /* 0x0000002200227308 */ /* 0x000e620000000800 */
[----:B----4-:R-:W-:Y:S01]  /*18d20*/  F2FP.F16.F32.PACK_AB R128, R174, R175 ;  /* 0x000000afae80723e */ /* 0x010fe200000000ff */
[-CC-:B------:R-:W-:Y:S01]  /*18d30*/  FFMA.FTZ R190, R190, R180.reuse, -R31.reuse ;  /* 0x000000b4bebe7223 */ /* 0x180fe2000001081f */
[-C--:B------:R-:W-:Y:S01]  /*18d40*/  FFMA.FTZ R247, R29, R180.reuse, -R31 ;  /* 0x000000b41df77223 */ /* 0x080fe2000001081f */
[-CC-:B------:R-:W-:Y:S01]  /*18d50*/  FFMA.FTZ R191, R30, R180.reuse, -R179.reuse ;  /* 0x000000b41ebf7223 */ /* 0x180fe200000108b3 */
[-CC-:B------:R-:W-:Y:S01]  /*18d60*/  FFMA.FTZ R196, R28, R180.reuse, -R179.reuse ;  /* 0x000000b41cc47223 */ /* 0x180fe200000108b3 */
[-CC-:B------:R-:W-:Y:S01]  /*18d70*/  FFMA.FTZ R184, R184, R180.reuse, -R179.reuse ;  /* 0x000000b4b8b87223 */ /* 0x180fe200000108b3 */
[----:B------:R-:W-:Y:S01]  /*18d80*/  FFMA.FTZ R245, R178, R180, -R179 ;  /* 0x000000b4b2f57223 */ /* 0x000fe200000108b3 */
[----:B------:R-:W-:Y:S01]  /*18d90*/  MUFU.EX2 R176, R176 ;  /* 0x000000b000b07308 */ /* 0x000fe20000000800 */
[----:B------:R-:W-:Y:S01]  /*18da0*/  LDSM.16.MT88.4 R28, [R220+0x11800] ;  /* 0x01180000dc1c783b */ /* 0x000fe20000004200 */
[----:B------:R-:W-:-:S06]  /*18db0*/  FADD.FTZ R174, R175, R174 ;  /* 0x000000aeafae7221 */ /* 0x000fcc0000010000 */
        /* <DEDUP_REMOVED lines=26> */
[C---:B--2---:R-:W-:Y:S06]  /*18f60*/  HMMA.16816.F32 R44, R128.reuse, R48, RZ ;  /* 0x00000030802c723c */ /* 0x044fec00000018ff */
        /* <DEDUP_REMOVED lines=38> */
[C---:B---3--:R-:W-:Y:S06]  /*191d0*/  HMMA.16816.F32 R124, R128.reuse, R4, RZ ;  /* 0x00000004807c723c */ /* 0x048fec00000018ff */
        /* <DEDUP_REMOVED lines=58> */
[C---:B-1----:R-:W-:Y:S06]  /*19580*/  HMMA.16816.F32 R124, R4.reuse, R12, R124 ;  /* 0x0000000c047c723c */ /* 0x042fec000000187c */
[----:B------:R-:W-:Y:S01]  /*19590*/  HMMA.16816.F32 R128, R4, R14, R128 ;  /* 0x0000000e0480723c */ /* 0x000fe20000001880 */
[----:B------:R-:W1:Y:S06]  /*195a0*/  LDSM.16.MT88.4 R12, [R216+0x11000] ;  /* 0x01100000d80c783b */ /* 0x000e6c0000004200 */
[----:B--2---:R-:W-:Y:S01]  /*195b0*/  F2FP.F16.F32.PACK_AB R4, R182, R181 ;  /* 0x000000b5b604723e */ /* 0x004fe200000000ff */
        /* <DEDUP_REMOVED lines=129> */
[----:B------:R-:W-:Y:S02]  /*19dd0*/  IADD3 R10, R0, 0x40, RZ ;  /* 0x00000040000a7810 */ /* 0x000fe40007ffe0ff */
[----:B------:R-:W-:Y:S02]  /*19de0*/  IABS R2, R0 ;  /* 0x0000000000027213 */ /* 0x000fe40000000000 */
[----:B------:R-:W-:-:S02]  /*19df0*/  IABS R4, R10 ;  /* 0x0000000a00047213 */ /* 0x000fc40000000000 */
[C---:B------:R-:W-:Y:S02]  /*19e00*/  R2UR UR14, R16.reuse ;  /* 0x00000000100e72ca */ /* 0x040fe400000e0000 */
        /* <DEDUP_REMOVED lines=28> */
[----:B------:R-:W-:Y:S02]  /*19fd0*/  @!P4 VIADD R8, R8, 0x1 ;  /* 0x000000010808c836 */ /* 0x000fe40000000000 */
[-C--:B------:R-:W-:Y:S01]  /*19fe0*/  ISETP.GE.U32.AND P5, PT, R11, R6.reuse, PT ;  /* 0x000000060b00720c */ /* 0x080fe20003fa6070 */
[----:B------:R-:W-:Y:S01]  /*19ff0*/  @!P2 VIADD R7, R7, 0x1 ;  /* 0x000000010707a836 */ /* 0x000fe20000000000 */
[----:B------:R-:W-:Y:S01]  /*1a000*/  ISETP.GE.U32.AND P6, PT, R5, R6, PT ;  /* 0x000000060500720c */ /* 0x000fe20003fc6070 */
[----:B------:R-:W3:Y:S01]  /*1a010*/  LD.E.64 R10, desc[UR4][R18.64+0x40] ;  /* 0x00004004120a7980 */ /* 0x000ee2000c101b00 */
[----:B------:R-:W-:-:S09]  /*1a020*/  ISETP.NE.AND P2, PT, R9, RZ, PT ;  /* 0x000000ff0900720c */ /* 0x000fd20003f45270 */
[----:B------:R-:W-:Y:S02]  /*1a030*/  @P5 VIADD R7, R7, 0x1 ;  /* 0x0000000107075836 */ /* 0x000fe40000000000 */
[----:B------:R-:W-:Y:S02]  /*1a040*/  @P6 IADD3 R8, R8, 0x1, RZ ;  /* 0x0000000108086810 */ /* 0x000fe40007ffe0ff */
[----:B------:R-:W-:-:S03]  /*1a050*/  @!P1 IMAD.MOV R7, RZ, RZ, -R7 ;  /* 0x000000ffff079224 */ /* 0x000fc600078e0a07 */
[----:B------:R-:W-:Y:S02]  /*1a060*/  @!P3 IMAD.MOV R8, RZ, RZ, -R8 ;  /* 0x000000ffff08b224 */ /* 0x000fe400078e0a08 */
[----:B------:R-:W-:-:S03]  /*1a070*/  SEL R2, R0, R7, !P2 ;  /* 0x0000000700027207 */ /* 0x000fc60005000000 */
[----:B------:R-:W-:Y:S02]  /*1a080*/  SEL R7, R0, R8, !P2 ;  /* 0x0000000800077207 */ /* 0x000fe40005000000 */
[----:B------:R-:W-:-:S04]  /*1a090*/  IMAD.WIDE R20, R2, 0x4, R236 ;  /* 0x0000000402147825 */ /* 0x000fc800078e02ec */
[C---:B------:R-:W-:Y:S01]  /*1a0a0*/  IMAD.WIDE R14, R7.reuse, 0x4, R236 ;  /* 0x00000004070e7825 */ /* 0x040fe200078e02ec */
[----:B------:R-:W4:Y:S04]  /*1a0b0*/  LD.E R0, desc[UR12][R20.64] ;  /* 0x0000000c14007980 */ /* 0x000f28000c101900 */
[----:B------:R-:W4:Y:S01]  /*1a0c0*/  LD.E R5, desc[UR14][R14.64] ;  /* 0x0000000e0e057980 */ /* 0x000f22000c101900 */
[----:B------:R-:W-:-:S05]  /*1a0d0*/  IADD3 R2, R7, -R2, RZ ;  /* 0x8000000207027210 */ /* 0x000fca0007ffe0ff */
[----:B------:R-:W-:-:S05]  /*1a0e0*/  IMAD R9, R9, R2, -0x40 ;  /* 0xffffffc009097424 */ /* 0x000fca00078e0202 */
[----:B------:R-:W-:Y:S01]  /*1a0f0*/  SHF.R.S32.HI R7, RZ, 0x1f, R9 ;  /* 0x0000001fff077819 */ /* 0x000fe20000011409 */
[-C--:B---3--:R-:W-:Y:S02]  /*1a100*/  IMAD R2, R11, R9.reuse, RZ ;  /* 0x000000090b027224 */ /* 0x088fe400078e02ff */
[----:B------:R-:W-:-:S04]  /*1a110*/  IMAD.WIDE.U32 R8, R10, R9, RZ ;  /* 0x000000090a087225 */ /* 0x000fc800078e00ff */
[----:B------:R-:W-:-:S04]  /*1a120*/  IMAD R2, R10, R7, R2 ;  /* 0x000000070a027224 */ /* 0x000fc800078e0202 */
[----:B------:R-:W-:Y:S02]  /*1a130*/  IMAD.IADD R9, R9, 0x1, R2 ;  /* 0x0000000109097824 */ /* 0x000fe400078e0202 */
[----:B----4-:R-:W-:-:S04]  /*1a140*/  IMAD.IADD R5, R0, 0x1, -R5 ;  /* 0x0000000100057824 */ /* 0x010fc800078e0a05 */
[----:B--2---:R-:W-:Y:S01]  /*1a150*/  IMAD R7, R13, R5, RZ ;  /* 0x000000050d077224 */ /* 0x004fe200078e02ff */
[----:B------:R-:W-:Y:S01]  /*1a160*/  SHF.R.S32.HI R0, RZ, 0x1f, R5 ;  /* 0x0000001fff007819 */ /* 0x000fe20000011405 */
[----:B------:R-:W-:-:S04]  /*1a170*/  IMAD.WIDE.U32 R8, R5, R12, R8 ;  /* 0x0000000c05087225 */ /* 0x000fc800078e0008 */
[----:B------:R-:W-:-:S05]  /*1a180*/  IMAD R0, R12, R0, R7 ;  /* 0x000000000c007224 */ /* 0x000fca00078e0207 */
[----:B------:R-:W-:Y:S01]  /*1a190*/  IADD3 R5, R9, R0, RZ ;  /* 0x0000000009057210 */ /* 0x000fe20007ffe0ff */
[----:B------:R-:W-:Y:S01]  /*1a1a0*/  IMAD.MOV.U32 R0, RZ, RZ, R8 ;  /* 0x000000ffff007224 */ /* 0x000fe200078e0008 */
[----:B------:R-:W-:Y:S05]  /*1a1b0*/  BRA `(.L_x_7934) ;  /* 0x0000000000147947 */ /* 0x000fea0003800000 */
.L_x_7933:
[----:B-1----:R-:W-:Y:S02]  /*1a1c0*/  R2UR UR4, R16 ;  /* 0x00000000100472ca */ /* 0x002fe400000e0000 */
[----:B------:R-:W-:-:S13]  /*1a1d0*/  R2UR UR5, R17 ;  /* 0x00000000110572ca */ /* 0x000fda00000e0000 */
[----:B------:R-:W2:Y:S02]  /*1a1e0*/  LD.E R0, desc[UR4][R18.64+0x40] ;  /* 0x0000400412007980 */ /* 0x000ea4000c101900 */
[----:B--2---:R-:W-:-:S05]  /*1a1f0*/  IMAD.U32 R0, R0, -0x40, RZ ;  /* 0xffffffc000007824 */ /* 0x004fca00078e00ff */
[----:B------:R-:W-:Y:S02]  /*1a200*/  SHF.R.S32.HI R5, RZ, 0x1f, R0 ;  /* 0x0000001fff057819 */ /* 0x000fe40000011400 */
.L_x_7934:
[----:B------:R-:W-:Y:S05]  /*1a210*/  BSYNC B0 ;  /* 0x0000000000007941 */ /* 0x000fea0003800000 */
.L_x_7932:
[----:B------:R-:W-:Y:S01]  /*1a220*/  LEA R238, P1, R0, R238, 0x1 ;  /* 0x000000ee00ee7211 */ /* 0x000fe200078208ff */
[----:B------:R-:W-:Y:S01]  /*1a230*/  BSSY B1, `(.L_x_7935) ;  /* 0x0000208000017945 */ /* 0x000fe20003800000 */
[----:B------:R-:W-:Y:S02]  /*1a240*/  R2UR UR38, R16 ;  /* 0x00000000102672ca */ /* 0x000fe400000e0000 */
[----:B------:R-:W-:Y:S01]  /*1a250*/  LEA.HI.X R239, R0, R239, R5, 0x1, P1 ;  /* 0x000000ef00ef7211 */ /* 0x000fe200008f0c05 */
[----:B------:R-:W-:Y:S01]  /*1a260*/  IMAD.SHL.U32 R0, R168, 0x20, RZ ;  /* 0x00000020a8007824 */ /* 0x000fe200078e00ff */
[C---:B------:R-:W-:Y:S02]  /*1a270*/  R2UR UR39, R17.reuse ;  /* 0x00000000112772ca */ /* 0x040fe400000e0000 */
[----:B------:R-:W-:Y:S02]  /*1a280*/  R2UR UR36, R16 ;  /* 0x00000000102472ca */ /* 0x000fe400000e0000 */
[----:B------:R-:W-:-:S02]  /*1a290*/  R2UR UR37, R17 ;  /* 0x00000000112572ca */ /* 0x000fc400000e0000 */
[C---:B------:R-:W-:Y:S02]  /*1a2a0*/  R2UR UR34, R16.reuse ;  /* 0x00000000102272ca */ /* 0x040fe400000e0000 */
[C---:B------:R-:W-:Y:S02]  /*1a2b0*/  R2UR UR35, R17.reuse ;  /* 0x00000000112372ca */ /* 0x040fe400000e0000 */
[----:B------:R-:W-:Y:S02]  /*1a2c0*/  R2UR UR32, R16 ;  /* 0x00000000102072ca */ /* 0x000fe400000e0000 */
[----:B------:R-:W-:Y:S01]  /*1a2d0*/  R2UR UR33, R17 ;  /* 0x00000000112172ca */ /* 0x000fe200000e0000 */
[----:B------:R-:W-:Y:S01]  /*1a2e0*/  @!PT LDS RZ, [RZ] ;  /* 0x00000000fffff984 */ /* 0x000fe20000000800 */
[----:B------:R-:W-:Y:S01]  /*1a2f0*/  @!PT LDS RZ, [RZ] ;  /* 0x00000000fffff984 */ /* 0x000fe20000000800 */
[----:B------:R-:W-:Y:S01]  /*1a300*/  @!PT LDS RZ, [RZ] ;  /* 0x00000000fffff984 */ /* 0x000fe20000000800 */
[----:B------:R-:W-:Y:S01]  /*1a310*/  LDGSTS.E.BYPASS.LTC128B.128 [R241+0x10000], desc[UR38][R238.64] ;  /* 0x10000000eef17fae */ /* 0x000fe2000b901d66 */
[----:B------:R-:W-:Y:S02]  /*1a320*/  SHF.L.U64.HI R2, R168, 0x5, R169 ;  /* 0x00000005a8027819 */ /* 0x000fe400000102a9 */
[----:B------:R-:W-:Y:S01]  /*1a330*/  IADD3 R4, P1, R0, R238, RZ ;  /* 0x000000ee00047210 */ /* 0x000fe20007f3e0ff */
[----:B------:R-:W-:Y:S01]  /*1a340*/  LDGSTS.E.BYPASS.LTC128B.128 [R241+0x12000], desc[UR36][R238.64+0x80] ;  /* 0x12000080eef17fae */ /* 0x000fe2000b901d64 */
[----:B------:R-:W-:-:S02]  /*1a350*/  R2UR UR30, R16 ;  /* 0x00000000101e72ca */ /* 0x000fc400000e0000 */
[C---:B------:R-:W-:Y:S01]  /*1a360*/  R2UR UR31, R17.reuse ;  /* 0x00000000111f72ca */ /* 0x040fe200000e0000 */
[----:B------:R-:W-:Y:S01]  /*1a370*/  IMAD.X R5, R2, 0x1, R239, P1 ;  /* 0x0000000102057824 */ /* 0x000fe200008e06ef */
[C---:B------:R-:W-:Y:S01]  /*1a380*/  R2UR UR28, R16.reuse ;  /* 0x00000000101c72ca */ /* 0x040fe200000e0000 */
[----:B------:R-:W-:Y:S01]  /*1a390*/  LDGSTS.E.BYPASS.LTC128B.128 [R241+0x14000], desc[UR34][R238.64+0x100] ;  /* 0x14000100eef17fae */ /* 0x000fe2000b901d62 */
[C---:B------:R-:W-:Y:S02]  /*1a3a0*/  R2UR UR29, R17.reuse ;  /* 0x00000000111d72ca */ /* 0x040fe400000e0000 */
[C---:B------:R-:W-:Y:S01]  /*1a3b0*/  R2UR UR26, R16.reuse ;  /* 0x00000000101a72ca */ /* 0x040fe200000e0000 */
[----:B------:R-:W-:Y:S01]  /*1a3c0*/  LDGSTS.E.BYPASS.LTC128B.128 [R241+0x16000], desc[UR32][R238.64+0x180] ;  /* 0x16000180eef17fae */ /* 0x000fe2000b901d60 */
[----:B------:R-:W-:Y:S02]  /*1a3d0*/  R2UR UR27, R17 ;  /* 0x00000000111b72ca */ /* 0x000fe400000e0000 */
[----:B------:R-:W-:-:S02]  /*1a3e0*/  R2UR UR24, R16 ;  /* 0x00000000101872ca */ /* 0x000fc400000e0000 */
[C---:B------:R-:W-:Y:S01]  /*1a3f0*/  R2UR UR25, R17.reuse ;  /* 0x00000000111972ca */ /* 0x040fe200000e0000 */
[----:B------:R-:W-:Y:S01]  /*1a400*/  LDGSTS.E.BYPASS.LTC128B.128 [R241+0x10800], desc[UR30][R4.64] ;  /* 0x1080000004f17fae */ /* 0x000fe2000b901d5e */
[C---:B------:R-:W-:Y:S02]  /*1a410*/  R2UR UR22, R16.reuse ;  /* 0x00000000101672ca */ /* 0x040fe400000e0000 */
[C---:B------:R-:W-:Y:S01]  /*1a420*/  R2UR UR23, R17.reuse ;  /* 0x00000000111772ca */ /* 0x040fe200000e0000 */
[----:B------:R-:W-:Y:S01]  /*1a430*/  LDGSTS.E.BYPASS.LTC128B.128 [R241+0x12800], desc[UR28][R4.64+0x80] ;  /* 0x1280008004f17fae */ /* 0x000fe2000b901d5c */
[----:B------:R-:W-:Y:S02]  /*1a440*/  R2UR UR20, R16 ;  /* 0x00000000101472ca */ /* 0x000fe400000e0000 */
[----:B------:R-:W-:Y:S01]  /*1a450*/  R2UR UR21, R17 ;  /* 0x00000000111572ca */ /* 0x000fe200000e0000 */
[----:B------:R-:W-:Y:S01]  /*1a460*/  LDGSTS.E.BYPASS.LTC128B.128 [R241+0x14800], desc[UR26][R4.64+0x100] ;  /* 0x1480010004f17fae */ /* 0x000fe2000b901d5a */
[----:B------:R-:W-:-:S02]  /*1a470*/  IADD3 R8, P1, R0, R4, RZ ;  /* 0x0000000400087210 */ /* 0x000fc40007f3e0ff */
[----:B------:R-:W-:Y:S01]  /*1a480*/  R2UR UR18, R16 ;  /* 0x00000000101272ca */ /* 0x000fe200000e0000 */
[----:B------:R1:W-:Y:S01]  /*1a490*/  LDGSTS.E.BYPASS.LTC128B.128 [R241+0x16800], desc[UR24][R4.64+0x180] ;  /* 0x1680018004f17fae */ /* 0x0003e2000b901d58 */
[C---:B------:R-:W-:Y:S01]  /*1a4a0*/  R2UR UR19, R17.reuse ;  /* 0x00000000111372ca */ /* 0x040fe200000e0000 */
[----:B------:R-:W-:Y:S01]  /*1a4b0*/  IMAD.X R9, R2, 0x1, R5, P1 ;  /* 0x0000000102097824 */ /* 0x000fe200008e0605 */
[C---:B------:R-:W-:Y:S02]  /*1a4c0*/  R2UR UR16, R16.reuse ;  /* 0x00000000101072ca */ /* 0x040fe400000e0000 */
[C---:B------:R-:W-:Y:S02]  /*1a4d0*/  R2UR UR17, R17.reuse ;  /* 0x00000000111172ca */ /* 0x040fe400000e0000 */
[----:B------:R-:W-:Y:S01]  /*1a4e0*/  R2UR UR14, R16 ;  /* 0x00000000100e72ca */ /* 0x000fe200000e0000 */
[----:B------:R-:W-:Y:S01]  /*1a4f0*/  LDGSTS.E.BYPASS.LTC128B.128 [R241+0x11000], desc[UR22][R8.64] ;  /* 0x1100000008f17fae */ /* 0x000fe2000b901d56 */
[----:B------:R-:W-:-:S02]  /*1a500*/  R2UR UR15, R17 ;  /* 0x00000000110f72ca */ /* 0x000fc400000e0000 */
[C---:B------:R-:W-:Y:S01]  /*1a510*/  R2UR UR12, R16.reuse ;  /* 0x00000000100c72ca */ /* 0x040fe200000e0000 */
[----:B------:R-:W-:Y:S01]  /*1a520*/  LDGSTS.E.BYPASS.LTC128B.128 [R241+0x13000], desc[UR20][R8.64+0x80] ;  /* 0x1300008008f17fae */ /* 0x000fe2000b901d54 */
[C---:B------:R-:W-:Y:S02]  /*1a530*/  R2UR UR13, R17.reuse ;  /* 0x00000000110d72ca */ /* 0x040fe400000e0000 */
[C---:B------:R-:W-:Y:S01]  /*1a540*/  R2UR UR10, R16.reuse ;  /* 0x00000000100a72ca */ /* 0x040fe200000e0000 */
[----:B------:R-:W-:Y:S01]  /*1a550*/  LDGSTS.E.BYPASS.LTC128B.128 [R241+0x15000], desc[UR18][R8.64+0x100] ;  /* 0x1500010008f17fae */ /* 0x000fe2000b901d52 */
[C---:B------:R-:W-:Y:S02]  /*1a560*/  R2UR UR11, R17.reuse ;  /* 0x00000000110b72ca */ /* 0x040fe400000e0000 */
[----:B------:R-:W-:Y:S01]  /*1a570*/  R2UR UR4, R16 ;  /* 0x00000000100472ca */ /* 0x000fe200000e0000 */
[----:B------:R-:W-:Y:S01]  /*1a580*/  LDGSTS.E.BYPASS.LTC128B.128 [R241+0x17000], desc[UR16][R8.64+0x180] ;  /* 0x1700018008f17fae */ /* 0x000fe2000b901d50 */
[----:B------:R-:W-:-:S02]  /*1a590*/  R2UR UR5, R17 ;  /* 0x00000000110572ca */ /* 0x000fc400000e0000 */
[----:B------:R-:W-:Y:S02]  /*1a5a0*/  IADD3 R10, P1, R0, R8, RZ ;  /* 0x00000008000a7210 */ /* 0x000fe40007f3e0ff */
[----:B------:R-:W2:Y:S03]  /*1a5b0*/  S2R R0, SR_TID.X ;  /* 0x0000000000007919 */ /* 0x000ea60000002100 */
[----:B------:R-:W-:-:S05]  /*1a5c0*/  IMAD.X R11, R2, 0x1, R9, P1 ;  /* 0x00000001020b7824 */ /* 0x000fca00008e0609 */
[----:B------:R-:W-:Y:S04]  /*1a5d0*/  LDGSTS.E.BYPASS.LTC128B.128 [R241+0x11800], desc[UR14][R10.64] ;  /* 0x118000000af17fae */ /* 0x000fe8000b901d4e */
[----:B------:R-:W-:Y:S04]  /*1a5e0*/  LDGSTS.E.BYPASS.LTC128B.128 [R241+0x13800], desc[UR12][R10.64+0x80] ;  /* 0x138000800af17fae */ /* 0x000fe8000b901d4c */
[----:B------:R-:W-:Y:S04]  /*1a5f0*/  LDGSTS.E.BYPASS.LTC128B.128 [R241+0x15800], desc[UR10][R10.64+0x100] ;  /* 0x158001000af17fae */ /* 0x000fe8000b901d4a */
[----:B------:R3:W-:Y:S04]  /*1a600*/  LDGSTS.E.BYPASS.LTC128B.128 [R241+0x17800], desc[UR4][R10.64+0x180] ;  /* 0x178001800af17fae */ /* 0x0007e8000b901d44 */
[----:B------:R-:W-:Y:S04]  /*1a610*/  LDSM.16.M88.4 R176, [R226] ;  /* 0x00000000e2b0783b */ /* 0x000fe80000000200 */
[----:B-1----:R-:W3:Y:S04]  /*1a620*/  LDSM.16.M88.4 R4, [R225+0x8800] ;  /* 0x00880000e104783b */ /* 0x002ee80000000200 */
[----:B------:R-:W1:Y:S01]  /*1a630*/  LDSM.16.M88.4 R12, [R225+0x8000] ;  /* 0x00800000e10c783b */ /* 0x000e620000000200 */
[----:B--2---:R-:W-:-:S03]  /*1a640*/  IMAD.SHL.U32 R0, R0, 0x2, RZ ;  /* 0x0000000200007824 */ /* 0x004fc600078e00ff */
[----:B------:R-:W2:Y:S02]  /*1a650*/  LDSM.16.M88.4 R184, [R225+0x9000] ;  /* 0x00900000e1b8783b */ /* 0x000ea40000000200 */
[----:B------:R-:W-:Y:S02]  /*1a660*/  LOP3.LUT R165, R0, 0x6, RZ, 0xc0, !PT ;  /* 0x0000000600a57812 */ /* 0x000fe400078ec0ff */
[----:B------:R-:W4:Y:S03]  /*1a670*/  LDSM.16.M88.4 R32, [R225+0x9800] ;  /* 0x00980000e120783b */ /* 0x000f260000000200 */
[----:B------:R-:W-:Y:S01]  /*1a680*/  IMAD R165, R234, 0x40, R165 ;  /* 0x00000040eaa57824 */ /* 0x000fe200078e02a5 */
[----:B------:R-:W-:Y:S04]  /*1a690*/  LDSM.16.M88.4 R172, [R224] ;  /* 0x00000000e0ac783b */ /* 0x000fe80000000200 */
[----:B------:R-:W5:Y:S01]  /*1a6a0*/  LDSM.16.M88.4 R24, [R215] ;  /* 0x00000000d718783b */ /* 0x000f620000000200 */
[----:B------:R-:W-:-:S02]  /*1a6b0*/  ISETP.GE.AND P5, PT, R165, R243, PT ;  /* 0x000000f3a500720c */ /* 0x000fc40003fa6270 */
[C---:B------:R-:W-:Y:S01]  /*1a6c0*/  ISETP.GE.AND P2, PT, R165.reuse, R240, PT ;  /* 0x000000f0a500720c */ /* 0x040fe20003f46270 */
[----:B------:R-:W5:Y:S01]  /*1a6d0*/  LDSM.16.M88.4 R28, [R223] ;  /* 0x00000000df1c783b */ /* 0x000f620000000200 */
[C---:B------:R-:W-:Y:S02]  /*1a6e0*/  ISETP.GE.OR P5, PT, R165.reuse, R242, !P5 ;  /* 0x000000f2a500720c */ /* 0x040fe40006fa6670 */
[C---:B------:R-:W-:Y:S01]  /*1a6f0*/  ISETP.GE.OR P2, PT, R165.reuse, R244, !P2 ;  /* 0x000000f4a500720c */ /* 0x040fe20005746670 */
[----:B------:R-:W5:Y:S04]  /*1a700*/  LDSM.16.M88.4 R248, [R214] ;  /* 0x00000000d6f8783b */ /* 0x000f680000000200 */
[----:B------:R-:W-:Y:S04]  /*1a710*/  LDSM.16.M88.4 R196, [R222] ;  /* 0x00000000dec4783b */ /* 0x000fe80000000200 */
[----:B------:R-:W-:Y:S01]  /*1a720*/  LDSM.16.M88.4 R192, [R213] ;  /* 0x00000000d5c0783b */ /* 0x000fe20000000200 */
[C---:B---3--:R-:W-:Y:S03]  /*1a730*/  HMMA.16816.F32 R8, R176.reuse, R4, RZ ;  /* 0x00000004b008723c */ /* 0x048fe600000018ff */
[----:B------:R-:W0:Y:S03]  /*1a740*/  LDGDEPBAR ;  /* 0x00000000000079af */ /* 0x000e260000000000 */
[C---:B------:R-:W-:Y:S06]  /*1a750*/  HMMA.16816.F32 R4, R176.reuse, R6, RZ ;  /* 0x00000006b004723c */ /* 0x040fec00000018ff */
[C---:B-1----:R-:W-:Y:S06]  /*1a760*/  HMMA.16816.F32 R20, R176.reuse, R12, RZ ;  /* 0x0000000cb014723c */ /* 0x042fec00000018ff */
[C---:B--2---:R-:W-:Y:S06]  /*1a770*/  HMMA.16816.F32 R188, R176.reuse, R184, RZ ;  /* 0x000000b8b0bc723c */ /* 0x044fec00000018ff */
[C---:B------:R-:W-:Y:S06]  /*1a780*/  HMMA.16816.F32 R12, R176.reuse, R14, RZ ;  /* 0x0000000eb00c723c */ /* 0x040fec00000018ff */
[C---:B------:R-:W-:Y:S06]  /*1a790*/  HMMA.16816.F32 R184, R176.reuse, R186, RZ ;  /* 0x000000bab0b8723c */ /* 0x040fec00000018ff */
[C---:B----4-:R-:W-:Y:S06]  /*1a7a0*/  HMMA.16816.F32 R180, R176.reuse, R32, RZ ;  /* 0x00000020b0b4723c */ /* 0x050fec00000018ff */
[----:B------:R-:W-:Y:S01]  /*1a7b0*/  HMMA.16816.F32 R176, R176, R34, RZ ;  /* 0x00000022b0b0723c */ /* 0x000fe200000018ff */
[----:B------:R-:W1:Y:S05]  /*1a7c0*/  LDSM.16.M88.4 R32, [R219+0x8000] ;  /* 0x00800000db20783b */ /* 0x000e6a0000000200 */
[C---:B-----5:R-:W-:Y:S06]  /*1a7d0*/  HMMA.16816.F32 R8, R172.reuse, R24, R8 ;  /* 0x00000018ac08723c */ /* 0x060fec0000001808 */
[C---:B------:R-:W-:Y:S01]  /*1a7e0*/  HMMA.16816.F32 R4, R172.reuse, R26, R4 ;  /* 0x0000001aac04723c */ /* 0x040fe20000001804 */
[----:B------:R-:W2:Y:S05]  /*1a7f0*/  LDSM.16.M88.4 R24, [R219+0x9000] ;  /* 0x00900000db18783b */ /* 0x000eaa0000000200 */
[C---:B------:R-:W-:Y:S06]  /*1a800*/  HMMA.16816.F32 R20, R172.reuse, R28, R20 ;  /* 0x0000001cac14723c */ /* 0x040fec0000001814 */
[C---:B------:R-:W-:Y:S01]  /*1a810*/  HMMA.16816.F32 R12, R172.reuse, R30, R12 ;  /* 0x0000001eac0c723c */ /* 0x040fe2000000180c */
[----:B------:R-:W3:Y:S05]  /*1a820*/  LDSM.16.M88.4 R28, [R219+0x8800] ;  /* 0x00880000db1c783b */ /* 0x000eea0000000200 */
[C---:B------:R-:W-:Y:S06]  /*1a830*/  HMMA.16816.F32 R188, R172.reuse, R248, R188 ;  /* 0x000000f8acbc723c */ /* 0x040fec00000018bc */
[----:B------:R-:W-:Y:S01]  /*1a840*/  HMMA.16816.F32 R184, R172, R250, R184 ;  /* 0x000000faacb8723c */ /* 0x000fe200000018b8 */
[----:B------:R-:W4:Y:S05]  /*1a850*/  LDSM.16.M88.4 R248, [R219+0x9800] ;  /* 0x00980000dbf8783b */ /* 0x000f2a0000000200 */
[C---:B-1----:R-:W-:Y:S06]  /*1a860*/  HMMA.16816.F32 R20, R196.reuse, R32, R20 ;  /* 0x00000020c414723c */ /* 0x042fec0000001814 */
[C---:B------:R-:W-:Y:S01]  /*1a870*/  HMMA.16816.F32 R12, R196.reuse, R34, R12 ;  /* 0x00000022c40c723c */ /* 0x040fe2000000180c */
[----:B------:R-:W-:Y:S05]  /*1a880*/  LDSM.16.M88.4 R32, [R212+0x1000] ;  /* 0x00100000d420783b */ /* 0x000fea0000000200 */
[C---:B--2---:R-:W-:Y:S06]  /*1a890*/  HMMA.16816.F32 R188, R196.reuse, R24, R188 ;  /* 0x00000018c4bc723c */ /* 0x044fec00000018bc */
[----:B------:R-:W-:Y:S01]  /*1a8a0*/  HMMA.16816.F32 R184, R196, R26, R184 ;  /* 0x0000001ac4b8723c */ /* 0x000fe200000018b8 */
[----:B------:R-:W1:Y:S05]  /*1a8b0*/  LDSM.16.M88.4 R24, [R221] ;  /* 0x00000000dd18783b */ /* 0x000e6a0000000200 */
[C---:B------:R-:W-:Y:S06]  /*1a8c0*/  HMMA.16816.F32 R180, R172.reuse, R192, R180 ;  /* 0x000000c0acb4723c */ /* 0x040fec00000018b4 */
[----:B------:R-:W-:Y:S01]  /*1a8d0*/  HMMA.16816.F32 R176, R172, R194, R176 ;  /* 0x000000c2acb0723c */ /* 0x000fe200000018b0 */
[----:B------:R-:W2:Y:S04]  /*1a8e0*/  LDSM.16.M88.4 R192, [R212] ;  /* 0x00000000d4c0783b */ /* 0x000ea80000000200 */
[----:B------:R-:W5:Y:S01]  /*1a8f0*/  LDSM.16.M88.4 R172, [R212+0x800] ;  /* 0x00080000d4ac783b */ /* 0x000f620000000200 */
        /* <DEDUP_REMOVED lines=22> */
[----:B------:R-:W-:Y:S05]  /*1aa60*/  LDSM.16.M88.4 R248, [R219+0xa800] ;  /* 0x00a80000dbf8783b */ /* 0x000fea0000000200 */
[C---:B------:R-:W-:Y:S06]  /*1aa70*/  HMMA.16816.F32 R8, R32.reuse, R196, R8 ;  /* 0x000000c42008723c */ /* 0x040fec0000001808 */
        /* <DEDUP_REMOVED lines=43> */
[----:B------:R-:W-:Y:S05]  /*1ad30*/  LDSM.16.M88.4 R196, [R224+0x4000] ;  /* 0x00400000e0c4783b */ /* 0x000fea0000000200 */
[C---:B--2---:R-:W-:Y:S06]  /*1ad40*/  HMMA.16816.F32 R180, R32.reuse, R192, R180 ;  /* 0x000000c020b4723c */ /* 0x044fec00000018b4 */
[----:B------:R-:W-:Y:S01]  /*1ad50*/  HMMA.16816.F32 R176, R32, R194, R176 ;  /* 0x000000c220b0723c */ /* 0x000fe200000018b0 */
[----:B------:R-:W1:Y:S04]  /*1ad60*/  LDSM.16.M88.4 R192, [R225+0xd800] ;  /* 0x00d80000e1c0783b */ /* 0x000e680000000200 */
[----:B------:R-:W-:Y:S01]  /*1ad70*/  LDSM.16.M88.4 R32, [R207] ;  /* 0x00000000cf20783b */ /* 0x000fe20000000200 */
[C---:B----4-:R-:W-:Y:S06]  /*1ad80*/  HMMA.16816.F32 R20, R172.reuse, R28, R20 ;  /* 0x0000001cac14723c */ /* 0x050fec0000001814 */
[C---:B------:R-:W-:Y:S01]  /*1ad90*/  HMMA.16816.F32 R12, R172.reuse, R30, R12 ;  /* 0x0000001eac0c723c */ /* 0x040fe2000000180c */
[----:B------:R-:W2:Y:S05]  /*1ada0*/  LDSM.16.M88.4 R28, [R206] ;  /* 0x00000000ce1c783b */ /* 0x000eaa0000000200 */
[C---:B---3--:R-:W-:Y:S06]  /*1adb0*/  HMMA.16816.F32 R8, R172.reuse, R24, R8 ;  /* 0x00000018ac08723c */ /* 0x048fec0000001808 */
[C---:B------:R-:W-:Y:S01]  /*1adc0*/  HMMA.16816.F32 R4, R172.reuse, R26, R4 ;  /* 0x0000001aac04723c */ /* 0x040fe20000001804 */
[----:B------:R-:W3:Y:S05]  /*1add0*/  LDSM.16.M88.4 R24, [R205] ;  /* 0x00000000cd18783b */ /* 0x000eea0000000200 */
[C---:B------:R-:W-:Y:S06]  /*1ade0*/  HMMA.16816.F32 R188, R172.reuse, R248, R188 ;  /* 0x000000f8acbc723c */ /* 0x040fec00000018bc */
[C---:B------:R-:W-:Y:S01]  /*1adf0*/  HMMA.16816.F32 R184, R172.reuse, R250, R184 ;  /* 0x000000faacb8723c */ /* 0x040fe200000018b8 */
[----:B------:R-:W4:Y:S05]  /*1ae00*/  LDSM.16.M88.4 R248, [R204] ;  /* 0x00000000ccf8783b */ /* 0x000f2a0000000200 */
[C---:B-1----:R-:W-:Y:S06]  /*1ae10*/  HMMA.16816.F32 R180, R172.reuse, R192, R180 ;  /* 0x000000c0acb4723c */ /* 0x042fec00000018b4 */
[----:B------:R-:W-:Y:S01]  /*1ae20*/  HMMA.16816.F32 R176, R172, R194, R176 ;  /* 0x000000c2acb0723c */ /* 0x000fe200000018b0 */
[----:B------:R-:W-:Y:S04]  /*1ae30*/  LDSM.16.M88.4 R192, [R219+0xc000] ;  /* 0x00c00000dbc0783b */ /* 0x000fe80000000200 */
[----:B------:R-:W-:Y:S01]  /*1ae40*/  LDSM.16.M88.4 R172, [R219+0xc800] ;  /* 0x00c80000dbac783b */ /* 0x000fe20000000200 */
[C---:B--2---:R-:W-:Y:S06]  /*1ae50*/  HMMA.16816.F32 R8, R196.reuse, R28, R8 ;  /* 0x0000001cc408723c */ /* 0x044fec0000001808 */
[C---:B------:R-:W-:Y:S01]  /*1ae60*/  HMMA.16816.F32 R4, R196.reuse, R30, R4 ;  /* 0x0000001ec404723c */ /* 0x040fe20000001804 */
[----:B------:R-:W-:Y:S05]  /*1ae70*/  LDSM.16.M88.4 R28, [R219+0xd000] ;  /* 0x00d00000db1c783b */ /* 0x000fea0000000200 */
[C---:B---3--:R-:W-:Y:S06]  /*1ae80*/  HMMA.16816.F32 R188, R196.reuse, R24, R188 ;  /* 0x00000018c4bc723c */ /* 0x048fec00000018bc */
[C---:B------:R-:W-:Y:S01]  /*1ae90*/  HMMA.16816.F32 R184, R196.reuse, R26, R184 ;  /* 0x0000001ac4b8723c */ /* 0x040fe200000018b8 */
[----:B------:R-:W1:Y:S05]  /*1aea0*/  LDSM.16.M88.4 R24, [R222+0x4000] ;  /* 0x00400000de18783b */ /* 0x000e6a0000000200 */
[C---:B------:R-:W-:Y:S06]  /*1aeb0*/  HMMA.16816.F32 R20, R196.reuse, R32, R20 ;  /* 0x00000020c414723c */ /* 0x040fec0000001814 */
[C---:B------:R-:W-:Y:S01]  /*1aec0*/  HMMA.16816.F32 R12, R196.reuse, R34, R12 ;  /* 0x00000022c40c723c */ /* 0x040fe2000000180c */
[----:B------:R-:W2:Y:S05]  /*1aed0*/  LDSM.16.M88.4 R32, [R219+0xd800] ;  /* 0x00d80000db20783b */ /* 0x000eaa0000000200 */
[C---:B----4-:R-:W-:Y:S06]  /*1aee0*/  HMMA.16816.F32 R180, R196.reuse, R248, R180 ;  /* 0x000000f8c4b4723c */ /* 0x050fec00000018b4 */
        /* <DEDUP_REMOVED lines=18> */
[----:B------:R-:W-:Y:S05]  /*1b010*/  LDSM.16.M88.4 R248, [R224+0x6000] ;  /* 0x00600000e0f8783b */ /* 0x000fea0000000200 */
        /* <DEDUP_REMOVED lines=9> */
[----:B------:R-:W5:Y:S01]  /*1b0b0*/  LDSM.16.M88.4 R28, [R203] ;  /* 0x00000000cb1c783b */ /* 0x000f620000000200 */
[C---:B--2---:R-:W-:Y:S06]  /*1b0c0*/  HMMA.16816.F32 R20, R32.reuse, R24, R20 ;  /* 0x000000182014723c */ /* 0x044fec0000001814 */
[C---:B------:R-:W-:Y:S01]  /*1b0d0*/  HMMA.16816.F32 R12, R32.reuse, R26, R12 ;  /* 0x0000001a200c723c */ /* 0x040fe2000000180c */
[----:B------:R-:W2:Y:S05]  /*1b0e0*/  LDSM.16.M88.4 R24, [R202] ;  /* 0x00000000ca18783b */ /* 0x000eaa0000000200 */
[C---:B-1----:R-:W-:Y:S06]  /*1b0f0*/  HMMA.16816.F32 R8, R32.reuse, R196, R8 ;  /* 0x000000c42008723c */ /* 0x042fec0000001808 */
[C---:B------:R-:W-:Y:S01]  /*1b100*/  HMMA.16816.F32 R4, R32.reuse, R198, R4 ;  /* 0x000000c62004723c */ /* 0x040fe20000001804 */
[----:B------:R-:W1:Y:S05]  /*1b110*/  LDSM.16.M88.4 R196, [R201] ;  /* 0x00000000c9c4783b */ /* 0x000e6a0000000200 */
[C---:B---3--:R-:W-:Y:S06]  /*1b120*/  HMMA.16816.F32 R188, R32.reuse, R192, R188 ;  /* 0x000000c020bc723c */ /* 0x048fec00000018bc */
[C---:B------:R-:W-:Y:S01]  /*1b130*/  HMMA.16816.F32 R184, R32.reuse, R194, R184 ;  /* 0x000000c220b8723c */ /* 0x040fe200000018b8 */
[----:B------:R-:W3:Y:S05]  /*1b140*/  LDSM.16.M88.4 R192, [R200] ;  /* 0x00000000c8c0783b */ /* 0x000eea0000000200 */
[C---:B----4-:R-:W-:Y:S06]  /*1b150*/  HMMA.16816.F32 R180, R32.reuse, R172, R180 ;  /* 0x000000ac20b4723c */ /* 0x050fec00000018b4 */
[----:B------:R-:W-:Y:S01]  /*1b160*/  HMMA.16816.F32 R176, R32, R174, R176 ;  /* 0x000000ae20b0723c */ /* 0x000fe200000018b0 */
[----:B------:R-:W-:Y:S04]  /*1b170*/  LDSM.16.M88.4 R172, [R222+0x6000] ;  /* 0x00600000deac783b */ /* 0x000fe80000000200 */
[----:B------:R-:W4:Y:S01]  /*1b180*/  LDSM.16.M88.4 R32, [R219+0xe000] ;  /* 0x00e00000db20783b */ /* 0x000f220000000200 */
[C---:B-----5:R-:W-:Y:S06]  /*1b190*/  HMMA.16816.F32 R20, R248.reuse, R28, R20 ;  /* 0x0000001cf814723c */ /* 0x060fec0000001814 */
[C---:B------:R-:W-:Y:S01]  /*1b1a0*/  HMMA.16816.F32 R12, R248.reuse, R30, R12 ;  /* 0x0000001ef80c723c */ /* 0x040fe2000000180c */
[----:B------:R-:W5:Y:S05]  /*1b1b0*/  LDSM.16.M88.4 R28, [R219+0xe800] ;  /* 0x00e80000db1c783b */ /* 0x000f6a0000000200 */
[C---:B--2---:R-:W-:Y:S06]  /*1b1c0*/  HMMA.16816.F32 R8, R248.reuse, R24, R8 ;  /* 0x00000018f808723c */ /* 0x044fec0000001808 */
[C---:B------:R-:W-:Y:S01]  /*1b1d0*/  HMMA.16816.F32 R4, R248.reuse, R26, R4 ;  /* 0x0000001af804723c */ /* 0x040fe20000001804 */
[----:B------:R-:W2:Y:S05]  /*1b1e0*/  LDSM.16.M88.4 R24, [R219+0xf000] ;  /* 0x00f00000db18783b */ /* 0x000eaa0000000200 */
[C---:B-1----:R-:W-:Y:S06]  /*1b1f0*/  HMMA.16816.F32 R188, R248.reuse, R196, R188 ;  /* 0x000000c4f8bc723c */ /* 0x042fec00000018bc */
[----:B------:R-:W-:Y:S01]  /*1b200*/  HMMA.16816.F32 R184, R248, R198, R184 ;  /* 0x000000c6f8b8723c */ /* 0x000fe200000018b8 */
[----:B------:R-:W-:-:S05]  /*1b210*/  VIADD R197, R165, 0x10 ;  /* 0x00000010a5c57836 */ /* 0x000fca0000000000 */
[----:B---3--:R-:W-:Y:S01]  /*1b220*/  HMMA.16816.F32 R180, R248, R192, R180 ;  /* 0x000000c0f8b4723c */ /* 0x008fe200000018b4 */
[----:B------:R-:W-:-:S05]  /*1b230*/  VIADD R199, R165, 0x11 ;  /* 0x00000011a5c77836 */ /* 0x000fca0000000000 */
[----:B------:R-:W-:Y:S01]  /*1b240*/  HMMA.16816.F32 R176, R248, R194, R176 ;  /* 0x000000c2f8b0723c */ /* 0x000fe200000018b0 */
[----:B------:R-:W-:Y:S05]  /*1b250*/  LDSM.16.M88.4 R192, [R221+0x6000] ;  /* 0x00600000ddc0783b */ /* 0x000fea0000000200 */
[C---:B----4-:R-:W-:Y:S06]  /*1b260*/  HMMA.16816.F32 R20, R172.reuse, R32, R20 ;  /* 0x00000020ac14723c */ /* 0x050fec0000001814 */
[C---:B------:R-:W-:Y:S01]  /*1b270*/  HMMA.16816.F32 R12, R172.reuse, R34, R12 ;  /* 0x00000022ac0c723c */ /* 0x040fe2000000180c */
[----:B------:R-:W1:Y:S05]  /*1b280*/  LDSM.16.M88.4 R32, [R212+0x6000] ;  /* 0x00600000d420783b */ /* 0x000e6a0000000200 */
[C---:B-----5:R-:W-:Y:S06]  /*1b290*/  HMMA.16816.F32 R8, R172.reuse, R28, R8 ;  /* 0x0000001cac08723c */ /* 0x060fec0000001808 */
[C---:B------:R-:W-:Y:S01]  /*1b2a0*/  HMMA.16816.F32 R4, R172.reuse, R30, R4 ;  /* 0x0000001eac04723c */ /* 0x040fe20000001804 */
[----:B------:R-:W3:Y:S05]  /*1b2b0*/  LDSM.16.M88.4 R28, [R219+0xf800] ;  /* 0x00f80000db1c783b */ /* 0x000eea0000000200 */
[C---:B--2---:R-:W-:Y:S06]  /*1b2c0*/  HMMA.16816.F32 R188, R172.reuse, R24, R188 ;  /* 0x00000018acbc723c */ /* 0x044fec00000018bc */
[----:B------:R-:W-:Y:S01]  /*1b2d0*/  HMMA.16816.F32 R184, R172, R26, R184 ;  /* 0x0000001aacb8723c */ /* 0x000fe200000018b8 */
[----:B------:R-:W2:Y:S05]  /*1b2e0*/  LDSM.16.M88.4 R24, [R212+0x6800] ;  /* 0x00680000d418783b */ /* 0x000eaa0000000200 */
[C---:B-1----:R-:W-:Y:S06]  /*1b2f0*/  HMMA.16816.F32 R20, R192.reuse, R32, R20 ;  /* 0x00000020c014723c */ /* 0x042fec0000001814 */
[----:B------:R-:W-:Y:S01]  /*1b300*/  HMMA.16816.F32 R12, R192, R34, R12 ;  /* 0x00000022c00c723c */ /* 0x000fe2000000180c */
[----:B------:R-:W-:-:S05]  /*1b310*/  VIADD R33, R165, 0x1 ;  /* 0x00000001a5217836 */ /* 0x000fca0000000000 */
[C---:B---3--:R-:W-:Y:S01]  /*1b320*/  HMMA.16816.F32 R180, R172.reuse, R28, R180 ;  /* 0x0000001cacb4723c */ /* 0x048fe200000018b4 */
[CC--:B------:R-:W-:Y:S02]  /*1b330*/  ISETP.GE.AND P4, PT, R33.reuse, R243.reuse, PT ;  /* 0x000000f32100720c */ /* 0x0c0fe40003f86270 */
[C---:B------:R-:W-:Y:S02]  /*1b340*/  ISETP.GE.AND P1, PT, R33.reuse, R240, PT ;  /* 0x000000f02100720c */ /* 0x040fe40003f26270 */
[----:B------:R-:W-:Y:S01]  /*1b350*/  ISETP.GE.OR P4, PT, R33, R242, !P4 ;  /* 0x000000f22100720c */ /* 0x000fe20006786670 */
[----:B------:R-:W-:Y:S01]  /*1b360*/  HMMA.16816.F32 R176, R172, R30, R176 ;  /* 0x0000001eacb0723c */ /* 0x000fe200000018b0 */
[----:B------:R-:W-:Y:S01]  /*1b370*/  VIADD R29, R165, 0x8 ;  /* 0x00000008a51d7836 */ /* 0x000fe20000000000 */
[----:B------:R-:W-:Y:S02]  /*1b380*/  ISETP.GE.OR P1, PT, R33, R244, !P1 ;  /* 0x000000f42100720c */ /* 0x000fe40004f26670 */
[----:B------:R-:W1:Y:S02]  /*1b390*/  LDSM.16.M88.4 R32, [R212+0x7000] ;  /* 0x00700000d420783b */ /* 0x000e640000000200 */
[C---:B------:R-:W-:Y:S01]  /*1b3a0*/  ISETP.GE.AND P6, PT, R29.reuse, R243, PT ;  /* 0x000000f31d00720c */ /* 0x040fe20003fc6270 */
[----:B--2---:R-:W-:Y:S01]  /*1b3b0*/  HMMA.16816.F32 R8, R192, R24, R8 ;  /* 0x00000018c008723c */ /* 0x004fe20000001808 */
[----:B------:R-:W-:-:S02]  /*1b3c0*/  ISETP.GE.AND P3, PT, R29, R240, PT ;  /* 0x000000f01d00720c */ /* 0x000fc40003f66270 */
[C---:B------:R-:W-:Y:S02]  /*1b3d0*/  ISETP.GE.OR P6, PT, R29.reuse, R242, !P6 ;  /* 0x000000f21d00720c */ /* 0x040fe400077c6670 */
[----:B------:R-:W-:Y:S01]  /*1b3e0*/  ISETP.GE.OR P3, PT, R29, R244, !P3 ;  /* 0x000000f41d00720c */ /* 0x000fe20005f66670 */
[----:B------:R-:W-:Y:S01]  /*1b3f0*/  VIADD R29, R165, 0x9 ;  /* 0x00000009a51d7836 */ /* 0x000fe20000000000 */
[----:B------:R-:W-:Y:S01]  /*1b400*/  FSEL R171, R20, -INF , !P5 ;  /* 0xff80000014ab7808 */ /* 0x000fe20006800000 */
[----:B------:R-:W-:Y:S01]  /*1b410*/  HMMA.16816.F32 R4, R192, R26, R4 ;  /* 0x0000001ac004723c */ /* 0x000fe20000001804 */
[----:B------:R-:W-:Y:S02]  /*1b420*/  FSEL R25, R22, -INF , !P2 ;  /* 0xff80000016197808 */ /* 0x000fe40005000000 */
[C---:B------:R-:W-:Y:S02]  /*1b430*/  ISETP.GE.AND P5, PT, R29.reuse, R243, PT ;  /* 0x000000f31d00720c */ /* 0x040fe40003fa6270 */
[----:B------:R-:W-:-:S02]  /*1b440*/  ISETP.GE.AND P2, PT, R29, R240, PT ;  /* 0x000000f01d00720c */ /* 0x000fc40003f46270 */
[C---:B------:R-:W-:Y:S02]  /*1b450*/  ISETP.GE.OR P5, PT, R29.reuse, R242, !P5 ;  /* 0x000000f21d00720c */ /* 0x040fe40006fa6670 */
[----:B------:R-:W-:Y:S02]  /*1b460*/  ISETP.GE.OR P2, PT, R29, R244, !P2 ;  /* 0x000000f41d00720c */ /* 0x000fe40005746670 */
[----:B------:R-:W-:Y:S02]  /*1b470*/  FSEL R29, R21, -INF , !P4 ;  /* 0xff800000151d7808 */ /* 0x000fe40006000000 */
[----:B------:R-:W-:Y:S02]  /*1b480*/  FSEL R2, R12, -INF , !P6 ;  /* 0xff8000000c027808 */ /* 0x000fe40007000000 */
[----:B------:R-:W-:Y:S02]  /*1b490*/  FSEL R27, R14, -INF , !P3 ;  /* 0xff8000000e1b7808 */ /* 0x000fe40005800000 */
[----:B------:R-:W-:-:S02]  /*1b4a0*/  FSEL R0, R13, -INF , !P5 ;  /* 0xff8000000d007808 */ /* 0x000fc40006800000 */
[----:B------:R-:W-:Y:S02]  /*1b4b0*/  FSEL R21, R15, -INF , !P2 ;  /* 0xff8000000f157808 */ /* 0x000fe40005000000 */
[----:B------:R-:W2:Y:S01]  /*1b4c0*/  LDSM.16.M88.4 R12, [R212+0x7800] ;  /* 0x00780000d40c783b */ /* 0x000ea20000000200 */
[----:B------:R-:W-:Y:S01]  /*1b4d0*/  FSEL R23, R23, -INF , !P1 ;  /* 0xff80000017177808 */ /* 0x000fe20004800000 */
[----:B------:R-:W-:-:S04]  /*1b4e0*/  DEPBAR.LE SB0, 0x0 ;  /* 0x000080000000791a */ /* 0x000fc80000000000 */
[CC--:B------:R-:W-:Y:S02]  /*1b4f0*/  ISETP.GE.AND P4, PT, R197.reuse, R243.reuse, PT ;  /* 0x000000f3c500720c */ /* 0x0c0fe40003f86270 */
[C---:B------:R-:W-:Y:S01]  /*1b500*/  ISETP.GE.AND P1, PT, R197.reuse, R240, PT ;  /* 0x000000f0c500720c */ /* 0x040fe20003f26270 */
[C---:B-1----:R-:W-:Y:S01]  /*1b510*/  HMMA.16816.F32 R188, R192.reuse, R32, R188 ;  /* 0x00000020c0bc723c */ /* 0x042fe200000018bc */
[C---:B------:R-:W-:Y:S02]  /*1b520*/  ISETP.GE.OR P4, PT, R197.reuse, R242, !P4 ;  /* 0x000000f2c500720c */ /* 0x040fe40006786670 */
[----:B------:R-:W-:Y:S01]  /*1b530*/  ISETP.GE.OR P1, PT, R197, R244, !P1 ;  /* 0x000000f4c500720c */ /* 0x000fe20004f26670 */
[----:B------:R-:W-:Y:S01]  /*1b540*/  VIADD R197, R165, 0x18 ;  /* 0x00000018a5c57836 */ /* 0x000fe20000000000 */
[CC--:B------:R-:W-:Y:S01]  /*1b550*/  ISETP.GE.AND P6, PT, R199.reuse, R243.reuse, PT ;  /* 0x000000f3c700720c */ /* 0x0c0fe20003fc6270 */
[----:B------:R-:W-:Y:S01]  /*1b560*/  HMMA.16816.F32 R184, R192, R34, R184 ;  /* 0x00000022c0b8723c */ /* 0x000fe200000018b8 */
[----:B------:R-:W-:Y:S01]  /*1b570*/  ISETP.GE.AND P3, PT, R199, R240, PT ;  /* 0x000000f0c700720c */ /* 0x000fe20003f66270 */
[----:B------:R-:W-:Y:S01]  /*1b580*/  VIADD R33, R165, 0x19 ;  /* 0x00000019a5217836 */ /* 0x000fe20000000000 */
[----:B------:R-:W-:Y:S01]  /*1b590*/  ISETP.GE.OR P6, PT, R199, R242, !P6 ;  /* 0x000000f2c700720c */ /* 0x000fe200077c6670 */
[----:B------:R-:W-:Y:S01]  /*1b5a0*/  BAR.SYNC.DEFER_BLOCKING 0x0 ;  /* 0x0000000000007b1d */ /* 0x000fe20000010000 */
[----:B------:R-:W-:-:S02]  /*1b5b0*/  ISETP.GE.AND P5, PT, R197, R243, PT ;  /* 0x000000f3c500720c */ /* 0x000fc40003fa6270 */
[----:B------:R-:W-:Y:S02]  /*1b5c0*/  ISETP.GE.AND P2, PT, R197, R240, PT ;  /* 0x000000f0c500720c */ /* 0x000fe40003f46270 */
[----:B------:R-:W-:Y:S02]  /*1b5d0*/  ISETP.GE.OR P3, PT, R199, R244, !P3 ;  /* 0x000000f4c700720c */ /* 0x000fe40005f66670 */
[----:B------:R-:W-:Y:S02]  /*1b5e0*/  FSEL R248, R8, -INF , !P4 ;  /* 0xff80000008f87808 */ /* 0x000fe40006000000 */
[----:B------:R-:W-:Y:S02]  /*1b5f0*/  FSEL R252, R10, -INF , !P1 ;  /* 0xff8000000afc7808 */ /* 0x000fe40004800000 */
[----:B------:R-:W-:Y:S01]  /*1b600*/  FSEL R199, R9, -INF , !P6 ;  /* 0xff80000009c77808 */ /* 0x000fe20007000000 */
[----:B------:R-:W-:Y:S01]  /*1b610*/  VIADD R9, R165, 0x21 ;  /* 0x00000021a5097836 */ /* 0x000fe20000000000 */
[----:B------:R-:W-:-:S02]  /*1b620*/  ISETP.GE.OR P5, PT, R197, R242, !P5 ;  /* 0x000000f2c500720c */ /* 0x000fc40006fa6670 */
[----:B------:R-:W-:Y:S02]  /*1b630*/  ISETP.GE.OR P2, PT, R197, R244, !P2 ;  /* 0x000000f4c500720c */ /* 0x000fe40005746670 */
[C---:B------:R-:W-:Y:S02]  /*1b640*/  ISETP.GE.AND P4, PT, R33.reuse, R243, PT ;  /* 0x000000f32100720c */ /* 0x040fe40003f86270 */
[C---:B------:R-:W-:Y:S02]  /*1b650*/  ISETP.GE.AND P1, PT, R33.reuse, R240, PT ;  /* 0x000000f02100720c */ /* 0x040fe40003f26270 */
[C---:B------:R-:W-:Y:S01]  /*1b660*/  ISETP.GE.OR P4, PT, R33.reuse, R242, !P4 ;  /* 0x000000f22100720c */ /* 0x040fe20006786670 */
[----:B--2---:R-:W-:Y:S01]  /*1b670*/  HMMA.16816.F32 R180, R192, R12, R180 ;  /* 0x0000000cc0b4723c */ /* 0x004fe200000018b4 */
[----:B------:R-:W-:Y:S01]  /*1b680*/  ISETP.GE.OR P1, PT, R33, R244, !P1 ;  /* 0x000000f42100720c */ /* 0x000fe20004f26670 */
[----:B------:R-:W-:Y:S01]  /*1b690*/  VIADD R33, R165, 0x20 ;  /* 0x00000020a5217836 */ /* 0x000fe20000000000 */
[----:B------:R-:W-:-:S02]  /*1b6a0*/  FSEL R250, R4, -INF , !P5 ;  /* 0xff80000004fa7808 */ /* 0x000fc40006800000 */
[----:B------:R-:W-:Y:S01]  /*1b6b0*/  FSEL R22, R6, -INF , !P2 ;  /* 0xff80000006167808 */ /* 0x000fe20005000000 */
[----:B------:R-:W-:Y:S01]  /*1b6c0*/  HMMA.16816.F32 R176, R192, R14, R176 ;  /* 0x0000000ec0b0723c */ /* 0x000fe200000018b0 */
[CC--:B------:R-:W-:Y:S02]  /*1b6d0*/  ISETP.GE.AND P5, PT, R9.reuse, R243.reuse, PT ;  /* 0x000000f30900720c */ /* 0x0c0fe40003fa6270 */
[----:B------:R-:W-:Y:S02]  /*1b6e0*/  ISETP.GE.AND P2, PT, R9, R240, PT ;  /* 0x000000f00900720c */ /* 0x000fe40003f46270 */
[----:B------:R-:W-:Y:S02]  /*1b6f0*/  FSEL R251, R11, -INF , !P3 ;  /* 0xff8000000bfb7808 */ /* 0x000fe40005800000 */
[C---:B------:R-:W-:Y:S02]  /*1b700*/  ISETP.GE.OR P5, PT, R9.reuse, R242, !P5 ;  /* 0x000000f20900720c */ /* 0x040fe40006fa6670 */
[----:B------:R-:W-:Y:S01]  /*1b710*/  ISETP.GE.OR P2, PT, R9, R244, !P2 ;  /* 0x000000f40900720c */ /* 0x000fe20005746670 */
[----:B------:R-:W-:Y:S01]  /*1b720*/  VIADD R9, R165, 0x28 ;  /* 0x00000028a5097836 */ /* 0x000fe20000000000 */
[----:B------:R-:W-:-:S02]  /*1b730*/  ISETP.GE.AND P6, PT, R33, R243, PT ;  /* 0x000000f32100720c */ /* 0x000fc40003fc6270 */
[----:B------:R-:W-:Y:S02]  /*1b740*/  ISETP.GE.AND P3, PT, R33, R240, PT ;  /* 0x000000f02100720c */ /* 0x000fe40003f66270 */
[----:B------:R-:W-:Y:S01]  /*1b750*/  FSEL R249, R5, -INF , !P4 ;  /* 0xff80000005f97808 */ /* 0x000fe20006000000 */
[----:B------:R-:W-:Y:S01]  /*1b760*/  VIADD R5, R165, 0x29 ;  /* 0x00000029a5057836 */ /* 0x000fe20000000000 */
[C---:B------:R-:W-:Y:S02]  /*1b770*/  ISETP.GE.OR P6, PT, R33.reuse, R242, !P6 ;  /* 0x000000f22100720c */ /* 0x040fe400077c6670 */
[----:B------:R-:W-:Y:S02]  /*1b780*/  ISETP.GE.OR P3, PT, R33, R244, !P3 ;  /* 0x000000f42100720c */ /* 0x000fe40005f66670 */
[----:B------:R-:W-:Y:S01]  /*1b790*/  FSEL R20, R7, -INF , !P1 ;  /* 0xff80000007147808 */ /* 0x000fe20004800000 */
[----:B------:R-:W-:Y:S01]  /*1b7a0*/  VIADD R7, R165, 0x31 ;  /* 0x00000031a5077836 */ /* 0x000fe20000000000 */
[----:B------:R-:W-:-:S02]  /*1b7b0*/  ISETP.GE.AND P1, PT, R9, R243, PT ;  /* 0x000000f30900720c */ /* 0x000fc40003f26270 */
[----:B------:R-:W-:Y:S02]  /*1b7c0*/  FSEL R24, R188, -INF , !P6 ;  /* 0xff800000bc187808 */ /* 0x000fe40007000000 */
[----:B------:R-:W-:Y:S02]  /*1b7d0*/  FSEL R173, R190, -INF , !P3 ;  /* 0xff800000bead7808 */ /* 0x000fe40005800000 */
[C---:B------:R-:W-:Y:S02]  /*1b7e0*/  ISETP.GE.AND P6, PT, R5.reuse, R243, PT ;  /* 0x000000f30500720c */ /* 0x040fe40003fc6270 */
[----:B------:R-:W-:Y:S02]  /*1b7f0*/  ISETP.GE.AND P3, PT, R5, R240, PT ;  /* 0x000000f00500720c */ /* 0x000fe40003f66270 */
[-C--:B------:R-:W-:Y:S02]  /*1b800*/  ISETP.GE.OR P1, PT, R9, R242.reuse, !P1 ;  /* 0x000000f20900720c */ /* 0x080fe40004f26670 */
[----:B------:R-:W-:-:S02]  /*1b810*/  ISETP.GE.OR P6, PT, R5, R242, !P6 ;  /* 0x000000f20500720c */ /* 0x000fc400077c6670 */
[----:B------:R-:W-:Y:S01]  /*1b820*/  ISETP.GE.OR P3, PT, R5, R244, !P3 ;  /* 0x000000f40500720c */ /* 0x000fe20005f66670 */
[----:B------:R-:W-:Y:S01]  /*1b830*/  VIADD R5, R165, 0x30 ;  /* 0x00000030a5057836 */ /* 0x000fe20000000000 */
[----:B------:R-:W-:Y:S02]  /*1b840*/  FSEL R246, R184, -INF , !P1 ;  /* 0xff800000b8f67808 */ /* 0x000fe40004800000 */
[----:B------:R-:W-:Y:S02]  /*1b850*/  ISETP.GE.AND P1, PT, R7, R243, PT ;  /* 0x000000f30700720c */ /* 0x000fe40003f26270 */
[----:B------:R-:W-:Y:S02]  /*1b860*/  FSEL R28, R189, -INF , !P5 ;  /* 0xff800000bd1c7808 */ /* 0x000fe40006800000 */
[----:B------:R-:W-:Y:S02]  /*1b870*/  FSEL R172, R191, -INF , !P2 ;  /* 0xff800000bfac7808 */ /* 0x000fe40005000000 */
[----:B------:R-:W-:-:S02]  /*1b880*/  ISETP.GE.OR P1, PT, R7, R242, !P1 ;  /* 0x000000f20700720c */ /* 0x000fc40004f26670 */
[C---:B------:R-:W-:Y:S02]  /*1b890*/  ISETP.GE.AND P5, PT, R5.reuse, R243, PT ;  /* 0x000000f30500720c */ /* 0x040fe40003fa6270 */
[-C--:B------:R-:W-:Y:S02]  /*1b8a0*/  ISETP.GE.AND P2, PT, R5, R240.reuse, PT ;  /* 0x000000f00500720c */ /* 0x080fe40003f46270 */
[----:B------:R-:W-:Y:S02]  /*1b8b0*/  ISETP.GE.AND P4, PT, R9, R240, PT ;  /* 0x000000f00900720c */ /* 0x000fe40003f86270 */
[----:B------:R-:W-:Y:S02]  /*1b8c0*/  FSEL R198, R181, -INF , !P1 ;  /* 0xff800000b5c67808 */ /* 0x000fe40004800000 */
[C---:B------:R-:W-:Y:S02]  /*1b8d0*/  ISETP.GE.OR P5, PT, R5.reuse, R242, !P5 ;  /* 0x000000f20500720c */ /* 0x040fe40006fa6670 */
[-C--:B------:R-:W-:Y:S01]  /*1b8e0*/  ISETP.GE.OR P2, PT, R5, R244.reuse, !P2 ;  /* 0x000000f40500720c */ /* 0x080fe20005746670 */
[C---:B------:R-:W-:Y:S01]  /*1b8f0*/  VIADD R5, R165.reuse, 0x38 ;  /* 0x00000038a5057836 */ /* 0x040fe20000000000 */
[----:B------:R-:W-:Y:S01]  /*1b900*/  ISETP.GT.AND P1, PT, R234, R227, PT ;  /* 0x000000e3ea00720c */ /* 0x000fe20003f24270 */
[----:B------:R-:W-:Y:S01]  /*1b910*/  VIADD R165, R165, 0x39 ;  /* 0x00000039a5a57836 */ /* 0x000fe20000000000 */
[----:B------:R-:W-:-:S02]  /*1b920*/  ISETP.GE.OR P4, PT, R9, R244, !P4 ;  /* 0x000000f40900720c */ /* 0x000fc40006786670 */
[----:B------:R-:W-:Y:S02]  /*1b930*/  FSEL R170, R185, -INF , !P6 ;  /* 0xff800000b9aa7808 */ /* 0x000fe40007000000 */
[----:B------:R-:W-:Y:S02]  /*1b940*/  FSEL R175, R186, -INF , !P4 ;  /* 0xff800000baaf7808 */ /* 0x000fe40006000000 */
[----:B------:R-:W-:Y:S02]  /*1b950*/  FSEL R174, R187, -INF , !P3 ;  /* 0xff800000bbae7808 */ /* 0x000fe40005800000 */
[----:B------:R-:W-:Y:S02]  /*1b960*/  FSEL R197, R180, -INF , !P5 ;  /* 0xff800000b4c57808 */ /* 0x000fe40006800000 */
[----:B------:R-:W-:Y:S02]  /*1b970*/  FSEL R195, R182, -INF , !P2 ;  /* 0xff800000b6c37808 */ /* 0x000fe40005000000 */
[----:B------:R-:W-:-:S02]  /*1b980*/  ISETP.GE.AND P4, PT, R7, R240, PT ;  /* 0x000000f00700720c */ /* 0x000fc40003f86270 */
[CC--:B------:R-:W-:Y:S02]  /*1b990*/  ISETP.GE.AND P6, PT, R5.reuse, R243.reuse, PT ;  /* 0x000000f30500720c */ /* 0x0c0fe40003fc6270 */
[-C--:B------:R-:W-:Y:S02]  /*1b9a0*/  ISETP.GE.AND P3, PT, R5, R240.reuse, PT ;  /* 0x000000f00500720c */ /* 0x080fe40003f66270 */
[C---:B------:R-:W-:Y:S02]  /*1b9b0*/  ISETP.GE.AND P5, PT, R165.reuse, R243, PT ;  /* 0x000000f3a500720c */ /* 0x040fe40003fa6270 */
[----:B------:R-:W-:Y:S02]  /*1b9c0*/  ISETP.GE.AND P2, PT, R165, R240, PT ;  /* 0x000000f0a500720c */ /* 0x000fe40003f46270 */
[----:B------:R-:W-:Y:S02]  /*1b9d0*/  ISETP.GE.OR P4, PT, R7, R244, !P4 ;  /* 0x000000f40700720c */ /* 0x000fe40006786670 */
[----:B------:R-:W-:-:S02]  /*1b9e0*/  ISETP.GE.OR P6, PT, R5, R242, !P6 ;  /* 0x000000f20500720c */ /* 0x000fc400077c6670 */
[----:B------:R-:W-:Y:S02]  /*1b9f0*/  ISETP.GE.OR P3, PT, R5, R244, !P3 ;  /* 0x000000f40500720c */ /* 0x000fe40005f66670 */
[C---:B------:R-:W-:Y:S02]  /*1ba00*/  ISETP.GE.OR P5, PT, R165.reuse, R242, !P5 ;  /* 0x000000f2a500720c */ /* 0x040fe40006fa6670 */
[----:B------:R-:W-:Y:S02]  /*1ba10*/  ISETP.GE.OR P2, PT, R165, R244, !P2 ;  /* 0x000000f4a500720c */ /* 0x000fe40005746670 */
[----:B------:R-:W-:Y:S02]  /*1ba20*/  FSEL R191, R183, -INF , !P4 ;  /* 0xff800000b7bf7808 */ /* 0x000fe40006000000 */
[----:B------:R-:W-:Y:S02]  /*1ba30*/  FSEL R196, R176, -INF , !P6 ;  /* 0xff800000b0c47808 */ /* 0x000fe40007000000 */
[----:B------:R-:W-:-:S02]  /*1ba40*/  FSEL R190, R178, -INF , !P3 ;  /* 0xff800000b2be7808 */ /* 0x000fc40005800000 */
        /* <DEDUP_REMOVED lines=9> */
[----:B------:R-:W-:Y:S02]  /*1bae0*/  R2UR UR14, R16 ;  /* 0x00000000100e72ca */ /* 0x000fe400000e0000 */
[----:B------:R-:W-:Y:S02]  /*1baf0*/  R2UR UR15, R17 ;  /* 0x00000000110f72ca */ /* 0x000fe400000e0000 */
[----:B------:R-:W-:Y:S02]  /*1bb00*/  IADD3 R10, R4, -0x40, RZ ;  /* 0xffffffc0040a7810 */ /* 0x000fe40007ffe0ff */
[----:B------:R-:W-:Y:S02]  /*1bb10*/  IABS R7, R4 ;  /* 0x0000000400077213 */ /* 0x000fe40000000000 */
[----:B------:R-:W-:-:S02]  /*1bb20*/  R2UR UR12, R16 ;  /* 0x00000000100c72ca */ /* 0x000fc400000e0000 */
[C---:B------:R-:W-:Y:S02]  /*1bb30*/  R2UR UR13, R17.reuse ;  /* 0x00000000110d72ca */ /* 0x040fe400000e0000 */
[----:B------:R-:W-:Y:S02]  /*1bb40*/  R2UR UR10, R16 ;  /* 0x00000000100a72ca */ /* 0x000fe400000e0000 */
[----:B------:R-:W-:Y:S02]  /*1bb50*/  R2UR UR11, R17 ;  /* 0x00000000110b72ca */ /* 0x000fe400000e0000 */
[-C--:B--2---:R-:W-:Y:S02]  /*1bb60*/  IABS R8, R13.reuse ;  /* 0x0000000d00087213 */ /* 0x084fe40000000000 */
[-C--:B------:R-:W-:Y:S02]  /*1bb70*/  IABS R6, R13.reuse ;  /* 0x0000000d00067213 */ /* 0x080fe40000000000 */
[----:B------:R-:W1:Y:S01]  /*1bb80*/  I2F.RP R9, R8 ;  /* 0x0000000800097306 */ /* 0x000e620000209400 */
[----:B------:R-:W-:-:S02]  /*1bb90*/  LOP3.LUT R4, R4, R13, RZ, 0x3c, !PT ;  /* 0x0000000d04047212 */ /* 0x000fc400078e3cff */
[----:B------:R-:W-:Y:S02]  /*1bba0*/  IMAD.MOV R6, RZ, RZ, -R6 ;  /* 0x000000ffff067224 */ /* 0x000fe400078e0a06 */
        /* <DEDUP_REMOVED lines=9> */
[----:B------:R-:W-:-:S03]  /*1bc40*/  IMAD.HI.U32 R12, R15, R12, R14 ;  /* 0x0000000c0f0c7227 */ /* 0x000fc600078e000e */
[----:B------:R-:W-:-:S03]  /*1bc50*/  ISETP.GE.AND P0, PT, R10, RZ, PT ;  /* 0x000000ff0a00720c */ /* 0x000fc60003f06270 */
[----:B------:R-:W-:-:S04]  /*1bc60*/  IMAD.HI.U32 R11, R12, R7, RZ ;  /* 0x000000070c0b7227 */ /* 0x000fc800078e00ff */
[----:B------:R-:W-:-:S04]  /*1bc70*/  IMAD.HI.U32 R9, R12, R5, RZ ;  /* 0x000000050c097227 */ /* 0x000fc800078e00ff */
        /* <DEDUP_REMOVED lines=8> */
[----:B------:R-:W-:Y:S01]  /*1bd00*/  ISETP.NE.AND P2, PT, R13, RZ, PT ;  /* 0x000000ff0d00720c */ /* 0x000fe20003f45270 */
[----:B------:R-:W-:Y:S01]  /*1bd10*/  @!P4 VIADD R11, R11, 0x1 ;  /* 0x000000010b0bc836 */ /* 0x000fe20000000000 */
[-C--:B------:R-:W-:Y:S02]  /*1bd20*/  ISETP.GE.U32.AND P6, PT, R7, R8.reuse, PT ;  /* 0x000000080700720c */ /* 0x080fe40003fc6070 */
[----:B------:R-:W-:-:S11]  /*1bd30*/  ISETP.GE.U32.AND P5, PT, R5, R8, PT ;  /* 0x000000080500720c */ /* 0x000fd60003fa6070 */
[----:B------:R-:W-:Y:S02]  /*1bd40*/  @P6 VIADD R11, R11, 0x1 ;  /* 0x000000010b0b6836 */ /* 0x000fe40000000000 */
[----:B------:R-:W-:Y:S02]  /*1bd50*/  @P5 IADD3 R9, R9, 0x1, RZ ;  /* 0x0000000109095810 */ /* 0x000fe40007ffe0ff */
[----:B------:R-:W-:-:S03]  /*1bd60*/  @!P3 IMAD.MOV R11, RZ, RZ, -R11 ;  /* 0x000000ffff0bb224 */ /* 0x000fc600078e0a0b */
[----:B------:R-:W-:Y:S02]  /*1bd70*/  @!P0 IMAD.MOV R9, RZ, RZ, -R9 ;  /* 0x000000ffff098224 */ /* 0x000fe400078e0a09 */
[C---:B------:R-:W-:Y:S02]  /*1bd80*/  SEL R7, R6.reuse, R11, !P2 ;  /* 0x0000000b06077207 */ /* 0x040fe40005000000 */
[----:B------:R-:W2:Y:S01]  /*1bd90*/  LD.E.64 R10, desc[UR10][R18.64+0x20] ;  /* 0x0000200a120a7980 */ /* 0x000ea2000c101b00 */
[----:B------:R-:W-:Y:S02]  /*1bda0*/  SEL R6, R6, R9, !P2 ;  /* 0x0000000906067207 */ /* 0x000fe40005000000 */
[C-C-:B------:R-:W-:Y:S01]  /*1bdb0*/  IMAD.WIDE R30, R7.reuse, 0x4, R236.reuse ;  /* 0x00000004071e7825 */ /* 0x140fe200078e02ec */
[----:B------:R-:W3:Y:S03]  /*1bdc0*/  LD.E.64 R8, desc[UR4][R18.64+0x38] ;  /* 0x0000380412087980 */ /* 0x000ee6000c101b00 */
[----:B------:R-:W-:Y:S01]  /*1bdd0*/  IMAD.WIDE R14, R6, 0x4, R236 ;  /* 0x00000004060e7825 */ /* 0x000fe200078e02ec */
[----:B------:R-:W4:Y:S04]  /*1bde0*/  LD.E R5, desc[UR14][R30.64] ;  /* 0x0000000e1e057980 */ /* 0x000f28000c101900 */
[----:B------:R-:W4:Y:S01]  /*1bdf0*/  LD.E R4, desc[UR12][R14.64] ;  /* 0x0000000c0e047980 */ /* 0x000f22000c101900 */
[----:B------:R-:W-:-:S05]  /*1be00*/  IADD3 R6, R7, -R6, RZ ;  /* 0x8000000607067210 */ /* 0x000fca0007ffe0ff */
[----:B------:R-:W-:-:S05]  /*1be10*/  IMAD R13, R13, R6, -0x40 ;  /* 0xffffffc00d0d7424 */ /* 0x000fca00078e0206 */
[----:B------:R-:W-:Y:S01]  /*1be20*/  SHF.R.S32.HI R7, RZ, 0x1f, R13 ;  /* 0x0000001fff077819 */ /* 0x000fe2000001140d */
[-C--:B---3--:R-:W-:Y:S02]  /*1be30*/  IMAD R6, R9, R13.reuse, RZ ;  /* 0x0000000d09067224 */ /* 0x088fe400078e02ff */
[----:B------:R-:W-:-:S04]  /*1be40*/  IMAD.WIDE.U32 R12, R8, R13, RZ ;  /* 0x0000000d080c7225 */ /* 0x000fc800078e00ff */
[----:B----4-:R-:W-:Y:S02]  /*1be50*/  IMAD.IADD R5, R4, 0x1, -R5 ;  /* 0x0000000104057824 */ /* 0x010fe400078e0a05 */
[----:B------:R-:W-:Y:S02]  /*1be60*/  IMAD R6, R8, R7, R6 ;  /* 0x0000000708067224 */ /* 0x000fe400078e0206 */
[----:B--2---:R-:W-:Y:S01]  /*1be70*/  IMAD R7, R11, R5, RZ ;  /* 0x000000050b077224 */ /* 0x004fe200078e02ff */
[----:B------:R-:W-:Y:S01]  /*1be80*/  SHF.R.S32.HI R4, RZ, 0x1f, R5 ;  /* 0x0000001fff047819 */ /* 0x000fe20000011405 */
[----:B------:R-:W-:-:S04]  /*1be90*/  IMAD.IADD R13, R13, 0x1, R6 ;  /* 0x000000010d0d7824 */ /* 0x000fc800078e0206 */
[----:B------:R-:W-:Y:S02]  /*1bea0*/  IMAD R4, R10, R4, R7 ;  /* 0x000000040a047224 */ /* 0x000fe400078e0207 */
[----:B------:R-:W-:-:S04]  /*1beb0*/  IMAD.WIDE.U32 R10, R5, R10, R12 ;  /* 0x0000000a050a7225 */ /* 0x000fc800078e000c */
[----:B------:R-:W-:Y:S01]  /*1bec0*/  IMAD.MOV.U32 R5, RZ, RZ, R10 ;  /* 0x000000ffff057224 */ /* 0x000fe200078e000a */
[----:B------:R-:W-:Y:S01]  /*1bed0*/  IADD3 R4, R11, R4, RZ ;  /* 0x000000040b047210 */ /* 0x000fe20007ffe0ff */
[----:B------:R-:W-:Y:S05]  /*1bee0*/  BRA `(.L_x_7939) ;  /* 0x0000000000147947 */ /* 0x000fea0003800000 */
.L_x_7938:
[----:B------:R-:W-:Y:S02]  /*1bef0*/  R2UR UR4, R16 ;  /* 0x00000000100472ca */ /* 0x000fe400000e0000 */
[----:B------:R-:W-:-:S13]  /*1bf00*/  R2UR UR5, R17 ;  /* 0x00000000110572ca */ /* 0x000fda00000e0000 */
[----:B------:R-:W2:Y:S02]  /*1bf10*/  LD.E R5, desc[UR4][R18.64+0x38] ;  /* 0x0000380412057980 */ /* 0x000ea4000c101900 */
[----:B--2---:R-:W-:-:S05]  /*1bf20*/  IMAD.U32 R5, R5, -0x40, RZ ;  /* 0xffffffc005057824 */ /* 0x004fca00078e00ff */
[----:B------:R-:W-:Y:S02]  /*1bf30*/  SHF.R.S32.HI R4, RZ, 0x1f, R5 ;  /* 0x0000001fff047819 */ /* 0x000fe40000011405 */
.L_x_7939:
[----:B------:R-:W-:Y:S05]  /*1bf40*/  BSYNC B0 ;  /* 0x0000000000007941 */ /* 0x000fea0003800000 */
.L_x_7937:
[C---:B------:R-:W-:Y:S02]  /*1bf50*/  LEA R228, P0, R5.reuse, R228, 0x1 ;  /* 0x000000e405e47211 */ /* 0x040fe400078008ff */
        /* <DEDUP_REMOVED lines=13> */
[----:B------:R1:W-:Y:S01]  /*1c030*/  LDGSTS.E.BYPASS.LTC128B.128 [R241+0x8000], desc[UR14][R228.64] ;  /* 0x08000000e4f17fae */ /* 0x0003e2000b901d4e */
[----:B------:R-:W-:Y:S02]  /*1c040*/  SHF.L.U64.HI R4, R166, 0x5, R167 ;  /* 0x00000005a6047819 */ /* 0x000fe400000102a7 */
[----:B------:R-:W-:Y:S01]  /*1c050*/  IADD3 R8, P0, R228, R5, RZ ;  /* 0x00000005e4087210 */ /* 0x000fe20007f1e0ff */
[----:B------:R1:W-:Y:S01]  /*1c060*/  LDGSTS.E.BYPASS.LTC128B.128 [R241+0xa000], desc[UR12][R228.64+0x80] ;  /* 0x0a000080e4f17fae */ /* 0x0003e2000b901d4c */
[----:B------:R-:W-:-:S02]  /*1c070*/  R2UR UR30, R16 ;  /* 0x00000000101e72ca */ /* 0x000fc400000e0000 */
[----:B------:R-:W-:Y:S01]  /*1c080*/  R2UR UR31, R17 ;  /* 0x00000000111f72ca */ /* 0x000fe200000e0000 */
[----:B------:R-:W-:Y:S01]  /*1c090*/  IMAD.X R9, R229, 0x1, R4, P0 ;  /* 0x00000001e5097824 */ /* 0x000fe200000e0604 */
[C---:B------:R-:W-:Y:S01]  /*1c0a0*/  R2UR UR28, R16.reuse ;  /* 0x00000000101c72ca */ /* 0x040fe200000e0000 */
[----:B------:R1:W-:Y:S01]  /*1c0b0*/  LDGSTS.E.BYPASS.LTC128B.128 [R241+0xc000], desc[UR10][R228.64+0x100] ;  /* 0x0c000100e4f17fae */ /* 0x0003e2000b901d4a */
[C---:B------:R-:W-:Y:S02]  /*1c0c0*/  R2UR UR29, R17.reuse ;  /* 0x00000000111d72ca */ /* 0x040fe400000e0000 */
[C---:B------:R-:W-:Y:S01]  /*1c0d0*/  R2UR UR26, R16.reuse ;  /* 0x00000000101a72ca */ /* 0x040fe200000e0000 */
[----:B------:R1:W-:Y:S01]  /*1c0e0*/  LDGSTS.E.BYPASS.LTC128B.128 [R241+0xe000], desc[UR4][R228.64+0x180] ;  /* 0x0e000180e4f17fae */ /* 0x0003e2000b901d44 */
[----:B------:R-:W-:Y:S02]  /*1c0f0*/  R2UR UR27, R17 ;  /* 0x00000000111b72ca */ /* 0x000fe400000e0000 */
[----:B------:R-:W-:-:S02]  /*1c100*/  R2UR UR24, R16 ;  /* 0x00000000101872ca */ /* 0x000fc400000e0000 */
[C---:B------:R-:W-:Y:S01]  /*1c110*/  R2UR UR25, R17.reuse ;  /* 0x00000000111972ca */ /* 0x040fe200000e0000 */
[----:B------:R1:W-:Y:S01]  /*1c120*/  LDGSTS.E.BYPASS.LTC128B.128 [R241+0x8800], desc[UR30][R8.64] ;  /* 0x0880000008f17fae */ /* 0x0003e2000b901d5e */
[C---:B------:R-:W-:Y:S02]  /*1c130*/  R2UR UR22, R16.reuse ;  /* 0x00000000101672ca */ /* 0x040fe400000e0000 */
[C---:B------:R-:W-:Y:S01]  /*1c140*/  R2UR UR23, R17.reuse ;  /* 0x00000000111772ca */ /* 0x040fe200000e0000 */
[----:B------:R1:W-:Y:S01]  /*1c150*/  LDGSTS.E.BYPASS.LTC128B.128 [R241+0xa800], desc[UR28][R8.64+0x80] ;  /* 0x0a80008008f17fae */ /* 0x0003e2000b901d5c */
[----:B------:R-:W-:Y:S02]  /*1c160*/  R2UR UR20, R16 ;  /* 0x00000000101472ca */ /* 0x000fe400000e0000 */
[----:B------:R-:W-:Y:S01]  /*1c170*/  R2UR UR21, R17 ;  /* 0x00000000111572ca */ /* 0x000fe200000e0000 */
[----:B------:R1:W-:Y:S01]  /*1c180*/  LDGSTS.E.BYPASS.LTC128B.128 [R241+0xc800], desc[UR26][R8.64+0x100] ;  /* 0x0c80010008f17fae */ /* 0x0003e2000b901d5a */
[----:B------:R-:W-:-:S02]  /*1c190*/  IADD3 R6, P0, R8, R5, RZ ;  /* 0x0000000508067210 */ /* 0x000fc40007f1e0ff */
[C---:B------:R-:W-:Y:S01]  /*1c1a0*/  R2UR UR18, R16.reuse ;  /* 0x00000000101272ca */ /* 0x040fe200000e0000 */
[----:B------:R1:W-:Y:S01]  /*1c1b0*/  LDGSTS.E.BYPASS.LTC128B.128 [R241+0xe800], desc[UR24][R8.64+0x180] ;  /* 0x0e80018008f17fae */ /* 0x0003e2000b901d58 */
[----:B------:R-:W-:Y:S01]  /*1c1c0*/  R2UR UR19, R17 ;  /* 0x00000000111372ca */ /* 0x000fe200000e0000 */
[--C-:B------:R-:W-:Y:S01]  /*1c1d0*/  IMAD.X R7, R9, 0x1, R4.reuse, P0 ;  /* 0x0000000109077824 */ /* 0x100fe200000e0604 */
[----:B------:R-:W-:Y:S02]  /*1c1e0*/  R2UR UR16, R16 ;  /* 0x00000000101072ca */ /* 0x000fe400000e0000 */
[----:B------:R-:W-:Y:S02]  /*1c1f0*/  R2UR UR17, R17 ;  /* 0x00000000111172ca */ /* 0x000fe400000e0000 */
[----:B------:R-:W-:Y:S01]  /*1c200*/  IADD3 R10, P0, R6, R5, RZ ;  /* 0x00000005060a7210 */ /* 0x000fe20007f1e0ff */
[----:B------:R1:W-:Y:S04]  /*1c210*/  LDGSTS.E.BYPASS.LTC128B.128 [R241+0x9000], desc[UR22][R6.64] ;  /* 0x0900000006f17fae */ /* 0x0003e8000b901d56 */
        /* <DEDUP_REMOVED lines=9> */
.L_x_7936:
[----:B------:R-:W-:Y:S05]  /*1c2b0*/  BSYNC B1 ;  /* 0x0000000000017941 */ /* 0x000fea0003800000 */
.L_x_7935:
[----:B------:R-:W-:Y:S01]  /*1c2c0*/  R2UR UR4, R16 ;  /* 0x00000000100472ca */ /* 0x000fe200000e0000 */
[----:B------:R-:W-:Y:S01]  /*1c2d0*/  LDSM.16.MT88.4 R32, [R216+0x10000] ;  /* 0x01000000d820783b */ /* 0x000fe20000004200 */
[----:B------:R-:W-:Y:S02]  /*1c2e0*/  R2UR UR5, R17 ;  /* 0x00000000110572ca */ /* 0x000fe400000e0000 */
[----:B------:R-:W-:Y:S01]  /*1c2f0*/  FMNMX.FTZ R4, R164, R171, !PT ;  /* 0x000000aba4047209 */ /* 0x000fe20007810000 */
[----:B-1----:R-:W-:Y:S01]  /*1c300*/  LDSM.16.MT88.4 R8, [R220+0x10000] ;  /* 0x01000000dc08783b */ /* 0x002fe20000004200 */
[----:B------:R-:W-:Y:S02]  /*1c310*/  MOV R179, R24 ;  /* 0x0000001800b37202 */ /* 0x000fe40000000f00 */
[----:B------:R-:W-:Y:S02]  /*1c320*/  MOV R180, R22 ;  /* 0x0000001600b47202 */ /* 0x000fe40000000f00 */
[----:B------:R-:W-:-:S02]  /*1c330*/  MOV R178, R28 ;  /* 0x0000001c00b27202 */ /* 0x000fc40000000f00 */
[----:B------:R-:W-:Y:S02]  /*1c340*/  MOV R181, R20 ;  /* 0x0000001400b57202 */ /* 0x000fe40000000f00 */
[----:B------:R-:W-:Y:S01]  /*1c350*/  MOV R177, R246 ;  /* 0x000000f600b17202 */ /* 0x000fe20000000f00 */
[----:B------:R1:W2:Y:S01]  /*1c360*/  LD.E R193, desc[UR4][R18.64+0xdc] ;  /* 0x0000dc0412c17980 */ /* 0x0002a2000c101900 */
[----:B------:R-:W-:Y:S02]  /*1c370*/  FMNMX.FTZ R5, R29, R4, !PT ;  /* 0x000000041d057209 */ /* 0x000fe40007810000 */
[----:B------:R-:W-:Y:S02]  /*1c380*/  MOV R176, R170 ;  /* 0x000000aa00b07202 */ /* 0x000fe40000000f00 */
[----:B------:R-:W-:Y:S02]  /*1c390*/  FMNMX.FTZ R5, R2, R5, !PT ;  /* 0x0000000502057209 */ /* 0x000fe40007810000 */
[----:B------:R-:W-:-:S02]  /*1c3a0*/  FMNMX.FTZ R4, R3, R25, !PT ;  /* 0x0000001903047209 */ /* 0x000fc40007810000 */
[----:B------:R-:W-:Y:S02]  /*1c3b0*/  FMNMX.FTZ R5, R0, R5, !PT ;  /* 0x0000000500057209 */ /* 0x000fe40007810000 */
[----:B------:R-:W-:Y:S02]  /*1c3c0*/  FMNMX.FTZ R4, R23, R4, !PT ;  /* 0x0000000417047209 */ /* 0x000fe40007810000 */
[----:B------:R-:W-:Y:S02]  /*1c3d0*/  FMNMX.FTZ R6, R248, R5, !PT ;  /* 0x00000005f8067209 */ /* 0x000fe40007810000 */
[----:B------:R-:W-:Y:S02]  /*1c3e0*/  FMNMX.FTZ R4, R27, R4, !PT ;  /* 0x000000041b047209 */ /* 0x000fe40007810000 */
[----:B------:R-:W-:-:S04]  /*1c3f0*/  FMNMX.FTZ R5, R199, R6, !PT ;  /* 0x00000006c7057209 */ /* 0x000fc80007810000 */
[----:B------:R-:W-:Y:S02]  /*1c400*/  FMNMX.FTZ R6, R250, R5, !PT ;  /* 0x00000005fa067209 */ /* 0x000fe40007810000 */
[----:B------:R-:W-:Y:S01]  /*1c410*/  FMNMX.FTZ R5, R21, R4, !PT ;  /* 0x0000000415057209 */ /* 0x000fe20007810000 */
[----:B-1----:R-:W-:Y:S03]  /*1c420*/  LDSM.16.MT88.4 R16, [R218+0x10000] ;  /* 0x01000000da10783b */ /* 0x002fe60000004200 */
        /* <DEDUP_REMOVED lines=18> */
[----:B------:R-:W-:-:S04]  /*1c550*/  FMNMX.FTZ R7, R191, R4, !PT ;  /* 0x00000004bf077209 */ /* 0x000fc80007810000 */
[----:B------:R-:W-:-:S04]  /*1c560*/  FMNMX.FTZ R4, R190, R7, !PT ;  /* 0x00000007be047209 */ /* 0x000fc80007810000 */
[----:B------:R-:W-:Y:S01]  /*1c570*/  FMNMX.FTZ R7, R189, R4, !PT ;  /* 0x00000004bd077209 */ /* 0x000fe20007810000 */
        /* <DEDUP_REMOVED lines=15> */
[----:B------:R-:W-:-:S04]  /*1c670*/  FMUL.FTZ R192, R193, R185 ;  /* 0x000000b9c1c07220 */ /* 0x000fc80000410000 */
[----:B------:R-:W-:Y:S02]  /*1c680*/  FSEL R246, R246, RZ, P2 ;  /* 0x000000fff6f67208 */ /* 0x000fe40001000000 */
[----:B------:R-:W-:Y:S01]  /*1c690*/  FSEL R192, R192, RZ, P0 ;  /* 0x000000ffc0c07208 */ /* 0x000fe20000000000 */
[C---:B------:R-:W-:Y:S01]  /*1c6a0*/  FMUL.FTZ R164, R193.reuse, R4 ;  /* 0x00000004c1a47220 */ /* 0x040fe20000410000 */
[----:B------:R-:W-:Y:S01]  /*1c6b0*/  FMUL.FTZ R3, R193, R6 ;  /* 0x00000006c1037220 */ /* 0x000fe20000410000 */
        /* <DEDUP_REMOVED lines=8> */
[----:B------:R-:W1:Y:S01]  /*1c740*/  LDSM.16.MT88.4 R24, [R217+0x10000] ;  /* 0x01000000d918783b */ /* 0x000e620000004200 */
[----:B------:R-:W2:Y:S08]  /*1c750*/  MUFU.EX2 R164, R164 ;  /* 0x000000a400a47308 */ /* 0x000eb00000000800 */
[----:B------:R-:W3:Y:S08]  /*1c760*/  MUFU.EX2 R3, R3 ;  /* 0x0000000300037308 */ /* 0x000ef00000000800 */
[----:B------:R-:W-:Y:S08]  /*1c770*/  MUFU.EX2 R188, R188 ;  /* 0x000000bc00bc7308 */ /* 0x000ff00000000800 */
[----:B------:R-:W4:Y:S08]  /*1c780*/  MUFU.EX2 R171, R171 ;  /* 0x000000ab00ab7308 */ /* 0x000f300000000800 */
[----:B------:R-:W-:Y:S08]  /*1c790*/  MUFU.EX2 R184, R184 ;  /* 0x000000b800b87308 */ /* 0x000ff00000000800 */
[----:B------:R-:W-:Y:S08]  /*1c7a0*/  MUFU.EX2 R165, R165 ;  /* 0x000000a500a57308 */ /* 0x000ff00000000800 */
[----:B------:R-:W-:Y:S08]  /*1c7b0*/  MUFU.EX2 R170, R170 ;  /* 0x000000aa00aa7308 */ /* 0x000ff00000000800 */
[----:B------:R-:W5:Y:S08]  /*1c7c0*/  MUFU.EX2 R2, R2 ;  /* 0x0000000200027308 */ /* 0x000f700000000800 */
[----:B------:R-:W-:Y:S08]  /*1c7d0*/  MUFU.EX2 R0, R0 ;  /* 0x0000000000007308 */ /* 0x000ff00000000800 */
[----:B------:R-:W1:Y:S01]  /*1c7e0*/  MUFU.EX2 R187, R187 ;  /* 0x000000bb00bb7308 */ /* 0x000e620000000800 */
[-C--:B--2---:R-:W-:Y:S01]  /*1c7f0*/  FMUL.FTZ R20, R152, R164.reuse ;  /* 0x000000a498147220 */ /* 0x084fe20000410000 */
[----:B------:R-:W-:Y:S01]  /*1c800*/  FMUL.FTZ R21, R153, R164 ;  /* 0x000000a499157220 */ /* 0x000fe20000410000 */
[-C--:B---3--:R-:W-:Y:S01]  /*1c810*/  FMUL.FTZ R22, R154, R3.reuse ;  /* 0x000000039a167220 */ /* 0x088fe20000410000 */
[-C--:B------:R-:W-:Y:S01]  /*1c820*/  FMUL.FTZ R23, R155, R3.reuse ;  /* 0x000000039b177220 */ /* 0x080fe20000410000 */
[----:B----4-:R-:W-:Y:S01]  /*1c830*/  F2FP.F16.F32.PACK_AB R4, R171, R188 ;  /* 0x000000bcab04723e */ /* 0x010fe200000000ff */
[----:B------:R-:W2:Y:S01]  /*1c840*/  LDSM.16.MT88.4 R152, [R220+0x12000] ;  /* 0x01200000dc98783b */ /* 0x000ea20000004200 */
[----:B-----5:R-:W-:Y:S01]  /*1c850*/  F2FP.F16.F32.PACK_AB R5, R2, R170 ;  /* 0x000000aa0205723e */ /* 0x020fe200000000ff */
[----:B------:R-:W-:Y:S01]  /*1c860*/  FMUL.FTZ R148, R148, R164 ;  /* 0x000000a494947220 */ /* 0x000fe20000410000 */
[----:B------:R-:W-:Y:S01]  /*1c870*/  F2FP.F16.F32.PACK_AB R6, R165, R184 ;  /* 0x000000b8a506723e */ /* 0x000fe200000000ff */
[----:B------:R-:W-:Y:S01]  /*1c880*/  FMUL.FTZ R149, R149, R164 ;  /* 0x000000a495957220 */ /* 0x000fe20000410000 */
[-C--:B------:R-:W-:Y:S01]  /*1c890*/  FMUL.FTZ R150, R150, R3.reuse ;  /* 0x0000000396967220 */ /* 0x080fe20000410000 */
[----:B------:R-:W-:Y:S01]  /*1c8a0*/  FMUL.FTZ R151, R151, R3 ;  /* 0x0000000397977220 */ /* 0x000fe20000410000 */
[----:B-1----:R-:W-:-:S07]  /*1c8b0*/  F2FP.F16.F32.PACK_AB R7, R187, R0 ;  /* 0x00000000bb07723e */ /* 0x002fce00000000ff */
[C---:B------:R-:W-:Y:S06]  /*1c8c0*/  HMMA.16816.F32 R20, R4.reuse, R16, R20 ;  /* 0x000000100414723c */ /* 0x040fec0000001814 */
        /* <DEDUP_REMOVED lines=10> */
[----:B------:R-:W3:Y:S02]  /*1c970*/  LDSM.16.MT88.4 R144, [R217+0x12000] ;  /* 0x01200000d990783b */ /* 0x000ee40000004200 */
[C---:B------:R-:W-:Y:S06]  /*1c980*/  HMMA.16816.F32 R28, R4.reuse, R24, R28 ;  /* 0x00000018041c723c */ /* 0x040fec000000181c */
[----:B------:R-:W-:Y:S07]  /*1c990*/  HMMA.16816.F32 R24, R4, R26, R140 ;  /* 0x0000001a0418723c */ /* 0x000fee000000188c */
[-C--:B------:R-:W-:Y:S01]  /*1c9a0*/  FMUL.FTZ R140, R136, R164.reuse ;  /* 0x000000a4888c7220 */ /* 0x080fe20000410000 */
[-C--:B------:R-:W-:Y:S01]  /*1c9b0*/  FMUL.FTZ R141, R137, R164.reuse ;  /* 0x000000a4898d7220 */ /* 0x080fe20000410000 */
[-C--:B------:R-:W-:Y:S01]  /*1c9c0*/  FMUL.FTZ R142, R138, R3.reuse ;  /* 0x000000038a8e7220 */ /* 0x080fe20000410000 */
[-C--:B------:R-:W-:Y:S01]  /*1c9d0*/  FMUL.FTZ R143, R139, R3.reuse ;  /* 0x000000038b8f7220 */ /* 0x080fe20000410000 */
[-C--:B------:R-:W-:Y:S01]  /*1c9e0*/  FMUL.FTZ R136, R132, R164.reuse ;  /* 0x000000a484887220 */ /* 0x080fe20000410000 */
[----:B------:R-:W-:Y:S01]  /*1c9f0*/  FMUL.FTZ R137, R133, R164 ;  /* 0x000000a485897220 */ /* 0x000fe20000410000 */
[-C--:B------:R-:W-:Y:S01]  /*1ca00*/  FMUL.FTZ R138, R134, R3.reuse ;  /* 0x00000003868a7220 */ /* 0x080fe20000410000 */
[----:B------:R-:W-:-:S03]  /*1ca10*/  FMUL.FTZ R139, R135, R3 ;  /* 0x00000003878b7220 */ /* 0x000fc60000410000 */
[C---:B------:R-:W-:Y:S01]  /*1ca20*/  HMMA.16816.F32 R132, R4.reuse, R32, R140 ;  /* 0x000000200484723c */ /* 0x040fe2000000188c */
[----:B------:R-:W4:Y:S05]  /*1ca30*/  LDSM.16.MT88.4 R140, [R216+0x12000] ;  /* 0x01200000d88c783b */ /* 0x000f2a0000004200 */
        /* <DEDUP_REMOVED lines=9> */
[----:B--2---:R-:W-:Y:S07]  /*1cad0*/  HMMA.16816.F32 R40, R4, R152, R136 ;  /* 0x000000980428723c */ /* 0x004fee0000001888 */
        /* <DEDUP_REMOVED lines=8> */
[C---:B-1----:R-:W-:Y:S01]  /*1cb60*/  HMMA.16816.F32 R48, R4.reuse, R148, R136 ;  /* 0x000000940430723c */ /* 0x042fe20000001888 */
[----:B------:R-:W1:Y:S05]  /*1cb70*/  LDSM.16.MT88.4 R136, [R220+0x14000] ;  /* 0x01400000dc88783b */ /* 0x000e6a0000004200 */
[----:B------:R-:W-:Y:S01]  /*1cb80*/  HMMA.16816.F32 R44, R4, R150, R44 ;  /* 0x00000096042c723c */ /* 0x000fe2000000182c */
[-C--:B------:R-:W-:Y:S01]  /*1cb90*/  FMUL.FTZ R148, R52, R164.reuse ;  /* 0x000000a434947220 */ /* 0x080fe20000410000 */
[-C--:B------:R-:W-:Y:S01]  /*1cba0*/  FMUL.FTZ R149, R53, R164.reuse ;  /* 0x000000a435957220 */ /* 0x080fe20000410000 */
[-C--:B------:R-:W-:Y:S01]  /*1cbb0*/  FMUL.FTZ R52, R56, R164.reuse ;  /* 0x000000a438347220 */ /* 0x080fe20000410000 */
[----:B------:R-:W-:-:S03]  /*1cbc0*/  FMUL.FTZ R53, R57, R164 ;  /* 0x000000a439357220 */ /* 0x000fc60000410000 */
[-C--:B------:R-:W-:Y:S01]  /*1cbd0*/  FMUL.FTZ R150, R54, R3.reuse ;  /* 0x0000000336967220 */ /* 0x080fe20000410000 */
[-C--:B------:R-:W-:Y:S01]  /*1cbe0*/  FMUL.FTZ R151, R55, R3.reuse ;  /* 0x0000000337977220 */ /* 0x080fe20000410000 */
[-C--:B------:R-:W-:Y:S01]  /*1cbf0*/  FMUL.FTZ R54, R58, R3.reuse ;  /* 0x000000033a367220 */ /* 0x080fe20000410000 */
[----:B------:R-:W-:-:S05]  /*1cc00*/  FMUL.FTZ R55, R59, R3 ;  /* 0x000000033b377220 */ /* 0x000fca0000410000 */
[C---:B---3--:R-:W-:Y:S06]  /*1cc10*/  HMMA.16816.F32 R56, R4.reuse, R144, R148 ;  /* 0x000000900438723c */ /* 0x048fec0000001894 */
[----:B------:R-:W-:Y:S01]  /*1cc20*/  HMMA.16816.F32 R52, R4, R146, R52 ;  /* 0x000000920434723c */ /* 0x000fe20000001834 */
[----:B------:R-:W2:Y:S01]  /*1cc30*/  LDSM.16.MT88.4 R144, [R218+0x14000] ;  /* 0x01400000da90783b */ /* 0x000ea20000004200 */
        /* <DEDUP_REMOVED lines=8> */
[C---:B----4-:R-:W-:Y:S06]  /*1ccc0*/  HMMA.16816.F32 R64, R4.reuse, R140, R148 ;  /* 0x0000008c0440723c */ /* 0x050fec0000001894 */
[----:B------:R-:W-:Y:S01]  /*1ccd0*/  HMMA.16816.F32 R60, R4, R142, R60 ;  /* 0x0000008e043c723c */ /* 0x000fe2000000183c */
[----:B------:R-:W3:Y:S01]  /*1cce0*/  LDSM.16.MT88.4 R140, [R217+0x14000] ;  /* 0x01400000d98c783b */ /* 0x000ee20000004200 */
        /* <DEDUP_REMOVED lines=8> */
[C---:B-1----:R-:W-:Y:S07]  /*1cd70*/  HMMA.16816.F32 R72, R4.reuse, R136, R148 ;  /* 0x000000880448723c */ /* 0x042fee0000001894 */
        /* <DEDUP_REMOVED lines=9> */
[----:B------:R-:W1:Y:S05]  /*1ce10*/  LDSM.16.MT88.4 R136, [R216+0x14000] ;  /* 0x01400000d888783b */ /* 0x000e6a0000004200 */
[C---:B--2---:R-:W-:Y:S06]  /*1ce20*/  HMMA.16816.F32 R80, R4.reuse, R144, R148 ;  /* 0x000000900450723c */ /* 0x044fec0000001894 */
        /* <DEDUP_REMOVED lines=14> */
[C---:B---3--:R-:W-:Y:S06]  /*1cf10*/  HMMA.16816.F32 R84, R4.reuse, R140, R84 ;  /* 0x0000008c0454723c */ /* 0x048fec0000001854 */
[----:B------:R-:W-:Y:S01]  /*1cf20*/  HMMA.16816.F32 R92, R4, R142, R148 ;  /* 0x0000008e045c723c */ /* 0x000fe20000001894 */
[----:B------:R-:W3:Y:S01]  /*1cf30*/  LDSM.16.MT88.4 R140, [R218+0x16000] ;  /* 0x01600000da8c783b */ /* 0x000ee20000004200 */
[-C--:B------:R-:W-:Y:S01]  /*1cf40*/  FMUL.FTZ R104, R104, R164.reuse ;  /* 0x000000a468687220 */ /* 0x080fe20000410000 */
[----:B------:R-:W-:Y:S01]  /*1cf50*/  FMUL.FTZ R105, R105, R164 ;  /* 0x000000a469697220 */ /* 0x000fe20000410000 */
[-C--:B------:R-:W-:Y:S01]  /*1cf60*/  FMUL.FTZ R106, R106, R3.reuse ;  /* 0x000000036a6a7220 */ /* 0x080fe20000410000 */
[----:B------:R-:W-:-:S02]  /*1cf70*/  FMUL.FTZ R107, R107, R3 ;  /* 0x000000036b6b7220 */ /* 0x000fc40000410000 */
        /* <DEDUP_REMOVED lines=8> */
[C---:B-1----:R-:W-:Y:S06]  /*1d000*/  HMMA.16816.F32 R88, R4.reuse, R136, R88 ;  /* 0x000000880458723c */ /* 0x042fec0000001858 */
[C---:B------:R-:W-:Y:S01]  /*1d010*/  HMMA.16816.F32 R100, R4.reuse, R138, R148 ;  /* 0x0000008a0464723c */ /* 0x040fe20000001894 */
[----:B------:R-:W1:Y:S05]  /*1d020*/  LDSM.16.MT88.4 R136, [R217+0x16000] ;  /* 0x01600000d988783b */ /* 0x000e6a0000004200 */
[----:B--2---:R-:W-:Y:S01]  /*1d030*/  HMMA.16816.F32 R96, R4, R144, R96 ;  /* 0x000000900460723c */ /* 0x004fe20000001860 */
[----:B------:R-:W-:-:S05]  /*1d040*/  FMUL.FTZ R148, R108, R164 ;  /* 0x000000a46c947220 */ /* 0x000fca0000410000 */
[----:B------:R-:W-:Y:S01]  /*1d050*/  HMMA.16816.F32 R104, R4, R146, R104 ;  /* 0x000000920468723c */ /* 0x000fe20000001868 */
[----:B------:R-:W2:Y:S01]  /*1d060*/  LDSM.16.MT88.4 R144, [R216+0x16000] ;  /* 0x01600000d890783b */ /* 0x000ea20000004200 */
[-C--:B------:R-:W-:Y:S01]  /*1d070*/  FMUL.FTZ R149, R109, R164.reuse ;  /* 0x000000a46d957220 */ /* 0x080fe20000410000 */
[-C--:B------:R-:W-:Y:S01]  /*1d080*/  FMUL.FTZ R150, R110, R3.reuse ;  /* 0x000000036e967220 */ /* 0x080fe20000410000 */
[-C--:B------:R-:W-:Y:S01]  /*1d090*/  FMUL.FTZ R151, R111, R3.reuse ;  /* 0x000000036f977220 */ /* 0x080fe20000410000 */
[-C--:B------:R-:W-:Y:S01]  /*1d0a0*/  FMUL.FTZ R108, R112, R164.reuse ;  /* 0x000000a4706c7220 */ /* 0x080fe20000410000 */
[----:B------:R-:W-:Y:S01]  /*1d0b0*/  FMUL.FTZ R109, R113, R164 ;  /* 0x000000a4716d7220 */ /* 0x000fe20000410000 */
[-C--:B------:R-:W-:Y:S01]  /*1d0c0*/  FMUL.FTZ R110, R114, R3.reuse ;  /* 0x00000003726e7220 */ /* 0x080fe20000410000 */
[----:B------:R-:W-:-:S03]  /*1d0d0*/  FMUL.FTZ R111, R115, R3 ;  /* 0x00000003736f7220 */ /* 0x000fc60000410000 */
[----:B---3--:R-:W-:Y:S01]  /*1d0e0*/  HMMA.16816.F32 R112, R4, R140, R148 ;  /* 0x0000008c0470723c */ /* 0x008fe20000001894 */
[----:B------:R-:W-:-:S05]  /*1d0f0*/  FFMA.FTZ R152, R248, R193, -R246 ;  /* 0x000000c1f8987223 */ /* 0x000fca00000108f6 */
[C---:B------:R-:W-:Y:S01]  /*1d100*/  HMMA.16816.F32 R108, R4.reuse, R142, R108 ;  /* 0x0000008e046c723c */ /* 0x040fe2000000186c */
[----:B------:R-:W3:Y:S01]  /*1d110*/  LDSM.16.MT88.4 R140, [R220+0x10800] ;  /* 0x01080000dc8c783b */ /* 0x000ee20000004200 */
[--C-:B------:R-:W-:Y:S02]  /*1d120*/  FFMA.FTZ R248, R199, R193, -R246.reuse ;  /* 0x000000c1c7f87223 */ /* 0x100fe400000108f6 */
        /* <DEDUP_REMOVED lines=9> */
[-CC-:B------:R-:W-:Y:S01]  /*1d1c0*/  FFMA.FTZ R250, R250, R193.reuse, -R246.reuse ;  /* 0x000000c1fafa7223 */ /* 0x180fe200000108f6 */
[-C--:B------:R-:W-:Y:S01]  /*1d1d0*/  FFMA.FTZ R249, R249, R193.reuse, -R246 ;  /* 0x000000c1f9f97223 */ /* 0x080fe200000108f6 */
[-CC-:B------:R-:W-:Y:S01]  /*1d1e0*/  FFMA.FTZ R150, R180, R193.reuse, -R192.reuse ;  /* 0x000000c1b4967223 */ /* 0x180fe200000108c0 */
[-CC-:B----4-:R-:W-:Y:S01]  /*1d1f0*/  FFMA.FTZ R152, R252, R193.reuse, -R192.reuse ;  /* 0x000000c1fc987223 */ /* 0x190fe200000108c0 */
[--C-:B------:R-:W-:Y:S01]  /*1d200*/  FFMA.FTZ R252, R251, R193, -R192.reuse ;  /* 0x000000c1fbfc7223 */ /* 0x100fe200000108c0 */
[----:B------:R-:W4:Y:S01]  /*1d210*/  MUFU.EX2 R248, R248 ;  /* 0x000000f800f87308 */ /* 0x000f220000000800 */
[C---:B------:R-:W-:Y:S01]  /*1d220*/  HMMA.16816.F32 R12, R4.reuse, R8, R12 ;  /* 0x00000008040c723c */ /* 0x040fe2000000180c */
[-C--:B------:R-:W-:Y:S01]  /*1d230*/  FMUL.FTZ R148, R120, R164.reuse ;  /* 0x000000a478947220 */ /* 0x080fe20000410000 */
[-C--:B------:R-:W-:Y:S01]  /*1d240*/  FMUL.FTZ R149, R121, R164.reuse ;  /* 0x000000a479957220 */ /* 0x080fe20000410000 */
[-C--:B------:R-:W-:Y:S01]  /*1d250*/  FMUL.FTZ R151, R123, R3.reuse ;  /* 0x000000037b977220 */ /* 0x080fe20000410000 */
[-C--:B------:R-:W-:Y:S01]  /*1d260*/  FMUL.FTZ R116, R116, R164.reuse ;  /* 0x000000a474747220 */ /* 0x080fe20000410000 */
[-C--:B------:R-:W-:Y:S01]  /*1d270*/  FMUL.FTZ R117, R117, R164.reuse ;  /* 0x000000a475757220 */ /* 0x080fe20000410000 */
[-C--:B------:R-:W-:Y:S01]  /*1d280*/  FMUL.FTZ R118, R118, R3.reuse ;  /* 0x0000000376767220 */ /* 0x080fe20000410000 */
[----:B------:R5:W-:Y:S01]  /*1d290*/  MUFU.EX2 R251, R152 ;  /* 0x0000009800fb7308 */ /* 0x000be20000000800 */
[C---:B------:R-:W-:Y:S01]  /*1d2a0*/  HMMA.16816.F32 R8, R4.reuse, R10, R156 ;  /* 0x0000000a0408723c */ /* 0x040fe2000000189c */
[-C--:B------:R-:W-:Y:S01]  /*1d2b0*/  FMUL.FTZ R119, R119, R3.reuse ;  /* 0x0000000377777220 */ /* 0x080fe20000410000 */
[-C--:B------:R-:W-:Y:S01]  /*1d2c0*/  FMUL.FTZ R120, R124, R164.reuse ;  /* 0x000000a47c787220 */ /* 0x080fe20000410000 */
[-C--:B------:R-:W-:Y:S01]  /*1d2d0*/  FMUL.FTZ R121, R125, R164.reuse ;  /* 0x000000a47d797220 */ /* 0x080fe20000410000 */
[-C--:B------:R-:W-:Y:S01]  /*1d2e0*/  FMUL.FTZ R128, R128, R164.reuse ;  /* 0x000000a480807220 */ /* 0x080fe20000410000 */
[----:B------:R-:W-:Y:S01]  /*1d2f0*/  FMUL.FTZ R129, R129, R164 ;  /* 0x000000a481817220 */ /* 0x000fe20000410000 */
[-C--:B------:R-:W-:Y:S01]  /*1d300*/  FMUL.FTZ R130, R130, R3.reuse ;  /* 0x0000000382827220 */ /* 0x080fe20000410000 */
[----:B------:R-:W-:Y:S01]  /*1d310*/  MUFU.EX2 R250, R250 ;  /* 0x000000fa00fa7308 */ /* 0x000fe20000000800 */
[-C--:B------:R-:W-:Y:S01]  /*1d320*/  FMUL.FTZ R123, R127, R3.reuse ;  /* 0x000000037f7b7220 */ /* 0x080fe20000410000 */
[----:B------:R-:W-:Y:S01]  /*1d330*/  FMUL.FTZ R131, R131, R3 ;  /* 0x0000000383837220 */ /* 0x000fe20000410000 */
[C---:B------:R-:W-:Y:S01]  /*1d340*/  HMMA.16816.F32 R36, R4.reuse, R154, R36 ;  /* 0x0000009a0424723c */ /* 0x040fe20000001824 */
[----:B------:R-:W-:Y:S04]  /*1d350*/  LDSM.16.MT88.4 R156, [R217+0x10800] ;  /* 0x01080000d99c783b */ /* 0x000fe80000004200 */
[----:B------:R-:W-:Y:S01]  /*1d360*/  LDSM.16.MT88.4 R160, [R218+0x10800] ;  /* 0x01080000daa0783b */ /* 0x000fe20000004200 */
[----:B-----5:R-:W-:Y:S01]  /*1d370*/  FFMA.FTZ R152, R181, R193, -R192 ;  /* 0x000000c1b5987223 */ /* 0x020fe200000108c0 */
[----:B------:R-:W-:Y:S08]  /*1d380*/  MUFU.EX2 R249, R249 ;  /* 0x000000f900f97308 */ /* 0x000ff00000000800 */
[----:B------:R-:W5:Y:S08]  /*1d390*/  MUFU.EX2 R252, R252 ;  /* 0x000000fc00fc7308 */ /* 0x000f700000000800 */
[----:B------:R2:W-:Y:S08]  /*1d3a0*/  MUFU.EX2 R180, R150 ;  /* 0x0000009600b47308 */ /* 0x0005f00000000800 */
[----:B------:R3:W5:Y:S01]  /*1d3b0*/  MUFU.EX2 R181, R152 ;  /* 0x0000009800b57308 */ /* 0x0007620000000800 */
[----:B-1----:R-:W-:Y:S01]  /*1d3c0*/  HMMA.16816.F32 R116, R4, R136, R116 ;  /* 0x000000880474723c */ /* 0x002fe20000001874 */
[-C--:B--2---:R-:W-:Y:S01]  /*1d3d0*/  FMUL.FTZ R150, R122, R3.reuse ;  /* 0x000000037a967220 */ /* 0x084fe20000410000 */
[----:B------:R-:W-:-:S06]  /*1d3e0*/  FMUL.FTZ R122, R126, R3 ;  /* 0x000000037e7a7220 */ /* 0x000fcc0000410000 */
[C---:B------:R-:W-:Y:S01]  /*1d3f0*/  HMMA.16816.F32 R124, R4.reuse, R138, R148 ;  /* 0x0000008a047c723c */ /* 0x040fe20000001894 */
[----:B----4-:R-:W-:Y:S01]  /*1d400*/  F2FP.F16.F32.PACK_AB R136, R248, R199 ;  /* 0x000000c7f888723e */ /* 0x010fe200000000ff */
[----:B---3--:R-:W1:Y:S04]  /*1d410*/  LDSM.16.MT88.4 R152, [R216+0x10800] ;  /* 0x01080000d898783b */ /* 0x008e680000004200 */
[C---:B------:R-:W-:Y:S01]  /*1d420*/  HMMA.16816.F32 R120, R4.reuse, R144, R120 ;  /* 0x000000900478723c */ /* 0x040fe20000001878 */
[----:B-----5:R-:W-:Y:S01]  /*1d430*/  F2FP.F16.F32.PACK_AB R137, R252, R251 ;  /* 0x000000fbfc89723e */ /* 0x020fe200000000ff */
[----:B------:R-:W-:Y:S04]  /*1d440*/  LDSM.16.MT88.4 R148, [R220+0x12800] ;  /* 0x01280000dc94783b */ /* 0x000fe80000004200 */
[----:B------:R-:W-:Y:S01]  /*1d450*/  HMMA.16816.F32 R4, R4, R146, R128 ;  /* 0x000000920404723c */ /* 0x000fe20000001880 */
[----:B------:R-:W2:Y:S01]  /*1d460*/  LDSM.16.MT88.4 R144, [R218+0x12800] ;  /* 0x01280000da90783b */ /* 0x000ea20000004200 */
[----:B------:R-:W-:-:S02]  /*1d470*/  F2FP.F16.F32.PACK_AB R138, R249, R250 ;  /* 0x000000faf98a723e */ /* 0x000fc400000000ff */
[----:B------:R-:W-:Y:S01]  /*1d480*/  F2FP.F16.F32.PACK_AB R139, R181, R180 ;  /* 0x000000b4b58b723e */ /* 0x000fe200000000ff */
[----:B------:R-:W-:Y:S06]  /*1d490*/  LDSM.16.MT88.4 R128, [R216+0x12800] ;  /* 0x01280000d880783b */ /* 0x000fec0000004200 */
[C---:B------:R-:W-:Y:S06]  /*1d4a0*/  HMMA.16816.F32 R12, R136.reuse, R140, R12 ;  /* 0x0000008c880c723c */ /* 0x040fec000000180c */
        /* <DEDUP_REMOVED lines=17> */
[C---:B-1----:R-:W-:Y:S07]  /*1d5c0*/  HMMA.16816.F32 R84, R136.reuse, R144, R84 ;  /* 0x000000908854723c */ /* 0x042fee0000001854 */
[-C--:B------:R-:W-:Y:S01]  /*1d5d0*/  FFMA.FTZ R144, R179, R193.reuse, -R246 ;  /* 0x000000c1b3907223 */ /* 0x080fe200000108f6 */
[C---:B------:R-:W-:Y:S03]  /*1d5e0*/  HMMA.16816.F32 R68, R136.reuse, R154, R68 ;  /* 0x0000009a8844723c */ /* 0x040fe60000001844 */
[----:B------:R1:W-:Y:S03]  /*1d5f0*/  MUFU.EX2 R154, R144 ;  /* 0x00000090009a7308 */ /* 0x0003e60000000800 */
[C---:B------:R-:W-:Y:S06]  /*1d600*/  HMMA.16816.F32 R92, R136.reuse, R146, R92 ;  /* 0x00000092885c723c */ /* 0x040fec000000185c */
[C---:B--2---:R-:W-:Y:S01]  /*1d610*/  HMMA.16816.F32 R80, R136.reuse, R148, R80 ;  /* 0x000000948850723c */ /* 0x044fe20000001850 */
[----:B-1----:R-:W1:Y:S05]  /*1d620*/  LDSM.16.MT88.4 R144, [R217+0x16800] ;  /* 0x01680000d990783b */ /* 0x002e6a0000004200 */
[C---:B------:R-:W-:Y:S01]  /*1d630*/  HMMA.16816.F32 R76, R136.reuse, R150, R76 ;  /* 0x00000096884c723c */ /* 0x040fe2000000184c */
[----:B------:R-:W2:Y:S05]  /*1d640*/  LDSM.16.MT88.4 R148, [R218+0x16800] ;  /* 0x01680000da94783b */ /* 0x000eaa0000004200 */
[C---:B---3--:R-:W-:Y:S06]  /*1d650*/  HMMA.16816.F32 R88, R136.reuse, R140, R88 ;  /* 0x0000008c8858723c */ /* 0x048fec0000001858 */
[C---:B------:R-:W-:Y:S01]  /*1d660*/  HMMA.16816.F32 R100, R136.reuse, R142, R100 ;  /* 0x0000008e8864723c */ /* 0x040fe20000001864 */
[----:B------:R-:W3:Y:S05]  /*1d670*/  LDSM.16.MT88.4 R140, [R216+0x16800] ;  /* 0x01680000d88c783b */ /* 0x000eea0000004200 */
[C---:B------:R-:W-:Y:S06]  /*1d680*/  HMMA.16816.F32 R28, R136.reuse, R156, R28 ;  /* 0x0000009c881c723c */ /* 0x040fec000000181c */
[----:B------:R-:W-:Y:S01]  /*1d690*/  HMMA.16816.F32 R24, R136, R158, R24 ;  /* 0x0000009e8818723c */ /* 0x000fe20000001818 */
[----:B------:R-:W5:Y:S01]  /*1d6a0*/  LDSM.16.MT88.4 R156, [R220+0x11000] ;  /* 0x01100000dc9c783b */ /* 0x000f620000004200 */
[-CC-:B------:R-:W-:Y:S01]  /*1d6b0*/  FFMA.FTZ R175, R175, R193.reuse, -R192.reuse ;  /* 0x000000c1afaf7223 */ /* 0x180fe200000108c0 */
[----:B------:R-:W-:-:S03]  /*1d6c0*/  FFMA.FTZ R174, R174, R193, -R192 ;  /* 0x000000c1aeae7223 */ /* 0x000fc600000108c0 */
[----:B------:R-:W-:Y:S01]  /*1d6d0*/  HMMA.16816.F32 R72, R136, R152, R72 ;  /* 0x000000988848723c */ /* 0x000fe20000001848 */
[----:B------:R-:W-:-:S05]  /*1d6e0*/  FFMA.FTZ R173, R173, R193, -R192 ;  /* 0x000000c1adad7223 */ /* 0x000fca00000108c0 */
[----:B----4-:R-:W-:Y:S01]  /*1d6f0*/  HMMA.16816.F32 R96, R136, R128, R96 ;  /* 0x000000808860723c */ /* 0x010fe20000001860 */
[-CC-:B------:R-:W-:Y:S01]  /*1d700*/  FFMA.FTZ R153, R177, R193.reuse, -R246.reuse ;  /* 0x000000c1b1997223 */ /* 0x180fe200000108f6 */
[-C--:B------:R-:W-:Y:S01]  /*1d710*/  FFMA.FTZ R152, R178, R193.reuse, -R246 ;  /* 0x000000c1b2987223 */ /* 0x080fe200000108f6 */
[----:B------:R-:W-:-:S04]  /*1d720*/  FFMA.FTZ R172, R172, R193, -R192 ;  /* 0x000000c1acac7223 */ /* 0x000fc800000108c0 */
[----:B------:R-:W-:Y:S01]  /*1d730*/  FFMA.FTZ R128, R176, R193, -R246 ;  /* 0x000000c1b0807223 */ /* 0x000fe200000108f6 */
[C---:B------:R-:W-:Y:S01]  /*1d740*/  HMMA.16816.F32 R20, R136.reuse, R160, R20 ;  /* 0x000000a08814723c */ /* 0x040fe20000001814 */
[----:B------:R-:W-:Y:S01]  /*1d750*/  MUFU.EX2 R155, R153 ;  /* 0x00000099009b7308 */ /* 0x000fe20000000800 */
[----:B------:R-:W-:Y:S07]  /*1d760*/  LDSM.16.MT88.4 R176, [R216+0x11000] ;  /* 0x01100000d8b0783b */ /* 0x000fee0000004200 */
[----:B------:R-:W-:Y:S08]  /*1d770*/  MUFU.EX2 R160, R128 ;  /* 0x0000008000a07308 */ /* 0x000ff00000000800 */
[----:B------:R-:W-:Y:S08]  /*1d780*/  MUFU.EX2 R153, R175 ;  /* 0x000000af00997308 */ /* 0x000ff00000000800 */
[----:B------:R-:W-:Y:S08]  /*1d790*/  MUFU.EX2 R129, R174 ;  /* 0x000000ae00817308 */ /* 0x000ff00000000800 */
[----:B------:R-:W4:Y:S08]  /*1d7a0*/  MUFU.EX2 R182, R152 ;  /* 0x0000009800b67308 */ /* 0x000f300000000800 */
[----:B------:R-:W-:Y:S08]  /*1d7b0*/  MUFU.EX2 R183, R173 ;  /* 0x000000ad00b77308 */ /* 0x000ff00000000800 */
[----:B------:R-:W2:Y:S01]  /*1d7c0*/  MUFU.EX2 R152, R172 ;  /* 0x000000ac00987308 */ /* 0x000ea20000000800 */
[----:B-1----:R-:W-:Y:S01]  /*1d7d0*/  HMMA.16816.F32 R116, R136, R144, R116 ;  /* 0x000000908874723c */ /* 0x002fe20000001874 */
[----:B----4-:R-:W-:-:S05]  /*1d7e0*/  F2FP.F16.F32.PACK_AB R128, R182, R154 ;  /* 0x0000009ab680723e */ /* 0x010fca00000000ff */
[----:B------:R-:W-:Y:S01]  /*1d7f0*/  HMMA.16816.F32 R124, R136, R146, R124 ;  /* 0x00000092887c723c */ /* 0x000fe2000000187c */
[----:B------:R-:W-:Y:S02]  /*1d800*/  MOV R144, R160 ;  /* 0x000000a000907202 */ /* 0x000fe40000000f00 */
[----:B------:R-:W-:-:S04]  /*1d810*/  MOV R145, R153 ;  /* 0x0000009900917202 */ /* 0x000fc80000000f00 */
[----:B------:R-:W-:Y:S02]  /*1d820*/  MOV R146, R155 ;  /* 0x0000009b00927202 */ /* 0x000fe40000000f00 */
[----:B------:R-:W-:Y:S01]  /*1d830*/  MOV R147, R129 ;  /* 0x0000008100937202 */ /* 0x000fe20000000f00 */
[C---:B------:R-:W-:Y:S01]  /*1d840*/  HMMA.16816.F32 R104, R136.reuse, R130, R104 ;  /* 0x000000828868723c */ /* 0x040fe20000001868 */
[----:B--2---:R-:W-:Y:S01]  /*1d850*/  F2FP.F16.F32.PACK_AB R129, R152, R183 ;  /* 0x000000b79881723e */ /* 0x004fe200000000ff */
[----:B------:R-:W-:Y:S04]  /*1d860*/  LDSM.16.MT88.4 R172, [R220+0x13000] ;  /* 0x01300000dcac783b */ /* 0x000fe80000004200 */
[----:B------:R-:W-:Y:S01]  /*1d870*/  HMMA.16816.F32 R112, R136, R148, R112 ;  /* 0x000000948870723c */ /* 0x000fe20000001870 */
[----:B------:R-:W-:-:S02]  /*1d880*/  F2FP.F16.F32.PACK_AB R130, R144, R146 ;  /* 0x000000929082723e */ /* 0x000fc400000000ff */
[----:B------:R-:W-:-:S03]  /*1d890*/  F2FP.F16.F32.PACK_AB R131, R147, R145 ;  /* 0x000000919383723e */ /* 0x000fc600000000ff */
[C---:B------:R-:W-:Y:S01]  /*1d8a0*/  HMMA.16816.F32 R108, R136.reuse, R150, R108 ;  /* 0x00000096886c723c */ /* 0x040fe2000000186c */
[----:B------:R-:W1:Y:S05]  /*1d8b0*/  LDSM.16.MT88.4 R148, [R218+0x11000] ;  /* 0x01100000da94783b */ /* 0x000e6a0000004200 */
[C---:B---3--:R-:W-:Y:S06]  /*1d8c0*/  HMMA.16816.F32 R120, R136.reuse, R140, R120 ;  /* 0x0000008c8878723c */ /* 0x048fec0000001878 */
[C---:B------:R-:W-:Y:S01]  /*1d8d0*/  HMMA.16816.F32 R4, R136.reuse, R142, R4 ;  /* 0x0000008e8804723c */ /* 0x040fe20000001804 */
[----:B------:R-:W2:Y:S05]  /*1d8e0*/  LDSM.16.MT88.4 R140, [R217+0x11000] ;  /* 0x01100000d98c783b */ /* 0x000eaa0000004200 */
[----:B------:R-:W-:Y:S06]  /*1d8f0*/  HMMA.16816.F32 R16, R136, R162, R16 ;  /* 0x000000a28810723c */ /* 0x000fec0000001810 */
[----:B-----5:R-:W-:Y:S01]  /*1d900*/  HMMA.16816.F32 R160, R128, R156, R12 ;  /* 0x0000009c80a0723c */ /* 0x020fe2000000180c */
[----:B------:R-:W3:Y:S01]  /*1d910*/  LDSM.16.MT88.4 R12, [R218+0x13000] ;  /* 0x01300000da0c783b */ /* 0x000ee20000004200 */
[----:B------:R-:W-:-:S02]  /*1d920*/  MOV R138, R152 ;  /* 0x00000098008a7202 */ /* 0x000fc40000000f00 */
[----:B------:R-:W-:Y:S02]  /*1d930*/  MOV R139, R154 ;  /* 0x0000009a008b7202 */ /* 0x000fe40000000f00 */
[C---:B------:R-:W-:Y:S01]  /*1d940*/  HMMA.16816.F32 R156, R128.reuse, R158, R8 ;  /* 0x0000009e809c723c */ /* 0x040fe20000001808 */
[----:B------:R-:W-:Y:S05]  /*1d950*/  LDSM.16.MT88.4 R8, [R217+0x13000] ;  /* 0x01300000d908783b */ /* 0x000fea0000004200 */
[----:B-1----:R-:W-:Y:S07]  /*1d960*/  HMMA.16816.F32 R152, R128, R148, R20 ;  /* 0x000000948098723c */ /* 0x002fee0000001814 */
[----:B------:R-:W-:-:S02]  /*1d970*/  MOV R20, R146 ;  /* 0x0000009200147202 */ /* 0x000fc40000000f00 */
[----:B------:R-:W-:Y:S02]  /*1d980*/  MOV R21, R147 ;  /* 0x0000009300157202 */ /* 0x000fe40000000f00 */
[----:B------:R-:W-:Y:S02]  /*1d990*/  MOV R22, R144 ;  /* 0x0000009000167202 */ /* 0x000fe40000000f00 */
[----:B------:R-:W-:Y:S02]  /*1d9a0*/  MOV R23, R145 ;  /* 0x0000009100177202 */ /* 0x000fe40000000f00 */
[C---:B--2---:R-:W-:Y:S06]  /*1d9b0*/  HMMA.16816.F32 R144, R128.reuse, R140, R28 ;  /* 0x0000008c8090723c */ /* 0x044fec000000181c */
[----:B------:R-:W-:Y:S01]  /*1d9c0*/  HMMA.16816.F32 R140, R128, R142, R24 ;  /* 0x0000008e808c723c */ /* 0x000fe20000001818 */
[----:B------:R-:W-:-:S02]  /*1d9d0*/  MOV R28, R138 ;  /* 0x0000008a001c7202 */ /* 0x000fc40000000f00 */
[----:B------:R-:W-:-:S04]  /*1d9e0*/  MOV R29, R139 ;  /* 0x0000008b001d7202 */ /* 0x000fc80000000f00 */
[----:B------:R-:W-:Y:S02]  /*1d9f0*/  MOV R26, R181 ;  /* 0x000000b5001a7202 */ /* 0x000fe40000000f00 */
[----:B------:R-:W-:Y:S01]  /*1da00*/  MOV R27, R180 ;  /* 0x000000b4001b7202 */ /* 0x000fe20000000f00 */
[----:B------:R-:W-:Y:S01]  /*1da10*/  HMMA.16816.F32 R148, R128, R150, R16 ;  /* 0x000000968094723c */ /* 0x000fe20000001810 */
[----:B------:R-:W1:Y:S01]  /*1da20*/  LDSM.16.MT88.4 R16, [R216+0x13000] ;  /* 0x01300000d810783b */ /* 0x000e620000004200 */
[----:B------:R-:W-:-:S04]  /*1da30*/  MOV R30, R183 ;  /* 0x000000b7001e7202 */ /* 0x000fc80000000f00 */
[----:B------:R-:W-:Y:S01]  /*1da40*/  HMMA.16816.F32 R136, R128, R176, R132 ;  /* 0x000000b08088723c */ /* 0x000fe20000001884 */
[----:B------:R-:W-:-:S05]  /*1da50*/  MOV R31, R182 ;  /* 0x000000b6001f7202 */ /* 0x000fca0000000f00 */
[C---:B------:R-:W-:Y:S06]  /*1da60*/  HMMA.16816.F32 R132, R128.reuse, R178, R32 ;  /* 0x000000b28084723c */ /* 0x040fec0000001820 */
[----:B---3--:R-:W-:Y:S07]  /*1da70*/  HMMA.16816.F32 R176, R128, R12, R48 ;  /* 0x0000000c80b0723c */ /* 0x008fee0000001830 */
[----:B------:R-:W-:-:S02]  /*1da80*/  MOV R12, R26 ;  /* 0x0000001a000c7202 */ /* 0x000fc40000000f00 */
[----:B------:R-:W-:Y:S01]  /*1da90*/  MOV R13, R27 ;  /* 0x0000001b000d7202 */ /* 0x000fe20000000f00 */
[C---:B------:R-:W-:Y:S01]  /*1daa0*/  HMMA.16816.F32 R180, R128.reuse, R172, R40 ;  /* 0x000000ac80b4723c */ /* 0x040fe20000001828 */
[----:B------:R-:W2:Y:S05]  /*1dab0*/  LDSM.16.MT88.4 R24, [R220+0x15000] ;  /* 0x01500000dc18783b */ /* 0x000eaa0000004200 */
[C---:B------:R-:W-:Y:S01]  /*1dac0*/  HMMA.16816.F32 R40, R128.reuse, R174, R36 ;  /* 0x000000ae8028723c */ /* 0x040fe20000001824 */
[----:B------:R-:W3:Y:S05]  /*1dad0*/  LDSM.16.MT88.4 R36, [R218+0x15000] ;  /* 0x01500000da24783b */ /* 0x000eea0000004200 */
[C---:B------:R-:W-:Y:S06]  /*1dae0*/  HMMA.16816.F32 R48, R128.reuse, R14, R44 ;  /* 0x0000000e8030723c */ /* 0x040fec000000182c */
[----:B-1----:R-:W-:Y:S01]  /*1daf0*/  HMMA.16816.F32 R32, R128, R16, R64 ;  /* 0x000000108020723c */ /* 0x002fe20000001840 */
[----:B------:R-:W-:-:S02]  /*1db00*/  MOV R15, R28 ;  /* 0x0000001c000f7202 */ /* 0x000fc40000000f00 */
[----:B------:R-:W-:Y:S02]  /*1db10*/  MOV R44, R20 ;  /* 0x00000014002c7202 */ /* 0x000fe40000000f00 */
[----:B------:R-:W-:Y:S01]  /*1db20*/  MOV R45, R21 ;  /* 0x00000015002d7202 */ /* 0x000fe20000000f00 */
[----:B------:R-:W-:Y:S01]  /*1db30*/  HMMA.16816.F32 R64, R128, R18, R60 ;  /* 0x000000128040723c */ /* 0x000fe2000000183c */
[----:B------:R-:W-:Y:S01]  /*1db40*/  MOV R46, R22 ;  /* 0x00000016002e7202 */ /* 0x000fe20000000f00 */
[----:B------:R-:W-:Y:S01]  /*1db50*/  LDSM.16.MT88.4 R16, [R216+0x15000] ;  /* 0x01500000d810783b */ /* 0x000fe20000004200 */
[----:B------:R-:W-:-:S03]  /*1db60*/  MOV R47, R23 ;  /* 0x00000017002f7202 */ /* 0x000fc60000000f00 */
[----:B------:R-:W1:Y:S01]  /*1db70*/  LDSM.16.MT88.4 R20, [R217+0x15000] ;  /* 0x01500000d914783b */ /* 0x000e620000004200 */
[----:B------:R-:W-:Y:S02]  /*1db80*/  MOV R63, R29 ;  /* 0x0000001d003f7202 */ /* 0x000fe40000000f00 */
[----:B------:R-:W-:Y:S02]  /*1db90*/  MOV R62, R30 ;  /* 0x0000001e003e7202 */ /* 0x000fe40000000f00 */
[----:B------:R-:W-:Y:S01]  /*1dba0*/  MOV R61, R31 ;  /* 0x0000001f003d7202 */ /* 0x000fe20000000f00 */
[C---:B------:R-:W-:Y:S06]  /*1dbb0*/  HMMA.16816.F32 R172, R128.reuse, R8, R56 ;  /* 0x0000000880ac723c */ /* 0x040fec0000001838 */
[C---:B--2---:R-:W-:Y:S06]  /*1dbc0*/  HMMA.16816.F32 R28, R128.reuse, R24, R72 ;  /* 0x00000018801c723c */ /* 0x044fec0000001848 */
[C---:B------:R-:W-:Y:S06]  /*1dbd0*/  HMMA.16816.F32 R72, R128.reuse, R26, R68 ;  /* 0x0000001a8048723c */ /* 0x040fec0000001844 */
[----:B------:R-:W-:Y:S01]  /*1dbe0*/  HMMA.16816.F32 R56, R128, R10, R52 ;  /* 0x0000000a8038723c */ /* 0x000fe20000001834 */
[----:B------:R-:W-:Y:S01]  /*1dbf0*/  MOV R71, R15 ;  /* 0x0000000f00477202 */ /* 0x000fe20000000f00 */
[----:B------:R-:W-:Y:S01]  /*1dc00*/  LDSM.16.MT88.4 R8, [R217+0x17000] ;  /* 0x01700000d908783b */ /* 0x000fe20000004200 */
[----:B------:R-:W-:-:S02]  /*1dc10*/  MOV R69, R12 ;  /* 0x0000000c00457202 */ /* 0x000fc40000000f00 */
[----:B------:R-:W-:Y:S01]  /*1dc20*/  MOV R68, R13 ;  /* 0x0000000d00447202 */ /* 0x000fe20000000f00 */
[C---:B---3--:R-:W-:Y:S01]  /*1dc30*/  HMMA.16816.F32 R24, R128.reuse, R36, R80 ;  /* 0x000000248018723c */ /* 0x048fe20000001850 */
[----:B------:R-:W2:Y:S04]  /*1dc40*/  LDSM.16.MT88.4 R12, [R220+0x17000] ;  /* 0x01700000dc0c783b */ /* 0x000ea80000004200 */
[----:B------:R-:W-:Y:S01]  /*1dc50*/  LDSM.16.MT88.4 R52, [R218+0x17000] ;  /* 0x01700000da34783b */ /* 0x000fe20000004200 */
[----:B------:R-:W-:Y:S03]  /*1dc60*/  HMMA.16816.F32 R80, R128, R38, R76 ;  /* 0x000000268050723c */ /* 0x000fe6000000184c */
[----:B------:R-:W3:Y:S01]  /*1dc70*/  LDSM.16.MT88.4 R36, [R216+0x17000] ;  /* 0x01700000d824783b */ /* 0x000ee20000004200 */
[----:B------:R-:W-:-:S03]  /*1dc80*/  MOV R70, R44 ;  /* 0x0000002c00467202 */ /* 0x000fc60000000f00 */
[----:B------:R-:W-:Y:S02]  /*1dc90*/  MOV R77, R45 ;  /* 0x0000002d004d7202 */ /* 0x000fe40000000f00 */
[----:B------:R-:W-:Y:S02]  /*1dca0*/  MOV R78, R46 ;  /* 0x0000002e004e7202 */ /* 0x000fe40000000f00 */
[----:B------:R-:W-:Y:S02]  /*1dcb0*/  MOV R79, R47 ;  /* 0x0000002f004f7202 */ /* 0x000fe40000000f00 */
[----:B------:R-:W4:Y:S01]  /*1dcc0*/  LDSM.16.MT88.4 R44, [R220+0x11800] ;  /* 0x01180000dc2c783b */ /* 0x000f220000004200 */
        /* <DEDUP_REMOVED lines=8> */
[----:B------:R-:W-:Y:S08]  /*1dd50*/  MUFU.EX2 R197, R197 ;  /* 0x000000c500c57308 */ /* 0x000ff00000000800 */
[----:B------:R-:W5:Y:S08]  /*1dd60*/  MUFU.EX2 R198, R198 ;  /* 0x000000c600c67308 */ /* 0x000f700000000800 */
[----:B------:R-:W-:Y:S08]  /*1dd70*/  MUFU.EX2 R194, R60 ;  /* 0x0000003c00c27308 */ /* 0x000ff00000000800 */
[----:B------:R-:W-:Y:S08]  /*1dd80*/  MUFU.EX2 R196, R196 ;  /* 0x000000c400c47308 */ /* 0x000ff00000000800 */
[----:B------:R-:W-:Y:S08]  /*1dd90*/  MUFU.EX2 R195, R195 ;  /* 0x000000c300c37308 */ /* 0x000ff00000000800 */
[----:B------:R-:W4:Y:S08]  /*1dda0*/  MUFU.EX2 R246, R246 ;  /* 0x000000f600f67308 */ /* 0x000f300000000800 */
[----:B------:R-:W-:Y:S08]  /*1ddb0*/  MUFU.EX2 R190, R190 ;  /* 0x000000be00be7308 */ /* 0x000ff00000000800 */
[----:B------:R-:W4:Y:S01]  /*1ddc0*/  MUFU.EX2 R189, R189 ;  /* 0x000000bd00bd7308 */ /* 0x000f220000000800 */
[C---:B-1----:R-:W-:Y:S06]  /*1ddd0*/  HMMA.16816.F32 R84, R128.reuse, R20, R84 ;  /* 0x000000148054723c */ /* 0x042fec0000001854 */
[C---:B------:R-:W-:Y:S06]  /*1dde0*/  HMMA.16816.F32 R20, R128.reuse, R22, R92 ;  /* 0x000000168014723c */ /* 0x040fec000000185c */
[C---:B------:R-:W-:Y:S06]  /*1ddf0*/  HMMA.16816.F32 R92, R128.reuse, R16, R88 ;  /* 0x00000010805c723c */ /* 0x040fec0000001858 */
[C---:B------:R-:W-:Y:S06]  /*1de00*/  HMMA.16816.F32 R16, R128.reuse, R18, R100 ;  /* 0x000000128010723c */ /* 0x040fec0000001864 */
[C---:B--2---:R-:W-:Y:S06]  /*1de10*/  HMMA.16816.F32 R100, R128.reuse, R12, R96 ;  /* 0x0000000c8064723c */ /* 0x044fec0000001860 */
[C---:B------:R-:W-:Y:S06]  /*1de20*/  HMMA.16816.F32 R104, R128.reuse, R14, R104 ;  /* 0x0000000e8068723c */ /* 0x040fec0000001868 */
[C---:B------:R-:W-:Y:S06]  /*1de30*/  HMMA.16816.F32 R116, R128.reuse, R8, R116 ;  /* 0x000000088074723c */ /* 0x040fec0000001874 */
[C---:B---3--:R-:W-:Y:S01]  /*1de40*/  HMMA.16816.F32 R4, R128.reuse, R38, R4 ;  /* 0x000000268004723c */ /* 0x048fe20000001804 */
[----:B------:R-:W-:Y:S01]  /*1de50*/  MOV R192, R78 ;  /* 0x0000004e00c07202 */ /* 0x000fe20000000f00 */
[----:B------:R-:W-:Y:S04]  /*1de60*/  LDSM.16.MT88.4 R96, [R216+0x15800] ;  /* 0x01580000d860783b */ /* 0x000fe80000004200 */
[C---:B------:R-:W-:Y:S06]  /*1de70*/  HMMA.16816.F32 R12, R128.reuse, R52, R112 ;  /* 0x00000034800c723c */ /* 0x040fec0000001870 */
[C---:B------:R-:W-:Y:S06]  /*1de80*/  HMMA.16816.F32 R8, R128.reuse, R10, R124 ;  /* 0x0000000a8008723c */ /* 0x040fec000000187c */
[C---:B------:R-:W-:Y:S01]  /*1de90*/  HMMA.16816.F32 R112, R128.reuse, R54, R108 ;  /* 0x000000368070723c */ /* 0x040fe2000000186c */
[----:B------:R-:W-:Y:S01]  /*1dea0*/  MOV R193, R79 ;  /* 0x0000004f00c17202 */ /* 0x000fe20000000f00 */
[----:B------:R-:W1:Y:S04]  /*1deb0*/  LDSM.16.MT88.4 R52, [R218+0x11800] ;  /* 0x01180000da34783b */ /* 0x000e680000004200 */
[----:B------:R-:W-:Y:S01]  /*1dec0*/  HMMA.16816.F32 R124, R128, R36, R120 ;  /* 0x00000024807c723c */ /* 0x000fe20000001878 */
[----:B------:R-:W-:Y:S01]  /*1ded0*/  MOV R78, R61 ;  /* 0x0000003d004e7202 */ /* 0x000fe20000000f00 */
[----:B------:R-:W2:Y:S01]  /*1dee0*/  LDSM.16.MT88.4 R36, [R216+0x11800] ;  /* 0x01180000d824783b */ /* 0x000ea20000004200 */
[----:B------:R-:W-:-:S02]  /*1def0*/  MOV R79, R62 ;  /* 0x0000003e004f7202 */ /* 0x000fc40000000f00 */
[----:B------:R-:W-:Y:S01]  /*1df00*/  MOV R89, R63 ;  /* 0x0000003f00597202 */ /* 0x000fe20000000f00 */
[----:B------:R-:W-:Y:S01]  /*1df10*/  LDSM.16.MT88.4 R108, [R218+0x15800] ;  /* 0x01580000da6c783b */ /* 0x000fe20000004200 */
[----:B-----5:R-:W-:Y:S02]  /*1df20*/  F2FP.F16.F32.PACK_AB R128, R198, R197 ;  /* 0x000000c5c680723e */ /* 0x020fe400000000ff */
[----:B----4-:R-:W-:Y:S01]  /*1df30*/  F2FP.F16.F32.PACK_AB R129, R246, R195 ;  /* 0x000000c3f681723e */ /* 0x010fe200000000ff */
[----:B------:R-:W3:Y:S01]  /*1df40*/  LDSM.16.MT88.4 R60, [R217+0x11800] ;  /* 0x01180000d93c783b */ /* 0x000ee20000004200 */
[----:B------:R-:W-:Y:S02]  /*1df50*/  F2FP.F16.F32.PACK_AB R130, R196, R194 ;  /* 0x000000c2c482723e */ /* 0x000fe400000000ff */
[----:B------:R-:W-:Y:S01]  /*1df60*/  F2FP.F16.F32.PACK_AB R131, R189, R190 ;  /* 0x000000bebd83723e */ /* 0x000fe200000000ff */
[----:B------:R-:W-:Y:S06]  /*1df70*/  LDSM.16.MT88.4 R120, [R217+0x17800] ;  /* 0x01780000d978783b */ /* 0x000fec0000004200 */
[C---:B------:R-:W-:Y:S06]  /*1df80*/  HMMA.16816.F32 R160, R128.reuse, R44, R160 ;  /* 0x0000002c80a0723c */ /* 0x040fec00000018a0 */
[----:B------:R-:W-:Y:S01]  /*1df90*/  HMMA.16816.F32 R156, R128, R46, R156 ;  /* 0x0000002e809c723c */ /* 0x000fe2000000189c */
[----:B------:R-:W4:Y:S01]  /*1dfa0*/  LDSM.16.MT88.4 R44, [R220+0x13800] ;  /* 0x01380000dc2c783b */ /* 0x000f220000004200 */
[----:B------:R-:W-:-:S02]  /*1dfb0*/  MOV R191, R77 ;  /* 0x0000004d00bf7202 */ /* 0x000fc40000000f00 */
[----:B------:R-:W-:Y:S02]  /*1dfc0*/  MOV R76, R70 ;  /* 0x00000046004c7202 */ /* 0x000fe40000000f00 */
[----:B------:R-:W-:Y:S02]  /*1dfd0*/  MOV R77, R71 ;  /* 0x00000047004d7202 */ /* 0x000fe40000000f00 */
[----:B------:R-:W-:Y:S01]  /*1dfe0*/  MOV R91, R68 ;  /* 0x00000044005b7202 */ /* 0x000fe20000000f00 */
[C---:B-1----:R-:W-:Y:S01]  /*1dff0*/  HMMA.16816.F32 R152, R128.reuse, R52, R152 ;  /* 0x000000348098723c */ /* 0x042fe20000001898 */
[----:B------:R-:W-:Y:S02]  /*1e000*/  MOV R90, R69 ;  /* 0x00000045005a7202 */ /* 0x000fe40000000f00 */
[----:B------:R-:W-:Y:S03]  /*1e010*/  LDSM.16.MT88.4 R68, [R216+0x13800] ;  /* 0x01380000d844783b */ /* 0x000fe60000004200 */
[C---:B------:R-:W-:Y:S01]  /*1e020*/  HMMA.16816.F32 R148, R128.reuse, R54, R148 ;  /* 0x000000368094723c */ /* 0x040fe20000001894 */
[----:B------:R-:W1:Y:S05]  /*1e030*/  LDSM.16.MT88.4 R52, [R218+0x13800] ;  /* 0x01380000da34783b */ /* 0x000e6a0000004200 */
[C---:B--2---:R-:W-:Y:S06]  /*1e040*/  HMMA.16816.F32 R136, R128.reuse, R36, R136 ;  /* 0x000000248088723c */ /* 0x044fec0000001888 */
[C---:B---3--:R-:W-:Y:S06]  /*1e050*/  HMMA.16816.F32 R144, R128.reuse, R60, R144 ;  /* 0x0000003c8090723c */ /* 0x048fec0000001890 */
[C---:B------:R-:W-:Y:S01]  /*1e060*/  HMMA.16816.F32 R140, R128.reuse, R62, R140 ;  /* 0x0000003e808c723c */ /* 0x040fe2000000188c */
[----:B------:R-:W2:Y:S05]  /*1e070*/  LDSM.16.MT88.4 R60, [R217+0x13800] ;  /* 0x01380000d93c783b */ /* 0x000eaa0000004200 */
[C---:B------:R-:W-:Y:S06]  /*1e080*/  HMMA.16816.F32 R132, R128.reuse, R38, R132 ;  /* 0x000000268084723c */ /* 0x040fec0000001884 */
[----:B----4-:R-:W-:Y:S07]  /*1e090*/  HMMA.16816.F32 R36, R128, R44, R180 ;  /* 0x0000002c8024723c */ /* 0x010fee00000018b4 */
[----:B------:R-:W-:-:S02]  /*1e0a0*/  MOV R183, R76 ;  /* 0x0000004c00b77202 */ /* 0x000fc40000000f00 */
[----:B------:R-:W-:Y:S02]  /*1e0b0*/  MOV R182, R77 ;  /* 0x0000004d00b67202 */ /* 0x000fe40000000f00 */
[----:B------:R-:W-:Y:S02]  /*1e0c0*/  MOV R181, R78 ;  /* 0x0000004e00b57202 */ /* 0x000fe40000000f00 */
[----:B------:R-:W-:Y:S02]  /*1e0d0*/  MOV R180, R79 ;  /* 0x0000004f00b47202 */ /* 0x000fe40000000f00 */
[----:B------:R-:W3:Y:S01]  /*1e0e0*/  LDSM.16.MT88.4 R76, [R220+0x15800] ;  /* 0x01580000dc4c783b */ /* 0x000ee20000004200 */
[----:B------:R-:W-:Y:S01]  /*1e0f0*/  HMMA.16816.F32 R40, R128, R46, R40 ;  /* 0x0000002e8028723c */ /* 0x000fe20000001828 */
[----:B------:R-:W-:Y:S01]  /*1e100*/  FFMA.FTZ R164, R247, R164, R188 ;  /* 0x000000a4f7a47223 */ /* 0x000fe200000100bc */
[----:B------:R-:W-:-:S04]  /*1e110*/  FFMA.FTZ R3, R245, R3, R170 ;  /* 0x00000003f5037223 */ /* 0x000fc800000100aa */
[C---:B-1----:R-:W-:Y:S06]  /*1e120*/  HMMA.16816.F32 R44, R128.reuse, R52, R176 ;  /* 0x00000034802c723c */ /* 0x042fec00000018b0 */
[----:B------:R-:W-:Y:S01]  /*1e130*/  HMMA.16816.F32 R48, R128, R54, R48 ;  /* 0x000000368030723c */ /* 0x000fe20000001830 */
[----:B------:R-:W-:Y:S02]  /*1e140*/  MOV R179, R89 ;  /* 0x0000005900b37202 */ /* 0x000fe40000000f00 */
[----:B------:R-:W-:-:S03]  /*1e150*/  MOV R178, R90 ;  /* 0x0000005a00b27202 */ /* 0x000fc60000000f00 */
[C---:B--2---:R-:W-:Y:S01]  /*1e160*/  HMMA.16816.F32 R52, R128.reuse, R60, R172 ;  /* 0x0000003c8034723c */ /* 0x044fe200000018ac */
[----:B------:R-:W-:Y:S02]  /*1e170*/  MOV R177, R91 ;  /* 0x0000005b00b17202 */ /* 0x000fe40000000f00 */
[----:B------:R-:W1:Y:S03]  /*1e180*/  LDSM.16.MT88.4 R88, [R217+0x15800] ;  /* 0x01580000d958783b */ /* 0x000e660000004200 */
[C---:B------:R-:W-:Y:S06]  /*1e190*/  HMMA.16816.F32 R56, R128.reuse, R62, R56 ;  /* 0x0000003e8038723c */ /* 0x040fec0000001838 */
[C---:B------:R-:W-:Y:S06]  /*1e1a0*/  HMMA.16816.F32 R60, R128.reuse, R68, R32 ;  /* 0x00000044803c723c */ /* 0x040fec0000001820 */
[----:B------:R-:W-:Y:S01]  /*1e1b0*/  HMMA.16816.F32 R64, R128, R70, R64 ;  /* 0x000000468040723c */ /* 0x000fe20000001840 */
[----:B------:R-:W-:-:S05]  /*1e1c0*/  FADD.FTZ R171, R171, R164 ;  /* 0x000000a4abab7221 */ /* 0x000fca0000010000 */
[C---:B---3--:R-:W-:Y:S01]  /*1e1d0*/  HMMA.16816.F32 R68, R128.reuse, R76, R28 ;  /* 0x0000004c8044723c */ /* 0x048fe2000000181c */
[----:B------:R-:W2:Y:S05]  /*1e1e0*/  LDSM.16.MT88.4 R28, [R220+0x17800] ;  /* 0x01780000dc1c783b */ /* 0x000eaa0000004200 */
[----:B------:R-:W-:Y:S01]  /*1e1f0*/  HMMA.16816.F32 R72, R128, R78, R72 ;  /* 0x0000004e8048723c */ /* 0x000fe20000001848 */
[----:B------:R-:W-:-:S05]  /*1e200*/  FADD.FTZ R3, R2, R3 ;  /* 0x0000000302037221 */ /* 0x000fca0000010000 */
[C---:B------:R-:W-:Y:S06]  /*1e210*/  HMMA.16816.F32 R92, R128.reuse, R96, R92 ;  /* 0x00000060805c723c */ /* 0x040fec000000185c */
[C---:B------:R-:W-:Y:S01]  /*1e220*/  HMMA.16816.F32 R76, R128.reuse, R108, R24 ;  /* 0x0000006c804c723c */ /* 0x040fe20000001818 */
[----:B------:R-:W3:Y:S05]  /*1e230*/  LDSM.16.MT88.4 R24, [R218+0x17800] ;  /* 0x01780000da18783b */ /* 0x000eea0000004200 */
        /* <DEDUP_REMOVED lines=21> */
[----:B-1----:R-:W-:Y:S01]  /*1e390*/  HMMA.16816.F32 R84, R128, R88, R84 ;  /* 0x000000588054723c */ /* 0x002fe20000001854 */
[----:B------:R-:W-:Y:S01]  /*1e3a0*/  FADD.FTZ R0, R192, R0 ;  /* 0x00000000c0007221 */ /* 0x000fe20000010000 */
[----:B------:R-:W-:-:S04]  /*1e3b0*/  FADD.FTZ R2, R191, R2 ;  /* 0x00000002bf027221 */ /* 0x000fc80000010000 */
[C---:B------:R-:W-:Y:S06]  /*1e3c0*/  HMMA.16816.F32 R116, R128.reuse, R120, R116 ;  /* 0x000000788074723c */ /* 0x040fec0000001874 */
[C---:B------:R-:W-:Y:S06]  /*1e3d0*/  HMMA.16816.F32 R88, R128.reuse, R90, R20 ;  /* 0x0000005a8058723c */ /* 0x040fec0000001814 */
[C---:B--2---:R-:W-:Y:S06]  /*1e3e0*/  HMMA.16816.F32 R100, R128.reuse, R28, R100 ;  /* 0x0000001c8064723c */ /* 0x044fec0000001864 */
[C---:B------:R-:W-:Y:S06]  /*1e3f0*/  HMMA.16816.F32 R104, R128.reuse, R30, R104 ;  /* 0x0000001e8068723c */ /* 0x040fec0000001868 */
[C---:B---3--:R-:W-:Y:S06]  /*1e400*/  HMMA.16816.F32 R108, R128.reuse, R24, R12 ;  /* 0x00000018806c723c */ /* 0x048fec000000180c */
[C---:B------:R-:W-:Y:S06]  /*1e410*/  HMMA.16816.F32 R112, R128.reuse, R26, R112 ;  /* 0x0000001a8070723c */ /* 0x040fec0000001870 */
[C---:B------:R-:W-:Y:S06]  /*1e420*/  HMMA.16816.F32 R120, R128.reuse, R122, R8 ;  /* 0x0000007a8078723c */ /* 0x040fec0000001808 */
[C---:B----4-:R-:W-:Y:S06]  /*1e430*/  HMMA.16816.F32 R124, R128.reuse, R16, R124 ;  /* 0x00000010807c723c */ /* 0x050fec000000187c */
[----:B------:R-:W-:Y:S01]  /*1e440*/  HMMA.16816.F32 R128, R128, R18, R4 ;  /* 0x000000128080723c */ /* 0x000fe20000001804 */
[----:B------:R-:W-:Y:S01]  /*1e450*/  FADD.FTZ R197, R197, R0 ;  /* 0x00000000c5c57221 */ /* 0x000fe20000010000 */
[----:B------:R-:W-:-:S03]  /*1e460*/  FADD.FTZ R195, R195, R2 ;  /* 0x00000002c3c37221 */ /* 0x000fc60000010000 */
[----:B------:R-:W-:Y:S01]  /*1e470*/  FADD.FTZ R197, R198, R197 ;  /* 0x000000c5c6c57221 */ /* 0x000fe20000010000 */
[----:B------:R-:W-:-:S03]  /*1e480*/  FADD.FTZ R195, R246, R195 ;  /* 0x000000c3f6c37221 */ /* 0x000fc60000010000 */
[----:B------:R-:W-:Y:S01]  /*1e490*/  FADD.FTZ R197, R194, R197 ;  /* 0x000000c5c2c57221 */ /* 0x000fe20000010000 */
[----:B------:R-:W-:Y:S01]  /*1e4a0*/  FADD.FTZ R190, R190, R195 ;  /* 0x000000c3bebe7221 */ /* 0x000fe20000010000 */
[----:B------:R-:W-:Y:S02]  /*1e4b0*/  MOV R3, R185 ;  /* 0x000000b900037202 */ /* 0x000fe40000000f00 */
[----:B------:R-:W-:Y:S01]  /*1e4c0*/  FADD.FTZ R247, R196, R197 ;  /* 0x000000c5c4f77221 */ /* 0x000fe20000010000 */
[----:B------:R-:W-:Y:S01]  /*1e4d0*/  FADD.FTZ R245, R189, R190 ;  /* 0x000000bebdf57221 */ /* 0x000fe20000010000 */
[----:B------:R-:W-:-:S09]  /*1e4e0*/  MOV R164, R186 ;  /* 0x000000ba00a47202 */ /* 0x000fd20000000f00 */
.L_x_7931:
[----:B------:R-:W-:Y:S05]  /*1e4f0*/  @!P1 BRA `(.L_x_7940) ;  /* 0x0000004400d49947 */ /* 0x000fea0003800000 */
[C---:B------:R-:W-:Y:S01]  /*1e500*/  SHF.L.U64.HI R246, R168.reuse, 0x5, R169 ;  /* 0x00000005a8f67819 */ /* 0x040fe200000102a9 */
[----:B------:R-:W-:Y:S01]  /*1e510*/  IMAD.SHL.U32 R249, R168, 0x20, RZ ;  /* 0x00000020a8f97824 */ /* 0x000fe200078e00ff */
[C---:B------:R-:W-:Y:S01]  /*1e520*/  SHF.L.U64.HI R248, R166.reuse, 0x5, R167 ;  /* 0x00000005a6f87819 */ /* 0x040fe200000102a7 */
[----:B------:R-:W-:Y:S01]  /*1e530*/  IMAD.SHL.U32 R251, R166, 0x20, RZ ;  /* 0x00000020a6fb7824 */ /* 0x000fe200078e00ff */
[----:B------:R-:W-:Y:S01]  /*1e540*/  MOV R2, R3 ;  /* 0x0000000300027202 */ /* 0x000fe20000000f00 */
[----:B------:R-:W-:-:S07]  /*1e550*/  IMAD.MOV.U32 R0, RZ, RZ, R164 ;  /* 0x000000ffff007224 */ /* 0x000fce00078e00a4 */
.L_x_7949:
        /* <DEDUP_REMOVED lines=19> */
[----:B--2---:R-:W2:Y:S11]  /*1e690*/  LD.E R10, desc[UR4][R164.64+0x170] ;  /* 0x00017004a40a7980 */ /* 0x004eb6000c101900 */
[----:B------:R-:W-:Y:S01]  /*1e6a0*/  @!UPT UIADD3 URZ, URZ, URZ, URZ ;  /* 0x0000003f3f3ff290 */ /* 0x000fe2000fffe03f */
[----:B------:R-:W3:Y:S01]  /*1e6b0*/  LD.E.64 R14, desc[UR10][R164.64+0x28] ;  /* 0x0000280aa40e7980 */ /* 0x000ee2000c101b00 */
        /* <DEDUP_REMOVED lines=15> */
[-C--:B------:R-:W-:Y:S01]  /*1e7b0*/  LOP3.LUT R3, R3, R10.reuse, RZ, 0x3c, !PT ;  /* 0x0000000a03037212 */ /* 0x080fe200078e3cff */
[----:B------:R-:W-:Y:S02]  /*1e7c0*/  IMAD.HI.U32 R9, R9, R13, R8 ;  /* 0x0000000d09097227 */ /* 0x000fe400078e0008 */
[----:B------:R-:W2:Y:S01]  /*1e7d0*/  LD.E.64 R12, desc[UR4][R164.64+0x40] ;  /* 0x00004004a40c7980 */ /* 0x000ea2000c101b00 */
[----:B------:R-:W-:Y:S02]  /*1e7e0*/  ISETP.GE.AND P0, PT, R3, RZ, PT ;  /* 0x000000ff0300720c */ /* 0x000fe40003f06270 */
[----:B------:R-:W-:Y:S01]  /*1e7f0*/  LOP3.LUT R3, RZ, R10, RZ, 0x33, !PT ;  /* 0x0000000aff037212 */ /* 0x000fe200078e33ff */
        /* <DEDUP_REMOVED lines=40> */
.L_x_7942:
[----:B-1----:R-:W-:Y:S02]  /*1ea80*/  R2UR UR4, R166 ;  /* 0x00000000a60472ca */ /* 0x002fe400000e0000 */
[----:B------:R-:W-:Y:S11]  /*1ea90*/  R2UR UR5, R167 ;  /* 0x00000000a70572ca */ /* 0x000ff600000e0000 */
[----:B------:R-:W-:Y:S02]  /*1eaa0*/  @!UPT UIADD3 URZ, URZ, URZ, URZ ;  /* 0x0000003f3f3ff290 */ /* 0x000fe4000fffe03f */
[----:B--2---:R-:W2:Y:S02]  /*1eab0*/  LD.E R10, desc[UR4][R164.64+0x40] ;  /* 0x00004004a40a7980 */ /* 0x004ea4000c101900 */
[----:B--2---:R-:W-:Y:S05]  /*1eac0*/  IMAD.U32 R10, R10, -0x40, RZ ;  /* 0xffffffc00a0a7824 */ /* 0x004fea00078e00ff */
[----:B------:R-:W-:Y:S02]  /*1ead0*/  SHF.R.S32.HI R5, RZ, 0x1f, R10 ;  /* 0x0000001fff057819 */ /* 0x000fe4000001140a */
.L_x_7943:
[----:B------:R-:W-:Y:S05]  /*1eae0*/  BSYNC B0 ;  /* 0x0000000000007941 */ /* 0x000fea0003800000 */
.L_x_7941:
[----:B------:R-:W-:Y:S01]  /*1eaf0*/  R2UR UR38, R166 ;  /* 0x00000000a62672ca */ /* 0x000fe200000e0000 */
[----:B------:R-:W-:Y:S01]  /*1eb00*/  BSSY B1, `(.L_x_7944) ;  /* 0x0000198000017945 */ /* 0x000fe20003800000 */
[C---:B------:R-:W-:Y:S02]  /*1eb10*/  R2UR UR39, R167.reuse ;  /* 0x00000000a72772ca */ /* 0x040fe400000e0000 */
[----:B------:R-:W-:Y:S02]  /*1eb20*/  LEA R238, P0, R10, R238, 0x1 ;  /* 0x000000ee0aee7211 */ /* 0x000fe400078008ff */
[----:B------:R-:W-:Y:S02]  /*1eb30*/  R2UR UR36, R166 ;  /* 0x00000000a62472ca */ /* 0x000fe400000e0000 */
[C---:B------:R-:W-:Y:S02]  /*1eb40*/  R2UR UR37, R167.reuse ;  /* 0x00000000a72572ca */ /* 0x040fe400000e0000 */
[----:B------:R-:W-:Y:S02]  /*1eb50*/  LEA.HI.X R239, R10, R239, R5, 0x1, P0 ;  /* 0x000000ef0aef7211 */ /* 0x000fe400000f0c05 */
[C---:B------:R-:W-:Y:S02]  /*1eb60*/  R2UR UR34, R166.reuse ;  /* 0x00000000a62272ca */ /* 0x040fe400000e0000 */
[C---:B------:R-:W-:Y:S01]  /*1eb70*/  R2UR UR35, R167.reuse ;  /* 0x00000000a72372ca */ /* 0x040fe200000e0000 */
[----:B------:R-:W-:Y:S01]  /*1eb80*/  @!PT LDS RZ, [RZ] ;  /* 0x00000000fffff984 */ /* 0x000fe20000000800 */
[----:B------:R-:W-:Y:S01]  /*1eb90*/  @!PT LDS RZ, [RZ] ;  /* 0x00000000fffff984 */ /* 0x000fe20000000800 */
[----:B------:R-:W-:Y:S01]  /*1eba0*/  @!PT LDS RZ, [RZ] ;  /* 0x00000000fffff984 */ /* 0x000fe20000000800 */
[----:B------:R-:W-:Y:S01]  /*1ebb0*/  LDGSTS.E.BYPASS.LTC128B.128 [R241+0x10000], desc[UR38][R238.64] ;  /* 0x10000000eef17fae */ /* 0x000fe2000b901d66 */
[C---:B------:R-:W-:Y:S02]  /*1ebc0*/  R2UR UR32, R166.reuse ;  /* 0x00000000a62072ca */ /* 0x040fe400000e0000 */
[C---:B------:R-:W-:Y:S02]  /*1ebd0*/  R2UR UR33, R167.reuse ;  /* 0x00000000a72172ca */ /* 0x040fe400000e0000 */
[C---:B------:R-:W-:Y:S01]  /*1ebe0*/  R2UR UR30, R166.reuse ;  /* 0x00000000a61e72ca */ /* 0x040fe200000e0000 */
[----:B------:R-:W-:Y:S01]  /*1ebf0*/  LDGSTS.E.BYPASS.LTC128B.128 [R241+0x12000], desc[UR36][R238.64+0x80] ;  /* 0x12000080eef17fae */ /* 0x000fe2000b901d64 */
[----:B------:R-:W-:Y:S02]  /*1ec00*/  R2UR UR31, R167 ;  /* 0x00000000a71f72ca */ /* 0x000fe400000e0000 */
[----:B------:R-:W-:Y:S02]  /*1ec10*/  IADD3 R6, P0, R249, R238, RZ ;  /* 0x000000eef9067210 */ /* 0x000fe40007f1e0ff */
[----:B------:R-:W-:Y:S01]  /*1ec20*/  R2UR UR28, R166 ;  /* 0x00000000a61c72ca */ /* 0x000fe200000e0000 */
[----:B------:R-:W-:Y:S01]  /*1ec30*/  LDGSTS.E.BYPASS.LTC128B.128 [R241+0x14000], desc[UR34][R238.64+0x100] ;  /* 0x14000100eef17fae */ /* 0x000fe2000b901d62 */
[C---:B------:R-:W-:Y:S01]  /*1ec40*/  R2UR UR29, R167.reuse ;  /* 0x00000000a71d72ca */ /* 0x040fe200000e0000 */
[----:B------:R-:W-:Y:S01]  /*1ec50*/  IMAD.X R7, R246, 0x1, R239, P0 ;  /* 0x00000001f6077824 */ /* 0x000fe200000e06ef */
[C---:B------:R-:W-:Y:S01]  /*1ec60*/  R2UR UR26, R166.reuse ;  /* 0x00000000a61a72ca */ /* 0x040fe200000e0000 */
[----:B------:R-:W-:Y:S01]  /*1ec70*/  LDGSTS.E.BYPASS.LTC128B.128 [R241+0x16000], desc[UR32][R238.64+0x180] ;  /* 0x16000180eef17fae */ /* 0x000fe2000b901d60 */
[C---:B------:R-:W-:Y:S02]  /*1ec80*/  R2UR UR27, R167.reuse ;  /* 0x00000000a71b72ca */ /* 0x040fe400000e0000 */
[C---:B------:R-:W-:Y:S01]  /*1ec90*/  R2UR UR24, R166.reuse ;  /* 0x00000000a61872ca */ /* 0x040fe200000e0000 */
[----:B------:R-:W-:Y:S01]  /*1eca0*/  LDGSTS.E.BYPASS.LTC128B.128 [R241+0x10800], desc[UR30][R6.64] ;  /* 0x1080000006f17fae */ /* 0x000fe2000b901d5e */
[C---:B------:R-:W-:Y:S02]  /*1ecb0*/  R2UR UR25, R167.reuse ;  /* 0x00000000a71972ca */ /* 0x040fe400000e0000 */
[C---:B------:R-:W-:Y:S02]  /*1ecc0*/  R2UR UR22, R166.reuse ;  /* 0x00000000a61672ca */ /* 0x040fe400000e0000 */
[----:B------:R-:W-:Y:S01]  /*1ecd0*/  R2UR UR23, R167 ;  /* 0x00000000a71772ca */ /* 0x000fe200000e0000 */
[----:B------:R-:W-:Y:S01]  /*1ece0*/  LDGSTS.E.BYPASS.LTC128B.128 [R241+0x12800], desc[UR28][R6.64+0x80] ;  /* 0x1280008006f17fae */ /* 0x000fe2000b901d5c */
        /* <DEDUP_REMOVED lines=20> */
[----:B------:R1:W-:Y:S01]  /*1ee30*/  LDGSTS.E.BYPASS.LTC128B.128 [R241+0x17000], desc[UR16][R4.64+0x180] ;  /* 0x1700018004f17fae */ /* 0x0003e2000b901d50 */
[C---:B------:R-:W-:Y:S02]  /*1ee40*/  R2UR UR11, R167.reuse ;  /* 0x00000000a70b72ca */ /* 0x040fe400000e0000 */
[----:B------:R-:W-:Y:S01]  /*1ee50*/  R2UR UR4, R166 ;  /* 0x00000000a60472ca */ /* 0x000fe200000e0000 */
[----:B------:R-:W-:Y:S01]  /*1ee60*/  LDGSTS.E.BYPASS.LTC128B.128 [R241+0x11800], desc[UR14][R12.64] ;  /* 0x118000000cf17fae */ /* 0x000fe2000b901d4e */
[----:B------:R-:W-:Y:S02]  /*1ee70*/  R2UR UR5, R167 ;  /* 0x00000000a70572ca */ /* 0x000fe400000e0000 */
[----:B------:R-:W-:Y:S03]  /*1ee80*/  ISETP.GT.AND P0, PT, R234, R227, PT ;  /* 0x000000e3ea00720c */ /* 0x000fe60003f04270 */
        /* <DEDUP_REMOVED lines=17> */
[C---:B------:R-:W-:Y:S06]  /*1efa0*/  HMMA.16816.F32 R8, R32.reuse, R10, RZ ;  /* 0x0000000a2008723c */ /* 0x040fec00000018ff */
[C---:B--2---:R-:W-:Y:S06]  /*1efb0*/  HMMA.16816.F32 R12, R32.reuse, R16, RZ ;  /* 0x00000010200c723c */ /* 0x044fec00000018ff */
        /* <DEDUP_REMOVED lines=187> */
[C---:B-1----:R-:W-:Y:S06]  /*1fb70*/  HMMA.16816.F32 R4, R168.reuse, R172, R4 ;  /* 0x000000aca804723c */ /* 0x042fec0000001804 */
[C---:B------:R-:W-:Y:S06]  /*1fb80*/  HMMA.16816.F32 R8, R168.reuse, R174, R8 ;  /* 0x000000aea808723c */ /* 0x040fec0000001808 */
        /* <DEDUP_REMOVED lines=14> */
[C---:B------:R-:W-:Y:S02]  /*1fc70*/  R2UR UR4, R166.reuse ;  /* 0x00000000a60472ca */ /* 0x040fe400000e0000 */
[C---:B------:R-:W-:Y:S02]  /*1fc80*/  R2UR UR5, R167.reuse ;  /* 0x00000000a70572ca */ /* 0x040fe400000e0000 */
[C---:B------:R-:W-:Y:S02]  /*1fc90*/  R2UR UR12, R166.reuse ;  /* 0x00000000a60c72ca */ /* 0x040fe400000e0000 */
[C---:B------:R-:W-:Y:S02]  /*1fca0*/  R2UR UR13, R167.reuse ;  /* 0x00000000a70d72ca */ /* 0x040fe400000e0000 */
[C---:B------:R-:W-:Y:S02]  /*1fcb0*/  R2UR UR14, R166.reuse ;  /* 0x00000000a60e72ca */ /* 0x040fe400000e0000 */
[C---:B------:R-:W-:Y:S02]  /*1fcc0*/  R2UR UR15, R167.reuse ;  /* 0x00000000a70f72ca */ /* 0x040fe400000e0000 */
[----:B------:R-:W-:Y:S02]  /*1fcd0*/  R2UR UR10, R166 ;  /* 0x00000000a60a72ca */ /* 0x000fe400000e0000 */
[----:B------:R-:W-:Y:S01]  /*1fce0*/  R2UR UR11, R167 ;  /* 0x00000000a70b72ca */ /* 0x000fe200000e0000 */
[----:B------:R-:W2:Y:S02]  /*1fcf0*/  LD.E R176, desc[UR4][R164.64+0x170] ;  /* 0x00017004a4b07980 */ /* 0x000ea4000c101900 */
        /* <DEDUP_REMOVED lines=8> */
[C---:B------:R-:W-:Y:S01]  /*1fd80*/  VIADD R173, R3.reuse, 0xffffffc0 ;  /* 0xffffffc003ad7836 */ /* 0x040fe20000000000 */
[----:B------:R-:W-:Y:S02]  /*1fd90*/  IABS R170, R3 ;  /* 0x0000000300aa7213 */ /* 0x000fe40000000000 */
[-C--:B------:R-:W-:Y:S01]  /*1fda0*/  LOP3.LUT R3, R3, R176.reuse, RZ, 0x3c, !PT ;  /* 0x000000b003037212 */ /* 0x080fe200078e3cff */
[--C-:B-1----:R-:W-:Y:S02]  /*1fdb0*/  IMAD.MOV R168, RZ, RZ, -R175.reuse ;  /* 0x000000ffffa87224 */ /* 0x102fe400078e0aaf */
[----:B------:R-:W-:Y:S02]  /*1fdc0*/  IMAD.MOV.U32 R174, RZ, RZ, RZ ;  /* 0x000000ffffae7224 */ /* 0x000fe400078e00ff */
[----:B------:R-:W-:Y:S01]  /*1fdd0*/  IMAD R177, R168, R171, RZ ;  /* 0x000000aba8b17224 */ /* 0x000fe200078e02ff */
[----:B------:R-:W-:Y:S02]  /*1fde0*/  IABS R168, R173 ;  /* 0x000000ad00a87213 */ /* 0x000fe40000000000 */
[----:B------:R-:W-:Y:S01]  /*1fdf0*/  LOP3.LUT R173, R173, R176, RZ, 0x3c, !PT ;  /* 0x000000b0adad7212 */ /* 0x000fe200078e3cff */
[----:B------:R-:W-:Y:S03]  /*1fe00*/  IMAD.HI.U32 R175, R175, R177, R174 ;  /* 0x000000b1afaf7227 */ /* 0x000fe600078e00ae */
[----:B------:R-:W-:Y:S03]  /*1fe10*/  ISETP.GE.AND P0, PT, R173, RZ, PT ;  /* 0x000000ffad00720c */ /* 0x000fe60003f06270 */
[C---:B------:R-:W-:Y:S04]  /*1fe20*/  IMAD.HI.U32 R172, R175.reuse, R168, RZ ;  /* 0x000000a8afac7227 */ /* 0x040fe800078e00ff */
[----:B------:R-:W-:Y:S04]  /*1fe30*/  IMAD.HI.U32 R174, R175, R170, RZ ;  /* 0x000000aaafae7227 */ /* 0x000fe800078e00ff */
[-C--:B------:R-:W-:Y:S02]  /*1fe40*/  IMAD R168, R172, R169.reuse, R168 ;  /* 0x000000a9aca87224 */ /* 0x080fe400078e02a8 */
[----:B------:R-:W-:Y:S01]  /*1fe50*/  IMAD R170, R174, R169, R170 ;  /* 0x000000a9aeaa7224 */ /* 0x000fe200078e02aa */
[----:B------:R-:W-:Y:S02]  /*1fe60*/  LOP3.LUT R169, RZ, R176, RZ, 0x33, !PT ;  /* 0x000000b0ffa97212 */ /* 0x000fe400078e33ff */
        /* <DEDUP_REMOVED lines=15> */
[----:B------:R-:W-:Y:S01]  /*1ff60*/  SEL R169, R169, R174, !P2 ;  /* 0x000000aea9a97207 */ /* 0x000fe20005000000 */
[----:B------:R-:W2:Y:S01]  /*1ff70*/  LD.E.64 R172, desc[UR4][R164.64+0x38] ;  /* 0x00003804a4ac7980 */ /* 0x000ea2000c101b00 */
[-C--:B------:R-:W-:Y:S02]  /*1ff80*/  LEA R180, P1, R171, R236.reuse, 0x2 ;  /* 0x000000ecabb47211 */ /* 0x080fe400078210ff */
[----:B------:R-:W-:Y:S02]  /*1ff90*/  LEA R178, P0, R169, R236, 0x2 ;  /* 0x000000eca9b27211 */ /* 0x000fe400078010ff */
[-C--:B------:R-:W-:Y:S01]  /*1ffa0*/  LEA.HI.X.SX32 R181, R171, R237.reuse, 0x2, P1 ;  /* 0x000000edabb57211 */ /* 0x080fe200008f16ff */
[----:B------:R-:W3:Y:S01]  /*1ffb0*/  LD.E.64 R174, desc[UR10][R164.64+0x20] ;  /* 0x0000200aa4ae7980 */ /* 0x000ee2000c101b00 */
[C---:B------:R-:W-:Y:S02]  /*1ffc0*/  LEA.HI.X.SX32 R179, R169.reuse, R237, 0x2, P0 ;  /* 0x000000eda9b37211 */ /* 0x040fe400000f16ff */
[----:B------:R-:W-:Y:S03]  /*1ffd0*/  IADD3 R169, R169, -R171, RZ ;  /* 0x800000aba9a97210 */ /* 0x000fe60007ffe0ff */
[----:B------:R-:W4:Y:S02]  /*1ffe0*/  LD.E R3, desc[UR12][R180.64] ;  /* 0x0000000cb4037980 */ /* 0x000f24000c101900 */
        /* <DEDUP_REMOVED lines=14> */
.L_x_7947:
[----:B------:R-:W-:Y:S02]  /*200d0*/  R2UR UR4, R166 ;  /* 0x00000000a60472ca */ /* 0x000fe400000e0000 */
[----:B------:R-:W-:Y:S11]  /*200e0*/  R2UR UR5, R167 ;  /* 0x00000000a70572ca */ /* 0x000ff600000e0000 */
[----:B------:R-:W-:Y:S02]  /*200f0*/  @!UPT UIADD3 URZ, URZ, URZ, URZ ;  /* 0x0000003f3f3ff290 */ /* 0x000fe4000fffe03f */
[----:B------:R-:W2:Y:S02]  /*20100*/  LD.E R176, desc[UR4][R164.64+0x38] ;  /* 0x00003804a4b07980 */ /* 0x000ea4000c101900 */
[----:B--2---:R-:W-:Y:S05]  /*20110*/  IMAD.U32 R176, R176, -0x40, RZ ;  /* 0xffffffc0b0b07824 */ /* 0x004fea00078e00ff */
[----:B------:R-:W-:Y:S02]  /*20120*/  SHF.R.S32.HI R169, RZ, 0x1f, R176 ;  /* 0x0000001fffa97819 */ /* 0x000fe400000114b0 */
.L_x_7948:
[----:B------:R-:W-:Y:S05]  /*20130*/  BSYNC B0 ;  /* 0x0000000000007941 */ /* 0x000fea0003800000 */
.L_x_7946:
[----:B------:R-:W-:Y:S02]  /*20140*/  R2UR UR14, R166 ;  /* 0x00000000a60e72ca */ /* 0x000fe400000e0000 */
[C---:B------:R-:W-:Y:S02]  /*20150*/  R2UR UR15, R167.reuse ;  /* 0x00000000a70f72ca */ /* 0x040fe400000e0000 */
[----:B------:R-:W-:Y:S02]  /*20160*/  LEA R228, P0, R176, R228, 0x1 ;  /* 0x000000e4b0e47211 */ /* 0x000fe400078008ff */
[C---:B------:R-:W-:Y:S02]  /*20170*/  R2UR UR12, R166.reuse ;  /* 0x00000000a60c72ca */ /* 0x040fe400000e0000 */
[C---:B------:R-:W-:Y:S02]  /*20180*/  R2UR UR13, R167.reuse ;  /* 0x00000000a70d72ca */ /* 0x040fe400000e0000 */
        /* <DEDUP_REMOVED lines=8> */
[----:B------:R1:W-:Y:S01]  /*20210*/  LDGSTS.E.BYPASS.LTC128B.128 [R241+0x8000], desc[UR14][R228.64] ;  /* 0x08000000e4f17fae */ /* 0x0003e2000b901d4e */
[C---:B------:R-:W-:Y:S02]  /*20220*/  R2UR UR30, R166.reuse ;  /* 0x00000000a61e72ca */ /* 0x040fe400000e0000 */
[----:B------:R-:W-:Y:S01]  /*20230*/  R2UR UR31, R167 ;  /* 0x00000000a71f72ca */ /* 0x000fe200000e0000 */
[----:B------:R1:W-:Y:S01]  /*20240*/  LDGSTS.E.BYPASS.LTC128B.128 [R241+0xa000], desc[UR12][R228.64+0x80] ;  /* 0x0a000080e4f17fae */ /* 0x0003e2000b901d4c */
[----:B------:R-:W-:Y:S02]  /*20250*/  IADD3 R172, P0, R251, R228, RZ ;  /* 0x000000e4fbac7210 */ /* 0x000fe40007f1e0ff */
[----:B------:R-:W-:Y:S01]  /*20260*/  R2UR UR28, R166 ;  /* 0x00000000a61c72ca */ /* 0x000fe200000e0000 */
[----:B------:R1:W-:Y:S01]  /*20270*/  LDGSTS.E.BYPASS.LTC128B.128 [R241+0xc000], desc[UR10][R228.64+0x100] ;  /* 0x0c000100e4f17fae */ /* 0x0003e2000b901d4a */
[C---:B------:R-:W-:Y:S01]  /*20280*/  R2UR UR29, R167.reuse ;  /* 0x00000000a71d72ca */ /* 0x040fe200000e0000 */
[----:B------:R-:W-:Y:S01]  /*20290*/  IMAD.X R173, R248, 0x1, R229, P0 ;  /* 0x00000001f8ad7824 */ /* 0x000fe200000e06e5 */
[C---:B------:R-:W-:Y:S01]  /*202a0*/  R2UR UR26, R166.reuse ;  /* 0x00000000a61a72ca */ /* 0x040fe200000e0000 */
[----:B------:R1:W-:Y:S01]  /*202b0*/  LDGSTS.E.BYPASS.LTC128B.128 [R241+0xe000], desc[UR4][R228.64+0x180] ;  /* 0x0e000180e4f17fae */ /* 0x0003e2000b901d44 */
[C---:B------:R-:W-:Y:S02]  /*202c0*/  R2UR UR27, R167.reuse ;  /* 0x00000000a71b72ca */ /* 0x040fe400000e0000 */
[C---:B------:R-:W-:Y:S01]  /*202d0*/  R2UR UR24, R166.reuse ;  /* 0x00000000a61872ca */ /* 0x040fe200000e0000 */
[----:B------:R1:W-:Y:S01]  /*202e0*/  LDGSTS.E.BYPASS.LTC128B.128 [R241+0x8800], desc[UR30][R172.64] ;  /* 0x08800000acf17fae */ /* 0x0003e2000b901d5e */
[C---:B------:R-:W-:Y:S02]  /*202f0*/  R2UR UR25, R167.reuse ;  /* 0x00000000a71972ca */ /* 0x040fe400000e0000 */
        /* <DEDUP_REMOVED lines=11> */
[----:B------:R-:W-:Y:S01]  /*203b0*/  R2UR UR16, R166 ;  /* 0x00000000a61072ca */ /* 0x000fe200000e0000 */
[----:B------:R1:W-:Y:S01]  /*203c0*/  LDGSTS.E.BYPASS.LTC128B.128 [R241+0x9000], desc[UR22][R170.64] ;  /* 0x09000000aaf17fae */ /* 0x0003e2000b901d56 */
[----:B------:R-:W-:Y:S02]  /*203d0*/  R2UR UR17, R167 ;  /* 0x00000000a71172ca */ /* 0x000fe400000e0000 */
[----:B------:R-:W-:Y:S03]  /*203e0*/  IADD3 R168, P0, R251, R170, RZ ;  /* 0x000000aafba87210 */ /* 0x000fe60007f1e0ff */
        /* <DEDUP_REMOVED lines=8> */
[----:B------:R-:W0:Y:S02]  /*20470*/  LDGDEPBAR ;  /* 0x00000000000079af */ /* 0x000e240000000000 */
.L_x_7945:
[----:B------:R-:W-:Y:S05]  /*20480*/  BSYNC B1 ;  /* 0x0000000000017941 */ /* 0x000fea0003800000 */
.L_x_7944:
        /* <DEDUP_REMOVED lines=8> */
[CC--:B------:R-:W-:Y:S02]  /*20510*/  ISETP.GE.AND P6, PT, R3.reuse, R243.reuse, PT ;  /* 0x000000f30300720c */ /* 0x0c0fe40003fc6270 */
[C---:B-1----:R-:W-:Y:S02]  /*20520*/  IADD3 R171, R3.reuse, 0x1, RZ ;  /* 0x0000000103ab7810 */ /* 0x042fe40007ffe0ff */
[C---:B------:R-:W-:Y:S02]  /*20530*/  ISETP.GE.OR P6, PT, R3.reuse, R242, !P6 ;  /* 0x000000f20300720c */ /* 0x040fe400077c6670 */
[C---:B------:R-:W-:Y:S02]  /*20540*/  IADD3 R169, R3.reuse, 0x8, RZ ;  /* 0x0000000803a97810 */ /* 0x040fe40007ffe0ff */
[----:B------:R-:W-:Y:S02]  /*20550*/  IADD3 R175, R3, 0x9, RZ ;  /* 0x0000000903af7810 */ /* 0x000fe40007ffe0ff */
[----:B------:R-:W-:Y:S02]  /*20560*/  FSEL R181, R4, -INF , !P6 ;  /* 0xff80000004b57808 */ /* 0x000fe40007000000 */
[-C--:B------:R-:W-:Y:S02]  /*20570*/  ISETP.GE.AND P1, PT, R171, R240.reuse, PT ;  /* 0x000000f0ab00720c */ /* 0x080fe40003f26270 */
[-C--:B------:R-:W-:Y:S02]  /*20580*/  ISETP.GE.AND P4, PT, R169, R243.reuse, PT ;  /* 0x000000f3a900720c */ /* 0x080fe40003f86270 */
[CC--:B------:R-:W-:Y:S02]  /*20590*/  ISETP.GE.AND P3, PT, R175.reuse, R243.reuse, PT ;  /* 0x000000f3af00720c */ /* 0x0c0fe40003f66270 */
[----:B------:R-:W-:Y:S02]  /*205a0*/  ISETP.GE.AND P6, PT, R175, R240, PT ;  /* 0x000000f0af00720c */ /* 0x000fe40003fc6270 */
[----:B------:R-:W-:Y:S02]  /*205b0*/  ISETP.GE.OR P1, PT, R171, R244, !P1 ;  /* 0x000000f4ab00720c */ /* 0x000fe40004f26670 */
[----:B------:R-:W-:Y:S02]  /*205c0*/  ISETP.GE.OR P4, PT, R169, R242, !P4 ;  /* 0x000000f2a900720c */ /* 0x000fe40006786670 */
[C---:B------:R-:W-:Y:S02]  /*205d0*/  ISETP.GE.OR P6, PT, R175.reuse, R244, !P6 ;  /* 0x000000f4af00720c */ /* 0x040fe400077c6670 */
[----:B------:R-:W-:Y:S02]  /*205e0*/  ISETP.GE.OR P3, PT, R175, R242, !P3 ;  /* 0x000000f2af00720c */ /* 0x000fe40005f66670 */
[----:B------:R-:W-:Y:S02]  /*205f0*/  IADD3 R175, R3, 0x11, RZ ;  /* 0x0000001103af7810 */ /* 0x000fe40007ffe0ff */
[-C--:B------:R-:W-:Y:S02]  /*20600*/  ISETP.GE.AND P0, PT, R171, R243.reuse, PT ;  /* 0x000000f3ab00720c */ /* 0x080fe40003f06270 */
[----:B------:R-:W-:Y:S02]  /*20610*/  FSEL R7, R7, -INF , !P1 ;  /* 0xff80000007077808 */ /* 0x000fe40004800000 */
[----:B------:R-:W-:Y:S02]  /*20620*/  FSEL R183, R8, -INF , !P4 ;  /* 0xff80000008b77808 */ /* 0x000fe40006000000 */
[-C--:B------:R-:W-:Y:S02]  /*20630*/  ISETP.GE.AND P5, PT, R3, R240.reuse, PT ;  /* 0x000000f00300720c */ /* 0x080fe40003fa6270 */
[CC--:B------:R-:W-:Y:S02]  /*20640*/  ISETP.GE.AND P1, PT, R175.reuse, R243.reuse, PT ;  /* 0x000000f3af00720c */ /* 0x0c0fe40003f26270 */
[-C--:B------:R-:W-:Y:S02]  /*20650*/  ISETP.GE.AND P4, PT, R175, R240.reuse, PT ;  /* 0x000000f0af00720c */ /* 0x080fe40003f86270 */
[----:B------:R-:W-:Y:S02]  /*20660*/  ISETP.GE.AND P2, PT, R169, R240, PT ;  /* 0x000000f0a900720c */ /* 0x000fe40003f46270 */
[----:B------:R-:W-:Y:S02]  /*20670*/  ISETP.GE.OR P0, PT, R171, R242, !P0 ;  /* 0x000000f2ab00720c */ /* 0x000fe40004706670 */
[C---:B------:R-:W-:Y:S02]  /*20680*/  ISETP.GE.OR P5, PT, R3.reuse, R244, !P5 ;  /* 0x000000f40300720c */ /* 0x040fe40006fa6670 */
[----:B------:R-:W-:Y:S02]  /*20690*/  IADD3 R173, R3, 0x10, RZ ;  /* 0x0000001003ad7810 */ /* 0x000fe40007ffe0ff */
[C---:B------:R-:W-:Y:S02]  /*206a0*/  ISETP.GE.OR P1, PT, R175.reuse, R242, !P1 ;  /* 0x000000f2af00720c */ /* 0x040fe40004f26670 */
[-C--:B------:R-:W-:Y:S02]  /*206b0*/  ISETP.GE.OR P4, PT, R175, R244.reuse, !P4 ;  /* 0x000000f4af00720c */ /* 0x080fe40006786670 */
[----:B------:R-:W-:Y:S02]  /*206c0*/  IADD3 R175, R3, 0x19, RZ ;  /* 0x0000001903af7810 */ /* 0x000fe40007ffe0ff */
[----:B------:R-:W-:Y:S02]  /*206d0*/  ISETP.GE.OR P2, PT, R169, R244, !P2 ;  /* 0x000000f4a900720c */ /* 0x000fe40005746670 */
[----:B------:R-:W-:Y:S02]  /*206e0*/  FSEL R171, R5, -INF , !P0 ;  /* 0xff80000005ab7808 */ /* 0x000fe40004000000 */
[----:B------:R-:W-:Y:S02]  /*206f0*/  FMNMX.FTZ R4, R181, R0, !PT ;  /* 0x00000000b5047209 */ /* 0x000fe40007810000 */
[----:B------:R-:W-:Y:S02]  /*20700*/  FSEL R169, R6, -INF , !P5 ;  /* 0xff80000006a97808 */ /* 0x000fe40006800000 */
[----:B------:R-:W-:Y:S02]  /*20710*/  FSEL R11, R11, -INF , !P6 ;  /* 0xff8000000b0b7808 */ /* 0x000fe40007000000 */
[CC--:B------:R-:W-:Y:S02]  /*20720*/  ISETP.GE.AND P5, PT, R173.reuse, R243.reuse, PT ;  /* 0x000000f3ad00720c */ /* 0x0c0fe40003fa6270 */
[----:B------:R-:W-:Y:S02]  /*20730*/  ISETP.GE.AND P0, PT, R173, R240, PT ;  /* 0x000000f0ad00720c */ /* 0x000fe40003f06270 */
[-C--:B------:R-:W-:Y:S02]  /*20740*/  ISETP.GE.AND P6, PT, R175, R243.reuse, PT ;  /* 0x000000f3af00720c */ /* 0x080fe40003fc6270 */
[----:B------:R-:W-:Y:S02]  /*20750*/  FMNMX.FTZ R4, R171, R4, !PT ;  /* 0x00000004ab047209 */ /* 0x000fe40007810000 */
[C---:B------:R-:W-:Y:S02]  /*20760*/  ISETP.GE.OR P5, PT, R173.reuse, R242, !P5 ;  /* 0x000000f2ad00720c */ /* 0x040fe40006fa6670 */
[----:B------:R-:W-:Y:S02]  /*20770*/  ISETP.GE.OR P0, PT, R173, R244, !P0 ;  /* 0x000000f4ad00720c */ /* 0x000fe40004706670 */
[----:B------:R-:W-:Y:S02]  /*20780*/  IADD3 R173, R3, 0x18, RZ ;  /* 0x0000001803ad7810 */ /* 0x000fe40007ffe0ff */
[----:B------:R-:W-:Y:S02]  /*20790*/  ISETP.GE.OR P6, PT, R175, R242, !P6 ;  /* 0x000000f2af00720c */ /* 0x000fe400077c6670 */
[----:B------:R-:W-:Y:S02]  /*207a0*/  FSEL R5, R9, -INF , !P3 ;  /* 0xff80000009057808 */ /* 0x000fe40005800000 */
[----:B------:R-:W-:Y:S02]  /*207b0*/  FMNMX.FTZ R4, R183, R4, !PT ;  /* 0x00000004b7047209 */ /* 0x000fe40007810000 */
[----:B------:R-:W-:Y:S02]  /*207c0*/  FSEL R9, R10, -INF , !P2 ;  /* 0xff8000000a097808 */ /* 0x000fe40005000000 */
[----:B------:R-:W-:Y:S02]  /*207d0*/  FSEL R190, R17, -INF , !P6 ;  /* 0xff80000011be7808 */ /* 0x000fe40007000000 */
[C---:B------:R-:W-:Y:S02]  /*207e0*/  ISETP.GE.AND P3, PT, R173.reuse, R243, PT ;  /* 0x000000f3ad00720c */ /* 0x040fe40003f66270 */
[----:B------:R-:W-:Y:S02]  /*207f0*/  ISETP.GE.AND P2, PT, R173, R240, PT ;  /* 0x000000f0ad00720c */ /* 0x000fe40003f46270 */
[----:B------:R-:W-:Y:S02]  /*20800*/  FSEL R186, R12, -INF , !P5 ;  /* 0xff8000000cba7808 */ /* 0x000fe40006800000 */
[----:B------:R-:W-:Y:S02]  /*20810*/  FMNMX.FTZ R17, R5, R4, !PT ;  /* 0x0000000405117209 */ /* 0x000fe40007810000 */
[----:B------:R-:W-:Y:S02]  /*20820*/  FMNMX.FTZ R4, R169, R2, !PT ;  /* 0x00000002a9047209 */ /* 0x000fe40007810000 */
[C---:B------:R-:W-:Y:S02]  /*20830*/  ISETP.GE.OR P3, PT, R173.reuse, R242, !P3 ;  /* 0x000000f2ad00720c */ /* 0x040fe40005f66670 */
[----:B------:R-:W-:Y:S02]  /*20840*/  ISETP.GE.OR P2, PT, R173, R244, !P2 ;  /* 0x000000f4ad00720c */ /* 0x000fe40005746670 */
[----:B------:R-:W-:Y:S02]  /*20850*/  IADD3 R173, R3, 0x20, RZ ;  /* 0x0000002003ad7810 */ /* 0x000fe40007ffe0ff */
[----:B------:R-:W-:Y:S02]  /*20860*/  FSEL R195, R13, -INF , !P1 ;  /* 0xff8000000dc37808 */ /* 0x000fe40004800000 */
[----:B------:R-:W-:Y:S02]  /*20870*/  FMNMX.FTZ R6, R186, R17, !PT ;  /* 0x00000011ba067209 */ /* 0x000fe40007810000 */
[----:B------:R-:W-:Y:S02]  /*20880*/  FSEL R199, R15, -INF , !P4 ;  /* 0xff8000000fc77808 */ /* 0x000fe40006000000 */
[----:B------:R-:W-:Y:S02]  /*20890*/  FMNMX.FTZ R4, R7, R4, !PT ;  /* 0x0000000407047209 */ /* 0x000fe40007810000 */
[C---:B------:R-:W-:Y:S02]  /*208a0*/  IADD3 R13, R3.reuse, 0x21, RZ ;  /* 0x00000021030d7810 */ /* 0x040fe40007ffe0ff */
[----:B------:R-:W-:Y:S02]  /*208b0*/  IADD3 R15, R3, 0x28, RZ ;  /* 0x00000028030f7810 */ /* 0x000fe40007ffe0ff */
[----:B------:R-:W-:Y:S02]  /*208c0*/  FSEL R188, R16, -INF , !P3 ;  /* 0xff80000010bc7808 */ /* 0x000fe40005800000 */
[-C--:B------:R-:W-:Y:S02]  /*208d0*/  ISETP.GE.AND P1, PT, R173, R243.reuse, PT ;  /* 0x000000f3ad00720c */ /* 0x080fe40003f26270 */
[----:B------:R-:W-:Y:S02]  /*208e0*/  FMNMX.FTZ R17, R195, R6, !PT ;  /* 0x00000006c3117209 */ /* 0x000fe40007810000 */
[----:B------:R-:W-:Y:S02]  /*208f0*/  FSEL R192, R18, -INF , !P2 ;  /* 0xff80000012c07808 */ /* 0x000fe40005000000 */
[----:B------:R-:W-:Y:S02]  /*20900*/  FSEL R197, R14, -INF , !P0 ;  /* 0xff8000000ec57808 */ /* 0x000fe40004000000 */
[-C--:B------:R-:W-:Y:S02]  /*20910*/  ISETP.GE.AND P0, PT, R173, R240.reuse, PT ;  /* 0x000000f0ad00720c */ /* 0x080fe40003f06270 */
[CC--:B------:R-:W-:Y:S02]  /*20920*/  ISETP.GE.AND P6, PT, R15.reuse, R243.reuse, PT ;  /* 0x000000f30f00720c */ /* 0x0c0fe40003fc6270 */
[----:B------:R-:W-:Y:S02]  /*20930*/  ISETP.GE.AND P2, PT, R15, R240, PT ;  /* 0x000000f00f00720c */ /* 0x000fe40003f46270 */
[----:B------:R-:W-:Y:S02]  /*20940*/  FMNMX.FTZ R4, R9, R4, !PT ;  /* 0x0000000409047209 */ /* 0x000fe40007810000 */
[----:B------:R-:W-:Y:S02]  /*20950*/  ISETP.GE.AND P4, PT, R13, R243, PT ;  /* 0x000000f30d00720c */ /* 0x000fe40003f86270 */
[-C--:B------:R-:W-:Y:S02]  /*20960*/  ISETP.GE.AND P5, PT, R175, R240.reuse, PT ;  /* 0x000000f0af00720c */ /* 0x080fe40003fa6270 */
[----:B------:R-:W-:Y:S02]  /*20970*/  ISETP.GE.AND P3, PT, R13, R240, PT ;  /* 0x000000f00d00720c */ /* 0x000fe40003f66270 */
[C---:B------:R-:W-:Y:S02]  /*20980*/  ISETP.GE.OR P1, PT, R173.reuse, R242, !P1 ;  /* 0x000000f2ad00720c */ /* 0x040fe40004f26670 */
[----:B------:R-:W-:Y:S02]  /*20990*/  FMNMX.FTZ R17, R188, R17, !PT ;  /* 0x00000011bc117209 */ /* 0x000fe40007810000 */
[----:B------:R-:W-:Y:S02]  /*209a0*/  ISETP.GE.OR P0, PT, R173, R244, !P0 ;  /* 0x000000f4ad00720c */ /* 0x000fe40004706670 */
[C---:B------:R-:W-:Y:S02]  /*209b0*/  ISETP.GE.OR P6, PT, R15.reuse, R242, !P6 ;  /* 0x000000f20f00720c */ /* 0x040fe400077c6670 */
[----:B------:R-:W-:Y:S02]  /*209c0*/  ISETP.GE.OR P2, PT, R15, R244, !P2 ;  /* 0x000000f40f00720c */ /* 0x000fe40005746670 */
[----:B------:R-:W-:Y:S02]  /*209d0*/  FMNMX.FTZ R4, R11, R4, !PT ;  /* 0x000000040b047209 */ /* 0x000fe40007810000 */
[----:B------:R-:W-:Y:S02]  /*209e0*/  ISETP.GE.OR P4, PT, R13, R242, !P4 ;  /* 0x000000f20d00720c */ /* 0x000fe40006786670 */
[-C--:B------:R-:W-:Y:S02]  /*209f0*/  ISETP.GE.OR P5, PT, R175, R244.reuse, !P5 ;  /* 0x000000f4af00720c */ /* 0x080fe40006fa6670 */
[----:B------:R-:W-:Y:S02]  /*20a00*/  ISETP.GE.OR P3, PT, R13, R244, !P3 ;  /* 0x000000f40d00720c */ /* 0x000fe40005f66670 */
[C---:B------:R-:W-:Y:S02]  /*20a10*/  IADD3 R15, R3.reuse, 0x30, RZ ;  /* 0x00000030030f7810 */ /* 0x040fe40007ffe0ff */
[----:B------:R-:W-:Y:S02]  /*20a20*/  FSEL R20, R20, -INF , !P1 ;  /* 0xff80000014147808 */ /* 0x000fe40004800000 */
[----:B------:R-:W-:Y:S02]  /*20a30*/  IADD3 R13, R3, 0x29, RZ ;  /* 0x00000029030d7810 */ /* 0x000fe40007ffe0ff */
[----:B------:R-:W-:Y:S02]  /*20a40*/  FMNMX.FTZ R6, R190, R17, !PT ;  /* 0x00000011be067209 */ /* 0x000fe40007810000 */
[----:B------:R-:W-:Y:S02]  /*20a50*/  FSEL R21, R21, -INF , !P4 ;  /* 0xff80000015157808 */ /* 0x000fe40006000000 */
[----:B------:R-:W-:Y:S02]  /*20a60*/  FSEL R250, R22, -INF , !P0 ;  /* 0xff80000016fa7808 */ /* 0x000fe40004000000 */
[----:B------:R-:W-:Y:S02]  /*20a70*/  FMNMX.FTZ R4, R197, R4, !PT ;  /* 0x00000004c5047209 */ /* 0x000fe40007810000 */
[----:B------:R-:W-:Y:S02]  /*20a80*/  FSEL R194, R19, -INF , !P5 ;  /* 0xff80000013c27808 */ /* 0x000fe40006800000 */
[CC--:B------:R-:W-:Y:S02]  /*20a90*/  ISETP.GE.AND P4, PT, R15.reuse, R243.reuse, PT ;  /* 0x000000f30f00720c */ /* 0x0c0fe40003f86270 */
[----:B------:R-:W-:Y:S02]  /*20aa0*/  ISETP.GE.AND P0, PT, R15, R240, PT ;  /* 0x000000f00f00720c */ /* 0x000fe40003f06270 */
[----:B------:R-:W-:Y:S02]  /*20ab0*/  FMNMX.FTZ R6, R20, R6, !PT ;  /* 0x0000000614067209 */ /* 0x000fe40007810000 */
[----:B------:R-:W-:Y:S02]  /*20ac0*/  ISETP.GE.AND P5, PT, R13, R243, PT ;  /* 0x000000f30d00720c */ /* 0x000fe40003fa6270 */
[----:B------:R-:W-:Y:S02]  /*20ad0*/  FMNMX.FTZ R17, R199, R4, !PT ;  /* 0x00000004c7117209 */ /* 0x000fe40007810000 */
[----:B------:R-:W-:Y:S02]  /*20ae0*/  ISETP.GE.AND P1, PT, R13, R240, PT ;  /* 0x000000f00d00720c */ /* 0x000fe40003f26270 */
[C---:B------:R-:W-:Y:S02]  /*20af0*/  ISETP.GE.OR P4, PT, R15.reuse, R242, !P4 ;  /* 0x000000f20f00720c */ /* 0x040fe40006786670 */
        /* <DEDUP_REMOVED lines=9> */
[----:B------:R-:W-:Y:S02]  /*20b90*/  ISETP.GE.AND P3, PT, R15, R243, PT ;  /* 0x000000f30f00720c */ /* 0x000fe40003f66270 */
[----:B------:R-:W-:Y:S02]  /*20ba0*/  FMNMX.FTZ R19, R167, R6, !PT ;  /* 0x00000006a7137209 */ /* 0x000fe40007810000 */
[C---:B------:R-:W-:Y:S02]  /*20bb0*/  IADD3 R13, R3.reuse, 0x38, RZ ;  /* 0x00000038030d7810 */ /* 0x040fe40007ffe0ff */
[----:B------:R-:W-:Y:S02]  /*20bc0*/  FMNMX.FTZ R17, R194, R17, !PT ;  /* 0x00000011c2117209 */ /* 0x000fe40007810000 */
[----:B------:R-:W-:Y:S02]  /*20bd0*/  IADD3 R3, R3, 0x39, RZ ;  /* 0x0000003903037810 */ /* 0x000fe40007ffe0ff */
[-C--:B------:R-:W-:Y:S02]  /*20be0*/  ISETP.GE.OR P3, PT, R15, R242.reuse, !P3 ;  /* 0x000000f20f00720c */ /* 0x080fe40005f66670 */
[----:B------:R-:W-:Y:S02]  /*20bf0*/  FSEL R193, R28, -INF , !P4 ;  /* 0xff8000001cc17808 */ /* 0x000fe40006000000 */
[----:B------:R-:W-:Y:S02]  /*20c00*/  FMNMX.FTZ R4, R252, R19, !PT ;  /* 0x00000013fc047209 */ /* 0x000fe40007810000 */
[----:B------:R-:W-:Y:S02]  /*20c10*/  ISETP.GE.AND P6, PT, R13, R243, PT ;  /* 0x000000f30d00720c */ /* 0x000fe40003fc6270 */
[----:B------:R-:W-:Y:S02]  /*20c20*/  FMNMX.FTZ R17, R250, R17, !PT ;  /* 0x00000011fa117209 */ /* 0x000fe40007810000 */
[----:B------:R-:W-:Y:S02]  /*20c30*/  ISETP.GE.AND P5, PT, R3, R243, PT ;  /* 0x000000f30300720c */ /* 0x000fe40003fa6270 */
[----:B------:R-:W-:Y:S02]  /*20c40*/  ISETP.GE.OR P6, PT, R13, R242, !P6 ;  /* 0x000000f20d00720c */ /* 0x000fe400077c6670 */
        /* <DEDUP_REMOVED lines=13> */
[----:B------:R-:W-:Y:S02]  /*20d20*/  FMNMX.FTZ R8, R178, R17, !PT ;  /* 0x00000011b2087209 */ /* 0x000fe40007810000 */
[----:B------:R-:W-:Y:S02]  /*20d30*/  ISETP.GE.OR P2, PT, R15, R244, !P2 ;  /* 0x000000f40f00720c */ /* 0x000fe40005746670 */
[----:B------:R-:W-:Y:S02]  /*20d40*/  FSEL R177, R30, -INF , !P0 ;  /* 0xff8000001eb17808 */ /* 0x000fe40004000000 */
[C---:B------:R-:W-:Y:S02]  /*20d50*/  ISETP.GE.AND P1, PT, R13.reuse, R240, PT ;  /* 0x000000f00d00720c */ /* 0x040fe40003f26270 */
[----:B------:R-:W-:Y:S02]  /*20d60*/  FMNMX.FTZ R4, R174, R19, !PT ;  /* 0x00000013ae047209 */ /* 0x000fe40007810000 */
[----:B------:R-:W-:Y:S01]  /*20d70*/  ISETP.GE.OR P1, PT, R13, R244, !P1 ;  /* 0x000000f40d00720c */ /* 0x000fe20004f26670 */
[----:B------:R-:W-:Y:S01]  /*20d80*/  LDSM.16.MT88.4 R16, [R220+0x10000] ;  /* 0x01000000dc10783b */ /* 0x000fe20000004200 */
[----:B------:R-:W-:Y:S02]  /*20d90*/  ISETP.GE.AND P0, PT, R3, R240, PT ;  /* 0x000000f00300720c */ /* 0x000fe40003f06270 */
[----:B------:R-:W-:Y:S02]  /*20da0*/  FSEL R175, R31, -INF , !P2 ;  /* 0xff8000001faf7808 */ /* 0x000fe40005000000 */
[----:B------:R-:W-:Y:S02]  /*20db0*/  FMNMX.FTZ R8, R177, R8, !PT ;  /* 0x00000008b1087209 */ /* 0x000fe40007810000 */
[----:B------:R-:W-:Y:S01]  /*20dc0*/  FSEL R173, R34, -INF , !P1 ;  /* 0xff80000022ad7808 */ /* 0x000fe20004800000 */
[----:B------:R-:W1:Y:S01]  /*20dd0*/  SHFL.BFLY PT, R13, R4, 0x2, 0x1f ;  /* 0x0c401f00040d7f89 */ /* 0x000e6200000e0000 */
        /* <DEDUP_REMOVED lines=8> */
[----:B---3--:R-:W1:Y:S01]  /*20e60*/  SHFL.BFLY PT, R164, R13, 0x1, 0x1f ;  /* 0x0c201f000da47f89 */ /* 0x008e6200000e0000 */
[----:B--2---:R-:W-:Y:S07]  /*20e70*/  FMNMX.FTZ R4, R6, R3, !PT ;  /* 0x0000000306047209 */ /* 0x004fee0007810000 */
[----:B------:R-:W2:Y:S01]  /*20e80*/  SHFL.BFLY PT, R3, R4, 0x1, 0x1f ;  /* 0x0c201f0004037f89 */ /* 0x000ea200000e0000 */
[----:B-1----:R-:W-:Y:S04]  /*20e90*/  FMNMX.FTZ R164, R13, R164, !PT ;  /* 0x000000a40da47209 */ /* 0x002fe80007810000 */
[----:B------:R-:W-:Y:S01]  /*20ea0*/  FSETP.NEU.FTZ.AND P1, PT, R164, -INF , PT ;  /* 0xff800000a400780b */ /* 0x000fe20003f3d000 */
[----:B----4-:R-:W-:Y:S05]  /*20eb0*/  FMUL.FTZ R176, R165, R164 ;  /* 0x000000a4a5b07220 */ /* 0x010fea0000410000 */
[----:B------:R-:W-:Y:S05]  /*20ec0*/  FSEL R176, R176, RZ, P1 ;  /* 0x000000ffb0b07208 */ /* 0x000fea0000800000 */
[--C-:B------:R-:W-:Y:S01]  /*20ed0*/  FFMA.FTZ R182, R5, R165, -R176.reuse ;  /* 0x000000a505b67223 */ /* 0x100fe200000108b0 */
[----:B--2---:R-:W-:Y:S01]  /*20ee0*/  FMNMX.FTZ R3, R4, R3, !PT ;  /* 0x0000000304037209 */ /* 0x004fe20007810000 */
[-CC-:B------:R-:W-:Y:S01]  /*20ef0*/  FFMA.FTZ R187, R181, R165.reuse, -R176.reuse ;  /* 0x000000a5b5bb7223 */ /* 0x180fe200000108b0 */
[----:B------:R-:W-:Y:S01]  /*20f00*/  FSEL R5, R164, RZ, P1 ;  /* 0x000000ffa4057208 */ /* 0x000fe20000800000 */
[--C-:B------:R-:W-:Y:S01]  /*20f10*/  FFMA.FTZ R184, R171, R165, -R176.reuse ;  /* 0x000000a5abb87223 */ /* 0x100fe200000108b0 */
[----:B------:R-:W-:Y:S01]  /*20f20*/  FSETP.NEU.FTZ.AND P0, PT, R3, -INF , PT ;  /* 0xff8000000300780b */ /* 0x000fe20003f1d000 */
[----:B------:R-:W-:Y:S01]  /*20f30*/  FMUL.FTZ R172, R165, R3 ;  /* 0x00000003a5ac7220 */ /* 0x000fe20000410000 */
[-C--:B------:R-:W-:Y:S01]  /*20f40*/  FFMA.FTZ R183, R183, R165.reuse, -R176 ;  /* 0x000000a5b7b77223 */ /* 0x080fe200000108b0 */
[----:B------:R-:W-:Y:S01]  /*20f50*/  FADD.FTZ R0, -R5, R0 ;  /* 0x0000000005007221 */ /* 0x000fe20000010100 */
[----:B------:R-:W-:Y:S01]  /*20f60*/  FSEL R5, R3, RZ, P0 ;  /* 0x000000ff03057208 */ /* 0x000fe20000000000 */
[----:B------:R-:W-:Y:S01]  /*20f70*/  MUFU.EX2 R187, R187 ;  /* 0x000000bb00bb7308 */ /* 0x000fe20000000800 */
[----:B------:R-:W-:Y:S01]  /*20f80*/  FSEL R172, R172, RZ, P0 ;  /* 0x000000ffacac7208 */ /* 0x000fe20000000000 */
[----:B------:R-:W-:Y:S01]  /*20f90*/  FMUL.FTZ R6, R165, R0 ;  /* 0x00000000a5067220 */ /* 0x000fe20000410000 */
[-C--:B------:R-:W-:Y:S01]  /*20fa0*/  FFMA.FTZ R179, R179, R165.reuse, -R176 ;  /* 0x000000a5b3b37223 */ /* 0x080fe200000108b0 */
[----:B------:R-:W-:Y:S01]  /*20fb0*/  FADD.FTZ R0, -R5, R2 ;  /* 0x0000000205007221 */ /* 0x000fe20000010100 */
[-C--:B------:R-:W-:Y:S01]  /*20fc0*/  FFMA.FTZ R186, R186, R165.reuse, -R176 ;  /* 0x000000a5baba7223 */ /* 0x080fe200000108b0 */
[-CC-:B------:R-:W-:Y:S01]  /*20fd0*/  FFMA.FTZ R189, R169, R165.reuse, -R172.reuse ;  /* 0x000000a5a9bd7223 */ /* 0x180fe200000108ac */
[-CC-:B------:R-:W-:Y:S01]  /*20fe0*/  FFMA.FTZ R181, R7, R165.reuse, -R172.reuse ;  /* 0x000000a507b57223 */ /* 0x180fe200000108ac */
[-CC-:B------:R-:W-:Y:S01]  /*20ff0*/  FFMA.FTZ R180, R9, R165.reuse, -R172.reuse ;  /* 0x000000a509b47223 */ /* 0x180fe200000108ac */
[-CC-:B------:R-:W-:Y:S01]  /*21000*/  FFMA.FTZ R185, R11, R165.reuse, -R172.reuse ;  /* 0x000000a50bb97223 */ /* 0x180fe200000108ac */
[----:B------:R-:W-:Y:S01]  /*21010*/  FMUL.FTZ R8, R165, R0 ;  /* 0x00000000a5087220 */ /* 0x000fe20000410000 */
[----:B------:R-:W1:Y:S01]  /*21020*/  MUFU.EX2 R2, R6 ;  /* 0x0000000600027308 */ /* 0x000e620000000800 */
[-CC-:B------:R-:W-:Y:S01]  /*21030*/  FFMA.FTZ R178, R178, R165.reuse, -R172.reuse ;  /* 0x000000a5b2b27223 */ /* 0x180fe200000108ac */
[-CC-:B------:R-:W-:Y:S01]  /*21040*/  FFMA.FTZ R175, R175, R165.reuse, -R172.reuse ;  /* 0x000000a5afaf7223 */ /* 0x180fe200000108ac */
[-C--:B------:R-:W-:Y:S01]  /*21050*/  FFMA.FTZ R177, R177, R165.reuse, -R172 ;  /* 0x000000a5b1b17223 */ /* 0x080fe200000108ac */
[-CC-:B------:R-:W-:Y:S01]  /*21060*/  FFMA.FTZ R195, R195, R165.reuse, -R176.reuse ;  /* 0x000000a5c3c37223 */ /* 0x180fe200000108b0 */
[-C--:B------:R-:W-:Y:S01]  /*21070*/  FFMA.FTZ R188, R188, R165.reuse, -R176 ;  /* 0x000000a5bcbc7223 */ /* 0x080fe200000108b0 */
[-CC-:B------:R-:W-:Y:S01]  /*21080*/  FFMA.FTZ R199, R199, R165.reuse, -R172.reuse ;  /* 0x000000a5c7c77223 */ /* 0x180fe200000108ac */
[-CC-:B------:R-:W-:Y:S03]  /*21090*/  FFMA.FTZ R192, R192, R165.reuse, -R172.reuse ;  /* 0x000000a5c0c07223 */ /* 0x180fe600000108ac */
[----:B------:R-:W2:Y:S01]  /*210a0*/  MUFU.EX2 R0, R8 ;  /* 0x0000000800007308 */ /* 0x000ea20000000800 */
[-C--:B------:R-:W-:Y:S01]  /*210b0*/  FFMA.FTZ R194, R194, R165.reuse, -R172 ;  /* 0x000000a5c2c27223 */ /* 0x080fe200000108ac */
[-C--:B------:R-:W-:Y:S01]  /*210c0*/  FFMA.FTZ R252, R252, R165.reuse, -R176 ;  /* 0x000000a5fcfc7223 */ /* 0x080fe200000108b0 */
[-CC-:B------:R-:W-:Y:S01]  /*210d0*/  FFMA.FTZ R250, R250, R165.reuse, -R172.reuse ;  /* 0x000000a5fafa7223 */ /* 0x180fe200000108ac */
[-CC-:B------:R-:W-:Y:S01]  /*210e0*/  FFMA.FTZ R198, R198, R165.reuse, -R172.reuse ;  /* 0x000000a5c6c67223 */ /* 0x180fe200000108ac */
[-C--:B------:R-:W-:Y:S01]  /*210f0*/  FFMA.FTZ R196, R196, R165.reuse, -R172 ;  /* 0x000000a5c4c47223 */ /* 0x080fe200000108ac */
[-CC-:B------:R-:W-:Y:S01]  /*21100*/  FFMA.FTZ R193, R193, R165.reuse, -R176.reuse ;  /* 0x000000a5c1c17223 */ /* 0x180fe200000108b0 */
[--C-:B------:R-:W-:Y:S03]  /*21110*/  FFMA.FTZ R191, R191, R165, -R176.reuse ;  /* 0x000000a5bfbf7223 */ /* 0x100fe600000108b0 */
[----:B------:R-:W3:Y:S01]  /*21120*/  MUFU.EX2 R184, R184 ;  /* 0x000000b800b87308 */ /* 0x000ee20000000800 */
[C---:B-1----:R-:W-:Y:S01]  /*21130*/  FMUL.FTZ R4, R2.reuse, R160 ;  /* 0x000000a002047220 */ /* 0x042fe20000410000 */
[C---:B------:R-:W-:Y:S01]  /*21140*/  FMUL.FTZ R5, R2.reuse, R161 ;  /* 0x000000a102057220 */ /* 0x040fe20000410000 */
[C---:B------:R-:W-:Y:S01]  /*21150*/  FMUL.FTZ R9, R2.reuse, R157 ;  /* 0x0000009d02097220 */ /* 0x040fe20000410000 */
[C---:B------:R-:W-:Y:S01]  /*21160*/  FMUL.FTZ R12, R2.reuse, R152 ;  /* 0x00000098020c7220 */ /* 0x040fe20000410000 */
[C---:B------:R-:W-:Y:S01]  /*21170*/  FMUL.FTZ R13, R2.reuse, R153 ;  /* 0x00000099020d7220 */ /* 0x040fe20000410000 */
[----:B------:R-:W-:Y:S01]  /*21180*/  MOV R157, R20 ;  /* 0x00000014009d7202 */ /* 0x000fe20000000f00 */
[----:B------:R-:W-:Y:S03]  /*21190*/  FMUL.FTZ R20, R2, R144 ;  /* 0x0000009002147220 */ /* 0x000fe60000410000 */
[----:B------:R-:W-:Y:S01]  /*211a0*/  MUFU.EX2 R183, R183 ;  /* 0x000000b700b77308 */ /* 0x000fe20000000800 */
[C---:B--2---:R-:W-:Y:S01]  /*211b0*/  FMUL.FTZ R6, R0.reuse, R162 ;  /* 0x000000a200067220 */ /* 0x044fe20000410000 */
[C---:B------:R-:W-:Y:S01]  /*211c0*/  FMUL.FTZ R7, R0.reuse, R163 ;  /* 0x000000a300077220 */ /* 0x040fe20000410000 */
[C---:B------:R-:W-:Y:S01]  /*211d0*/  FMUL.FTZ R10, R0.reuse, R158 ;  /* 0x0000009e000a7220 */ /* 0x040fe20000410000 */
[----:B------:R-:W-:Y:S01]  /*211e0*/  FMUL.FTZ R11, R0, R159 ;  /* 0x0000009f000b7220 */ /* 0x000fe20000410000 */
[----:B------:R-:W-:Y:S01]  /*211f0*/  FMUL.FTZ R8, R2, R156 ;  /* 0x0000009c02087220 */ /* 0x000fe20000410000 */
[----:B------:R-:W1:Y:S01]  /*21200*/  LDSM.16.MT88.4 R160, [R216+0x10000] ;  /* 0x01000000d8a0783b */ /* 0x000e620000004200 */
[----:B------:R-:W-:Y:S03]  /*21210*/  FMUL.FTZ R14, R0, R154 ;  /* 0x0000009a000e7220 */ /* 0x000fe60000410000 */
[----:B------:R-:W2:Y:S01]  /*21220*/  MUFU.EX2 R182, R182 ;  /* 0x000000b600b67308 */ /* 0x000ea20000000800 */
[----:B---3--:R-:W-:Y:S01]  /*21230*/  F2FP.F16.F32.PACK_AB R168, R184, R187 ;  /* 0x000000bbb8a8723e */ /* 0x008fe200000000ff */
[----:B------:R-:W-:Y:S01]  /*21240*/  FMUL.FTZ R15, R0, R155 ;  /* 0x0000009b000f7220 */ /* 0x000fe20000410000 */
[----:B------:R-:W-:Y:S01]  /*21250*/  MOV R156, R21 ;  /* 0x00000015009c7202 */ /* 0x000fe20000000f00 */
[----:B------:R-:W-:Y:S01]  /*21260*/  FMUL.FTZ R21, R2, R145 ;  /* 0x0000009102157220 */ /* 0x000fe20000410000 */
[C---:B------:R-:W-:Y:S01]  /*21270*/  FMUL.FTZ R22, R0.reuse, R146 ;  /* 0x0000009200167220 */ /* 0x040fe20000410000 */
[----:B------:R-:W3:Y:S01]  /*21280*/  LDSM.16.MT88.4 R152, [R220+0x12000] ;  /* 0x01200000dc98783b */ /* 0x000ee20000004200 */
[----:B------:R-:W-:Y:S03]  /*21290*/  FMUL.FTZ R23, R0, R147 ;  /* 0x0000009300177220 */ /* 0x000fe60000410000 */
[----:B------:R-:W-:Y:S01]  /*212a0*/  MUFU.EX2 R189, R189 ;  /* 0x000000bd00bd7308 */ /* 0x000fe20000000800 */
[C---:B------:R-:W-:Y:S01]  /*212b0*/  FMUL.FTZ R28, R2.reuse, R136 ;  /* 0x00000088021c7220 */ /* 0x040fe20000410000 */
[----:B------:R-:W-:Y:S01]  /*212c0*/  FMUL.FTZ R29, R2, R137 ;  /* 0x00000089021d7220 */ /* 0x000fe20000410000 */
[C---:B------:R-:W-:Y:S01]  /*212d0*/  FMUL.FTZ R30, R0.reuse, R138 ;  /* 0x0000008a001e7220 */ /* 0x040fe20000410000 */
[----:B------:R-:W-:Y:S01]  /*212e0*/  FMUL.FTZ R31, R0, R139 ;  /* 0x0000008b001f7220 */ /* 0x000fe20000410000 */
[C---:B------:R-:W-:Y:S01]  /*212f0*/  FMUL.FTZ R36, R2.reuse, R36 ;  /* 0x0000002402247220 */ /* 0x040fe20000410000 */
[----:B------:R-:W4:Y:S01]  /*21300*/  LDSM.16.MT88.4 R144, [R218+0x12000] ;  /* 0x01200000da90783b */ /* 0x000f220000004200 */
[----:B------:R-:W-:Y:S03]  /*21310*/  FMUL.FTZ R37, R2, R37 ;  /* 0x0000002502257220 */ /* 0x000fe60000410000 */
[----:B------:R-:W5:Y:S01]  /*21320*/  MUFU.EX2 R181, R181 ;  /* 0x000000b500b57308 */ /* 0x000f620000000800 */
[----:B--2---:R-:W-:Y:S01]  /*21330*/  F2FP.F16.F32.PACK_AB R170, R182, R183 ;  /* 0x000000b7b6aa723e */ /* 0x004fe200000000ff */
[C---:B------:R-:W-:Y:S01]  /*21340*/  FMUL.FTZ R38, R0.reuse, R38 ;  /* 0x0000002600267220 */ /* 0x040fe20000410000 */
[----:B------:R-:W-:Y:S01]  /*21350*/  FMUL.FTZ R39, R0, R39 ;  /* 0x0000002700277220 */ /* 0x000fe20000410000 */
[C---:B------:R-:W-:Y:S01]  /*21360*/  FMUL.FTZ R40, R2.reuse, R40 ;  /* 0x0000002802287220 */ /* 0x040fe20000410000 */
[----:B------:R-:W-:Y:S01]  /*21370*/  FMUL.FTZ R41, R2, R41 ;  /* 0x0000002902297220 */ /* 0x000fe20000410000 */
[----:B------:R-:W2:Y:S01]  /*21380*/  LDSM.16.MT88.4 R136, [R217+0x12000] ;  /* 0x01200000d988783b */ /* 0x000ea20000004200 */
        /* <DEDUP_REMOVED lines=10> */
[----:B-----5:R-:W-:Y:S01]  /*21430*/  F2FP.F16.F32.PACK_AB R169, R181, R189 ;  /* 0x000000bdb5a9723e */ /* 0x020fe200000000ff */
        /* <DEDUP_REMOVED lines=26> */
[----:B------:R-:W1:Y:S01]  /*215e0*/  MUFU.EX2 R195, R195 ;  /* 0x000000c300c37308 */ /* 0x000e620000000800 */
[----:B------:R-:W-:Y:S01]  /*215f0*/  ISETP.GT.AND P0, PT, R234, R227, PT ;  /* 0x000000e3ea00720c */ /* 0x000fe20003f04270 */
[C---:B------:R-:W-:Y:S01]  /*21600*/  FMUL.FTZ R16, R2.reuse, R148 ;  /* 0x0000009402107220 */ /* 0x040fe20000410000 */
[C---:B------:R-:W-:Y:S03]  /*21610*/  HMMA.16816.F32 R12, R168.reuse, R24, R12 ;  /* 0x00000018a80c723c */ /* 0x040fe6000000180c */
[----:B------:R-:W-:Y:S01]  /*21620*/  FMUL.FTZ R17, R2, R149 ;  /* 0x0000009502117220 */ /* 0x000fe20000410000 */
[C---:B------:R-:W-:Y:S01]  /*21630*/  FMUL.FTZ R18, R0.reuse, R150 ;  /* 0x0000009600127220 */ /* 0x040fe20000410000 */
[----:B------:R-:W-:Y:S02]  /*21640*/  FMUL.FTZ R19, R0, R151 ;  /* 0x0000009700137220 */ /* 0x000fe40000410000 */
[C---:B------:R-:W-:Y:S01]  /*21650*/  FMUL.FTZ R24, R2.reuse, R140 ;  /* 0x0000008c02187220 */ /* 0x040fe20000410000 */
[----:B------:R-:W-:Y:S01]  /*21660*/  LDSM.16.MT88.4 R148, [R217+0x10800] ;  /* 0x01080000d994783b */ /* 0x000fe20000004200 */
[----:B------:R-:W-:Y:S02]  /*21670*/  MUFU.EX2 R188, R188 ;  /* 0x000000bc00bc7308 */ /* 0x000fe40000000800 */
[C---:B------:R-:W-:Y:S01]  /*21680*/  FMUL.FTZ R25, R2.reuse, R141 ;  /* 0x0000008d02197220 */ /* 0x040fe20000410000 */
[C---:B------:R-:W-:Y:S01]  /*21690*/  FMUL.FTZ R72, R2.reuse, R72 ;  /* 0x0000004802487220 */ /* 0x040fe20000410000 */
[----:B------:R-:W-:Y:S01]  /*216a0*/  FMUL.FTZ R73, R2, R73 ;  /* 0x0000004902497220 */ /* 0x000fe20000410000 */
[C---:B------:R-:W-:Y:S03]  /*216b0*/  HMMA.16816.F32 R16, R168.reuse, R26, R16 ;  /* 0x0000001aa810723c */ /* 0x040fe60000001810 */
[C---:B------:R-:W-:Y:S01]  /*216c0*/  FMUL.FTZ R74, R0.reuse, R74 ;  /* 0x0000004a004a7220 */ /* 0x040fe20000410000 */
[----:B------:R-:W-:Y:S01]  /*216d0*/  FMUL.FTZ R75, R0, R75 ;  /* 0x0000004b004b7220 */ /* 0x000fe20000410000 */
[----:B------:R-:W-:Y:S01]  /*216e0*/  FMUL.FTZ R76, R2, R76 ;  /* 0x0000004c024c7220 */ /* 0x000fe20000410000 */
[C---:B------:R-:W-:Y:S01]  /*216f0*/  HMMA.16816.F32 R20, R168.reuse, R32, R20 ;  /* 0x00000020a814723c */ /* 0x040fe20000001814 */
[----:B------:R-:W-:Y:S04]  /*21700*/  MUFU.EX2 R199, R199 ;  /* 0x000000c700c77308 */ /* 0x000fe80000000800 */
[C---:B------:R-:W-:Y:S01]  /*21710*/  FMUL.FTZ R26, R0.reuse, R142 ;  /* 0x0000008e001a7220 */ /* 0x040fe20000410000 */
[----:B------:R-:W-:Y:S01]  /*21720*/  FMUL.FTZ R27, R0, R143 ;  /* 0x0000008f001b7220 */ /* 0x000fe20000410000 */
[C---:B------:R-:W-:Y:S01]  /*21730*/  FMUL.FTZ R32, R2.reuse, R132 ;  /* 0x0000008402207220 */ /* 0x040fe20000410000 */
[----:B------:R-:W-:Y:S03]  /*21740*/  LDSM.16.MT88.4 R140, [R220+0x14000] ;  /* 0x01400000dc8c783b */ /* 0x000fe60000004200 */
[----:B------:R-:W-:Y:S01]  /*21750*/  MUFU.EX2 R192, R192 ;  /* 0x000000c000c07308 */ /* 0x000fe20000000800 */
        /* <DEDUP_REMOVED lines=10> */
[----:B------:R-:W-:Y:S01]  /*21800*/  FMUL.FTZ R81, R2, R81 ;  /* 0x0000005102517220 */ /* 0x000fe20000410000 */
[----:B------:R-:W5:Y:S03]  /*21810*/  LDSM.16.MT88.4 R132, [R216+0x12000] ;  /* 0x01200000d884783b */ /* 0x000f660000004200 */
        /* <DEDUP_REMOVED lines=17> */
[----:B------:R-:W3:Y:S01]  /*21930*/  LDSM.16.MT88.4 R144, [R218+0x14000] ;  /* 0x01400000da90783b */ /* 0x000ee20000004200 */
        /* <DEDUP_REMOVED lines=8> */
[C---:B-----5:R-:W-:Y:S02]  /*219c0*/  HMMA.16816.F32 R60, R168.reuse, R132, R60 ;  /* 0x00000084a83c723c */ /* 0x060fe4000000183c */
[----:B------:R-:W-:Y:S03]  /*219d0*/  MUFU.EX2 R191, R191 ;  /* 0x000000bf00bf7308 */ /* 0x000fe60000000800 */
        /* <DEDUP_REMOVED lines=9> */
[C---:B---3--:R-:W-:Y:S05]  /*21a70*/  HMMA.16816.F32 R76, R168.reuse, R144, R76 ;  /* 0x00000090a84c723c */ /* 0x048fea000000184c */
[----:B------:R-:W-:Y:S01]  /*21a80*/  FMUL.FTZ R96, R2, R96 ;  /* 0x0000006002607220 */ /* 0x000fe20000410000 */
[C---:B------:R-:W-:Y:S05]  /*21a90*/  HMMA.16816.F32 R80, R168.reuse, R146, R80 ;  /* 0x00000092a850723c */ /* 0x040fea0000001850 */
[----:B------:R-:W-:Y:S01]  /*21aa0*/  FFMA.FTZ R144, R190, R165, -R176 ;  /* 0x000000a5be907223 */ /* 0x000fe200000108b0 */
[C---:B--2---:R-:W-:Y:S05]  /*21ab0*/  HMMA.16816.F32 R84, R168.reuse, R136, R84 ;  /* 0x00000088a854723c */ /* 0x044fea0000001854 */
[----:B------:R-:W-:Y:S01]  /*21ac0*/  FMUL.FTZ R97, R2, R97 ;  /* 0x0000006102617220 */ /* 0x000fe20000410000 */
[C---:B------:R-:W-:Y:S01]  /*21ad0*/  HMMA.16816.F32 R88, R168.reuse, R138, R88 ;  /* 0x0000008aa858723c */ /* 0x040fe20000001858 */
[----:B------:R-:W2:Y:S04]  /*21ae0*/  LDSM.16.MT88.4 R136, [R218+0x16000] ;  /* 0x01600000da88783b */ /* 0x000ea80000004200 */
[C---:B------:R-:W-:Y:S01]  /*21af0*/  FMUL.FTZ R98, R0.reuse, R98 ;  /* 0x0000006200627220 */ /* 0x040fe20000410000 */
[C---:B----4-:R-:W-:Y:S05]  /*21b00*/  HMMA.16816.F32 R92, R168.reuse, R132, R92 ;  /* 0x00000084a85c723c */ /* 0x050fea000000185c */
[----:B------:R-:W-:Y:S01]  /*21b10*/  FMUL.FTZ R99, R0, R99 ;  /* 0x0000006300637220 */ /* 0x000fe20000410000 */
[C---:B------:R-:W-:Y:S01]  /*21b20*/  FMUL.FTZ R100, R2.reuse, R100 ;  /* 0x0000006402647220 */ /* 0x040fe20000410000 */
[----:B------:R-:W-:Y:S01]  /*21b30*/  FMUL.FTZ R101, R2, R101 ;  /* 0x0000006502657220 */ /* 0x000fe20000410000 */
[C---:B------:R-:W-:Y:S03]  /*21b40*/  FMUL.FTZ R102, R0.reuse, R102 ;  /* 0x0000006600667220 */ /* 0x040fe60000410000 */
[----:B------:R-:W-:Y:S01]  /*21b50*/  FMUL.FTZ R103, R0, R103 ;  /* 0x0000006700677220 */ /* 0x000fe20000410000 */
[C---:B------:R-:W-:Y:S01]  /*21b60*/  HMMA.16816.F32 R96, R168.reuse, R134, R96 ;  /* 0x00000086a860723c */ /* 0x040fe20000001860 */
[----:B------:R-:W3:Y:S02]  /*21b70*/  LDSM.16.MT88.4 R132, [R217+0x16000] ;  /* 0x01600000d984783b */ /* 0x000ee40000004200 */
        /* <DEDUP_REMOVED lines=10> */
[----:B------:R-:W4:Y:S02]  /*21c20*/  LDSM.16.MT88.4 R140, [R216+0x16000] ;  /* 0x01600000d88c783b */ /* 0x000f240000004200 */
[C---:B------:R-:W-:Y:S01]  /*21c30*/  FMUL.FTZ R112, R2.reuse, R112 ;  /* 0x0000007002707220 */ /* 0x040fe20000410000 */
[----:B------:R-:W-:Y:S01]  /*21c40*/  FMUL.FTZ R113, R2, R113 ;  /* 0x0000007102717220 */ /* 0x000fe20000410000 */
[C---:B------:R-:W-:Y:S01]  /*21c50*/  FMUL.FTZ R114, R0.reuse, R114 ;  /* 0x0000007200727220 */ /* 0x040fe20000410000 */
[C---:B--2---:R-:W-:Y:S05]  /*21c60*/  HMMA.16816.F32 R108, R168.reuse, R136, R108 ;  /* 0x00000088a86c723c */ /* 0x044fea000000186c */
[----:B------:R-:W-:Y:S01]  /*21c70*/  FMUL.FTZ R115, R0, R115 ;  /* 0x0000007300737220 */ /* 0x000fe20000410000 */
[----:B------:R-:W-:Y:S01]  /*21c80*/  FFMA.FTZ R190, R197, R165, -R172 ;  /* 0x000000a5c5be7223 */ /* 0x000fe200000108ac */
[C---:B------:R-:W-:Y:S01]  /*21c90*/  FMUL.FTZ R124, R2.reuse, R124 ;  /* 0x0000007c027c7220 */ /* 0x040fe20000410000 */
[----:B------:R2:W5:Y:S03]  /*21ca0*/  MUFU.EX2 R197, R144 ;  /* 0x0000009000c57308 */ /* 0x0005660000000800 */
[C---:B------:R-:W-:Y:S01]  /*21cb0*/  FMUL.FTZ R125, R2.reuse, R125 ;  /* 0x0000007d027d7220 */ /* 0x040fe20000410000 */
[C---:B------:R-:W-:Y:S01]  /*21cc0*/  HMMA.16816.F32 R112, R168.reuse, R138, R112 ;  /* 0x0000008aa870723c */ /* 0x040fe20000001870 */
[----:B------:R-:W5:Y:S02]  /*21cd0*/  LDSM.16.MT88.4 R136, [R220+0x10800] ;  /* 0x01080000dc88783b */ /* 0x000f640000004200 */
[C---:B------:R-:W-:Y:S01]  /*21ce0*/  FMUL.FTZ R116, R2.reuse, R116 ;  /* 0x0000007402747220 */ /* 0x040fe20000410000 */
[----:B------:R-:W-:Y:S01]  /*21cf0*/  FMUL.FTZ R117, R2, R117 ;  /* 0x0000007502757220 */ /* 0x000fe20000410000 */
[C---:B------:R-:W-:Y:S01]  /*21d00*/  FMUL.FTZ R118, R0.reuse, R118 ;  /* 0x0000007600767220 */ /* 0x040fe20000410000 */
[----:B------:R-:W-:Y:S01]  /*21d10*/  FMUL.FTZ R119, R0, R119 ;  /* 0x0000007700777220 */ /* 0x000fe20000410000 */
[C---:B------:R-:W-:Y:S01]  /*21d20*/  FMUL.FTZ R120, R2.reuse, R120 ;  /* 0x0000007802787220 */ /* 0x040fe20000410000 */
[----:B------:R-:W-:Y:S01]  /*21d30*/  FMUL.FTZ R121, R2, R121 ;  /* 0x0000007902797220 */ /* 0x000fe20000410000 */
[----:B------:R-:W5:Y:S02]  /*21d40*/  MUFU.EX2 R190, R190 ;  /* 0x000000be00be7308 */ /* 0x000f640000000800 */
[C---:B------:R-:W-:Y:S01]  /*21d50*/  FMUL.FTZ R122, R0.reuse, R122 ;  /* 0x0000007a007a7220 */ /* 0x040fe20000410000 */
[C---:B------:R-:W-:Y:S01]  /*21d60*/  FMUL.FTZ R123, R0.reuse, R123 ;  /* 0x0000007b007b7220 */ /* 0x040fe20000410000 */
[C---:B---3--:R-:W-:Y:S01]  /*21d70*/  HMMA.16816.F32 R116, R168.reuse, R132, R116 ;  /* 0x00000084a874723c */ /* 0x048fe20000001874 */
[----:B--2---:R-:W2:Y:S02]  /*21d80*/  LDSM.16.MT88.4 R144, [R218+0x10800] ;  /* 0x01080000da90783b */ /* 0x004ea40000004200 */
[C---:B------:R-:W-:Y:S01]  /*21d90*/  FMUL.FTZ R126, R0.reuse, R126 ;  /* 0x0000007e007e7220 */ /* 0x040fe20000410000 */
[----:B------:R-:W-:Y:S01]  /*21da0*/  FMUL.FTZ R127, R0, R127 ;  /* 0x0000007f007f7220 */ /* 0x000fe20000410000 */
[C---:B------:R-:W-:Y:S01]  /*21db0*/  FMUL.FTZ R128, R2.reuse, R128 ;  /* 0x0000008002807220 */ /* 0x040fe20000410000 */
[C---:B------:R-:W-:Y:S05]  /*21dc0*/  HMMA.16816.F32 R120, R168.reuse, R134, R120 ;  /* 0x00000086a878723c */ /* 0x040fea0000001878 */
[----:B------:R-:W-:Y:S01]  /*21dd0*/  FMUL.FTZ R129, R2, R129 ;  /* 0x0000008102817220 */ /* 0x000fe20000410000 */
[C---:B----4-:R-:W-:Y:S05]  /*21de0*/  HMMA.16816.F32 R124, R168.reuse, R140, R124 ;  /* 0x0000008ca87c723c */ /* 0x050fea000000187c */
[C---:B------:R-:W-:Y:S01]  /*21df0*/  FMUL.FTZ R130, R0.reuse, R130 ;  /* 0x0000008200827220 */ /* 0x040fe20000410000 */
[C---:B------:R-:W-:Y:S01]  /*21e00*/  FMUL.FTZ R131, R0.reuse, R131 ;  /* 0x0000008300837220 */ /* 0x040fe20000410000 */
[----:B-1----:R-:W-:Y:S01]  /*21e10*/  F2FP.F16.F32.PACK_AB R132, R195, R186 ;  /* 0x000000bac384723e */ /* 0x002fe200000000ff */
[----:B------:R-:W-:Y:S03]  /*21e20*/  FFMA.FTZ R189, R0, R245, R189 ;  /* 0x000000f500bd7223 */ /* 0x000fe600000100bd */
[----:B-----5:R-:W-:Y:S01]  /*21e30*/  F2FP.F16.F32.PACK_AB R134, R197, R188 ;  /* 0x000000bcc586723e */ /* 0x020fe200000000ff */
[----:B------:R-:W-:Y:S01]  /*21e40*/  FFMA.FTZ R187, R2, R247, R187 ;  /* 0x000000f702bb7223 */ /* 0x000fe200000100bb */
[----:B------:R-:W-:Y:S01]  /*21e50*/  HMMA.16816.F32 R128, R168, R142, R128 ;  /* 0x0000008ea880723c */ /* 0x000fe20000001880 */
[----:B------:R-:W1:Y:S01]  /*21e60*/  LDSM.16.MT88.4 R140, [R220+0x12800] ;  /* 0x01280000dc8c783b */ /* 0x000e620000004200 */
[----:B------:R-:W-:Y:S01]  /*21e70*/  MUFU.EX2 R169, R178 ;  /* 0x000000b200a97308 */ /* 0x000fe20000000800 */
[----:B------:R-:W-:Y:S01]  /*21e80*/  F2FP.F16.F32.PACK_AB R133, R199, R190 ;  /* 0x000000bec785723e */ /* 0x000fe200000000ff */
[----:B------:R-:W-:Y:S01]  /*21e90*/  FADD.FTZ R189, R181, R189 ;  /* 0x000000bdb5bd7221 */ /* 0x000fe20000010000 */
[----:B------:R-:W-:Y:S01]  /*21ea0*/  F2FP.F16.F32.PACK_AB R135, R194, R192 ;  /* 0x000000c0c287723e */ /* 0x000fe200000000ff */
[----:B------:R-:W-:Y:S01]  /*21eb0*/  FADD.FTZ R184, R184, R187 ;  /* 0x000000bbb8b87221 */ /* 0x000fe20000010000 */
[----:B------:R-:W-:Y:S01]  /*21ec0*/  MOV R170, R157 ;  /* 0x0000009d00aa7202 */ /* 0x000fe20000000f00 */
[----:B------:R-:W-:Y:S03]  /*21ed0*/  FADD.FTZ R180, R180, R189 ;  /* 0x000000bdb4b47221 */ /* 0x000fe60000010000 */
[----:B------:R-:W-:Y:S01]  /*21ee0*/  MOV R171, R156 ;  /* 0x0000009c00ab7202 */ /* 0x000fe20000000f00 */
[C---:B------:R-:W-:Y:S01]  /*21ef0*/  HMMA.16816.F32 R4, R132.reuse, R136, R4 ;  /* 0x000000888404723c */ /* 0x040fe20000001804 */
[----:B------:R-:W-:Y:S04]  /*21f00*/  LDSM.16.MT88.4 R156, [R216+0x12800] ;  /* 0x01280000d89c783b */ /* 0x000fe80000004200 */
[----:B------:R-:W-:Y:S01]  /*21f10*/  MOV R2, R3 ;  /* 0x0000000300027202 */ /* 0x000fe20000000f00 */
[C---:B------:R-:W-:Y:S03]  /*21f20*/  HMMA.16816.F32 R8, R132.reuse, R138, R8 ;  /* 0x0000008a8408723c */ /* 0x040fe60000001808 */
[----:B------:R-:W3:Y:S02]  /*21f30*/  LDSM.16.MT88.4 R136, [R218+0x12800] ;  /* 0x01280000da88783b */ /* 0x000ee40000004200 */
        /* <DEDUP_REMOVED lines=21> */
[C---:B---3--:R-:W-:Y:S05]  /*22090*/  HMMA.16816.F32 R44, R132.reuse, R136, R44 ;  /* 0x00000088842c723c */ /* 0x048fea000000182c */
        /* <DEDUP_REMOVED lines=12> */
[----:B------:R-:W-:Y:S05]  /*22160*/  LDSM.16.MT88.4 R156, [R216+0x16800] ;  /* 0x01680000d89c783b */ /* 0x000fea0000004200 */
[C---:B------:R-:W-:Y:S06]  /*22170*/  HMMA.16816.F32 R68, R132.reuse, R160, R68 ;  /* 0x000000a08444723c */ /* 0x040fec0000001844 */
[C---:B------:R-:W-:Y:S05]  /*22180*/  HMMA.16816.F32 R72, R132.reuse, R162, R72 ;  /* 0x000000a28448723c */ /* 0x040fea0000001848 */
[-CC-:B------:R-:W-:Y:S01]  /*22190*/  FFMA.FTZ R161, R170, R165.reuse, -R176.reuse ;  /* 0x000000a5aaa17223 */ /* 0x180fe200000108b0 */
[C---:B----4-:R-:W-:Y:S03]  /*221a0*/  HMMA.16816.F32 R76, R132.reuse, R148, R76 ;  /* 0x00000094844c723c */ /* 0x050fe6000000184c */
[----:B------:R-:W-:Y:S02]  /*221b0*/  MUFU.EX2 R168, R161 ;  /* 0x000000a100a87308 */ /* 0x000fe40000000800 */
[-CC-:B------:R-:W-:Y:S01]  /*221c0*/  FFMA.FTZ R160, R171, R165.reuse, -R176.reuse ;  /* 0x000000a5aba07223 */ /* 0x180fe200000108b0 */
[C---:B------:R-:W-:Y:S01]  /*221d0*/  HMMA.16816.F32 R80, R132.reuse, R150, R80 ;  /* 0x000000968450723c */ /* 0x040fe20000001850 */
[----:B------:R-:W3:Y:S06]  /*221e0*/  LDSM.16.MT88.4 R148, [R217+0x16800] ;  /* 0x01680000d994783b */ /* 0x000eec0000004200 */
[----:B------:R4:W3:Y:S01]  /*221f0*/  MUFU.EX2 R170, R160 ;  /* 0x000000a000aa7308 */ /* 0x0008e20000000800 */
[C---:B-----5:R-:W-:Y:S06]  /*22200*/  HMMA.16816.F32 R84, R132.reuse, R152, R84 ;  /* 0x000000988454723c */ /* 0x060fec0000001854 */
[C---:B------:R-:W-:Y:S03]  /*22210*/  HMMA.16816.F32 R88, R132.reuse, R154, R88 ;  /* 0x0000009a8458723c */ /* 0x040fe60000001858 */
[----:B------:R-:W-:Y:S02]  /*22220*/  MUFU.EX2 R171, R175 ;  /* 0x000000af00ab7308 */ /* 0x000fe40000000800 */
[-CC-:B------:R-:W-:Y:S01]  /*22230*/  FFMA.FTZ R152, R167, R165.reuse, -R176.reuse ;  /* 0x000000a5a7987223 */ /* 0x180fe200000108b0 */
[C---:B-1----:R-:W-:Y:S07]  /*22240*/  HMMA.16816.F32 R92, R132.reuse, R136, R92 ;  /* 0x00000088845c723c */ /* 0x042fee000000185c */
[----:B------:R1:W5:Y:S01]  /*22250*/  MUFU.EX2 R167, R152 ;  /* 0x0000009800a77308 */ /* 0x0003620000000800 */
[----:B----4-:R-:W-:Y:S03]  /*22260*/  LDSM.16.MT88.4 R160, [R216+0x13000] ;  /* 0x01300000d8a0783b */ /* 0x010fe60000004200 */
[----:B------:R-:W-:Y:S01]  /*22270*/  FFMA.FTZ R176, R174, R165, -R176 ;  /* 0x000000a5aeb07223 */ /* 0x000fe200000108b0 */
[C---:B------:R-:W-:Y:S06]  /*22280*/  HMMA.16816.F32 R96, R132.reuse, R138, R96 ;  /* 0x0000008a8460723c */ /* 0x040fec0000001860 */
[C---:B------:R-:W-:Y:S01]  /*22290*/  HMMA.16816.F32 R100, R132.reuse, R140, R100 ;  /* 0x0000008c8464723c */ /* 0x040fe20000001864 */
[----:B------:R-:W4:Y:S05]  /*222a0*/  LDSM.16.MT88.4 R136, [R220+0x11000] ;  /* 0x01100000dc88783b */ /* 0x000f2a0000004200 */
[C---:B------:R-:W-:Y:S03]  /*222b0*/  HMMA.16816.F32 R104, R132.reuse, R142, R104 ;  /* 0x0000008e8468723c */ /* 0x040fe60000001868 */
[----:B-1----:R-:W1:Y:S03]  /*222c0*/  LDSM.16.MT88.4 R152, [R218+0x11000] ;  /* 0x01100000da98783b */ /* 0x002e660000004200 */
[C---:B--2---:R-:W-:Y:S05]  /*222d0*/  HMMA.16816.F32 R108, R132.reuse, R144, R108 ;  /* 0x00000090846c723c */ /* 0x044fea000000186c */
[----:B------:R-:W2:Y:S01]  /*222e0*/  LDSM.16.MT88.4 R140, [R217+0x11000] ;  /* 0x01100000d98c783b */ /* 0x000ea20000004200 */
[C---:B------:R-:W-:Y:S06]  /*222f0*/  HMMA.16816.F32 R112, R132.reuse, R146, R112 ;  /* 0x000000928470723c */ /* 0x040fec0000001870 */
[C---:B---3--:R-:W-:Y:S01]  /*22300*/  HMMA.16816.F32 R116, R132.reuse, R148, R116 ;  /* 0x000000948474723c */ /* 0x048fe20000001874 */
[----:B------:R-:W3:Y:S05]  /*22310*/  LDSM.16.MT88.4 R144, [R216+0x11000] ;  /* 0x01100000d890783b */ /* 0x000eea0000004200 */
[C---:B------:R-:W-:Y:S03]  /*22320*/  HMMA.16816.F32 R120, R132.reuse, R150, R120 ;  /* 0x000000968478723c */ /* 0x040fe60000001878 */
[----:B------:R-:W3:Y:S03]  /*22330*/  LDSM.16.MT88.4 R148, [R220+0x13000] ;  /* 0x01300000dc94783b */ /* 0x000ee60000004200 */
[C---:B------:R-:W-:Y:S06]  /*22340*/  HMMA.16816.F32 R124, R132.reuse, R156, R124 ;  /* 0x0000009c847c723c */ /* 0x040fec000000187c */
[----:B------:R-:W-:Y:S01]  /*22350*/  HMMA.16816.F32 R128, R132, R158, R128 ;  /* 0x0000009e8480723c */ /* 0x000fe20000001880 */
[----:B------:R-:W-:Y:S06]  /*22360*/  LDSM.16.MT88.4 R156, [R217+0x13000] ;  /* 0x01300000d99c783b */ /* 0x000fec0000004200 */
[----:B------:R-:W-:Y:S04]  /*22370*/  F2FP.F16.F32.PACK_AB R132, R170, R168 ;  /* 0x000000a8aa84723e */ /* 0x000fe800000000ff */
[----:B-----5:R-:W-:Y:S02]  /*22380*/  F2FP.F16.F32.PACK_AB R134, R252, R167 ;  /* 0x000000a7fc86723e */ /* 0x020fe400000000ff */
[----:B------:R-:W-:Y:S02]  /*22390*/  F2FP.F16.F32.PACK_AB R133, R198, R250 ;  /* 0x000000fac685723e */ /* 0x000fe400000000ff */
[----:B------:R-:W-:Y:S07]  /*223a0*/  F2FP.F16.F32.PACK_AB R135, R169, R196 ;  /* 0x000000c4a987723e */ /* 0x000fee00000000ff */
        /* <DEDUP_REMOVED lines=23> */
[----:B------:R-:W-:Y:S04]  /*22520*/  MUFU.EX2 R162, R177 ;  /* 0x000000b100a27308 */ /* 0x000fe80000000800 */
[-CC-:B------:R-:W-:Y:S01]  /*22530*/  FFMA.FTZ R160, R173, R165.reuse, -R172.reuse ;  /* 0x000000a5ada07223 */ /* 0x180fe200000108ac */
[C---:B-1----:R-:W-:Y:S05]  /*22540*/  HMMA.16816.F32 R68, R132.reuse, R152, R68 ;  /* 0x000000988444723c */ /* 0x042fea0000001844 */
[----:B------:R-:W-:Y:S01]  /*22550*/  FFMA.FTZ R172, R166, R165, -R172 ;  /* 0x000000a5a6ac7223 */ /* 0x000fe200000108ac */
[C---:B------:R-:W-:Y:S01]  /*22560*/  HMMA.16816.F32 R72, R132.reuse, R154, R72 ;  /* 0x0000009a8448723c */ /* 0x040fe20000001848 */
[----:B------:R-:W1:Y:S02]  /*22570*/  LDSM.16.MT88.4 R152, [R218+0x17000] ;  /* 0x01700000da98783b */ /* 0x000e640000004200 */
[----:B------:R5:W-:Y:S02]  /*22580*/  MUFU.EX2 R165, R172 ;  /* 0x000000ac00a57308 */ /* 0x000be40000000800 */
[----:B------:R-:W-:Y:S01]  /*22590*/  IMAD.MOV.U32 R161, RZ, RZ, R170 ;  /* 0x000000ffffa17224 */ /* 0x000fe200078e00aa */
[C---:B--2---:R-:W-:Y:S07]  /*225a0*/  HMMA.16816.F32 R76, R132.reuse, R140, R76 ;  /* 0x0000008c844c723c */ /* 0x044fee000000184c */
[----:B------:R-:W2:Y:S01]  /*225b0*/  MUFU.EX2 R170, R176 ;  /* 0x000000b000aa7308 */ /* 0x000ea20000000800 */
[C---:B------:R-:W-:Y:S01]  /*225c0*/  HMMA.16816.F32 R80, R132.reuse, R142, R80 ;  /* 0x0000008e8450723c */ /* 0x040fe20000001850 */
[----:B------:R-:W1:Y:S02]  /*225d0*/  LDSM.16.MT88.4 R140, [R217+0x17000] ;  /* 0x01700000d98c783b */ /* 0x000e640000004200 */
[----:B------:R-:W-:Y:S03]  /*225e0*/  MOV R163, R169 ;  /* 0x000000a900a37202 */ /* 0x000fe60000000f00 */
[C---:B---3--:R-:W-:Y:S03]  /*225f0*/  HMMA.16816.F32 R84, R132.reuse, R144, R84 ;  /* 0x000000908454723c */ /* 0x048fe60000001854 */
[----:B------:R3:W1:Y:S01]  /*22600*/  MUFU.EX2 R169, R179 ;  /* 0x000000b300a97308 */ /* 0x0006620000000800 */
[----:B-----5:R-:W-:Y:S02]  /*22610*/  LDSM.16.MT88.4 R172, [R216+0x11800] ;  /* 0x01180000d8ac783b */ /* 0x020fe40000004200 */
[C---:B------:R-:W-:Y:S06]  /*22620*/  HMMA.16816.F32 R88, R132.reuse, R146, R88 ;  /* 0x000000928458723c */ /* 0x040fec0000001858 */
[----:B------:R-:W5:Y:S01]  /*22630*/  LDSM.16.MT88.4 R144, [R216+0x17000] ;  /* 0x01700000d890783b */ /* 0x000f620000004200 */
[C---:B------:R-:W-:Y:S04]  /*22640*/  HMMA.16816.F32 R92, R132.reuse, R148, R92 ;  /* 0x00000094845c723c */ /* 0x040fe8000000185c */
[----:B--2---:R-:W-:Y:S02]  /*22650*/  MOV R166, R170 ;  /* 0x000000aa00a67202 */ /* 0x004fe40000000f00 */
[C---:B------:R-:W-:Y:S01]  /*22660*/  HMMA.16816.F32 R96, R132.reuse, R150, R96 ;  /* 0x000000968460723c */ /* 0x040fe20000001860 */
[----:B------:R-:W2:Y:S05]  /*22670*/  LDSM.16.MT88.4 R148, [R218+0x11800] ;  /* 0x01180000da94783b */ /* 0x000eaa0000004200 */
[C---:B----4-:R-:W-:Y:S03]  /*22680*/  HMMA.16816.F32 R100, R132.reuse, R136, R100 ;  /* 0x000000888464723c */ /* 0x050fe60000001864 */
[----:B---3--:R-:W-:Y:S03]  /*22690*/  LDSM.16.MT88.4 R176, [R220+0x13800] ;  /* 0x01380000dcb0783b */ /* 0x008fe60000004200 */
[C---:B------:R-:W-:Y:S05]  /*226a0*/  HMMA.16816.F32 R104, R132.reuse, R138, R104 ;  /* 0x0000008a8468723c */ /* 0x040fea0000001868 */
[----:B------:R-:W3:Y:S01]  /*226b0*/  LDSM.16.MT88.4 R136, [R217+0x11800] ;  /* 0x01180000d988783b */ /* 0x000ee20000004200 */
[C---:B-1----:R-:W-:Y:S01]  /*226c0*/  HMMA.16816.F32 R108, R132.reuse, R152, R108 ;  /* 0x00000098846c723c */ /* 0x042fe2000000186c */
[----:B------:R-:W1:Y:S05]  /*226d0*/  MUFU.EX2 R152, R160 ;  /* 0x000000a000987308 */ /* 0x000e6a0000000800 */
[C---:B------:R-:W-:Y:S05]  /*226e0*/  HMMA.16816.F32 R112, R132.reuse, R154, R112 ;  /* 0x0000009a8470723c */ /* 0x040fea0000001870 */
[----:B------:R-:W-:Y:S01]  /*226f0*/  MOV R153, R171 ;  /* 0x000000ab00997202 */ /* 0x000fe20000000f00 */
[C---:B------:R-:W-:Y:S06]  /*22700*/  HMMA.16816.F32 R116, R132.reuse, R140, R116 ;  /* 0x0000008c8474723c */ /* 0x040fec0000001874 */
[C---:B------:R-:W-:Y:S05]  /*22710*/  HMMA.16816.F32 R120, R132.reuse, R142, R120 ;  /* 0x0000008e8478723c */ /* 0x040fea0000001878 */
[----:B------:R-:W-:Y:S01]  /*22720*/  MOV R140, R169 ;  /* 0x000000a9008c7202 */ /* 0x000fe20000000f00 */
[C---:B-----5:R-:W-:Y:S05]  /*22730*/  HMMA.16816.F32 R124, R132.reuse, R144, R124 ;  /* 0x00000090847c723c */ /* 0x060fea000000187c */
[----:B-1----:R-:W-:Y:S01]  /*22740*/  MOV R143, R152 ;  /* 0x00000098008f7202 */ /* 0x002fe20000000f00 */
[----:B------:R-:W-:Y:S05]  /*22750*/  HMMA.16816.F32 R128, R132, R146, R128 ;  /* 0x000000928480723c */ /* 0x000fea0000001880 */
[----:B------:R-:W-:Y:S02]  /*22760*/  MOV R141, R168 ;  /* 0x000000a8008d7202 */ /* 0x000fe40000000f00 */
[----:B------:R-:W-:Y:S04]  /*22770*/  F2FP.F16.F32.PACK_AB R168, R191, R193 ;  /* 0x000000c1bfa8723e */ /* 0x000fe800000000ff */
[----:B------:R-:W-:Y:S02]  /*22780*/  F2FP.F16.F32.PACK_AB R170, R166, R140 ;  /* 0x0000008ca6aa723e */ /* 0x000fe400000000ff */
[-C--:B------:R-:W-:Y:S02]  /*22790*/  F2FP.F16.F32.PACK_AB R169, R153, R162.reuse ;  /* 0x000000a299a9723e */ /* 0x080fe400000000ff */
[----:B------:R-:W-:Y:S02]  /*227a0*/  F2FP.F16.F32.PACK_AB R171, R165, R143 ;  /* 0x0000008fa5ab723e */ /* 0x000fe400000000ff */
[----:B------:R-:W-:Y:S02]  /*227b0*/  MOV R133, R162 ;  /* 0x000000a200857202 */ /* 0x000fe40000000f00 */
[----:B------:R-:W-:Y:S02]  /*227c0*/  MOV R134, R163 ;  /* 0x000000a300867202 */ /* 0x000fe40000000f00 */
[----:B------:R-:W-:Y:S02]  /*227d0*/  MOV R135, R161 ;  /* 0x000000a100877202 */ /* 0x000fe40000000f00 */
[C---:B------:R-:W-:Y:S01]  /*227e0*/  HMMA.16816.F32 R160, R168.reuse, R156, R4 ;  /* 0x0000009ca8a0723c */ /* 0x040fe20000001804 */
[----:B------:R-:W1:Y:S04]  /*227f0*/  LDSM.16.MT88.4 R4, [R218+0x13800] ;  /* 0x01380000da04783b */ /* 0x000e680000004200 */
[----:B------:R-:W-:Y:S01]  /*22800*/  MOV R132, R153 ;  /* 0x0000009900847202 */ /* 0x000fe20000000f00 */
[C---:B------:R-:W-:Y:S03]  /*22810*/  HMMA.16816.F32 R156, R168.reuse, R158, R8 ;  /* 0x0000009ea89c723c */ /* 0x040fe60000001808 */
[----:B------:R-:W4:Y:S03]  /*22820*/  LDSM.16.MT88.4 R8, [R217+0x13800] ;  /* 0x01380000d908783b */ /* 0x000f260000004200 */
[C---:B--2---:R-:W-:Y:S05]  /*22830*/  HMMA.16816.F32 R152, R168.reuse, R148, R12 ;  /* 0x00000094a898723c */ /* 0x044fea000000180c */
[----:B------:R-:W2:Y:S01]  /*22840*/  LDSM.16.MT88.4 R12, [R216+0x13800] ;  /* 0x01380000d80c783b */ /* 0x000ea20000004200 */
[C---:B------:R-:W-:Y:S06]  /*22850*/  HMMA.16816.F32 R148, R168.reuse, R150, R16 ;  /* 0x00000096a894723c */ /* 0x040fec0000001810 */
[C---:B---3--:R-:W-:Y:S01]  /*22860*/  HMMA.16816.F32 R144, R168.reuse, R136, R20 ;  /* 0x00000088a890723c */ /* 0x048fe20000001814 */
[----:B------:R-:W3:Y:S06]  /*22870*/  LDSM.16.MT88.4 R16, [R220+0x15800] ;  /* 0x01580000dc10783b */ /* 0x000eec0000004200 */
[----:B------:R-:W-:Y:S01]  /*22880*/  IMAD.MOV.U32 R21, RZ, RZ, R143 ;  /* 0x000000ffff157224 */ /* 0x000fe200078e008f */
[----:B------:R-:W-:Y:S03]  /*22890*/  MOV R22, R140 ;  /* 0x0000008c00167202 */ /* 0x000fe60000000f00 */
[----:B------:R-:W-:Y:S02]  /*228a0*/  MOV R23, R141 ;  /* 0x0000008d00177202 */ /* 0x000fe40000000f00 */
[C---:B------:R-:W-:Y:S01]  /*228b0*/  HMMA.16816.F32 R140, R168.reuse, R138, R24 ;  /* 0x0000008aa88c723c */ /* 0x040fe20000001818 */
[----:B------:R-:W-:Y:S05]  /*228c0*/  LDSM.16.MT88.4 R24, [R217+0x15800] ;  /* 0x01580000d918783b */ /* 0x000fea0000004200 */
[C---:B------:R-:W-:Y:S07]  /*228d0*/  HMMA.16816.F32 R136, R168.reuse, R172, R28 ;  /* 0x000000aca888723c */ /* 0x040fee000000181c */
[----:B------:R-:W-:Y:S04]  /*228e0*/  MOV R29, R132 ;  /* 0x00000084001d7202 */ /* 0x000fe80000000f00 */
[----:B------:R-:W-:Y:S02]  /*228f0*/  MOV R28, R133 ;  /* 0x00000085001c7202 */ /* 0x000fe40000000f00 */
[----:B------:R-:W-:Y:S02]  /*22900*/  MOV R173, R134 ;  /* 0x0000008600ad7202 */ /* 0x000fe40000000f00 */
[----:B------:R-:W-:Y:S02]  /*22910*/  MOV R172, R135 ;  /* 0x0000008700ac7202 */ /* 0x000fe40000000f00 */
[C---:B------:R-:W-:Y:S03]  /*22920*/  HMMA.16816.F32 R132, R168.reuse, R174, R32 ;  /* 0x000000aea884723c */ /* 0x040fe60000001820 */
[----:B------:R-:W-:Y:S01]  /*22930*/  MOV R31, R21 ;  /* 0x00000015001f7202 */ /* 0x000fe20000000f00 */
[----:B------:R-:W-:Y:S01]  /*22940*/  FADD.FTZ R199, R173, R199 ;  /* 0x000000c7adc77221 */ /* 0x000fe20000010000 */
[----:B------:R-:W-:Y:S01]  /*22950*/  MOV R30, R22 ;  /* 0x00000016001e7202 */ /* 0x000fe20000000f00 */
[C---:B------:R-:W-:Y:S05]  /*22960*/  HMMA.16816.F32 R36, R168.reuse, R176, R36 ;  /* 0x000000b0a824723c */ /* 0x040fea0000001824 */
[----:B------:R-:W-:Y:S01]  /*22970*/  MOV R35, R23 ;  /* 0x0000001700237202 */ /* 0x000fe20000000f00 */
        /* <DEDUP_REMOVED lines=17> */
[----:B------:R-:W-:Y:S01]  /*22a90*/  MOV R0, R164 ;  /* 0x000000a400007202 */ /* 0x000fe20000000f00 */
        /* <DEDUP_REMOVED lines=8> */
[C---:B-1----:R-:W-:Y:S06]  /*22b20*/  HMMA.16816.F32 R92, R168.reuse, R4, R92 ;  /* 0x00000004a85c723c */ /* 0x042fec000000185c */
[C---:B------:R-:W-:Y:S05]  /*22b30*/  HMMA.16816.F32 R96, R168.reuse, R6, R96 ;  /* 0x00000006a860723c */ /* 0x040fea0000001860 */
[----:B------:R-:W-:Y:S01]  /*22b40*/  FADD.FTZ R5, R167, R188 ;  /* 0x000000bca7057221 */ /* 0x000fe20000010000 */
[C---:B----4-:R-:W-:Y:S05]  /*22b50*/  HMMA.16816.F32 R100, R168.reuse, R8, R100 ;  /* 0x00000008a864723c */ /* 0x050fea0000001864 */
        /* <DEDUP_REMOVED lines=9> */
[C---:B------:R-:W-:Y:S06]  /*22bf0*/  HMMA.16816.F32 R120, R168.reuse, R18, R120 ;  /* 0x00000012a878723c */ /* 0x040fec0000001878 */
[C---:B-----5:R-:W-:Y:S06]  /*22c00*/  HMMA.16816.F32 R124, R168.reuse, R20, R124 ;  /* 0x00000014a87c723c */ /* 0x060fec000000187c */
[----:B------:R-:W-:Y:S01]  /*22c10*/  HMMA.16816.F32 R128, R168, R22, R128 ;  /* 0x00000016a880723c */ /* 0x000fe20000001880 */
[----:B------:R-:W-:Y:S11]  /*22c20*/  @!UPT UIADD3 URZ, URZ, URZ, URZ ;  /* 0x0000003f3f3ff290 */ /* 0x000ff6000fffe03f */
[----:B------:R-:W-:Y:S01]  /*22c30*/  @!UPT UIADD3 URZ, URZ, URZ, URZ ;  /* 0x0000003f3f3ff290 */ /* 0x000fe2000fffe03f */
[----:B------:R-:W-:Y:S11]  /*22c40*/  @P0 BRA `(.L_x_7949) ;  /* 0xffffffb800440947 */ /* 0x000ff6000383ffff */
.L_x_7940:
        /* <DEDUP_REMOVED lines=14> */
[----:B------:R-:W-:Y:S02]  /*22d30*/  LOP3.LUT R4, R0, 0xfffffff0, RZ, 0xc0, !PT ;  /* 0xfffffff000047812 */ /* 0x000fe400078ec0ff */
[----:B------:R-:W-:Y:S02]  /*22d40*/  LEA.HI R2, R2, R13, RZ, 0x2 ;  /* 0x0000000d02027211 */ /* 0x000fe400078f10ff */
[----:B------:R-:W-:Y:S01]  /*22d50*/  SHF.R.S32.HI R0, RZ, 0x4, R0 ;  /* 0x00000004ff007819 */ /* 0x000fe20000011400 */
[----:B------:R-:W-:Y:S01]  /*22d60*/  IMAD.IADD R4, R11, 0x1, -R4 ;  /* 0x000000010b047824 */ /* 0x000fe200078e0a04 */
        /* <DEDUP_REMOVED lines=9> */
.L_x_7957:
        /* <DEDUP_REMOVED lines=20> */
[-C--:B------:R-:W-:Y:S01]  /*22f40*/  LEA.HI R16, R15, R14.reuse, RZ, 0x2 ;  /* 0x0000000e0f107211 */ /* 0x080fe200078f10ff */
[----:B------:R-:W-:Y:S01]  /*22f50*/  FMUL.FTZ R157, R13, R157 ;  /* 0x0000009d0d9d7220 */ /* 0x000fe20000410000 */
[----:B------:R-:W-:Y:S01]  /*22f60*/  LEA.HI R15, R15, R14, RZ, 0x5 ;  /* 0x0000000e0f0f7211 */ /* 0x000fe200078f28ff */
[C---:B------:R-:W-:Y:S01]  /*22f70*/  FMUL.FTZ R152, R13.reuse, R152 ;  /* 0x000000980d987220 */ /* 0x040fe20000410000 */
[--C-:B------:R-:W-:Y:S01]  /*22f80*/  SHF.R.S32.HI R17, RZ, 0x2, R16.reuse ;  /* 0x00000002ff117819 */ /* 0x100fe20000011410 */
[C---:B------:R-:W-:Y:S01]  /*22f90*/  FMUL.FTZ R153, R13.reuse, R153 ;  /* 0x000000990d997220 */ /* 0x040fe20000410000 */
[----:B------:R-:W-:Y:S01]  /*22fa0*/  SHF.R.S32.HI R18, RZ, 0x1f, R16 ;  /* 0x0000001fff127819 */ /* 0x000fe20000011410 */
[C---:B------:R-:W-:Y:S01]  /*22fb0*/  FMUL.FTZ R148, R13.reuse, R148 ;  /* 0x000000940d947220 */ /* 0x040fe20000410000 */
[----:B------:R-:W-:Y:S01]  /*22fc0*/  LOP3.LUT R21, R16, 0x1ffffffc, RZ, 0xc0, !PT ;  /* 0x1ffffffc10157812 */ /* 0x000fe200078ec0ff */
[C---:B------:R-:W-:Y:S01]  /*22fd0*/  FMUL.FTZ R149, R13.reuse, R149 ;  /* 0x000000950d957220 */ /* 0x040fe20000410000 */
[----:B------:R-:W-:Y:S01]  /*22fe0*/  LEA.HI R18, R18, R17, RZ, 0x3 ;  /* 0x0000001112127211 */ /* 0x000fe200078f18ff */
[C---:B------:R-:W-:Y:S01]  /*22ff0*/  FMUL.FTZ R144, R13.reuse, R144 ;  /* 0x000000900d907220 */ /* 0x040fe20000410000 */
[----:B------:R-:W-:Y:S01]  /*23000*/  SHF.R.S32.HI R16, RZ, 0x5, R15 ;  /* 0x00000005ff107819 */ /* 0x000fe2000001140f */
[C---:B------:R-:W-:Y:S01]  /*23010*/  FMUL.FTZ R145, R13.reuse, R145 ;  /* 0x000000910d917220 */ /* 0x040fe20000410000 */
[----:B------:R-:W-:Y:S01]  /*23020*/  LOP3.LUT R18, R18, 0xfffffff8, RZ, 0xc0, !PT ;  /* 0xfffffff812127812 */ /* 0x000fe200078ec0ff */
[----:B------:R-:W-:Y:S01]  /*23030*/  FMUL.FTZ R140, R13, R140 ;  /* 0x0000008c0d8c7220 */ /* 0x000fe20000410000 */
[----:B------:R-:W-:Y:S01]  /*23040*/  IADD3 R21, -R21, R14, RZ ;  /* 0x0000000e15157210 */ /* 0x000fe20007ffe1ff */
[----:B------:R-:W-:Y:S01]  /*23050*/  FMUL.FTZ R141, R13, R141 ;  /* 0x0000008d0d8d7220 */ /* 0x000fe20000410000 */
[----:B------:R-:W-:Y:S01]  /*23060*/  IADD3 R17, R17, -R18, RZ ;  /* 0x8000001211117210 */ /* 0x000fe20007ffe0ff */
[C---:B------:R-:W-:Y:S01]  /*23070*/  FMUL.FTZ R136, R13.reuse, R136 ;  /* 0x000000880d887220 */ /* 0x040fe20000410000 */
[----:B------:R-:W-:Y:S01]  /*23080*/  LEA R18, R16, R21, 0x9 ;  /* 0x0000001510127211 */ /* 0x000fe200078e48ff */
[----:B------:R-:W-:Y:S01]  /*23090*/  FMUL.FTZ R137, R13, R137 ;  /* 0x000000890d897220 */ /* 0x000fe20000410000 */
[----:B------:R-:W-:Y:S01]  /*230a0*/  SHF.L.U32 R19, R17, 0x6, RZ ;  /* 0x0000000611137819 */ /* 0x000fe200000006ff */
[----:B------:R-:W-:Y:S01]  /*230b0*/  FMUL.FTZ R132, R13, R132 ;  /* 0x000000840d847220 */ /* 0x000fe20000410000 */
[----:B------:R-:W-:Y:S01]  /*230c0*/  LOP3.LUT R20, R17, 0x1, RZ, 0xc0, !PT ;  /* 0x0000000111147812 */ /* 0x000fe200078ec0ff */
[----:B------:R-:W-:Y:S01]  /*230d0*/  FMUL.FTZ R133, R13, R133 ;  /* 0x000000850d857220 */ /* 0x000fe20000410000 */
[----:B------:R-:W-:Y:S01]  /*230e0*/  LOP3.LUT R19, R19, 0x1c0, RZ, 0xc0, !PT ;  /* 0x000001c013137812 */ /* 0x000fe200078ec0ff */
[C---:B------:R-:W-:Y:S01]  /*230f0*/  FMUL.FTZ R36, R13.reuse, R36 ;  /* 0x000000240d247220 */ /* 0x040fe20000410000 */
        /* <DEDUP_REMOVED lines=122> */
[----:B------:R-:W-:Y:S02]  /*238a0*/  @P0 IADD3 R17, R18, 0x20, RZ ;  /* 0x0000002012110810 */ /* 0x000fe40007ffe0ff */
[----:B------:R-:W-:Y:S02]  /*238b0*/  SEL R12, R12, 0xffffff80, !P2 ;  /* 0xffffff800c0c7807 */ /* 0x000fe40005000000 */
[C---:B------:R-:W-:Y:S01]  /*238c0*/  IADD3 R19, R18.reuse, R13, RZ ;  /* 0x0000000d12137210 */ /* 0x040fe20007ffe0ff */
        /* <DEDUP_REMOVED lines=66> */
[----:B------:R4:W-:Y:S04]  /*23cf0*/  STS.64 [R12+0xc800], R130 ;  /* 0x00c800820c007388 */ /* 0x0009e80000000a00 */
[----:B-1----:R-:W4:Y:S04]  /*23d00*/  LD.E.64 R18, desc[UR12][R8.64+0xb0] ;  /* 0x0000b00c08127980 */ /* 0x002f28000c101b00 */
[----:B------:R-:W4:Y:S04]  /*23d10*/  LD.E R26, desc[UR10][R8.64+0x60] ;  /* 0x0000600a081a7980 */ /* 0x000f28000c101900 */
[----:B------:R-:W4:Y:S04]  /*23d20*/  LD.E R17, desc[UR12][R8.64+0xcc] ;  /* 0x0000cc0c08117980 */ /* 0x000f28000c101900 */
[----:B------:R-:W4:Y:S01]  /*23d30*/  LD.E.64 R24, desc[UR10][R8.64+0x78] ;  /* 0x0000780a08187980 */ /* 0x000f22000c101b00 */
[----:B------:R-:W1:Y:S01]  /*23d40*/  @P4 MUFU.LG2 R11, R11 ;  /* 0x0000000b000b4308 */ /* 0x000e620000000c00 */
[----:B--2---:R-:W-:Y:S01]  /*23d50*/  IMAD R13, R231, -0x40, R232 ;  /* 0xffffffc0e70d7824 */ /* 0x004fe200078e02e8 */
[----:B---3--:R-:W-:Y:S01]  /*23d60*/  IADD3 R20, R0, 0x8, RZ ;  /* 0x0000000800147810 */ /* 0x008fe20007ffe0ff */
[----:B------:R2:W5:Y:S01]  /*23d70*/  LD.E.64 R142, desc[UR10][R8.64+0xa8] ;  /* 0x0000a80a088e7980 */ /* 0x000562000c101b00 */
[----:B------:R-:W-:Y:S01]  /*23d80*/  MOV R140, 0xff800000 ;  /* 0xff800000008c7802 */ /* 0x000fe20000000f00 */
[----:B------:R-:W-:Y:S01]  /*23d90*/  BSSY B0, `(.L_x_7951) ;  /* 0x000005a000007945 */ /* 0x000fe20003800000 */
[----:B------:R-:W-:Y:S01]  /*23da0*/  BAR.SYNC.DEFER_BLOCKING 0x0 ;  /* 0x0000000000007b1d */ /* 0x000fe20000010000 */
[----:B------:R-:W-:-:S02]  /*23db0*/  ISETP.GE.AND P0, PT, R20, R13, PT ;  /* 0x0000000d1400720c */ /* 0x000fc40003f06270 */
[----:B----4-:R-:W-:Y:S02]  /*23dc0*/  IADD3 R12, R0, 0x10, RZ ;  /* 0x00000010000c7810 */ /* 0x010fe40007ffe0ff */
[----:B------:R-:W-:Y:S01]  /*23dd0*/  LEA.HI R20, R4, R4, RZ, 0x1 ;  /* 0x0000000404147211 */ /* 0x000fe200078f08ff */
[----:B------:R-:W3:Y:S01]  /*23de0*/  @P3 MUFU.LG2 R10, R10 ;  /* 0x0000000a000a3308 */ /* 0x000ee20000000c00 */
[----:B------:R-:W-:Y:S02]  /*23df0*/  ISETP.GE.AND P5, PT, R12, R13, PT ;  /* 0x0000000d0c00720c */ /* 0x000fe40003fa6270 */
[----:B------:R-:W-:Y:S01]  /*23e00*/  MOV R12, 0xff800000 ;  /* 0xff800000000c7802 */ /* 0x000fe20000000f00 */
[----:B-1----:R-:W-:Y:S01]  /*23e10*/  @P4 FMUL.FTZ R22, R11, 0.69314718246459960938 ;  /* 0x3f3172180b164820 */ /* 0x002fe20000410000 */
[----:B------:R-:W-:Y:S02]  /*23e20*/  SHF.L.U32 R11, R231, 0x6, RZ ;  /* 0x00000006e70b7819 */ /* 0x000fe400000006ff */
[----:B------:R-:W-:Y:S01]  /*23e30*/  SHF.L.U32 R21, R20, 0x2, RZ ;  /* 0x0000000214157819 */ /* 0x000fe200000006ff */
[----:B-----5:R-:W-:Y:S01]  /*23e40*/  @P4 FFMA.FTZ R12, R5, R164, R22 ;  /* 0x000000a4050c4223 */ /* 0x020fe20000010016 */
[----:B------:R-:W-:-:S02]  /*23e50*/  SHF.L.U32 R22, R4, 0x2, RZ ;  /* 0x0000000204167819 */ /* 0x000fc400000006ff */
[----:B------:R-:W-:Y:S02]  /*23e60*/  LOP3.LUT R15, R15, 0xffffffe0, RZ, 0xc0, !PT ;  /* 0xffffffe00f0f7812 */ /* 0x000fe400078ec0ff */
[--C-:B------:R-:W-:Y:S02]  /*23e70*/  SHF.R.S32.HI R23, RZ, 0x1f, R22.reuse ;  /* 0x0000001fff177819 */ /* 0x100fe40000011416 */
[----:B--2---:R-:W-:Y:S02]  /*23e80*/  SHF.L.U32 R8, R0, 0x6, RZ ;  /* 0x0000000600087819 */ /* 0x004fe400000006ff */
[----:B------:R-:W-:Y:S01]  /*23e90*/  LOP3.LUT R9, R20, 0xffffffe, RZ, 0xc0, !PT ;  /* 0x0ffffffe14097812 */ /* 0x000fe200078ec0ff */
[----:B---3--:R-:W-:Y:S01]  /*23ea0*/  @P3 FMUL.FTZ R10, R10, 0.69314718246459960938 ;  /* 0x3f3172180a0a3820 */ /* 0x008fe20000410000 */
[----:B------:R-:W-:Y:S01]  /*23eb0*/  LOP3.LUT R8, R8, 0x1c0, RZ, 0xc0, !PT ;  /* 0x000001c008087812 */ /* 0x000fe200078ec0ff */
[----:B------:R-:W-:Y:S01]  /*23ec0*/  IMAD.WIDE R22, R0, 0x100, R22 ;  /* 0x0000010000167825 */ /* 0x000fe200078e0216 */
[----:B------:R-:W-:-:S03]  /*23ed0*/  IADD3 R9, R4, -R9, RZ ;  /* 0x8000000904097210 */ /* 0x000fc60007ffe0ff */
[----:B------:R-:W-:Y:S01]  /*23ee0*/  @P3 FFMA.FTZ R140, R5, R3, R10 ;  /* 0x00000003058c3223 */ /* 0x000fe2000001000a */
[----:B------:R-:W-:Y:S02]  /*23ef0*/  LOP3.LUT R21, R8, 0x38, R21, 0xf8, !PT ;  /* 0x0000003808157812 */ /* 0x000fe400078ef815 */
[----:B------:R-:W-:Y:S02]  /*23f00*/  SHF.R.U32.HI R8, RZ, 0x3, R8 ;  /* 0x00000003ff087819 */ /* 0x000fe40000011608 */
[----:B------:R-:W-:Y:S02]  /*23f10*/  IADD3 R15, R14, -R15, RZ ;  /* 0x8000000f0e0f7210 */ /* 0x000fe40007ffe0ff */
[----:B------:R-:W-:Y:S02]  /*23f20*/  LOP3.LUT R8, R21, R8, RZ, 0x3c, !PT ;  /* 0x0000000815087212 */ /* 0x000fe400078e3cff */
[----:B------:R-:W-:Y:S02]  /*23f30*/  LOP3.LUT P2, RZ, R15, 0x3, RZ, 0xc0, !PT ;  /* 0x000000030fff7812 */ /* 0x000fe4000784c0ff */
[----:B------:R-:W-:-:S04]  /*23f40*/  LEA R5, R9, R8, 0x2 ;  /* 0x0000000809057211 */ /* 0x000fc800078e10ff */
[----:B------:R-:W-:-:S05]  /*23f50*/  LEA R5, R5, UR4, 0x2 ;  /* 0x0000000405057c11 */ /* 0x000fca000f8e10ff */
        /* <DEDUP_REMOVED lines=28> */
[----:B------:R-:W-:-:S04]  /*24120*/  IMAD R18, R18, UR8, R235 ;  /* 0x0000000812127c24 */ /* 0x000fc8000f8e02eb */
[----:B------:R-:W-:-:S04]  /*24130*/  IMAD R18, R18, R26, R233 ;  /* 0x0000001a12127224 */ /* 0x000fc800078e02e9 */
[----:B------:R-:W-:Y:S01]  /*24140*/  IMAD R4, R19, R18, R11 ;  /* 0x0000001213047224 */ /* 0x000fe200078e020b */
[----:B------:R-:W-:-:S03]  /*24150*/  SHF.R.S32.HI R11, RZ, 0x1f, R16 ;  /* 0x0000001fff0b7819 */ /* 0x000fc60000011410 */
[----:B------:R-:W-:Y:S01]  /*24160*/  IMAD R17, R4, R17, RZ ;  /* 0x0000001104117224 */ /* 0x000fe200078e02ff */
[----:B------:R-:W-:-:S04]  /*24170*/  LEA.HI R11, R11, R16, RZ, 0x2 ;  /* 0x000000100b0b7211 */ /* 0x000fc800078f10ff */
[----:B------:R-:W-:Y:S02]  /*24180*/  LOP3.LUT R3, R11, 0xffffffc, RZ, 0xc0, !PT ;  /* 0x0ffffffc0b037812 */ /* 0x000fe400078ec0ff */
[----:B------:R-:W-:Y:S02]  /*24190*/  IADD3 R11, P1, R22, R17, RZ ;  /* 0x00000011160b7210 */ /* 0x000fe40007f3e0ff */
[----:B------:R-:W-:Y:S02]  /*241a0*/  IADD3 R3, R16, -R3, RZ ;  /* 0x8000000310037210 */ /* 0x000fe40007ffe0ff */
[----:B------:R-:W-:Y:S02]  /*241b0*/  LEA.HI.X.SX32 R17, R17, R23, 0x1, P1 ;  /* 0x0000001711117211 */ /* 0x000fe400008f0eff */
[----:B------:R-:W-:Y:S01]  /*241c0*/  LEA R144, P1, R11, R24, 0x2 ;  /* 0x000000180b907211 */ /* 0x000fe200078210ff */
[----:B------:R1:W1:Y:S01]  /*241d0*/  LDS.128 R20, [R5+0xe800] ;  /* 0x00e8000005147984 */ /* 0x0002620000000c00 */
[----:B------:R-:W-:-:S02]  /*241e0*/  LEA R3, R3, R2, 0x4 ;  /* 0x0000000203037211 */ /* 0x000fc400078e20ff */
[----:B------:R-:W-:Y:S02]  /*241f0*/  LEA.HI.X R145, R11, R25, R17, 0x2, P1 ;  /* 0x000000190b917211 */ /* 0x000fe400008f1411 */
[----:B------:R1:W1:Y:S04]  /*24200*/  LDS.128 R24, [R5+0xe000] ;  /* 0x00e0000005187984 */ /* 0x0002680000000c00 */
[----:B------:R1:W1:Y:S04]  /*24210*/  LDS.128 R16, [R5+0xf000] ;  /* 0x00f0000005107984 */ /* 0x0002680000000c00 */
[----:B------:R1:W1:Y:S01]  /*24220*/  LDS.128 R8, [R5+0xf800] ;  /* 0x00f8000005087984 */ /* 0x0002620000000c00 */
[----:B--234-:R-:W-:Y:S05]  /*24230*/  @P2 BRA `(.L_x_7952) ;  /* 0x00000000003c2947 */ /* 0x01cfea0003800000 */
[----:B------:R-:W-:Y:S01]  /*24240*/  IMAD R232, R231, -0x40, R232 ;  /* 0xffffffc0e7e87824 */ /* 0x000fe200078e02e8 */
[----:B------:R-:W-:Y:S01]  /*24250*/  SHF.R.S32.HI R2, RZ, 0x1f, R4 ;  /* 0x0000001fff027819 */ /* 0x000fe20000011404 */
[C---:B-1----:R-:W-:Y:S01]  /*24260*/  VIADD R5, R3.reuse, 0x8 ;  /* 0x0000000803057836 */ /* 0x042fe20000000000 */
[----:B------:R-:W-:Y:S02]  /*24270*/  IADD3 R4, P1, R4, R3, RZ ;  /* 0x0000000304047210 */ /* 0x000fe40007f3e0ff */
[-C--:B------:R-:W-:Y:S02]  /*24280*/  ISETP.GE.AND P3, PT, R3, R232.reuse, PT ;  /* 0x000000e80300720c */ /* 0x080fe40003f66270 */
[----:B------:R-:W-:Y:S02]  /*24290*/  ISETP.GE.AND P2, PT, R5, R232, PT ;  /* 0x000000e80500720c */ /* 0x000fe40003f46270 */
[----:B------:R-:W-:Y:S02]  /*242a0*/  LEA.HI.X.SX32 R3, R3, R2, 0x1, P1 ;  /* 0x0000000203037211 */ /* 0x000fe400008f0eff */
[----:B------:R-:W-:-:S04]  /*242b0*/  LEA R2, P1, R4, R142, 0x2 ;  /* 0x0000008e04027211 */ /* 0x000fc800078210ff */
[----:B------:R-:W-:-:S03]  /*242c0*/  LEA.HI.X R3, R4, R143, R3, 0x2, P1 ;  /* 0x0000008f04037211 */ /* 0x000fc600008f1403 */
[C---:B------:R-:W-:Y:S02]  /*242d0*/  @!P3 R2UR UR10, R6.reuse ;  /* 0x00000000060ab2ca */ /* 0x040fe400000e0000 */
[C---:B------:R-:W-:Y:S02]  /*242e0*/  @!P3 R2UR UR11, R7.reuse ;  /* 0x00000000070bb2ca */ /* 0x040fe400000e0000 */
[----:B------:R-:W-:Y:S02]  /*242f0*/  @!P2 R2UR UR4, R6 ;  /* 0x000000000604a2ca */ /* 0x000fe400000e0000 */
[----:B------:R-:W-:-:S09]  /*24300*/  @!P2 R2UR UR5, R7 ;  /* 0x000000000705a2ca */ /* 0x000fd200000e0000 */
[----:B------:R2:W-:Y:S04]  /*24310*/  @!P3 ST.E desc[UR10][R2.64], R12 ;  /* 0x0000000c0200b985 */ /* 0x0005e8000c10190a */
[----:B------:R2:W-:Y:S02]  /*24320*/  @!P2 ST.E desc[UR4][R2.64+0x20], R140 ;  /* 0x0000208c0200a985 */ /* 0x0005e4000c101904 */
.L_x_7952:
[----:B------:R-:W-:Y:S05]  /*24330*/  BSYNC B0 ;  /* 0x0000000000007941 */ /* 0x000fea0003800000 */
.L_x_7951:
[----:B------:R-:W-:Y:S01]  /*24340*/  VIADD R14, R0, 0x18 ;  /* 0x00000018000e7836 */ /* 0x000fe20000000000 */
[----:B------:R-:W-:Y:S01]  /*24350*/  @!P0 R2UR UR14, R6 ;  /* 0x00000000060e82ca */ /* 0x000fe200000e0000 */
[C---:B--2---:R-:W-:Y:S01]  /*24360*/  VIADD R12, R0.reuse, 0x20 ;  /* 0x00000020000c7836 */ /* 0x044fe20000000000 */
[C---:B------:R-:W-:Y:S01]  /*24370*/  @!P0 R2UR UR15, R7.reuse ;  /* 0x00000000070f82ca */ /* 0x040fe200000e0000 */
[----:B------:R-:W-:Y:S01]  /*24380*/  VIADD R4, R0, 0x28 ;  /* 0x0000002800047836 */ /* 0x000fe20000000000 */
[----:B------:R-:W-:Y:S01]  /*24390*/  @!P0 R2UR UR12, R6 ;  /* 0x00000000060c82ca */ /* 0x000fe200000e0000 */
[----:B------:R-:W-:Y:S01]  /*243a0*/  VIADD R2, R0, 0x30 ;  /* 0x0000003000027836 */ /* 0x000fe20000000000 */
[C---:B------:R-:W-:Y:S01]  /*243b0*/  @!P0 R2UR UR13, R7.reuse ;  /* 0x00000000070d82ca */ /* 0x040fe200000e0000 */
[----:B------:R-:W-:Y:S01]  /*243c0*/  IMAD.MOV.U32 R231, RZ, RZ, 0x0 ;  /* 0x00000000ffe77424 */ /* 0x000fe200078e00ff */
[----:B------:R-:W-:Y:S02]  /*243d0*/  @!P0 R2UR UR10, R6 ;  /* 0x00000000060a82ca */ /* 0x000fe400000e0000 */
[----:B------:R-:W-:-:S02]  /*243e0*/  @!P0 R2UR UR11, R7 ;  /* 0x00000000070b82ca */ /* 0x000fc400000e0000 */
[----:B------:R-:W-:Y:S02]  /*243f0*/  @!P0 R2UR UR4, R6 ;  /* 0x00000000060482ca */ /* 0x000fe400000e0000 */
[C---:B------:R-:W-:Y:S01]  /*24400*/  @!P0 R2UR UR5, R7.reuse ;  /* 0x00000000070582ca */ /* 0x040fe200000e0000 */
[----:B------:R-:W-:Y:S01]  /*24410*/  @!P0 ST.E.128 desc[UR14][R144.64+0x2000], R132 ;  /* 0x0020008490008985 */ /* 0x000fe2000c101d0e */
[CC--:B------:R-:W-:Y:S01]  /*24420*/  ISETP.GE.AND P6, PT, R0.reuse, R13.reuse, PT ;  /* 0x0000000d0000720c */ /* 0x0c0fe20003fc6270 */
[----:B------:R-:W-:Y:S01]  /*24430*/  VIADD R0, R0, 0x38 ;  /* 0x0000003800007836 */ /* 0x000fe20000000000 */
[-C--:B------:R-:W-:Y:S01]  /*24440*/  ISETP.GE.AND P4, PT, R14, R13.reuse, PT ;  /* 0x0000000d0e00720c */ /* 0x080fe20003f86270 */
[----:B-1----:R-:W-:Y:S01]  /*24450*/  @!P0 ST.E.128 desc[UR12][R144.64+0x2100], R100 ;  /* 0x0021006490008985 */ /* 0x002fe2000c101d0c */
[----:B------:R-:W-:Y:S02]  /*24460*/  ISETP.GE.AND P3, PT, R12, R13, PT ;  /* 0x0000000d0c00720c */ /* 0x000fe40003f66270 */
[----:B------:R-:W-:Y:S01]  /*24470*/  @!P5 R2UR UR24, R6 ;  /* 0x000000000618d2ca */ /* 0x000fe200000e0000 */
[----:B------:R-:W-:Y:S01]  /*24480*/  @!P0 ST.E.128 desc[UR10][R144.64+0x2200], R68 ;  /* 0x0022004490008985 */ /* 0x000fe2000c101d0a */
[----:B------:R-:W-:-:S02]  /*24490*/  @!P5 R2UR UR25, R7 ;  /* 0x000000000719d2ca */ /* 0x000fc400000e0000 */
[C---:B------:R-:W-:Y:S01]  /*244a0*/  @!P5 R2UR UR22, R6.reuse ;  /* 0x000000000616d2ca */ /* 0x040fe200000e0000 */
[----:B------:R-:W-:Y:S01]  /*244b0*/  @!P0 ST.E.128 desc[UR4][R144.64+0x2300], R36 ;  /* 0x0023002490008985 */ /* 0x000fe2000c101d04 */
[C---:B------:R-:W-:Y:S02]  /*244c0*/  @!P5 R2UR UR23, R7.reuse ;  /* 0x000000000717d2ca */ /* 0x040fe400000e0000 */
[C---:B------:R-:W-:Y:S02]  /*244d0*/  @!P6 R2UR UR28, R6.reuse ;  /* 0x00000000061ce2ca */ /* 0x040fe400000e0000 */
[C---:B------:R-:W-:Y:S02]  /*244e0*/  @!P6 R2UR UR29, R7.reuse ;  /* 0x00000000071de2ca */ /* 0x040fe400000e0000 */
[C---:B------:R-:W-:Y:S02]  /*244f0*/  @!P6 R2UR UR26, R6.reuse ;  /* 0x00000000061ae2ca */ /* 0x040fe400000e0000 */
[----:B------:R-:W-:Y:S01]  /*24500*/  @!P6 R2UR UR27, R7 ;  /* 0x00000000071be2ca */ /* 0x000fe200000e0000 */
[----:B------:R-:W-:Y:S01]  /*24510*/  @!P5 ST.E.128 desc[UR24][R144.64+0x4000], R128 ;  /* 0x004000809000d985 */ /* 0x000fe2000c101d18 */
[----:B------:R-:W-:-:S02]  /*24520*/  @!P5 R2UR UR20, R6 ;  /* 0x000000000614d2ca */ /* 0x000fc400000e0000 */
[C---:B------:R-:W-:Y:S01]  /*24530*/  @!P5 R2UR UR21, R7.reuse ;  /* 0x000000000715d2ca */ /* 0x040fe200000e0000 */
[----:B------:R-:W-:Y:S01]  /*24540*/  @!P5 ST.E.128 desc[UR22][R144.64+0x4100], R96 ;  /* 0x004100609000d985 */ /* 0x000fe2000c101d16 */
[C---:B------:R-:W-:Y:S02]  /*24550*/  @!P5 R2UR UR18, R6.reuse ;  /* 0x000000000612d2ca */ /* 0x040fe400000e0000 */
[C---:B------:R-:W-:Y:S01]  /*24560*/  @!P5 R2UR UR19, R7.reuse ;  /* 0x000000000713d2ca */ /* 0x040fe200000e0000 */
[----:B------:R-:W-:Y:S01]  /*24570*/  @!P6 ST.E.128 desc[UR28][R144.64+0x200], R72 ;  /* 0x000200489000e985 */ /* 0x000fe2000c101d1c */
        /* <DEDUP_REMOVED lines=15> */
[-C--:B------:R-:W-:Y:S02]  /*24670*/  ISETP.GE.AND P2, PT, R4, R13.reuse, PT ;  /* 0x0000000d0400720c */ /* 0x080fe40003f46270 */
[----:B------:R-:W-:Y:S01]  /*24680*/  ISETP.GE.AND P1, PT, R2, R13, PT ;  /* 0x0000000d0200720c */ /* 0x000fe20003f26270 */
        /* <DEDUP_REMOVED lines=36> */
[----:B------:R-:W-:Y:S02]  /*248d0*/  @!P6 R2UR UR32, R6 ;  /* 0x000000000620e2ca */ /* 0x000fe400000e0000 */
[----:B------:R-:W-:Y:S01]  /*248e0*/  @!P6 R2UR UR33, R7 ;  /* 0x000000000721e2ca */ /* 0x000fe200000e0000 */
[----:B------:R-:W-:Y:S01]  /*248f0*/  @!P1 ST.E.128 desc[UR12][R144.64+0xc100], R80 ;  /* 0x00c1005090009985 */ /* 0x000fe2000c101d0c */
[----:B------:R-:W-:-:S03]  /*24900*/  ISETP.GE.AND P0, PT, R0, R13, PT ;  /* 0x0000000d0000720c */ /* 0x000fc60003f06270 */
[----:B------:R-:W-:Y:S04]  /*24910*/  @!P1 ST.E.128 desc[UR10][R144.64+0xc200], R48 ;  /* 0x00c2003090009985 */ /* 0x000fe8000c101d0a */
[----:B------:R-:W-:Y:S04]  /*24920*/  @!P1 ST.E.128 desc[UR4][R144.64+0xc300], R16 ;  /* 0x00c3001090009985 */ /* 0x000fe8000c101d04 */
[----:B------:R-:W-:Y:S04]  /*24930*/  @!P6 ST.E.64 desc[UR32][R144.64], R136 ;  /* 0x000000889000e985 */ /* 0x000fe8000c101b20 */
[----:B------:R1:W-:Y:S02]  /*24940*/  @!P6 ST.E.64 desc[UR30][R144.64+0x8], R138 ;  /* 0x0000088a9000e985 */ /* 0x0003e4000c101b1e */
[----:B-1----:R-:W-:Y:S05]  /*24950*/  @P0 RET.REL.NODEC R230 `(_ZN5flash24flash_fwd_splitkv_kernelI23Flash_fwd_kernel_traitsILi256ELi64ELi64ELi4ELb0ELb0EN7cutlass6half_tE19Flash_kernel_traitsILi256ELi64ELi64ELi4ES3_EELb0ELb1ELb0ELb0ELb1ELb0ELb1ELb1EEEvNS_16Flash_fwd_paramsE) ;  /* 0xfffffdb4e6a80950 */ /* 0x002fea0003c3ffff */
[C---:B------:R-:W-:Y:S01]  /*24960*/  R2UR UR14, R6.reuse ;  /* 0x00000000060e72ca */ /* 0x040fe200000e0000 */
[----:B------:R-:W-:Y:S01]  /*24970*/  IMAD.MOV.U32 R231, RZ, RZ, 0x0 ;  /* 0x00000000ffe77424 */ /* 0x000fe200078e00ff */
[C---:B------:R-:W-:Y:S02]  /*24980*/  R2UR UR15, R7.reuse ;  /* 0x00000000070f72ca */ /* 0x040fe400000e0000 */
[C---:B------:R-:W-:Y:S02]  /*24990*/  R2UR UR12, R6.reuse ;  /* 0x00000000060c72ca */ /* 0x040fe400000e0000 */
[C---:B------:R-:W-:Y:S02]  /*249a0*/  R2UR UR13, R7.reuse ;  /* 0x00000000070d72ca */ /* 0x040fe400000e0000 */
[----:B------:R-:W-:Y:S02]  /*249b0*/  R2UR UR10, R6 ;  /* 0x00000000060a72ca */ /* 0x000fe400000e0000 */
[----:B------:R-:W-:-:S02]  /*249c0*/  R2UR UR11, R7 ;  /* 0x00000000070b72ca */ /* 0x000fc400000e0000 */
[----:B------:R-:W-:Y:S02]  /*249d0*/  R2UR UR4, R6 ;  /* 0x00000000060472ca */ /* 0x000fe400000e0000 */
[----:B------:R-:W-:Y:S01]  /*249e0*/  R2UR UR5, R7 ;  /* 0x00000000070572ca */ /* 0x000fe200000e0000 */
[----:B------:R-:W-:Y:S04]  /*249f0*/  ST.E.128 desc[UR14][R144.64+0xe000], R108 ;  /* 0x00e0006c90007985 */ /* 0x000fe8000c101d0e */
[----:B------:R-:W-:Y:S04]  /*24a00*/  ST.E.128 desc[UR12][R144.64+0xe100], R76 ;  /* 0x00e1004c90007985 */ /* 0x000fe8000c101d0c */
[----:B------:R-:W-:Y:S04]  /*24a10*/  ST.E.128 desc[UR10][R144.64+0xe200], R44 ;  /* 0x00e2002c90007985 */ /* 0x000fe8000c101d0a */
[----:B------:R1:W-:Y:S02]  /*24a20*/  ST.E.128 desc[UR4][R144.64+0xe300], R8 ;  /* 0x00e3000890007985 */ /* 0x0003e4000c101d04 */
[----:B-1----:R-:W-:Y:S05]  /*24a30*/  RET.REL.NODEC R230 `(_ZN5flash24flash_fwd_splitkv_kernelI23Flash_fwd_kernel_traitsILi256ELi64ELi64ELi4ELb0ELb0EN7cutlass6half_tE19Flash_kernel_traitsILi256ELi64ELi64ELi4ES3_EELb0ELb1ELb0ELb0ELb1ELb0ELb1ELb1EEEvNS_16Flash_fwd_paramsE) ;  /* 0xfffffdb4e6707950 */ /* 0x002fea0003c3ffff */
.L_x_7950:
[----:B------:R-:W-:Y:S01]  /*24a40*/  MOV R13, 0x2 ;  /* 0x00000002000d7802 */ /* 0x000fe20000000f00 */
[----:B------:R-:W-:Y:S01]  /*24a50*/  IMAD.MOV.U32 R10, RZ, RZ, 0x1f ;  /* 0x0000001fff0a7424 */ /* 0x000fe200078e00ff */
[----:B------:R-:W-:-:S07]  /*24a60*/  MOV R12, 0xffffffff ;  /* 0xffffffff000c7802 */ /* 0x000fce0000000f00 */
[----:B-1---5:R-:W-:Y:S05]  /*24a70*/  WARPSYNC.COLLECTIVE R12, `(.L_x_7953) ;  /* 0x000000000c087348 */ /* 0x022fea0003c00000 */
[----:B------:R2:W3:Y:S02]  /*24a80*/  SHFL.BFLY P0, R16, R247, R13, R10 ;  /* 0x0c00000df7107389 */ /* 0x0004e4000000000a */
[----:B-123-5:R-:W-:Y:S01]  /*24a90*/  ENDCOLLECTIVE ;  /* 0x000000000000791b */ /* 0x02efe20003800000 */
.L_x_7953:
[----:B------:R-:W-:Y:S02]  /*24aa0*/  IMAD.MOV.U32 R14, RZ, RZ, R16 ;  /* 0x000000ffff0e7224 */ /* 0x000fe400078e0010 */
[----:B------:R-:W-:Y:S02]  /*24ab0*/  IMAD.MOV.U32 R13, RZ, RZ, 0x1 ;  /* 0x00000001ff0d7424 */ /* 0x000fe400078e00ff */
[----:B------:R-:W-:-:S05]  /*24ac0*/  FADD.FTZ R14, R14, R247 ;  /* 0x000000f70e0e7221 */ /* 0x000fca0000010000 */
[----:B------:R-:W-:-:S07]  /*24ad0*/  MOV R247, R14 ;  /* 0x0000000e00f77202 */ /* 0x000fce0000000f00 */
[----:B------:R-:W-:Y:S05]  /*24ae0*/  WARPSYNC.COLLECTIVE R12, `(.L_x_7954) ;  /* 0x000000000c087348 */ /* 0x000fea0003c00000 */
[----:B------:R1:W2:Y:S02]  /*24af0*/  SHFL.BFLY P0, R16, R247, R13, R10 ;  /* 0x0c00000df7107389 */ /* 0x0002a4000000000a */
[----:B-12---:R-:W-:Y:S01]  /*24b00*/  ENDCOLLECTIVE ;  /* 0x000000000000791b */ /* 0x006fe20003800000 */
.L_x_7954:
[----:B------:R-:W-:Y:S01]  /*24b10*/  MOV R247, R245 ;  /* 0x000000f500f77202 */ /* 0x000fe20000000f00 */
[----:B------:R-:W-:Y:S01]  /*24b20*/  IMAD.MOV.U32 R13, RZ, RZ, 0x2 ;  /* 0x00000002ff0d7424 */ /* 0x000fe200078e00ff */
[----:B------:R-:W-:-:S07]  /*24b30*/  MOV R11, R16 ;  /* 0x00000010000b7202 */ /* 0x000fce0000000f00 */
[----:B------:R-:W-:Y:S05]  /*24b40*/  WARPSYNC.COLLECTIVE R12, `(.L_x_7955) ;  /* 0x000000000c087348 */ /* 0x000fea0003c00000 */
[----:B------:R1:W2:Y:S02]  /*24b50*/  SHFL.BFLY P0, R16, R247, R13, R10 ;  /* 0x0c00000df7107389 */ /* 0x0002a4000000000a */
[----:B-12---:R-:W-:Y:S01]  /*24b60*/  ENDCOLLECTIVE ;  /* 0x000000000000791b */ /* 0x006fe20003800000 */
.L_x_7955:
[----:B------:R-:W-:Y:S01]  /*24b70*/  FADD.FTZ R11, R14, R11 ;  /* 0x0000000b0e0b7221 */ /* 0x000fe20000010000 */
[----:B------:R-:W-:Y:S01]  /*24b80*/  FADD.FTZ R15, R16, R245 ;  /* 0x000000f5100f7221 */ /* 0x000fe20000010000 */
[----:B------:R-:W-:-:S04]  /*24b90*/  MOV R13, 0x1 ;  /* 0x00000001000d7802 */ /* 0x000fc80000000f00 */
[----:B------:R-:W-:-:S07]  /*24ba0*/  MOV R247, R15 ;  /* 0x0000000f00f77202 */ /* 0x000fce0000000f00 */
[----:B------:R-:W-:Y:S05]  /*24bb0*/  WARPSYNC.COLLECTIVE R12, `(.L_x_7956) ;  /* 0x000000000c087348 */ /* 0x000fea0003c00000 */
[----:B------:R1:W2:Y:S02]  /*24bc0*/  SHFL.BFLY P0, R16, R247, R13, R10 ;  /* 0x0c00000df7107389 */ /* 0x0002a4000000000a */
[----:B-12---:R-:W-:Y:S01]  /*24bd0*/  ENDCOLLECTIVE ;  /* 0x000000000000791b */ /* 0x006fe20003800000 */
.L_x_7956:
[----:B------:R-:W-:Y:S05]  /*24be0*/  BRA `(.L_x_7957) ;  /* 0xffffffe000847947 */ /* 0x000fea000383ffff */
.L_x_7958:
        /* <DEDUP_REMOVED lines=9> */
.L_x_8866:


//--------------------- .text._ZN5flash24flash_fwd_splitkv_kernelI23Flash_fwd_kernel_traitsILi256ELi64ELi64ELi4ELb0ELb0EN7cutlass6half_tE19Flash_kernel_traitsILi256ELi64ELi64ELi4ES3_EELb0ELb1ELb0ELb0ELb1ELb1ELb1ELb1EEEvNS_16Flash_fwd_paramsE --------------------------
	.section	.text._ZN5flash24flash_fwd_splitkv_kernelI23Flash_fwd_kernel_traitsILi256ELi64ELi64ELi4ELb0ELb0EN7cutlass6half_tE19Flash_kernel_traitsILi256ELi64ELi64ELi4ES3_EELb0ELb1ELb0ELb0ELb1ELb1ELb1ELb1EEEvNS_16Flash_fwd_paramsE,"ax",@progbits
	.align	128
        .global         _ZN5flash24flash_fwd_splitkv_kernelI23Flash_fwd_kernel_traitsILi256ELi64ELi64ELi4ELb0ELb0EN7cutlass6half_tE19Flash_kernel_traitsILi256ELi64ELi64ELi4ES3_EELb0ELb1ELb0ELb0ELb1ELb1ELb1ELb1EEEvNS_16Flash_fwd_paramsE
        .type           _ZN5flash24flash_fwd_splitkv_kernelI23Flash_fwd_kernel_traitsILi256ELi64ELi64ELi4ELb0ELb0EN7cutlass6half_tE19Flash_kernel_traitsILi256ELi64ELi64ELi4ES3_EELb0ELb1ELb0ELb0ELb1ELb1ELb1ELb1EEEvNS_16Flash_fwd_paramsE,@function
        .size           _ZN5flash24flash_fwd_splitkv_kernelI23Flash_fwd_kernel_traitsILi256ELi64ELi64ELi4ELb0ELb0EN7cutlass6half_tE19Flash_kernel_traitsILi256ELi64ELi64ELi4ES3_EELb0ELb1ELb0ELb0ELb1ELb1ELb1ELb1EEEvNS_16Flash_fwd_paramsE,(.L_x_8867 - _ZN5flash24flash_fwd_splitkv_kernelI23Flash_fwd_kernel_traitsILi256ELi64ELi64ELi4ELb0ELb0EN7cutlass6half_tE19Flash_kernel_traitsILi256ELi64ELi64ELi4ES3_EELb0ELb1ELb0ELb0ELb1ELb1ELb1ELb1EEEvNS_16Flash_fwd_paramsE)
        .other          _ZN5flash24flash_fwd_splitkv_kernelI23Flash_fwd_kernel_traitsILi256ELi64ELi64ELi4ELb0ELb0EN7cutlass6half_tE19Flash_kernel_traitsILi256ELi64ELi64ELi4ES3_EELb0ELb1ELb0ELb0ELb1ELb1ELb1ELb1EEEvNS_16Flash_fwd_paramsE,@"STO_CUDA_ENTRY STV_DEFAULT"
_ZN5flash24flash_fwd_splitkv_kernelI23Flash_fwd_kernel_traitsILi256ELi64ELi64ELi4ELb0ELb0EN7cutlass6half_tE19Flash_kernel_traitsILi256ELi64ELi64ELi4ES3_EELb0ELb1ELb0ELb0ELb1ELb1ELb1ELb1EEEvNS_16Flash_fwd_paramsE:
.text._ZN5flash24flash_fwd_splitkv_kernelI23Flash_fwd_kernel_traitsILi256ELi64ELi64ELi4ELb0ELb0EN7cutlass6half_tE19Flash_kernel_traitsILi256ELi64ELi64ELi4ES3_EELb0ELb1ELb0ELb0ELb1ELb1ELb1ELb1EEEvNS_16Flash_fwd_paramsE:
        /* <DEDUP_REMOVED lines=29> */
[----:B------:R-:W-:Y:S05]  /*01d0*/  CALL.REL.NOINC `($_ZN5flash24flash_fwd_splitkv_kernelI23Flash_fwd_kernel_traitsILi256ELi64ELi64ELi4ELb0ELb0EN7cutlass6half_tE19Flash_kernel_traitsILi256ELi64ELi64ELi4ES3_EELb0ELb1ELb0ELb0ELb1ELb1ELb1ELb1EEEvNS_16Flash_fwd_paramsE$_ZN5flash30compute_attn_1rowblock_splitkvI23Flash_fwd_kernel_traitsILi256ELi64ELi64ELi4ELb0ELb0EN7cutlass6half_tE19Flash_kernel_traitsILi256ELi64ELi64ELi4ES3_EELb0ELb1ELb0ELb0ELb1ELb1ELb1ELb1ENS_16Flash_fwd_paramsEEEvRKT8_iiiii) ;  /* 0x0000000000087944 */ /* 0x000fea0003c00000 */
[----:B------:R-:W-:Y:S05]  /*01e0*/  BSYNC B3 ;  /* 0x0000000000037941 */ /* 0x000fea0003800000 */
.L_x_7959:
[----:B------:R-:W-:Y:S05]  /*01f0*/  EXIT ;  /* 0x000000000000794d */ /* 0x000fea0003800000 */
        .type           $_ZN5flash24flash_fwd_splitkv_kernelI23Flash_fwd_kernel_traitsILi256ELi64ELi64ELi4ELb0ELb0EN7cutlass6half_tE19Flash_kernel_traitsILi256ELi64ELi64ELi4ES3_EELb0ELb1ELb0ELb0ELb1ELb1ELb1ELb1EEEvNS_16Flash_fwd_paramsE$_ZN5flash30compute_attn_1rowblock_splitkvI23Flash_fwd_kernel_traitsILi256ELi64ELi64ELi4ELb0ELb0EN7cutlass6half_tE19Flash_kernel_traitsILi256ELi64ELi64ELi4ES3_EELb0ELb1ELb0ELb0ELb1ELb1ELb1ELb1ENS_16Flash_fwd_paramsEEEvRKT8_iiiii,@function
        .size           $_ZN5flash24flash_fwd_splitkv_kernelI23Flash_fwd_kernel_traitsILi256ELi64ELi64ELi4ELb0ELb0EN7cutlass6half_tE19Flash_kernel_traitsILi256ELi64ELi64ELi4ES3_EELb0ELb1ELb0ELb0ELb1ELb1ELb1ELb1EEEvNS_16Flash_fwd_paramsE$_ZN5flash30compute_attn_1rowblock_splitkvI23Flash_fwd_kernel_traitsILi256ELi64ELi64ELi4ELb0ELb0EN7cutlass6half_tE19Flash_kernel_traitsILi256ELi64ELi64ELi4ES3_EELb0ELb1ELb0ELb0ELb1ELb1ELb1ELb1ENS_16Flash_fwd_paramsEEEvRKT8_iiiii,(.L_x_8867 - $_ZN5flash24flash_fwd_splitkv_kernelI23Flash_fwd_kernel_traitsILi256ELi64ELi64ELi4ELb0ELb0EN7cutlass6half_tE19Flash_kernel_traitsILi256ELi64ELi64ELi4ES3_EELb0ELb1ELb0ELb0ELb1ELb1ELb1ELb1EEEvNS_16Flash_fwd_paramsE$_ZN5flash30compute_attn_1rowblock_splitkvI23Flash_fwd_kernel_traitsILi256ELi64ELi64ELi4ELb0ELb0EN7cutlass6half_tE19Flash_kernel_traitsILi256ELi64ELi64ELi4ES3_EELb0ELb1ELb0ELb0ELb1ELb1ELb1ELb1ENS_16Flash_fwd_paramsEEEvRKT8_iiiii)
$_ZN5flash24flash_fwd_splitkv_kernelI23Flash_fwd_kernel_traitsILi256ELi64ELi64ELi4ELb0ELb0EN7cutlass6half_tE19Flash_kernel_traitsILi256ELi64ELi64ELi4ES3_EELb0ELb1ELb0ELb0ELb1ELb1ELb1ELb1EEEvNS_16Flash_fwd_paramsE$_ZN5flash30compute_attn_1rowblock_splitkvI23Flash_fwd_kernel_traitsILi256ELi64ELi64ELi4ELb0ELb0EN7cutlass6half_tE19Flash_kernel_traitsILi256ELi64ELi64ELi4ES3_EELb0ELb1ELb0ELb0ELb1ELb1ELb1ELb1ENS_16Flash_fwd_paramsEEEvRKT8_iiiii:
        /* <DEDUP_REMOVED lines=28> */
.L_x_7961:
[----:B------:R-:W-:Y:S05]  /*03c0*/  BSYNC B0 ;  /* 0x0000000000007941 */ /* 0x000fea0003800000 */
.L_x_7960:
        /* <DEDUP_REMOVED lines=8> */
.L_x_7963:
[----:B------:R3:W5:Y:S02]  /*0450*/  LD.E R3, desc[UR6][R18.64+0xb8] ;  /* 0x0000b80612037980 */ /* 0x000764000c101900 */
.L_x_7964:
[----:B------:R-:W-:Y:S05]  /*0460*/  BSYNC B0 ;  /* 0x0000000000007941 */ /* 0x000fea0003800000 */
.L_x_7962:
        /* <DEDUP_REMOVED lines=10> */
.L_x_7966:
[----:B------:R-:W2:Y:S01]  /*0510*/  LD.E.64 R2, desc[UR6][R18.64+0x108] ;  /* 0x0001080612027980 */ /* 0x000ea2000c101b00 */
[----:B------:R-:W-:Y:S01]  /*0520*/  BSSY B0, `(.L_x_7968) ;  /* 0x0000006000007945 */ /* 0x000fe20003800000 */
[----:B------:R-:W-:Y:S01]  /*0530*/  IMAD.MOV.U32 R59, RZ, RZ, RZ ;  /* 0x000000ffff3b7224 */ /* 0x000fe200078e00ff */
[----:B--2---:R-:W-:-:S04]  /*0540*/  ISETP.NE.U32.AND P0, PT, R2, RZ, PT ;  /* 0x000000ff0200720c */ /* 0x004fc80003f05070 */
[----:B------:R-:W-:-:S13]  /*0550*/  ISETP.NE.AND.EX P0, PT, R3, RZ, PT, P0 ;  /* 0x000000ff0300720c */ /* 0x000fda0003f05300 */
[----:B------:R-:W-:Y:S05]  /*0560*/  @!P0 BRA `(.L_x_7969) ;  /* 0x0000000000048947 */ /* 0x000fea0003800000 */
[----:B------:R2:W5:Y:S02]  /*0570*/  LD.E R59, desc[UR6][R18.64+0xbc] ;  /* 0x0000bc06123b7980 */ /* 0x000564000c101900 */
.L_x_7969:
[----:B------:R-:W-:Y:S05]  /*0580*/  BSYNC B0 ;  /* 0x0000000000007941 */ /* 0x000fea0003800000 */
.L_x_7968:
[----:B-----5:R-:W-:Y:S02]  /*0590*/  IADD3 R59, R76, R59, RZ ;  /* 0x0000003b4c3b7210 */ /* 0x020fe40007ffe0ff */
.L_x_7967:
[----:B------:R-:W-:Y:S05]  /*05a0*/  BSYNC B1 ;  /* 0x0000000000017941 */ /* 0x000fea0003800000 */
.L_x_7965:
[----:B------:R-:W-:Y:S01]  /*05b0*/  IMAD.SHL.U32 R61, R231, 0x40, RZ ;  /* 0x00000040e73d7824 */ /* 0x000fe200078e00ff */
[----:B------:R-:W-:Y:S01]  /*05c0*/  MOV R2, R230 ;  /* 0x000000e600027202 */ /* 0x000fe20000000f00 */
[----:B------:R-:W-:-:S03]  /*05d0*/  IMAD.MOV.U32 R3, RZ, RZ, 0x0 ;  /* 0x00000000ff037424 */ /* 0x000fc600078e00ff */
[----:B------:R-:W-:-:S13]  /*05e0*/  ISETP.GT.AND P0, PT, R232, R61, PT ;  /* 0x0000003de800720c */ /* 0x000fda0003f04270 */
[----:B-123--:R-:W-:Y:S05]  /*05f0*/  @!P0 RET.REL.NODEC R2 `(_ZN5flash24flash_fwd_splitkv_kernelI23Flash_fwd_kernel_traitsILi256ELi64ELi64ELi4ELb0ELb0EN7cutlass6half_tE19Flash_kernel_traitsILi256ELi64ELi64ELi4ES3_EELb0ELb1ELb0ELb0ELb1ELb1ELb1ELb1EEEvNS_16Flash_fwd_paramsE) ;  /* 0xfffffff802808950 */ /* 0x00efea0003c3ffff */
[----:B------:R-:W2:Y:S04]  /*0600*/  LD.E R0, desc[UR6][R18.64+0xb8] ;  /* 0x0000b80612007980 */ /* 0x000ea8000c101900 */
[----:B------:R-:W3:Y:S04]  /*0610*/  LD.E R6, desc[UR6][R18.64+0x188] ;  /* 0x0001880612067980 */ /* 0x000ee8000c101900 */
[----:B------:R-:W4:Y:S01]  /*0620*/  LD.E R5, desc[UR6][R18.64+0x184] ;  /* 0x0001840612057980 */ /* 0x000f22000c101900 */
[----:B------:R-:W-:-:S04]  /*0630*/  IABS R3, R4 ;  /* 0x0000000400037213 */ /* 0x000fc80000000000 */
[----:B------:R-:W1:Y:S08]  /*0640*/  I2F.RP R2, R3 ;  /* 0x0000000300027306 */ /* 0x000e700000209400 */
[----:B-1----:R-:W1:Y:S02]  /*0650*/  MUFU.RCP R16, R2 ;  /* 0x0000000200107308 */ /* 0x002e640000001000 */
[----:B-1----:R-:W-:-:S06]  /*0660*/  VIADD R16, R16, 0xffffffe ;  /* 0x0ffffffe10107836 */ /* 0x002fcc0000000000 */
[----:B------:R1:W5:Y:S02]  /*0670*/  F2I.FTZ.U32.TRUNC.NTZ R17, R16 ;  /* 0x0000001000117305 */ /* 0x000364000021f000 */
[----:B-1----:R-:W-:Y:S01]  /*0680*/  IMAD.MOV.U32 R16, RZ, RZ, RZ ;  /* 0x000000ffff107224 */ /* 0x002fe200078e00ff */
[----:B------:R-:W-:Y:S01]  /*0690*/  IADD3 R8, R59, R61, -R232 ;  /* 0x0000003d3b087210 */ /* 0x000fe20007ffe8e8 */
[----:B--2---:R-:W-:-:S05]  /*06a0*/  VIADD R0, R0, 0x3f ;  /* 0x0000003f00007836 */ /* 0x004fca0000000000 */
[----:B------:R-:W-:-:S04]  /*06b0*/  SHF.R.S32.HI R11, RZ, 0x1f, R0 ;  /* 0x0000001fff0b7819 */ /* 0x000fc80000011400 */
[----:B------:R-:W-:Y:S01]  /*06c0*/  LEA.HI R11, R11, R0, RZ, 0x6 ;  /* 0x000000000b0b7211 */ /* 0x000fe200078f30ff */
[----:B-----5:R-:W-:-:S03]  /*06d0*/  IMAD.MOV R0, RZ, RZ, -R17 ;  /* 0x000000ffff007224 */ /* 0x020fc600078e0a11 */
[----:B------:R-:W-:Y:S01]  /*06e0*/  LEA.HI.SX32 R11, R11, R4, 0x1a ;  /* 0x000000040b0b7211 */ /* 0x000fe200078fd2ff */
[----:B------:R-:W-:-:S04]  /*06f0*/  IMAD R7, R0, R3, RZ ;  /* 0x0000000300077224 */ /* 0x000fc800078e02ff */
[----:B------:R-:W-:Y:S01]  /*0700*/  VIADD R11, R11, 0xffffffff ;  /* 0xffffffff0b0b7836 */ /* 0x000fe20000000000 */
[----:B------:R-:W-:Y:S01]  /*0710*/  IABS R0, R4 ;  /* 0x0000000400007213 */ /* 0x000fe20000000000 */
[----:B------:R-:W-:-:S03]  /*0720*/  IMAD.HI.U32 R7, R17, R7, R16 ;  /* 0x0000000711077227 */ /* 0x000fc600078e0010 */
        /* <DEDUP_REMOVED lines=11> */
[----:B------:R-:W-:Y:S01]  /*07e0*/  VIADD R2, R59, 0x3f ;  /* 0x0000003f3b027836 */ /* 0x000fe20000000000 */
[----:B------:R-:W-:Y:S01]  /*07f0*/  IADD3 R0, -R232, 0x7f, R61 ;  /* 0x0000007fe8007810 */ /* 0x000fe20007ffe13d */
[----:B----4-:R-:W-:-:S03]  /*0800*/  IMAD.IADD R5, R8, 0x1, -R5 ;  /* 0x0000000108057824 */ /* 0x010fc600078e0a05 */
[----:B---3--:R-:W-:Y:S02]  /*0810*/  IADD3 R0, R6, R0, R59 ;  /* 0x0000000006007210 */ /* 0x008fe40007ffe03b */
[----:B------:R-:W-:-:S03]  /*0820*/  SHF.R.S32.HI R11, RZ, 0x1f, R2 ;  /* 0x0000001fff0b7819 */ /* 0x000fc60000011402 */
        /* <DEDUP_REMOVED lines=115> */
[----:B-1----:R-:W-:Y:S05]  /*0f60*/  @P6 RET.REL.NODEC R230 `(_ZN5flash24flash_fwd_splitkv_kernelI23Flash_fwd_kernel_traitsILi256ELi64ELi64ELi4ELb0ELb0EN7cutlass6half_tE19Flash_kernel_traitsILi256ELi64ELi64ELi4ES3_EELb0ELb1ELb0ELb0ELb1ELb1ELb1ELb1EEEvNS_16Flash_fwd_paramsE) ;  /* 0xfffffff0e6246950 */ /* 0x002fea0003c3ffff */
[----:B------:R-:W-:Y:S02]  /*0f70*/  MOV R3, 0xff800000 ;  /* 0xff80000000037802 */ /* 0x000fe40000000f00 */
[----:B------:R-:W-:-:S03]  /*0f80*/  MOV R231, 0x0 ;  /* 0x0000000000e77802 */ /* 0x000fc60000000f00 */
[----:B------:R1:W-:Y:S02]  /*0f90*/  ST.E desc[UR6][R6.64+0xe0], R3 ;  /* 0x0000e00306007985 */ /* 0x0003e4000c101906 */
[----:B-1----:R-:W-:Y:S05]  /*0fa0*/  RET.REL.NODEC R230 `(_ZN5flash24flash_fwd_splitkv_kernelI23Flash_fwd_kernel_traitsILi256ELi64ELi64ELi4ELb0ELb0EN7cutlass6half_tE19Flash_kernel_traitsILi256ELi64ELi64ELi4ES3_EELb0ELb1ELb0ELb0ELb1ELb1ELb1ELb1EEEvNS_16Flash_fwd_paramsE) ;  /* 0xfffffff0e6147950 */ /* 0x002fea0003c3ffff */
.L_x_7970:
        /* <DEDUP_REMOVED lines=38> */
[----:B-----5:R-:W-:Y:S01]  /*1210*/  IMAD R8, R3, R4, RZ ;  /* 0x0000000403087224 */ /* 0x020fe200078e02ff */
        /* <DEDUP_REMOVED lines=42> */
[----:B----4-:R-:W-:Y:S01]  /*14c0*/  IMAD R8, R167, R2, RZ ;  /* 0x00000002a7087224 */ /* 0x010fe200078e02ff */
[----:B------:R-:W-:-:S04]  /*14d0*/  SHF.R.S32.HI R13, RZ, 0x1f, R2 ;  /* 0x0000001fff0d7819 */ /* 0x000fc80000011402 */
[----:B------:R-:W-:Y:S02]  /*14e0*/  @!P0 IADD3 R4, -R4, RZ, RZ ;  /* 0x000000ff04048210 */ /* 0x000fe40007ffe1ff */
[----:B------:R-:W-:Y:S01]  /*14f0*/  @!P1 LOP3.LUT R4, RZ, R6, RZ, 0x33, !PT ;  /* 0x00000006ff049212 */ /* 0x000fe200078e33ff */
[----:B------:R-:W-:-:S04]  /*1500*/  IMAD R8, R166, R13, R8 ;  /* 0x0000000da6087224 */ /* 0x000fc800078e0208 */
[----:B------:R-:W-:Y:S01]  /*1510*/  IMAD R6, R15, R4, RZ ;  /* 0x000000040f067224 */ /* 0x000fe200078e02ff */
[----:B--2---:R-:W-:Y:S01]  /*1520*/  SHF.R.S32.HI R0, RZ, 0x1f, R3 ;  /* 0x0000001fff007819 */ /* 0x004fe20000011403 */
[-C--:B------:R-:W-:Y:S02]  /*1530*/  IMAD R7, R21, R3.reuse, RZ ;  /* 0x0000000315077224 */ /* 0x080fe400078e02ff */
[----:B------:R-:W-:-:S04]  /*1540*/  IMAD.WIDE.U32 R16, R20, R3, RZ ;  /* 0x0000000314107225 */ /* 0x000fc800078e00ff */
[----:B------:R-:W-:-:S04]  /*1550*/  IMAD R7, R20, R0, R7 ;  /* 0x0000000014077224 */ /* 0x000fc800078e0207 */
[----:B------:R-:W-:Y:S02]  /*1560*/  IMAD.IADD R17, R17, 0x1, R7 ;  /* 0x0000000111117824 */ /* 0x000fe400078e0207 */
[----:B------:R-:W-:Y:S02]  /*1570*/  IMAD R7, R11, R3, RZ ;  /* 0x000000030b077224 */ /* 0x000fe400078e02ff */
[----:B------:R-:W-:Y:S01]  /*1580*/  IMAD.WIDE.U32 R16, R2, R166, R16 ;  /* 0x000000a602107225 */ /* 0x000fe200078e0010 */
[----:B------:R-:W-:-:S03]  /*1590*/  SHF.R.S32.HI R11, RZ, 0x1f, R4 ;  /* 0x0000001fff0b7819 */ /* 0x000fc60000011404 */
[----:B------:R-:W-:Y:S02]  /*15a0*/  IMAD.IADD R17, R17, 0x1, R8 ;  /* 0x0000000111117824 */ /* 0x000fe400078e0208 */
[----:B------:R-:W-:Y:S02]  /*15b0*/  IMAD R7, R10, R0, R7 ;  /* 0x000000000a077224 */ /* 0x000fe400078e0207 */
[----:B------:R-:W-:Y:S02]  /*15c0*/  IMAD R0, R14, R11, R6 ;  /* 0x0000000b0e007224 */ /* 0x000fe400078e0206 */
[----:B------:R-:W-:-:S04]  /*15d0*/  IMAD.WIDE.U32 R20, R10, R3, RZ ;  /* 0x000000030a147225 */ /* 0x000fc800078e00ff */
[----:B------:R-:W-:Y:S01]  /*15e0*/  IMAD.WIDE.U32 R14, R4, R14, R16 ;  /* 0x0000000e040e7225 */ /* 0x000fe200078e0010 */
[----:B------:R-:W-:-:S03]  /*15f0*/  MOV R6, R20 ;  /* 0x0000001400067202 */ /* 0x000fc60000000f00 */
[----:B------:R-:W-:Y:S01]  /*1600*/  IMAD.IADD R23, R21, 0x1, R7 ;  /* 0x0000000115177824 */ /* 0x000fe200078e0207 */
[----:B------:R-:W-:Y:S01]  /*1610*/  IADD3 R7, R15, R0, RZ ;  /* 0x000000000f077210 */ /* 0x000fe20007ffe0ff */
[----:B------:R-:W-:Y:S01]  /*1620*/  IMAD.MOV.U32 R0, RZ, RZ, R14 ;  /* 0x000000ffff007224 */ /* 0x000fe200078e000e */
[----:B------:R-:W-:Y:S05]  /*1630*/  BRA `(.L_x_7973) ;  /* 0x00000004003c7947 */ /* 0x000fea0003800000 */
.L_x_7972:
        /* <DEDUP_REMOVED lines=22> */
[----:B------:R-:W-:Y:S01]  /*17a0*/  @!P3 SHF.R.S32.HI R6, RZ, 0x1f, R12 ;  /* 0x0000001fff06b819 */ /* 0x000fe2000001140c */
[----:B---3--:R-:W-:-:S03]  /*17b0*/  @!P3 IMAD R5, R167, R12, RZ ;  /* 0x0000000ca705b224 */ /* 0x008fc600078e02ff */
[----:B------:R-:W-:Y:S01]  /*17c0*/  ISETP.GT.U32.AND P0, PT, R3, R0, PT ;  /* 0x000000000300720c */ /* 0x000fe20003f04070 */
[----:B------:R-:W-:Y:S02]  /*17d0*/  @!P3 IMAD R5, R6, R166, R5 ;  /* 0x000000a60605b224 */ /* 0x000fe400078e0205 */
[----:B------:R-:W-:Y:S01]  /*17e0*/  @!P3 IMAD.WIDE.U32 R26, R166, R12, RZ ;  /* 0x0000000ca61ab225 */ /* 0x000fe200078e00ff */
[----:B------:R-:W-:Y:S02]  /*17f0*/  @P3 IADD3 R7, R12, R15, RZ ;  /* 0x0000000f0c073210 */ /* 0x000fe40007ffe0ff */
[----:B-----5:R-:W-:Y:S01]  /*1800*/  @!P3 SHF.R.S32.HI R6, RZ, 0x1f, R8 ;  /* 0x0000001fff06b819 */ /* 0x020fe20000011408 */
[----:B------:R-:W-:Y:S02]  /*1810*/  @!P3 IMAD.IADD R27, R27, 0x1, R5 ;  /* 0x000000011b1bb824 */ /* 0x000fe400078e0205 */
[----:B----4-:R-:W-:-:S04]  /*1820*/  @!P3 IMAD R5, R23, R8, RZ ;  /* 0x000000081705b224 */ /* 0x010fc800078e02ff */
[----:B------:R-:W-:Y:S02]  /*1830*/  @!P0 IMAD.IADD R0, R0, 0x1, -R3 ;  /* 0x0000000100008824 */ /* 0x000fe400078e0a03 */
[-C--:B------:R-:W-:Y:S02]  /*1840*/  @P3 IMAD R11, R167, R7.reuse, RZ ;  /* 0x00000007a70b3224 */ /* 0x080fe400078e02ff */
[----:B------:R-:W-:Y:S01]  /*1850*/  @P3 IMAD.WIDE.U32 R28, R166, R7, RZ ;  /* 0x00000007a61c3225 */ /* 0x000fe200078e00ff */
[----:B------:R-:W-:-:S03]  /*1860*/  ISETP.GE.U32.AND P2, PT, R0, R3, PT ;  /* 0x000000030000720c */ /* 0x000fc60003f46070 */
[C---:B------:R-:W-:Y:S02]  /*1870*/  @!P3 IMAD R5, R22.reuse, R6, R5 ;  /* 0x000000061605b224 */ /* 0x040fe400078e0205 */
[----:B------:R-:W-:Y:S01]  /*1880*/  @!P3 IMAD.WIDE.U32 R22, R22, R8, R26 ;  /* 0x000000081616b225 */ /* 0x000fe200078e001a */
[----:B------:R-:W-:Y:S02]  /*1890*/  @P3 IADD3 R11, R29, R11, RZ ;  /* 0x0000000b1d0b3210 */ /* 0x000fe40007ffe0ff */
[----:B------:R-:W-:Y:S02]  /*18a0*/  @P3 MOV R10, R28 ;  /* 0x0000001c000a3202 */ /* 0x000fe40000000f00 */
[----:B------:R-:W-:Y:S02]  /*18b0*/  @!P3 IADD3 R11, R23, R5, RZ ;  /* 0x00000005170bb210 */ /* 0x000fe40007ffe0ff */
[----:B------:R-:W-:Y:S02]  /*18c0*/  LEA R5, R170, 0xffffffc0, 0x6 ;  /* 0xffffffc0aa057811 */ /* 0x000fe400078e30ff */
[----:B------:R-:W-:-:S02]  /*18d0*/  LOP3.LUT R0, R233, R4, RZ, 0x3c, !PT ;  /* 0x00000004e9007212 */ /* 0x000fc400078e3cff */
[----:B------:R-:W-:Y:S01]  /*18e0*/  @!P3 MOV R10, R22 ;  /* 0x00000016000ab202 */ /* 0x000fe20000000f00 */
[----:B------:R-:W-:Y:S01]  /*18f0*/  @!P3 IMAD R6, R169, R12, RZ ;  /* 0x0000000ca906b224 */ /* 0x000fe200078e02ff */
[----:B------:R-:W-:Y:S01]  /*1900*/  @!P3 SHF.R.S32.HI R3, RZ, 0x1f, R12 ;  /* 0x0000001fff03b819 */ /* 0x000fe2000001140c */
[----:B------:R-:W-:Y:S01]  /*1910*/  @!P0 VIADD R2, R2, 0x1 ;  /* 0x0000000102028836 */ /* 0x000fe20000000000 */
[----:B------:R-:W-:Y:S01]  /*1920*/  SHF.R.S32.HI R13, RZ, 0x1f, R5 ;  /* 0x0000001fff0d7819 */ /* 0x000fe20000011405 */
[-C--:B------:R-:W-:Y:S01]  /*1930*/  IMAD R7, R167, R5.reuse, RZ ;  /* 0x00000005a7077224 */ /* 0x080fe200078e02ff */
[----:B------:R-:W-:Y:S01]  /*1940*/  ISETP.GE.AND P1, PT, R0, RZ, PT ;  /* 0x000000ff0000720c */ /* 0x000fe20003f26270 */
[----:B------:R-:W-:Y:S01]  /*1950*/  IMAD.WIDE.U32 R26, R166, R5, R10 ;  /* 0x00000005a61a7225 */ /* 0x000fe200078e000a */
[----:B------:R-:W-:Y:S02]  /*1960*/  ISETP.NE.AND P0, PT, R4, RZ, PT ;  /* 0x000000ff0400720c */ /* 0x000fe40003f05270 */
[----:B------:R-:W-:Y:S01]  /*1970*/  @P2 IADD3 R2, R2, 0x1, RZ ;  /* 0x0000000102022810 */ /* 0x000fe20007ffe0ff */
[----:B------:R-:W-:-:S02]  /*1980*/  @!P3 IMAD R3, R3, R168, R6 ;  /* 0x000000a80303b224 */ /* 0x000fc400078e0206 */
[----:B------:R-:W-:-:S04]  /*1990*/  @!P3 IMAD.WIDE.U32 R10, R168, R12, RZ ;  /* 0x0000000ca80ab225 */ /* 0x000fc800078e00ff */
[----:B------:R-:W-:Y:S02]  /*19a0*/  IMAD R7, R13, R166, R7 ;  /* 0x000000a60d077224 */ /* 0x000fe400078e0207 */
[----:B------:R-:W-:Y:S01]  /*19b0*/  @!P3 IMAD.IADD R11, R11, 0x1, R3 ;  /* 0x000000010b0bb824 */ /* 0x000fe200078e0203 */
[----:B------:R-:W-:Y:S02]  /*19c0*/  MOV R3, R2 ;  /* 0x0000000200037202 */ /* 0x000fe40000000f00 */
[----:B------:R-:W-:Y:S01]  /*19d0*/  IADD3 R27, R27, R7, RZ ;  /* 0x000000071b1b7210 */ /* 0x000fe20007ffe0ff */
[----:B------:R-:W-:Y:S01]  /*19e0*/  @!P3 IMAD R0, R21, R8, RZ ;  /* 0x000000081500b224 */ /* 0x000fe200078e02ff */
[----:B------:R-:W-:Y:S01]  /*19f0*/  @!P3 SHF.R.S32.HI R7, RZ, 0x1f, R8 ;  /* 0x0000001fff07b819 */ /* 0x000fe20000011408 */
[----:B------:R-:W-:Y:S01]  /*1a00*/  @!P1 IMAD.MOV R3, RZ, RZ, -R3 ;  /* 0x000000ffff039224 */ /* 0x000fe200078e0a03 */
[----:B------:R-:W-:Y:S02]  /*1a10*/  @!P0 LOP3.LUT R3, RZ, R4, RZ, 0x33, !PT ;  /* 0x00000004ff038212 */ /* 0x000fe400078e33ff */
[----:B------:R-:W-:Y:S01]  /*1a20*/  @P3 IADD3 R12, R12, R15, RZ ;  /* 0x0000000f0c0c3210 */ /* 0x000fe20007ffe0ff */
[----:B------:R-:W-:-:S02]  /*1a30*/  @!P3 IMAD R0, R20, R7, R0 ;  /* 0x000000071400b224 */ /* 0x000fc400078e0200 */
        /* <DEDUP_REMOVED lines=15> */
.L_x_7973:
[----:B------:R-:W-:Y:S05]  /*1b30*/  BSYNC B0 ;  /* 0x0000000000007941 */ /* 0x000fea0003800000 */
.L_x_7971:
        /* <DEDUP_REMOVED lines=11> */
[----:B------:R-:W-:Y:S01]  /*1bf0*/  IMAD.IADD R62, R58, 0x1, -R27 ;  /* 0x000000013a3e7824 */ /* 0x000fe200078e0a1b */
[----:B------:R-:W-:-:S03]  /*1c00*/  SHF.R.S32.HI R144, RZ, 0x3, R144 ;  /* 0x00000003ff907819 */ /* 0x000fc60000011490 */
[----:B------:R-:W-:-:S05]  /*1c10*/  IMAD.SHL.U32 R26, R62, 0x8, RZ ;  /* 0x000000083e1a7824 */ /* 0x000fca00078e00ff */
[----:B------:R-:W-:Y:S02]  /*1c20*/  IADD3 R30, P0, R26, R6, RZ ;  /* 0x000000061a1e7210 */ /* 0x000fe40007f1e0ff */
[----:B------:R-:W-:Y:S01]  /*1c30*/  SHF.R.S32.HI R27, RZ, 0x1f, R26 ;  /* 0x0000001fff1b7819 */ /* 0x000fe2000001141a */
[----:B------:R-:W-:Y:S02]  /*1c40*/  IMAD.SHL.U32 R6, R144, 0x40, RZ ;  /* 0x0000004090067824 */ /* 0x000fe400078e00ff */
[-C--:B------:R-:W-:Y:S01]  /*1c50*/  IMAD R13, R13, R168.reuse, RZ ;  /* 0x000000a80d0d7224 */ /* 0x080fe200078e02ff */
[----:B------:R-:W-:Y:S02]  /*1c60*/  IADD3.X R31, R27, R23, RZ, P0, !PT ;  /* 0x000000171b1f7210 */ /* 0x000fe400007fe4ff */
[----:B------:R-:W-:Y:S01]  /*1c70*/  LOP3.LUT R23, R6, 0x1c0, RZ, 0xc0, !PT ;  /* 0x000001c006177812 */ /* 0x000fe200078ec0ff */
[C---:B------:R-:W-:Y:S02]  /*1c80*/  IMAD R13, R2.reuse, R169, R13 ;  /* 0x000000a9020d7224 */ /* 0x040fe400078e020d */
[----:B------:R-:W-:Y:S01]  /*1c90*/  IMAD.WIDE.U32 R30, R2, R168, R30 ;  /* 0x000000a8021e7225 */ /* 0x000fe200078e001e */
[----:B------:R-:W-:-:S02]  /*1ca0*/  LOP3.LUT R143, R23, 0x38, R26, 0xf8, !PT ;  /* 0x00000038178f7812 */ /* 0x000fc400078ef81a */
[----:B------:R-:W-:Y:S01]  /*1cb0*/  SHF.R.U32.HI R2, RZ, 0x3, R23 ;  /* 0x00000003ff027819 */ /* 0x000fe20000011617 */
[----:B------:R-:W-:Y:S01]  /*1cc0*/  IMAD.IADD R23, R31, 0x1, R13 ;  /* 0x000000011f177824 */ /* 0x000fe200078e020d */
[----:B------:R-:W-:Y:S01]  /*1cd0*/  SHF.R.S32.HI R66, RZ, 0x1f, R235 ;  /* 0x0000001fff427819 */ /* 0x000fe200000114eb */
[----:B------:R-:W-:Y:S01]  /*1ce0*/  IMAD.MOV.U32 R22, RZ, RZ, R30 ;  /* 0x000000ffff167224 */ /* 0x000fe200078e001e */
[----:B------:R-:W-:Y:S01]  /*1cf0*/  LOP3.LUT R143, R143, R2, RZ, 0x3c, !PT ;  /* 0x000000028f8f7212 */ /* 0x000fe200078e3cff */
[----:B------:R-:W-:Y:S01]  /*1d00*/  IMAD R2, R25, R4, RZ ;  /* 0x0000000419027224 */ /* 0x000fe200078e02ff */
[----:B------:R-:W-:Y:S01]  /*1d10*/  SHF.R.S32.HI R145, RZ, 0x1f, R144 ;  /* 0x0000001fff917819 */ /* 0x000fe20000011490 */
[----:B------:R-:W-:-:S04]  /*1d20*/  IMAD.WIDE.U32 R22, R4, R24, R22 ;  /* 0x0000001804167225 */ /* 0x000fc800078e0016 */
[----:B------:R-:W-:Y:S02]  /*1d30*/  IMAD R2, R11, R24, R2 ;  /* 0x000000180b027224 */ /* 0x000fe400078e0202 */
[----:B------:R-:W-:Y:S01]  /*1d40*/  IMAD R229, R167, R144, RZ ;  /* 0x00000090a7e57224 */ /* 0x000fe200078e02ff */
[CC--:B------:R-:W-:Y:S02]  /*1d50*/  LEA.HI R10, R3.reuse, R58.reuse, RZ, 0x6 ;  /* 0x0000003a030a7211 */ /* 0x0c0fe400078f30ff */
[----:B------:R-:W-:Y:S01]  /*1d60*/  LEA.HI R65, R3, R58, RZ, 0x4 ;  /* 0x0000003a03417211 */ /* 0x000fe200078f20ff */
[----:B------:R-:W-:Y:S01]  /*1d70*/  IMAD R229, R145, R166, R229 ;  /* 0x000000a691e57224 */ /* 0x000fe200078e02e5 */
[----:B------:R-:W-:Y:S01]  /*1d80*/  LEA.HI R60, R3, R58, RZ, 0x5 ;  /* 0x0000003a033c7211 */ /* 0x000fe200078f28ff */
[----:B------:R-:W-:Y:S01]  /*1d90*/  IMAD.SHL.U32 R10, R10, 0x8, RZ ;  /* 0x000000080a0a7824 */ /* 0x000fe200078e00ff */
[----:B------:R-:W-:Y:S01]  /*1da0*/  LOP3.LUT R3, R65, 0xfffffff0, RZ, 0xc0, !PT ;  /* 0xfffffff041037812 */ /* 0x000fe200078ec0ff */
[----:B------:R-:W-:Y:S01]  /*1db0*/  IMAD.SHL.U32 R63, R168, 0x10, RZ ;  /* 0x00000010a83f7824 */ /* 0x000fe200078e00ff */
[----:B------:R-:W-:Y:S01]  /*1dc0*/  SHF.L.U64.HI R73, R166, 0x4, R167 ;  /* 0x00000004a6497819 */ /* 0x000fe200000102a7 */
[----:B------:R-:W-:Y:S01]  /*1dd0*/  IMAD.SHL.U32 R140, R62, 0x4, RZ ;  /* 0x000000043e8c7824 */ /* 0x000fe200078e00ff */
[----:B------:R-:W-:-:S02]  /*1de0*/  LOP3.LUT R143, R143, 0xfffffe00, R10, 0xf8, !PT ;  /* 0xfffffe008f8f7812 */ /* 0x000fc400078ef80a */
[----:B------:R-:W-:Y:S02]  /*1df0*/  SHF.L.U32 R72, R166, 0x4, RZ ;  /* 0x00000004a6487819 */ /* 0x000fe400000006ff */
[----:B------:R-:W-:Y:S02]  /*1e00*/  SHF.L.U64.HI R64, R168, 0x4, R169 ;  /* 0x00000004a8407819 */ /* 0x000fe400000102a9 */
[----:B------:R-:W-:Y:S02]  /*1e10*/  SHF.R.S32.HI R60, RZ, 0x5, R60 ;  /* 0x00000005ff3c7819 */ /* 0x000fe4000001143c */
[----:B------:R-:W-:Y:S02]  /*1e20*/  SHF.R.S32.HI R65, RZ, 0x4, R65 ;  /* 0x00000004ff417819 */ /* 0x000fe40000011441 */
[----:B------:R-:W-:Y:S01]  /*1e30*/  IADD3 R142, -R3, R58, RZ ;  /* 0x0000003a038e7210 */ /* 0x000fe20007ffe1ff */
[----:B--2---:R-:W-:-:S04]  /*1e40*/  @P1 IMAD.WIDE.U32 R32, R150, R9, RZ ;  /* 0x0000000996201225 */ /* 0x004fc800078e00ff */
[----:B------:R-:W-:Y:S01]  /*1e50*/  @P1 IMAD R9, R151, R9, RZ ;  /* 0x0000000997091224 */ /* 0x000fe200078e02ff */
[----:B------:R-:W-:Y:S01]  /*1e60*/  @P1 MOV R8, R32 ;  /* 0x0000002000081202 */ /* 0x000fe20000000f00 */
[-C--:B---3--:R-:W-:Y:S02]  /*1e70*/  @!P1 IMAD R13, R29, R235.reuse, RZ ;  /* 0x000000eb1d0d9224 */ /* 0x088fe400078e02ff */
[----:B------:R-:W-:-:S04]  /*1e80*/  @!P1 IMAD.WIDE.U32 R30, R28, R235, RZ ;  /* 0x000000eb1c1e9225 */ /* 0x000fc800078e00ff */
[----:B------:R-:W-:Y:S02]  /*1e90*/  @!P1 IMAD R6, R28, R66, R13 ;  /* 0x000000421c069224 */ /* 0x000fe400078e020d */
[----:B------:R-:W-:Y:S02]  /*1ea0*/  @!P1 IMAD.MOV.U32 R8, RZ, RZ, R30 ;  /* 0x000000ffff089224 */ /* 0x000fe400078e001e */
[----:B------:R-:W-:Y:S01]  /*1eb0*/  @P1 IMAD.IADD R9, R33, 0x1, R9 ;  /* 0x0000000121091824 */ /* 0x000fe200078e0209 */
[----:B------:R-:W-:Y:S02]  /*1ec0*/  @!P1 IADD3 R9, R31, R6, RZ ;  /* 0x000000061f099210 */ /* 0x000fe40007ffe0ff */
[----:B------:R-:W-:Y:S01]  /*1ed0*/  IADD3 R8, P0, R26, R8, RZ ;  /* 0x000000081a087210 */ /* 0x000fe20007f1e0ff */
[----:B------:R-:W-:Y:S01]  /*1ee0*/  IMAD R13, R21, R233, RZ ;  /* 0x000000e9150d7224 */ /* 0x000fe200078e02ff */
[----:B------:R-:W-:-:S03]  /*1ef0*/  SHF.R.S32.HI R6, RZ, 0x1f, R233 ;  /* 0x0000001fff067819 */ /* 0x000fc600000114e9 */
[----:B------:R-:W-:Y:S02]  /*1f00*/  IMAD.X R9, R27, 0x1, R9, P0 ;  /* 0x000000011b097824 */ /* 0x000fe400000e0609 */
[----:B------:R-:W-:Y:S02]  /*1f10*/  IMAD R6, R20, R6, R13 ;  /* 0x0000000614067224 */ /* 0x000fe400078e020d */
[----:B------:R-:W-:-:S04]  /*1f20*/  IMAD.WIDE.U32 R146, R233, R20, R8 ;  /* 0x00000014e9927225 */ /* 0x000fc800078e0008 */
[----:B------:R-:W-:-:S04]  /*1f30*/  IMAD.WIDE R8, R231, 0x40, R144 ;  /* 0x00000040e7087825 */ /* 0x000fc800078e0290 */
[----:B------:R-:W-:Y:S01]  /*1f40*/  IMAD.MOV.U32 R20, RZ, RZ, R22 ;  /* 0x000000ffff147224 */ /* 0x000fe200078e0016 */
[----:B------:R-:W-:Y:S01]  /*1f50*/  IADD3 R22, P0, R26, R0, RZ ;  /* 0x000000001a167210 */ /* 0x000fe20007f1e0ff */
[----:B------:R-:W-:Y:S01]  /*1f60*/  IMAD R149, R9, R150, RZ ;  /* 0x0000009609957224 */ /* 0x000fe200078e02ff */
[----:B------:R-:W-:Y:S02]  /*1f70*/  IADD3 R21, R23, R2, RZ ;  /* 0x0000000217157210 */ /* 0x000fe40007ffe0ff */
[----:B------:R-:W-:Y:S02]  /*1f80*/  SHF.R.S32.HI R9, RZ, 0x1f, R76 ;  /* 0x0000001fff097819 */ /* 0x000fe4000001144c */
[----:B------:R-:W-:Y:S01]  /*1f90*/  IADD3.X R23, R27, R7, RZ, P0, !PT ;  /* 0x000000071b177210 */ /* 0x000fe200007fe4ff */
[----:B------:R-:W-:Y:S01]  /*1fa0*/  IMAD R7, R169, R144, RZ ;  /* 0x00000090a9077224 */ /* 0x000fe200078e02ff */
[----:B------:R-:W-:Y:S01]  /*1fb0*/  LEA.HI R0, R9, R76, RZ, 0x6 ;  /* 0x0000004c09007211 */ /* 0x000fe200078f30ff */
[----:B------:R-:W-:-:S04]  /*1fc0*/  IMAD.WIDE.U32 R20, R144, R168, R20 ;  /* 0x000000a890147225 */ /* 0x000fc800078e0014 */
[----:B------:R-:W-:Y:S01]  /*1fd0*/  IMAD R7, R145, R168, R7 ;  /* 0x000000a891077224 */ /* 0x000fe200078e0207 */
[----:B------:R-:W-:Y:S02]  /*1fe0*/  SHF.R.S32.HI R0, RZ, 0x6, R0 ;  /* 0x00000006ff007819 */ /* 0x000fe40000011400 */
[----:B----4-:R-:W-:Y:S01]  /*1ff0*/  LEA R238, P0, R20, R14, 0x1 ;  /* 0x0000000e14ee7211 */ /* 0x010fe200078008ff */
[----:B------:R-:W-:Y:S01]  /*2000*/  IMAD.IADD R7, R21, 0x1, R7 ;  /* 0x0000000115077824 */ /* 0x000fe200078e0207 */
[----:B------:R-:W-:-:S04]  /*2010*/  VIMNMX R74, R227, R0, !PT ;  /* 0x00000000e34a7248 */ /* 0x000fc80007fe0100 */
[----:B------:R-:W-:Y:S02]  /*2020*/  LEA.HI.X R239, R20, R15, R7, 0x1, P0 ;  /* 0x0000000f14ef7211 */ /* 0x000fe400000f0c07 */
[----:B------:R-:W-:Y:S01]  /*2030*/  ISETP.GT.AND P0, PT, R170, R74, PT ;  /* 0x0000004aaa00720c */ /* 0x000fe20003f04270 */
[----:B------:R-:W-:Y:S02]  /*2040*/  IMAD.IADD R147, R147, 0x1, R6 ;  /* 0x0000000193937824 */ /* 0x000fe400078e0206 */
[----:B------:R-:W-:-:S04]  /*2050*/  IMAD.WIDE.U32 R22, R144, R166, R22 ;  /* 0x000000a690167225 */ /* 0x000fc800078e0016 */
[----:B------:R-:W-:Y:S01]  /*2060*/  IMAD R149, R8, R151, R149 ;  /* 0x0000009708957224 */ /* 0x000fe200078e0295 */
[----:B------:R-:W-:Y:S01]  /*2070*/  LEA R228, P1, R22, R16, 0x1 ;  /* 0x0000001016e47211 */ /* 0x000fe200078208ff */
[----:B------:R-:W-:Y:S02]  /*2080*/  IMAD.IADD R229, R23, 0x1, R229 ;  /* 0x0000000117e57824 */ /* 0x000fe400078e02e5 */
[----:B------:R-:W-:-:S03]  /*2090*/  IMAD.WIDE.U32 R146, R8, R150, R146 ;  /* 0x0000009608927225 */ /* 0x000fc600078e0092 */
[----:B------:R-:W-:Y:S01]  /*20a0*/  LEA.HI.X R229, R22, R17, R229, 0x1, P1 ;  /* 0x0000001116e57211 */ /* 0x000fe200008f0ce5 */
[----:B------:R-:W-:Y:S01]  /*20b0*/  @!P4 IMAD.MOV.U32 R12, RZ, RZ, RZ ;  /* 0x000000ffff0cc224 */ /* 0x000fe200078e00ff */
        /* <DEDUP_REMOVED lines=161> */
.L_x_8030:
        /* <DEDUP_REMOVED lines=274> */
.L_x_7979:
[----:B------:R-:W-:Y:S05]  /*3bf0*/  BSYNC B0 ;  /* 0x0000000000007941 */ /* 0x000fea0003800000 */
.L_x_7978:
        /* <DEDUP_REMOVED lines=208> */
.L_x_7981:
[----:B------:R-:W-:Y:S05]  /*4900*/  BSYNC B0 ;  /* 0x0000000000007941 */ /* 0x000fea0003800000 */
.L_x_7980:
        /* <DEDUP_REMOVED lines=208> */
.L_x_7983:
[----:B------:R-:W-:Y:S05]  /*5610*/  BSYNC B0 ;  /* 0x0000000000007941 */ /* 0x000fea0003800000 */
.L_x_7982:
        /* <DEDUP_REMOVED lines=210> */
.L_x_7985:
[----:B------:R-:W-:Y:S05]  /*6340*/  BSYNC B0 ;  /* 0x0000000000007941 */ /* 0x000fea0003800000 */
.L_x_7984:
[----:B------:R-:W5:Y:S02]  /*6350*/  LD.E R3, desc[UR6][R18.64+0xd0] ;  /* 0x0000d00612037980 */ /* 0x000f64000c101900 */
[----:B-----5:R-:W-:Y:S05]  /*6360*/  IMAD.U32 R3, R3, -0x20, RZ ;  /* 0xffffffe003037824 */ /* 0x020fea00078e00ff */
[C---:B------:R-:W-:Y:S02]  /*6370*/  LEA R28, P1, R3.reuse, R28, 0x1 ;  /* 0x0000001c031c7211 */ /* 0x040fe400078208ff */
[C---:B------:R-:W-:Y:S02]  /*6380*/  LEA R54, P0, R3.reuse, R54, 0x1 ;  /* 0x0000003603367211 */ /* 0x040fe400078008ff */
[C---:B------:R-:W-:Y:S02]  /*6390*/  LEA.HI.X.SX32 R29, R3.reuse, R29, 0x1, P1 ;  /* 0x0000001d031d7211 */ /* 0x040fe400008f0eff */
[----:B------:R-:W-:Y:S01]  /*63a0*/  LEA.HI.X.SX32 R55, R3, R55, 0x1, P0 ;  /* 0x0000003703377211 */ /* 0x000fe200000f0eff */
[----:B------:R-:W-:Y:S05]  /*63b0*/  BRA `(.L_x_7986) ;  /* 0x0000006400947947 */ /* 0x000fea0003800000 */
.L_x_7977:
        /* <DEDUP_REMOVED lines=94> */
.L_x_7990:
[----:B------:R-:W-:Y:S05]  /*69a0*/  BSYNC B0 ;  /* 0x0000000000007941 */ /* 0x000fea0003800000 */
.L_x_7989:
        /* <DEDUP_REMOVED lines=91> */
.L_x_7992:
[----:B------:R-:W-:Y:S05]  /*6f60*/  BSYNC B0 ;  /* 0x0000000000007941 */ /* 0x000fea0003800000 */
.L_x_7991:
        /* <DEDUP_REMOVED lines=90> */
.L_x_7994:
[----:B------:R-:W-:Y:S05]  /*7510*/  BSYNC B0 ;  /* 0x0000000000007941 */ /* 0x000fea0003800000 */
.L_x_7993:
        /* <DEDUP_REMOVED lines=92> */
.L_x_7996:
[----:B------:R-:W-:Y:S05]  /*7ae0*/  BSYNC B0 ;  /* 0x0000000000007941 */ /* 0x000fea0003800000 */
.L_x_7995:
[----:B-----5:R3:W-:Y:S02]  /*7af0*/  ST.E.128 desc[UR6][R158.64+0x180], R4 ;  /* 0x000180049e007985 */ /* 0x0207e4000c101d06 */
.L_x_7988:
[----:B------:R-:W-:Y:S05]  /*7b00*/  BSYNC B1 ;  /* 0x0000000000017941 */ /* 0x000fea0003800000 */
.L_x_7987:
        /* <DEDUP_REMOVED lines=102> */
.L_x_8000:
[----:B------:R-:W-:Y:S05]  /*8170*/  BSYNC B0 ;  /* 0x0000000000007941 */ /* 0x000fea0003800000 */
.L_x_7999:
        /* <DEDUP_REMOVED lines=97> */
.L_x_8002:
[----:B------:R-:W-:Y:S05]  /*8790*/  BSYNC B0 ;  /* 0x0000000000007941 */ /* 0x000fea0003800000 */
.L_x_8001:
        /* <DEDUP_REMOVED lines=96> */
.L_x_8004:
[----:B------:R-:W-:Y:S05]  /*8da0*/  BSYNC B0 ;  /* 0x0000000000007941 */ /* 0x000fea0003800000 */
.L_x_8003:
        /* <DEDUP_REMOVED lines=98> */
.L_x_8006:
[----:B------:R-:W-:Y:S05]  /*93d0*/  BSYNC B0 ;  /* 0x0000000000007941 */ /* 0x000fea0003800000 */
.L_x_8005:
[----:B-----5:R3:W-:Y:S02]  /*93e0*/  ST.E.128 desc[UR6][R48.64+0x180], R4 ;  /* 0x0001800430007985 */ /* 0x0207e4000c101d06 */
.L_x_7998:
[----:B------:R-:W-:Y:S05]  /*93f0*/  BSYNC B1 ;  /* 0x0000000000017941 */ /* 0x000fea0003800000 */
.L_x_7997:
        /* <DEDUP_REMOVED lines=105> */
.L_x_8010:
[----:B------:R-:W-:Y:S05]  /*9a90*/  BSYNC B0 ;  /* 0x0000000000007941 */ /* 0x000fea0003800000 */
.L_x_8009:
        /* <DEDUP_REMOVED lines=97> */
.L_x_8012:
[----:B------:R-:W-:Y:S05]  /*a0b0*/  BSYNC B0 ;  /* 0x0000000000007941 */ /* 0x000fea0003800000 */
.L_x_8011:
        /* <DEDUP_REMOVED lines=96> */
.L_x_8014:
[----:B------:R-:W-:Y:S05]  /*a6c0*/  BSYNC B0 ;  /* 0x0000000000007941 */ /* 0x000fea0003800000 */
.L_x_8013:
        /* <DEDUP_REMOVED lines=98> */
.L_x_8016:
[----:B------:R-:W-:Y:S05]  /*acf0*/  BSYNC B0 ;  /* 0x0000000000007941 */ /* 0x000fea0003800000 */
.L_x_8015:
[----:B-----5:R4:W-:Y:S02]  /*ad00*/  ST.E.128 desc[UR6][R48.64+0x180], R4 ;  /* 0x0001800430007985 */ /* 0x0209e4000c101d06 */
.L_x_8008:
[----:B------:R-:W-:Y:S05]  /*ad10*/  BSYNC B1 ;  /* 0x0000000000017941 */ /* 0x000fea0003800000 */
.L_x_8007:
        /* <DEDUP_REMOVED lines=107> */
.L_x_8020:
[----:B------:R-:W-:Y:S05]  /*b3d0*/  BSYNC B0 ;  /* 0x0000000000007941 */ /* 0x000fea0003800000 */
.L_x_8019:
        /* <DEDUP_REMOVED lines=97> */
.L_x_8022:
[----:B------:R-:W-:Y:S05]  /*b9f0*/  BSYNC B0 ;  /* 0x0000000000007941 */ /* 0x000fea0003800000 */
.L_x_8021:
        /* <DEDUP_REMOVED lines=96> */
.L_x_8024:
[----:B------:R-:W-:Y:S05]  /*c000*/  BSYNC B0 ;  /* 0x0000000000007941 */ /* 0x000fea0003800000 */
.L_x_8023:
        /* <DEDUP_REMOVED lines=98> */
.L_x_8026:
[----:B------:R-:W-:Y:S05]  /*c630*/  BSYNC B0 ;  /* 0x0000000000007941 */ /* 0x000fea0003800000 */
.L_x_8025:
[----:B-----5:R4:W-:Y:S02]  /*c640*/  ST.E.128 desc[UR6][R44.64+0x180], R4 ;  /* 0x000180042c007985 */ /* 0x0209e4000c101d06 */
.L_x_8018:
[----:B------:R-:W-:Y:S05]  /*c650*/  BSYNC B1 ;  /* 0x0000000000017941 */ /* 0x000fea0003800000 */
.L_x_8017:
[----:B------:R-:W5:Y:S02]  /*c660*/  LD.E R3, desc[UR6][R18.64+0xd0] ;  /* 0x0000d00612037980 */ /* 0x000f64000c101900 */
[----:B-----5:R-:W-:Y:S05]  /*c670*/  IMAD.U32 R3, R3, -0x20, RZ ;  /* 0xffffffe003037824 */ /* 0x020fea00078e00ff */
[C---:B------:R-:W-:Y:S02]  /*c680*/  LEA R110, P1, R3.reuse, R110, 0x1 ;  /* 0x0000006e036e7211 */ /* 0x040fe400078208ff */
[C---:B------:R-:W-:Y:S02]  /*c690*/  LEA R108, P0, R3.reuse, R108, 0x1 ;  /* 0x0000006c036c7211 */ /* 0x040fe400078008ff */
[C---:B------:R-:W-:Y:S02]  /*c6a0*/  LEA.HI.X.SX32 R111, R3.reuse, R111, 0x1, P1 ;  /* 0x0000006f036f7211 */ /* 0x040fe400008f0eff */
[----:B------:R-:W-:Y:S01]  /*c6b0*/  LEA.HI.X.SX32 R109, R3, R109, 0x1, P0 ;  /* 0x0000006d036d7211 */ /* 0x000fe200000f0eff */
[----:B------:R-:W-:Y:S05]  /*c6c0*/  BRA `(.L_x_7986) ;  /* 0x0000000000d07947 */ /* 0x000fea0003800000 */
.L_x_7976:
        /* <DEDUP_REMOVED lines=52> */
.L_x_7986:
[----:B------:R-:W-:Y:S05]  /*ca10*/  BSYNC B2 ;  /* 0x0000000000027941 */ /* 0x000fea0003800000 */
.L_x_7975:
        /* <DEDUP_REMOVED lines=88> */
.L_x_8028:
        /* <DEDUP_REMOVED lines=10> */
.L_x_8029:
[----:B------:R-:W-:Y:S05]  /*d040*/  BSYNC B0 ;  /* 0x0000000000007941 */ /* 0x000fea0003800000 */
.L_x_8027:
[----:B------:R-:W-:Y:S04]  /*d050*/  IADD3 R17, R17, -0x1, RZ ;  /* 0xffffffff11117810 */ /* 0x000fe80007ffe0ff */
[----:B------:R-:W-:Y:S11]  /*d060*/  ISETP.GT.AND P0, PT, R17, R74, PT ;  /* 0x0000004a1100720c */ /* 0x000ff60003f04270 */
[----:B------:R-:W-:Y:S02]  /*d070*/  @!UPT UIADD3 URZ, URZ, URZ, URZ ;  /* 0x0000003f3f3ff290 */ /* 0x000fe4000fffe03f */
[----:B------:R-:W-:Y:S05]  /*d080*/  @P0 BRA `(.L_x_8030) ;  /* 0xffffff5800900947 */ /* 0x000fea000383ffff */
.L_x_7974:
        /* <DEDUP_REMOVED lines=110> */
.L_x_8037:
[----:B------:R-:W-:Y:S05]  /*d770*/  BSYNC B0 ;  /* 0x0000000000007941 */ /* 0x000fea0003800000 */
.L_x_8036:
        /* <DEDUP_REMOVED lines=43> */
.L_x_8039:
[----:B------:R-:W-:Y:S05]  /*da30*/  BSYNC B0 ;  /* 0x0000000000007941 */ /* 0x000fea0003800000 */
.L_x_8038:
        /* <DEDUP_REMOVED lines=43> */
.L_x_8041:
[----:B------:R-:W-:Y:S05]  /*dcf0*/  BSYNC B0 ;  /* 0x0000000000007941 */ /* 0x000fea0003800000 */
.L_x_8040:
        /* <DEDUP_REMOVED lines=44> */
.L_x_8043:
[----:B------:R-:W-:Y:S05]  /*dfc0*/  BSYNC B0 ;  /* 0x0000000000007941 */ /* 0x000fea0003800000 */
.L_x_8042:
[----:B-----5:R1:W-:Y:S02]  /*dfd0*/  STS.128 [R241+0x6000], R44 ;  /* 0x0060002cf1007388 */ /* 0x0203e40000000c00 */
.L_x_8035:
[----:B------:R-:W-:Y:S05]  /*dfe0*/  BSYNC B1 ;  /* 0x0000000000017941 */ /* 0x000fea0003800000 */
.L_x_8034:
        /* <DEDUP_REMOVED lines=60> */
.L_x_8047:
[----:B------:R-:W-:Y:S05]  /*e3b0*/  BSYNC B0 ;  /* 0x0000000000007941 */ /* 0x000fea0003800000 */
.L_x_8046:
        /* <DEDUP_REMOVED lines=43> */
.L_x_8049:
[----:B------:R-:W-:Y:S05]  /*e670*/  BSYNC B0 ;  /* 0x0000000000007941 */ /* 0x000fea0003800000 */
.L_x_8048:
        /* <DEDUP_REMOVED lines=43> */
.L_x_8051:
[----:B------:R-:W-:Y:S05]  /*e930*/  BSYNC B0 ;  /* 0x0000000000007941 */ /* 0x000fea0003800000 */
.L_x_8050:
        /* <DEDUP_REMOVED lines=45> */
.L_x_8053:
[----:B------:R-:W-:Y:S05]  /*ec10*/  BSYNC B0 ;  /* 0x0000000000007941 */ /* 0x000fea0003800000 */
.L_x_8052:
[----:B-----5:R4:W-:Y:S02]  /*ec20*/  STS.128 [R241+0x6800], R28 ;  /* 0x0068001cf1007388 */ /* 0x0209e40000000c00 */
.L_x_8045:
[----:B------:R-:W-:Y:S05]  /*ec30*/  BSYNC B1 ;  /* 0x0000000000017941 */ /* 0x000fea0003800000 */
.L_x_8044:
        /* <DEDUP_REMOVED lines=62> */
.L_x_8057:
[----:B------:R-:W-:Y:S05]  /*f020*/  BSYNC B0 ;  /* 0x0000000000007941 */ /* 0x000fea0003800000 */
.L_x_8056:
        /* <DEDUP_REMOVED lines=44> */
.L_x_8059:
[----:B------:R-:W-:Y:S05]  /*f2f0*/  BSYNC B0 ;  /* 0x0000000000007941 */ /* 0x000fea0003800000 */
.L_x_8058:
        /* <DEDUP_REMOVED lines=44> */
.L_x_8061:
[----:B------:R-:W-:Y:S05]  /*f5c0*/  BSYNC B0 ;  /* 0x0000000000007941 */ /* 0x000fea0003800000 */
.L_x_8060:
        /* <DEDUP_REMOVED lines=45> */
.L_x_8063:
[----:B------:R-:W-:Y:S05]  /*f8a0*/  BSYNC B0 ;  /* 0x0000000000007941 */ /* 0x000fea0003800000 */
.L_x_8062:
[----:B-----5:R2:W-:Y:S02]  /*f8b0*/  STS.128 [R241+0x7000], R32 ;  /* 0x00700020f1007388 */ /* 0x0205e40000000c00 */
.L_x_8055:
[----:B------:R-:W-:Y:S05]  /*f8c0*/  BSYNC B1 ;  /* 0x0000000000017941 */ /* 0x000fea0003800000 */
.L_x_8054:
        /* <DEDUP_REMOVED lines=61> */
.L_x_8066:
[----:B------:R-:W-:Y:S05]  /*fca0*/  BSYNC B0 ;  /* 0x0000000000007941 */ /* 0x000fea0003800000 */
.L_x_8065:
        /* <DEDUP_REMOVED lines=42> */
.L_x_8068:
[----:B------:R-:W-:Y:S05]  /*ff50*/  BSYNC B0 ;  /* 0x0000000000007941 */ /* 0x000fea0003800000 */
.L_x_8067:
        /* <DEDUP_REMOVED lines=44> */
.L_x_8070:
[----:B------:R-:W-:Y:S05]  /*10220*/  BSYNC B0 ;  /* 0x0000000000007941 */ /* 0x000fea0003800000 */
.L_x_8069:
        /* <DEDUP_REMOVED lines=44> */
.L_x_8072:
[----:B------:R-:W-:Y:S05]  /*104f0*/  BSYNC B0 ;  /* 0x0000000000007941 */ /* 0x000fea0003800000 */
.L_x_8071:
[----:B-----5:R1:W-:Y:S01]  /*10500*/  STS.128 [R241+0x7800], R28 ;  /* 0x0078001cf1007388 */ /* 0x0203e20000000c00 */
[----:B------:R-:W-:Y:S05]  /*10510*/  BRA `(.L_x_8064) ;  /* 0x0000005c00187947 */ /* 0x000fea0003800000 */
.L_x_8033:
        /* <DEDUP_REMOVED lines=89> */
.L_x_8076:
[----:B------:R-:W-:Y:S05]  /*10ab0*/  BSYNC B0 ;  /* 0x0000000000007941 */ /* 0x000fea0003800000 */
.L_x_8075:
        /* <DEDUP_REMOVED lines=83> */
.L_x_8078:
[----:B------:R-:W-:Y:S05]  /*10ff0*/  BSYNC B0 ;  /* 0x0000000000007941 */ /* 0x000fea0003800000 */
.L_x_8077:
        /* <DEDUP_REMOVED lines=83> */
.L_x_8080:
[----:B------:R-:W-:Y:S05]  /*11530*/  BSYNC B0 ;  /* 0x0000000000007941 */ /* 0x000fea0003800000 */
.L_x_8079:
        /* <DEDUP_REMOVED lines=85> */
.L_x_8082:
[----:B------:R-:W-:Y:S05]  /*11a90*/  BSYNC B0 ;  /* 0x0000000000007941 */ /* 0x000fea0003800000 */
.L_x_8081:
[----:B-----5:R3:W-:Y:S02]  /*11aa0*/  STS.128 [R241+0x6000], R36 ;  /* 0x00600024f1007388 */ /* 0x0207e40000000c00 */
.L_x_8074:
[----:B------:R-:W-:Y:S05]  /*11ab0*/  BSYNC B1 ;  /* 0x0000000000017941 */ /* 0x000fea0003800000 */
.L_x_8073:
        /* <DEDUP_REMOVED lines=95> */
.L_x_8086:
[----:B------:R-:W-:Y:S05]  /*120b0*/  BSYNC B0 ;  /* 0x0000000000007941 */ /* 0x000fea0003800000 */
.L_x_8085:
        /* <DEDUP_REMOVED lines=86> */
.L_x_8088:
[----:B------:R-:W-:Y:S05]  /*12620*/  BSYNC B0 ;  /* 0x0000000000007941 */ /* 0x000fea0003800000 */
.L_x_8087:
        /* <DEDUP_REMOVED lines=86> */
.L_x_8090:
[----:B------:R-:W-:Y:S05]  /*12b90*/  BSYNC B0 ;  /* 0x0000000000007941 */ /* 0x000fea0003800000 */
.L_x_8089:
        /* <DEDUP_REMOVED lines=88> */
.L_x_8092:
[----:B------:R-:W-:Y:S05]  /*13120*/  BSYNC B0 ;  /* 0x0000000000007941 */ /* 0x000fea0003800000 */
.L_x_8091:
[----:B-----5:R1:W-:Y:S02]  /*13130*/  STS.128 [R241+0x6800], R32 ;  /* 0x00680020f1007388 */ /* 0x0203e40000000c00 */
.L_x_8084:
[----:B------:R-:W-:Y:S05]  /*13140*/  BSYNC B1 ;  /* 0x0000000000017941 */ /* 0x000fea0003800000 */
.L_x_8083:
        /* <DEDUP_REMOVED lines=96> */
.L_x_8096:
[----:B------:R-:W-:Y:S05]  /*13750*/  BSYNC B0 ;  /* 0x0000000000007941 */ /* 0x000fea0003800000 */
.L_x_8095:
        /* <DEDUP_REMOVED lines=87> */
.L_x_8098:
[----:B------:R-:W-:Y:S05]  /*13cd0*/  BSYNC B0 ;  /* 0x0000000000007941 */ /* 0x000fea0003800000 */
.L_x_8097:
        /* <DEDUP_REMOVED lines=87> */
.L_x_8100:
[----:B------:R-:W-:Y:S05]  /*14250*/  BSYNC B0 ;  /* 0x0000000000007941 */ /* 0x000fea0003800000 */
.L_x_8099:
        /* <DEDUP_REMOVED lines=88> */
.L_x_8102:
[----:B------:R-:W-:Y:S05]  /*147e0*/  BSYNC B0 ;  /* 0x0000000000007941 */ /* 0x000fea0003800000 */
.L_x_8101:
[----:B-----5:R4:W-:Y:S02]  /*147f0*/  STS.128 [R241+0x7000], R28 ;  /* 0x0070001cf1007388 */ /* 0x0209e40000000c00 */
.L_x_8094:
[----:B------:R-:W-:Y:S05]  /*14800*/  BSYNC B1 ;  /* 0x0000000000017941 */ /* 0x000fea0003800000 */
.L_x_8093:
        /* <DEDUP_REMOVED lines=94> */
.L_x_8104:
[----:B------:R-:W-:Y:S05]  /*14df0*/  BSYNC B0 ;  /* 0x0000000000007941 */ /* 0x000fea0003800000 */
.L_x_8103:
        /* <DEDUP_REMOVED lines=87> */
.L_x_8106:
[----:B------:R-:W-:Y:S05]  /*15370*/  BSYNC B0 ;  /* 0x0000000000007941 */ /* 0x000fea0003800000 */
.L_x_8105:
        /* <DEDUP_REMOVED lines=87> */
.L_x_8108:
[----:B------:R-:W-:Y:S05]  /*158f0*/  BSYNC B0 ;  /* 0x0000000000007941 */ /* 0x000fea0003800000 */
.L_x_8107:
        /* <DEDUP_REMOVED lines=89> */
.L_x_8110:
[----:B------:R-:W-:Y:S05]  /*15e90*/  BSYNC B0 ;  /* 0x0000000000007941 */ /* 0x000fea0003800000 */
.L_x_8109:
[----:B-----5:R4:W-:Y:S01]  /*15ea0*/  STS.128 [R241+0x7800], R28 ;  /* 0x0078001cf1007388 */ /* 0x0209e20000000c00 */
[----:B------:R-:W-:Y:S05]  /*15eb0*/  BRA `(.L_x_8064) ;  /* 0x0000000000b07947 */ /* 0x000fea0003800000 */
.L_x_8032:
        /* <DEDUP_REMOVED lines=44> */
.L_x_8064:
[----:B------:R-:W-:Y:S05]  /*16180*/  BSYNC B2 ;  /* 0x0000000000027941 */ /* 0x000fea0003800000 */
.L_x_8031:
[----:B------:R-:W-:Y:S01]  /*16190*/  VIADD R234, R170, 0xffffffff ;  /* 0xffffffffaaea7836 */ /* 0x000fe20000000000 */
[----:B------:R-:W-:Y:S02]  /*161a0*/  LEA.HI R0, R65, R65, RZ, 0x1 ;  /* 0x0000004141007211 */ /* 0x000fe400078f08ff */
[----:B-1----:R-:W-:Y:S01]  /*161b0*/  SHF.R.S32.HI R5, RZ, 0x1f, R142 ;  /* 0x0000001fff057819 */ /* 0x002fe2000001148e */
[----:B------:R-:W-:Y:S01]  /*161c0*/  IMAD.SHL.U32 R2, R234, 0x40, RZ ;  /* 0x00000040ea027824 */ /* 0x000fe200078e00ff */
[----:B------:R-:W-:Y:S02]  /*161d0*/  LOP3.LUT R0, R0, 0xfffffffe, RZ, 0xc0, !PT ;  /* 0xfffffffe00007812 */ /* 0x000fe400078ec0ff */
[----:B------:R-:W-:Y:S01]  /*161e0*/  LEA.HI R5, R5, R142, RZ, 0x3 ;  /* 0x0000008e05057211 */ /* 0x000fe200078f18ff */
[----:B------:R-:W-:Y:S02]  /*161f0*/  IMAD.IADD R3, R59, 0x1, -R2 ;  /* 0x000000013b037824 */ /* 0x000fe400078e0a02 */
[----:B------:R-:W-:-:S02]  /*16200*/  IMAD.IADD R65, R65, 0x1, -R0 ;  /* 0x0000000141417824 */ /* 0x000fc400078e0a00 */
[----:B------:R-:W-:Y:S01]  /*16210*/  IMAD.SHL.U32 R0, R62, 0x40, RZ ;  /* 0x000000403e007824 */ /* 0x000fe200078e00ff */
[-C--:B------:R-:W-:Y:S01]  /*16220*/  ISETP.GE.AND P2, PT, R12, R3.reuse, PT ;  /* 0x000000030c00720c */ /* 0x080fe20003f46270 */
[----:B------:R-:W-:Y:S01]  /*16230*/  IMAD.SHL.U32 R17, R5, 0x40, RZ ;  /* 0x0000004005117824 */ /* 0x000fe200078e00ff */
[-C--:B------:R-:W-:Y:S02]  /*16240*/  ISETP.GE.AND P3, PT, R144, R3.reuse, PT ;  /* 0x000000039000720c */ /* 0x080fe40003f66270 */
[-C--:B------:R-:W-:Y:S02]  /*16250*/  ISETP.GE.AND P1, PT, R22, R3.reuse, PT ;  /* 0x000000031600720c */ /* 0x080fe40003f26270 */
[-C--:B------:R-:W-:Y:S02]  /*16260*/  ISETP.GE.AND P5, PT, R12, R3.reuse, PT ;  /* 0x000000030c00720c */ /* 0x080fe40003fa6270 */
[----:B----4-:R-:W-:Y:S02]  /*16270*/  LOP3.LUT R9, R0, 0x1c0, RZ, 0xc0, !PT ;  /* 0x000001c000097812 */ /* 0x010fe400078ec0ff */
[CC--:B------:R-:W-:Y:S01]  /*16280*/  ISETP.GE.AND P6, PT, R144.reuse, R3.reuse, PT ;  /* 0x000000039000720c */ /* 0x0c0fe20003fc6270 */
[----:B------:R-:W-:Y:S01]  /*16290*/  IMAD.SHL.U32 R144, R144, 0x8, RZ ;  /* 0x0000000890907824 */ /* 0x000fe200078e00ff */
[----:B------:R-:W-:-:S02]  /*162a0*/  ISETP.GE.AND P4, PT, R22, R3, PT ;  /* 0x000000031600720c */ /* 0x000fc40003f86270 */
[C---:B------:R-:W-:Y:S01]  /*162b0*/  @!P2 LEA R6, P0, R72.reuse, R228, 0x1 ;  /* 0x000000e44806a211 */ /* 0x040fe200078008ff */
[----:B------:R-:W-:Y:S01]  /*162c0*/  @!PT LDS RZ, [RZ] ;  /* 0x00000000fffff984 */ /* 0x000fe20000000800 */
[----:B------:R-:W-:Y:S01]  /*162d0*/  @!PT LDS RZ, [RZ] ;  /* 0x00000000fffff984 */ /* 0x000fe20000000800 */
[----:B------:R-:W-:Y:S01]  /*162e0*/  @!PT LDS RZ, [RZ] ;  /* 0x00000000fffff984 */ /* 0x000fe20000000800 */
[----:B------:R-:W-:Y:S01]  /*162f0*/  @!P3 LDGSTS.E.BYPASS.LTC128B.128 [R241+0x8000], desc[UR6][R228.64] ;  /* 0x08000000e4f1bfae */ /* 0x000fe2000b901d46 */
[----:B------:R-:W-:Y:S02]  /*16300*/  LOP3.LUT R144, R9, 0x8, R144, 0xf8, !PT ;  /* 0x0000000809907812 */ /* 0x000fe400078ef890 */
[----:B------:R-:W-:Y:S01]  /*16310*/  @!P2 LEA.HI.X R7, R72, R229, R73, 0x1, P0 ;  /* 0x000000e54807a211 */ /* 0x000fe200000f0c49 */
[----:B------:R-:W-:Y:S01]  /*16320*/  @!P3 LDGSTS.E.BYPASS.LTC128B.128 [R241+0xa000], desc[UR6][R228.64+0x80] ;  /* 0x0a000080e4f1bfae */ /* 0x000fe2000b901d46 */
[----:B------:R-:W-:Y:S02]  /*16330*/  ISETP.GE.AND P0, PT, R24, R3, PT ;  /* 0x000000031800720c */ /* 0x000fe40003f06270 */
[----:B------:R-:W-:Y:S01]  /*16340*/  SHF.R.U32.HI R9, RZ, 0x3, R9 ;  /* 0x00000003ff097819 */ /* 0x000fe20000011609 */
[----:B------:R-:W-:Y:S01]  /*16350*/  @!P3 LDGSTS.E.BYPASS.LTC128B.128 [R241+0xc000], desc[UR6][R228.64+0x100] ;  /* 0x0c000100e4f1bfae */ /* 0x000fe2000b901d46 */
[----:B------:R-:W-:-:S02]  /*16360*/  LOP3.LUT R17, R17, 0xfffffe00, RZ, 0xc0, !PT ;  /* 0xfffffe0011117812 */ /* 0x000fc400078ec0ff */
[----:B------:R-:W-:Y:S01]  /*16370*/  LOP3.LUT R144, R144, R9, RZ, 0x3c, !PT ;  /* 0x0000000990907212 */ /* 0x000fe200078e3cff */
[----:B------:R-:W-:Y:S01]  /*16380*/  @!P3 LDGSTS.E.BYPASS.LTC128B.128 [R241+0xe000], desc[UR6][R228.64+0x180] ;  /* 0x0e000180e4f1bfae */ /* 0x000fe2000b901d46 */
[----:B------:R-:W-:-:S03]  /*16390*/  ISETP.GE.AND P3, PT, R24, R3, PT ;  /* 0x000000031800720c */ /* 0x000fc60003f66270 */
[----:B------:R-:W-:Y:S01]  /*163a0*/  @!P2 LDGSTS.E.BYPASS.LTC128B.128 [R241+0x8800], desc[UR6][R6.64] ;  /* 0x0880000006f1afae */ /* 0x000fe2000b901d46 */
[----:B------:R-:W-:Y:S02]  /*163b0*/  IMAD R225, R65, 0x200, R144 ;  /* 0x0000020041e17824 */ /* 0x000fe400078e0290 */
[----:B------:R-:W-:Y:S01]  /*163c0*/  @!P0 IMAD R0, R167, 0x60, RZ ;  /* 0x00000060a7008824 */ /* 0x000fe200078e02ff */
[----:B------:R-:W-:Y:S01]  /*163d0*/  @!P2 LDGSTS.E.BYPASS.LTC128B.128 [R241+0xa800], desc[UR6][R6.64+0x80] ;  /* 0x0a80008006f1afae */ /* 0x000fe2000b901d46 */
[----:B------:R-:W-:-:S03]  /*163e0*/  @!P0 IMAD.WIDE.U32 R10, R166, 0x60, R228 ;  /* 0x00000060a60a8825 */ /* 0x000fc600078e00e4 */
[----:B------:R-:W-:Y:S01]  /*163f0*/  @!P2 LDGSTS.E.BYPASS.LTC128B.128 [R241+0xc800], desc[UR6][R6.64+0x100] ;  /* 0x0c80010006f1afae */ /* 0x000fe2000b901d46 */
[----:B------:R-:W-:Y:S02]  /*16400*/  @!P0 IMAD.IADD R15, R0, 0x1, R11 ;  /* 0x00000001000f8824 */ /* 0x000fe400078e020b */
[----:B------:R-:W-:Y:S01]  /*16410*/  @!P0 IMAD.MOV.U32 R14, RZ, RZ, R10 ;  /* 0x000000ffff0e8224 */ /* 0x000fe200078e000a */
[----:B------:R1:W-:Y:S01]  /*16420*/  @!P2 LDGSTS.E.BYPASS.LTC128B.128 [R241+0xe800], desc[UR6][R6.64+0x180] ;  /* 0x0e80018006f1afae */ /* 0x0003e2000b901d46 */
[C---:B------:R-:W-:Y:S01]  /*16430*/  @!P1 LEA R12, P2, R166.reuse, R228, 0x6 ;  /* 0x000000e4a60c9211 */ /* 0x040fe200078430ff */
[----:B------:R-:W-:Y:S02]  /*16440*/  IMAD.SHL.U32 R65, R65, 0x8, RZ ;  /* 0x0000000841417824 */ /* 0x000fe400078e00ff */
[----:B------:R-:W-:Y:S01]  /*16450*/  @!P3 IMAD R0, R169, 0x60, RZ ;  /* 0x00000060a900b824 */ /* 0x000fe200078e02ff */
[----:B------:R-:W-:Y:S01]  /*16460*/  @!P1 LEA.HI.X R13, R166, R229, R167, 0x6, P2 ;  /* 0x000000e5a60d9211 */ /* 0x000fe200010f34a7 */
[----:B------:R-:W-:-:S04]  /*16470*/  @!P3 IMAD.WIDE.U32 R10, R168, 0x60, R238 ;  /* 0x00000060a80ab825 */ /* 0x000fc800078e00ee */
[----:B------:R-:W-:Y:S01]  /*16480*/  @!P1 LDGSTS.E.BYPASS.LTC128B.128 [R241+0x9000], desc[UR6][R12.64] ;  /* 0x090000000cf19fae */ /* 0x000fe2000b901d46 */
[----:B------:R-:W-:-:S03]  /*16490*/  @!P3 IMAD.IADD R11, R0, 0x1, R11 ;  /* 0x00000001000bb824 */ /* 0x000fc600078e020b */
[----:B------:R-:W-:Y:S04]  /*164a0*/  @!P1 LDGSTS.E.BYPASS.LTC128B.128 [R241+0xb000], desc[UR6][R12.64+0x80] ;  /* 0x0b0000800cf19fae */ /* 0x000fe8000b901d46 */
[----:B------:R-:W-:Y:S04]  /*164b0*/  @!P1 LDGSTS.E.BYPASS.LTC128B.128 [R241+0xd000], desc[UR6][R12.64+0x100] ;  /* 0x0d0001000cf19fae */ /* 0x000fe8000b901d46 */
[----:B------:R4:W-:Y:S04]  /*164c0*/  @!P1 LDGSTS.E.BYPASS.LTC128B.128 [R241+0xf000], desc[UR6][R12.64+0x180] ;  /* 0x0f0001800cf19fae */ /* 0x0009e8000b901d46 */
[----:B------:R-:W-:Y:S01]  /*164d0*/  @!P0 LDGSTS.E.BYPASS.LTC128B.128 [R241+0x9800], desc[UR6][R14.64] ;  /* 0x098000000ef18fae */ /* 0x000fe2000b901d46 */
[----:B-1----:R-:W-:-:S03]  /*164e0*/  LOP3.LUT R7, R5, 0xfffffff8, RZ, 0xc0, !PT ;  /* 0xfffffff805077812 */ /* 0x002fc600078ec0ff */
[----:B------:R-:W-:Y:S02]  /*164f0*/  @!P0 LDGSTS.E.BYPASS.LTC128B.128 [R241+0xb800], desc[UR6][R14.64+0x80] ;  /* 0x0b8000800ef18fae */ /* 0x000fe4000b901d46 */
[----:B------:R-:W-:Y:S02]  /*16500*/  IMAD.IADD R7, R142, 0x1, -R7 ;  /* 0x000000018e077824 */ /* 0x000fe400078e0a07 */
[----:B------:R-:W-:Y:S03]  /*16510*/  @!P0 LDGSTS.E.BYPASS.LTC128B.128 [R241+0xd800], desc[UR6][R14.64+0x100] ;  /* 0x0d8001000ef18fae */ /* 0x000fe6000b901d46 */
[C---:B------:R-:W-:Y:S01]  /*16520*/  R2P PR, R7.reuse, 0x6 ;  /* 0x0000000607007804 */ /* 0x040fe20000000000 */
[----:B------:R-:W-:Y:S01]  /*16530*/  @!P0 LDGSTS.E.BYPASS.LTC128B.128 [R241+0xf800], desc[UR6][R14.64+0x180] ;  /* 0x0f8001800ef18fae */ /* 0x000fe2000b901d46 */
[----:B------:R-:W-:Y:S01]  /*16540*/  IMAD.SHL.U32 R7, R7, 0x40, RZ ;  /* 0x0000004007077824 */ /* 0x000fe200078e00ff */
[----:B------:R-:W-:-:S02]  /*16550*/  @!P5 LEA R8, P0, R63, R238, 0x1 ;  /* 0x000000ee3f08d211 */ /* 0x000fc400078008ff */
[----:B------:R-:W0:Y:S02]  /*16560*/  LDGDEPBAR ;  /* 0x00000000000079af */ /* 0x000e240000000000 */
[----:B------:R-:W-:Y:S02]  /*16570*/  LOP3.LUT R4, R7, 0x1c0, RZ, 0xc0, !PT ;  /* 0x000001c007047812 */ /* 0x000fe400078ec0ff */
[----:B------:R-:W5:Y:S01]  /*16580*/  LD.E R6, desc[UR6][R18.64+0x184] ;  /* 0x0001840612067980 */ /* 0x000f62000c101900 */
[----:B------:R-:W-:Y:S02]  /*16590*/  @!P5 LEA.HI.X R9, R63, R239, R64, 0x1, P0 ;  /* 0x000000ef3f09d211 */ /* 0x000fe400000f0c40 */
[----:B------:R-:W-:Y:S02]  /*165a0*/  LOP3.LUT R16, R4, 0x8, R65, 0xf8, !PT ;  /* 0x0000000804107812 */ /* 0x000fe400078ef841 */
[----:B------:R-:W-:Y:S02]  /*165b0*/  SHF.R.U32.HI R3, RZ, 0x3, R4 ;  /* 0x00000003ff037819 */ /* 0x000fe40000011604 */
[----:B------:R-:W5:Y:S01]  /*165c0*/  LD.E R4, desc[UR6][R18.64+0x188] ;  /* 0x0001880612047980 */ /* 0x000f62000c101900 */
[----:B----4-:R-:W-:-:S02]  /*165d0*/  @!P4 LEA R12, P0, R168, R238, 0x6 ;  /* 0x000000eea80cc211 */ /* 0x010fc400078030ff */
[----:B------:R-:W-:Y:S01]  /*165e0*/  LOP3.LUT R16, R16, R3, RZ, 0x3c, !PT ;  /* 0x0000000310107212 */ /* 0x000fe200078e3cff */
[----:B------:R-:W-:Y:S01]  /*165f0*/  IMAD R3, R60, 0x400, R17 ;  /* 0x000004003c037824 */ /* 0x000fe200078e0211 */
[----:B------:R-:W-:Y:S01]  /*16600*/  @!P4 LEA.HI.X R13, R168, R239, R169, 0x6, P0 ;  /* 0x000000efa80dc211 */ /* 0x000fe200000f34a9 */
[----:B------:R-:W-:-:S04]  /*16610*/  DEPBAR.LE SB0, 0x0 ;  /* 0x000080000000791a */ /* 0x000fc80000000000 */
[----:B------:R-:W-:Y:S01]  /*16620*/  BAR.SYNC.DEFER_BLOCKING 0x0 ;  /* 0x0000000000007b1d */ /* 0x000fe20000010000 */
        /* <DEDUP_REMOVED lines=45> */
[----:B------:R-:W-:-:S03]  /*16900*/  IMAD.MOV.U32 R7, RZ, RZ, 0x10 ;  /* 0x00000010ff077424 */ /* 0x000fc600078e00ff */
[----:B------:R-:W-:Y:S01]  /*16910*/  @!P3 LDGSTS.E.BYPASS.LTC128B.128 [R241+0x15800], desc[UR6][R10.64+0x100] ;  /* 0x158001000af1bfae */ /* 0x000fe2000b901d46 */
[----:B------:R-:W-:-:S03]  /*16920*/  IMAD.MOV.U32 R5, RZ, RZ, 0x20 ;  /* 0x00000020ff057424 */ /* 0x000fc600078e00ff */
[----:B------:R1:W-:Y:S04]  /*16930*/  @!P3 LDGSTS.E.BYPASS.LTC128B.128 [R241+0x17800], desc[UR6][R10.64+0x180] ;  /* 0x178001800af1bfae */ /* 0x0003e8000b901d46 */
[----:B--23--:R-:W-:Y:S04]  /*16940*/  LDSM.16.M88.4 R20, [R226] ;  /* 0x00000000e214783b */ /* 0x00cfe80000000200 */
[----:B------:R-:W2:Y:S01]  /*16950*/  LDSM.16.M88.4 R28, [R225+0x8000] ;  /* 0x00800000e11c783b */ /* 0x000ea20000000200 */
[----:B------:R-:W-:Y:S02]  /*16960*/  SEL R7, R7, 0xfffffff0, !P1 ;  /* 0xfffffff007077807 */ /* 0x000fe40004800000 */
[----:B------:R-:W-:Y:S01]  /*16970*/  SEL R5, R5, 0xffffffe0, !P2 ;  /* 0xffffffe005057807 */ /* 0x000fe20005000000 */
[C---:B------:R-:W-:Y:S01]  /*16980*/  VIADD R0, R225.reuse, 0x8000 ;  /* 0x00008000e1007836 */ /* 0x040fe20000000000 */
[----:B------:R-:W-:Y:S01]  /*16990*/  R2P PR, R62, 0x6 ;  /* 0x000000063e007804 */ /* 0x000fe20000000000 */
[----:B------:R-:W-:Y:S01]  /*169a0*/  VIADD R223, R225, 0x8020 ;  /* 0x00008020e1df7836 */ /* 0x000fe20000000000 */
[----:B------:R-:W3:Y:S01]  /*169b0*/  LDSM.16.M88.4 R44, [R225+0x8800] ;  /* 0x00880000e12c783b */ /* 0x000ee20000000200 */
[----:B------:R-:W-:-:S03]  /*169c0*/  IMAD R224, R7, 0x2, R226 ;  /* 0x0000000207e07824 */ /* 0x000fc600078e02e2 */
[----:B------:R-:W4:Y:S04]  /*169d0*/  LDSM.16.M88.4 R72, [R225+0x9000] ;  /* 0x00900000e148783b */ /* 0x000f280000000200 */
[----:B------:R-:W-:Y:S03]  /*169e0*/  LDSM.16.M88.4 R36, [R225+0x9800] ;  /* 0x00980000e124783b */ /* 0x000fe60000000200 */
[----:B------:R-:W-:Y:S01]  /*169f0*/  @P1 VIADD R223, R0, 0xffffffe0 ;  /* 0xffffffe000df1836 */ /* 0x000fe20000000000 */
[----:B-1----:R-:W-:Y:S04]  /*16a00*/  LDSM.16.M88.4 R8, [R224] ;  /* 0x00000000e008783b */ /* 0x002fe80000000200 */
[----:B------:R-:W1:Y:S01]  /*16a10*/  LDSM.16.M88.4 R24, [R223] ;  /* 0x00000000df18783b */ /* 0x000e620000000200 */
[----:B------:R-:W-:-:S02]  /*16a20*/  IMAD.MOV.U32 R0, RZ, RZ, 0x40 ;  /* 0x00000040ff007424 */ /* 0x000fc400078e00ff */
[----:B------:R-:W-:Y:S01]  /*16a30*/  IMAD R222, R5, 0x2, R226 ;  /* 0x0000000205de7824 */ /* 0x000fe200078e02e2 */
[----:B------:R-:W-:Y:S02]  /*16a40*/  LDSM.16.M88.4 R84, [R223+0x800] ;  /* 0x00080000df54783b */ /* 0x000fe40000000200 */
[----:B------:R-:W-:Y:S02]  /*16a50*/  SEL R0, R0, 0xffffffc0, !P2 ;  /* 0xffffffc000007807 */ /* 0x000fe40005000000 */
[----:B------:R-:W-:Y:S03]  /*16a60*/  LDSM.16.M88.4 R92, [R222] ;  /* 0x00000000de5c783b */ /* 0x000fe60000000200 */
[----:B------:R-:W-:Y:S01]  /*16a70*/  IMAD.IADD R219, R225, 0x1, R0 ;  /* 0x00000001e1db7824 */ /* 0x000fe200078e0200 */
[----:B------:R-:W-:Y:S04]  /*16a80*/  LDSM.16.M88.4 R80, [R223+0x1000] ;  /* 0x00100000df50783b */ /* 0x000fe80000000200 */
[----:B------:R-:W1:Y:S01]  /*16a90*/  LDSM.16.M88.4 R40, [R219+0x8000] ;  /* 0x00800000db28783b */ /* 0x000e620000000200 */
[C---:B--2---:R-:W-:Y:S03]  /*16aa0*/  HMMA.16816.F32 R32, R20.reuse, R28, RZ ;  /* 0x0000001c1420723c */ /* 0x044fe600000018ff */
[----:B------:R-:W2:Y:S03]  /*16ab0*/  LDSM.16.M88.4 R12, [R223+0x1800] ;  /* 0x00180000df0c783b */ /* 0x000ea60000000200 */
[----:B------:R-:W-:Y:S01]  /*16ac0*/  HMMA.16816.F32 R28, R20, R30, RZ ;  /* 0x0000001e141c723c */ /* 0x000fe200000018ff */
[----:B------:R-:W-:Y:S01]  /*16ad0*/  IMAD.IADD R212, R0, 0x1, R223 ;  /* 0x0000000100d47824 */ /* 0x000fe200078e02df */
[----:B------:R-:W-:Y:S01]  /*16ae0*/  LDSM.16.M88.4 R68, [R219+0x8800] ;  /* 0x00880000db44783b */ /* 0x000fe20000000200 */
[----:B------:R-:W-:-:S03]  /*16af0*/  IMAD R221, R5, 0x2, R224 ;  /* 0x0000000205dd7824 */ /* 0x000fc600078e02e0 */
[C---:B---3--:R-:W-:Y:S01]  /*16b00*/  HMMA.16816.F32 R48, R20.reuse, R44, RZ ;  /* 0x0000002c1430723c */ /* 0x048fe200000018ff */
[----:B------:R-:W-:Y:S04]  /*16b10*/  LDSM.16.M88.4 R64, [R219+0x9000] ;  /* 0x00900000db40783b */ /* 0x000fe80000000200 */
[----:B------:R-:W-:Y:S01]  /*16b20*/  LDSM.16.M88.4 R52, [R219+0x9800] ;  /* 0x00980000db34783b */ /* 0x000fe20000000200 */
[----:B----4-:R-:W-:Y:S03]  /*16b30*/  HMMA.16816.F32 R76, R20, R72, RZ ;  /* 0x00000048144c723c */ /* 0x010fe600000018ff */
[----:B------:R-:W-:Y:S03]  /*16b40*/  LDSM.16.M88.4 R100, [R225+0xa000] ;  /* 0x00a00000e164783b */ /* 0x000fe60000000200 */
[C---:B-1----:R-:W-:Y:S01]  /*16b50*/  HMMA.16816.F32 R32, R8.reuse, R24, R32 ;  /* 0x000000180820723c */ /* 0x042fe20000001820 */
[----:B------:R-:W-:Y:S04]  /*16b60*/  LDSM.16.M88.4 R88, [R223+0x2000] ;  /* 0x00200000df58783b */ /* 0x000fe80000000200 */
[----:B------:R-:W3:Y:S01]  /*16b70*/  LD.E R3, desc[UR6][R18.64+0x18c] ;  /* 0x00018c0612037980 */ /* 0x000ee2000c101900 */
[----:B------:R-:W-:Y:S03]  /*16b80*/  HMMA.16816.F32 R28, R8, R26, R28 ;  /* 0x0000001a081c723c */ /* 0x000fe6000000181c */
[----:B------:R-:W-:Y:S03]  /*16b90*/  LDSM.16.M88.4 R24, [R212] ;  /* 0x00000000d418783b */ /* 0x000fe60000000200 */
[C---:B------:R-:W-:Y:S01]  /*16ba0*/  HMMA.16816.F32 R44, R20.reuse, R46, RZ ;  /* 0x0000002e142c723c */ /* 0x040fe200000018ff */
[----:B------:R-:W-:Y:S04]  /*16bb0*/  LDSM.16.M88.4 R104, [R222+0x4000] ;  /* 0x00400000de68783b */ /* 0x000fe80000000200 */
[----:B------:R-:W0:Y:S01]  /*16bc0*/  LDGDEPBAR ;  /* 0x00000000000079af */ /* 0x000e220000000000 */
[C---:B------:R-:W-:Y:S06]  /*16bd0*/  HMMA.16816.F32 R72, R20.reuse, R74, RZ ;  /* 0x0000004a1448723c */ /* 0x040fec00000018ff */
[C---:B------:R-:W-:Y:S06]  /*16be0*/  HMMA.16816.F32 R96, R20.reuse, R36, RZ ;  /* 0x000000241460723c */ /* 0x040fec00000018ff */
[----:B------:R-:W-:Y:S01]  /*16bf0*/  HMMA.16816.F32 R20, R20, R38, RZ ;  /* 0x000000261414723c */ /* 0x000fe200000018ff */
[----:B------:R-:W1:Y:S05]  /*16c00*/  LDSM.16.M88.4 R36, [R221] ;  /* 0x00000000dd24783b */ /* 0x000e6a0000000200 */
[C---:B------:R-:W-:Y:S06]  /*16c10*/  HMMA.16816.F32 R32, R92.reuse, R40, R32 ;  /* 0x000000285c20723c */ /* 0x040fec0000001820 */
[----:B------:R-:W-:Y:S01]  /*16c20*/  HMMA.16816.F32 R28, R92, R42, R28 ;  /* 0x0000002a5c1c723c */ /* 0x000fe2000000181c */
[----:B------:R-:W4:Y:S05]  /*16c30*/  LDSM.16.M88.4 R40, [R226+0x2000] ;  /* 0x00200000e228783b */ /* 0x000f2a0000000200 */
        /* <DEDUP_REMOVED lines=9> */
[----:B------:R-:W5:Y:S01]  /*16cd0*/  LDSM.16.M88.4 R8, [R212+0x800] ;  /* 0x00080000d408783b */ /* 0x000f620000000200 */
[C---:B-1----:R-:W-:Y:S06]  /*16ce0*/  HMMA.16816.F32 R32, R36.reuse, R24, R32 ;  /* 0x000000182420723c */ /* 0x042fec0000001820 */
[----:B------:R-:W-:Y:S01]  /*16cf0*/  HMMA.16816.F32 R28, R36, R26, R28 ;  /* 0x0000001a241c723c */ /* 0x000fe2000000181c */
        /* <DEDUP_REMOVED lines=10> */
[----:B------:R-:W1:Y:S01]  /*16da0*/  LDSM.16.M88.4 R20, [R225+0xa800] ;  /* 0x00a80000e114783b */ /* 0x000e620000000200 */
[C---:B----4-:R-:W-:Y:S06]  /*16db0*/  HMMA.16816.F32 R32, R40.reuse, R100, R32 ;  /* 0x000000642820723c */ /* 0x050fec0000001820 */
[----:B------:R-:W-:Y:S01]  /*16dc0*/  HMMA.16816.F32 R28, R40, R102, R28 ;  /* 0x00000066281c723c */ /* 0x000fe2000000181c */
[----:B------:R-:W-:Y:S05]  /*16dd0*/  LDSM.16.M88.4 R100, [R212+0x2000] ;  /* 0x00200000d464783b */ /* 0x000fea0000000200 */
[C---:B--2---:R-:W-:Y:S06]  /*16de0*/  HMMA.16816.F32 R76, R36.reuse, R12, R76 ;  /* 0x0000000c244c723c */ /* 0x044fec000000184c */
[C---:B------:R-:W-:Y:S01]  /*16df0*/  HMMA.16816.F32 R72, R36.reuse, R14, R72 ;  /* 0x0000000e2448723c */ /* 0x040fe20000001848 */
[----:B------:R-:W2:Y:S05]  /*16e00*/  LDSM.16.M88.4 R12, [R222+0x2000] ;  /* 0x00200000de0c783b */ /* 0x000eaa0000000200 */
[C---:B-----5:R-:W-:Y:S06]  /*16e10*/  HMMA.16816.F32 R48, R36.reuse, R8, R48 ;  /* 0x000000082430723c */ /* 0x060fec0000001830 */
[----:B------:R-:W-:Y:S01]  /*16e20*/  HMMA.16816.F32 R44, R36, R10, R44 ;  /* 0x0000000a242c723c */ /* 0x000fe2000000182c */
[----:B------:R-:W4:Y:S05]  /*16e30*/  LDSM.16.M88.4 R8, [R223+0x2800] ;  /* 0x00280000df08783b */ /* 0x000f2a0000000200 */
        /* <DEDUP_REMOVED lines=12> */
[----:B------:R-:W5:Y:S05]  /*16f00*/  LDSM.16.M88.4 R20, [R219+0xb000] ;  /* 0x00b00000db14783b */ /* 0x000f6a0000000200 */
        /* <DEDUP_REMOVED lines=20> */
[C---:B-----5:R-:W-:Y:S06]  /*17050*/  HMMA.16816.F32 R76, R12.reuse, R20, R76 ;  /* 0x000000140c4c723c */ /* 0x060fec000000184c */
        /* <DEDUP_REMOVED lines=17> */
[----:B------:R-:W-:Y:S05]  /*17170*/  LDSM.16.M88.4 R8, [R223+0x5000] ;  /* 0x00500000df08783b */ /* 0x000fea0000000200 */
        /* <DEDUP_REMOVED lines=18> */
[----:B------:R-:W2:Y:S04]  /*172a0*/  LDSM.16.M88.4 R24, [R225+0xe000] ;  /* 0x00e00000e118783b */ /* 0x000ea80000000200 */
[----:B------:R-:W-:Y:S01]  /*172b0*/  LDSM.16.M88.4 R64, [R225+0xe800] ;  /* 0x00e80000e140783b */ /* 0x000fe20000000200 */
[C---:B------:R-:W-:Y:S06]  /*172c0*/  HMMA.16816.F32 R48, R20.reuse, R12, R48 ;  /* 0x0000000c1430723c */ /* 0x040fec0000001830 */
[----:B------:R-:W-:Y:S01]  /*172d0*/  HMMA.16816.F32 R44, R20, R14, R44 ;  /* 0x0000000e142c723c */ /* 0x000fe2000000182c */
[----:B------:R-:W5:Y:S05]  /*172e0*/  LDSM.16.M88.4 R12, [R219+0xc800] ;  /* 0x00c80000db0c783b */ /* 0x000f6a0000000200 */
[C---:B-1----:R-:W-:Y:S06]  /*172f0*/  HMMA.16816.F32 R32, R88.reuse, R36, R32 ;  /* 0x000000245820723c */ /* 0x042fec0000001820 */
[----:B------:R-:W-:Y:S01]  /*17300*/  HMMA.16816.F32 R28, R88, R38, R28 ;  /* 0x00000026581c723c */ /* 0x000fe2000000181c */
[----:B------:R-:W-:Y:S05]  /*17310*/  LDSM.16.M88.4 R36, [R219+0xe000] ;  /* 0x00e00000db24783b */ /* 0x000fea0000000200 */
[C---:B------:R-:W-:Y:S06]  /*17320*/  HMMA.16816.F32 R76, R20.reuse, R8, R76 ;  /* 0x00000008144c723c */ /* 0x040fec000000184c */
[C---:B------:R-:W-:Y:S01]  /*17330*/  HMMA.16816.F32 R72, R20.reuse, R10, R72 ;  /* 0x0000000a1448723c */ /* 0x040fe20000001848 */
[----:B------:R-:W1:Y:S05]  /*17340*/  LDSM.16.M88.4 R8, [R219+0xd000] ;  /* 0x00d00000db08783b */ /* 0x000e6a0000000200 */
[C---:B----4-:R-:W-:Y:S06]  /*17350*/  HMMA.16816.F32 R96, R20.reuse, R52, R96 ;  /* 0x000000341460723c */ /* 0x050fec0000001860 */
[----:B------:R-:W-:Y:S01]  /*17360*/  HMMA.16816.F32 R92, R20, R54, R92 ;  /* 0x00000036145c723c */ /* 0x000fe2000000185c */
[----:B------:R-:W-:Y:S04]  /*17370*/  LDSM.16.M88.4 R20, [R224+0x6000] ;  /* 0x00600000e014783b */ /* 0x000fe80000000200 */
[----:B------:R-:W4:Y:S01]  /*17380*/  LDSM.16.M88.4 R52, [R223+0x6000] ;  /* 0x00600000df34783b */ /* 0x000f220000000200 */
[C---:B--2---:R-:W-:Y:S06]  /*17390*/  HMMA.16816.F32 R32, R68.reuse, R24, R32 ;  /* 0x000000184420723c */ /* 0x044fec0000001820 */
[----:B------:R-:W-:Y:S01]  /*173a0*/  HMMA.16816.F32 R28, R68, R26, R28 ;  /* 0x0000001a441c723c */ /* 0x000fe2000000181c */
[----:B------:R-:W-:Y:S05]  /*173b0*/  LDSM.16.M88.4 R24, [R212+0x6000] ;  /* 0x00600000d418783b */ /* 0x000fea0000000200 */
[C---:B-----5:R-:W-:Y:S06]  /*173c0*/  HMMA.16816.F32 R48, R104.reuse, R12, R48 ;  /* 0x0000000c6830723c */ /* 0x060fec0000001830 */
[C---:B------:R-:W-:Y:S01]  /*173d0*/  HMMA.16816.F32 R44, R104.reuse, R14, R44 ;  /* 0x0000000e682c723c */ /* 0x040fe2000000182c */
[----:B------:R-:W2:Y:S05]  /*173e0*/  LDSM.16.M88.4 R12, [R222+0x6000] ;  /* 0x00600000de0c783b */ /* 0x000eaa0000000200 */
[C---:B-1----:R-:W-:Y:S06]  /*173f0*/  HMMA.16816.F32 R76, R104.reuse, R8, R76 ;  /* 0x00000008684c723c */ /* 0x042fec000000184c */
[----:B------:R-:W-:Y:S01]  /*17400*/  HMMA.16816.F32 R72, R104, R10, R72 ;  /* 0x0000000a6848723c */ /* 0x000fe20000001848 */
[----:B------:R-:W1:Y:S05]  /*17410*/  LDSM.16.M88.4 R8, [R221+0x6000] ;  /* 0x00600000dd08783b */ /* 0x000e6a0000000200 */
[C---:B----4-:R-:W-:Y:S06]  /*17420*/  HMMA.16816.F32 R32, R20.reuse, R52, R32 ;  /* 0x000000341420723c */ /* 0x050fec0000001820 */
[----:B------:R-:W-:Y:S01]  /*17430*/  HMMA.16816.F32 R28, R20, R54, R28 ;  /* 0x00000036141c723c */ /* 0x000fe2000000181c */
[----:B------:R-:W4:Y:S05]  /*17440*/  LDSM.16.M88.4 R52, [R225+0xf000] ;  /* 0x00f00000e134783b */ /* 0x000f2a0000000200 */
[C---:B------:R-:W-:Y:S06]  /*17450*/  HMMA.16816.F32 R48, R88.reuse, R40, R48 ;  /* 0x000000285830723c */ /* 0x040fec0000001830 */
[----:B------:R-:W-:Y:S01]  /*17460*/  HMMA.16816.F32 R44, R88, R42, R44 ;  /* 0x0000002a582c723c */ /* 0x000fe2000000182c */
[----:B------:R-:W5:Y:S05]  /*17470*/  LDSM.16.M88.4 R40, [R223+0x6800] ;  /* 0x00680000df28783b */ /* 0x000f6a0000000200 */
[C---:B--2---:R-:W-:Y:S06]  /*17480*/  HMMA.16816.F32 R32, R12.reuse, R36, R32 ;  /* 0x000000240c20723c */ /* 0x044fec0000001820 */
[----:B------:R-:W-:Y:S01]  /*17490*/  HMMA.16816.F32 R28, R12, R38, R28 ;  /* 0x000000260c1c723c */ /* 0x000fe2000000181c */
[----:B------:R-:W-:Y:S05]  /*174a0*/  LDSM.16.M88.4 R36, [R225+0xf800] ;  /* 0x00f80000e124783b */ /* 0x000fea0000000200 */
[----:B------:R-:W-:Y:S06]  /*174b0*/  HMMA.16816.F32 R76, R88, R84, R76 ;  /* 0x00000054584c723c */ /* 0x000fec000000184c */
[----:B------:R-:W-:Y:S06]  /*174c0*/  HMMA.16816.F32 R48, R68, R64, R48 ;  /* 0x000000404430723c */ /* 0x000fec0000001830 */
[C---:B-1----:R-:W-:Y:S06]  /*174d0*/  HMMA.16816.F32 R32, R8.reuse, R24, R32 ;  /* 0x000000180820723c */ /* 0x042fec0000001820 */
[----:B------:R-:W-:Y:S01]  /*174e0*/  HMMA.16816.F32 R28, R8, R26, R28 ;  /* 0x0000001a081c723c */ /* 0x000fe2000000181c */
[----:B------:R-:W1:Y:S05]  /*174f0*/  LDSM.16.M88.4 R24, [R223+0x7000] ;  /* 0x00700000df18783b */ /* 0x000e6a0000000200 */
[----:B------:R-:W-:Y:S06]  /*17500*/  HMMA.16816.F32 R72, R88, R86, R72 ;  /* 0x000000565848723c */ /* 0x000fec0000001848 */
[----:B------:R-:W-:Y:S06]  /*17510*/  HMMA.16816.F32 R96, R104, R100, R96 ;  /* 0x000000646860723c */ /* 0x000fec0000001860 */
[----:B----4-:R-:W-:Y:S06]  /*17520*/  HMMA.16816.F32 R76, R68, R52, R76 ;  /* 0x00000034444c723c */ /* 0x010fec000000184c */
[----:B-----5:R-:W-:Y:S07]  /*17530*/  HMMA.16816.F32 R48, R20, R40, R48 ;  /* 0x000000281430723c */ /* 0x020fee0000001830 */
[----:B------:R-:W-:Y:S01]  /*17540*/  SHF.R.S32.HI R41, RZ, 0x1f, R58 ;  /* 0x0000001fff297819 */ /* 0x000fe2000001143a */
[----:B------:R-:W-:Y:S03]  /*17550*/  HMMA.16816.F32 R72, R68, R54, R72 ;  /* 0x000000364448723c */ /* 0x000fe60000001848 */
[----:B------:R-:W-:-:S03]  /*17560*/  LEA.HI R0, R41, R58, RZ, 0x5 ;  /* 0x0000003a29007211 */ /* 0x000fc600078f28ff */
[----:B------:R-:W-:Y:S01]  /*17570*/  HMMA.16816.F32 R100, R104, R102, R92 ;  /* 0x000000666864723c */ /* 0x000fe2000000185c */
[----:B---3--:R-:W-:Y:S01]  /*17580*/  FMUL.FTZ R55, R29, R3 ;  /* 0x000000031d377220 */ /* 0x008fe20000410000 */
[----:B------:R-:W-:Y:S01]  /*17590*/  LOP3.LUT R29, R0, 0xffffffe0, RZ, 0xc0, !PT ;  /* 0xffffffe0001d7812 */ /* 0x000fe200078ec0ff */
[----:B------:R-:W2:Y:S03]  /*175a0*/  LDSM.16.M88.4 R92, [R219+0xe800] ;  /* 0x00e80000db5c783b */ /* 0x000ea60000000200 */
[----:B------:R-:W-:Y:S01]  /*175b0*/  HMMA.16816.F32 R44, R68, R66, R44 ;  /* 0x00000042442c723c */ /* 0x000fe2000000182c */
[----:B------:R-:W-:-:S05]  /*175c0*/  IMAD.IADD R0, R58, 0x1, -R29 ;  /* 0x000000013a007824 */ /* 0x000fca00078e0a1d */
[----:B------:R-:W-:Y:S06]  /*175d0*/  HMMA.16816.F32 R96, R88, R80, R96 ;  /* 0x000000505860723c */ /* 0x000fec0000001860 */
[----:B-1----:R-:W-:Y:S01]  /*175e0*/  HMMA.16816.F32 R76, R20, R24, R76 ;  /* 0x00000018144c723c */ /* 0x002fe2000000184c */
[-C--:B------:R-:W-:Y:S01]  /*175f0*/  FMUL.FTZ R32, R32, R3.reuse ;  /* 0x0000000320207220 */ /* 0x080fe20000410000 */
[-C--:B------:R-:W-:Y:S01]  /*17600*/  FMUL.FTZ R52, R33, R3.reuse ;  /* 0x0000000321347220 */ /* 0x080fe20000410000 */
[----:B------:R-:W-:Y:S01]  /*17610*/  FMUL.FTZ R54, R34, R3 ;  /* 0x0000000322367220 */ /* 0x000fe20000410000 */
[----:B------:R-:W-:Y:S01]  /*17620*/  IADD3 R243, -R6, R59, -R232 ;  /* 0x0000003b06f37210 */ /* 0x000fe20007ffe9e8 */
[----:B------:R-:W-:Y:S02]  /*17630*/  LDSM.16.M88.4 R64, [R212+0x6800] ;  /* 0x00680000d440783b */ /* 0x000fe40000000200 */
[----:B------:R-:W-:-:S04]  /*17640*/  SHF.R.S32.HI R25, RZ, 0x1f, R0 ;  /* 0x0000001fff197819 */ /* 0x000fc80000011400 */
[----:B------:R-:W-:-:S04]  /*17650*/  LEA.HI R0, R25, R0, RZ, 0x2 ;  /* 0x0000000019007211 */ /* 0x000fc800078f10ff */
[----:B------:R-:W-:Y:S01]  /*17660*/  SHF.R.S32.HI R25, RZ, 0x2, R0 ;  /* 0x00000002ff197819 */ /* 0x000fe20000011400 */
[----:B------:R-:W-:Y:S01]  /*17670*/  HMMA.16816.F32 R100, R88, R82, R100 ;  /* 0x000000525864723c */ /* 0x000fe20000001864 */
[----:B------:R-:W-:-:S03]  /*17680*/  IMAD.SHL.U32 R58, R58, 0x2, RZ ;  /* 0x000000023a3a7824 */ /* 0x000fc600078e00ff */
[----:B------:R-:W-:Y:S02]  /*17690*/  IMAD R242, R60, 0x10, R25 ;  /* 0x000000103cf27824 */ /* 0x000fe400078e0219 */
[----:B------:R-:W-:Y:S01]  /*176a0*/  HMMA.16816.F32 R44, R20, R42, R44 ;  /* 0x0000002a142c723c */ /* 0x000fe2000000182c */
[----:B------:R-:W1:Y:S01]  /*176b0*/  LDSM.16.M88.4 R40, [R223+0x7800] ;  /* 0x00780000df28783b */ /* 0x000e620000000200 */
[----:B------:R-:W-:Y:S01]  /*176c0*/  IMAD.IADD R242, R61, 0x1, R242 ;  /* 0x000000013df27824 */ /* 0x000fe200078e02f2 */
[----:B------:R-:W-:Y:S01]  /*176d0*/  IADD3 R25, R59, 0x1, -R232 ;  /* 0x000000013b197810 */ /* 0x000fe20007ffe8e8 */
[----:B------:R3:W4:Y:S01]  /*176e0*/  MUFU.TANH R53, R32 ;  /* 0x0000002000357308 */ /* 0x0007220000002400 */
[----:B------:R-:W-:Y:S01]  /*176f0*/  LOP3.LUT R0, R16, R17, RZ, 0xfc, !PT ;  /* 0x0000001110007212 */ /* 0x000fe200078efcff */
[----:B------:R-:W-:Y:S01]  /*17700*/  HMMA.16816.F32 R96, R68, R36, R96 ;  /* 0x000000244460723c */ /* 0x000fe20000001860 */
[----:B------:R-:W-:Y:S01]  /*17710*/  LOP3.LUT R17, R58, 0x6, RZ, 0xc0, !PT ;  /* 0x000000063a117812 */ /* 0x000fe200078ec0ff */
[----:B------:R-:W-:-:S02]  /*17720*/  VIADD R240, R242, 0x8 ;  /* 0x00000008f2f07836 */ /* 0x000fc40000000000 */
[----:B------:R-:W-:-:S03]  /*17730*/  IMAD.IADD R25, R4, 0x1, R25 ;  /* 0x0000000104197824 */ /* 0x000fc600078e0219 */
[----:B------:R-:W-:Y:S01]  /*17740*/  FMUL.FTZ R36, R35, R3 ;  /* 0x0000000323247220 */ /* 0x000fe20000410000 */
[----:B------:R-:W-:Y:S01]  /*17750*/  IMAD.IADD R17, R2, 0x1, R17 ;  /* 0x0000000102117824 */ /* 0x000fe200078e0211 */
[C---:B------:R-:W-:Y:S01]  /*17760*/  VIADDMNMX R240, R243.reuse, R240, RZ, !PT ;  /* 0x000000f0f3f07246 */ /* 0x040fe200078001ff */
[----:B---3--:R-:W3:Y:S01]  /*17770*/  LDSM.16.M88.4 R32, [R219+0xf000] ;  /* 0x00f00000db20783b */ /* 0x008ee20000000200 */
[-C--:B------:R-:W-:Y:S02]  /*17780*/  VIADDMNMX R243, R243, R242.reuse, RZ, !PT ;  /* 0x000000f2f3f37246 */ /* 0x080fe400078001ff */
[C---:B------:R-:W-:Y:S02]  /*17790*/  IADD3 R244, R25.reuse, 0x8, R242 ;  /* 0x0000000819f47810 */ /* 0x040fe40007ffe0f2 */
[----:B------:R-:W-:Y:S01]  /*177a0*/  VIADDMNMX R242, R25, R242, R59, PT ;  /* 0x000000f219f27246 */ /* 0x000fe2000380013b */
[----:B------:R-:W-:Y:S01]  /*177b0*/  VIADD R25, R17, 0x1 ;  /* 0x0000000111197836 */ /* 0x000fe20000000000 */
[----:B------:R-:W-:-:S04]  /*177c0*/  VIMNMX R244, R244, R59, PT ;  /* 0x0000003bf4f47248 */ /* 0x000fc80003fe0100 */
[C---:B------:R-:W-:Y:S02]  /*177d0*/  ISETP.GE.AND P4, PT, R25.reuse, R243, PT ;  /* 0x000000f31900720c */ /* 0x040fe40003f86270 */
[C---:B------:R-:W-:Y:S01]  /*177e0*/  ISETP.GE.AND P1, PT, R25.reuse, R240, PT ;  /* 0x000000f01900720c */ /* 0x040fe20003f26270 */
[----:B------:R-:W-:Y:S01]  /*177f0*/  FMUL.FTZ R28, R28, R3 ;  /* 0x000000031c1c7220 */ /* 0x000fe20000410000 */
[----:B------:R-:W-:Y:S01]  /*17800*/  HMMA.16816.F32 R100, R68, R38, R100 ;  /* 0x000000264464723c */ /* 0x000fe20000001864 */
[C---:B------:R-:W-:Y:S02]  /*17810*/  ISETP.GE.OR P4, PT, R25.reuse, R242, !P4 ;  /* 0x000000f21900720c */ /* 0x040fe40006786670 */
[----:B------:R-:W-:-:S03]  /*17820*/  ISETP.GE.OR P1, PT, R25, R244, !P1 ;  /* 0x000000f41900720c */ /* 0x000fc60004f26670 */
[----:B------:R-:W-:Y:S01]  /*17830*/  HMMA.16816.F32 R72, R20, R26, R72 ;  /* 0x0000001a1448723c */ /* 0x000fe20000001848 */
[----:B------:R-:W5:Y:S01]  /*17840*/  LDSM.16.M88.4 R24, [R219+0xf800] ;  /* 0x00f80000db18783b */ /* 0x000f620000000200 */
[----:B------:R4:W-:Y:S01]  /*17850*/  MUFU.TANH R37, R28 ;  /* 0x0000001c00257308 */ /* 0x0009e20000002400 */
[-C--:B------:R-:W-:Y:S01]  /*17860*/  FMUL.FTZ R56, R30, R3.reuse ;  /* 0x000000031e387220 */ /* 0x080fe20000410000 */
[----:B------:R-:W-:Y:S02]  /*17870*/  FMUL.FTZ R38, R31, R3 ;  /* 0x000000031f267220 */ /* 0x000fe40000410000 */
[----:B--2---:R-:W-:Y:S01]  /*17880*/  HMMA.16816.F32 R48, R12, R92, R48 ;  /* 0x0000005c0c30723c */ /* 0x004fe20000001830 */
[----:B----4-:R-:W2:Y:S05]  /*17890*/  LDSM.16.M88.4 R28, [R212+0x7000] ;  /* 0x00700000d41c783b */ /* 0x010eaa0000000200 */
[----:B-1----:R-:W-:Y:S06]  /*178a0*/  HMMA.16816.F32 R96, R20, R40, R96 ;  /* 0x000000281460723c */ /* 0x002fec0000001860 */
[C---:B---3--:R-:W-:Y:S06]  /*178b0*/  HMMA.16816.F32 R76, R12.reuse, R32, R76 ;  /* 0x000000200c4c723c */ /* 0x048fec000000184c */
[----:B------:R-:W-:Y:S06]  /*178c0*/  HMMA.16816.F32 R44, R12, R94, R44 ;  /* 0x0000005e0c2c723c */ /* 0x000fec000000182c */
[----:B------:R-:W-:Y:S01]  /*178d0*/  HMMA.16816.F32 R100, R20, R42, R100 ;  /* 0x0000002a1464723c */ /* 0x000fe20000001864 */
[----:B------:R-:W1:Y:S05]  /*178e0*/  LDSM.16.M88.4 R20, [R212+0x7800] ;  /* 0x00780000d414783b */ /* 0x000e6a0000000200 */
[----:B------:R-:W-:Y:S06]  /*178f0*/  HMMA.16816.F32 R48, R8, R64, R48 ;  /* 0x000000400830723c */ /* 0x000fec0000001830 */
[----:B------:R-:W-:Y:S01]  /*17900*/  HMMA.16816.F32 R72, R12, R34, R72 ;  /* 0x000000220c48723c */ /* 0x000fe20000001848 */
[----:B------:R-:W-:Y:S01]  /*17910*/  MUFU.TANH R55, R55 ;  /* 0x0000003700377308 */ /* 0x000fe20000002400 */
[C---:B------:R-:W-:Y:S01]  /*17920*/  VIADD R41, R17.reuse, 0x9 ;  /* 0x0000000911297836 */ /* 0x040fe20000000000 */
[----:B------:R-:W-:Y:S01]  /*17930*/  ISETP.GE.AND P2, PT, R17, R243, PT ;  /* 0x000000f31100720c */ /* 0x000fe20003f46270 */
[----:B------:R-:W-:-:S04]  /*17940*/  DEPBAR.LE SB0, 0x0 ;  /* 0x000080000000791a */ /* 0x000fc80000000000 */
[----:B-----5:R-:W-:Y:S06]  /*17950*/  HMMA.16816.F32 R96, R12, R24, R96 ;  /* 0x000000180c60723c */ /* 0x020fec0000001860 */
[C---:B--2---:R-:W-:Y:S06]  /*17960*/  HMMA.16816.F32 R76, R8.reuse, R28, R76 ;  /* 0x0000001c084c723c */ /* 0x044fec000000184c */
[----:B------:R-:W-:Y:S01]  /*17970*/  HMMA.16816.F32 R44, R8, R66, R44 ;  /* 0x00000042082c723c */ /* 0x000fe2000000182c */
[----:B------:R-:W2:Y:S01]  /*17980*/  MUFU.TANH R56, R56 ;  /* 0x0000003800387308 */ /* 0x000ea20000002400 */
[----:B------:R-:W-:-:S04]  /*17990*/  FMUL.FTZ R16, R49, R3 ;  /* 0x0000000331107220 */ /* 0x000fc80000410000 */
[----:B------:R-:W-:Y:S03]  /*179a0*/  HMMA.16816.F32 R100, R12, R26, R100 ;  /* 0x0000001a0c64723c */ /* 0x000fe60000001864 */
[----:B------:R-:W3:Y:S01]  /*179b0*/  MUFU.TANH R36, R36 ;  /* 0x0000002400247308 */ /* 0x000ee20000002400 */
[----:B------:R-:W-:Y:S01]  /*179c0*/  FMUL.FTZ R33, R51, R3 ;  /* 0x0000000333217220 */ /* 0x000fe20000410000 */
[----:B------:R-:W-:Y:S01]  /*179d0*/  VIADD R35, R17, 0x8 ;  /* 0x0000000811237836 */ /* 0x000fe20000000000 */
[----:B------:R-:W-:Y:S01]  /*179e0*/  ISETP.GE.AND P3, PT, R41, R243, PT ;  /* 0x000000f32900720c */ /* 0x000fe20003f66270 */
[----:B------:R-:W-:Y:S01]  /*179f0*/  FMUL.FTZ R39, R48, R3 ;  /* 0x0000000330277220 */ /* 0x000fe20000410000 */
[----:B-1----:R-:W-:Y:S03]  /*17a00*/  HMMA.16816.F32 R96, R8, R20, R96 ;  /* 0x000000140860723c */ /* 0x002fe60000001860 */
[----:B------:R-:W1:Y:S01]  /*17a10*/  MUFU.TANH R54, R54 ;  /* 0x0000003600367308 */ /* 0x000e620000002400 */
[----:B------:R-:W-:-:S02]  /*17a20*/  ISETP.GE.AND P6, PT, R35, R240, PT ;  /* 0x000000f02300720c */ /* 0x000fc40003fc6270 */
[----:B------:R-:W-:Y:S02]  /*17a30*/  ISETP.GE.AND P0, PT, R35, R243, PT ;  /* 0x000000f32300720c */ /* 0x000fe40003f06270 */
[----:B------:R-:W-:-:S03]  /*17a40*/  ISETP.GE.OR P2, PT, R17, R242, !P2 ;  /* 0x000000f21100720c */ /* 0x000fc60005746670 */
[----:B------:R-:W4:Y:S01]  /*17a50*/  MUFU.TANH R52, R52 ;  /* 0x0000003400347308 */ /* 0x000f220000002400 */
[----:B------:R-:W-:Y:S01]  /*17a60*/  FMUL.FTZ R6, R50, R3 ;  /* 0x0000000332067220 */ /* 0x000fe20000410000 */
[----:B------:R-:W-:Y:S01]  /*17a70*/  ISETP.GE.OR P6, PT, R35, R244, !P6 ;  /* 0x000000f42300720c */ /* 0x000fe200077c6670 */
[----:B------:R-:W-:Y:S01]  /*17a80*/  HMMA.16816.F32 R72, R8, R30, R72 ;  /* 0x0000001e0848723c */ /* 0x000fe20000001848 */
[----:B------:R-:W-:Y:S01]  /*17a90*/  ISETP.GE.OR P3, PT, R41, R242, !P3 ;  /* 0x000000f22900720c */ /* 0x000fe20005f66670 */
[----:B------:R-:W-:-:S03]  /*17aa0*/  VIADD R25, R17, 0x18 ;  /* 0x0000001811197836 */ /* 0x000fc60000000000 */
[----:B------:R-:W5:Y:S01]  /*17ab0*/  MUFU.TANH R16, R16 ;  /* 0x0000001000107308 */ /* 0x000f620000002400 */
[----:B------:R-:W-:Y:S01]  /*17ac0*/  ISETP.GE.OR P0, PT, R35, R242, !P0 ;  /* 0x000000f22300720c */ /* 0x000fe20004706670 */
[----:B------:R-:W-:Y:S01]  /*17ad0*/  VIADD R31, R17, 0x11 ;  /* 0x00000011111f7836 */ /* 0x000fe20000000000 */
[----:B------:R-:W-:-:S05]  /*17ae0*/  ISETP.GE.AND P5, PT, R41, R240, PT ;  /* 0x000000f02900720c */ /* 0x000fca0003fa6270 */
[----:B------:R-:W5:Y:S01]  /*17af0*/  MUFU.TANH R33, R33 ;  /* 0x0000002100217308 */ /* 0x000f620000002400 */
[----:B------:R-:W-:Y:S01]  /*17b00*/  FSEL R32, R53, -INF , !P2 ;  /* 0xff80000035207808 */ /* 0x000fe20005000000 */
[-C--:B------:R-:W-:Y:S01]  /*17b10*/  FMUL.FTZ R77, R77, R3.reuse ;  /* 0x000000034d4d7220 */ /* 0x080fe20000410000 */
[-C--:B------:R-:W-:Y:S01]  /*17b20*/  FMUL.FTZ R78, R78, R3.reuse ;  /* 0x000000034e4e7220 */ /* 0x080fe20000410000 */
[-C--:B------:R-:W-:Y:S01]  /*17b30*/  FMUL.FTZ R44, R44, R3.reuse ;  /* 0x000000032c2c7220 */ /* 0x080fe20000410000 */
[----:B------:R-:W-:Y:S02]  /*17b40*/  ISETP.GE.AND P2, PT, R17, R240, PT ;  /* 0x000000f01100720c */ /* 0x000fe40003f46270 */
[----:B--2---:R-:W-:Y:S01]  /*17b50*/  FSEL R56, R56, -INF , !P6 ;  /* 0xff80000038387808 */ /* 0x004fe20007000000 */
[----:B------:R-:W2:Y:S01]  /*17b60*/  MUFU.TANH R39, R39 ;  /* 0x0000002700277308 */ /* 0x000ea20000002400 */
[----:B------:R-:W-:Y:S01]  /*17b70*/  FSEL R40, R55, -INF , !P3 ;  /* 0xff80000037287808 */ /* 0x000fe20005800000 */
[----:B------:R-:W-:Y:S01]  /*17b80*/  FMUL.FTZ R30, R47, R3 ;  /* 0x000000032f1e7220 */ /* 0x000fe20000410000 */
[----:B---3--:R-:W-:-:S02]  /*17b90*/  FSEL R36, R36, -INF , !P1 ;  /* 0xff80000024247808 */ /* 0x008fc40004800000 */
[----:B------:R-:W-:Y:S02]  /*17ba0*/  FSEL R34, R37, -INF , !P0 ;  /* 0xff80000025227808 */ /* 0x000fe40004000000 */
[CC--:B------:R-:W-:Y:S01]  /*17bb0*/  ISETP.GE.AND P6, PT, R25.reuse, R243.reuse, PT ;  /* 0x000000f31900720c */ /* 0x0c0fe20003fc6270 */
[----:B------:R-:W3:Y:S01]  /*17bc0*/  MUFU.TANH R6, R6 ;  /* 0x0000000600067308 */ /* 0x000ee20000002400 */
[----:B------:R-:W-:Y:S02]  /*17bd0*/  ISETP.GE.AND P3, PT, R25, R240, PT ;  /* 0x000000f01900720c */ /* 0x000fe40003f66270 */
[----:B------:R-:W-:Y:S01]  /*17be0*/  ISETP.GE.OR P5, PT, R41, R244, !P5 ;  /* 0x000000f42900720c */ /* 0x000fe20006fa6670 */
[----:B------:R-:W-:Y:S01]  /*17bf0*/  VIADD R41, R17, 0x10 ;  /* 0x0000001011297836 */ /* 0x000fe20000000000 */
[C---:B------:R-:W-:Y:S02]  /*17c00*/  ISETP.GE.AND P1, PT, R31.reuse, R243, PT ;  /* 0x000000f31f00720c */ /* 0x040fe40003f26270 */
[----:B------:R-:W-:Y:S01]  /*17c10*/  ISETP.GE.AND P0, PT, R31, R240, PT ;  /* 0x000000f01f00720c */ /* 0x000fe20003f06270 */
[----:B------:R-:W-:Y:S01]  /*17c20*/  MUFU.TANH R182, R77 ;  /* 0x0000004d00b67308 */ /* 0x000fe20000002400 */
[C---:B------:R-:W-:Y:S01]  /*17c30*/  ISETP.GE.OR P2, PT, R17.reuse, R244, !P2 ;  /* 0x000000f41100720c */ /* 0x040fe20005746670 */
[----:B------:R-:W-:Y:S01]  /*17c40*/  VIADD R13, R17, 0x21 ;  /* 0x00000021110d7836 */ /* 0x000fe20000000000 */
[----:B------:R-:W-:-:S02]  /*17c50*/  ISETP.GE.OR P6, PT, R25, R242, !P6 ;  /* 0x000000f21900720c */ /* 0x000fc400077c6670 */
[----:B------:R-:W-:-:S03]  /*17c60*/  ISETP.GE.OR P3, PT, R25, R244, !P3 ;  /* 0x000000f41900720c */ /* 0x000fc60005f66670 */
[----:B------:R-:W3:Y:S01]  /*17c70*/  MUFU.TANH R246, R78 ;  /* 0x0000004e00f67308 */ /* 0x000ee20000002400 */
[----:B------:R-:W-:Y:S01]  /*17c80*/  ISETP.GE.OR P1, PT, R31, R242, !P1 ;  /* 0x000000f21f00720c */ /* 0x000fe20004f26670 */
[----:B------:R-:W-:Y:S01]  /*17c90*/  VIADD R25, R17, 0x20 ;  /* 0x0000002011197836 */ /* 0x000fe20000000000 */
[----:B------:R-:W-:Y:S01]  /*17ca0*/  ISETP.GE.OR P0, PT, R31, R244, !P0 ;  /* 0x000000f41f00720c */ /* 0x000fe20004706670 */
[----:B------:R-:W-:-:S04]  /*17cb0*/  FMUL.FTZ R28, R45, R3 ;  /* 0x000000032d1c7220 */ /* 0x000fc80000410000 */
[----:B------:R-:W3:Y:S01]  /*17cc0*/  MUFU.TANH R29, R44 ;  /* 0x0000002c001d7308 */ /* 0x000ee20000002400 */
[----:B-1----:R-:W-:Y:S01]  /*17cd0*/  FSEL R54, R54, -INF , !P2 ;  /* 0xff80000036367808 */ /* 0x002fe20005000000 */
[----:B------:R-:W-:Y:S01]  /*17ce0*/  HMMA.16816.F32 R100, R8, R22, R100 ;  /* 0x000000160864723c */ /* 0x000fe20000001864 */
[----:B------:R-:W-:Y:S01]  /*17cf0*/  ISETP.GE.AND P2, PT, R41, R243, PT ;  /* 0x000000f32900720c */ /* 0x000fe20003f46270 */
[----:B------:R-:W-:-:S04]  /*17d00*/  FMUL.FTZ R79, R79, R3 ;  /* 0x000000034f4f7220 */ /* 0x000fc80000410000 */
[----:B------:R-:W1:Y:S01]  /*17d10*/  MUFU.TANH R38, R38 ;  /* 0x0000002600267308 */ /* 0x000e620000002400 */
[----:B----4-:R-:W-:Y:S02]  /*17d20*/  FSEL R52, R52, -INF , !P4 ;  /* 0xff80000034347808 */ /* 0x010fe40006000000 */
[----:B-----5:R-:W-:Y:S02]  /*17d30*/  FSEL R24, R16, -INF , !P1 ;  /* 0xff80000010187808 */ /* 0x020fe40004800000 */
[----:B------:R-:W-:-:S03]  /*17d40*/  FSEL R14, R33, -INF , !P0 ;  /* 0xff800000210e7808 */ /* 0x000fc60004000000 */
[----:B------:R-:W4:Y:S01]  /*17d50*/  MUFU.TANH R30, R30 ;  /* 0x0000001e001e7308 */ /* 0x000f220000002400 */
[-C--:B------:R-:W-:Y:S01]  /*17d60*/  ISETP.GE.AND P4, PT, R41, R240.reuse, PT ;  /* 0x000000f02900720c */ /* 0x080fe20003f86270 */
[----:B------:R-:W-:Y:S01]  /*17d70*/  VIADD R31, R17, 0x19 ;  /* 0x00000019111f7836 */ /* 0x000fe20000000000 */
[----:B------:R-:W-:Y:S02]  /*17d80*/  ISETP.GE.AND P1, PT, R25, R240, PT ;  /* 0x000000f01900720c */ /* 0x000fe40003f26270 */
[----:B------:R-:W-:Y:S01]  /*17d90*/  ISETP.GE.AND P0, PT, R13, R243, PT ;  /* 0x000000f30d00720c */ /* 0x000fe20003f06270 */
[-C--:B------:R-:W-:Y:S01]  /*17da0*/  FMUL.FTZ R35, R46, R3.reuse ;  /* 0x000000032e237220 */ /* 0x080fe20000410000 */
[C---:B------:R-:W-:Y:S01]  /*17db0*/  ISETP.GE.OR P2, PT, R41.reuse, R242, !P2 ;  /* 0x000000f22900720c */ /* 0x040fe20005746670 */
[----:B------:R-:W5:Y:S01]  /*17dc0*/  MUFU.TANH R188, R79 ;  /* 0x0000004f00bc7308 */ /* 0x000f620000002400 */
[----:B------:R-:W-:Y:S01]  /*17dd0*/  FMUL.FTZ R76, R76, R3 ;  /* 0x000000034c4c7220 */ /* 0x000fe20000410000 */
[-C--:B------:R-:W-:Y:S01]  /*17de0*/  ISETP.GE.OR P4, PT, R41, R244.reuse, !P4 ;  /* 0x000000f42900720c */ /* 0x080fe20006786670 */
[----:B------:R-:W-:Y:S01]  /*17df0*/  VIADD R11, R17, 0x30 ;  /* 0x00000030110b7836 */ /* 0x000fe20000000000 */
[----:B------:R-:W-:-:S02]  /*17e00*/  ISETP.GE.OR P1, PT, R25, R244, !P1 ;  /* 0x000000f41900720c */ /* 0x000fc40004f26670 */
[----:B------:R-:W-:Y:S02]  /*17e10*/  ISETP.GE.OR P0, PT, R13, R242, !P0 ;  /* 0x000000f20d00720c */ /* 0x000fe40004706670 */
[----:B------:R-:W5:Y:S01]  /*17e20*/  MUFU.TANH R28, R28 ;  /* 0x0000001c001c7308 */ /* 0x000f620000002400 */
[----:B--2---:R-:W-:Y:S01]  /*17e30*/  FSEL R4, R39, -INF , !P2 ;  /* 0xff80000027047808 */ /* 0x004fe20005000000 */
[----:B------:R-:W-:Y:S01]  /*17e40*/  FMUL.FTZ R97, R97, R3 ;  /* 0x0000000361617220 */ /* 0x000fe20000410000 */
[----:B------:R-:W-:Y:S02]  /*17e50*/  ISETP.GE.AND P2, PT, R31, R240, PT ;  /* 0x000000f01f00720c */ /* 0x000fe40003f46270 */
[----:B---3--:R-:W-:-:S03]  /*17e60*/  FSEL R12, R6, -INF , !P4 ;  /* 0xff800000060c7808 */ /* 0x008fc60006000000 */
[----:B------:R-:W2:Y:S01]  /*17e70*/  MUFU.TANH R250, R76 ;  /* 0x0000004c00fa7308 */ /* 0x000ea20000002400 */
[----:B------:R-:W-:Y:S02]  /*17e80*/  FSEL R246, R246, -INF , !P1 ;  /* 0xff800000f6f67808 */ /* 0x000fe40004800000 */
[----:B------:R-:W-:Y:S02]  /*17e90*/  FSEL R182, R182, -INF , !P0 ;  /* 0xff800000b6b67808 */ /* 0x000fe40004000000 */
[----:B------:R-:W-:Y:S02]  /*17ea0*/  FSEL R6, R29, -INF , !P6 ;  /* 0xff8000001d067808 */ /* 0x000fe40007000000 */
[C---:B------:R-:W-:Y:S01]  /*17eb0*/  ISETP.GE.AND P1, PT, R11.reuse, R243, PT ;  /* 0x000000f30b00720c */ /* 0x040fe20003f26270 */
[----:B------:R-:W3:Y:S01]  /*17ec0*/  MUFU.TANH R35, R35 ;  /* 0x0000002300237308 */ /* 0x000ee20000002400 */
[----:B------:R-:W-:Y:S02]  /*17ed0*/  ISETP.GE.AND P0, PT, R11, R240, PT ;  /* 0x000000f00b00720c */ /* 0x000fe40003f06270 */
[----:B-1----:R-:W-:-:S02]  /*17ee0*/  FSEL R38, R38, -INF , !P5 ;  /* 0xff80000026267808 */ /* 0x002fc40006800000 */
[----:B------:R-:W-:Y:S02]  /*17ef0*/  ISETP.GE.OR P2, PT, R31, R244, !P2 ;  /* 0x000000f41f00720c */ /* 0x000fe40005746670 */
[----:B------:R-:W-:Y:S01]  /*17f00*/  ISETP.GE.AND P6, PT, R13, R240, PT ;  /* 0x000000f00d00720c */ /* 0x000fe20003fc6270 */
[----:B------:R-:W1:Y:S01]  /*17f10*/  MUFU.TANH R194, R97 ;  /* 0x0000006100c27308 */ /* 0x000e620000002400 */
[----:B------:R-:W-:Y:S01]  /*17f20*/  ISETP.GE.AND P5, PT, R31, R243, PT ;  /* 0x000000f31f00720c */ /* 0x000fe20003fa6270 */
[-C--:B------:R-:W-:Y:S01]  /*17f30*/  FMUL.FTZ R72, R72, R3.reuse ;  /* 0x0000000348487220 */ /* 0x080fe20000410000 */
[-C--:B------:R-:W-:Y:S01]  /*17f40*/  FMUL.FTZ R73, R73, R3.reuse ;  /* 0x0000000349497220 */ /* 0x080fe20000410000 */
[-C--:B------:R-:W-:Y:S01]  /*17f50*/  FMUL.FTZ R74, R74, R3.reuse ;  /* 0x000000034a4a7220 */ /* 0x080fe20000410000 */
[-C--:B------:R-:W-:Y:S01]  /*17f60*/  FMUL.FTZ R75, R75, R3.reuse ;  /* 0x000000034b4b7220 */ /* 0x080fe20000410000 */
[----:B------:R-:W-:Y:S01]  /*17f70*/  FMUL.FTZ R96, R96, R3 ;  /* 0x0000000360607220 */ /* 0x000fe20000410000 */
[----:B------:R-:W-:-:S02]  /*17f80*/  ISETP.GE.OR P1, PT, R11, R242, !P1 ;  /* 0x000000f20b00720c */ /* 0x000fc40004f26670 */
[-C--:B------:R-:W-:Y:S01]  /*17f90*/  ISETP.GE.OR P0, PT, R11, R244.reuse, !P0 ;  /* 0x000000f40b00720c */ /* 0x080fe20004706670 */
[----:B------:R-:W-:Y:S01]  /*17fa0*/  VIADD R11, R17, 0x31 ;  /* 0x00000031110b7836 */ /* 0x000fe20000000000 */
[----:B------:R-:W-:Y:S02]  /*17fb0*/  ISETP.GE.OR P6, PT, R13, R244, !P6 ;  /* 0x000000f40d00720c */ /* 0x000fe400077c6670 */
[----:B----4-:R-:W-:Y:S01]  /*17fc0*/  FSEL R8, R30, -INF , !P2 ;  /* 0xff8000001e087808 */ /* 0x010fe20005000000 */
[----:B------:R-:W-:Y:S01]  /*17fd0*/  FMUL.FTZ R30, R98, R3 ;  /* 0x00000003621e7220 */ /* 0x000fe20000410000 */
[-C--:B------:R-:W-:Y:S02]  /*17fe0*/  ISETP.GE.OR P5, PT, R31, R242.reuse, !P5 ;  /* 0x000000f21f00720c */ /* 0x080fe40006fa6670 */
[----:B------:R-:W-:Y:S01]  /*17ff0*/  ISETP.GE.AND P4, PT, R25, R243, PT ;  /* 0x000000f31900720c */ /* 0x000fe20003f86270 */
[----:B------:R-:W4:Y:S01]  /*18000*/  MUFU.TANH R248, R72 ;  /* 0x0000004800f87308 */ /* 0x000f220000002400 */
[----:B-----5:R-:W-:Y:S01]  /*18010*/  FSEL R188, R188, -INF , !P6 ;  /* 0xff800000bcbc7808 */ /* 0x020fe20007000000 */
[----:B------:R-:W-:Y:S01]  /*18020*/  VIADD R9, R17, 0x29 ;  /* 0x0000002911097836 */ /* 0x000fe20000000000 */
[----:B------:R-:W-:Y:S01]  /*18030*/  ISETP.GE.OR P4, PT, R25, R242, !P4 ;  /* 0x000000f21900720c */ /* 0x000fe20006786670 */
[----:B------:R-:W-:Y:S01]  /*18040*/  FMUL.FTZ R29, R101, R3 ;  /* 0x00000003651d7220 */ /* 0x000fe20000410000 */
[----:B------:R-:W-:-:S03]  /*18050*/  FSEL R16, R28, -INF , !P5 ;  /* 0xff8000001c107808 */ /* 0x000fc60006800000 */
[----:B------:R-:W-:Y:S01]  /*18060*/  MUFU.TANH R186, R73 ;  /* 0x0000004900ba7308 */ /* 0x000fe20000002400 */
[----:B------:R-:W-:Y:S01]  /*18070*/  ISETP.GE.AND P6, PT, R11, R243, PT ;  /* 0x000000f30b00720c */ /* 0x000fe20003fc6270 */
[----:B------:R-:W-:Y:S01]  /*18080*/  FMUL.FTZ R28, R99, R3 ;  /* 0x00000003631c7220 */ /* 0x000fe20000410000 */
[----:B------:R-:W-:-:S05]  /*18090*/  VIADD R15, R17, 0x28 ;  /* 0x00000028110f7836 */ /* 0x000fca0000000000 */
[----:B------:R-:W5:Y:S01]  /*180a0*/  MUFU.TANH R198, R74 ;  /* 0x0000004a00c67308 */ /* 0x000f620000002400 */
[-C--:B------:R-:W-:Y:S01]  /*180b0*/  FMUL.FTZ R100, R100, R3.reuse ;  /* 0x0000000364647220 */ /* 0x080fe20000410000 */
[-C--:B------:R-:W-:Y:S01]  /*180c0*/  FMUL.FTZ R102, R102, R3.reuse ;  /* 0x0000000366667220 */ /* 0x080fe20000410000 */
[----:B------:R-:W-:-:S05]  /*180d0*/  FMUL.FTZ R103, R103, R3 ;  /* 0x0000000367677220 */ /* 0x000fca0000410000 */
[----:B------:R-:W5:Y:S01]  /*180e0*/  MUFU.TANH R192, R75 ;  /* 0x0000004b00c07308 */ /* 0x000f620000002400 */
[----:B--2---:R-:W-:-:S07]  /*180f0*/  FSEL R250, R250, -INF , !P4 ;  /* 0xff800000fafa7808 */ /* 0x004fce0006000000 */
[----:B------:R-:W2:Y:S01]  /*18100*/  MUFU.TANH R196, R96 ;  /* 0x0000006000c47308 */ /* 0x000ea20000002400 */
[----:B------:R-:W-:Y:S02]  /*18110*/  ISETP.GE.OR P6, PT, R11, R242, !P6 ;  /* 0x000000f20b00720c */ /* 0x000fe400077c6670 */
[C---:B------:R-:W-:Y:S02]  /*18120*/  ISETP.GE.AND P2, PT, R9.reuse, R243, PT ;  /* 0x000000f30900720c */ /* 0x040fe40003f46270 */
[----:B------:R-:W-:-:S03]  /*18130*/  ISETP.GE.AND P4, PT, R9, R240, PT ;  /* 0x000000f00900720c */ /* 0x000fc60003f86270 */
[----:B------:R-:W2:Y:S01]  /*18140*/  MUFU.TANH R30, R30 ;  /* 0x0000001e001e7308 */ /* 0x000ea20000002400 */
[----:B---3--:R-:W-:Y:S02]  /*18150*/  FSEL R20, R35, -INF , !P3 ;  /* 0xff80000023147808 */ /* 0x008fe40005800000 */
[C---:B------:R-:W-:Y:S02]  /*18160*/  ISETP.GE.AND P3, PT, R15.reuse, R243, PT ;  /* 0x000000f30f00720c */ /* 0x040fe40003f66270 */
[----:B------:R-:W-:Y:S02]  /*18170*/  ISETP.GE.AND P5, PT, R15, R240, PT ;  /* 0x000000f00f00720c */ /* 0x000fe40003fa6270 */
[----:B-1----:R-:W-:Y:S01]  /*18180*/  FSEL R194, R194, -INF , !P6 ;  /* 0xff800000c2c27808 */ /* 0x002fe20007000000 */
[----:B------:R-:W1:Y:S01]  /*18190*/  MUFU.TANH R28, R28 ;  /* 0x0000001c001c7308 */ /* 0x000e620000002400 */
[C---:B------:R-:W-:Y:S02]  /*181a0*/  ISETP.GE.OR P2, PT, R9.reuse, R242, !P2 ;  /* 0x000000f20900720c */ /* 0x040fe40005746670 */
[----:B------:R-:W-:Y:S01]  /*181b0*/  ISETP.GE.OR P4, PT, R9, R244, !P4 ;  /* 0x000000f40900720c */ /* 0x000fe20006786670 */
[----:B------:R-:W-:Y:S01]  /*181c0*/  VIADD R9, R17, 0x38 ;  /* 0x0000003811097836 */ /* 0x000fe20000000000 */
[----:B------:R-:W-:-:S03]  /*181d0*/  ISETP.GT.AND P6, PT, R234, R227, PT ;  /* 0x000000e3ea00720c */ /* 0x000fc60003fc4270 */
[----:B------:R-:W3:Y:S01]  /*181e0*/  MUFU.TANH R190, R100 ;  /* 0x0000006400be7308 */ /* 0x000ee20000002400 */
[----:B------:R-:W-:Y:S01]  /*181f0*/  ISETP.GE.OR P3, PT, R15, R242, !P3 ;  /* 0x000000f20f00720c */ /* 0x000fe20005f66670 */
[----:B------:R-:W-:Y:S01]  /*18200*/  VIADD R17, R17, 0x39 ;  /* 0x0000003911117836 */ /* 0x000fe20000000000 */
[----:B------:R-:W-:-:S05]  /*18210*/  ISETP.GE.OR P5, PT, R15, R244, !P5 ;  /* 0x000000f40f00720c */ /* 0x000fca0006fa6670 */
[----:B------:R-:W-:Y:S08]  /*18220*/  MUFU.TANH R29, R29 ;  /* 0x0000001d001d7308 */ /* 0x000ff00000002400 */
[----:B------:R-:W3:Y:S08]  /*18230*/  MUFU.TANH R184, R102 ;  /* 0x0000006600b87308 */ /* 0x000ef00000002400 */
[----:B------:R-:W3:Y:S01]  /*18240*/  MUFU.TANH R178, R103 ;  /* 0x0000006700b27308 */ /* 0x000ee20000002400 */
[----:B----4-:R-:W-:-:S02]  /*18250*/  FSEL R248, R248, -INF , !P3 ;  /* 0xff800000f8f87808 */ /* 0x010fc40005800000 */
[----:B-----5:R-:W-:Y:S02]  /*18260*/  FSEL R198, R198, -INF , !P5 ;  /* 0xff800000c6c67808 */ /* 0x020fe40006800000 */
[----:B------:R-:W-:Y:S02]  /*18270*/  FSEL R186, R186, -INF , !P2 ;  /* 0xff800000baba7808 */ /* 0x000fe40005000000 */
[----:B------:R-:W-:Y:S02]  /*18280*/  FSEL R192, R192, -INF , !P4 ;  /* 0xff800000c0c07808 */ /* 0x000fe40006000000 */
[----:B--2---:R-:W-:Y:S02]  /*18290*/  FSEL R196, R196, -INF , !P1 ;  /* 0xff800000c4c47808 */ /* 0x004fe40004800000 */
[----:B------:R-:W-:Y:S02]  /*182a0*/  ISETP.GE.AND P3, PT, R11, R240, PT ;  /* 0x000000f00b00720c */ /* 0x000fe40003f66270 */
[----:B------:R-:W-:-:S02]  /*182b0*/  ISETP.GE.AND P5, PT, R9, R243, PT ;  /* 0x000000f30900720c */ /* 0x000fc40003fa6270 */
[-C--:B------:R-:W-:Y:S02]  /*182c0*/  ISETP.GE.AND P2, PT, R9, R240.reuse, PT ;  /* 0x000000f00900720c */ /* 0x080fe40003f46270 */
[C---:B------:R-:W-:Y:S02]  /*182d0*/  ISETP.GE.AND P4, PT, R17.reuse, R243, PT ;  /* 0x000000f31100720c */ /* 0x040fe40003f86270 */
[----:B------:R-:W-:Y:S02]  /*182e0*/  ISETP.GE.AND P1, PT, R17, R240, PT ;  /* 0x000000f01100720c */ /* 0x000fe40003f26270 */
[----:B------:R-:W-:Y:S01]  /*182f0*/  FSEL R30, R30, -INF , !P0 ;  /* 0xff8000001e1e7808 */ /* 0x000fe20004000000 */
[----:B------:R-:W-:Y:S01]  /*18300*/  BSSY B1, `(.L_x_8111) ;  /* 0x000007e000017945 */ /* 0x000fe20003800000 */
[----:B------:R-:W-:Y:S02]  /*18310*/  ISETP.GE.OR P3, PT, R11, R244, !P3 ;  /* 0x000000f40b00720c */ /* 0x000fe40005f66670 */
[----:B------:R-:W-:-:S02]  /*18320*/  ISETP.GE.OR P5, PT, R9, R242, !P5 ;  /* 0x000000f20900720c */ /* 0x000fc40006fa6670 */
[----:B------:R-:W-:Y:S02]  /*18330*/  ISETP.GE.OR P2, PT, R9, R244, !P2 ;  /* 0x000000f40900720c */ /* 0x000fe40005746670 */
[----:B------:R-:W-:Y:S02]  /*18340*/  ISETP.NE.U32.AND P0, PT, R236, RZ, PT ;  /* 0x000000ffec00720c */ /* 0x000fe40003f05070 */
[C---:B------:R-:W-:Y:S02]  /*18350*/  ISETP.GE.OR P4, PT, R17.reuse, R242, !P4 ;  /* 0x000000f21100720c */ /* 0x040fe40006786670 */
[----:B------:R-:W-:Y:S01]  /*18360*/  ISETP.GE.OR P1, PT, R17, R244, !P1 ;  /* 0x000000f41100720c */ /* 0x000fe20004f26670 */
[----:B------:R-:W-:Y:S01]  /*18370*/  VIADD R215, R223, 0x800 ;  /* 0x00000800dfd77836 */ /* 0x000fe20000000000 */
[----:B------:R-:W-:Y:S01]  /*18380*/  ISETP.NE.AND.EX P0, PT, R237, RZ, PT, P0 ;  /* 0x000000ffed00720c */ /* 0x000fe20003f05300 */
[C---:B------:R-:W-:Y:S01]  /*18390*/  VIADD R214, R223.reuse, 0x1000 ;  /* 0x00001000dfd67836 */ /* 0x040fe20000000000 */
[----:B-1----:R-:W-:Y:S01]  /*183a0*/  FSEL R28, R28, -INF , !P3 ;  /* 0xff8000001c1c7808 */ /* 0x002fe20005800000 */
[C---:B------:R-:W-:Y:S01]  /*183b0*/  VIADD R213, R223.reuse, 0x1800 ;  /* 0x00001800dfd57836 */ /* 0x040fe20000000000 */
[----:B---3--:R-:W-:Y:S01]  /*183c0*/  FSEL R190, R190, -INF , !P5 ;  /* 0xff800000bebe7808 */ /* 0x008fe20006800000 */
[C---:B------:R-:W-:Y:S01]  /*183d0*/  VIADD R211, R223.reuse, 0x2000 ;  /* 0x00002000dfd37836 */ /* 0x040fe20000000000 */
[----:B------:R-:W-:Y:S01]  /*183e0*/  FSEL R184, R184, -INF , !P2 ;  /* 0xff800000b8b87808 */ /* 0x000fe20005000000 */
[----:B------:R-:W-:Y:S01]  /*183f0*/  VIADD R210, R223, 0x2800 ;  /* 0x00002800dfd27836 */ /* 0x000fe20000000000 */
[----:B------:R-:W-:Y:S01]  /*18400*/  FSEL R29, R29, -INF , !P4 ;  /* 0xff8000001d1d7808 */ /* 0x000fe20006000000 */
[C---:B------:R-:W-:Y:S01]  /*18410*/  VIADD R209, R223.reuse, 0x3000 ;  /* 0x00003000dfd17836 */ /* 0x040fe20000000000 */
[----:B------:R-:W-:Y:S01]  /*18420*/  FSEL R178, R178, -INF , !P1 ;  /* 0xff800000b2b27808 */ /* 0x000fe20004800000 */
        /* <DEDUP_REMOVED lines=43> */
[----:B------:R-:W-:Y:S01]  /*186e0*/  ISETP.GE.U32.AND P4, PT, R10, R11, PT ;  /* 0x0000000b0a00720c */ /* 0x000fe20003f86070 */
[----:B------:R-:W3:Y:S01]  /*186f0*/  LD.E.64 R22, desc[UR6][R18.64+0x38] ;  /* 0x0000380612167980 */ /* 0x000ee2000c101b00 */
        /* <DEDUP_REMOVED lines=24> */
[----:B------:R-:W-:-:S04]  /*18880*/  IMAD.WIDE.U32 R26, R3, R26, R42 ;  /* 0x0000001a031a7225 */ /* 0x000fc800078e002a */
[----:B------:R-:W-:Y:S01]  /*18890*/  IMAD.MOV.U32 R9, RZ, RZ, R26 ;  /* 0x000000ffff097224 */ /* 0x000fe200078e001a */
[----:B------:R-:W-:Y:S01]  /*188a0*/  IADD3 R10, R27, R2, RZ ;  /* 0x000000021b0a7210 */ /* 0x000fe20007ffe0ff */
[----:B------:R-:W-:Y:S05]  /*188b0*/  BRA `(.L_x_8115) ;  /* 0x00000000000c7947 */ /* 0x000fea0003800000 */
.L_x_8114:
[----:B------:R-:W2:Y:S02]  /*188c0*/  LD.E R9, desc[UR6][R18.64+0x38] ;  /* 0x0000380612097980 */ /* 0x000ea4000c101900 */
[----:B--2---:R-:W-:-:S04]  /*188d0*/  LEA R9, -R9, RZ, 0x6 ;  /* 0x000000ff09097211 */ /* 0x004fc800078e31ff */
[----:B------:R-:W-:Y:S02]  /*188e0*/  SHF.R.S32.HI R10, RZ, 0x1f, R9 ;  /* 0x0000001fff0a7819 */ /* 0x000fe40000011409 */
.L_x_8115:
[----:B------:R-:W-:Y:S05]  /*188f0*/  BSYNC B0 ;  /* 0x0000000000007941 */ /* 0x000fea0003800000 */
.L_x_8113:
        /* <DEDUP_REMOVED lines=30> */
.L_x_8112:
[----:B------:R-:W-:Y:S05]  /*18ae0*/  BSYNC B1 ;  /* 0x0000000000017941 */ /* 0x000fea0003800000 */
.L_x_8111:
        /* <DEDUP_REMOVED lines=77> */
[-CC-:B------:R-:W-:Y:S01]  /*18fc0*/  FFMA.FTZ R16, R14, R180.reuse, -R179.reuse ;  /* 0x000000b40e107223 */ /* 0x180fe200000108b3 */
[-C--:B------:R-:W-:Y:S01]  /*18fd0*/  FFMA.FTZ R0, R8, R180.reuse, -R179 ;  /* 0x000000b408007223 */ /* 0x080fe200000108b3 */
[----:B------:R-:W3:Y:S01]  /*18fe0*/  LDSM.16.MT88.4 R4, [R216+0x16000] ;  /* 0x01600000d804783b */ /* 0x000ee20000004200 */
[-C--:B------:R-:W-:Y:S01]  /*18ff0*/  FFMA.FTZ R32, R24, R180.reuse, -R31 ;  /* 0x000000b418207223 */ /* 0x080fe2000001081f */
        /* <DEDUP_REMOVED lines=14> */
[----:B------:R-:W5:Y:S01]  /*190e0*/  LDSM.16.MT88.4 R24, [R217+0x10800] ;  /* 0x01080000d918783b */ /* 0x000f620000004200 */
[-CC-:B------:R-:W-:Y:S01]  /*190f0*/  FFMA.FTZ R189, R196, R180.reuse, -R31.reuse ;  /* 0x000000b4c4bd7223 */ /* 0x180fe2000001081f */
        /* <DEDUP_REMOVED lines=10> */
[----:B------:R-:W-:Y:S01]  /*191a0*/  LDSM.16.MT88.4 R28, [R220+0x11800] ;  /* 0x01180000dc1c783b */ /* 0x000fe20000004200 */
[----:B------:R-:W-:-:S05]  /*191b0*/  FADD.FTZ R174, R175, R174 ;  /* 0x000000aeafae7221 */ /* 0x000fca0000010000 */
        /* <DEDUP_REMOVED lines=320> */
.L_x_8118:
[----:B-1----:R-:W-:Y:S02]  /*1a5c0*/  R2UR UR4, R16 ;  /* 0x00000000100472ca */ /* 0x002fe400000e0000 */
[----:B------:R-:W-:-:S13]  /*1a5d0*/  R2UR UR5, R17 ;  /* 0x00000000110572ca */ /* 0x000fda00000e0000 */
[----:B------:R-:W2:Y:S02]  /*1a5e0*/  LD.E R0, desc[UR4][R18.64+0x40] ;  /* 0x0000400412007980 */ /* 0x000ea4000c101900 */
[----:B--2---:R-:W-:-:S05]  /*1a5f0*/  IMAD.U32 R0, R0, -0x40, RZ ;  /* 0xffffffc000007824 */ /* 0x004fca00078e00ff */
[----:B------:R-:W-:Y:S02]  /*1a600*/  SHF.R.S32.HI R5, RZ, 0x1f, R0 ;  /* 0x0000001fff057819 */ /* 0x000fe40000011400 */
.L_x_8119:
[----:B------:R-:W-:Y:S05]  /*1a610*/  BSYNC B0 ;  /* 0x0000000000007941 */ /* 0x000fea0003800000 */
.L_x_8117:
[----:B------:R-:W-:Y:S02]  /*1a620*/  LEA R238, P1, R0, R238, 0x1 ;  /* 0x000000ee00ee7211 */ /* 0x000fe400078208ff */
        /* <DEDUP_REMOVED lines=54> */
[----:B------:R-:W-:-:S05]  /*1a990*/  IADD3 R10, P1, R0, R8, RZ ;  /* 0x00000008000a7210 */ /* 0x000fca0007f3e0ff */
[----:B------:R-:W-:-:S05]  /*1a9a0*/  IMAD.X R11, R2, 0x1, R9, P1 ;  /* 0x00000001020b7824 */ /* 0x000fca00008e0609 */
        /* <DEDUP_REMOVED lines=9> */
[----:B------:R-:W-:Y:S04]  /*1aa40*/  LDSM.16.M88.4 R32, [R224] ;  /* 0x00000000e020783b */ /* 0x000fe80000000200 */
[----:B------:R-:W5:Y:S04]  /*1aa50*/  LDSM.16.M88.4 R24, [R215] ;  /* 0x00000000d718783b */ /* 0x000f680000000200 */
[----:B------:R-:W5:Y:S04]  /*1aa60*/  LDSM.16.M88.4 R28, [R223] ;  /* 0x00000000df1c783b */ /* 0x000f680000000200 */
[----:B------:R-:W5:Y:S04]  /*1aa70*/  LDSM.16.M88.4 R196, [R214] ;  /* 0x00000000d6c4783b */ /* 0x000f680000000200 */
[----:B------:R-:W5:Y:S04]  /*1aa80*/  LDSM.16.M88.4 R192, [R213] ;  /* 0x00000000d5c0783b */ /* 0x000f680000000200 */
[----:B------:R-:W-:Y:S01]  /*1aa90*/  LDSM.16.M88.4 R248, [R219+0x9000] ;  /* 0x00900000dbf8783b */ /* 0x000fe20000000200 */
[C---:B--2---:R-:W-:Y:S03]  /*1aaa0*/  HMMA.16816.F32 R8, R176.reuse, R4, RZ ;  /* 0x00000004b008723c */ /* 0x044fe600000018ff */
[----:B------:R-:W2:Y:S04]  /*1aab0*/  LD.E R0, desc[UR4][R18.64+0x18c] ;  /* 0x00018c0412007980 */ /* 0x000ea8000c101900 */
[----:B------:R-:W0:Y:S01]  /*1aac0*/  LDGDEPBAR ;  /* 0x00000000000079af */ /* 0x000e220000000000 */
[C---:B------:R-:W-:Y:S06]  /*1aad0*/  HMMA.16816.F32 R4, R176.reuse, R6, RZ ;  /* 0x00000006b004723c */ /* 0x040fec00000018ff */
[C---:B-1----:R-:W-:Y:S06]  /*1aae0*/  HMMA.16816.F32 R20, R176.reuse, R12, RZ ;  /* 0x0000000cb014723c */ /* 0x042fec00000018ff */
[C---:B------:R-:W-:Y:S06]  /*1aaf0*/  HMMA.16816.F32 R12, R176.reuse, R14, RZ ;  /* 0x0000000eb00c723c */ /* 0x040fec00000018ff */
[C---:B---3--:R-:W-:Y:S06]  /*1ab00*/  HMMA.16816.F32 R188, R176.reuse, R184, RZ ;  /* 0x000000b8b0bc723c */ /* 0x048fec00000018ff */
[C---:B------:R-:W-:Y:S06]  /*1ab10*/  HMMA.16816.F32 R184, R176.reuse, R186, RZ ;  /* 0x000000bab0b8723c */ /* 0x040fec00000018ff */
[C---:B----4-:R-:W-:Y:S06]  /*1ab20*/  HMMA.16816.F32 R180, R176.reuse, R172, RZ ;  /* 0x000000acb0b4723c */ /* 0x050fec00000018ff */
[----:B------:R-:W-:Y:S01]  /*1ab30*/  HMMA.16816.F32 R176, R176, R174, RZ ;  /* 0x000000aeb0b0723c */ /* 0x000fe200000018ff */
[----:B------:R-:W-:Y:S05]  /*1ab40*/  LDSM.16.M88.4 R172, [R222] ;  /* 0x00000000deac783b */ /* 0x000fea0000000200 */
[C---:B-----5:R-:W-:Y:S06]  /*1ab50*/  HMMA.16816.F32 R8, R32.reuse, R24, R8 ;  /* 0x000000182008723c */ /* 0x060fec0000001808 */
[C---:B------:R-:W-:Y:S01]  /*1ab60*/  HMMA.16816.F32 R4, R32.reuse, R26, R4 ;  /* 0x0000001a2004723c */ /* 0x040fe20000001804 */
[----:B------:R-:W1:Y:S05]  /*1ab70*/  LDSM.16.M88.4 R24, [R219+0x8800] ;  /* 0x00880000db18783b */ /* 0x000e6a0000000200 */
        /* <DEDUP_REMOVED lines=13> */
[C---:B---3--:R-:W-:Y:S06]  /*1ac50*/  HMMA.16816.F32 R20, R172.reuse, R28, R20 ;  /* 0x0000001cac14723c */ /* 0x048fec0000001814 */
[C---:B------:R-:W-:Y:S01]  /*1ac60*/  HMMA.16816.F32 R12, R172.reuse, R30, R12 ;  /* 0x0000001eac0c723c */ /* 0x040fe2000000180c */
[----:B------:R-:W3:Y:S05]  /*1ac70*/  LDSM.16.M88.4 R28, [R212+0x800] ;  /* 0x00080000d41c783b */ /* 0x000eea0000000200 */
[C---:B------:R-:W-:Y:S06]  /*1ac80*/  HMMA.16816.F32 R188, R172.reuse, R248, R188 ;  /* 0x000000f8acbc723c */ /* 0x040fec00000018bc */
[----:B------:R-:W-:Y:S01]  /*1ac90*/  HMMA.16816.F32 R184, R172, R250, R184 ;  /* 0x000000faacb8723c */ /* 0x000fe200000018b8 */
[----:B------:R-:W5:Y:S05]  /*1aca0*/  LDSM.16.M88.4 R248, [R212+0x1800] ;  /* 0x00180000d4f8783b */ /* 0x000f6a0000000200 */
[C---:B----4-:R-:W-:Y:S06]  /*1acb0*/  HMMA.16816.F32 R20, R196.reuse, R32, R20 ;  /* 0x00000020c414723c */ /* 0x050fec0000001814 */
[C---:B------:R-:W-:Y:S01]  /*1acc0*/  HMMA.16816.F32 R12, R196.reuse, R34, R12 ;  /* 0x00000022c40c723c */ /* 0x040fe2000000180c */
[----:B------:R-:W-:Y:S05]  /*1acd0*/  LDSM.16.M88.4 R32, [R225+0xb000] ;  /* 0x00b00000e120783b */ /* 0x000fea0000000200 */
[C---:B-1----:R-:W-:Y:S06]  /*1ace0*/  HMMA.16816.F32 R188, R196.reuse, R24, R188 ;  /* 0x00000018c4bc723c */ /* 0x042fec00000018bc */
[----:B------:R-:W-:Y:S01]  /*1acf0*/  HMMA.16816.F32 R184, R196, R26, R184 ;  /* 0x0000001ac4b8723c */ /* 0x000fe200000018b8 */
[----:B------:R-:W1:Y:S05]  /*1ad00*/  LDSM.16.M88.4 R24, [R226+0x2000] ;  /* 0x00200000e218783b */ /* 0x000e6a0000000200 */
[C---:B------:R-:W-:Y:S06]  /*1ad10*/  HMMA.16816.F32 R180, R172.reuse, R192, R180 ;  /* 0x000000c0acb4723c */ /* 0x040fec00000018b4 */
[----:B------:R-:W-:Y:S01]  /*1ad20*/  HMMA.16816.F32 R176, R172, R194, R176 ;  /* 0x000000c2acb0723c */ /* 0x000fe200000018b0 */
[----:B------:R-:W4:Y:S04]  /*1ad30*/  LDSM.16.M88.4 R192, [R225+0xa000] ;  /* 0x00a00000e1c0783b */ /* 0x000f280000000200 */
[----:B------:R-:W4:Y:S01]  /*1ad40*/  LDSM.16.M88.4 R172, [R225+0xa800] ;  /* 0x00a80000e1ac783b */ /* 0x000f220000000200 */
[C---:B---3--:R-:W-:Y:S06]  /*1ad50*/  HMMA.16816.F32 R8, R196.reuse, R28, R8 ;  /* 0x0000001cc408723c */ /* 0x048fec0000001808 */
        /* <DEDUP_REMOVED lines=9> */
[C---:B----4-:R-:W-:Y:S06]  /*1adf0*/  HMMA.16816.F32 R20, R24.reuse, R192, R20 ;  /* 0x000000c01814723c */ /* 0x050fec0000001814 */
[C---:B------:R-:W-:Y:S01]  /*1ae00*/  HMMA.16816.F32 R12, R24.reuse, R194, R12 ;  /* 0x000000c2180c723c */ /* 0x040fe2000000180c */
[----:B------:R-:W4:Y:S05]  /*1ae10*/  LDSM.16.M88.4 R192, [R209] ;  /* 0x00000000d1c0783b */ /* 0x000f2a0000000200 */
[C---:B------:R-:W-:Y:S06]  /*1ae20*/  HMMA.16816.F32 R8, R24.reuse, R172, R8 ;  /* 0x000000ac1808723c */ /* 0x040fec0000001808 */
[C---:B------:R-:W-:Y:S01]  /*1ae30*/  HMMA.16816.F32 R4, R24.reuse, R174, R4 ;  /* 0x000000ae1804723c */ /* 0x040fe20000001804 */
[----:B------:R-:W5:Y:S05]  /*1ae40*/  LDSM.16.M88.4 R172, [R208] ;  /* 0x00000000d0ac783b */ /* 0x000f6a0000000200 */
[C---:B---3--:R-:W-:Y:S06]  /*1ae50*/  HMMA.16816.F32 R180, R24.reuse, R28, R180 ;  /* 0x0000001c18b4723c */ /* 0x048fec00000018b4 */
        /* <DEDUP_REMOVED lines=14> */
[----:B------:R-:W5:Y:S04]  /*1af40*/  LDSM.16.M88.4 R32, [R219+0xb800] ;  /* 0x00b80000db20783b */ /* 0x000f680000000200 */
[----:B------:R-:W-:Y:S01]  /*1af50*/  LDSM.16.M88.4 R172, [R221+0x2000] ;  /* 0x00200000ddac783b */ /* 0x000fe20000000200 */
[C---:B---3--:R-:W-:Y:S06]  /*1af60*/  HMMA.16816.F32 R20, R28.reuse, R24, R20 ;  /* 0x000000181c14723c */ /* 0x048fec0000001814 */
        /* <DEDUP_REMOVED lines=8> */
[C---:B-----5:R-:W-:Y:S06]  /*1aff0*/  HMMA.16816.F32 R180, R28.reuse, R32, R180 ;  /* 0x000000201cb4723c */ /* 0x060fec00000018b4 */
[----:B------:R-:W-:Y:S01]  /*1b000*/  HMMA.16816.F32 R176, R28, R34, R176 ;  /* 0x000000221cb0723c */ /* 0x000fe200000018b0 */
[----:B------:R-:W-:Y:S04]  /*1b010*/  LDSM.16.M88.4 R32, [R226+0x4000] ;  /* 0x00400000e220783b */ /* 0x000fe80000000200 */
        /* <DEDUP_REMOVED lines=9> */
[----:B------:R-:W-:Y:S05]  /*1b0b0*/  LDSM.16.M88.4 R196, [R205] ;  /* 0x00000000cdc4783b */ /* 0x000fea0000000200 */
[C---:B----4-:R-:W-:Y:S06]  /*1b0c0*/  HMMA.16816.F32 R180, R172.reuse, R192, R180 ;  /* 0x000000c0acb4723c */ /* 0x050fec00000018b4 */
[----:B------:R-:W-:Y:S01]  /*1b0d0*/  HMMA.16816.F32 R176, R172, R194, R176 ;  /* 0x000000c2acb0723c */ /* 0x000fe200000018b0 */
[----:B------:R-:W1:Y:S04]  /*1b0e0*/  LDSM.16.M88.4 R192, [R225+0xd000] ;  /* 0x00d00000e1c0783b */ /* 0x000e680000000200 */
[----:B------:R-:W4:Y:S01]  /*1b0f0*/  LDSM.16.M88.4 R172, [R225+0xd800] ;  /* 0x00d80000e1ac783b */ /* 0x000f220000000200 */
[C---:B-----5:R-:W-:Y:S06]  /*1b100*/  HMMA.16816.F32 R20, R32.reuse, R28, R20 ;  /* 0x0000001c2014723c */ /* 0x060fec0000001814 */
[C---:B------:R-:W-:Y:S01]  /*1b110*/  HMMA.16816.F32 R12, R32.reuse, R30, R12 ;  /* 0x0000001e200c723c */ /* 0x040fe2000000180c */
[----:B------:R-:W5:Y:S05]  /*1b120*/  LDSM.16.M88.4 R28, [R207] ;  /* 0x00000000cf1c783b */ /* 0x000f6a0000000200 */
[C---:B---3--:R-:W-:Y:S06]  /*1b130*/  HMMA.16816.F32 R8, R32.reuse, R24, R8 ;  /* 0x000000182008723c */ /* 0x048fec0000001808 */
[C---:B------:R-:W-:Y:S01]  /*1b140*/  HMMA.16816.F32 R4, R32.reuse, R26, R4 ;  /* 0x0000001a2004723c */ /* 0x040fe20000001804 */
[----:B------:R-:W3:Y:S05]  /*1b150*/  LDSM.16.M88.4 R24, [R206] ;  /* 0x00000000ce18783b */ /* 0x000eea0000000200 */
[C---:B-1----:R-:W-:Y:S06]  /*1b160*/  HMMA.16816.F32 R188, R32.reuse, R192, R188 ;  /* 0x000000c020bc723c */ /* 0x042fec00000018bc */
[C---:B------:R-:W-:Y:S01]  /*1b170*/  HMMA.16816.F32 R184, R32.reuse, R194, R184 ;  /* 0x000000c220b8723c */ /* 0x040fe200000018b8 */
[----:B------:R-:W1:Y:S05]  /*1b180*/  LDSM.16.M88.4 R192, [R204] ;  /* 0x00000000ccc0783b */ /* 0x000e6a0000000200 */
        /* <DEDUP_REMOVED lines=41> */
[----:B------:R-:W3:Y:S05]  /*1b420*/  LDSM.16.M88.4 R24, [R225+0xf800] ;  /* 0x00f80000e118783b */ /* 0x000eea0000000200 */
[C---:B-1----:R-:W-:Y:S06]  /*1b430*/  HMMA.16816.F32 R20, R172.reuse, R32, R20 ;  /* 0x00000020ac14723c */ /* 0x042fec0000001814 */
[C---:B------:R-:W-:Y:S01]  /*1b440*/  HMMA.16816.F32 R12, R172.reuse, R34, R12 ;  /* 0x00000022ac0c723c */ /* 0x040fe2000000180c */
[----:B------:R-:W-:Y:S05]  /*1b450*/  LDSM.16.M88.4 R32, [R224+0x6000] ;  /* 0x00600000e020783b */ /* 0x000fea0000000200 */
[C---:B----4-:R-:W-:Y:S06]  /*1b460*/  HMMA.16816.F32 R8, R172.reuse, R28, R8 ;  /* 0x0000001cac08723c */ /* 0x050fec0000001808 */
[C---:B------:R-:W-:Y:S01]  /*1b470*/  HMMA.16816.F32 R4, R172.reuse, R30, R4 ;  /* 0x0000001eac04723c */ /* 0x040fe20000001804 */
[----:B------:R-:W1:Y:S05]  /*1b480*/  LDSM.16.M88.4 R28, [R203] ;  /* 0x00000000cb1c783b */ /* 0x000e6a0000000200 */
[C---:B------:R-:W-:Y:S06]  /*1b490*/  HMMA.16816.F32 R188, R172.reuse, R192, R188 ;  /* 0x000000c0acbc723c */ /* 0x040fec00000018bc */
[C---:B------:R-:W-:Y:S01]  /*1b4a0*/  HMMA.16816.F32 R184, R172.reuse, R194, R184 ;  /* 0x000000c2acb8723c */ /* 0x040fe200000018b8 */
[----:B------:R-:W4:Y:S05]  /*1b4b0*/  LDSM.16.M88.4 R192, [R202] ;  /* 0x00000000cac0783b */ /* 0x000f2a0000000200 */
[C---:B---3--:R-:W-:Y:S06]  /*1b4c0*/  HMMA.16816.F32 R180, R172.reuse, R24, R180 ;  /* 0x00000018acb4723c */ /* 0x048fec00000018b4 */
[----:B------:R-:W-:Y:S01]  /*1b4d0*/  HMMA.16816.F32 R176, R172, R26, R176 ;  /* 0x0000001aacb0723c */ /* 0x000fe200000018b0 */
[----:B------:R-:W3:Y:S04]  /*1b4e0*/  LDSM.16.M88.4 R172, [R201] ;  /* 0x00000000c9ac783b */ /* 0x000ee80000000200 */
[----:B------:R-:W5:Y:S01]  /*1b4f0*/  LDSM.16.M88.4 R24, [R200] ;  /* 0x00000000c818783b */ /* 0x000f620000000200 */
[C---:B-1----:R-:W-:Y:S06]  /*1b500*/  HMMA.16816.F32 R20, R32.reuse, R28, R20 ;  /* 0x0000001c2014723c */ /* 0x042fec0000001814 */
[C---:B------:R-:W-:Y:S01]  /*1b510*/  HMMA.16816.F32 R12, R32.reuse, R30, R12 ;  /* 0x0000001e200c723c */ /* 0x040fe2000000180c */
[----:B------:R-:W1:Y:S05]  /*1b520*/  LDSM.16.M88.4 R28, [R219+0xe000] ;  /* 0x00e00000db1c783b */ /* 0x000e6a0000000200 */
[C---:B----4-:R-:W-:Y:S06]  /*1b530*/  HMMA.16816.F32 R8, R32.reuse, R192, R8 ;  /* 0x000000c02008723c */ /* 0x050fec0000001808 */
[C---:B------:R-:W-:Y:S06]  /*1b540*/  HMMA.16816.F32 R4, R32.reuse, R194, R4 ;  /* 0x000000c22004723c */ /* 0x040fec0000001804 */
[C---:B---3--:R-:W-:Y:S06]  /*1b550*/  HMMA.16816.F32 R188, R32.reuse, R172, R188 ;  /* 0x000000ac20bc723c */ /* 0x048fec00000018bc */
[C---:B------:R-:W-:Y:S01]  /*1b560*/  HMMA.16816.F32 R184, R32.reuse, R174, R184 ;  /* 0x000000ae20b8723c */ /* 0x040fe200000018b8 */
[----:B------:R-:W-:Y:S05]  /*1b570*/  LDSM.16.M88.4 R172, [R219+0xf000] ;  /* 0x00f00000dbac783b */ /* 0x000fea0000000200 */
[C---:B-----5:R-:W-:Y:S06]  /*1b580*/  HMMA.16816.F32 R180, R32.reuse, R24, R180 ;  /* 0x0000001820b4723c */ /* 0x060fec00000018b4 */
[----:B------:R-:W-:Y:S01]  /*1b590*/  HMMA.16816.F32 R176, R32, R26, R176 ;  /* 0x0000001a20b0723c */ /* 0x000fe200000018b0 */
[----:B------:R-:W-:Y:S04]  /*1b5a0*/  LDSM.16.M88.4 R32, [R221+0x6000] ;  /* 0x00600000dd20783b */ /* 0x000fe80000000200 */
[----:B------:R-:W3:Y:S01]  /*1b5b0*/  LDSM.16.M88.4 R24, [R212+0x6000] ;  /* 0x00600000d418783b */ /* 0x000ee20000000200 */
[C---:B-1----:R-:W-:Y:S06]  /*1b5c0*/  HMMA.16816.F32 R20, R196.reuse, R28, R20 ;  /* 0x0000001cc414723c */ /* 0x042fec0000001814 */
[----:B------:R-:W-:Y:S01]  /*1b5d0*/  HMMA.16816.F32 R12, R196, R30, R12 ;  /* 0x0000001ec40c723c */ /* 0x000fe2000000180c */
[----:B------:R-:W1:-:S15]  /*1b5e0*/  LDSM.16.M88.4 R28, [R219+0xe800] ;  /* 0x00e80000db1c783b */ /* 0x000e5e0000000200 */
[----:B------:R-:W-:-:S02]  /*1b5f0*/  NOP ;  /* 0x0000000000007918 */ /* 0x000fc40000000000 */
[C---:B---3--:R-:W-:Y:S06]  /*1b600*/  HMMA.16816.F32 R20, R32.reuse, R24, R20 ;  /* 0x000000182014723c */ /* 0x048fec0000001814 */
[----:B------:R-:W-:Y:S01]  /*1b610*/  HMMA.16816.F32 R12, R32, R26, R12 ;  /* 0x0000001a200c723c */ /* 0x000fe2000000180c */
[----:B------:R-:W3:Y:S05]  /*1b620*/  LDSM.16.M88.4 R24, [R212+0x6800] ;  /* 0x00680000d418783b */ /* 0x000eea0000000200 */
[C---:B-1----:R-:W-:Y:S06]  /*1b630*/  HMMA.16816.F32 R8, R196.reuse, R28, R8 ;  /* 0x0000001cc408723c */ /* 0x042fec0000001808 */
[----:B------:R-:W-:-:S12]  /*1b640*/  HMMA.16816.F32 R4, R196, R30, R4 ;  /* 0x0000001ec404723c */ /* 0x000fd80000001804 */
[-C--:B--2---:R-:W-:Y:S02]  /*1b650*/  FMUL.FTZ R31, R13, R0.reuse ;  /* 0x000000000d1f7220 */ /* 0x084fe40000410000 */
[----:B------:R-:W1:Y:S01]  /*1b660*/  S2R R13, SR_TID.X ;  /* 0x00000000000d7919 */ /* 0x000e620000002100 */
[-C--:B------:R-:W-:Y:S01]  /*1b670*/  FMUL.FTZ R2, R20, R0.reuse ;  /* 0x0000000014027220 */ /* 0x080fe20000410000 */
[-C--:B------:R-:W-:Y:S01]  /*1b680*/  FMUL.FTZ R28, R21, R0.reuse ;  /* 0x00000000151c7220 */ /* 0x080fe20000410000 */
[-C--:B------:R-:W-:Y:S01]  /*1b690*/  FMUL.FTZ R29, R22, R0.reuse ;  /* 0x00000000161d7220 */ /* 0x080fe20000410000 */
[-C--:B------:R-:W-:Y:S02]  /*1b6a0*/  FMUL.FTZ R30, R23, R0.reuse ;  /* 0x00000000171e7220 */ /* 0x080fe40000410000 */
[----:B------:R-:W2:Y:S01]  /*1b6b0*/  LDSM.16.M88.4 R20, [R219+0xf800] ;  /* 0x00f80000db14783b */ /* 0x000ea20000000200 */
[C---:B---3--:R-:W-:Y:S06]  /*1b6c0*/  HMMA.16816.F32 R8, R32.reuse, R24, R8 ;  /* 0x000000182008723c */ /* 0x048fec0000001808 */
[----:B------:R-:W-:Y:S01]  /*1b6d0*/  HMMA.16816.F32 R4, R32, R26, R4 ;  /* 0x0000001a2004723c */ /* 0x000fe20000001804 */
[----:B------:R-:W3:Y:S01]  /*1b6e0*/  LDSM.16.M88.4 R24, [R212+0x7000] ;  /* 0x00700000d418783b */ /* 0x000ee20000000200 */
[----:B------:R-:W-:-:S04]  /*1b6f0*/  FMUL.FTZ R170, R14, R0 ;  /* 0x000000000eaa7220 */ /* 0x000fc80000410000 */
[----:B------:R-:W-:Y:S01]  /*1b700*/  HMMA.16816.F32 R188, R196, R172, R188 ;  /* 0x000000acc4bc723c */ /* 0x000fe200000018bc */
[----:B-1----:R-:W-:-:S11]  /*1b710*/  IMAD.SHL.U32 R13, R13, 0x2, RZ ;  /* 0x000000020d0d7824 */ /* 0x002fd600078e00ff */
[-C--:B------:R-:W-:Y:S01]  /*1b720*/  FMUL.FTZ R8, R8, R0.reuse ;  /* 0x0000000008087220 */ /* 0x080fe20000410000 */
[-C--:B------:R-:W-:Y:S01]  /*1b730*/  FMUL.FTZ R9, R9, R0.reuse ;  /* 0x0000000009097220 */ /* 0x080fe20000410000 */
[-C--:B------:R-:W-:Y:S01]  /*1b740*/  FMUL.FTZ R10, R10, R0.reuse ;  /* 0x000000000a0a7220 */ /* 0x080fe20000410000 */
[----:B------:R-:W-:Y:S01]  /*1b750*/  FMUL.FTZ R11, R11, R0 ;  /* 0x000000000b0b7220 */ /* 0x000fe20000410000 */
[----:B------:R-:W-:Y:S01]  /*1b760*/  MUFU.TANH R248, R8 ;  /* 0x0000000800f87308 */ /* 0x000fe20000002400 */
[----:B------:R-:W-:Y:S01]  /*1b770*/  LOP3.LUT R13, R13, 0x6, RZ, 0xc0, !PT ;  /* 0x000000060d0d7812 */ /* 0x000fe200078ec0ff */
[----:B------:R-:W-:Y:S06]  /*1b780*/  HMMA.16816.F32 R184, R196, R174, R184 ;  /* 0x000000aec4b8723c */ /* 0x000fec00000018b8 */
[----:B------:R-:W-:Y:S08]  /*1b790*/  MUFU.TANH R14, R9 ;  /* 0x00000009000e7308 */ /* 0x000ff00000002400 */
[----:B------:R-:W-:Y:S08]  /*1b7a0*/  MUFU.TANH R252, R10 ;  /* 0x0000000a00fc7308 */ /* 0x000ff00000002400 */
[----:B------:R1:W-:Y:S01]  /*1b7b0*/  MUFU.TANH R251, R11 ;  /* 0x0000000b00fb7308 */ /* 0x0003e20000002400 */
[----:B------:R-:W-:-:S02]  /*1b7c0*/  IMAD R13, R234, 0x40, R13 ;  /* 0x00000040ea0d7824 */ /* 0x000fc400078e020d */
[----:B------:R-:W-:Y:S02]  /*1b7d0*/  FMUL.FTZ R249, R5, R0 ;  /* 0x0000000005f97220 */ /* 0x000fe40000410000 */
[----:B------:R-:W-:Y:S01]  /*1b7e0*/  VIADD R5, R13, 0x1 ;  /* 0x000000010d057836 */ /* 0x000fe20000000000 */
[----:B-1----:R-:W1:Y:S01]  /*1b7f0*/  LDSM.16.M88.4 R8, [R212+0x7800] ;  /* 0x00780000d408783b */ /* 0x002e620000000200 */
[----:B--2---:R-:W-:Y:S03]  /*1b800*/  HMMA.16816.F32 R180, R196, R20, R180 ;  /* 0x00000014c4b4723c */ /* 0x004fe600000018b4 */
[C---:B------:R-:W-:Y:S01]  /*1b810*/  ISETP.GE.AND P6, PT, R5.reuse, R243, PT ;  /* 0x000000f30500720c */ /* 0x040fe20003fc6270 */
[----:B------:R-:W2:Y:S01]  /*1b820*/  MUFU.TANH R2, R2 ;  /* 0x0000000200027308 */ /* 0x000ea20000002400 */
[----:B------:R-:W-:-:S07]  /*1b830*/  ISETP.GE.AND P3, PT, R5, R240, PT ;  /* 0x000000f00500720c */ /* 0x000fce0003f66270 */
[----:B------:R-:W4:Y:S01]  /*1b840*/  MUFU.TANH R29, R29 ;  /* 0x0000001d001d7308 */ /* 0x000f220000002400 */
[----:B------:R-:W-:Y:S01]  /*1b850*/  ISETP.GE.OR P6, PT, R5, R242, !P6 ;  /* 0x000000f20500720c */ /* 0x000fe200077c6670 */
[----:B------:R-:W-:Y:S01]  /*1b860*/  FMUL.FTZ R15, R15, R0 ;  /* 0x000000000f0f7220 */ /* 0x000fe20000410000 */
[----:B------:R-:W-:Y:S01]  /*1b870*/  ISETP.GE.OR P3, PT, R5, R244, !P3 ;  /* 0x000000f40500720c */ /* 0x000fe20005f66670 */
[----:B------:R-:W-:Y:S01]  /*1b880*/  VIADD R5, R13, 0x8 ;  /* 0x000000080d057836 */ /* 0x000fe20000000000 */
[C---:B---3--:R-:W-:Y:S03]  /*1b890*/  HMMA.16816.F32 R188, R32.reuse, R24, R188 ;  /* 0x0000001820bc723c */ /* 0x048fe600000018bc */
[----:B------:R-:W-:Y:S01]  /*1b8a0*/  MUFU.TANH R28, R28 ;  /* 0x0000001c001c7308 */ /* 0x000fe20000002400 */
[C---:B------:R-:W-:Y:S02]  /*1b8b0*/  ISETP.GE.AND P5, PT, R5.reuse, R243, PT ;  /* 0x000000f30500720c */ /* 0x040fe40003fa6270 */
[----:B------:R-:W-:Y:S01]  /*1b8c0*/  HMMA.16816.F32 R184, R32, R26, R184 ;  /* 0x0000001a20b8723c */ /* 0x000fe200000018b8 */
[----:B------:R-:W-:-:S04]  /*1b8d0*/  ISETP.GE.AND P2, PT, R5, R240, PT ;  /* 0x000000f00500720c */ /* 0x000fc80003f46270 */
[----:B------:R-:W3:Y:S01]  /*1b8e0*/  MUFU.TANH R30, R30 ;  /* 0x0000001e001e7308 */ /* 0x000ee20000002400 */
[C---:B------:R-:W-:Y:S01]  /*1b8f0*/  ISETP.GE.AND P4, PT, R13.reuse, R243, PT ;  /* 0x000000f30d00720c */ /* 0x040fe20003f86270 */
[----:B------:R-:W-:Y:S01]  /*1b900*/  HMMA.16816.F32 R176, R196, R22, R176 ;  /* 0x00000016c4b0723c */ /* 0x000fe200000018b0 */
[----:B------:R-:W-:Y:S01]  /*1b910*/  ISETP.GE.AND P1, PT, R13, R240, PT ;  /* 0x000000f00d00720c */ /* 0x000fe20003f26270 */
[----:B------:R-:W-:Y:S01]  /*1b920*/  FMUL.FTZ R12, R12, R0 ;  /* 0x000000000c0c7220 */ /* 0x000fe20000410000 */
[----:B------:R-:W-:-:S03]  /*1b930*/  ISETP.GE.OR P5, PT, R5, R242, !P5 ;  /* 0x000000f20500720c */ /* 0x000fc60006fa6670 */
[----:B------:R-:W5:Y:S01]  /*1b940*/  MUFU.TANH R31, R31 ;  /* 0x0000001f001f7308 */ /* 0x000f620000002400 */
[----:B------:R-:W-:Y:S01]  /*1b950*/  ISETP.GE.OR P2, PT, R5, R244, !P2 ;  /* 0x000000f40500720c */ /* 0x000fe20005746670 */
[C---:B------:R-:W-:Y:S01]  /*1b960*/  VIADD R5, R13.reuse, 0x9 ;  /* 0x000000090d057836 */ /* 0x040fe20000000000 */
[C---:B------:R-:W-:Y:S01]  /*1b970*/  ISETP.GE.OR P4, PT, R13.reuse, R242, !P4 ;  /* 0x000000f20d00720c */ /* 0x040fe20006786670 */
[----:B------:R-:W-:Y:S01]  /*1b980*/  FMUL.FTZ R4, R4, R0 ;  /* 0x0000000004047220 */ /* 0x000fe20000410000 */
[----:B------:R-:W-:-:S03]  /*1b990*/  ISETP.GE.OR P1, PT, R13, R244, !P1 ;  /* 0x000000f40d00720c */ /* 0x000fc60004f26670 */
[----:B------:R-:W-:Y:S01]  /*1b9a0*/  MUFU.TANH R170, R170 ;  /* 0x000000aa00aa7308 */ /* 0x000fe20000002400 */
[-C--:B------:R-:W-:Y:S01]  /*1b9b0*/  FMUL.FTZ R20, R6, R0.reuse ;  /* 0x0000000006147220 */ /* 0x080fe20000410000 */
[----:B------:R-:W-:Y:S01]  /*1b9c0*/  FMUL.FTZ R6, R7, R0 ;  /* 0x0000000007067220 */ /* 0x000fe20000410000 */
[----:B--2---:R-:W-:Y:S01]  /*1b9d0*/  FSEL R7, R2, -INF , !P4 ;  /* 0xff80000002077808 */ /* 0x004fe20006000000 */
[----:B------:R-:W-:Y:S01]  /*1b9e0*/  VIADD R171, R13, 0x11 ;  /* 0x000000110dab7836 */ /* 0x000fe20000000000 */
[----:B------:R-:W-:-:S04]  /*1b9f0*/  DEPBAR.LE SB0, 0x0 ;  /* 0x000080000000791a */ /* 0x000fc80000000000 */
[----:B------:R2:W5:Y:S01]  /*1ba00*/  MUFU.TANH R165, R15 ;  /* 0x0000000f00a57308 */ /* 0x0005620000002400 */
[----:B----4-:R-:W-:Y:S01]  /*1ba10*/  FSEL R29, R29, -INF , !P1 ;  /* 0xff8000001d1d7808 */ /* 0x010fe20004800000 */
[----:B------:R-:W-:Y:S01]  /*1ba20*/  VIADD R21, R13, 0x10 ;  /* 0x000000100d157836 */ /* 0x000fe20000000000 */
[C---:B------:R-:W-:Y:S02]  /*1ba30*/  ISETP.GE.AND P4, PT, R5.reuse, R243, PT ;  /* 0x000000f30500720c */ /* 0x040fe40003f86270 */
[C---:B------:R-:W-:Y:S01]  /*1ba40*/  ISETP.GE.AND P1, PT, R5.reuse, R240, PT ;  /* 0x000000f00500720c */ /* 0x040fe20003f26270 */
[----:B-1----:R-:W-:Y:S02]  /*1ba50*/  HMMA.16816.F32 R180, R32, R8, R180 ;  /* 0x0000000820b4723c */ /* 0x002fe400000018b4 */
[----:B------:R-:W1:Y:S01]  /*1ba60*/  MUFU.TANH R12, R12 ;  /* 0x0000000c000c7308 */ /* 0x000e620000002400 */
[C---:B------:R-:W-:Y:S02]  /*1ba70*/  ISETP.GE.OR P4, PT, R5.reuse, R242, !P4 ;  /* 0x000000f20500720c */ /* 0x040fe40006786670 */
[----:B------:R-:W-:-:S02]  /*1ba80*/  ISETP.GE.OR P1, PT, R5, R244, !P1 ;  /* 0x000000f40500720c */ /* 0x000fc40004f26670 */
[----:B---3--:R-:W-:Y:S01]  /*1ba90*/  FSEL R5, R30, -INF , !P3 ;  /* 0xff8000001e057808 */ /* 0x008fe20005800000 */
[----:B------:R-:W-:Y:S01]  /*1baa0*/  VIADD R27, R13, 0x18 ;  /* 0x000000180d1b7836 */ /* 0x000fe20000000000 */
[C---:B------:R-:W-:Y:S02]  /*1bab0*/  ISETP.GE.AND P3, PT, R21.reuse, R240, PT ;  /* 0x000000f01500720c */ /* 0x040fe40003f66270 */
[----:B--2---:R-:W-:Y:S02]  /*1bac0*/  FSEL R15, R28, -INF , !P6 ;  /* 0xff8000001c0f7808 */ /* 0x004fe40007000000 */
[C---:B------:R-:W-:Y:S01]  /*1bad0*/  ISETP.GE.AND P6, PT, R21.reuse, R243, PT ;  /* 0x000000f31500720c */ /* 0x040fe20003fc6270 */
[----:B------:R2:W3:Y:S01]  /*1bae0*/  MUFU.TANH R250, R4 ;  /* 0x0000000400fa7308 */ /* 0x0004e20000002400 */
[C---:B------:R-:W-:Y:S02]  /*1baf0*/  ISETP.GE.OR P3, PT, R21.reuse, R244, !P3 ;  /* 0x000000f41500720c */ /* 0x040fe40005f66670 */
[----:B------:R-:W-:-:S02]  /*1bb00*/  ISETP.GE.OR P6, PT, R21, R242, !P6 ;  /* 0x000000f21500720c */ /* 0x000fc400077c6670 */
[----:B-----5:R-:W-:Y:S02]  /*1bb10*/  FSEL R31, R31, -INF , !P4 ;  /* 0xff8000001f1f7808 */ /* 0x020fe40006000000 */
[----:B------:R-:W-:Y:S01]  /*1bb20*/  FSEL R21, R165, -INF , !P1 ;  /* 0xff800000a5157808 */ /* 0x000fe20004800000 */
[----:B------:R-:W4:Y:S01]  /*1bb30*/  MUFU.TANH R20, R20 ;  /* 0x0000001400147308 */ /* 0x000f220000002400 */
[C---:B------:R-:W-:Y:S02]  /*1bb40*/  ISETP.GE.AND P4, PT, R27.reuse, R243, PT ;  /* 0x000000f31b00720c */ /* 0x040fe40003f86270 */
[C---:B------:R-:W-:Y:S01]  /*1bb50*/  ISETP.GE.AND P1, PT, R27.reuse, R240, PT ;  /* 0x000000f01b00720c */ /* 0x040fe20003f26270 */
[----:B------:R-:W-:Y:S01]  /*1bb60*/  FMUL.FTZ R2, R190, R0 ;  /* 0x00000000be027220 */ /* 0x000fe20000410000 */
[----:B------:R-:W-:-:S03]  /*1bb70*/  ISETP.GE.OR P4, PT, R27, R242, !P4 ;  /* 0x000000f21b00720c */ /* 0x000fc60006786670 */
[----:B------:R-:W5:Y:S01]  /*1bb80*/  MUFU.TANH R249, R249 ;  /* 0x000000f900f97308 */ /* 0x000f620000002400 */
[----:B--2---:R-:W-:Y:S01]  /*1bb90*/  FMUL.FTZ R4, R188, R0 ;  /* 0x00000000bc047220 */ /* 0x004fe20000410000 */
[----:B------:R-:W-:Y:S01]  /*1bba0*/  ISETP.GE.OR P1, PT, R27, R244, !P1 ;  /* 0x000000f41b00720c */ /* 0x000fe20004f26670 */
[----:B------:R-:W-:Y:S01]  /*1bbb0*/  FMUL.FTZ R172, R184, R0 ;  /* 0x00000000b8ac7220 */ /* 0x000fe20000410000 */
[----:B------:R-:W-:-:S04]  /*1bbc0*/  VIADD R27, R13, 0x19 ;  /* 0x000000190d1b7836 */ /* 0x000fc80000000000 */
[----:B------:R-:W2:Y:S01]  /*1bbd0*/  MUFU.TANH R6, R6 ;  /* 0x0000000600067308 */ /* 0x000ea20000002400 */
[----:B------:R-:W-:Y:S01]  /*1bbe0*/  HMMA.16816.F32 R176, R32, R10, R176 ;  /* 0x0000000a20b0723c */ /* 0x000fe200000018b0 */
[----:B-1----:R-:W-:Y:S02]  /*1bbf0*/  FSEL R25, R12, -INF , !P5 ;  /* 0xff8000000c197808 */ /* 0x002fe40006800000 */
[----:B------:R-:W-:Y:S02]  /*1bc00*/  FSEL R9, R170, -INF , !P2 ;  /* 0xff800000aa097808 */ /* 0x000fe40005000000 */
[C---:B------:R-:W-:Y:S02]  /*1bc10*/  ISETP.GE.AND P5, PT, R171.reuse, R243, PT ;  /* 0x000000f3ab00720c */ /* 0x040fe40003fa6270 */
[----:B------:R-:W-:Y:S01]  /*1bc20*/  MUFU.TANH R4, R4 ;  /* 0x0000000400047308 */ /* 0x000fe20000002400 */
[----:B------:R-:W-:Y:S01]  /*1bc30*/  ISETP.GE.AND P2, PT, R171, R240, PT ;  /* 0x000000f0ab00720c */ /* 0x000fe20003f46270 */
[----:B------:R-:W-:Y:S01]  /*1bc40*/  FMUL.FTZ R173, R186, R0 ;  /* 0x00000000baad7220 */ /* 0x000fe20000410000 */
[----:B------:R-:W-:-:S02]  /*1bc50*/  FSEL R248, R248, -INF , !P6 ;  /* 0xff800000f8f87808 */ /* 0x000fc40007000000 */
[----:B------:R-:W-:-:S03]  /*1bc60*/  FSEL R252, R252, -INF , !P3 ;  /* 0xff800000fcfc7808 */ /* 0x000fc60005800000 */
[----:B------:R-:W-:Y:S01]  /*1bc70*/  MUFU.TANH R2, R2 ;  /* 0x0000000200027308 */ /* 0x000fe20000002400 */
[----:B------:R-:W-:Y:S01]  /*1bc80*/  ISETP.GE.AND P6, PT, R27, R243, PT ;  /* 0x000000f31b00720c */ /* 0x000fe20003fc6270 */
[----:B------:R-:W-:Y:S01]  /*1bc90*/  VIADD R23, R13, 0x21 ;  /* 0x000000210d177836 */ /* 0x000fe20000000000 */
[----:B------:R-:W-:Y:S01]  /*1bca0*/  ISETP.GE.AND P3, PT, R27, R240, PT ;  /* 0x000000f01b00720c */ /* 0x000fe20003f66270 */
[----:B------:R-:W-:Y:S01]  /*1bcb0*/  FMUL.FTZ R174, R189, R0 ;  /* 0x00000000bdae7220 */ /* 0x000fe20000410000 */
[----:B------:R-:W-:Y:S01]  /*1bcc0*/  ISETP.GE.OR P5, PT, R171, R242, !P5 ;  /* 0x000000f2ab00720c */ /* 0x000fe20006fa6670 */
[----:B------:R-:W-:Y:S01]  /*1bcd0*/  VIADD R165, R13, 0x20 ;  /* 0x000000200da57836 */ /* 0x000fe20000000000 */
[----:B------:R-:W-:Y:S01]  /*1bce0*/  ISETP.GE.OR P2, PT, R171, R244, !P2 ;  /* 0x000000f4ab00720c */ /* 0x000fe20005746670 */
[----:B------:R-:W1:Y:S01]  /*1bcf0*/  MUFU.TANH R172, R172 ;  /* 0x000000ac00ac7308 */ /* 0x000e620000002400 */
[----:B------:R-:W-:Y:S01]  /*1bd00*/  FMUL.FTZ R191, R191, R0 ;  /* 0x00000000bfbf7220 */ /* 0x000fe20000410000 */
[----:B------:R-:W-:Y:S01]  /*1bd10*/  ISETP.GE.OR P6, PT, R27, R242, !P6 ;  /* 0x000000f21b00720c */ /* 0x000fe200077c6670 */
[----:B------:R-:W-:Y:S01]  /*1bd20*/  VIADD R11, R13, 0x28 ;  /* 0x000000280d0b7836 */ /* 0x000fe20000000000 */
[----:B------:R-:W-:Y:S01]  /*1bd30*/  ISETP.GE.OR P3, PT, R27, R244, !P3 ;  /* 0x000000f41b00720c */ /* 0x000fe20005f66670 */
[----:B------:R-:W-:Y:S01]  /*1bd40*/  FMUL.FTZ R181, R181, R0 ;  /* 0x00000000b5b57220 */ /* 0x000fe20000410000 */
[----:B---3--:R-:W-:-:S02]  /*1bd50*/  FSEL R250, R250, -INF , !P4 ;  /* 0xff800000fafa7808 */ /* 0x008fc40006000000 */
[----:B----4-:R-:W-:Y:S01]  /*1bd60*/  FSEL R246, R20, -INF , !P1 ;  /* 0xff80000014f67808 */ /* 0x010fe20004800000 */
[----:B------:R-:W3:Y:S01]  /*1bd70*/  MUFU.TANH R173, R173 ;  /* 0x000000ad00ad7308 */ /* 0x000ee20000002400 */
[----:B------:R-:W-:Y:S01]  /*1bd80*/  FSEL R199, R14, -INF , !P5 ;  /* 0xff8000000ec77808 */ /* 0x000fe20006800000 */
[----:B------:R-:W-:Y:S01]  /*1bd90*/  FMUL.FTZ R195, R182, R0 ;  /* 0x00000000b6c37220 */ /* 0x000fe20000410000 */
[----:B------:R-:W-:Y:S02]  /*1bda0*/  FSEL R251, R251, -INF , !P2 ;  /* 0xff800000fbfb7808 */ /* 0x000fe40005000000 */
[CC--:B------:R-:W-:Y:S02]  /*1bdb0*/  ISETP.GE.AND P4, PT, R23.reuse, R243.reuse, PT ;  /* 0x000000f31700720c */ /* 0x0c0fe40003f86270 */
[----:B------:R-:W-:Y:S01]  /*1bdc0*/  ISETP.GE.AND P1, PT, R23, R240, PT ;  /* 0x000000f01700720c */ /* 0x000fe20003f26270 */
[----:B------:R-:W4:Y:S01]  /*1bdd0*/  MUFU.TANH R174, R174 ;  /* 0x000000ae00ae7308 */ /* 0x000f220000002400 */
[----:B------:R-:W-:-:S02]  /*1bde0*/  ISETP.GE.AND P5, PT, R165, R243, PT ;  /* 0x000000f3a500720c */ /* 0x000fc40003fa6270 */
[----:B------:R-:W-:Y:S02]  /*1bdf0*/  ISETP.GE.AND P2, PT, R165, R240, PT ;  /* 0x000000f0a500720c */ /* 0x000fe40003f46270 */
[----:B-----5:R-:W-:Y:S02]  /*1be00*/  FSEL R249, R249, -INF , !P6 ;  /* 0xff800000f9f97808 */ /* 0x020fe40007000000 */
[----:B--2---:R-:W-:Y:S01]  /*1be10*/  FSEL R182, R6, -INF , !P3 ;  /* 0xff80000006b67808 */ /* 0x004fe20005800000 */
[----:B------:R2:W5:Y:S01]  /*1be20*/  MUFU.TANH R8, R191 ;  /* 0x000000bf00087308 */ /* 0x0005620000002400 */
[C---:B------:R-:W-:Y:S01]  /*1be30*/  ISETP.GE.AND P6, PT, R11.reuse, R243, PT ;  /* 0x000000f30b00720c */ /* 0x040fe20003fc6270 */
[----:B------:R-:W-:Y:S01]  /*1be40*/  FMUL.FTZ R180, R180, R0 ;  /* 0x00000000b4b47220 */ /* 0x000fe20000410000 */
[----:B------:R-:W-:Y:S01]  /*1be50*/  ISETP.GE.AND P3, PT, R11, R240, PT ;  /* 0x000000f00b00720c */ /* 0x000fe20003f66270 */
[----:B------:R-:W-:Y:S01]  /*1be60*/  FMUL.FTZ R12, R185, R0 ;  /* 0x00000000b90c7220 */ /* 0x000fe20000410000 */
[----:B------:R-:W-:Y:S01]  /*1be70*/  ISETP.GE.OR P4, PT, R23, R242, !P4 ;  /* 0x000000f21700720c */ /* 0x000fe20006786670 */
[----:B------:R-:W-:Y:S01]  /*1be80*/  FMUL.FTZ R175, R187, R0 ;  /* 0x00000000bbaf7220 */ /* 0x000fe20000410000 */
[----:B------:R-:W-:Y:S01]  /*1be90*/  ISETP.GE.OR P1, PT, R23, R244, !P1 ;  /* 0x000000f41700720c */ /* 0x000fe20004f26670 */
[----:B------:R3:W5:Y:S01]  /*1bea0*/  MUFU.TANH R198, R181 ;  /* 0x000000b500c67308 */ /* 0x0007620000002400 */
[----:B------:R-:W-:Y:S01]  /*1beb0*/  ISETP.GE.OR P5, PT, R165, R242, !P5 ;  /* 0x000000f2a500720c */ /* 0x000fe20006fa6670 */
[----:B------:R-:W-:Y:S01]  /*1bec0*/  VIADD R23, R13, 0x29 ;  /* 0x000000290d177836 */ /* 0x000fe20000000000 */
[----:B------:R-:W-:-:S02]  /*1bed0*/  ISETP.GE.OR P2, PT, R165, R244, !P2 ;  /* 0x000000f4a500720c */ /* 0x000fc40005746670 */
[C---:B------:R-:W-:Y:S02]  /*1bee0*/  ISETP.GE.OR P6, PT, R11.reuse, R242, !P6 ;  /* 0x000000f20b00720c */ /* 0x040fe400077c6670 */
[----:B------:R-:W-:Y:S01]  /*1bef0*/  ISETP.GE.OR P3, PT, R11, R244, !P3 ;  /* 0x000000f40b00720c */ /* 0x000fe20005f66670 */
[----:B------:R4:W-:Y:S01]  /*1bf00*/  MUFU.TANH R197, R180 ;  /* 0x000000b400c57308 */ /* 0x0009e20000002400 */
[----:B------:R-:W-:Y:S01]  /*1bf10*/  VIADD R11, R13, 0x31 ;  /* 0x000000310d0b7836 */ /* 0x000fe20000000000 */
[----:B-1----:R-:W-:Y:S01]  /*1bf20*/  FSEL R172, R172, -INF , !P6 ;  /* 0xff800000acac7808 */ /* 0x002fe20007000000 */
[-C--:B--2---:R-:W-:Y:S01]  /*1bf30*/  FMUL.FTZ R191, R183, R0.reuse ;  /* 0x00000000b7bf7220 */ /* 0x084fe20000410000 */
[----:B------:R-:W-:Y:S01]  /*1bf40*/  FMUL.FTZ R194, R177, R0 ;  /* 0x00000000b1c27220 */ /* 0x000fe20000410000 */
[----:B---3--:R-:W-:-:S03]  /*1bf50*/  FSEL R181, R2, -INF , !P2 ;  /* 0xff80000002b57808 */ /* 0x008fc60005000000 */
[----:B------:R-:W1:Y:S01]  /*1bf60*/  MUFU.TANH R12, R12 ;  /* 0x0000000c000c7308 */ /* 0x000e620000002400 */
[----:B------:R-:W-:Y:S02]  /*1bf70*/  ISETP.GE.AND P2, PT, R23, R240, PT ;  /* 0x000000f01700720c */ /* 0x000fe40003f46270 */
[----:B------:R-:W-:Y:S02]  /*1bf80*/  ISETP.GE.AND P6, PT, R11, R243, PT ;  /* 0x000000f30b00720c */ /* 0x000fe40003fc6270 */
[----:B----4-:R-:W-:-:S03]  /*1bf90*/  FSEL R180, R4, -INF , !P5 ;  /* 0xff80000004b47808 */ /* 0x010fc60006800000 */
[----:B------:R-:W2:Y:S01]  /*1bfa0*/  MUFU.TANH R175, R175 ;  /* 0x000000af00af7308 */ /* 0x000ea20000002400 */
[C---:B------:R-:W-:Y:S02]  /*1bfb0*/  ISETP.GE.AND P5, PT, R23.reuse, R243, PT ;  /* 0x000000f31700720c */ /* 0x040fe40003fa6270 */
[C---:B------:R-:W-:Y:S02]  /*1bfc0*/  ISETP.GE.OR P2, PT, R23.reuse, R244, !P2 ;  /* 0x000000f41700720c */ /* 0x040fe40005746670 */
[----:B------:R-:W-:-:S03]  /*1bfd0*/  ISETP.GE.OR P5, PT, R23, R242, !P5 ;  /* 0x000000f21700720c */ /* 0x000fc60006fa6670 */
[----:B------:R-:W3:Y:S01]  /*1bfe0*/  MUFU.TANH R195, R195 ;  /* 0x000000c300c37308 */ /* 0x000ee20000002400 */
[----:B------:R-:W-:Y:S02]  /*1bff0*/  VIADD R23, R13, 0x30 ;  /* 0x000000300d177836 */ /* 0x000fe40000000000 */
[-C--:B------:R-:W-:Y:S01]  /*1c000*/  FMUL.FTZ R176, R176, R0.reuse ;  /* 0x00000000b0b07220 */ /* 0x080fe20000410000 */
[-C--:B------:R-:W-:Y:S01]  /*1c010*/  FMUL.FTZ R178, R178, R0.reuse ;  /* 0x00000000b2b27220 */ /* 0x080fe20000410000 */
[----:B------:R-:W-:Y:S01]  /*1c020*/  FMUL.FTZ R179, R179, R0 ;  /* 0x00000000b3b37220 */ /* 0x000fe20000410000 */
[----:B------:R-:W-:Y:S02]  /*1c030*/  FSEL R173, R173, -INF , !P3 ;  /* 0xff800000adad7808 */ /* 0x000fe40005800000 */
[C---:B------:R-:W-:Y:S02]  /*1c040*/  ISETP.GE.OR P6, PT, R11.reuse, R242, !P6 ;  /* 0x000000f20b00720c */ /* 0x040fe400077c6670 */
[----:B------:R-:W-:Y:S01]  /*1c050*/  ISETP.GE.AND P3, PT, R11, R240, PT ;  /* 0x000000f00b00720c */ /* 0x000fe20003f66270 */
[----:B------:R-:W4:Y:S01]  /*1c060*/  MUFU.TANH R191, R191 ;  /* 0x000000bf00bf7308 */ /* 0x000f220000002400 */
[----:B------:R-:W-:-:S02]  /*1c070*/  FSEL R174, R174, -INF , !P4 ;  /* 0xff800000aeae7808 */ /* 0x000fc40006000000 */
[----:B-----5:R-:W-:Y:S02]  /*1c080*/  FSEL R183, R8, -INF , !P1 ;  /* 0xff80000008b77808 */ /* 0x020fe40004800000 */
[C---:B------:R-:W-:Y:S02]  /*1c090*/  ISETP.GE.AND P4, PT, R23.reuse, R243, PT ;  /* 0x000000f31700720c */ /* 0x040fe40003f86270 */
[----:B------:R-:W-:Y:S01]  /*1c0a0*/  ISETP.GE.AND P1, PT, R23, R240, PT ;  /* 0x000000f01700720c */ /* 0x000fe20003f26270 */
[----:B------:R-:W5:Y:S01]  /*1c0b0*/  MUFU.TANH R196, R176 ;  /* 0x000000b000c47308 */ /* 0x000f620000002400 */
[----:B------:R-:W-:Y:S02]  /*1c0c0*/  FSEL R198, R198, -INF , !P6 ;  /* 0xff800000c6c67808 */ /* 0x000fe40007000000 */
[----:B------:R-:W-:Y:S01]  /*1c0d0*/  ISETP.GE.OR P3, PT, R11, R244, !P3 ;  /* 0x000000f40b00720c */ /* 0x000fe20005f66670 */
[----:B------:R-:W-:Y:S01]  /*1c0e0*/  VIADD R11, R13, 0x38 ;  /* 0x000000380d0b7836 */ /* 0x000fe20000000000 */
[----:B------:R-:W-:-:S03]  /*1c0f0*/  ISETP.GT.AND P6, PT, R234, R227, PT ;  /* 0x000000e3ea00720c */ /* 0x000fc60003fc4270 */
[----:B------:R-:W-:Y:S01]  /*1c100*/  MUFU.TANH R194, R194 ;  /* 0x000000c200c27308 */ /* 0x000fe20000002400 */
[----:B------:R-:W-:Y:S01]  /*1c110*/  ISETP.GE.OR P4, PT, R23, R242, !P4 ;  /* 0x000000f21700720c */ /* 0x000fe20006786670 */
[----:B------:R-:W-:Y:S01]  /*1c120*/  VIADD R13, R13, 0x39 ;  /* 0x000000390d0d7836 */ /* 0x000fe20000000000 */
[----:B------:R-:W-:-:S05]  /*1c130*/  ISETP.GE.OR P1, PT, R23, R244, !P1 ;  /* 0x000000f41700720c */ /* 0x000fca0004f26670 */
[----:B------:R-:W5:Y:S08]  /*1c140*/  MUFU.TANH R190, R178 ;  /* 0x000000b200be7308 */ /* 0x000f700000002400 */
[----:B------:R-:W5:Y:S01]  /*1c150*/  MUFU.TANH R189, R179 ;  /* 0x000000b300bd7308 */ /* 0x000f620000002400 */
[----:B-1----:R-:W-:Y:S02]  /*1c160*/  FSEL R177, R12, -INF , !P5 ;  /* 0xff8000000cb17808 */ /* 0x002fe40006800000 */
[----:B--2---:R-:W-:-:S02]  /*1c170*/  FSEL R175, R175, -INF , !P2 ;  /* 0xff800000afaf7808 */ /* 0x004fc40005000000 */
[----:B------:R-:W-:Y:S02]  /*1c180*/  FSEL R197, R197, -INF , !P4 ;  /* 0xff800000c5c57808 */ /* 0x000fe40006000000 */
[----:B---3--:R-:W-:Y:S01]  /*1c190*/  FSEL R195, R195, -INF , !P1 ;  /* 0xff800000c3c37808 */ /* 0x008fe20004800000 */
[----:B------:R-:W-:Y:S01]  /*1c1a0*/  BAR.SYNC.DEFER_BLOCKING 0x0 ;  /* 0x0000000000007b1d */ /* 0x000fe20000010000 */
[CC--:B------:R-:W-:Y:S02]  /*1c1b0*/  ISETP.GE.AND P5, PT, R11.reuse, R243.reuse, PT ;  /* 0x000000f30b00720c */ /* 0x0c0fe40003fa6270 */
[-C--:B------:R-:W-:Y:S02]  /*1c1c0*/  ISETP.GE.AND P2, PT, R11, R240.reuse, PT ;  /* 0x000000f00b00720c */ /* 0x080fe40003f46270 */
[C---:B------:R-:W-:Y:S02]  /*1c1d0*/  ISETP.GE.AND P4, PT, R13.reuse, R243, PT ;  /* 0x000000f30d00720c */ /* 0x040fe40003f86270 */
[----:B------:R-:W-:Y:S01]  /*1c1e0*/  ISETP.GE.AND P1, PT, R13, R240, PT ;  /* 0x000000f00d00720c */ /* 0x000fe20003f26270 */
[----:B------:R-:W-:Y:S01]  /*1c1f0*/  BSSY B1, `(.L_x_8120) ;  /* 0x000008e000017945 */ /* 0x000fe20003800000 */
[----:B------:R-:W-:-:S02]  /*1c200*/  ISETP.GE.OR P5, PT, R11, R242, !P5 ;  /* 0x000000f20b00720c */ /* 0x000fc40006fa6670 */
[----:B------:R-:W-:Y:S02]  /*1c210*/  ISETP.GE.OR P2, PT, R11, R244, !P2 ;  /* 0x000000f40b00720c */ /* 0x000fe40005746670 */
[C---:B------:R-:W-:Y:S02]  /*1c220*/  ISETP.GE.OR P4, PT, R13.reuse, R242, !P4 ;  /* 0x000000f20d00720c */ /* 0x040fe40006786670 */
[----:B------:R-:W-:Y:S02]  /*1c230*/  ISETP.GE.OR P1, PT, R13, R244, !P1 ;  /* 0x000000f40d00720c */ /* 0x000fe40004f26670 */
[----:B----4-:R-:W-:Y:S02]  /*1c240*/  FSEL R191, R191, -INF , !P3 ;  /* 0xff800000bfbf7808 */ /* 0x010fe40005800000 */
[----:B-----5:R-:W-:Y:S02]  /*1c250*/  FSEL R196, R196, -INF , !P5 ;  /* 0xff800000c4c47808 */ /* 0x020fe40006800000 */
        /* <DEDUP_REMOVED lines=14> */
[----:B------:R-:W-:-:S02]  /*1c340*/  IABS R2, R10 ;  /* 0x0000000a00027213 */ /* 0x000fc40000000000 */
[C---:B------:R-:W-:Y:S02]  /*1c350*/  R2UR UR12, R16.reuse ;  /* 0x00000000100c72ca */ /* 0x040fe400000e0000 */
[C---:B------:R-:W-:Y:S02]  /*1c360*/  R2UR UR13, R17.reuse ;  /* 0x00000000110d72ca */ /* 0x040fe400000e0000 */
[----:B------:R-:W-:Y:S02]  /*1c370*/  R2UR UR10, R16 ;  /* 0x00000000100a72ca */ /* 0x000fe400000e0000 */
[----:B------:R-:W-:-:S13]  /*1c380*/  R2UR UR11, R17 ;  /* 0x00000000110b72ca */ /* 0x000fda00000e0000 */
[----:B------:R-:W3:Y:S01]  /*1c390*/  LD.E.64 R32, desc[UR10][R18.64+0x20] ;  /* 0x0000200a12207980 */ /* 0x000ee2000c101b00 */
[-C--:B--2---:R-:W-:Y:S02]  /*1c3a0*/  IABS R6, R13.reuse ;  /* 0x0000000d00067213 */ /* 0x084fe40000000000 */
[-C--:B------:R-:W-:Y:S02]  /*1c3b0*/  IABS R11, R13.reuse ;  /* 0x0000000d000b7213 */ /* 0x080fe40000000000 */
[----:B------:R-:W1:Y:S01]  /*1c3c0*/  I2F.RP R8, R6 ;  /* 0x0000000600087306 */ /* 0x000e620000209400 */
[-C--:B------:R-:W-:Y:S02]  /*1c3d0*/  LOP3.LUT R0, R0, R13.reuse, RZ, 0x3c, !PT ;  /* 0x0000000d00007212 */ /* 0x080fe400078e3cff */
[----:B------:R-:W-:Y:S01]  /*1c3e0*/  IMAD.MOV R11, RZ, RZ, -R11 ;  /* 0x000000ffff0b7224 */ /* 0x000fe200078e0a0b */
[----:B------:R-:W-:Y:S02]  /*1c3f0*/  LOP3.LUT R10, R10, R13, RZ, 0x3c, !PT ;  /* 0x0000000d0a0a7212 */ /* 0x000fe400078e3cff */
[----:B------:R-:W-:-:S02]  /*1c400*/  ISETP.GE.AND P2, PT, R0, RZ, PT ;  /* 0x000000ff0000720c */ /* 0x000fc40003f46270 */
        /* <DEDUP_REMOVED lines=21> */
[----:B------:R-:W-:Y:S02]  /*1c560*/  ISETP.GE.U32.AND P5, PT, R23, R6, PT ;  /* 0x000000061700720c */ /* 0x000fe40003fa6070 */
[----:B------:R-:W-:-:S09]  /*1c570*/  LOP3.LUT R11, RZ, R13, RZ, 0x33, !PT ;  /* 0x0000000dff0b7212 */ /* 0x000fd200078e33ff */
[----:B------:R-:W-:Y:S02]  /*1c580*/  @P4 IADD3 R8, R8, 0x1, RZ ;  /* 0x0000000108084810 */ /* 0x000fe40007ffe0ff */
[----:B------:R-:W-:-:S03]  /*1c590*/  @P5 VIADD R12, R12, 0x1 ;  /* 0x000000010c0c5836 */ /* 0x000fc60000000000 */
[----:B------:R-:W-:Y:S02]  /*1c5a0*/  @!P0 IMAD.MOV R8, RZ, RZ, -R8 ;  /* 0x000000ffff088224 */ /* 0x000fe400078e0a08 */
[----:B------:R-:W-:-:S03]  /*1c5b0*/  @!P2 IMAD.MOV R12, RZ, RZ, -R12 ;  /* 0x000000ffff0ca224 */ /* 0x000fc600078e0a0c */
[C---:B------:R-:W-:Y:S02]  /*1c5c0*/  SEL R2, R11.reuse, R8, !P1 ;  /* 0x000000080b027207 */ /* 0x040fe40004800000 */
[----:B------:R-:W-:-:S03]  /*1c5d0*/  SEL R23, R11, R12, !P1 ;  /* 0x0000000c0b177207 */ /* 0x000fc60004800000 */
[----:B------:R-:W-:-:S04]  /*1c5e0*/  IMAD.WIDE R34, R2, 0x4, R236 ;  /* 0x0000000402227825 */ /* 0x000fc800078e02ec */
[C---:B------:R-:W-:Y:S01]  /*1c5f0*/  IMAD.WIDE R170, R23.reuse, 0x4, R236 ;  /* 0x0000000417aa7825 */ /* 0x040fe200078e02ec */
[----:B------:R-:W4:Y:S04]  /*1c600*/  LD.E R0, desc[UR12][R34.64] ;  /* 0x0000000c22007980 */ /* 0x000f28000c101900 */
[----:B------:R-:W4:Y:S01]  /*1c610*/  LD.E R11, desc[UR14][R170.64] ;  /* 0x0000000eaa0b7980 */ /* 0x000f22000c101900 */
[----:B------:R-:W-:-:S05]  /*1c620*/  IADD3 R4, R23, -R2, RZ ;  /* 0x8000000217047210 */ /* 0x000fca0007ffe0ff */
[----:B------:R-:W-:-:S05]  /*1c630*/  IMAD R4, R13, R4, -0x40 ;  /* 0xffffffc00d047424 */ /* 0x000fca00078e0204 */
[----:B------:R-:W-:Y:S01]  /*1c640*/  SHF.R.S32.HI R13, RZ, 0x1f, R4 ;  /* 0x0000001fff0d7819 */ /* 0x000fe20000011404 */
[-C--:B--2---:R-:W-:Y:S02]  /*1c650*/  IMAD R2, R27, R4.reuse, RZ ;  /* 0x000000041b027224 */ /* 0x084fe400078e02ff */
[----:B------:R-:W-:-:S04]  /*1c660*/  IMAD.WIDE.U32 R22, R26, R4, RZ ;  /* 0x000000041a167225 */ /* 0x000fc800078e00ff */
[----:B------:R-:W-:-:S04]  /*1c670*/  IMAD R2, R26, R13, R2 ;  /* 0x0000000d1a027224 */ /* 0x000fc800078e0202 */
[----:B------:R-:W-:Y:S02]  /*1c680*/  IMAD.IADD R23, R23, 0x1, R2 ;  /* 0x0000000117177824 */ /* 0x000fe400078e0202 */
[----:B----4-:R-:W-:-:S04]  /*1c690*/  IMAD.IADD R11, R0, 0x1, -R11 ;  /* 0x00000001000b7824 */ /* 0x010fc800078e0a0b */
[----:B---3--:R-:W-:Y:S01]  /*1c6a0*/  IMAD R13, R33, R11, RZ ;  /* 0x0000000b210d7224 */ /* 0x008fe200078e02ff */
[----:B------:R-:W-:Y:S01]  /*1c6b0*/  SHF.R.S32.HI R0, RZ, 0x1f, R11 ;  /* 0x0000001fff007819 */ /* 0x000fe2000001140b */
[----:B------:R-:W-:-:S04]  /*1c6c0*/  IMAD.WIDE.U32 R22, R11, R32, R22 ;  /* 0x000000200b167225 */ /* 0x000fc800078e0016 */
[----:B------:R-:W-:Y:S02]  /*1c6d0*/  IMAD R0, R32, R0, R13 ;  /* 0x0000000020007224 */ /* 0x000fe400078e020d */
[----:B------:R-:W-:-:S03]  /*1c6e0*/  IMAD.MOV.U32 R2, RZ, RZ, R22 ;  /* 0x000000ffff027224 */ /* 0x000fc600078e0016 */
[----:B------:R-:W-:Y:S01]  /*1c6f0*/  IADD3 R0, R23, R0, RZ ;  /* 0x0000000017007210 */ /* 0x000fe20007ffe0ff */
[----:B------:R-:W-:Y:S05]  /*1c700*/  BRA `(.L_x_8124) ;  /* 0x0000000000147947 */ /* 0x000fea0003800000 */
.L_x_8123:
[----:B------:R-:W-:Y:S02]  /*1c710*/  R2UR UR4, R16 ;  /* 0x00000000100472ca */ /* 0x000fe400000e0000 */
[----:B------:R-:W-:-:S13]  /*1c720*/  R2UR UR5, R17 ;  /* 0x00000000110572ca */ /* 0x000fda00000e0000 */
[----:B------:R-:W2:Y:S02]  /*1c730*/  LD.E R2, desc[UR4][R18.64+0x38] ;  /* 0x0000380412027980 */ /* 0x000ea4000c101900 */
[----:B--2---:R-:W-:-:S05]  /*1c740*/  IMAD.U32 R2, R2, -0x40, RZ ;  /* 0xffffffc002027824 */ /* 0x004fca00078e00ff */
[----:B------:R-:W-:Y:S02]  /*1c750*/  SHF.R.S32.HI R0, RZ, 0x1f, R2 ;  /* 0x0000001fff007819 */ /* 0x000fe40000011402 */
.L_x_8124:
[----:B------:R-:W-:Y:S05]  /*1c760*/  BSYNC B0 ;  /* 0x0000000000007941 */ /* 0x000fea0003800000 */
.L_x_8122:
[----:B------:R-:W-:Y:S01]  /*1c770*/  LEA R228, P0, R2, R228, 0x1 ;  /* 0x000000e402e47211 */ /* 0x000fe200078008ff */
[----:B------:R-:W-:Y:S01]  /*1c780*/  IMAD.SHL.U32 R11, R166, 0x20, RZ ;  /* 0x00000020a60b7824 */ /* 0x000fe200078e00ff */
[C---:B------:R-:W-:Y:S02]  /*1c790*/  R2UR UR14, R16.reuse ;  /* 0x00000000100e72ca */ /* 0x040fe400000e0000 */
[C---:B------:R-:W-:Y:S02]  /*1c7a0*/  R2UR UR15, R17.reuse ;  /* 0x00000000110f72ca */ /* 0x040fe400000e0000 */
[C---:B------:R-:W-:Y:S02]  /*1c7b0*/  R2UR UR12, R16.reuse ;  /* 0x00000000100c72ca */ /* 0x040fe400000e0000 */
[----:B------:R-:W-:Y:S02]  /*1c7c0*/  R2UR UR13, R17 ;  /* 0x00000000110d72ca */ /* 0x000fe400000e0000 */
[----:B------:R-:W-:-:S02]  /*1c7d0*/  R2UR UR10, R16 ;  /* 0x00000000100a72ca */ /* 0x000fc400000e0000 */
[C---:B------:R-:W-:Y:S02]  /*1c7e0*/  R2UR UR11, R17.reuse ;  /* 0x00000000110b72ca */ /* 0x040fe400000e0000 */
[----:B------:R-:W-:Y:S02]  /*1c7f0*/  LEA.HI.X R229, R2, R229, R0, 0x1, P0 ;  /* 0x000000e502e57211 */ /* 0x000fe400000f0c00 */
        /* <DEDUP_REMOVED lines=45> */
.L_x_8121:
[----:B------:R-:W-:Y:S05]  /*1cad0*/  BSYNC B1 ;  /* 0x0000000000017941 */ /* 0x000fea0003800000 */
.L_x_8120:
[----:B------:R-:W-:Y:S01]  /*1cae0*/  R2UR UR4, R16 ;  /* 0x00000000100472ca */ /* 0x000fe200000e0000 */
[----:B------:R-:W-:Y:S01]  /*1caf0*/  LDSM.16.MT88.4 R32, [R216+0x10000] ;  /* 0x01000000d820783b */ /* 0x000fe20000004200 */
[----:B------:R-:W-:Y:S02]  /*1cb00*/  R2UR UR5, R17 ;  /* 0x00000000110572ca */ /* 0x000fe400000e0000 */
[----:B------:R-:W-:-:S11]  /*1cb10*/  MOV R176, R246 ;  /* 0x000000f600b07202 */ /* 0x000fd60000000f00 */
[----:B------:R2:W3:Y:S01]  /*1cb20*/  LD.E R193, desc[UR4][R18.64+0xdc] ;  /* 0x0000dc0412c17980 */ /* 0x0004e2000c101900 */
[----:B------:R-:W-:-:S04]  /*1cb30*/  FMNMX.FTZ R0, R164, R7, !PT ;  /* 0x00000007a4007209 */ /* 0x000fc80007810000 */
[----:B------:R-:W-:-:S04]  /*1cb40*/  FMNMX.FTZ R0, R15, R0, !PT ;  /* 0x000000000f007209 */ /* 0x000fc80007810000 */
[----:B------:R-:W-:-:S04]  /*1cb50*/  FMNMX.FTZ R0, R25, R0, !PT ;  /* 0x0000000019007209 */ /* 0x000fc80007810000 */
[----:B-1----:R-:W-:Y:S02]  /*1cb60*/  FMNMX.FTZ R11, R31, R0, !PT ;  /* 0x000000001f0b7209 */ /* 0x002fe40007810000 */
[----:B------:R-:W-:Y:S02]  /*1cb70*/  FMNMX.FTZ R0, R3, R29, !PT ;  /* 0x0000001d03007209 */ /* 0x000fe40007810000 */
[----:B------:R-:W-:Y:S02]  /*1cb80*/  FMNMX.FTZ R2, R248, R11, !PT ;  /* 0x0000000bf8027209 */ /* 0x000fe40007810000 */
[----:B------:R-:W-:Y:S02]  /*1cb90*/  FMNMX.FTZ R0, R5, R0, !PT ;  /* 0x0000000005007209 */ /* 0x000fe40007810000 */
[----:B------:R-:W-:Y:S02]  /*1cba0*/  FMNMX.FTZ R11, R199, R2, !PT ;  /* 0x00000002c70b7209 */ /* 0x000fe40007810000 */
[----:B------:R-:W-:-:S02]  /*1cbb0*/  FMNMX.FTZ R0, R9, R0, !PT ;  /* 0x0000000009007209 */ /* 0x000fc40007810000 */
[----:B------:R-:W-:Y:S01]  /*1cbc0*/  FMNMX.FTZ R2, R250, R11, !PT ;  /* 0x0000000bfa027209 */ /* 0x000fe20007810000 */
[----:B--2---:R-:W-:Y:S01]  /*1cbd0*/  LDSM.16.MT88.4 R16, [R218+0x10000] ;  /* 0x01000000da10783b */ /* 0x004fe20000004200 */
        /* <DEDUP_REMOVED lines=19> */
[----:B------:R-:W1:Y:S01]  /*1cd10*/  SHFL.BFLY PT, R11, R2, 0x2, 0x1f ;  /* 0x0c401f00020b7f89 */ /* 0x000e6200000e0000 */
[----:B------:R-:W-:-:S04]  /*1cd20*/  FMNMX.FTZ R13, R191, R0, !PT ;  /* 0x00000000bf0d7209 */ /* 0x000fc80007810000 */
        /* <DEDUP_REMOVED lines=8> */
[----:B------:R-:W-:Y:S02]  /*1cdb0*/  FSETP.NEU.FTZ.AND P1, PT, R186, -INF , PT ;  /* 0xff800000ba00780b */ /* 0x000fe40003f3d000 */
[----:B--2---:R-:W-:-:S04]  /*1cdc0*/  FMNMX.FTZ R185, R0, R185, !PT ;  /* 0x000000b900b97209 */ /* 0x004fc80007810000 */
[----:B------:R-:W-:-:S04]  /*1cdd0*/  FSETP.NEU.FTZ.AND P0, PT, R185, -INF , PT ;  /* 0xff800000b900780b */ /* 0x000fc80003f1d000 */
[----:B------:R-:W-:-:S05]  /*1cde0*/  FSEL R6, R185, RZ, P0 ;  /* 0x000000ffb9067208 */ /* 0x000fca0000000000 */
[----:B------:R-:W-:Y:S01]  /*1cdf0*/  FADD.FTZ R6, R3, -R6 ;  /* 0x8000000603067221 */ /* 0x000fe20000010000 */
[C---:B---3--:R-:W-:Y:S01]  /*1ce00*/  FMUL.FTZ R192, R193.reuse, R185 ;  /* 0x000000b9c1c07220 */ /* 0x048fe20000410000 */
[C---:B------:R-:W-:Y:S02]  /*1ce10*/  FMUL.FTZ R246, R193.reuse, R186 ;  /* 0x000000bac1f67220 */ /* 0x040fe40000410000 */
[----:B------:R-:W-:Y:S02]  /*1ce20*/  FMUL.FTZ R3, R193, R6 ;  /* 0x00000006c1037220 */ /* 0x000fe40000410000 */
[----:B------:R-:W-:Y:S02]  /*1ce30*/  FSEL R192, R192, RZ, P0 ;  /* 0x000000ffc0c07208 */ /* 0x000fe40000000000 */
[----:B------:R-:W-:Y:S02]  /*1ce40*/  FSEL R246, R246, RZ, P1 ;  /* 0x000000fff6f67208 */ /* 0x000fe40000800000 */
[----:B------:R-:W1:Y:S01]  /*1ce50*/  MUFU.EX2 R3, R3 ;  /* 0x0000000300037308 */ /* 0x000e620000000800 */
[-C--:B------:R-:W-:Y:S01]  /*1ce60*/  FFMA.FTZ R2, R5, R193.reuse, -R192 ;  /* 0x000000c105027223 */ /* 0x080fe200000108c0 */
[----:B------:R-:W-:Y:S01]  /*1ce70*/  FSEL R5, R186, RZ, P1 ;  /* 0x000000ffba057208 */ /* 0x000fe20000800000 */
[-CC-:B------:R-:W-:Y:S01]  /*1ce80*/  FFMA.FTZ R184, R25, R193.reuse, -R246.reuse ;  /* 0x000000c119b87223 */ /* 0x180fe200000108f6 */
[-CC-:B------:R-:W-:Y:S01]  /*1ce90*/  FFMA.FTZ R188, R7, R193.reuse, -R246.reuse ;  /* 0x000000c107bc7223 */ /* 0x180fe200000108f6 */
[----:B------:R-:W2:Y:S01]  /*1cea0*/  LDSM.16.MT88.4 R24, [R217+0x10000] ;  /* 0x01000000d918783b */ /* 0x000ea20000004200 */
[-CC-:B------:R-:W-:Y:S01]  /*1ceb0*/  FFMA.FTZ R171, R15, R193.reuse, -R246.reuse ;  /* 0x000000c10fab7223 */ /* 0x180fe200000108f6 */
[----:B------:R-:W-:Y:S01]  /*1cec0*/  FADD.FTZ R4, R164, -R5 ;  /* 0x80000005a4047221 */ /* 0x000fe20000010000 */
[-C--:B------:R-:W-:Y:S01]  /*1ced0*/  FFMA.FTZ R165, R31, R193.reuse, -R246 ;  /* 0x000000c11fa57223 */ /* 0x080fe200000108f6 */
[-CC-:B------:R-:W-:Y:S01]  /*1cee0*/  FFMA.FTZ R170, R29, R193.reuse, -R192.reuse ;  /* 0x000000c11daa7223 */ /* 0x180fe200000108c0 */
[-CC-:B------:R-:W-:Y:S01]  /*1cef0*/  FFMA.FTZ R0, R9, R193.reuse, -R192.reuse ;  /* 0x000000c109007223 */ /* 0x180fe200000108c0 */
[----:B------:R-:W-:Y:S01]  /*1cf00*/  FMUL.FTZ R164, R193, R4 ;  /* 0x00000004c1a47220 */ /* 0x000fe20000410000 */
[-C--:B------:R-:W-:Y:S01]  /*1cf10*/  FFMA.FTZ R187, R21, R193.reuse, -R192 ;  /* 0x000000c115bb7223 */ /* 0x080fe200000108c0 */
[----:B------:R-:W-:Y:S01]  /*1cf20*/  MUFU.EX2 R188, R188 ;  /* 0x000000bc00bc7308 */ /* 0x000fe20000000800 */
[----:B------:R-:W3:Y:S01]  /*1cf30*/  LDSM.16.MT88.4 R8, [R220+0x10000] ;  /* 0x01000000dc08783b */ /* 0x000ee20000004200 */
[--C-:B------:R-:W-:Y:S01]  /*1cf40*/  FFMA.FTZ R250, R250, R193, -R246.reuse ;  /* 0x000000c1fafa7223 */ /* 0x100fe200000108f6 */
[-C--:B-1----:R-:W-:Y:S01]  /*1cf50*/  FMUL.FTZ R22, R154, R3.reuse ;  /* 0x000000039a167220 */ /* 0x082fe20000410000 */
        /* <DEDUP_REMOVED lines=16> */
[----:B------:R-:W-:Y:S01]  /*1d060*/  FMUL.FTZ R159, R159, R3 ;  /* 0x000000039f9f7220 */ /* 0x000fe20000410000 */
[-C--:B------:R-:W-:Y:S01]  /*1d070*/  FFMA.FTZ R249, R249, R193.reuse, -R246 ;  /* 0x000000c1f9f97223 */ /* 0x080fe200000108f6 */
[----:B------:R-:W-:Y:S01]  /*1d080*/  FFMA.FTZ R182, R182, R193, -R192 ;  /* 0x000000c1b6b67223 */ /* 0x000fe200000108c0 */
[-C--:B------:R-:W-:Y:S01]  /*1d090*/  FMUL.FTZ R118, R118, R3.reuse ;  /* 0x0000000376767220 */ /* 0x080fe20000410000 */
[----:B------:R-:W-:Y:S01]  /*1d0a0*/  MUFU.EX2 R184, R184 ;  /* 0x000000b800b87308 */ /* 0x000fe20000000800 */
[-C--:B-1----:R-:W-:Y:S01]  /*1d0b0*/  FMUL.FTZ R20, R152, R164.reuse ;  /* 0x000000a498147220 */ /* 0x082fe20000410000 */
[-C--:B------:R-:W-:Y:S01]  /*1d0c0*/  FMUL.FTZ R21, R153, R164.reuse ;  /* 0x000000a499157220 */ /* 0x080fe20000410000 */
[-C--:B------:R-:W-:Y:S01]  /*1d0d0*/  FMUL.FTZ R148, R148, R164.reuse ;  /* 0x000000a494947220 */ /* 0x080fe20000410000 */
[----:B------:R-:W1:Y:S01]  /*1d0e0*/  LDSM.16.MT88.4 R152, [R220+0x12000] ;  /* 0x01200000dc98783b */ /* 0x000e620000004200 */
[-C--:B------:R-:W-:Y:S01]  /*1d0f0*/  FMUL.FTZ R149, R149, R164.reuse ;  /* 0x000000a495957220 */ /* 0x080fe20000410000 */
[-C--:B------:R-:W-:Y:S01]  /*1d100*/  FMUL.FTZ R28, R144, R164.reuse ;  /* 0x000000a4901c7220 */ /* 0x080fe20000410000 */
[----:B------:R-:W-:Y:S01]  /*1d110*/  FMUL.FTZ R29, R145, R164 ;  /* 0x000000a4911d7220 */ /* 0x000fe20000410000 */
[----:B------:R-:W5:Y:S01]  /*1d120*/  MUFU.EX2 R165, R165 ;  /* 0x000000a500a57308 */ /* 0x000f620000000800 */
[----:B----4-:R-:W-:Y:S01]  /*1d130*/  F2FP.F16.F32.PACK_AB R4, R171, R188 ;  /* 0x000000bcab04723e */ /* 0x010fe200000000ff */
[-C--:B------:R-:W-:Y:S01]  /*1d140*/  FMUL.FTZ R140, R140, R164.reuse ;  /* 0x000000a48c8c7220 */ /* 0x080fe20000410000 */
[-C--:B------:R-:W-:Y:S01]  /*1d150*/  FMUL.FTZ R141, R141, R164.reuse ;  /* 0x000000a48d8d7220 */ /* 0x080fe20000410000 */
[----:B------:R-:W-:Y:S01]  /*1d160*/  LDSM.16.MT88.4 R144, [R217+0x12000] ;  /* 0x01200000d990783b */ /* 0x000fe20000004200 */
        /* <DEDUP_REMOVED lines=12> */
[----:B-----5:R-:W-:Y:S01]  /*1d230*/  F2FP.F16.F32.PACK_AB R6, R165, R184 ;  /* 0x000000b8a506723e */ /* 0x020fe200000000ff */
[-C--:B------:R-:W-:Y:S01]  /*1d240*/  FMUL.FTZ R119, R119, R3.reuse ;  /* 0x0000000377777220 */ /* 0x080fe20000410000 */
[-C--:B------:R-:W-:Y:S01]  /*1d250*/  FMUL.FTZ R128, R128, R164.reuse ;  /* 0x000000a480807220 */ /* 0x080fe20000410000 */
[----:B------:R-:W-:Y:S01]  /*1d260*/  FMUL.FTZ R129, R129, R164 ;  /* 0x000000a481817220 */ /* 0x000fe20000410000 */
[-C--:B------:R-:W-:Y:S01]  /*1d270*/  FMUL.FTZ R130, R130, R3.reuse ;  /* 0x0000000382827220 */ /* 0x080fe20000410000 */
[----:B------:R-:W-:Y:S01]  /*1d280*/  FMUL.FTZ R131, R131, R3 ;  /* 0x0000000383837220 */ /* 0x000fe20000410000 */
[-CC-:B------:R-:W-:Y:S01]  /*1d290*/  FFMA.FTZ R174, R174, R193.reuse, -R246.reuse ;  /* 0x000000c1aeae7223 */ /* 0x180fe200000108f6 */
[----:B------:R-:W-:Y:S01]  /*1d2a0*/  MUFU.EX2 R0, R0 ;  /* 0x0000000000007308 */ /* 0x000fe20000000800 */
[----:B------:R-:W-:Y:S01]  /*1d2b0*/  LDSM.16.MT88.4 R160, [R218+0x10800] ;  /* 0x01080000daa0783b */ /* 0x000fe20000004200 */
[-CC-:B------:R-:W-:Y:S01]  /*1d2c0*/  FFMA.FTZ R172, R172, R193.reuse, -R246.reuse ;  /* 0x000000c1acac7223 */ /* 0x180fe200000108f6 */
[-C--:B------:R-:W-:Y:S01]  /*1d2d0*/  FFMA.FTZ R177, R177, R193.reuse, -R246 ;  /* 0x000000c1b1b17223 */ /* 0x080fe200000108f6 */
[-CC-:B------:R-:W-:Y:S01]  /*1d2e0*/  FFMA.FTZ R181, R181, R193.reuse, -R192.reuse ;  /* 0x000000c1b5b57223 */ /* 0x180fe200000108c0 */
[-CC-:B------:R-:W-:Y:S01]  /*1d2f0*/  FFMA.FTZ R173, R173, R193.reuse, -R192.reuse ;  /* 0x000000c1adad7223 */ /* 0x180fe200000108c0 */
[-C--:B------:R-:W-:Y:S01]  /*1d300*/  FFMA.FTZ R175, R175, R193.reuse, -R192 ;  /* 0x000000c1afaf7223 */ /* 0x080fe200000108c0 */
[-C--:B------:R-:W-:Y:S01]  /*1d310*/  FFMA.FTZ R180, R180, R193.reuse, -R246 ;  /* 0x000000c1b4b47223 */ /* 0x080fe200000108f6 */
[----:B------:R-:W5:Y:S01]  /*1d320*/  MUFU.EX2 R187, R187 ;  /* 0x000000bb00bb7308 */ /* 0x000f620000000800 */
[----:B----4-:R-:W-:Y:S01]  /*1d330*/  F2FP.F16.F32.PACK_AB R5, R2, R170 ;  /* 0x000000aa0205723e */ /* 0x010fe200000000ff */
[-C--:B------:R-:W-:Y:S01]  /*1d340*/  FFMA.FTZ R183, R183, R193.reuse, -R192 ;  /* 0x000000c1b7b77223 */ /* 0x080fe200000108c0 */
[-CC-:B------:R-:W-:Y:S01]  /*1d350*/  FFMA.FTZ R197, R197, R193.reuse, -R246.reuse ;  /* 0x000000c1c5c57223 */ /* 0x180fe200000108f6 */
[-C--:B------:R-:W-:Y:S01]  /*1d360*/  FFMA.FTZ R198, R198, R193.reuse, -R246 ;  /* 0x000000c1c6c67223 */ /* 0x080fe200000108f6 */
[-CC-:B------:R-:W-:Y:S01]  /*1d370*/  FFMA.FTZ R195, R195, R193.reuse, -R192.reuse ;  /* 0x000000c1c3c37223 */ /* 0x180fe200000108c0 */
[-CC-:B------:R-:W-:Y:S01]  /*1d380*/  FFMA.FTZ R190, R190, R193.reuse, -R192.reuse ;  /* 0x000000c1bebe7223 */ /* 0x180fe200000108c0 */
[----:B------:R-:W-:Y:S01]  /*1d390*/  FFMA.FTZ R189, R189, R193, -R192 ;  /* 0x000000c1bdbd7223 */ /* 0x000fe200000108c0 */
[----:B------:R-:W-:Y:S08]  /*1d3a0*/  MUFU.EX2 R250, R250 ;  /* 0x000000fa00fa7308 */ /* 0x000ff00000000800 */
[----:B------:R-:W-:Y:S01]  /*1d3b0*/  MUFU.EX2 R249, R249 ;  /* 0x000000f900f97308 */ /* 0x000fe20000000800 */
[----:B-----5:R-:W-:-:S07]  /*1d3c0*/  F2FP.F16.F32.PACK_AB R7, R187, R0 ;  /* 0x00000000bb07723e */ /* 0x020fce00000000ff */
[C---:B------:R-:W-:Y:S01]  /*1d3d0*/  HMMA.16816.F32 R20, R4.reuse, R16, R20 ;  /* 0x000000100414723c */ /* 0x040fe20000001814 */
[----:B------:R-:W-:Y:S05]  /*1d3e0*/  MUFU.EX2 R178, R182 ;  /* 0x000000b600b27308 */ /* 0x000fea0000000800 */
[C---:B------:R-:W-:Y:S01]  /*1d3f0*/  HMMA.16816.F32 R16, R4.reuse, R18, R148 ;  /* 0x000000120410723c */ /* 0x040fe20000001894 */
[----:B------:R-:W4:Y:S02]  /*1d400*/  LDSM.16.MT88.4 R148, [R218+0x12000] ;  /* 0x01200000da94783b */ /* 0x000f240000004200 */
[----:B------:R-:W-:Y:S03]  /*1d410*/  MUFU.EX2 R197, R197 ;  /* 0x000000c500c57308 */ /* 0x000fe60000000800 */
[C---:B--2---:R-:W-:Y:S05]  /*1d420*/  HMMA.16816.F32 R28, R4.reuse, R24, R28 ;  /* 0x00000018041c723c */ /* 0x044fea000000181c */
[----:B------:R-:W-:Y:S01]  /*1d430*/  MUFU.EX2 R198, R198 ;  /* 0x000000c600c67308 */ /* 0x000fe20000000800 */
[C---:B------:R-:W-:Y:S06]  /*1d440*/  HMMA.16816.F32 R24, R4.reuse, R26, R140 ;  /* 0x0000001a0418723c */ /* 0x040fec000000188c */
[C---:B---3--:R-:W-:Y:S01]  /*1d450*/  HMMA.16816.F32 R12, R4.reuse, R8, R12 ;  /* 0x00000008040c723c */ /* 0x048fe2000000180c */
        /* <DEDUP_REMOVED lines=9> */
[----:B------:R-:W-:Y:S01]  /*1d4f0*/  LDSM.16.MT88.4 R156, [R217+0x10800] ;  /* 0x01080000d99c783b */ /* 0x000fe20000004200 */
[----:B------:R-:W-:Y:S04]  /*1d500*/  MUFU.EX2 R195, R195 ;  /* 0x000000c300c37308 */ /* 0x000fe80000000800 */
[C---:B------:R-:W-:Y:S01]  /*1d510*/  HMMA.16816.F32 R132, R4.reuse, R32, R140 ;  /* 0x000000200484723c */ /* 0x040fe2000000188c */
[----:B------:R-:W2:Y:S03]  /*1d520*/  LDSM.16.MT88.4 R140, [R216+0x12000] ;  /* 0x01200000d88c783b */ /* 0x000ea60000004200 */
[----:B------:R-:W-:Y:S02]  /*1d530*/  MUFU.EX2 R190, R190 ;  /* 0x000000be00be7308 */ /* 0x000fe40000000800 */
[----:B------:R-:W-:Y:S06]  /*1d540*/  HMMA.16816.F32 R32, R4, R34, R136 ;  /* 0x000000220420723c */ /* 0x000fec0000001888 */
[----:B------:R-:W-:Y:S01]  /*1d550*/  MUFU.EX2 R189, R189 ;  /* 0x000000bd00bd7308 */ /* 0x000fe20000000800 */
        /* <DEDUP_REMOVED lines=8> */
[C---:B-1----:R-:W-:Y:S06]  /*1d5e0*/  HMMA.16816.F32 R40, R4.reuse, R152, R136 ;  /* 0x000000980428723c */ /* 0x042fec0000001888 */
[C---:B------:R-:W-:Y:S01]  /*1d5f0*/  HMMA.16816.F32 R36, R4.reuse, R154, R36 ;  /* 0x0000009a0424723c */ /* 0x040fe20000001824 */
        /* <DEDUP_REMOVED lines=9> */
[----:B------:R-:W-:Y:S01]  /*1d690*/  FFMA.FTZ R248, R199, R193, -R246 ;  /* 0x000000c1c7f87223 */ /* 0x000fe200000108f6 */
[C---:B----4-:R-:W-:Y:S01]  /*1d6a0*/  HMMA.16816.F32 R48, R4.reuse, R148, R136 ;  /* 0x000000940430723c */ /* 0x050fe20000001888 */
[----:B------:R-:W1:Y:S01]  /*1d6b0*/  LDSM.16.MT88.4 R136, [R220+0x14000] ;  /* 0x01400000dc88783b */ /* 0x000e620000004200 */
[----:B------:R3:W-:Y:S04]  /*1d6c0*/  MUFU.EX2 R199, R152 ;  /* 0x0000009800c77308 */ /* 0x0007e80000000800 */
[----:B------:R-:W-:Y:S01]  /*1d6d0*/  HMMA.16816.F32 R44, R4, R150, R44 ;  /* 0x00000096042c723c */ /* 0x000fe2000000182c */
[-C--:B------:R-:W-:Y:S01]  /*1d6e0*/  FMUL.FTZ R148, R52, R164.reuse ;  /* 0x000000a434947220 */ /* 0x080fe20000410000 */
[-C--:B------:R-:W-:Y:S01]  /*1d6f0*/  FMUL.FTZ R149, R53, R164.reuse ;  /* 0x000000a435957220 */ /* 0x080fe20000410000 */
[-C--:B------:R-:W-:Y:S01]  /*1d700*/  FMUL.FTZ R52, R56, R164.reuse ;  /* 0x000000a438347220 */ /* 0x080fe20000410000 */
[----:B------:R-:W-:Y:S01]  /*1d710*/  FMUL.FTZ R53, R57, R164 ;  /* 0x000000a439357220 */ /* 0x000fe20000410000 */
[----:B------:R-:W4:Y:S02]  /*1d720*/  MUFU.EX2 R248, R248 ;  /* 0x000000f800f87308 */ /* 0x000f240000000800 */
[-C--:B------:R-:W-:Y:S01]  /*1d730*/  FMUL.FTZ R150, R54, R3.reuse ;  /* 0x0000000336967220 */ /* 0x080fe20000410000 */
[-C--:B------:R-:W-:Y:S01]  /*1d740*/  FMUL.FTZ R151, R55, R3.reuse ;  /* 0x0000000337977220 */ /* 0x080fe20000410000 */
[-C--:B------:R-:W-:Y:S01]  /*1d750*/  FMUL.FTZ R54, R58, R3.reuse ;  /* 0x000000033a367220 */ /* 0x080fe20000410000 */
[----:B------:R-:W-:Y:S01]  /*1d760*/  FMUL.FTZ R55, R59, R3 ;  /* 0x000000033b377220 */ /* 0x000fe20000410000 */
[-CC-:B---3--:R-:W-:Y:S01]  /*1d770*/  FFMA.FTZ R152, R252, R193.reuse, -R192.reuse ;  /* 0x000000c1fc987223 */ /* 0x188fe200000108c0 */
[----:B------:R-:W-:-:S03]  /*1d780*/  FFMA.FTZ R252, R251, R193, -R192 ;  /* 0x000000c1fbfc7223 */ /* 0x000fc600000108c0 */
[C---:B------:R-:W-:Y:S01]  /*1d790*/  HMMA.16816.F32 R56, R4.reuse, R144, R148 ;  /* 0x000000900438723c */ /* 0x040fe20000001894 */
[----:B------:R3:W-:Y:S05]  /*1d7a0*/  MUFU.EX2 R251, R152 ;  /* 0x0000009800fb7308 */ /* 0x0007ea0000000800 */
[C---:B------:R-:W-:Y:S01]  /*1d7b0*/  HMMA.16816.F32 R52, R4.reuse, R146, R52 ;  /* 0x000000920434723c */ /* 0x040fe20000001834 */
[-C--:B------:R-:W-:Y:S01]  /*1d7c0*/  FMUL.FTZ R148, R60, R164.reuse ;  /* 0x000000a43c947220 */ /* 0x080fe20000410000 */
[-C--:B------:R-:W-:Y:S01]  /*1d7d0*/  FMUL.FTZ R149, R61, R164.reuse ;  /* 0x000000a43d957220 */ /* 0x080fe20000410000 */
[-C--:B------:R-:W-:Y:S01]  /*1d7e0*/  FMUL.FTZ R150, R62, R3.reuse ;  /* 0x000000033e967220 */ /* 0x080fe20000410000 */
[-C--:B------:R-:W-:Y:S01]  /*1d7f0*/  FMUL.FTZ R151, R63, R3.reuse ;  /* 0x000000033f977220 */ /* 0x080fe20000410000 */
[----:B------:R-:W5:Y:S01]  /*1d800*/  LDSM.16.MT88.4 R144, [R218+0x14000] ;  /* 0x01400000da90783b */ /* 0x000f620000004200 */
[-C--:B------:R-:W-:Y:S01]  /*1d810*/  FMUL.FTZ R60, R64, R164.reuse ;  /* 0x000000a4403c7220 */ /* 0x080fe20000410000 */
[-C--:B------:R-:W-:Y:S01]  /*1d820*/  FMUL.FTZ R61, R65, R164.reuse ;  /* 0x000000a4413d7220 */ /* 0x080fe20000410000 */
[-C--:B------:R-:W-:Y:S01]  /*1d830*/  FMUL.FTZ R62, R66, R3.reuse ;  /* 0x00000003423e7220 */ /* 0x080fe20000410000 */
[-C--:B------:R-:W-:Y:S01]  /*1d840*/  FMUL.FTZ R63, R67, R3.reuse ;  /* 0x00000003433f7220 */ /* 0x080fe20000410000 */
[----:B------:R-:W4:Y:S01]  /*1d850*/  MUFU.EX2 R252, R252 ;  /* 0x000000fc00fc7308 */ /* 0x000f220000000800 */
[C---:B--2---:R-:W-:Y:S01]  /*1d860*/  HMMA.16816.F32 R64, R4.reuse, R140, R148 ;  /* 0x0000008c0440723c */ /* 0x044fe20000001894 */
[----:B---3--:R-:W-:Y:S05]  /*1d870*/  LDSM.16.MT88.4 R152, [R216+0x10800] ;  /* 0x01080000d898783b */ /* 0x008fea0000004200 */
        /* <DEDUP_REMOVED lines=20> */
[----:B------:R-:W1:Y:S02]  /*1d9c0*/  LDSM.16.MT88.4 R136, [R216+0x14000] ;  /* 0x01400000d888783b */ /* 0x000e640000004200 */
[C---:B-----5:R-:W-:Y:S06]  /*1d9d0*/  HMMA.16816.F32 R80, R4.reuse, R144, R148 ;  /* 0x000000900450723c */ /* 0x060fec0000001894 */
[C---:B------:R-:W-:Y:S01]  /*1d9e0*/  HMMA.16816.F32 R76, R4.reuse, R146, R76 ;  /* 0x00000092044c723c */ /* 0x040fe2000000184c */
[-C--:B------:R-:W-:Y:S01]  /*1d9f0*/  FMUL.FTZ R148, R88, R164.reuse ;  /* 0x000000a458947220 */ /* 0x080fe20000410000 */
[-C--:B------:R-:W-:Y:S01]  /*1da00*/  FMUL.FTZ R149, R89, R164.reuse ;  /* 0x000000a459957220 */ /* 0x080fe20000410000 */
[-C--:B------:R-:W-:Y:S01]  /*1da10*/  FMUL.FTZ R150, R90, R3.reuse ;  /* 0x000000035a967220 */ /* 0x080fe20000410000 */
[-C--:B------:R-:W-:Y:S01]  /*1da20*/  FMUL.FTZ R151, R91, R3.reuse ;  /* 0x000000035b977220 */ /* 0x080fe20000410000 */
[----:B------:R-:W3:Y:S01]  /*1da30*/  LDSM.16.MT88.4 R144, [R220+0x16000] ;  /* 0x01600000dc90783b */ /* 0x000ee20000004200 */
[-C--:B------:R-:W-:Y:S01]  /*1da40*/  FMUL.FTZ R88, R92, R164.reuse ;  /* 0x000000a45c587220 */ /* 0x080fe20000410000 */
[-C--:B------:R-:W-:Y:S01]  /*1da50*/  FMUL.FTZ R89, R93, R164.reuse ;  /* 0x000000a45d597220 */ /* 0x080fe20000410000 */
[-C--:B------:R-:W-:Y:S01]  /*1da60*/  FMUL.FTZ R90, R94, R3.reuse ;  /* 0x000000035e5a7220 */ /* 0x080fe20000410000 */
[-C--:B------:R-:W-:Y:S01]  /*1da70*/  FMUL.FTZ R91, R95, R3.reuse ;  /* 0x000000035f5b7220 */ /* 0x080fe20000410000 */
[C---:B--2---:R-:W-:Y:S06]  /*1da80*/  HMMA.16816.F32 R84, R4.reuse, R140, R84 ;  /* 0x0000008c0454723c */ /* 0x044fec0000001854 */
[C---:B------:R-:W-:Y:S01]  /*1da90*/  HMMA.16816.F32 R92, R4.reuse, R142, R148 ;  /* 0x0000008e045c723c */ /* 0x040fe20000001894 */
[----:B------:R-:W2:Y:S06]  /*1daa0*/  LDSM.16.MT88.4 R140, [R218+0x16000] ;  /* 0x01600000da8c783b */ /* 0x000eac0000004200 */
        /* <DEDUP_REMOVED lines=8> */
[C---:B-1----:R-:W-:Y:S06]  /*1db30*/  HMMA.16816.F32 R88, R4.reuse, R136, R88 ;  /* 0x000000880458723c */ /* 0x042fec0000001858 */
[C---:B------:R-:W-:Y:S01]  /*1db40*/  HMMA.16816.F32 R100, R4.reuse, R138, R148 ;  /* 0x0000008a0464723c */ /* 0x040fe20000001894 */
[----:B------:R-:W1:Y:S06]  /*1db50*/  LDSM.16.MT88.4 R136, [R217+0x16000] ;  /* 0x01600000d988783b */ /* 0x000e6c0000004200 */
[-C--:B------:R-:W-:Y:S01]  /*1db60*/  FMUL.FTZ R148, R108, R164.reuse ;  /* 0x000000a46c947220 */ /* 0x080fe20000410000 */
[-C--:B------:R-:W-:Y:S01]  /*1db70*/  FMUL.FTZ R149, R109, R164.reuse ;  /* 0x000000a46d957220 */ /* 0x080fe20000410000 */
[-C--:B------:R-:W-:Y:S01]  /*1db80*/  FMUL.FTZ R150, R110, R3.reuse ;  /* 0x000000036e967220 */ /* 0x080fe20000410000 */
[-C--:B------:R-:W-:Y:S01]  /*1db90*/  FMUL.FTZ R151, R111, R3.reuse ;  /* 0x000000036f977220 */ /* 0x080fe20000410000 */
[----:B---3--:R-:W-:Y:S01]  /*1dba0*/  HMMA.16816.F32 R96, R4, R144, R96 ;  /* 0x000000900460723c */ /* 0x008fe20000001860 */
[-C--:B------:R-:W-:Y:S01]  /*1dbb0*/  FMUL.FTZ R108, R112, R164.reuse ;  /* 0x000000a4706c7220 */ /* 0x080fe20000410000 */
[----:B------:R-:W-:Y:S01]  /*1dbc0*/  FMUL.FTZ R109, R113, R164 ;  /* 0x000000a4716d7220 */ /* 0x000fe20000410000 */
[-C--:B------:R-:W-:Y:S01]  /*1dbd0*/  FMUL.FTZ R110, R114, R3.reuse ;  /* 0x00000003726e7220 */ /* 0x080fe20000410000 */
[----:B------:R-:W-:-:S02]  /*1dbe0*/  FMUL.FTZ R111, R115, R3 ;  /* 0x00000003736f7220 */ /* 0x000fc40000410000 */
[C---:B------:R-:W-:Y:S01]  /*1dbf0*/  HMMA.16816.F32 R104, R4.reuse, R146, R104 ;  /* 0x000000920468723c */ /* 0x040fe20000001868 */
[----:B------:R-:W3:Y:S05]  /*1dc00*/  LDSM.16.MT88.4 R144, [R216+0x16000] ;  /* 0x01600000d890783b */ /* 0x000eea0000004200 */
[C---:B--2---:R-:W-:Y:S06]  /*1dc10*/  HMMA.16816.F32 R112, R4.reuse, R140, R148 ;  /* 0x0000008c0470723c */ /* 0x044fec0000001894 */
[C---:B------:R-:W-:Y:S01]  /*1dc20*/  HMMA.16816.F32 R108, R4.reuse, R142, R108 ;  /* 0x0000008e046c723c */ /* 0x040fe2000000186c */
[----:B------:R-:W2:Y:S01]  /*1dc30*/  LDSM.16.MT88.4 R140, [R220+0x10800] ;  /* 0x01080000dc8c783b */ /* 0x000ea20000004200 */
[----:B------:R-:W-:Y:S01]  /*1dc40*/  FFMA.FTZ R150, R176, R193, -R192 ;  /* 0x000000c1b0967223 */ /* 0x000fe200000108c0 */
[-C--:B------:R-:W-:Y:S01]  /*1dc50*/  FMUL.FTZ R149, R121, R164.reuse ;  /* 0x000000a479957220 */ /* 0x080fe20000410000 */
[-C--:B------:R-:W-:Y:S01]  /*1dc60*/  FMUL.FTZ R151, R123, R3.reuse ;  /* 0x000000037b977220 */ /* 0x080fe20000410000 */
[----:B------:R-:W-:Y:S01]  /*1dc70*/  FMUL.FTZ R121, R125, R164 ;  /* 0x000000a47d797220 */ /* 0x000fe20000410000 */
[----:B------:R-:W5:Y:S01]  /*1dc80*/  MUFU.EX2 R148, R150 ;  /* 0x0000009600947308 */ /* 0x000f620000000800 */
[----:B------:R-:W-:Y:S01]  /*1dc90*/  FMUL.FTZ R123, R127, R3 ;  /* 0x000000037f7b7220 */ /* 0x000fe20000410000 */
[----:B-1----:R-:W-:Y:S06]  /*1dca0*/  HMMA.16816.F32 R116, R4, R136, R116 ;  /* 0x000000880474723c */ /* 0x002fec0000001874 */
[----:B------:R1:W-:Y:S01]  /*1dcb0*/  MUFU.EX2 R176, R180 ;  /* 0x000000b400b07308 */ /* 0x0003e20000000800 */
[----:B----4-:R-:W-:-:S02]  /*1dcc0*/  F2FP.F16.F32.PACK_AB R136, R248, R199 ;  /* 0x000000c7f888723e */ /* 0x010fc400000000ff */
[----:B------:R-:W-:Y:S02]  /*1dcd0*/  F2FP.F16.F32.PACK_AB R137, R252, R251 ;  /* 0x000000fbfc89723e */ /* 0x000fe400000000ff */
[----:B-----5:R-:W-:Y:S01]  /*1dce0*/  MOV R182, R148 ;  /* 0x0000009400b67202 */ /* 0x020fe20000000f00 */
[-C--:B------:R-:W-:Y:S01]  /*1dcf0*/  FMUL.FTZ R148, R120, R164.reuse ;  /* 0x000000a478947220 */ /* 0x080fe20000410000 */
[-C--:B------:R-:W-:Y:S01]  /*1dd00*/  FMUL.FTZ R150, R122, R3.reuse ;  /* 0x000000037a967220 */ /* 0x080fe20000410000 */
[-C--:B------:R-:W-:Y:S01]  /*1dd10*/  FMUL.FTZ R120, R124, R164.reuse ;  /* 0x000000a47c787220 */ /* 0x080fe20000410000 */
[-C--:B------:R-:W-:Y:S01]  /*1dd20*/  FMUL.FTZ R122, R126, R3.reuse ;  /* 0x000000037e7a7220 */ /* 0x080fe20000410000 */
[----:B------:R-:W-:Y:S01]  /*1dd30*/  FFMA.FTZ R164, R247, R164, R188 ;  /* 0x000000a4f7a47223 */ /* 0x000fe200000100bc */
[----:B------:R-:W-:Y:S01]  /*1dd40*/  FFMA.FTZ R3, R245, R3, R170 ;  /* 0x00000003f5037223 */ /* 0x000fe200000100aa */
[----:B-1----:R-:W-:Y:S02]  /*1dd50*/  MOV R180, R178 ;  /* 0x000000b200b47202 */ /* 0x002fe40000000f00 */
[----:B------:R-:W-:Y:S01]  /*1dd60*/  HMMA.16816.F32 R124, R4, R138, R148 ;  /* 0x0000008a047c723c */ /* 0x000fe20000001894 */
[----:B------:R-:W1:Y:S01]  /*1dd70*/  LDSM.16.MT88.4 R148, [R220+0x12800] ;  /* 0x01280000dc94783b */ /* 0x000e620000004200 */
[----:B------:R-:W-:Y:S01]  /*1dd80*/  FADD.FTZ R171, R171, R164 ;  /* 0x000000a4abab7221 */ /* 0x000fe20000010000 */
[----:B------:R-:W-:Y:S01]  /*1dd90*/  FADD.FTZ R3, R2, R3 ;  /* 0x0000000302037221 */ /* 0x000fe20000010000 */
[----:B------:R-:W-:-:S02]  /*1dda0*/  MOV R164, R186 ;  /* 0x000000ba00a47202 */ /* 0x000fc40000000f00 */
[C---:B---3--:R-:W-:Y:S01]  /*1ddb0*/  HMMA.16816.F32 R120, R4.reuse, R144, R120 ;  /* 0x000000900478723c */ /* 0x048fe20000001878 */
[----:B------:R-:W-:Y:S01]  /*1ddc0*/  F2FP.F16.F32.PACK_AB R138, R249, R250 ;  /* 0x000000faf98a723e */ /* 0x000fe200000000ff */
[----:B------:R-:W-:Y:S01]  /*1ddd0*/  FADD.FTZ R184, R184, R171 ;  /* 0x000000abb8b87221 */ /* 0x000fe20000010000 */
[----:B------:R-:W-:Y:S01]  /*1dde0*/  F2FP.F16.F32.PACK_AB R139, R178, R182 ;  /* 0x000000b6b28b723e */ /* 0x000fe200000000ff */
[----:B------:R-:W-:Y:S02]  /*1ddf0*/  FADD.FTZ R0, R0, R3 ;  /* 0x0000000300007221 */ /* 0x000fe40000010000 */
[----:B------:R-:W-:Y:S01]  /*1de00*/  HMMA.16816.F32 R4, R4, R146, R128 ;  /* 0x000000920404723c */ /* 0x000fe20000001880 */
[----:B------:R-:W3:Y:S01]  /*1de10*/  LDSM.16.MT88.4 R144, [R218+0x12800] ;  /* 0x01280000da90783b */ /* 0x000ee20000004200 */
[----:B------:R-:W-:Y:S01]  /*1de20*/  FADD.FTZ R184, R165, R184 ;  /* 0x000000b8a5b87221 */ /* 0x000fe20000010000 */
[----:B------:R-:W-:Y:S02]  /*1de30*/  FADD.FTZ R0, R187, R0 ;  /* 0x00000000bb007221 */ /* 0x000fe40000010000 */
[----:B------:R-:W-:Y:S01]  /*1de40*/  LDSM.16.MT88.4 R128, [R216+0x12800] ;  /* 0x01280000d880783b */ /* 0x000fe20000004200 */
[----:B--2---:R-:W-:Y:S01]  /*1de50*/  HMMA.16816.F32 R12, R136, R140, R12 ;  /* 0x0000008c880c723c */ /* 0x004fe2000000180c */
[----:B------:R-:W-:Y:S01]  /*1de60*/  FADD.FTZ R3, R199, R184 ;  /* 0x000000b8c7037221 */ /* 0x000fe20000010000 */
[----:B------:R-:W-:-:S03]  /*1de70*/  FADD.FTZ R251, R251, R0 ;  /* 0x00000000fbfb7221 */ /* 0x000fc60000010000 */
[----:B------:R-:W-:Y:S01]  /*1de80*/  FADD.FTZ R3, R248, R3 ;  /* 0x00000003f8037221 */ /* 0x000fe20000010000 */
[C---:B------:R-:W-:Y:S01]  /*1de90*/  HMMA.16816.F32 R8, R136.reuse, R142, R8 ;  /* 0x0000008e8808723c */ /* 0x040fe20000001808 */
[----:B------:R-:W2:Y:S01]  /*1dea0*/  LDSM.16.MT88.4 R140, [R217+0x12800] ;  /* 0x01280000d98c783b */ /* 0x000ea20000004200 */
[----:B------:R-:W-:Y:S01]  /*1deb0*/  FADD.FTZ R252, R252, R251 ;  /* 0x000000fbfcfc7221 */ /* 0x000fe20000010000 */
[----:B------:R-:W-:Y:S01]  /*1dec0*/  FADD.FTZ R250, R250, R3 ;  /* 0x00000003fafa7221 */ /* 0x000fe20000010000 */
[----:B------:R-:W-:Y:S02]  /*1ded0*/  MOV R3, R185 ;  /* 0x000000b900037202 */ /* 0x000fe40000000f00 */
[----:B------:R-:W-:Y:S01]  /*1dee0*/  HMMA.16816.F32 R132, R136, R152, R132 ;  /* 0x000000988884723c */ /* 0x000fe20000001884 */
[----:B------:R-:W-:-:S05]  /*1def0*/  FADD.FTZ R249, R249, R250 ;  /* 0x000000faf9f97221 */ /* 0x000fca0000010000 */
        /* <DEDUP_REMOVED lines=16> */
[----:B------:R-:W-:Y:S05]  /*1e000*/  LDSM.16.MT88.4 R148, [R218+0x16800] ;  /* 0x01680000da94783b */ /* 0x000fea0000004200 */
[C---:B---3--:R-:W-:Y:S06]  /*1e010*/  HMMA.16816.F32 R84, R136.reuse, R144, R84 ;  /* 0x000000908854723c */ /* 0x048fec0000001854 */
[C---:B------:R-:W-:Y:S01]  /*1e020*/  HMMA.16816.F32 R92, R136.reuse, R146, R92 ;  /* 0x00000092885c723c */ /* 0x040fe2000000185c */
[----:B------:R-:W1:Y:S05]  /*1e030*/  LDSM.16.MT88.4 R144, [R217+0x16800] ;  /* 0x01680000d990783b */ /* 0x000e6a0000004200 */
[C---:B--2---:R-:W-:Y:S06]  /*1e040*/  HMMA.16816.F32 R88, R136.reuse, R140, R88 ;  /* 0x0000008c8858723c */ /* 0x044fec0000001858 */
[C---:B------:R-:W-:Y:S01]  /*1e050*/  HMMA.16816.F32 R100, R136.reuse, R142, R100 ;  /* 0x0000008e8864723c */ /* 0x040fe20000001864 */
[----:B------:R-:W2:Y:S05]  /*1e060*/  LDSM.16.MT88.4 R140, [R216+0x16800] ;  /* 0x01680000d88c783b */ /* 0x000eaa0000004200 */
[C---:B------:R-:W-:Y:S01]  /*1e070*/  HMMA.16816.F32 R72, R136.reuse, R152, R72 ;  /* 0x000000988848723c */ /* 0x040fe20000001848 */
[----:B------:R-:W-:Y:S05]  /*1e080*/  MUFU.EX2 R152, R174 ;  /* 0x000000ae00987308 */ /* 0x000fea0000000800 */
[C---:B------:R-:W-:Y:S03]  /*1e090*/  HMMA.16816.F32 R28, R136.reuse, R156, R28 ;  /* 0x0000009c881c723c */ /* 0x040fe6000000181c */
[----:B------:R-:W-:Y:S03]  /*1e0a0*/  MUFU.EX2 R153, R172 ;  /* 0x000000ac00997308 */ /* 0x000fe60000000800 */
[C---:B------:R-:W-:Y:S01]  /*1e0b0*/  HMMA.16816.F32 R24, R136.reuse, R158, R24 ;  /* 0x0000009e8818723c */ /* 0x040fe20000001818 */
[----:B------:R-:W3:Y:S05]  /*1e0c0*/  LDSM.16.MT88.4 R156, [R220+0x11000] ;  /* 0x01100000dc9c783b */ /* 0x000eea0000004200 */
[C---:B------:R-:W-:Y:S01]  /*1e0d0*/  HMMA.16816.F32 R68, R136.reuse, R154, R68 ;  /* 0x0000009a8844723c */ /* 0x040fe20000001844 */
[----:B------:R-:W5:Y:S05]  /*1e0e0*/  MUFU.EX2 R154, R177 ;  /* 0x000000b1009a7308 */ /* 0x000f6a0000000800 */
[C---:B----4-:R-:W-:Y:S03]  /*1e0f0*/  HMMA.16816.F32 R96, R136.reuse, R128, R96 ;  /* 0x000000808860723c */ /* 0x050fe60000001860 */
[----:B------:R4:W-:Y:S03]  /*1e100*/  MUFU.EX2 R155, R181 ;  /* 0x000000b5009b7308 */ /* 0x0009e60000000800 */
[C---:B-1----:R-:W-:Y:S05]  /*1e110*/  HMMA.16816.F32 R116, R136.reuse, R144, R116 ;  /* 0x000000908874723c */ /* 0x042fea0000001874 */
[----:B------:R-:W1:Y:S01]  /*1e120*/  MUFU.EX2 R129, R173 ;  /* 0x000000ad00817308 */ /* 0x000e620000000800 */
[----:B------:R-:W-:Y:S01]  /*1e130*/  HMMA.16816.F32 R124, R136, R146, R124 ;  /* 0x00000092887c723c */ /* 0x000fe2000000187c */
[----:B-----5:R-:W-:-:S05]  /*1e140*/  MOV R144, R154 ;  /* 0x0000009a00907202 */ /* 0x020fca0000000f00 */
[C---:B------:R-:W-:Y:S01]  /*1e150*/  HMMA.16816.F32 R104, R136.reuse, R130, R104 ;  /* 0x000000828868723c */ /* 0x040fe20000001868 */
[----:B------:R-:W5:Y:S01]  /*1e160*/  MUFU.EX2 R128, R175 ;  /* 0x000000af00807308 */ /* 0x000f620000000800 */
[----:B----4-:R-:W-:Y:S02]  /*1e170*/  MOV R181, R152 ;  /* 0x0000009800b57202 */ /* 0x010fe40000000f00 */
[----:B------:R-:W-:Y:S02]  /*1e180*/  MOV R146, R153 ;  /* 0x0000009900927202 */ /* 0x000fe40000000f00 */
[----:B------:R-:W-:Y:S02]  /*1e190*/  HMMA.16816.F32 R112, R136, R148, R112 ;  /* 0x000000948870723c */ /* 0x000fe40000001870 */
[----:B------:R-:W-:Y:S01]  /*1e1a0*/  F2FP.F16.F32.PACK_AB R130, R144, R146 ;  /* 0x000000929082723e */ /* 0x000fe200000000ff */
[----:B------:R4:W3:Y:S01]  /*1e1b0*/  MUFU.EX2 R152, R183 ;  /* 0x000000b700987308 */ /* 0x0008e20000000800 */
[----:B-1----:R-:W-:-:S02]  /*1e1c0*/  MOV R145, R129 ;  /* 0x0000008100917202 */ /* 0x002fc40000000f00 */
[----:B------:R-:W-:Y:S01]  /*1e1d0*/  HMMA.16816.F32 R108, R136, R150, R108 ;  /* 0x00000096886c723c */ /* 0x000fe2000000186c */
[----:B------:R-:W1:Y:S01]  /*1e1e0*/  LDSM.16.MT88.4 R148, [R218+0x11000] ;  /* 0x01100000da94783b */ /* 0x000e620000004200 */
[----:B-----5:R-:W-:-:S04]  /*1e1f0*/  MOV R147, R128 ;  /* 0x0000008000937202 */ /* 0x020fc80000000f00 */
[----:B--2---:R-:W-:Y:S01]  /*1e200*/  HMMA.16816.F32 R120, R136, R140, R120 ;  /* 0x0000008c8878723c */ /* 0x004fe20000001878 */
[----:B------:R-:W-:Y:S01]  /*1e210*/  F2FP.F16.F32.PACK_AB R128, R181, R176 ;  /* 0x000000b0b580723e */ /* 0x000fe200000000ff */
[----:B------:R-:W-:Y:S01]  /*1e220*/  LDSM.16.MT88.4 R172, [R220+0x13000] ;  /* 0x01300000dcac783b */ /* 0x000fe20000004200 */
[----:B------:R-:W-:-:S03]  /*1e230*/  F2FP.F16.F32.PACK_AB R131, R147, R145 ;  /* 0x000000919383723e */ /* 0x000fc600000000ff */
[C---:B------:R-:W-:Y:S01]  /*1e240*/  HMMA.16816.F32 R4, R136.reuse, R142, R4 ;  /* 0x0000008e8804723c */ /* 0x040fe20000001804 */
[----:B----4-:R-:W-:Y:S01]  /*1e250*/  MOV R183, R155 ;  /* 0x0000009b00b77202 */ /* 0x010fe20000000f00 */
[----:B------:R-:W2:Y:S03]  /*1e260*/  LDSM.16.MT88.4 R140, [R217+0x11000] ;  /* 0x01100000d98c783b */ /* 0x000ea60000004200 */
[----:B---3--:R-:W-:Y:S01]  /*1e270*/  F2FP.F16.F32.PACK_AB R129, R152, R183 ;  /* 0x000000b79881723e */ /* 0x008fe200000000ff */
[C---:B------:R-:W-:Y:S06]  /*1e280*/  HMMA.16816.F32 R20, R136.reuse, R160, R20 ;  /* 0x000000a08814723c */ /* 0x040fec0000001814 */
[----:B------:R-:W-:Y:S06]  /*1e290*/  HMMA.16816.F32 R16, R136, R162, R16 ;  /* 0x000000a28810723c */ /* 0x000fec0000001810 */
[----:B------:R-:W-:Y:S01]  /*1e2a0*/  HMMA.16816.F32 R160, R128, R156, R12 ;  /* 0x0000009c80a0723c */ /* 0x000fe2000000180c */
[----:B------:R-:W-:Y:S01]  /*1e2b0*/  MOV R139, R176 ;  /* 0x000000b0008b7202 */ /* 0x000fe20000000f00 */
[----:B------:R-:W-:Y:S01]  /*1e2c0*/  LDSM.16.MT88.4 R12, [R218+0x13000] ;  /* 0x01300000da0c783b */ /* 0x000fe20000004200 */
[----:B------:R-:W-:-:S03]  /*1e2d0*/  MOV R138, R152 ;  /* 0x00000098008a7202 */ /* 0x000fc60000000f00 */
[----:B------:R-:W3:Y:S01]  /*1e2e0*/  LDSM.16.MT88.4 R176, [R216+0x11000] ;  /* 0x01100000d8b0783b */ /* 0x000ee20000004200 */
[C---:B------:R-:W-:Y:S03]  /*1e2f0*/  HMMA.16816.F32 R156, R128.reuse, R158, R8 ;  /* 0x0000009e809c723c */ /* 0x040fe60000001808 */
[----:B------:R-:W-:Y:S03]  /*1e300*/  LDSM.16.MT88.4 R8, [R217+0x13000] ;  /* 0x01300000d908783b */ /* 0x000fe60000004200 */
[C---:B-1----:R-:W-:Y:S06]  /*1e310*/  HMMA.16816.F32 R152, R128.reuse, R148, R20 ;  /* 0x000000948098723c */ /* 0x042fec0000001814 */
[----:B------:R-:W-:Y:S01]  /*1e320*/  HMMA.16816.F32 R148, R128, R150, R16 ;  /* 0x000000968094723c */ /* 0x000fe20000001810 */
[----:B------:R-:W-:Y:S01]  /*1e330*/  MOV R20, R146 ;  /* 0x0000009200147202 */ /* 0x000fe20000000f00 */
[----:B------:R-:W1:Y:S01]  /*1e340*/  LDSM.16.MT88.4 R16, [R216+0x13000] ;  /* 0x01300000d810783b */ /* 0x000e620000004200 */
[----:B------:R-:W-:-:S02]  /*1e350*/  MOV R21, R147 ;  /* 0x0000009300157202 */ /* 0x000fc40000000f00 */
[----:B------:R-:W-:Y:S02]  /*1e360*/  MOV R22, R144 ;  /* 0x0000009000167202 */ /* 0x000fe40000000f00 */
[----:B------:R-:W-:Y:S02]  /*1e370*/  MOV R23, R145 ;  /* 0x0000009100177202 */ /* 0x000fe40000000f00 */
[C---:B--2---:R-:W-:Y:S06]  /*1e380*/  HMMA.16816.F32 R144, R128.reuse, R140, R28 ;  /* 0x0000008c8090723c */ /* 0x044fec000000181c */
[----:B------:R-:W-:Y:S01]  /*1e390*/  HMMA.16816.F32 R140, R128, R142, R24 ;  /* 0x0000008e808c723c */ /* 0x000fe20000001818 */
[----:B------:R-:W-:-:S02]  /*1e3a0*/  MOV R28, R138 ;  /* 0x0000008a001c7202 */ /* 0x000fc40000000f00 */
[----:B------:R-:W-:Y:S02]  /*1e3b0*/  MOV R29, R139 ;  /* 0x0000008b001d7202 */ /* 0x000fe40000000f00 */
[----:B------:R-:W-:Y:S02]  /*1e3c0*/  MOV R30, R183 ;  /* 0x000000b7001e7202 */ /* 0x000fe40000000f00 */
[----:B------:R-:W-:Y:S02]  /*1e3d0*/  MOV R26, R180 ;  /* 0x000000b4001a7202 */ /* 0x000fe40000000f00 */
[----:B------:R-:W-:Y:S02]  /*1e3e0*/  MOV R27, R182 ;  /* 0x000000b6001b7202 */ /* 0x000fe40000000f00 */
[----:B------:R-:W-:Y:S01]  /*1e3f0*/  MOV R31, R181 ;  /* 0x000000b5001f7202 */ /* 0x000fe20000000f00 */
[C---:B---3--:R-:W-:Y:S06]  /*1e400*/  HMMA.16816.F32 R136, R128.reuse, R176, R132 ;  /* 0x000000b08088723c */ /* 0x048fec0000001884 */
[C---:B------:R-:W-:Y:S06]  /*1e410*/  HMMA.16816.F32 R132, R128.reuse, R178, R32 ;  /* 0x000000b28084723c */ /* 0x040fec0000001820 */
[C---:B------:R-:W-:Y:S06]  /*1e420*/  HMMA.16816.F32 R176, R128.reuse, R12, R48 ;  /* 0x0000000c80b0723c */ /* 0x040fec0000001830 */
[----:B------:R-:W-:Y:S01]  /*1e430*/  HMMA.16816.F32 R180, R128, R172, R40 ;  /* 0x000000ac80b4723c */ /* 0x000fe20000001828 */
[----:B------:R-:W-:-:S02]  /*1e440*/  MOV R12, R26 ;  /* 0x0000001a000c7202 */ /* 0x000fc40000000f00 */
[----:B------:R-:W-:Y:S02]  /*1e450*/  MOV R13, R27 ;  /* 0x0000001b000d7202 */ /* 0x000fe40000000f00 */
[----:B------:R-:W2:Y:S01]  /*1e460*/  LDSM.16.MT88.4 R24, [R220+0x15000] ;  /* 0x01500000dc18783b */ /* 0x000ea20000004200 */
[C---:B------:R-:W-:Y:S03]  /*1e470*/  HMMA.16816.F32 R40, R128.reuse, R174, R36 ;  /* 0x000000ae8028723c */ /* 0x040fe60000001824 */
[----:B------:R-:W3:Y:S03]  /*1e480*/  LDSM.16.MT88.4 R36, [R218+0x15000] ;  /* 0x01500000da24783b */ /* 0x000ee60000004200 */
        /* <DEDUP_REMOVED lines=10> */
[----:B------:R-:W-:Y:S01]  /*1e530*/  MOV R63, R29 ;  /* 0x0000001d003f7202 */ /* 0x000fe20000000f00 */
[C---:B------:R-:W-:Y:S01]  /*1e540*/  HMMA.16816.F32 R172, R128.reuse, R8, R56 ;  /* 0x0000000880ac723c */ /* 0x040fe20000001838 */
[----:B------:R-:W-:Y:S01]  /*1e550*/  MOV R62, R30 ;  /* 0x0000001e003e7202 */ /* 0x000fe20000000f00 */
[--C-:B------:R-:W-:Y:S01]  /*1e560*/  FFMA.FTZ R60, R196, R193, -R246.reuse ;  /* 0x000000c1c43c7223 */ /* 0x100fe200000108f6 */
[----:B------:R-:W-:Y:S01]  /*1e570*/  MOV R61, R31 ;  /* 0x0000001f003d7202 */ /* 0x000fe20000000f00 */
[-C--:B------:R-:W-:Y:S01]  /*1e580*/  FFMA.FTZ R196, R194, R193.reuse, -R246 ;  /* 0x000000c1c2c47223 */ /* 0x080fe200000108f6 */
[----:B------:R-:W-:Y:S01]  /*1e590*/  FFMA.FTZ R246, R191, R193, -R192 ;  /* 0x000000c1bff67223 */ /* 0x000fe200000108c0 */
[C---:B------:R-:W-:Y:S01]  /*1e5a0*/  HMMA.16816.F32 R56, R128.reuse, R10, R52 ;  /* 0x0000000a8038723c */ /* 0x040fe20000001834 */
[----:B------:R-:W4:Y:S01]  /*1e5b0*/  LDSM.16.MT88.4 R8, [R217+0x17000] ;  /* 0x01700000d908783b */ /* 0x000f220000004200 */
[----:B------:R5:W-:Y:S03]  /*1e5c0*/  MUFU.EX2 R194, R60 ;  /* 0x0000003c00c27308 */ /* 0x000be60000000800 */
[----:B------:R-:W-:Y:S01]  /*1e5d0*/  LDSM.16.MT88.4 R52, [R218+0x17000] ;  /* 0x01700000da34783b */ /* 0x000fe20000004200 */
[C---:B--2---:R-:W-:Y:S04]  /*1e5e0*/  HMMA.16816.F32 R28, R128.reuse, R24, R72 ;  /* 0x00000018801c723c */ /* 0x044fe80000001848 */
[----:B------:R-:W-:Y:S02]  /*1e5f0*/  MUFU.EX2 R196, R196 ;  /* 0x000000c400c47308 */ /* 0x000fe40000000800 */
[C---:B------:R-:W-:Y:S06]  /*1e600*/  HMMA.16816.F32 R72, R128.reuse, R26, R68 ;  /* 0x0000001a8048723c */ /* 0x040fec0000001844 */
[----:B------:R-:W2:Y:S01]  /*1e610*/  MUFU.EX2 R246, R246 ;  /* 0x000000f600f67308 */ /* 0x000ea20000000800 */
[----:B---3--:R-:W-:Y:S01]  /*1e620*/  HMMA.16816.F32 R24, R128, R36, R80 ;  /* 0x000000248018723c */ /* 0x008fe20000001850 */
[----:B------:R-:W-:-:S02]  /*1e630*/  MOV R71, R15 ;  /* 0x0000000f00477202 */ /* 0x000fc40000000f00 */
[----:B------:R-:W-:Y:S02]  /*1e640*/  MOV R69, R12 ;  /* 0x0000000c00457202 */ /* 0x000fe40000000f00 */
[----:B------:R-:W-:Y:S01]  /*1e650*/  MOV R68, R13 ;  /* 0x0000000d00447202 */ /* 0x000fe20000000f00 */
[----:B------:R-:W-:Y:S01]  /*1e660*/  HMMA.16816.F32 R80, R128, R38, R76 ;  /* 0x000000268050723c */ /* 0x000fe2000000184c */
[----:B------:R-:W3:Y:S01]  /*1e670*/  LDSM.16.MT88.4 R12, [R220+0x17000] ;  /* 0x01700000dc0c783b */ /* 0x000ee20000004200 */
[----:B------:R-:W-:-:S03]  /*1e680*/  MOV R70, R44 ;  /* 0x0000002c00467202 */ /* 0x000fc60000000f00 */
[----:B------:R-:W2:Y:S02]  /*1e690*/  LDSM.16.MT88.4 R36, [R216+0x17000] ;  /* 0x01700000d824783b */ /* 0x000ea40000004200 */
[----:B------:R-:W-:Y:S01]  /*1e6a0*/  MOV R77, R45 ;  /* 0x0000002d004d7202 */ /* 0x000fe20000000f00 */
[C---:B-1----:R-:W-:Y:S01]  /*1e6b0*/  HMMA.16816.F32 R84, R128.reuse, R20, R84 ;  /* 0x000000148054723c */ /* 0x042fe20000001854 */
[----:B------:R-:W-:Y:S02]  /*1e6c0*/  MOV R78, R46 ;  /* 0x0000002e004e7202 */ /* 0x000fe40000000f00 */
[----:B------:R-:W-:Y:S02]  /*1e6d0*/  MOV R79, R47 ;  /* 0x0000002f004f7202 */ /* 0x000fe40000000f00 */
[----:B------:R-:W1:Y:S01]  /*1e6e0*/  LDSM.16.MT88.4 R44, [R220+0x11800] ;  /* 0x01180000dc2c783b */ /* 0x000e620000004200 */
[----:B------:R-:W-:Y:S01]  /*1e6f0*/  HMMA.16816.F32 R20, R128, R22, R92 ;  /* 0x000000168014723c */ /* 0x000fe2000000185c */
[----:B------:R-:W-:-:S02]  /*1e700*/  MOV R192, R78 ;  /* 0x0000004e00c07202 */ /* 0x000fc40000000f00 */
[----:B------:R-:W-:Y:S02]  /*1e710*/  MOV R193, R79 ;  /* 0x0000004f00c17202 */ /* 0x000fe40000000f00 */
[----:B------:R-:W-:Y:S01]  /*1e720*/  MOV R78, R61 ;  /* 0x0000003d004e7202 */ /* 0x000fe20000000f00 */
[C---:B------:R-:W-:Y:S01]  /*1e730*/  HMMA.16816.F32 R92, R128.reuse, R16, R88 ;  /* 0x00000010805c723c */ /* 0x040fe20000001858 */
[----:B------:R-:W-:Y:S02]  /*1e740*/  MOV R79, R62 ;  /* 0x0000003e004f7202 */ /* 0x000fe40000000f00 */
[----:B------:R-:W-:Y:S02]  /*1e750*/  MOV R191, R77 ;  /* 0x0000004d00bf7202 */ /* 0x000fe40000000f00 */
[----:B------:R-:W-:Y:S01]  /*1e760*/  MOV R76, R70 ;  /* 0x00000046004c7202 */ /* 0x000fe20000000f00 */
[----:B------:R-:W-:Y:S01]  /*1e770*/  HMMA.16816.F32 R16, R128, R18, R100 ;  /* 0x000000128010723c */ /* 0x000fe20000001864 */
[----:B------:R-:W-:-:S02]  /*1e780*/  MOV R89, R63 ;  /* 0x0000003f00597202 */ /* 0x000fc40000000f00 */
[----:B-----5:R-:W-:Y:S01]  /*1e790*/  LDSM.16.MT88.4 R60, [R217+0x11800] ;  /* 0x01180000d93c783b */ /* 0x020fe20000004200 */
[----:B------:R-:W-:Y:S02]  /*1e7a0*/  MOV R77, R71 ;  /* 0x00000047004d7202 */ /* 0x000fe40000000f00 */
[C---:B----4-:R-:W-:Y:S01]  /*1e7b0*/  HMMA.16816.F32 R116, R128.reuse, R8, R116 ;  /* 0x000000088074723c */ /* 0x050fe20000001874 */
[----:B------:R-:W-:Y:S02]  /*1e7c0*/  MOV R91, R68 ;  /* 0x00000044005b7202 */ /* 0x000fe40000000f00 */
[----:B------:R-:W-:Y:S02]  /*1e7d0*/  MOV R90, R69 ;  /* 0x00000045005a7202 */ /* 0x000fe40000000f00 */
[----:B------:R-:W-:Y:S01]  /*1e7e0*/  LDSM.16.MT88.4 R68, [R216+0x13800] ;  /* 0x01380000d844783b */ /* 0x000fe20000004200 */
[C---:B------:R-:W-:Y:S06]  /*1e7f0*/  HMMA.16816.F32 R8, R128.reuse, R10, R124 ;  /* 0x0000000a8008723c */ /* 0x040fec000000187c */
[C---:B---3--:R-:W-:Y:S01]  /*1e800*/  HMMA.16816.F32 R100, R128.reuse, R12, R96 ;  /* 0x0000000c8064723c */ /* 0x048fe20000001860 */
[----:B------:R-:W-:Y:S05]  /*1e810*/  LDSM.16.MT88.4 R96, [R216+0x15800] ;  /* 0x01580000d860783b */ /* 0x000fea0000004200 */
[C---:B------:R-:W-:Y:S06]  /*1e820*/  HMMA.16816.F32 R104, R128.reuse, R14, R104 ;  /* 0x0000000e8068723c */ /* 0x040fec0000001868 */
[C---:B------:R-:W-:Y:S06]  /*1e830*/  HMMA.16816.F32 R12, R128.reuse, R52, R112 ;  /* 0x00000034800c723c */ /* 0x040fec0000001870 */
[C---:B------:R-:W-:Y:S01]  /*1e840*/  HMMA.16816.F32 R112, R128.reuse, R54, R108 ;  /* 0x000000368070723c */ /* 0x040fe2000000186c */
[----:B------:R-:W3:Y:S04]  /*1e850*/  LDSM.16.MT88.4 R52, [R218+0x11800] ;  /* 0x01180000da34783b */ /* 0x000ee80000004200 */
[----:B------:R-:W-:Y:S01]  /*1e860*/  LDSM.16.MT88.4 R108, [R218+0x15800] ;  /* 0x01580000da6c783b */ /* 0x000fe20000004200 */
[C---:B--2---:R-:W-:Y:S03]  /*1e870*/  HMMA.16816.F32 R124, R128.reuse, R36, R120 ;  /* 0x00000024807c723c */ /* 0x044fe60000001878 */
[----:B------:R-:W-:Y:S03]  /*1e880*/  LDSM.16.MT88.4 R120, [R217+0x17800] ;  /* 0x01780000d978783b */ /* 0x000fe60000004200 */
        /* <DEDUP_REMOVED lines=14> */
[----:B------:R-:W4:Y:S05]  /*1e970*/  LDSM.16.MT88.4 R60, [R217+0x13800] ;  /* 0x01380000d93c783b */ /* 0x000f2a0000004200 */
[C---:B--2---:R-:W-:Y:S06]  /*1e980*/  HMMA.16816.F32 R136, R128.reuse, R36, R136 ;  /* 0x000000248088723c */ /* 0x044fec0000001888 */
[C---:B------:R-:W-:Y:S06]  /*1e990*/  HMMA.16816.F32 R132, R128.reuse, R38, R132 ;  /* 0x000000268084723c */ /* 0x040fec0000001884 */
[C---:B-1----:R-:W-:Y:S06]  /*1e9a0*/  HMMA.16816.F32 R36, R128.reuse, R44, R180 ;  /* 0x0000002c8024723c */ /* 0x042fec00000018b4 */
[----:B------:R-:W-:Y:S01]  /*1e9b0*/  HMMA.16816.F32 R40, R128, R46, R40 ;  /* 0x0000002e8028723c */ /* 0x000fe20000001828 */
[----:B------:R-:W-:-:S02]  /*1e9c0*/  MOV R183, R76 ;  /* 0x0000004c00b77202 */ /* 0x000fc40000000f00 */
[----:B------:R-:W-:Y:S02]  /*1e9d0*/  MOV R182, R77 ;  /* 0x0000004d00b67202 */ /* 0x000fe40000000f00 */
[----:B------:R-:W-:Y:S01]  /*1e9e0*/  MOV R181, R78 ;  /* 0x0000004e00b57202 */ /* 0x000fe20000000f00 */
[C---:B---3--:R-:W-:Y:S01]  /*1e9f0*/  HMMA.16816.F32 R44, R128.reuse, R52, R176 ;  /* 0x00000034802c723c */ /* 0x048fe200000018b0 */
[----:B------:R-:W-:Y:S02]  /*1ea00*/  MOV R180, R79 ;  /* 0x0000004f00b47202 */ /* 0x000fe40000000f00 */
[----:B------:R-:W1:Y:S03]  /*1ea10*/  LDSM.16.MT88.4 R76, [R220+0x15800] ;  /* 0x01580000dc4c783b */ /* 0x000e660000004200 */
[----:B------:R-:W-:Y:S01]  /*1ea20*/  HMMA.16816.F32 R48, R128, R54, R48 ;  /* 0x000000368030723c */ /* 0x000fe20000001830 */
[----:B------:R-:W-:-:S02]  /*1ea30*/  MOV R179, R89 ;  /* 0x0000005900b37202 */ /* 0x000fc40000000f00 */
[----:B------:R-:W-:Y:S02]  /*1ea40*/  MOV R178, R90 ;  /* 0x0000005a00b27202 */ /* 0x000fe40000000f00 */
[----:B------:R-:W-:Y:S01]  /*1ea50*/  MOV R177, R91 ;  /* 0x0000005b00b17202 */ /* 0x000fe20000000f00 */
[C---:B----4-:R-:W-:Y:S01]  /*1ea60*/  HMMA.16816.F32 R52, R128.reuse, R60, R172 ;  /* 0x0000003c8034723c */ /* 0x050fe200000018ac */
[----:B------:R-:W2:Y:S01]  /*1ea70*/  LDSM.16.MT88.4 R88, [R217+0x15800] ;  /* 0x01580000d958783b */ /* 0x000ea20000004200 */
[----:B------:R-:W-:Y:S02]  /*1ea80*/  FADD.FTZ R249, R179, R249 ;  /* 0x000000f9b3f97221 */ /* 0x000fe40000010000 */
[----:B------:R-:W-:Y:S02]  /*1ea90*/  FADD.FTZ R0, R177, R252 ;  /* 0x000000fcb1007221 */ /* 0x000fe40000010000 */
[----:B------:R-:W-:Y:S02]  /*1eaa0*/  HMMA.16816.F32 R56, R128, R62, R56 ;  /* 0x0000003e8038723c */ /* 0x000fe40000001838 */
[----:B------:R-:W-:-:S04]  /*1eab0*/  FADD.FTZ R0, R178, R0 ;  /* 0x00000000b2007221 */ /* 0x000fc80000010000 */
[----:B------:R-:W-:Y:S01]  /*1eac0*/  HMMA.16816.F32 R60, R128, R68, R32 ;  /* 0x00000044803c723c */ /* 0x000fe20000001820 */
[----:B------:R-:W-:Y:S01]  /*1ead0*/  FADD.FTZ R2, R180, R0 ;  /* 0x00000000b4027221 */ /* 0x000fe20000010000 */
[----:B------:R-:W-:-:S03]  /*1eae0*/  FADD.FTZ R0, R181, R249 ;  /* 0x000000f9b5007221 */ /* 0x000fc60000010000 */
        /* <DEDUP_REMOVED lines=10> */
[----:B------:R-:W-:Y:S01]  /*1eb90*/  LDSM.16.MT88.4 R16, [R216+0x17800] ;  /* 0x01780000d810783b */ /* 0x000fe20000004200 */
[----:B------:R-:W-:Y:S01]  /*1eba0*/  FADD.FTZ R197, R198, R197 ;  /* 0x000000c5c6c57221 */ /* 0x000fe20000010000 */
[----:B------:R-:W-:-:S03]  /*1ebb0*/  FADD.FTZ R195, R246, R195 ;  /* 0x000000c3f6c37221 */ /* 0x000fc60000010000 */
[----:B-1----:R-:W-:Y:S01]  /*1ebc0*/  HMMA.16816.F32 R68, R128, R76, R28 ;  /* 0x0000004c8044723c */ /* 0x002fe2000000181c */
[----:B------:R-:W1:Y:S01]  /*1ebd0*/  LDSM.16.MT88.4 R28, [R220+0x17800] ;  /* 0x01780000dc1c783b */ /* 0x000e620000004200 */
[----:B------:R-:W-:Y:S01]  /*1ebe0*/  FADD.FTZ R197, R194, R197 ;  /* 0x000000c5c2c57221 */ /* 0x000fe20000010000 */
[----:B------:R-:W-:-:S03]  /*1ebf0*/  FADD.FTZ R190, R190, R195 ;  /* 0x000000c3bebe7221 */ /* 0x000fc60000010000 */
[----:B------:R-:W-:Y:S01]  /*1ec00*/  HMMA.16816.F32 R72, R128, R78, R72 ;  /* 0x0000004e8048723c */ /* 0x000fe20000001848 */
[----:B------:R-:W-:Y:S01]  /*1ec10*/  FADD.FTZ R247, R196, R197 ;  /* 0x000000c5c4f77221 */ /* 0x000fe20000010000 */
[----:B------:R-:W-:-:S04]  /*1ec20*/  FADD.FTZ R245, R189, R190 ;  /* 0x000000bebdf57221 */ /* 0x000fc80000010000 */
[C---:B------:R-:W-:Y:S01]  /*1ec30*/  HMMA.16816.F32 R76, R128.reuse, R108, R24 ;  /* 0x0000006c804c723c */ /* 0x040fe20000001818 */
[----:B------:R-:W3:Y:S05]  /*1ec40*/  LDSM.16.MT88.4 R24, [R218+0x17800] ;  /* 0x01780000da18783b */ /* 0x000eea0000004200 */
[C---:B------:R-:W-:Y:S06]  /*1ec50*/  HMMA.16816.F32 R80, R128.reuse, R110, R80 ;  /* 0x0000006e8050723c */ /* 0x040fec0000001850 */
[C---:B--2---:R-:W-:Y:S06]  /*1ec60*/  HMMA.16816.F32 R84, R128.reuse, R88, R84 ;  /* 0x000000588054723c */ /* 0x044fec0000001854 */
[C---:B------:R-:W-:Y:S06]  /*1ec70*/  HMMA.16816.F32 R116, R128.reuse, R120, R116 ;  /* 0x000000788074723c */ /* 0x040fec0000001874 */
[C---:B------:R-:W-:Y:S06]  /*1ec80*/  HMMA.16816.F32 R88, R128.reuse, R90, R20 ;  /* 0x0000005a8058723c */ /* 0x040fec0000001814 */
[C---:B-1----:R-:W-:Y:S06]  /*1ec90*/  HMMA.16816.F32 R100, R128.reuse, R28, R100 ;  /* 0x0000001c8064723c */ /* 0x042fec0000001864 */
[C---:B------:R-:W-:Y:S06]  /*1eca0*/  HMMA.16816.F32 R104, R128.reuse, R30, R104 ;  /* 0x0000001e8068723c */ /* 0x040fec0000001868 */
[C---:B---3--:R-:W-:Y:S06]  /*1ecb0*/  HMMA.16816.F32 R108, R128.reuse, R24, R12 ;  /* 0x00000018806c723c */ /* 0x048fec000000180c */
[C---:B------:R-:W-:Y:S06]  /*1ecc0*/  HMMA.16816.F32 R112, R128.reuse, R26, R112 ;  /* 0x0000001a8070723c */ /* 0x040fec0000001870 */
[C---:B------:R-:W-:Y:S06]  /*1ecd0*/  HMMA.16816.F32 R120, R128.reuse, R122, R8 ;  /* 0x0000007a8078723c */ /* 0x040fec0000001808 */
[C---:B------:R-:W-:Y:S06]  /*1ece0*/  HMMA.16816.F32 R124, R128.reuse, R16, R124 ;  /* 0x00000010807c723c */ /* 0x040fec000000187c */
[----:B------:R-:W-:-:S15]  /*1ecf0*/  HMMA.16816.F32 R128, R128, R18, R4 ;  /* 0x000000128080723c */ /* 0x000fde0000001804 */
[----:B------:R-:W-:-:S09]  /*1ed00*/  NOP ;  /* 0x0000000000007918 */ /* 0x000fd20000000000 */
.L_x_8116:
[----:B------:R-:W-:Y:S05]  /*1ed10*/  @!P6 BRA `(.L_x_8125) ;  /* 0x0000004800d0e947 */ /* 0x000fea0003800000 */
[C---:B------:R-:W-:Y:S01]  /*1ed20*/  SHF.L.U64.HI R246, R168.reuse, 0x5, R169 ;  /* 0x00000005a8f67819 */ /* 0x040fe200000102a9 */
[----:B------:R-:W-:Y:S01]  /*1ed30*/  IMAD.SHL.U32 R249, R168, 0x20, RZ ;  /* 0x00000020a8f97824 */ /* 0x000fe200078e00ff */
[C---:B------:R-:W-:Y:S01]  /*1ed40*/  SHF.L.U64.HI R248, R166.reuse, 0x5, R167 ;  /* 0x00000005a6f87819 */ /* 0x040fe200000102a7 */
[----:B------:R-:W-:Y:S01]  /*1ed50*/  IMAD.SHL.U32 R251, R166, 0x20, RZ ;  /* 0x00000020a6fb7824 */ /* 0x000fe200078e00ff */
[----:B------:R-:W-:Y:S01]  /*1ed60*/  MOV R2, R3 ;  /* 0x0000000300027202 */ /* 0x000fe20000000f00 */
[----:B------:R-:W-:-:S07]  /*1ed70*/  IMAD.MOV.U32 R0, RZ, RZ, R164 ;  /* 0x000000ffff007224 */ /* 0x000fce00078e00a4 */
.L_x_8134:
        /* <DEDUP_REMOVED lines=82> */
.L_x_8127:
[----:B-1----:R-:W-:Y:S02]  /*1f2a0*/  R2UR UR4, R166 ;  /* 0x00000000a60472ca */ /* 0x002fe400000e0000 */
[----:B------:R-:W-:Y:S11]  /*1f2b0*/  R2UR UR5, R167 ;  /* 0x00000000a70572ca */ /* 0x000ff600000e0000 */
[----:B------:R-:W-:Y:S02]  /*1f2c0*/  @!UPT UIADD3 URZ, URZ, URZ, URZ ;  /* 0x0000003f3f3ff290 */ /* 0x000fe4000fffe03f */
[----:B--2---:R-:W2:Y:S02]  /*1f2d0*/  LD.E R10, desc[UR4][R164.64+0x40] ;  /* 0x00004004a40a7980 */ /* 0x004ea4000c101900 */
[----:B--2---:R-:W-:Y:S05]  /*1f2e0*/  IMAD.U32 R10, R10, -0x40, RZ ;  /* 0xffffffc00a0a7824 */ /* 0x004fea00078e00ff */
[----:B------:R-:W-:Y:S02]  /*1f2f0*/  SHF.R.S32.HI R5, RZ, 0x1f, R10 ;  /* 0x0000001fff057819 */ /* 0x000fe4000001140a */
.L_x_8128:
[----:B------:R-:W-:Y:S05]  /*1f300*/  BSYNC B0 ;  /* 0x0000000000007941 */ /* 0x000fea0003800000 */
.L_x_8126:
        /* <DEDUP_REMOVED lines=23> */
[C---:B------:R-:W-:Y:S02]  /*1f480*/  R2UR UR26, R166.reuse ;  /* 0x00000000a61a72ca */ /* 0x040fe400000e0000 */
[----:B------:R-:W-:Y:S01]  /*1f490*/  LDGSTS.E.BYPASS.LTC128B.128 [R241+0x16000], desc[UR32][R238.64+0x180] ;  /* 0x16000180eef17fae */ /* 0x000fe2000b901d60 */
[C---:B------:R-:W-:Y:S02]  /*1f4a0*/  R2UR UR27, R167.reuse ;  /* 0x00000000a71b72ca */ /* 0x040fe400000e0000 */
[C---:B------:R-:W-:Y:S02]  /*1f4b0*/  R2UR UR24, R166.reuse ;  /* 0x00000000a61872ca */ /* 0x040fe400000e0000 */
[----:B------:R-:W-:Y:S01]  /*1f4c0*/  LDGSTS.E.BYPASS.LTC128B.128 [R241+0x10800], desc[UR30][R6.64] ;  /* 0x1080000006f17fae */ /* 0x000fe2000b901d5e */
[C---:B------:R-:W-:Y:S02]  /*1f4d0*/  R2UR UR25, R167.reuse ;  /* 0x00000000a71972ca */ /* 0x040fe400000e0000 */
[C---:B------:R-:W-:Y:S02]  /*1f4e0*/  R2UR UR22, R166.reuse ;  /* 0x00000000a61672ca */ /* 0x040fe400000e0000 */
[----:B------:R-:W-:Y:S01]  /*1f4f0*/  R2UR UR23, R167 ;  /* 0x00000000a71772ca */ /* 0x000fe200000e0000 */
[----:B------:R-:W-:Y:S01]  /*1f500*/  LDGSTS.E.BYPASS.LTC128B.128 [R241+0x12800], desc[UR28][R6.64+0x80] ;  /* 0x1280008006f17fae */ /* 0x000fe2000b901d5c */
[----:B------:R-:W-:Y:S02]  /*1f510*/  IADD3 R4, P0, R249, R6, RZ ;  /* 0x00000006f9047210 */ /* 0x000fe40007f1e0ff */
[----:B------:R-:W-:Y:S02]  /*1f520*/  R2UR UR20, R166 ;  /* 0x00000000a61472ca */ /* 0x000fe400000e0000 */
        /* <DEDUP_REMOVED lines=18> */
[----:B------:R1:W-:Y:S01]  /*1f650*/  LDGSTS.E.BYPASS.LTC128B.128 [R241+0x17000], desc[UR16][R4.64+0x180] ;  /* 0x1700018004f17fae */ /* 0x0003e2000b901d50 */
[C---:B------:R-:W-:Y:S02]  /*1f660*/  R2UR UR11, R167.reuse ;  /* 0x00000000a70b72ca */ /* 0x040fe400000e0000 */
[----:B------:R-:W-:Y:S02]  /*1f670*/  R2UR UR4, R166 ;  /* 0x00000000a60472ca */ /* 0x000fe400000e0000 */
[----:B------:R-:W-:Y:S01]  /*1f680*/  LDGSTS.E.BYPASS.LTC128B.128 [R241+0x11800], desc[UR14][R12.64] ;  /* 0x118000000cf17fae */ /* 0x000fe2000b901d4e */
[----:B------:R-:W-:Y:S02]  /*1f690*/  R2UR UR5, R167 ;  /* 0x00000000a70572ca */ /* 0x000fe400000e0000 */
[----:B------:R-:W-:Y:S02]  /*1f6a0*/  ISETP.GT.AND P0, PT, R234, R227, PT ;  /* 0x000000e3ea00720c */ /* 0x000fe40003f04270 */
[----:B------:R-:W-:Y:S05]  /*1f6b0*/  LDGSTS.E.BYPASS.LTC128B.128 [R241+0x13800], desc[UR12][R12.64+0x80] ;  /* 0x138000800cf17fae */ /* 0x000fea000b901d4c */
[----:B------:R-:W-:Y:S05]  /*1f6c0*/  LDGSTS.E.BYPASS.LTC128B.128 [R241+0x15800], desc[UR10][R12.64+0x100] ;  /* 0x158001000cf17fae */ /* 0x000fea000b901d4a */
[----:B------:R2:W-:Y:S05]  /*1f6d0*/  LDGSTS.E.BYPASS.LTC128B.128 [R241+0x17800], desc[UR4][R12.64+0x180] ;  /* 0x178001800cf17fae */ /* 0x0005ea000b901d44 */
[----:B------:R-:W-:Y:S05]  /*1f6e0*/  LDSM.16.M88.4 R32, [R226] ;  /* 0x00000000e220783b */ /* 0x000fea0000000200 */
[----:B------:R-:W1:Y:S05]  /*1f6f0*/  LDSM.16.M88.4 R8, [R225+0x8000] ;  /* 0x00800000e108783b */ /* 0x000e6a0000000200 */
[----:B------:R-:W2:Y:S05]  /*1f700*/  LDSM.16.M88.4 R16, [R225+0x8800] ;  /* 0x00880000e110783b */ /* 0x000eaa0000000200 */
[----:B------:R-:W3:Y:S05]  /*1f710*/  LDSM.16.M88.4 R24, [R225+0x9000] ;  /* 0x00900000e118783b */ /* 0x000eea0000000200 */
[----:B------:R-:W4:Y:S05]  /*1f720*/  LDSM.16.M88.4 R168, [R225+0x9800] ;  /* 0x00980000e1a8783b */ /* 0x000f2a0000000200 */
[----:B------:R-:W0:Y:S05]  /*1f730*/  LDGDEPBAR ;  /* 0x00000000000079af */ /* 0x000e2a0000000000 */
[----:B------:R-:W-:Y:S05]  /*1f740*/  LDSM.16.M88.4 R172, [R224] ;  /* 0x00000000e0ac783b */ /* 0x000fea0000000200 */
[----:B------:R-:W5:Y:S05]  /*1f750*/  LDSM.16.M88.4 R176, [R223] ;  /* 0x00000000dfb0783b */ /* 0x000f6a0000000200 */
[----:B------:R-:W5:Y:S05]  /*1f760*/  LDSM.16.M88.4 R180, [R215] ;  /* 0x00000000d7b4783b */ /* 0x000f6a0000000200 */
[----:B------:R-:W5:Y:S01]  /*1f770*/  LDSM.16.M88.4 R184, [R214] ;  /* 0x00000000d6b8783b */ /* 0x000f620000000200 */
[C---:B-1----:R-:W-:Y:S04]  /*1f780*/  HMMA.16816.F32 R4, R32.reuse, R8, RZ ;  /* 0x000000082004723c */ /* 0x042fe800000018ff */
[----:B------:R-:W1:Y:S02]  /*1f790*/  LDSM.16.M88.4 R188, [R213] ;  /* 0x00000000d5bc783b */ /* 0x000e640000000200 */
[C---:B------:R-:W-:Y:S03]  /*1f7a0*/  HMMA.16816.F32 R8, R32.reuse, R10, RZ ;  /* 0x0000000a2008723c */ /* 0x040fe600000018ff */
[----:B------:R-:W-:Y:S03]  /*1f7b0*/  LDSM.16.M88.4 R192, [R219+0x8000] ;  /* 0x00800000dbc0783b */ /* 0x000fe60000000200 */
[C---:B--2---:R-:W-:Y:S02]  /*1f7c0*/  HMMA.16816.F32 R12, R32.reuse, R16, RZ ;  /* 0x00000010200c723c */ /* 0x044fe400000018ff */
[----:B------:R-:W-:Y:S04]  /*1f7d0*/  LDSM.16.M88.4 R196, [R219+0x8800] ;  /* 0x00880000dbc4783b */ /* 0x000fe80000000200 */
[C---:B------:R-:W-:Y:S01]  /*1f7e0*/  HMMA.16816.F32 R16, R32.reuse, R18, RZ ;  /* 0x000000122010723c */ /* 0x040fe200000018ff */
[----:B------:R-:W2:Y:S05]  /*1f7f0*/  LD.E R3, desc[UR4][R164.64+0x18c] ;  /* 0x00018c04a4037980 */ /* 0x000eaa000c101900 */
[C---:B---3--:R-:W-:Y:S06]  /*1f800*/  HMMA.16816.F32 R20, R32.reuse, R24, RZ ;  /* 0x000000182014723c */ /* 0x048fec00000018ff */
[C---:B------:R-:W-:Y:S06]  /*1f810*/  HMMA.16816.F32 R24, R32.reuse, R26, RZ ;  /* 0x0000001a2018723c */ /* 0x040fec00000018ff */
[C---:B----4-:R-:W-:Y:S06]  /*1f820*/  HMMA.16816.F32 R28, R32.reuse, R168, RZ ;  /* 0x000000a8201c723c */ /* 0x050fec00000018ff */
[----:B------:R-:W-:Y:S01]  /*1f830*/  HMMA.16816.F32 R32, R32, R170, RZ ;  /* 0x000000aa2020723c */ /* 0x000fe200000018ff */
[----:B------:R-:W3:Y:S05]  /*1f840*/  LDSM.16.M88.4 R168, [R222] ;  /* 0x00000000dea8783b */ /* 0x000eea0000000200 */
[C---:B-----5:R-:W-:Y:S06]  /*1f850*/  HMMA.16816.F32 R4, R172.reuse, R176, R4 ;  /* 0x000000b0ac04723c */ /* 0x060fec0000001804 */
[C---:B------:R-:W-:Y:S01]  /*1f860*/  HMMA.16816.F32 R8, R172.reuse, R178, R8 ;  /* 0x000000b2ac08723c */ /* 0x040fe20000001808 */
[----:B------:R-:W4:Y:S05]  /*1f870*/  LDSM.16.M88.4 R176, [R219+0x9000] ;  /* 0x00900000dbb0783b */ /* 0x000f2a0000000200 */
[C---:B------:R-:W-:Y:S06]  /*1f880*/  HMMA.16816.F32 R12, R172.reuse, R180, R12 ;  /* 0x000000b4ac0c723c */ /* 0x040fec000000180c */
[C---:B------:R-:W-:Y:S01]  /*1f890*/  HMMA.16816.F32 R16, R172.reuse, R182, R16 ;  /* 0x000000b6ac10723c */ /* 0x040fe20000001810 */
[----:B------:R-:W-:Y:S05]  /*1f8a0*/  LDSM.16.M88.4 R180, [R221] ;  /* 0x00000000ddb4783b */ /* 0x000fea0000000200 */
[C---:B------:R-:W-:Y:S06]  /*1f8b0*/  HMMA.16816.F32 R20, R172.reuse, R184, R20 ;  /* 0x000000b8ac14723c */ /* 0x040fec0000001814 */
[C---:B------:R-:W-:Y:S01]  /*1f8c0*/  HMMA.16816.F32 R24, R172.reuse, R186, R24 ;  /* 0x000000baac18723c */ /* 0x040fe20000001818 */
[----:B------:R-:W-:Y:S05]  /*1f8d0*/  LDSM.16.M88.4 R184, [R212] ;  /* 0x00000000d4b8783b */ /* 0x000fea0000000200 */
[C---:B-1----:R-:W-:Y:S06]  /*1f8e0*/  HMMA.16816.F32 R28, R172.reuse, R188, R28 ;  /* 0x000000bcac1c723c */ /* 0x042fec000000181c */
[----:B------:R-:W-:Y:S01]  /*1f8f0*/  HMMA.16816.F32 R32, R172, R190, R32 ;  /* 0x000000beac20723c */ /* 0x000fe20000001820 */
[----:B------:R-:W1:Y:S05]  /*1f900*/  LDSM.16.M88.4 R172, [R219+0x9800] ;  /* 0x00980000dbac783b */ /* 0x000e6a0000000200 */
[C---:B---3--:R-:W-:Y:S01]  /*1f910*/  HMMA.16816.F32 R4, R168.reuse, R192, R4 ;  /* 0x000000c0a804723c */ /* 0x048fe20000001804 */
[----:B------:R-:W3:Y:S05]  /*1f920*/  LDSM.16.M88.4 R188, [R212+0x800] ;  /* 0x00080000d4bc783b */ /* 0x000eea0000000200 */
[C---:B------:R-:W-:Y:S01]  /*1f930*/  HMMA.16816.F32 R8, R168.reuse, R194, R8 ;  /* 0x000000c2a808723c */ /* 0x040fe20000001808 */
[----:B------:R-:W5:Y:S05]  /*1f940*/  LDSM.16.M88.4 R192, [R212+0x1000] ;  /* 0x00100000d4c0783b */ /* 0x000f6a0000000200 */
[C---:B------:R-:W-:Y:S06]  /*1f950*/  HMMA.16816.F32 R12, R168.reuse, R196, R12 ;  /* 0x000000c4a80c723c */ /* 0x040fec000000180c */
[C---:B------:R-:W-:Y:S01]  /*1f960*/  HMMA.16816.F32 R16, R168.reuse, R198, R16 ;  /* 0x000000c6a810723c */ /* 0x040fe20000001810 */
[----:B------:R-:W5:Y:S05]  /*1f970*/  LDSM.16.M88.4 R196, [R212+0x1800] ;  /* 0x00180000d4c4783b */ /* 0x000f6a0000000200 */
[C---:B----4-:R-:W-:Y:S06]  /*1f980*/  HMMA.16816.F32 R20, R168.reuse, R176, R20 ;  /* 0x000000b0a814723c */ /* 0x050fec0000001814 */
[C---:B------:R-:W-:Y:S01]  /*1f990*/  HMMA.16816.F32 R24, R168.reuse, R178, R24 ;  /* 0x000000b2a818723c */ /* 0x040fe20000001818 */
[----:B------:R-:W-:Y:S05]  /*1f9a0*/  LDSM.16.M88.4 R176, [R225+0xa800] ;  /* 0x00a80000e1b0783b */ /* 0x000fea0000000200 */
[C---:B-1----:R-:W-:Y:S06]  /*1f9b0*/  HMMA.16816.F32 R28, R168.reuse, R172, R28 ;  /* 0x000000aca81c723c */ /* 0x042fec000000181c */
[----:B------:R-:W-:Y:S01]  /*1f9c0*/  HMMA.16816.F32 R32, R168, R174, R32 ;  /* 0x000000aea820723c */ /* 0x000fe20000001820 */
[----:B------:R-:W-:Y:S05]  /*1f9d0*/  LDSM.16.M88.4 R168, [R226+0x2000] ;  /* 0x00200000e2a8783b */ /* 0x000fea0000000200 */
[C---:B------:R-:W-:Y:S01]  /*1f9e0*/  HMMA.16816.F32 R4, R180.reuse, R184, R4 ;  /* 0x000000b8b404723c */ /* 0x040fe20000001804 */
[----:B------:R-:W1:Y:S05]  /*1f9f0*/  LDSM.16.M88.4 R172, [R225+0xa000] ;  /* 0x00a00000e1ac783b */ /* 0x000e6a0000000200 */
[C---:B------:R-:W-:Y:S01]  /*1fa00*/  HMMA.16816.F32 R8, R180.reuse, R186, R8 ;  /* 0x000000bab408723c */ /* 0x040fe20000001808 */
[----:B------:R-:W4:Y:S05]  /*1fa10*/  LDSM.16.M88.4 R184, [R225+0xb000] ;  /* 0x00b00000e1b8783b */ /* 0x000f2a0000000200 */
[C---:B---3--:R-:W-:Y:S06]  /*1fa20*/  HMMA.16816.F32 R12, R180.reuse, R188, R12 ;  /* 0x000000bcb40c723c */ /* 0x048fec000000180c */
[C---:B------:R-:W-:Y:S01]  /*1fa30*/  HMMA.16816.F32 R16, R180.reuse, R190, R16 ;  /* 0x000000beb410723c */ /* 0x040fe20000001810 */
[----:B------:R-:W3:Y:S05]  /*1fa40*/  LDSM.16.M88.4 R188, [R225+0xb800] ;  /* 0x00b80000e1bc783b */ /* 0x000eea0000000200 */
[C---:B-----5:R-:W-:Y:S06]  /*1fa50*/  HMMA.16816.F32 R20, R180.reuse, R192, R20 ;  /* 0x000000c0b414723c */ /* 0x060fec0000001814 */
[C---:B------:R-:W-:Y:S01]  /*1fa60*/  HMMA.16816.F32 R24, R180.reuse, R194, R24 ;  /* 0x000000c2b418723c */ /* 0x040fe20000001818 */
[----:B------:R-:W-:Y:S05]  /*1fa70*/  LDSM.16.M88.4 R192, [R211] ;  /* 0x00000000d3c0783b */ /* 0x000fea0000000200 */
[C---:B------:R-:W-:Y:S06]  /*1fa80*/  HMMA.16816.F32 R28, R180.reuse, R196, R28 ;  /* 0x000000c4b41c723c */ /* 0x040fec000000181c */
[----:B------:R-:W-:Y:S01]  /*1fa90*/  HMMA.16816.F32 R32, R180, R198, R32 ;  /* 0x000000c6b420723c */ /* 0x000fe20000001820 */
[----:B------:R-:W5:Y:S05]  /*1faa0*/  LDSM.16.M88.4 R180, [R224+0x2000] ;  /* 0x00200000e0b4783b */ /* 0x000f6a0000000200 */
[C---:B-1----:R-:W-:Y:S01]  /*1fab0*/  HMMA.16816.F32 R4, R168.reuse, R172, R4 ;  /* 0x000000aca804723c */ /* 0x042fe20000001804 */
[----:B------:R-:W1:Y:S05]  /*1fac0*/  LDSM.16.M88.4 R196, [R210] ;  /* 0x00000000d2c4783b */ /* 0x000e6a0000000200 */
[C---:B------:R-:W-:Y:S01]  /*1fad0*/  HMMA.16816.F32 R8, R168.reuse, R174, R8 ;  /* 0x000000aea808723c */ /* 0x040fe20000001808 */
[----:B------:R-:W1:Y:S05]  /*1fae0*/  LDSM.16.M88.4 R172, [R209] ;  /* 0x00000000d1ac783b */ /* 0x000e6a0000000200 */
[C---:B------:R-:W-:Y:S06]  /*1faf0*/  HMMA.16816.F32 R12, R168.reuse, R176, R12 ;  /* 0x000000b0a80c723c */ /* 0x040fec000000180c */
[C---:B------:R-:W-:Y:S01]  /*1fb00*/  HMMA.16816.F32 R16, R168.reuse, R178, R16 ;  /* 0x000000b2a810723c */ /* 0x040fe20000001810 */
[----:B------:R-:W-:Y:S05]  /*1fb10*/  LDSM.16.M88.4 R176, [R222+0x2000] ;  /* 0x00200000deb0783b */ /* 0x000fea0000000200 */
[C---:B----4-:R-:W-:Y:S06]  /*1fb20*/  HMMA.16816.F32 R20, R168.reuse, R184, R20 ;  /* 0x000000b8a814723c */ /* 0x050fec0000001814 */
[C---:B------:R-:W-:Y:S01]  /*1fb30*/  HMMA.16816.F32 R24, R168.reuse, R186, R24 ;  /* 0x000000baa818723c */ /* 0x040fe20000001818 */
[----:B------:R-:W-:Y:S05]  /*1fb40*/  LDSM.16.M88.4 R184, [R219+0xa000] ;  /* 0x00a00000dbb8783b */ /* 0x000fea0000000200 */
[C---:B---3--:R-:W-:Y:S06]  /*1fb50*/  HMMA.16816.F32 R28, R168.reuse, R188, R28 ;  /* 0x000000bca81c723c */ /* 0x048fec000000181c */
[----:B------:R-:W-:Y:S01]  /*1fb60*/  HMMA.16816.F32 R32, R168, R190, R32 ;  /* 0x000000bea820723c */ /* 0x000fe20000001820 */
[----:B------:R-:W3:Y:S05]  /*1fb70*/  LDSM.16.M88.4 R168, [R208] ;  /* 0x00000000d0a8783b */ /* 0x000eea0000000200 */
[C---:B-----5:R-:W-:Y:S01]  /*1fb80*/  HMMA.16816.F32 R4, R180.reuse, R192, R4 ;  /* 0x000000c0b404723c */ /* 0x060fe20000001804 */
[----:B------:R-:W4:Y:S05]  /*1fb90*/  LDSM.16.M88.4 R188, [R219+0xa800] ;  /* 0x00a80000dbbc783b */ /* 0x000f2a0000000200 */
[C---:B------:R-:W-:Y:S01]  /*1fba0*/  HMMA.16816.F32 R8, R180.reuse, R194, R8 ;  /* 0x000000c2b408723c */ /* 0x040fe20000001808 */
[----:B------:R-:W5:Y:S05]  /*1fbb0*/  LDSM.16.M88.4 R192, [R219+0xb000] ;  /* 0x00b00000dbc0783b */ /* 0x000f6a0000000200 */
[C---:B-1----:R-:W-:Y:S06]  /*1fbc0*/  HMMA.16816.F32 R12, R180.reuse, R196, R12 ;  /* 0x000000c4b40c723c */ /* 0x042fec000000180c */
[C---:B------:R-:W-:Y:S01]  /*1fbd0*/  HMMA.16816.F32 R16, R180.reuse, R198, R16 ;  /* 0x000000c6b410723c */ /* 0x040fe20000001810 */
[----:B------:R-:W1:Y:S05]  /*1fbe0*/  LDSM.16.M88.4 R196, [R219+0xb800] ;  /* 0x00b80000dbc4783b */ /* 0x000e6a0000000200 */
[C---:B------:R-:W-:Y:S06]  /*1fbf0*/  HMMA.16816.F32 R20, R180.reuse, R172, R20 ;  /* 0x000000acb414723c */ /* 0x040fec0000001814 */
[C---:B------:R-:W-:Y:S01]  /*1fc00*/  HMMA.16816.F32 R24, R180.reuse, R174, R24 ;  /* 0x000000aeb418723c */ /* 0x040fe20000001818 */
[----:B------:R-:W-:Y:S05]  /*1fc10*/  LDSM.16.M88.4 R172, [R212+0x2000] ;  /* 0x00200000d4ac783b */ /* 0x000fea0000000200 */
[C---:B---3--:R-:W-:Y:S06]  /*1fc20*/  HMMA.16816.F32 R28, R180.reuse, R168, R28 ;  /* 0x000000a8b41c723c */ /* 0x048fec000000181c */
[----:B------:R-:W-:Y:S01]  /*1fc30*/  HMMA.16816.F32 R32, R180, R170, R32 ;  /* 0x000000aab420723c */ /* 0x000fe20000001820 */
[----:B------:R-:W3:Y:S05]  /*1fc40*/  LDSM.16.M88.4 R168, [R221+0x2000] ;  /* 0x00200000dda8783b */ /* 0x000eea0000000200 */
[C---:B------:R-:W-:Y:S01]  /*1fc50*/  HMMA.16816.F32 R4, R176.reuse, R184, R4 ;  /* 0x000000b8b004723c */ /* 0x040fe20000001804 */
[----:B------:R-:W2:Y:S05]  /*1fc60*/  LDSM.16.M88.4 R180, [R212+0x2800] ;  /* 0x00280000d4b4783b */ /* 0x000eaa0000000200 */
[C---:B------:R-:W-:Y:S01]  /*1fc70*/  HMMA.16816.F32 R8, R176.reuse, R186, R8 ;  /* 0x000000bab008723c */ /* 0x040fe20000001808 */
[----:B------:R-:W2:Y:S05]  /*1fc80*/  LDSM.16.M88.4 R184, [R212+0x3000] ;  /* 0x00300000d4b8783b */ /* 0x000eaa0000000200 */
        /* <DEDUP_REMOVED lines=8> */
[----:B------:R-:W1:Y:S05]  /*1fd10*/  LDSM.16.M88.4 R176, [R226+0x4000] ;  /* 0x00400000e2b0783b */ /* 0x000e6a0000000200 */
[C---:B---3--:R-:W-:Y:S01]  /*1fd20*/  HMMA.16816.F32 R4, R168.reuse, R172, R4 ;  /* 0x000000aca804723c */ /* 0x048fe20000001804 */
[----:B------:R-:W3:Y:S05]  /*1fd30*/  LDSM.16.M88.4 R196, [R225+0xc800] ;  /* 0x00c80000e1c4783b */ /* 0x000eea0000000200 */
[C---:B------:R-:W-:Y:S01]  /*1fd40*/  HMMA.16816.F32 R8, R168.reuse, R174, R8 ;  /* 0x000000aea808723c */ /* 0x040fe20000001808 */
[----:B------:R-:W5:Y:S05]  /*1fd50*/  LDSM.16.M88.4 R172, [R225+0xd000] ;  /* 0x00d00000e1ac783b */ /* 0x000f6a0000000200 */
[C---:B--2---:R-:W-:Y:S06]  /*1fd60*/  HMMA.16816.F32 R12, R168.reuse, R180, R12 ;  /* 0x000000b4a80c723c */ /* 0x044fec000000180c */
[C---:B------:R-:W-:Y:S01]  /*1fd70*/  HMMA.16816.F32 R16, R168.reuse, R182, R16 ;  /* 0x000000b6a810723c */ /* 0x040fe20000001810 */
[----:B------:R-:W-:Y:S05]  /*1fd80*/  LDSM.16.M88.4 R180, [R224+0x4000] ;  /* 0x00400000e0b4783b */ /* 0x000fea0000000200 */
[C---:B------:R-:W-:Y:S06]  /*1fd90*/  HMMA.16816.F32 R20, R168.reuse, R184, R20 ;  /* 0x000000b8a814723c */ /* 0x040fec0000001814 */
[C---:B------:R-:W-:Y:S01]  /*1fda0*/  HMMA.16816.F32 R24, R168.reuse, R186, R24 ;  /* 0x000000baa818723c */ /* 0x040fe20000001818 */
[----:B------:R-:W-:Y:S05]  /*1fdb0*/  LDSM.16.M88.4 R184, [R207] ;  /* 0x00000000cfb8783b */ /* 0x000fea0000000200 */
[C---:B----4-:R-:W-:Y:S06]  /*1fdc0*/  HMMA.16816.F32 R28, R168.reuse, R188, R28 ;  /* 0x000000bca81c723c */ /* 0x050fec000000181c */
[----:B------:R-:W-:Y:S01]  /*1fdd0*/  HMMA.16816.F32 R32, R168, R190, R32 ;  /* 0x000000bea820723c */ /* 0x000fe20000001820 */
[----:B------:R-:W2:Y:S05]  /*1fde0*/  LDSM.16.M88.4 R168, [R225+0xd800] ;  /* 0x00d80000e1a8783b */ /* 0x000eaa0000000200 */
[C---:B-1----:R-:W-:Y:S01]  /*1fdf0*/  HMMA.16816.F32 R4, R176.reuse, R192, R4 ;  /* 0x000000c0b004723c */ /* 0x042fe20000001804 */
[----:B------:R-:W1:Y:S05]  /*1fe00*/  LDSM.16.M88.4 R188, [R206] ;  /* 0x00000000cebc783b */ /* 0x000e6a0000000200 */
[C---:B------:R-:W-:Y:S01]  /*1fe10*/  HMMA.16816.F32 R8, R176.reuse, R194, R8 ;  /* 0x000000c2b008723c */ /* 0x040fe20000001808 */
[----:B------:R-:W4:Y:S05]  /*1fe20*/  LDSM.16.M88.4 R192, [R205] ;  /* 0x00000000cdc0783b */ /* 0x000f2a0000000200 */
[C---:B---3--:R-:W-:Y:S06]  /*1fe30*/  HMMA.16816.F32 R12, R176.reuse, R196, R12 ;  /* 0x000000c4b00c723c */ /* 0x048fec000000180c */
[C---:B------:R-:W-:Y:S01]  /*1fe40*/  HMMA.16816.F32 R16, R176.reuse, R198, R16 ;  /* 0x000000c6b010723c */ /* 0x040fe20000001810 */
[----:B------:R-:W3:Y:S05]  /*1fe50*/  LDSM.16.M88.4 R196, [R204] ;  /* 0x00000000ccc4783b */ /* 0x000eea0000000200 */
[C---:B-----5:R-:W-:Y:S06]  /*1fe60*/  HMMA.16816.F32 R20, R176.reuse, R172, R20 ;  /* 0x000000acb014723c */ /* 0x060fec0000001814 */
[C---:B------:R-:W-:Y:S01]  /*1fe70*/  HMMA.16816.F32 R24, R176.reuse, R174, R24 ;  /* 0x000000aeb018723c */ /* 0x040fe20000001818 */
[----:B------:R-:W-:Y:S05]  /*1fe80*/  LDSM.16.M88.4 R172, [R219+0xc000] ;  /* 0x00c00000dbac783b */ /* 0x000fea0000000200 */
[C---:B--2---:R-:W-:Y:S06]  /*1fe90*/  HMMA.16816.F32 R28, R176.reuse, R168, R28 ;  /* 0x000000a8b01c723c */ /* 0x044fec000000181c */
[----:B------:R-:W-:Y:S01]  /*1fea0*/  HMMA.16816.F32 R32, R176, R170, R32 ;  /* 0x000000aab020723c */ /* 0x000fe20000001820 */
[----:B------:R-:W2:Y:S05]  /*1feb0*/  LDSM.16.M88.4 R168, [R222+0x4000] ;  /* 0x00400000dea8783b */ /* 0x000eaa0000000200 */
[C---:B------:R-:W-:Y:S01]  /*1fec0*/  HMMA.16816.F32 R4, R180.reuse, R184, R4 ;  /* 0x000000b8b404723c */ /* 0x040fe20000001804 */
[----:B------:R-:W5:Y:S05]  /*1fed0*/  LDSM.16.M88.4 R176, [R219+0xc800] ;  /* 0x00c80000dbb0783b */ /* 0x000f6a0000000200 */
[C---:B------:R-:W-:Y:S01]  /*1fee0*/  HMMA.16816.F32 R8, R180.reuse, R186, R8 ;  /* 0x000000bab408723c */ /* 0x040fe20000001808 */
[----:B------:R-:W5:Y:S05]  /*1fef0*/  LDSM.16.M88.4 R184, [R219+0xd000] ;  /* 0x00d00000dbb8783b */ /* 0x000f6a0000000200 */
[C---:B-1----:R-:W-:Y:S06]  /*1ff00*/  HMMA.16816.F32 R12, R180.reuse, R188, R12 ;  /* 0x000000bcb40c723c */ /* 0x042fec000000180c */
[C---:B------:R-:W-:Y:S01]  /*1ff10*/  HMMA.16816.F32 R16, R180.reuse, R190, R16 ;  /* 0x000000beb410723c */ /* 0x040fe20000001810 */
[----:B------:R-:W1:Y:S05]  /*1ff20*/  LDSM.16.M88.4 R188, [R219+0xd800] ;  /* 0x00d80000dbbc783b */ /* 0x000e6a0000000200 */
[C---:B----4-:R-:W-:Y:S06]  /*1ff30*/  HMMA.16816.F32 R20, R180.reuse, R192, R20 ;  /* 0x000000c0b414723c */ /* 0x050fec0000001814 */
[C---:B------:R-:W-:Y:S01]  /*1ff40*/  HMMA.16816.F32 R24, R180.reuse, R194, R24 ;  /* 0x000000c2b418723c */ /* 0x040fe20000001818 */
[----:B------:R-:W-:Y:S05]  /*1ff50*/  LDSM.16.M88.4 R192, [R212+0x4000] ;  /* 0x00400000d4c0783b */ /* 0x000fea0000000200 */
[C---:B---3--:R-:W-:Y:S06]  /*1ff60*/  HMMA.16816.F32 R28, R180.reuse, R196, R28 ;  /* 0x000000c4b41c723c */ /* 0x048fec000000181c */
[----:B------:R-:W-:Y:S01]  /*1ff70*/  HMMA.16816.F32 R32, R180, R198, R32 ;  /* 0x000000c6b420723c */ /* 0x000fe20000001820 */
[----:B------:R-:W3:Y:S05]  /*1ff80*/  LDSM.16.M88.4 R180, [R221+0x4000] ;  /* 0x00400000ddb4783b */ /* 0x000eea0000000200 */
[C---:B--2---:R-:W-:Y:S01]  /*1ff90*/  HMMA.16816.F32 R4, R168.reuse, R172, R4 ;  /* 0x000000aca804723c */ /* 0x044fe20000001804 */
[----:B------:R-:W2:Y:S05]  /*1ffa0*/  LDSM.16.M88.4 R196, [R212+0x4800] ;  /* 0x00480000d4c4783b */ /* 0x000eaa0000000200 */
[C---:B------:R-:W-:Y:S01]  /*1ffb0*/  HMMA.16816.F32 R8, R168.reuse, R174, R8 ;  /* 0x000000aea808723c */ /* 0x040fe20000001808 */
[----:B------:R-:W4:Y:S05]  /*1ffc0*/  LDSM.16.M88.4 R172, [R212+0x5000] ;  /* 0x00500000d4ac783b */ /* 0x000f2a0000000200 */
        /* <DEDUP_REMOVED lines=15> */
[----:B------:R-:W2:Y:S05]  /*200c0*/  LDSM.16.M88.4 R196, [R225+0xf800] ;  /* 0x00f80000e1c4783b */ /* 0x000eaa0000000200 */
[C---:B----4-:R-:W-:Y:S06]  /*200d0*/  HMMA.16816.F32 R20, R180.reuse, R172, R20 ;  /* 0x000000acb414723c */ /* 0x050fec0000001814 */
[C---:B------:R-:W-:Y:S01]  /*200e0*/  HMMA.16816.F32 R24, R180.reuse, R174, R24 ;  /* 0x000000aeb418723c */ /* 0x040fe20000001818 */
[----:B------:R-:W-:Y:S05]  /*200f0*/  LDSM.16.M88.4 R172, [R203] ;  /* 0x00000000cbac783b */ /* 0x000fea0000000200 */
[C---:B-1----:R-:W-:Y:S06]  /*20100*/  HMMA.16816.F32 R28, R180.reuse, R168, R28 ;  /* 0x000000a8b41c723c */ /* 0x042fec000000181c */
[----:B------:R-:W-:Y:S01]  /*20110*/  HMMA.16816.F32 R32, R180, R170, R32 ;  /* 0x000000aab420723c */ /* 0x000fe20000001820 */
[----:B------:R-:W1:Y:S05]  /*20120*/  LDSM.16.M88.4 R168, [R224+0x6000] ;  /* 0x00600000e0a8783b */ /* 0x000e6a0000000200 */
[C---:B------:R-:W-:Y:S01]  /*20130*/  HMMA.16816.F32 R4, R176.reuse, R184, R4 ;  /* 0x000000b8b004723c */ /* 0x040fe20000001804 */
[----:B------:R-:W4:Y:S05]  /*20140*/  LDSM.16.M88.4 R180, [R202] ;  /* 0x00000000cab4783b */ /* 0x000f2a0000000200 */
        /* <DEDUP_REMOVED lines=19> */
[----:B------:R-:W5:Y:S05]  /*20280*/  LDSM.16.M88.4 R184, [R219+0xf800] ;  /* 0x00f80000dbb8783b */ /* 0x000f6a0000000200 */
[C---:B---3--:R-:W-:Y:S06]  /*20290*/  HMMA.16816.F32 R28, R168.reuse, R188, R28 ;  /* 0x000000bca81c723c */ /* 0x048fec000000181c */
[----:B------:R-:W-:Y:S01]  /*202a0*/  HMMA.16816.F32 R32, R168, R190, R32 ;  /* 0x000000bea820723c */ /* 0x000fe20000001820 */
[----:B------:R-:W-:Y:S05]  /*202b0*/  LDSM.16.M88.4 R168, [R221+0x6000] ;  /* 0x00600000dda8783b */ /* 0x000fea0000000200 */
[----:B------:R-:W3:Y:S01]  /*202c0*/  LDSM.16.M88.4 R188, [R212+0x6000] ;  /* 0x00600000d4bc783b */ /* 0x000ee20000000200 */
[C---:B--2---:R-:W-:Y:S06]  /*202d0*/  HMMA.16816.F32 R4, R176.reuse, R192, R4 ;  /* 0x000000c0b004723c */ /* 0x044fec0000001804 */
[C---:B------:R-:W-:Y:S06]  /*202e0*/  HMMA.16816.F32 R8, R176.reuse, R194, R8 ;  /* 0x000000c2b008723c */ /* 0x040fec0000001808 */
[C---:B-1----:R-:W-:Y:S06]  /*202f0*/  HMMA.16816.F32 R12, R176.reuse, R172, R12 ;  /* 0x000000acb00c723c */ /* 0x042fec000000180c */
[C---:B------:R-:W-:Y:S01]  /*20300*/  HMMA.16816.F32 R16, R176.reuse, R174, R16 ;  /* 0x000000aeb010723c */ /* 0x040fe20000001810 */
[----:B------:R-:W1:Y:S05]  /*20310*/  LDSM.16.M88.4 R172, [R212+0x6800] ;  /* 0x00680000d4ac783b */ /* 0x000e6a0000000200 */
[C---:B----4-:R-:W-:Y:S06]  /*20320*/  HMMA.16816.F32 R20, R176.reuse, R180, R20 ;  /* 0x000000b4b014723c */ /* 0x050fec0000001814 */
[C---:B------:R-:W-:Y:S06]  /*20330*/  HMMA.16816.F32 R24, R176.reuse, R182, R24 ;  /* 0x000000b6b018723c */ /* 0x040fec0000001818 */
[C---:B-----5:R-:W-:Y:S06]  /*20340*/  HMMA.16816.F32 R28, R176.reuse, R184, R28 ;  /* 0x000000b8b01c723c */ /* 0x060fec000000181c */
[----:B------:R-:W-:Y:S06]  /*20350*/  HMMA.16816.F32 R32, R176, R186, R32 ;  /* 0x000000bab020723c */ /* 0x000fec0000001820 */
[C---:B---3--:R-:W-:Y:S06]  /*20360*/  HMMA.16816.F32 R4, R168.reuse, R188, R4 ;  /* 0x000000bca804723c */ /* 0x048fec0000001804 */
[C---:B------:R-:W-:Y:S06]  /*20370*/  HMMA.16816.F32 R8, R168.reuse, R190, R8 ;  /* 0x000000bea808723c */ /* 0x040fec0000001808 */
[C---:B-1----:R-:W-:Y:S06]  /*20380*/  HMMA.16816.F32 R12, R168.reuse, R172, R12 ;  /* 0x000000aca80c723c */ /* 0x042fec000000180c */
        /* <DEDUP_REMOVED lines=29> */
[----:B------:R3:W1:Y:S01]  /*20560*/  MUFU.TANH R188, R16 ;  /* 0x0000001000bc7308 */ /* 0x0006620000002400 */
[----:B------:R-:W-:Y:S09]  /*20570*/  BAR.SYNC.DEFER_BLOCKING 0x0 ;  /* 0x0000000000007b1d */ /* 0x000ff20000010000 */
[----:B------:R-:W1:Y:S01]  /*20580*/  MUFU.TANH R177, R177 ;  /* 0x000000b100b17308 */ /* 0x000e620000002400 */
[-C--:B------:R-:W-:Y:S01]  /*20590*/  FMUL.FTZ R6, R20, R3.reuse ;  /* 0x0000000314067220 */ /* 0x080fe20000410000 */
[-C--:B------:R-:W-:Y:S01]  /*205a0*/  FMUL.FTZ R5, R21, R3.reuse ;  /* 0x0000000315057220 */ /* 0x080fe20000410000 */
[-C--:B------:R-:W-:Y:S01]  /*205b0*/  FMUL.FTZ R22, R22, R3.reuse ;  /* 0x0000000316167220 */ /* 0x080fe20000410000 */
[-C--:B------:R-:W-:Y:S01]  /*205c0*/  FMUL.FTZ R23, R23, R3.reuse ;  /* 0x0000000317177220 */ /* 0x080fe20000410000 */
[-C--:B------:R-:W-:Y:S01]  /*205d0*/  FMUL.FTZ R25, R25, R3.reuse ;  /* 0x0000000319197220 */ /* 0x080fe20000410000 */
[-C--:B------:R-:W-:Y:S04]  /*205e0*/  FMUL.FTZ R26, R26, R3.reuse ;  /* 0x000000031a1a7220 */ /* 0x080fe80000410000 */
[----:B------:R-:W1:Y:S01]  /*205f0*/  MUFU.TANH R178, R178 ;  /* 0x000000b200b27308 */ /* 0x000e620000002400 */
[-C--:B------:R-:W-:Y:S09]  /*20600*/  FMUL.FTZ R4, R27, R3.reuse ;  /* 0x000000031b047220 */ /* 0x080ff20000410000 */
[----:B------:R1:W1:Y:S10]  /*20610*/  MUFU.TANH R172, R181 ;  /* 0x000000b500ac7308 */ /* 0x0002740000002400 */
[----:B------:R1:W1:Y:S01]  /*20620*/  MUFU.TANH R195, R13 ;  /* 0x0000000d00c37308 */ /* 0x0002620000002400 */
[C---:B-----5:R-:W-:Y:S06]  /*20630*/  HMMA.16816.F32 R28, R168.reuse, R8, R28 ;  /* 0x00000008a81c723c */ /* 0x060fec000000181c */
[----:B------:R-:W-:Y:S03]  /*20640*/  HMMA.16816.F32 R32, R168, R10, R32 ;  /* 0x0000000aa820723c */ /* 0x000fe60000001820 */
[----:B------:R1:W1:Y:S02]  /*20650*/  MUFU.TANH R199, R15 ;  /* 0x0000000f00c77308 */ /* 0x0002640000002400 */
[-C--:B------:R-:W-:Y:S08]  /*20660*/  FMUL.FTZ R8, R24, R3.reuse ;  /* 0x0000000318087220 */ /* 0x080ff00000410000 */
[----:B------:R1:W1:Y:S10]  /*20670*/  MUFU.TANH R190, R17 ;  /* 0x0000001100be7308 */ /* 0x0002740000002400 */
[----:B------:R1:W1:Y:S01]  /*20680*/  MUFU.TANH R192, R18 ;  /* 0x0000001200c07308 */ /* 0x0002620000002400 */
[-C--:B------:R-:W-:Y:S01]  /*20690*/  FMUL.FTZ R28, R28, R3.reuse ;  /* 0x000000031c1c7220 */ /* 0x080fe20000410000 */
[-C--:B------:R-:W-:Y:S01]  /*206a0*/  FMUL.FTZ R29, R29, R3.reuse ;  /* 0x000000031d1d7220 */ /* 0x080fe20000410000 */
[-C--:B------:R-:W-:Y:S01]  /*206b0*/  FMUL.FTZ R10, R30, R3.reuse ;  /* 0x000000031e0a7220 */ /* 0x080fe20000410000 */
[-C--:B------:R-:W-:Y:S01]  /*206c0*/  FMUL.FTZ R31, R31, R3.reuse ;  /* 0x000000031f1f7220 */ /* 0x080fe20000410000 */
[-C--:B---3--:R-:W-:Y:S05]  /*206d0*/  FMUL.FTZ R16, R32, R3.reuse ;  /* 0x0000000320107220 */ /* 0x088fea0000410000 */
[----:B------:R3:W1:Y:S01]  /*206e0*/  MUFU.TANH R194, R19 ;  /* 0x0000001300c27308 */ /* 0x0006620000002400 */
[-C--:B------:R-:W-:Y:S01]  /*206f0*/  FMUL.FTZ R14, R33, R3.reuse ;  /* 0x00000003210e7220 */ /* 0x080fe20000410000 */
[-C--:B------:R-:W-:Y:S01]  /*20700*/  FMUL.FTZ R12, R34, R3.reuse ;  /* 0x00000003220c7220 */ /* 0x080fe20000410000 */
[----:B------:R-:W-:Y:S07]  /*20710*/  FMUL.FTZ R3, R35, R3 ;  /* 0x0000000323037220 */ /* 0x000fee0000410000 */
[----:B------:R-:W1:Y:S10]  /*20720*/  MUFU.TANH R6, R6 ;  /* 0x0000000600067308 */ /* 0x000e740000002400 */
[----:B------:R-:W1:Y:S10]  /*20730*/  MUFU.TANH R5, R5 ;  /* 0x0000000500057308 */ /* 0x000e740000002400 */
[----:B------:R3:W1:Y:S10]  /*20740*/  MUFU.TANH R250, R22 ;  /* 0x0000001600fa7308 */ /* 0x0006740000002400 */
[----:B------:R3:W1:Y:S10]  /*20750*/  MUFU.TANH R198, R23 ;  /* 0x0000001700c67308 */ /* 0x0006740000002400 */
        /* <DEDUP_REMOVED lines=28> */
[-C--:B-1----:R-:W-:Y:S02]  /*20920*/  IABS R18, R22.reuse ;  /* 0x0000001600127213 */ /* 0x082fe40000000000 */
        /* <DEDUP_REMOVED lines=8> */
[----:B------:R-:W-:Y:S01]  /*209b0*/  LOP3.LUT R7, R7, R22, RZ, 0x3c, !PT ;  /* 0x0000001607077212 */ /* 0x000fe200078e3cff */
        /* <DEDUP_REMOVED lines=9> */
[----:B------:R-:W-:Y:S02]  /*20a50*/  IMAD.HI.U32 R17, R24, R11, RZ ;  /* 0x0000000b18117227 */ /* 0x000fe400078e00ff */
[----:B------:R-:W3:Y:S02]  /*20a60*/  LD.E.64 R24, desc[UR4][R164.64+0x38] ;  /* 0x00003804a4187980 */ /* 0x000ee4000c101b00 */
        /* <DEDUP_REMOVED lines=39> */
.L_x_8132:
[----:B------:R-:W-:Y:S02]  /*20ce0*/  R2UR UR4, R166 ;  /* 0x00000000a60472ca */ /* 0x000fe400000e0000 */
[----:B------:R-:W-:Y:S11]  /*20cf0*/  R2UR UR5, R167 ;  /* 0x00000000a70572ca */ /* 0x000ff600000e0000 */
[----:B------:R-:W-:Y:S02]  /*20d00*/  @!UPT UIADD3 URZ, URZ, URZ, URZ ;  /* 0x0000003f3f3ff290 */ /* 0x000fe4000fffe03f */
[----:B------:R-:W2:Y:S02]  /*20d10*/  LD.E R22, desc[UR4][R164.64+0x38] ;  /* 0x00003804a4167980 */ /* 0x000ea4000c101900 */
[----:B--2---:R-:W-:Y:S05]  /*20d20*/  IMAD.U32 R22, R22, -0x40, RZ ;  /* 0xffffffc016167824 */ /* 0x004fea00078e00ff */
[----:B------:R-:W-:Y:S02]  /*20d30*/  SHF.R.S32.HI R9, RZ, 0x1f, R22 ;  /* 0x0000001fff097819 */ /* 0x000fe40000011416 */
.L_x_8133:
[----:B------:R-:W-:Y:S05]  /*20d40*/  BSYNC B0 ;  /* 0x0000000000007941 */ /* 0x000fea0003800000 */
.L_x_8131:
        /* <DEDUP_REMOVED lines=42> */
[----:B-1----:R-:W-:Y:S03]  /*20ff0*/  IADD3 R18, P0, R251, R20, RZ ;  /* 0x00000014fb127210 */ /* 0x002fe60007f1e0ff */
        /* <DEDUP_REMOVED lines=9> */
.L_x_8130:
[----:B------:R-:W-:Y:S05]  /*21090*/  BSYNC B1 ;  /* 0x0000000000017941 */ /* 0x000fea0003800000 */
.L_x_8129:
        /* <DEDUP_REMOVED lines=9> */
[C---:B------:R-:W-:Y:S02]  /*21130*/  IADD3 R9, R23.reuse, 0x1, RZ ;  /* 0x0000000117097810 */ /* 0x040fe40007ffe0ff */
[----:B------:R-:W-:Y:S02]  /*21140*/  IADD3 R7, R23, 0x8, RZ ;  /* 0x0000000817077810 */ /* 0x000fe40007ffe0ff */
[-C--:B------:R-:W-:Y:S02]  /*21150*/  ISETP.GE.AND P2, PT, R9, R243.reuse, PT ;  /* 0x000000f30900720c */ /* 0x080fe40003f46270 */
[-C--:B------:R-:W-:Y:S02]  /*21160*/  ISETP.GE.AND P0, PT, R23, R240.reuse, PT ;  /* 0x000000f01700720c */ /* 0x080fe40003f06270 */
[-C--:B------:R-:W-:Y:S02]  /*21170*/  ISETP.GE.AND P3, PT, R9, R240.reuse, PT ;  /* 0x000000f00900720c */ /* 0x080fe40003f66270 */
[CC--:B------:R-:W-:Y:S02]  /*21180*/  ISETP.GE.AND P6, PT, R7.reuse, R243.reuse, PT ;  /* 0x000000f30700720c */ /* 0x0c0fe40003fc6270 */
[----:B------:R-:W-:Y:S02]  /*21190*/  ISETP.GE.AND P4, PT, R7, R240, PT ;  /* 0x000000f00700720c */ /* 0x000fe40003f86270 */
[-C--:B------:R-:W-:Y:S02]  /*211a0*/  ISETP.GE.AND P5, PT, R23, R243.reuse, PT ;  /* 0x000000f31700720c */ /* 0x080fe40003fa6270 */
[C---:B------:R-:W-:Y:S02]  /*211b0*/  ISETP.GE.OR P2, PT, R9.reuse, R242, !P2 ;  /* 0x000000f20900720c */ /* 0x040fe40005746670 */
[-C--:B------:R-:W-:Y:S02]  /*211c0*/  ISETP.GE.OR P3, PT, R9, R244.reuse, !P3 ;  /* 0x000000f40900720c */ /* 0x080fe40005f66670 */
[C---:B------:R-:W-:Y:S02]  /*211d0*/  ISETP.GE.OR P0, PT, R23.reuse, R244, !P0 ;  /* 0x000000f41700720c */ /* 0x040fe40004706670 */
[C---:B------:R-:W-:Y:S02]  /*211e0*/  IADD3 R11, R23.reuse, 0x9, RZ ;  /* 0x00000009170b7810 */ /* 0x040fe40007ffe0ff */
[----:B------:R-:W-:Y:S02]  /*211f0*/  IADD3 R9, R23, 0x10, RZ ;  /* 0x0000001017097810 */ /* 0x000fe40007ffe0ff */
[C---:B------:R-:W-:Y:S02]  /*21200*/  ISETP.GE.OR P6, PT, R7.reuse, R242, !P6 ;  /* 0x000000f20700720c */ /* 0x040fe400077c6670 */
[----:B------:R-:W-:Y:S02]  /*21210*/  ISETP.GE.OR P4, PT, R7, R244, !P4 ;  /* 0x000000f40700720c */ /* 0x000fe40006786670 */
[----:B------:R-:W-:Y:S02]  /*21220*/  ISETP.GE.OR P5, PT, R23, R242, !P5 ;  /* 0x000000f21700720c */ /* 0x000fe40006fa6670 */
[----:B-1----:R-:W-:Y:S02]  /*21230*/  FSEL R19, R177, -INF , !P2 ;  /* 0xff800000b1137808 */ /* 0x002fe40005000000 */
[----:B------:R-:W-:Y:S02]  /*21240*/  FSEL R7, R178, -INF , !P0 ;  /* 0xff800000b2077808 */ /* 0x000fe40004000000 */
[-C--:B------:R-:W-:Y:S02]  /*21250*/  ISETP.GE.AND P1, PT, R11, R243.reuse, PT ;  /* 0x000000f30b00720c */ /* 0x080fe40003f26270 */
[CC--:B------:R-:W-:Y:S02]  /*21260*/  ISETP.GE.AND P0, PT, R9.reuse, R243.reuse, PT ;  /* 0x000000f30900720c */ /* 0x0c0fe40003f06270 */
[-C--:B------:R-:W-:Y:S02]  /*21270*/  ISETP.GE.AND P2, PT, R9, R240.reuse, PT ;  /* 0x000000f00900720c */ /* 0x080fe40003f46270 */
[----:B------:R-:W-:Y:S02]  /*21280*/  FSEL R21, R176, -INF , !P5 ;  /* 0xff800000b0157808 */ /* 0x000fe40006800000 */
[C---:B------:R-:W-:Y:S02]  /*21290*/  ISETP.GE.AND P5, PT, R11.reuse, R240, PT ;  /* 0x000000f00b00720c */ /* 0x040fe40003fa6270 */
[----:B------:R-:W-:Y:S02]  /*212a0*/  ISETP.GE.OR P1, PT, R11, R242, !P1 ;  /* 0x000000f20b00720c */ /* 0x000fe40004f26670 */
[C---:B------:R-:W-:Y:S02]  /*212b0*/  ISETP.GE.OR P2, PT, R9.reuse, R244, !P2 ;  /* 0x000000f40900720c */ /* 0x040fe40005746670 */
        /* <DEDUP_REMOVED lines=8> */
[CC--:B------:R-:W-:Y:S02]  /*21340*/  ISETP.GE.AND P6, PT, R13.reuse, R243.reuse, PT ;  /* 0x000000f30d00720c */ /* 0x0c0fe40003fc6270 */
[----:B------:R-:W-:Y:S02]  /*21350*/  ISETP.GE.AND P1, PT, R13, R240, PT ;  /* 0x000000f00d00720c */ /* 0x000fe40003f26270 */
[----:B------:R-:W-:Y:S02]  /*21360*/  ISETP.GE.OR P0, PT, R9, R242, !P0 ;  /* 0x000000f20900720c */ /* 0x000fe40004706670 */
[C---:B------:R-:W-:Y:S02]  /*21370*/  ISETP.GE.OR P1, PT, R13.reuse, R244, !P1 ;  /* 0x000000f40d00720c */ /* 0x040fe40004f26670 */
[----:B------:R-:W-:Y:S02]  /*21380*/  ISETP.GE.OR P6, PT, R13, R242, !P6 ;  /* 0x000000f20d00720c */ /* 0x000fe400077c6670 */
[----:B------:R-:W-:Y:S02]  /*21390*/  IADD3 R13, R23, 0x19, RZ ;  /* 0x00000019170d7810 */ /* 0x000fe40007ffe0ff */
[----:B------:R-:W-:Y:S02]  /*213a0*/  FSEL R15, R172, -INF , !P3 ;  /* 0xff800000ac0f7808 */ /* 0x000fe40005800000 */
[----:B------:R-:W-:Y:S02]  /*213b0*/  FSEL R188, R188, -INF , !P0 ;  /* 0xff800000bcbc7808 */ /* 0x000fe40004000000 */
[CC--:B------:R-:W-:Y:S02]  /*213c0*/  ISETP.GE.AND P3, PT, R13.reuse, R243.reuse, PT ;  /* 0x000000f30d00720c */ /* 0x0c0fe40003f66270 */
[----:B------:R-:W-:Y:S02]  /*213d0*/  ISETP.GE.AND P0, PT, R13, R240, PT ;  /* 0x000000f00d00720c */ /* 0x000fe40003f06270 */
[----:B------:R-:W-:Y:S02]  /*213e0*/  IADD3 R27, R23, 0x20, RZ ;  /* 0x00000020171b7810 */ /* 0x000fe40007ffe0ff */
[C---:B------:R-:W-:Y:S02]  /*213f0*/  ISETP.GE.OR P0, PT, R13.reuse, R244, !P0 ;  /* 0x000000f40d00720c */ /* 0x040fe40004706670 */
[-C--:B------:R-:W-:Y:S02]  /*21400*/  ISETP.GE.OR P3, PT, R13, R242.reuse, !P3 ;  /* 0x000000f20d00720c */ /* 0x080fe40005f66670 */
[----:B------:R-:W-:Y:S02]  /*21410*/  FSEL R13, R173, -INF , !P4 ;  /* 0xff800000ad0d7808 */ /* 0x000fe40006000000 */
[-C--:B------:R-:W-:Y:S02]  /*21420*/  ISETP.GE.AND P4, PT, R27, R243.reuse, PT ;  /* 0x000000f31b00720c */ /* 0x080fe40003f86270 */
[----:B------:R-:W-:Y:S02]  /*21430*/  FSEL R195, R195, -INF , !P6 ;  /* 0xff800000c3c37808 */ /* 0x000fe40007000000 */
[----:B------:R-:W-:Y:S02]  /*21440*/  ISETP.GE.OR P4, PT, R27, R242, !P4 ;  /* 0x000000f21b00720c */ /* 0x000fe40006786670 */
[----:B------:R-:W-:Y:S02]  /*21450*/  ISETP.GE.AND P6, PT, R9, R240, PT ;  /* 0x000000f00900720c */ /* 0x000fe40003fc6270 */
[----:B------:R-:W-:Y:S02]  /*21460*/  FSEL R20, R6, -INF , !P4 ;  /* 0xff80000006147808 */ /* 0x000fe40006000000 */
[----:B------:R-:W-:Y:S02]  /*21470*/  FMNMX.FTZ R6, R21, R0, !PT ;  /* 0x0000000015067209 */ /* 0x000fe40007810000 */
[----:B------:R-:W-:Y:S02]  /*21480*/  IADD3 R29, R23, 0x28, RZ ;  /* 0x00000028171d7810 */ /* 0x000fe40007ffe0ff */
[----:B------:R-:W-:Y:S02]  /*21490*/  FMNMX.FTZ R6, R19, R6, !PT ;  /* 0x0000000613067209 */ /* 0x000fe40007810000 */
[----:B------:R-:W-:Y:S02]  /*214a0*/  ISETP.GE.OR P6, PT, R9, R244, !P6 ;  /* 0x000000f40900720c */ /* 0x000fe400077c6670 */
[----:B------:R-:W-:Y:S02]  /*214b0*/  FSEL R9, R174, -INF , !P5 ;  /* 0xff800000ae097808 */ /* 0x000fe40006800000 */
[----:B------:R-:W-:Y:S02]  /*214c0*/  FSEL R197, R197, -INF , !P2 ;  /* 0xff800000c5c57808 */ /* 0x000fe40005000000 */
[----:B------:R-:W-:Y:S02]  /*214d0*/  ISETP.GE.AND P5, PT, R27, R240, PT ;  /* 0x000000f01b00720c */ /* 0x000fe40003fa6270 */
[----:B------:R-:W-:Y:S02]  /*214e0*/  ISETP.GE.AND P2, PT, R29, R243, PT ;  /* 0x000000f31d00720c */ /* 0x000fe40003f46270 */
[----:B------:R-:W-:Y:S02]  /*214f0*/  FMNMX.FTZ R6, R17, R6, !PT ;  /* 0x0000000611067209 */ /* 0x000fe40007810000 */
[----:B------:R-:W-:Y:S02]  /*21500*/  ISETP.GE.OR P5, PT, R27, R244, !P5 ;  /* 0x000000f41b00720c */ /* 0x000fe40006fa6670 */
[----:B------:R-:W-:Y:S02]  /*21510*/  ISETP.GE.OR P2, PT, R29, R242, !P2 ;  /* 0x000000f21d00720c */ /* 0x000fe40005746670 */
[----:B------:R-:W-:Y:S02]  /*21520*/  FMNMX.FTZ R27, R11, R6, !PT ;  /* 0x000000060b1b7209 */ /* 0x000fe40007810000 */
[----:B------:R-:W-:Y:S02]  /*21530*/  FSEL R167, R8, -INF , !P2 ;  /* 0xff80000008a77808 */ /* 0x000fe40005000000 */
[----:B------:R-:W-:Y:S02]  /*21540*/  FMNMX.FTZ R8, R186, R27, !PT ;  /* 0x0000001bba087209 */ /* 0x000fe40007810000 */
[----:B------:R-:W-:Y:S02]  /*21550*/  FMNMX.FTZ R6, R7, R2, !PT ;  /* 0x0000000207067209 */ /* 0x000fe40007810000 */
[----:B------:R-:W-:Y:S02]  /*21560*/  IADD3 R25, R23, 0x21, RZ ;  /* 0x0000002117197810 */ /* 0x000fe40007ffe0ff */
[----:B------:R-:W-:Y:S02]  /*21570*/  FMNMX.FTZ R27, R195, R8, !PT ;  /* 0x00000008c31b7209 */ /* 0x000fe40007810000 */
[----:B------:R-:W-:Y:S02]  /*21580*/  FSEL R190, R190, -INF , !P3 ;  /* 0xff800000bebe7808 */ /* 0x000fe40005800000 */
[----:B------:R-:W-:Y:S02]  /*21590*/  FMNMX.FTZ R6, R15, R6, !PT ;  /* 0x000000060f067209 */ /* 0x000fe40007810000 */
[C---:B------:R-:W-:Y:S02]  /*215a0*/  ISETP.GE.AND P3, PT, R25.reuse, R243, PT ;  /* 0x000000f31900720c */ /* 0x040fe40003f66270 */
[----:B------:R-:W-:Y:S02]  /*215b0*/  ISETP.GE.AND P4, PT, R25, R240, PT ;  /* 0x000000f01900720c */ /* 0x000fe40003f86270 */
[----:B------:R-:W-:Y:S02]  /*215c0*/  FMNMX.FTZ R27, R188, R27, !PT ;  /* 0x0000001bbc1b7209 */ /* 0x000fe40007810000 */
[----:B------:R-:W-:Y:S02]  /*215d0*/  FMNMX.FTZ R6, R13, R6, !PT ;  /* 0x000000060d067209 */ /* 0x000fe40007810000 */
[C---:B------:R-:W-:Y:S02]  /*215e0*/  ISETP.GE.OR P3, PT, R25.reuse, R242, !P3 ;  /* 0x000000f21900720c */ /* 0x040fe40005f66670 */
[----:B------:R-:W-:Y:S02]  /*215f0*/  ISETP.GE.OR P4, PT, R25, R244, !P4 ;  /* 0x000000f41900720c */ /* 0x000fe40006786670 */
[----:B------:R-:W-:Y:S02]  /*21600*/  IADD3 R25, R23, 0x29, RZ ;  /* 0x0000002917197810 */ /* 0x000fe40007ffe0ff */
[----:B------:R-:W-:Y:S02]  /*21610*/  FMNMX.FTZ R27, R190, R27, !PT ;  /* 0x0000001bbe1b7209 */ /* 0x000fe40007810000 */
[----:B------:R-:W-:Y:S02]  /*21620*/  FMNMX.FTZ R6, R9, R6, !PT ;  /* 0x0000000609067209 */ /* 0x000fe40007810000 */
[----:B------:R-:W-:Y:S02]  /*21630*/  FSEL R199, R199, -INF , !P1 ;  /* 0xff800000c7c77808 */ /* 0x000fe40004800000 */
[----:B------:R-:W-:Y:S02]  /*21640*/  ISETP.GE.AND P1, PT, R25, R243, PT ;  /* 0x000000f31900720c */ /* 0x000fe40003f26270 */
[----:B------:R-:W-:Y:S02]  /*21650*/  FSEL R22, R5, -INF , !P3 ;  /* 0xff80000005167808 */ /* 0x000fe40005800000 */
[----:B------:R-:W-:Y:S02]  /*21660*/  FMNMX.FTZ R27, R20, R27, !PT ;  /* 0x0000001b141b7209 */ /* 0x000fe40007810000 */
[----:B------:R-:W-:Y:S02]  /*21670*/  FMNMX.FTZ R8, R197, R6, !PT ;  /* 0x00000006c5087209 */ /* 0x000fe40007810000 */
[C---:B------:R-:W-:Y:S02]  /*21680*/  ISETP.GE.OR P1, PT, R25.reuse, R242, !P1 ;  /* 0x000000f21900720c */ /* 0x040fe40004f26670 */
[----:B------:R-:W-:Y:S02]  /*21690*/  ISETP.GE.AND P2, PT, R25, R240, PT ;  /* 0x000000f01900720c */ /* 0x000fe40003f46270 */
[----:B------:R-:W-:Y:S02]  /*216a0*/  FMNMX.FTZ R6, R22, R27, !PT ;  /* 0x0000001b16067209 */ /* 0x000fe40007810000 */
[----:B------:R-:W-:Y:S02]  /*216b0*/  IADD3 R5, R23, 0x30, RZ ;  /* 0x0000003017057810 */ /* 0x000fe40007ffe0ff */
[----:B------:R-:W-:Y:S02]  /*216c0*/  FMNMX.FTZ R27, R199, R8, !PT ;  /* 0x00000008c71b7209 */ /* 0x000fe40007810000 */
[----:B------:R-:W-:Y:S02]  /*216d0*/  FSEL R192, R192, -INF , !P6 ;  /* 0xff800000c0c07808 */ /* 0x000fe40007000000 */
[----:B------:R-:W-:Y:S02]  /*216e0*/  FSEL R252, R252, -INF , !P1 ;  /* 0xff800000fcfc7808 */ /* 0x000fe40004800000 */
[----:B------:R-:W-:Y:S02]  /*216f0*/  ISETP.GE.OR P2, PT, R25, R244, !P2 ;  /* 0x000000f41900720c */ /* 0x000fe40005746670 */
[-C--:B------:R-:W-:Y:S02]  /*21700*/  ISETP.GE.AND P3, PT, R29, R240.reuse, PT ;  /* 0x000000f01d00720c */ /* 0x080fe40003f66270 */
[C---:B------:R-:W-:Y:S02]  /*21710*/  ISETP.GE.AND P6, PT, R5.reuse, R243, PT ;  /* 0x000000f30500720c */ /* 0x040fe40003fc6270 */
[----:B------:R-:W-:Y:S02]  /*21720*/  ISETP.GE.AND P1, PT, R5, R240, PT ;  /* 0x000000f00500720c */ /* 0x000fe40003f26270 */
[----:B------:R-:W-:Y:S02]  /*21730*/  IADD3 R25, R23, 0x31, RZ ;  /* 0x0000003117197810 */ /* 0x000fe40007ffe0ff */
[----:B------:R-:W-:Y:S02]  /*21740*/  FSEL R194, R194, -INF , !P0 ;  /* 0xff800000c2c27808 */ /* 0x000fe40004000000 */
[----:B------:R-:W-:Y:S02]  /*21750*/  FMNMX.FTZ R27, R192, R27, !PT ;  /* 0x0000001bc01b7209 */ /* 0x000fe40007810000 */
[-C--:B------:R-:W-:Y:S02]  /*21760*/  ISETP.GE.OR P3, PT, R29, R244.reuse, !P3 ;  /* 0x000000f41d00720c */ /* 0x080fe40005f66670 */
[C---:B------:R-:W-:Y:S02]  /*21770*/  ISETP.GE.OR P1, PT, R5.reuse, R244, !P1 ;  /* 0x000000f40500720c */ /* 0x040fe40004f26670 */
[----:B------:R-:W-:Y:S02]  /*21780*/  ISETP.GE.OR P6, PT, R5, R242, !P6 ;  /* 0x000000f20500720c */ /* 0x000fe400077c6670 */
[----:B------:R-:W-:Y:S02]  /*21790*/  ISETP.GE.AND P0, PT, R25, R243, PT ;  /* 0x000000f31900720c */ /* 0x000fe40003f06270 */
[----:B------:R-:W-:Y:S02]  /*217a0*/  FMNMX.FTZ R29, R167, R6, !PT ;  /* 0x00000006a71d7209 */ /* 0x000fe40007810000 */
[----:B------:R-:W-:Y:S02]  /*217b0*/  IADD3 R5, R23, 0x38, RZ ;  /* 0x0000003817057810 */ /* 0x000fe40007ffe0ff */
[----:B------:R-:W-:Y:S02]  /*217c0*/  FSEL R250, R250, -INF , !P5 ;  /* 0xff800000fafa7808 */ /* 0x000fe40006800000 */
[----:B------:R-:W-:Y:S02]  /*217d0*/  FMNMX.FTZ R27, R194, R27, !PT ;  /* 0x0000001bc21b7209 */ /* 0x000fe40007810000 */
[----:B------:R-:W-:Y:S02]  /*217e0*/  FSEL R193, R193, -INF , !P6 ;  /* 0xff800000c1c17808 */ /* 0x000fe40007000000 */
[-C--:B------:R-:W-:Y:S02]  /*217f0*/  ISETP.GE.OR P0, PT, R25, R242.reuse, !P0 ;  /* 0x000000f21900720c */ /* 0x080fe40004706670 */
[----:B------:R-:W-:Y:S02]  /*21800*/  IADD3 R23, R23, 0x39, RZ ;  /* 0x0000003917177810 */ /* 0x000fe40007ffe0ff */
[----:B------:R-:W-:Y:S02]  /*21810*/  ISETP.GE.AND P6, PT, R5, R243, PT ;  /* 0x000000f30500720c */ /* 0x000fe40003fc6270 */
[----:B------:R-:W-:Y:S02]  /*21820*/  FMNMX.FTZ R6, R252, R29, !PT ;  /* 0x0000001dfc067209 */ /* 0x000fe40007810000 */
[----:B------:R-:W-:Y:S02]  /*21830*/  FSEL R198, R198, -INF , !P4 ;  /* 0xff800000c6c67808 */ /* 0x000fe40006000000 */
[----:B------:R-:W-:Y:S02]  /*21840*/  FMNMX.FTZ R27, R250, R27, !PT ;  /* 0x0000001bfa1b7209 */ /* 0x000fe40007810000 */
[----:B------:R-:W-:Y:S02]  /*21850*/  ISETP.GE.AND P5, PT, R23, R243, PT ;  /* 0x000000f31700720c */ /* 0x000fe40003fa6270 */
[----:B------:R-:W-:Y:S02]  /*21860*/  FSEL R191, R191, -INF , !P0 ;  /* 0xff800000bfbf7808 */ /* 0x000fe40004000000 */
[----:B------:R-:W-:Y:S02]  /*21870*/  ISETP.GE.OR P6, PT, R5, R242, !P6 ;  /* 0x000000f20500720c */ /* 0x000fe400077c6670 */
[----:B------:R-:W-:Y:S02]  /*21880*/  FSEL R196, R196, -INF , !P3 ;  /* 0xff800000c4c47808 */ /* 0x000fe40005800000 */
[----:B------:R-:W-:Y:S02]  /*21890*/  FMNMX.FTZ R27, R198, R27, !PT ;  /* 0x0000001bc61b7209 */ /* 0x000fe40007810000 */
[----:B------:R-:W-:Y:S02]  /*218a0*/  FMNMX.FTZ R6, R193, R6, !PT ;  /* 0x00000006c1067209 */ /* 0x000fe40007810000 */
[----:B------:R-:W-:Y:S02]  /*218b0*/  ISETP.GE.AND P0, PT, R25, R240, PT ;  /* 0x000000f01900720c */ /* 0x000fe40003f06270 */
[----:B------:R-:W-:Y:S02]  /*218c0*/  FSEL R179, R16, -INF , !P6 ;  /* 0xff80000010b37808 */ /* 0x000fe40007000000 */
[----:B------:R-:W-:Y:S02]  /*218d0*/  FMNMX.FTZ R27, R196, R27, !PT ;  /* 0x0000001bc41b7209 */ /* 0x000fe40007810000 */
[----:B------:R-:W-:Y:S02]  /*218e0*/  ISETP.GE.OR P5, PT, R23, R242, !P5 ;  /* 0x000000f21700720c */ /* 0x000fe40006fa6670 */
[----:B------:R-:W-:Y:S02]  /*218f0*/  FSEL R178, R4, -INF , !P2 ;  /* 0xff80000004b27808 */ /* 0x000fe40005000000 */
[----:B------:R-:W-:Y:S02]  /*21900*/  FMNMX.FTZ R6, R191, R6, !PT ;  /* 0x00000006bf067209 */ /* 0x000fe40007810000 */
[----:B------:R-:W-:Y:S02]  /*21910*/  FSEL R174, R14, -INF , !P5 ;  /* 0xff8000000eae7808 */ /* 0x000fe40006800000 */
[----:B------:R-:W-:Y:S02]  /*21920*/  ISETP.GE.OR P0, PT, R25, R244, !P0 ;  /* 0x000000f41900720c */ /* 0x000fe40004706670 */
[----:B------:R-:W-:Y:S02]  /*21930*/  FMNMX.FTZ R8, R178, R27, !PT ;  /* 0x0000001bb2087209 */ /* 0x000fe40007810000 */
[----:B------:R-:W-:Y:S01]  /*21940*/  FMNMX.FTZ R29, R179, R6, !PT ;  /* 0x00000006b31d7209 */ /* 0x000fe20007810000 */
[----:B------:R-:W-:Y:S01]  /*21950*/  LDSM.16.MT88.4 R24, [R218+0x10000] ;  /* 0x01000000da18783b */ /* 0x000fe20000004200 */
[----:B------:R-:W-:Y:S02]  /*21960*/  FSEL R177, R10, -INF , !P1 ;  /* 0xff8000000ab17808 */ /* 0x000fe40004800000 */
[-C--:B------:R-:W-:Y:S02]  /*21970*/  ISETP.GE.AND P3, PT, R5, R240.reuse, PT ;  /* 0x000000f00500720c */ /* 0x080fe40003f66270 */
[----:B------:R-:W-:Y:S02]  /*21980*/  ISETP.GE.AND P1, PT, R23, R240, PT ;  /* 0x000000f01700720c */ /* 0x000fe40003f26270 */
[----:B------:R-:W-:Y:S02]  /*21990*/  FMNMX.FTZ R4, R174, R29, !PT ;  /* 0x0000001dae047209 */ /* 0x000fe40007810000 */
[----:B------:R-:W-:Y:S02]  /*219a0*/  ISETP.GE.OR P3, PT, R5, R244, !P3 ;  /* 0x000000f40500720c */ /* 0x000fe40005f66670 */
[----:B------:R-:W-:Y:S01]  /*219b0*/  FSEL R175, R175, -INF , !P0 ;  /* 0xff800000afaf7808 */ /* 0x000fe20004000000 */
[----:B------:R-:W1:Y:S01]  /*219c0*/  SHFL.BFLY PT, R5, R4, 0x2, 0x1f ;  /* 0x0c401f0004057f89 */ /* 0x000e6200000e0000 */
[----:B------:R-:W-:Y:S02]  /*219d0*/  FMNMX.FTZ R8, R177, R8, !PT ;  /* 0x00000008b1087209 */ /* 0x000fe40007810000 */
[----:B------:R-:W-:Y:S02]  /*219e0*/  ISETP.GE.OR P1, PT, R23, R244, !P1 ;  /* 0x000000f41700720c */ /* 0x000fe40004f26670 */
[----:B------:R-:W-:Y:S02]  /*219f0*/  FSEL R173, R12, -INF , !P3 ;  /* 0xff8000000cad7808 */ /* 0x000fe40005800000 */
[----:B------:R-:W-:Y:S02]  /*21a00*/  FMNMX.FTZ R8, R175, R8, !PT ;  /* 0x00000008af087209 */ /* 0x000fe40007810000 */
[----:B------:R-:W-:Y:S02]  /*21a10*/  FSEL R166, R3, -INF , !P1 ;  /* 0xff80000003a67808 */ /* 0x000fe40004800000 */
[----:B------:R-:W-:Y:S04]  /*21a20*/  FMNMX.FTZ R3, R173, R8, !PT ;  /* 0x00000008ad037209 */ /* 0x000fe80007810000 */
[----:B------:R-:W-:Y:S05]  /*21a30*/  FMNMX.FTZ R6, R166, R3, !PT ;  /* 0x00000003a6067209 */ /* 0x000fea0007810000 */
[----:B------:R-:W2:Y:S01]  /*21a40*/  SHFL.BFLY PT, R3, R6, 0x2, 0x1f ;  /* 0x0c401f0006037f89 */ /* 0x000ea200000e0000 */
[----:B-1----:R-:W-:Y:S07]  /*21a50*/  FMNMX.FTZ R5, R4, R5, !PT ;  /* 0x0000000504057209 */ /* 0x002fee0007810000 */
[----:B---3--:R-:W1:Y:S01]  /*21a60*/  SHFL.BFLY PT, R164, R5, 0x1, 0x1f ;  /* 0x0c201f0005a47f89 */ /* 0x008e6200000e0000 */
[----:B--2---:R-:W-:Y:S07]  /*21a70*/  FMNMX.FTZ R4, R6, R3, !PT ;  /* 0x0000000306047209 */ /* 0x004fee0007810000 */
[----:B------:R-:W2:Y:S01]  /*21a80*/  SHFL.BFLY PT, R3, R4, 0x1, 0x1f ;  /* 0x0c201f0004037f89 */ /* 0x000ea200000e0000 */
[----:B-1----:R-:W-:Y:S04]  /*21a90*/  FMNMX.FTZ R164, R5, R164, !PT ;  /* 0x000000a405a47209 */ /* 0x002fe80007810000 */
[C---:B------:R-:W-:Y:S01]  /*21aa0*/  FSETP.NEU.FTZ.AND P1, PT, R164.reuse, -INF , PT ;  /* 0xff800000a400780b */ /* 0x040fe20003f3d000 */
[----:B----4-:R-:W-:Y:S03]  /*21ab0*/  FMUL.FTZ R176, R165, R164 ;  /* 0x000000a4a5b07220 */ /* 0x010fe60000410000 */
[----:B------:R-:W-:Y:S02]  /*21ac0*/  FSEL R5, R164, RZ, P1 ;  /* 0x000000ffa4057208 */ /* 0x000fe40000800000 */
[----:B------:R-:W-:Y:S03]  /*21ad0*/  FSEL R176, R176, RZ, P1 ;  /* 0x000000ffb0b07208 */ /* 0x000fe60000800000 */
[----:B------:R-:W-:Y:S02]  /*21ae0*/  FADD.FTZ R0, -R5, R0 ;  /* 0x0000000005007221 */ /* 0x000fe40000010100 */
[-CC-:B------:R-:W-:Y:S01]  /*21af0*/  FFMA.FTZ R184, R19, R165.reuse, -R176.reuse ;  /* 0x000000a513b87223 */ /* 0x180fe200000108b0 */
[-CC-:B------:R-:W-:Y:S01]  /*21b00*/  FFMA.FTZ R183, R17, R165.reuse, -R176.reuse ;  /* 0x000000a511b77223 */ /* 0x180fe200000108b0 */
[----:B------:R-:W-:Y:S01]  /*21b10*/  FMUL.FTZ R6, R165, R0 ;  /* 0x00000000a5067220 */ /* 0x000fe20000410000 */
[----:B------:R-:W1:Y:S01]  /*21b20*/  LDSM.16.MT88.4 R16, [R220+0x10000] ;  /* 0x01000000dc10783b */ /* 0x000e620000004200 */
[--C-:B------:R-:W-:Y:S01]  /*21b30*/  FFMA.FTZ R187, R21, R165, -R176.reuse ;  /* 0x000000a515bb7223 */ /* 0x100fe200000108b0 */
[----:B--2---:R-:W-:Y:S01]  /*21b40*/  FMNMX.FTZ R3, R4, R3, !PT ;  /* 0x0000000304037209 */ /* 0x004fe20007810000 */
[-CC-:B------:R-:W-:Y:S01]  /*21b50*/  FFMA.FTZ R182, R11, R165.reuse, -R176.reuse ;  /* 0x000000a50bb67223 */ /* 0x180fe200000108b0 */
[----:B------:R-:W-:Y:S01]  /*21b60*/  MUFU.EX2 R184, R184 ;  /* 0x000000b800b87308 */ /* 0x000fe20000000800 */
[--C-:B------:R-:W-:Y:S01]  /*21b70*/  FFMA.FTZ R179, R179, R165, -R176.reuse ;  /* 0x000000a5b3b37223 */ /* 0x100fe200000108b0 */
[----:B------:R-:W-:Y:S01]  /*21b80*/  FSETP.NEU.FTZ.AND P0, PT, R3, -INF , PT ;  /* 0xff8000000300780b */ /* 0x000fe20003f1d000 */
[----:B------:R-:W-:Y:S01]  /*21b90*/  FMUL.FTZ R172, R165, R3 ;  /* 0x00000003a5ac7220 */ /* 0x000fe20000410000 */
[-CC-:B------:R-:W-:Y:S01]  /*21ba0*/  FFMA.FTZ R186, R186, R165.reuse, -R176.reuse ;  /* 0x000000a5baba7223 */ /* 0x180fe200000108b0 */
[-CC-:B------:R-:W-:Y:S01]  /*21bb0*/  FFMA.FTZ R195, R195, R165.reuse, -R176.reuse ;  /* 0x000000a5c3c37223 */ /* 0x180fe200000108b0 */
[----:B------:R-:W-:Y:S01]  /*21bc0*/  FSEL R5, R3, RZ, P0 ;  /* 0x000000ff03057208 */ /* 0x000fe20000000000 */
[-CC-:B------:R-:W-:Y:S01]  /*21bd0*/  FFMA.FTZ R188, R188, R165.reuse, -R176.reuse ;  /* 0x000000a5bcbc7223 */ /* 0x180fe200000108b0 */
[----:B------:R-:W-:Y:S02]  /*21be0*/  FSEL R172, R172, RZ, P0 ;  /* 0x000000ffacac7208 */ /* 0x000fe40000000000 */
[----:B------:R-:W2:Y:S01]  /*21bf0*/  MUFU.EX2 R187, R187 ;  /* 0x000000bb00bb7308 */ /* 0x000ea20000000800 */
[-C--:B------:R-:W-:Y:S01]  /*21c00*/  FFMA.FTZ R252, R252, R165.reuse, -R176 ;  /* 0x000000a5fcfc7223 */ /* 0x080fe200000108b0 */
[----:B------:R-:W-:Y:S01]  /*21c10*/  FADD.FTZ R0, -R5, R2 ;  /* 0x0000000205007221 */ /* 0x000fe20000010100 */
[-C--:B------:R-:W-:Y:S01]  /*21c20*/  FFMA.FTZ R193, R193, R165.reuse, -R176 ;  /* 0x000000a5c1c17223 */ /* 0x080fe200000108b0 */
[-CC-:B------:R-:W-:Y:S01]  /*21c30*/  FFMA.FTZ R189, R7, R165.reuse, -R172.reuse ;  /* 0x000000a507bd7223 */ /* 0x180fe200000108ac */
[-CC-:B------:R-:W-:Y:S01]  /*21c40*/  FFMA.FTZ R181, R15, R165.reuse, -R172.reuse ;  /* 0x000000a50fb57223 */ /* 0x180fe200000108ac */
[-CC-:B------:R-:W-:Y:S01]  /*21c50*/  FFMA.FTZ R180, R13, R165.reuse, -R172.reuse ;  /* 0x000000a50db47223 */ /* 0x180fe200000108ac */
[-CC-:B------:R-:W-:Y:S01]  /*21c60*/  FFMA.FTZ R185, R9, R165.reuse, -R172.reuse ;  /* 0x000000a509b97223 */ /* 0x180fe200000108ac */
[----:B------:R-:W-:Y:S02]  /*21c70*/  FMUL.FTZ R8, R165, R0 ;  /* 0x00000000a5087220 */ /* 0x000fe40000410000 */
[----:B------:R-:W3:Y:S01]  /*21c80*/  MUFU.EX2 R2, R6 ;  /* 0x0000000600027308 */ /* 0x000ee20000000800 */
[-CC-:B------:R-:W-:Y:S01]  /*21c90*/  FFMA.FTZ R178, R178, R165.reuse, -R172.reuse ;  /* 0x000000a5b2b27223 */ /* 0x180fe200000108ac */
[-CC-:B------:R-:W-:Y:S01]  /*21ca0*/  FFMA.FTZ R175, R175, R165.reuse, -R172.reuse ;  /* 0x000000a5afaf7223 */ /* 0x180fe200000108ac */
[-CC-:B------:R-:W-:Y:S01]  /*21cb0*/  FFMA.FTZ R177, R177, R165.reuse, -R172.reuse ;  /* 0x000000a5b1b17223 */ /* 0x180fe200000108ac */
[-CC-:B------:R-:W-:Y:S01]  /*21cc0*/  FFMA.FTZ R199, R199, R165.reuse, -R172.reuse ;  /* 0x000000a5c7c77223 */ /* 0x180fe200000108ac */
[-CC-:B------:R-:W-:Y:S01]  /*21cd0*/  FFMA.FTZ R192, R192, R165.reuse, -R172.reuse ;  /* 0x000000a5c0c07223 */ /* 0x180fe200000108ac */
[-CC-:B------:R-:W-:Y:S01]  /*21ce0*/  FFMA.FTZ R194, R194, R165.reuse, -R172.reuse ;  /* 0x000000a5c2c27223 */ /* 0x180fe200000108ac */
[--C-:B------:R-:W-:Y:S03]  /*21cf0*/  FFMA.FTZ R250, R250, R165, -R172.reuse ;  /* 0x000000a5fafa7223 */ /* 0x100fe600000108ac */
[----:B------:R-:W4:Y:S01]  /*21d00*/  MUFU.EX2 R0, R8 ;  /* 0x0000000800007308 */ /* 0x000f220000000800 */
[----:B--2---:R-:W-:Y:S01]  /*21d10*/  F2FP.F16.F32.PACK_AB R168, R184, R187 ;  /* 0x000000bbb8a8723e */ /* 0x004fe200000000ff */
[-CC-:B------:R-:W-:Y:S01]  /*21d20*/  FFMA.FTZ R198, R198, R165.reuse, -R172.reuse ;  /* 0x000000a5c6c67223 */ /* 0x180fe200000108ac */
[-C--:B------:R-:W-:Y:S01]  /*21d30*/  FFMA.FTZ R196, R196, R165.reuse, -R172 ;  /* 0x000000a5c4c47223 */ /* 0x080fe200000108ac */
[--C-:B------:R-:W-:Y:S01]  /*21d40*/  FFMA.FTZ R191, R191, R165, -R176.reuse ;  /* 0x000000a5bfbf7223 */ /* 0x100fe200000108b0 */
[----:B------:R-:W-:Y:S05]  /*21d50*/  ISETP.GT.AND P0, PT, R234, R227, PT ;  /* 0x000000e3ea00720c */ /* 0x000fea0003f04270 */
[----:B------:R-:W-:Y:S01]  /*21d60*/  MUFU.EX2 R183, R183 ;  /* 0x000000b700b77308 */ /* 0x000fe20000000800 */
[C---:B---3--:R-:W-:Y:S01]  /*21d70*/  FMUL.FTZ R4, R2.reuse, R160 ;  /* 0x000000a002047220 */ /* 0x048fe20000410000 */
[C---:B------:R-:W-:Y:S01]  /*21d80*/  FMUL.FTZ R5, R2.reuse, R161 ;  /* 0x000000a102057220 */ /* 0x040fe20000410000 */
[C---:B------:R-:W-:Y:S01]  /*21d90*/  FMUL.FTZ R9, R2.reuse, R157 ;  /* 0x0000009d02097220 */ /* 0x040fe20000410000 */
[C---:B------:R-:W-:Y:S01]  /*21da0*/  FMUL.FTZ R12, R2.reuse, R152 ;  /* 0x00000098020c7220 */ /* 0x040fe20000410000 */
[C---:B------:R-:W-:Y:S01]  /*21db0*/  FMUL.FTZ R13, R2.reuse, R153 ;  /* 0x00000099020d7220 */ /* 0x040fe20000410000 */
[----:B------:R-:W-:Y:S01]  /*21dc0*/  MOV R157, R20 ;  /* 0x00000014009d7202 */ /* 0x000fe20000000f00 */
[----:B------:R-:W-:Y:S03]  /*21dd0*/  FMUL.FTZ R20, R2, R144 ;  /* 0x0000009002147220 */ /* 0x000fe60000410000 */
[----:B------:R-:W2:Y:S01]  /*21de0*/  MUFU.EX2 R182, R182 ;  /* 0x000000b600b67308 */ /* 0x000ea20000000800 */
[C---:B----4-:R-:W-:Y:S01]  /*21df0*/  FMUL.FTZ R6, R0.reuse, R162 ;  /* 0x000000a200067220 */ /* 0x050fe20000410000 */
[C---:B------:R-:W-:Y:S01]  /*21e00*/  FMUL.FTZ R7, R0.reuse, R163 ;  /* 0x000000a300077220 */ /* 0x040fe20000410000 */
[C---:B------:R-:W-:Y:S01]  /*21e10*/  FMUL.FTZ R10, R0.reuse, R158 ;  /* 0x0000009e000a7220 */ /* 0x040fe20000410000 */
[----:B------:R-:W-:Y:S01]  /*21e20*/  FMUL.FTZ R11, R0, R159 ;  /* 0x0000009f000b7220 */ /* 0x000fe20000410000 */
[----:B------:R-:W-:Y:S01]  /*21e30*/  FMUL.FTZ R8, R2, R156 ;  /* 0x0000009c02087220 */ /* 0x000fe20000410000 */
[----:B------:R-:W3:Y:S01]  /*21e40*/  LDSM.16.MT88.4 R160, [R216+0x10000] ;  /* 0x01000000d8a0783b */ /* 0x000ee20000004200 */
[C---:B------:R-:W-:Y:S03]  /*21e50*/  FMUL.FTZ R14, R0.reuse, R154 ;  /* 0x0000009a000e7220 */ /* 0x040fe60000410000 */
[----:B------:R-:W-:Y:S01]  /*21e60*/  MUFU.EX2 R189, R189 ;  /* 0x000000bd00bd7308 */ /* 0x000fe20000000800 */
[----:B------:R-:W-:Y:S01]  /*21e70*/  FMUL.FTZ R15, R0, R155 ;  /* 0x0000009b000f7220 */ /* 0x000fe20000410000 */
[----:B------:R-:W-:Y:S01]  /*21e80*/  MOV R156, R22 ;  /* 0x00000016009c7202 */ /* 0x000fe20000000f00 */
[----:B------:R-:W-:Y:S01]  /*21e90*/  FMUL.FTZ R21, R2, R145 ;  /* 0x0000009102157220 */ /* 0x000fe20000410000 */
[C---:B------:R-:W-:Y:S01]  /*21ea0*/  FMUL.FTZ R22, R0.reuse, R146 ;  /* 0x0000009200167220 */ /* 0x040fe20000410000 */
[----:B------:R-:W-:Y:S01]  /*21eb0*/  FMUL.FTZ R23, R0, R147 ;  /* 0x0000009300177220 */ /* 0x000fe20000410000 */
[----:B------:R-:W4:Y:S01]  /*21ec0*/  LDSM.16.MT88.4 R152, [R220+0x12000] ;  /* 0x01200000dc98783b */ /* 0x000f220000004200 */
[----:B------:R-:W-:Y:S03]  /*21ed0*/  FMUL.FTZ R28, R2, R136 ;  /* 0x00000088021c7220 */ /* 0x000fe60000410000 */
[----:B------:R-:W5:Y:S01]  /*21ee0*/  MUFU.EX2 R181, R181 ;  /* 0x000000b500b57308 */ /* 0x000f620000000800 */
[----:B--2---:R-:W-:Y:S01]  /*21ef0*/  F2FP.F16.F32.PACK_AB R170, R182, R183 ;  /* 0x000000b7b6aa723e */ /* 0x004fe200000000ff */
[----:B------:R-:W-:Y:S01]  /*21f00*/  FMUL.FTZ R29, R2, R137 ;  /* 0x00000089021d7220 */ /* 0x000fe20000410000 */
[C---:B------:R-:W-:Y:S01]  /*21f10*/  FMUL.FTZ R30, R0.reuse, R138 ;  /* 0x0000008a001e7220 */ /* 0x040fe20000410000 */
[----:B------:R-:W-:Y:S01]  /*21f20*/  FMUL.FTZ R31, R0, R139 ;  /* 0x0000008b001f7220 */ /* 0x000fe20000410000 */
[C---:B------:R-:W-:Y:S01]  /*21f30*/  FMUL.FTZ R36, R2.reuse, R36 ;  /* 0x0000002402247220 */ /* 0x040fe20000410000 */
[----:B------:R-:W2:Y:S01]  /*21f40*/  LDSM.16.MT88.4 R144, [R218+0x12000] ;  /* 0x01200000da90783b */ /* 0x000ea20000004200 */
[----:B------:R-:W-:Y:S03]  /*21f50*/  FMUL.FTZ R37, R2, R37 ;  /* 0x0000002502257220 */ /* 0x000fe60000410000 */
[----:B------:R-:W-:Y:S01]  /*21f60*/  MUFU.EX2 R180, R180 ;  /* 0x000000b400b47308 */ /* 0x000fe20000000800 */
[C---:B------:R-:W-:Y:S01]  /*21f70*/  FMUL.FTZ R38, R0.reuse, R38 ;  /* 0x0000002600267220 */ /* 0x040fe20000410000 */
[----:B------:R-:W-:Y:S01]  /*21f80*/  FMUL.FTZ R39, R0, R39 ;  /* 0x0000002700277220 */ /* 0x000fe20000410000 */
[C---:B------:R-:W-:Y:S01]  /*21f90*/  FMUL.FTZ R40, R2.reuse, R40 ;  /* 0x0000002802287220 */ /* 0x040fe20000410000 */
[----:B------:R-:W-:Y:S01]  /*21fa0*/  FMUL.FTZ R41, R2, R41 ;  /* 0x0000002902297220 */ /* 0x000fe20000410000 */
[C---:B------:R-:W-:Y:S01]  /*21fb0*/  FMUL.FTZ R42, R0.reuse, R42 ;  /* 0x0000002a002a7220 */ /* 0x040fe20000410000 */
[----:B------:R-:W2:Y:S01]  /*21fc0*/  LDSM.16.MT88.4 R136, [R217+0x12000] ;  /* 0x01200000d988783b */ /* 0x000ea20000004200 */
        /* <DEDUP_REMOVED lines=31> */
[C---:B------:R-:W-:Y:S04]  /*221c0*/  HMMA.16816.F32 R12, R168.reuse, R24, R12 ;  /* 0x00000018a80c723c */ /* 0x040fe8000000180c */
[----:B------:R-:W-:Y:S01]  /*221d0*/  FMUL.FTZ R17, R2, R149 ;  /* 0x0000009502117220 */ /* 0x000fe20000410000 */
[C---:B------:R-:W-:Y:S01]  /*221e0*/  FMUL.FTZ R18, R0.reuse, R150 ;  /* 0x0000009600127220 */ /* 0x040fe20000410000 */
[----:B------:R-:W-:Y:S01]  /*221f0*/  FMUL.FTZ R19, R0, R151 ;  /* 0x0000009700137220 */ /* 0x000fe20000410000 */
[C---:B------:R-:W-:Y:S01]  /*22200*/  FMUL.FTZ R24, R2.reuse, R140 ;  /* 0x0000008c02187220 */ /* 0x040fe20000410000 */
[----:B------:R-:W-:Y:S01]  /*22210*/  LDSM.16.MT88.4 R148, [R217+0x10800] ;  /* 0x01080000d994783b */ /* 0x000fe20000004200 */
[----:B------:R-:W-:Y:S02]  /*22220*/  MUFU.EX2 R188, R188 ;  /* 0x000000bc00bc7308 */ /* 0x000fe40000000800 */
[----:B------:R-:W-:Y:S01]  /*22230*/  FMUL.FTZ R25, R2, R141 ;  /* 0x0000008d02197220 */ /* 0x000fe20000410000 */
[C---:B------:R-:W-:Y:S01]  /*22240*/  FMUL.FTZ R66, R0.reuse, R66 ;  /* 0x0000004200427220 */ /* 0x040fe20000410000 */
[----:B------:R-:W-:Y:S01]  /*22250*/  FMUL.FTZ R67, R0, R67 ;  /* 0x0000004300437220 */ /* 0x000fe20000410000 */
[C---:B------:R-:W-:Y:S03]  /*22260*/  HMMA.16816.F32 R16, R168.reuse, R26, R16 ;  /* 0x0000001aa810723c */ /* 0x040fe60000001810 */
[C---:B------:R-:W-:Y:S01]  /*22270*/  FMUL.FTZ R68, R2.reuse, R68 ;  /* 0x0000004402447220 */ /* 0x040fe20000410000 */
[----:B------:R-:W-:Y:S01]  /*22280*/  FMUL.FTZ R69, R2, R69 ;  /* 0x0000004502457220 */ /* 0x000fe20000410000 */
[C---:B------:R-:W-:Y:S01]  /*22290*/  FMUL.FTZ R70, R0.reuse, R70 ;  /* 0x0000004600467220 */ /* 0x040fe20000410000 */
[C---:B------:R-:W-:Y:S01]  /*222a0*/  HMMA.16816.F32 R20, R168.reuse, R32, R20 ;  /* 0x00000020a814723c */ /* 0x040fe20000001814 */
[----:B------:R-:W-:Y:S04]  /*222b0*/  MUFU.EX2 R199, R199 ;  /* 0x000000c700c77308 */ /* 0x000fe80000000800 */
[C---:B------:R-:W-:Y:S01]  /*222c0*/  FMUL.FTZ R26, R0.reuse, R142 ;  /* 0x0000008e001a7220 */ /* 0x040fe20000410000 */
[----:B------:R-:W-:Y:S01]  /*222d0*/  FMUL.FTZ R27, R0, R143 ;  /* 0x0000008f001b7220 */ /* 0x000fe20000410000 */
[C---:B------:R-:W-:Y:S01]  /*222e0*/  FMUL.FTZ R32, R2.reuse, R132 ;  /* 0x0000008402207220 */ /* 0x040fe20000410000 */
[----:B------:R-:W-:Y:S03]  /*222f0*/  LDSM.16.MT88.4 R140, [R220+0x14000] ;  /* 0x01400000dc8c783b */ /* 0x000fe60000004200 */
[----:B------:R-:W-:Y:S01]  /*22300*/  MUFU.EX2 R192, R192 ;  /* 0x000000c000c07308 */ /* 0x000fe20000000800 */
[----:B------:R-:W-:Y:S01]  /*22310*/  FMUL.FTZ R33, R2, R133 ;  /* 0x0000008502217220 */ /* 0x000fe20000410000 */
[----:B------:R-:W-:Y:S01]  /*22320*/  FMUL.FTZ R71, R0, R71 ;  /* 0x0000004700477220 */ /* 0x000fe20000410000 */
[C---:B------:R-:W-:Y:S03]  /*22330*/  HMMA.16816.F32 R24, R168.reuse, R34, R24 ;  /* 0x00000022a818723c */ /* 0x040fe60000001818 */
[C---:B------:R-:W-:Y:S01]  /*22340*/  FMUL.FTZ R72, R2.reuse, R72 ;  /* 0x0000004802487220 */ /* 0x040fe20000410000 */
[----:B------:R-:W-:Y:S01]  /*22350*/  FMUL.FTZ R73, R2, R73 ;  /* 0x0000004902497220 */ /* 0x000fe20000410000 */
[C---:B------:R-:W-:Y:S01]  /*22360*/  FMUL.FTZ R74, R0.reuse, R74 ;  /* 0x0000004a004a7220 */ /* 0x040fe20000410000 */
[C---:B---3--:R-:W-:Y:S01]  /*22370*/  HMMA.16816.F32 R28, R168.reuse, R160, R28 ;  /* 0x000000a0a81c723c */ /* 0x048fe2000000181c */
[----:B------:R-:W-:Y:S04]  /*22380*/  MUFU.EX2 R194, R194 ;  /* 0x000000c200c27308 */ /* 0x000fe80000000800 */
[C---:B------:R-:W-:Y:S01]  /*22390*/  FMUL.FTZ R34, R0.reuse, R134 ;  /* 0x0000008600227220 */ /* 0x040fe20000410000 */
[C---:B------:R-:W-:Y:S01]  /*223a0*/  FMUL.FTZ R35, R0.reuse, R135 ;  /* 0x0000008700237220 */ /* 0x040fe20000410000 */
[----:B------:R-:W-:Y:S01]  /*223b0*/  FMUL.FTZ R75, R0, R75 ;  /* 0x0000004b004b7220 */ /* 0x000fe20000410000 */
[----:B------:R-:W3:Y:S03]  /*223c0*/  LDSM.16.MT88.4 R132, [R216+0x12000] ;  /* 0x01200000d884783b */ /* 0x000ee60000004200 */
[----:B------:R-:W-:Y:S01]  /*223d0*/  MUFU.EX2 R252, R252 ;  /* 0x000000fc00fc7308 */ /* 0x000fe20000000800 */
[C---:B------:R-:W-:Y:S01]  /*223e0*/  FMUL.FTZ R76, R2.reuse, R76 ;  /* 0x0000004c024c7220 */ /* 0x040fe20000410000 */
[----:B------:R-:W-:Y:S01]  /*223f0*/  FMUL.FTZ R77, R2, R77 ;  /* 0x0000004d024d7220 */ /* 0x000fe20000410000 */
[C---:B------:R-:W-:Y:S02]  /*22400*/  HMMA.16816.F32 R32, R168.reuse, R162, R32 ;  /* 0x000000a2a820723c */ /* 0x040fe40000001820 */
[----:B------:R-:W-:Y:S01]  /*22410*/  LDSM.16.MT88.4 R160, [R220+0x14800] ;  /* 0x01480000dca0783b */ /* 0x000fe20000004200 */
[C---:B------:R-:W-:Y:S01]  /*22420*/  FMUL.FTZ R78, R0.reuse, R78 ;  /* 0x0000004e004e7220 */ /* 0x040fe20000410000 */
[----:B------:R-:W-:Y:S02]  /*22430*/  FMUL.FTZ R79, R0, R79 ;  /* 0x0000004f004f7220 */ /* 0x000fe40000410000 */
[C---:B----4-:R-:W-:Y:S01]  /*22440*/  HMMA.16816.F32 R36, R168.reuse, R152, R36 ;  /* 0x00000098a824723c */ /* 0x050fe20000001824 */
[----:B------:R-:W-:Y:S04]  /*22450*/  MUFU.EX2 R250, R250 ;  /* 0x000000fa00fa7308 */ /* 0x000fe80000000800 */
        /* <DEDUP_REMOVED lines=8> */
[----:B------:R-:W2:Y:S01]  /*224e0*/  LDSM.16.MT88.4 R144, [R218+0x14000] ;  /* 0x01400000da90783b */ /* 0x000ea20000004200 */
[----:B------:R-:W-:Y:S03]  /*224f0*/  MUFU.EX2 R196, R196 ;  /* 0x000000c400c47308 */ /* 0x000fe60000000800 */
[----:B------:R-:W-:Y:S01]  /*22500*/  FMUL.FTZ R83, R0, R83 ;  /* 0x0000005300537220 */ /* 0x000fe20000410000 */
[C---:B------:R-:W-:Y:S06]  /*22510*/  HMMA.16816.F32 R52, R168.reuse, R136, R52 ;  /* 0x00000088a834723c */ /* 0x040fec0000001834 */
[----:B------:R-:W-:Y:S01]  /*22520*/  MUFU.EX2 R193, R193 ;  /* 0x000000c100c17308 */ /* 0x000fe20000000800 */
[C---:B------:R-:W-:Y:S01]  /*22530*/  FMUL.FTZ R84, R2.reuse, R84 ;  /* 0x0000005402547220 */ /* 0x040fe20000410000 */
[C---:B------:R-:W-:Y:S01]  /*22540*/  HMMA.16816.F32 R56, R168.reuse, R138, R56 ;  /* 0x0000008aa838723c */ /* 0x040fe20000001838 */
[----:B------:R-:W4:Y:S02]  /*22550*/  LDSM.16.MT88.4 R136, [R217+0x14000] ;  /* 0x01400000d988783b */ /* 0x000f240000004200 */
[----:B------:R-:W-:Y:S03]  /*22560*/  FMUL.FTZ R85, R2, R85 ;  /* 0x0000005502557220 */ /* 0x000fe60000410000 */
[C---:B---3--:R-:W-:Y:S02]  /*22570*/  HMMA.16816.F32 R60, R168.reuse, R132, R60 ;  /* 0x00000084a83c723c */ /* 0x048fe4000000183c */
[----:B------:R-:W-:Y:S03]  /*22580*/  MUFU.EX2 R191, R191 ;  /* 0x000000bf00bf7308 */ /* 0x000fe60000000800 */
[C---:B------:R-:W-:Y:S01]  /*22590*/  FMUL.FTZ R86, R0.reuse, R86 ;  /* 0x0000005600567220 */ /* 0x040fe20000410000 */
[C---:B------:R-:W-:Y:S01]  /*225a0*/  HMMA.16816.F32 R64, R168.reuse, R134, R64 ;  /* 0x00000086a840723c */ /* 0x040fe20000001840 */
[----:B------:R-:W3:Y:S04]  /*225b0*/  LDSM.16.MT88.4 R132, [R216+0x14000] ;  /* 0x01400000d884783b */ /* 0x000ee80000004200 */
[----:B------:R-:W-:Y:S01]  /*225c0*/  FMUL.FTZ R87, R0, R87 ;  /* 0x0000005700577220 */ /* 0x000fe20000410000 */
[C---:B------:R-:W-:Y:S05]  /*225d0*/  HMMA.16816.F32 R68, R168.reuse, R140, R68 ;  /* 0x0000008ca844723c */ /* 0x040fea0000001844 */
[C---:B------:R-:W-:Y:S01]  /*225e0*/  FMUL.FTZ R88, R2.reuse, R88 ;  /* 0x0000005802587220 */ /* 0x040fe20000410000 */
[C---:B------:R-:W-:Y:S01]  /*225f0*/  HMMA.16816.F32 R72, R168.reuse, R142, R72 ;  /* 0x0000008ea848723c */ /* 0x040fe20000001848 */
[----:B------:R-:W5:Y:S04]  /*22600*/  LDSM.16.MT88.4 R140, [R220+0x16000] ;  /* 0x01600000dc8c783b */ /* 0x000f680000004200 */
[----:B------:R-:W-:Y:S01]  /*22610*/  FMUL.FTZ R89, R2, R89 ;  /* 0x0000005902597220 */ /* 0x000fe20000410000 */
[C---:B--2---:R-:W-:Y:S05]  /*22620*/  HMMA.16816.F32 R76, R168.reuse, R144, R76 ;  /* 0x00000090a84c723c */ /* 0x044fea000000184c */
[C---:B------:R-:W-:Y:S01]  /*22630*/  FMUL.FTZ R90, R0.reuse, R90 ;  /* 0x0000005a005a7220 */ /* 0x040fe20000410000 */
[C---:B------:R-:W-:Y:S05]  /*22640*/  HMMA.16816.F32 R80, R168.reuse, R146, R80 ;  /* 0x00000092a850723c */ /* 0x040fea0000001850 */
[----:B------:R-:W-:Y:S01]  /*22650*/  FMUL.FTZ R91, R0, R91 ;  /* 0x0000005b005b7220 */ /* 0x000fe20000410000 */
[C---:B----4-:R-:W-:Y:S05]  /*22660*/  HMMA.16816.F32 R84, R168.reuse, R136, R84 ;  /* 0x00000088a854723c */ /* 0x050fea0000001854 */
[----:B------:R-:W-:Y:S01]  /*22670*/  FFMA.FTZ R144, R190, R165, -R176 ;  /* 0x000000a5be907223 */ /* 0x000fe200000108b0 */
        /* <DEDUP_REMOVED lines=33> */
[----:B------:R-:W-:Y:S01]  /*22890*/  FFMA.FTZ R190, R197, R165, -R172 ;  /* 0x000000a5c5be7223 */ /* 0x000fe200000108ac */
[C---:B------:R-:W-:Y:S01]  /*228a0*/  FMUL.FTZ R124, R2.reuse, R124 ;  /* 0x0000007c027c7220 */ /* 0x040fe20000410000 */
[----:B------:R2:W5:Y:S01]  /*228b0*/  MUFU.EX2 R197, R144 ;  /* 0x0000009000c57308 */ /* 0x0005620000000800 */
[C---:B------:R-:W-:Y:S01]  /*228c0*/  HMMA.16816.F32 R112, R168.reuse, R138, R112 ;  /* 0x0000008aa870723c */ /* 0x040fe20000001870 */
[----:B------:R-:W5:Y:S04]  /*228d0*/  LDSM.16.MT88.4 R136, [R220+0x10800] ;  /* 0x01080000dc88783b */ /* 0x000f680000004200 */
[C---:B------:R-:W-:Y:S01]  /*228e0*/  FMUL.FTZ R116, R2.reuse, R116 ;  /* 0x0000007402747220 */ /* 0x040fe20000410000 */
[----:B------:R-:W-:Y:S01]  /*228f0*/  FMUL.FTZ R117, R2, R117 ;  /* 0x0000007502757220 */ /* 0x000fe20000410000 */
[C---:B------:R-:W-:Y:S01]  /*22900*/  FMUL.FTZ R118, R0.reuse, R118 ;  /* 0x0000007600767220 */ /* 0x040fe20000410000 */
[----:B------:R-:W-:Y:S01]  /*22910*/  FMUL.FTZ R119, R0, R119 ;  /* 0x0000007700777220 */ /* 0x000fe20000410000 */
[----:B------:R-:W5:Y:S02]  /*22920*/  MUFU.EX2 R190, R190 ;  /* 0x000000be00be7308 */ /* 0x000f640000000800 */
[C---:B------:R-:W-:Y:S01]  /*22930*/  FMUL.FTZ R120, R2.reuse, R120 ;  /* 0x0000007802787220 */ /* 0x040fe20000410000 */
[----:B------:R-:W-:Y:S01]  /*22940*/  FMUL.FTZ R121, R2, R121 ;  /* 0x0000007902797220 */ /* 0x000fe20000410000 */
[C---:B------:R-:W-:Y:S01]  /*22950*/  FMUL.FTZ R122, R0.reuse, R122 ;  /* 0x0000007a007a7220 */ /* 0x040fe20000410000 */
[----:B------:R-:W-:Y:S01]  /*22960*/  FMUL.FTZ R123, R0, R123 ;  /* 0x0000007b007b7220 */ /* 0x000fe20000410000 */
[C---:B---3--:R-:W-:Y:S01]  /*22970*/  HMMA.16816.F32 R116, R168.reuse, R132, R116 ;  /* 0x00000084a874723c */ /* 0x048fe20000001874 */
[----:B--2---:R-:W2:Y:S02]  /*22980*/  LDSM.16.MT88.4 R144, [R218+0x10800] ;  /* 0x01080000da90783b */ /* 0x004ea40000004200 */
[----:B------:R-:W-:Y:S01]  /*22990*/  FMUL.FTZ R125, R2, R125 ;  /* 0x0000007d027d7220 */ /* 0x000fe20000410000 */
[C---:B------:R-:W-:Y:S01]  /*229a0*/  FMUL.FTZ R126, R0.reuse, R126 ;  /* 0x0000007e007e7220 */ /* 0x040fe20000410000 */
[----:B------:R-:W-:Y:S01]  /*229b0*/  FMUL.FTZ R127, R0, R127 ;  /* 0x0000007f007f7220 */ /* 0x000fe20000410000 */
[C---:B------:R-:W-:Y:S05]  /*229c0*/  HMMA.16816.F32 R120, R168.reuse, R134, R120 ;  /* 0x00000086a878723c */ /* 0x040fea0000001878 */
[C---:B------:R-:W-:Y:S01]  /*229d0*/  FMUL.FTZ R128, R2.reuse, R128 ;  /* 0x0000008002807220 */ /* 0x040fe20000410000 */
[C---:B----4-:R-:W-:Y:S05]  /*229e0*/  HMMA.16816.F32 R124, R168.reuse, R140, R124 ;  /* 0x0000008ca87c723c */ /* 0x050fea000000187c */
[----:B------:R-:W-:Y:S01]  /*229f0*/  FMUL.FTZ R129, R2, R129 ;  /* 0x0000008102817220 */ /* 0x000fe20000410000 */
[C---:B------:R-:W-:Y:S01]  /*22a00*/  FMUL.FTZ R130, R0.reuse, R130 ;  /* 0x0000008200827220 */ /* 0x040fe20000410000 */
[C---:B------:R-:W-:Y:S01]  /*22a10*/  FMUL.FTZ R131, R0.reuse, R131 ;  /* 0x0000008300837220 */ /* 0x040fe20000410000 */
[----:B-1----:R-:W-:Y:S03]  /*22a20*/  F2FP.F16.F32.PACK_AB R132, R195, R186 ;  /* 0x000000bac384723e */ /* 0x002fe600000000ff */
[----:B-----5:R-:W-:Y:S01]  /*22a30*/  F2FP.F16.F32.PACK_AB R134, R197, R188 ;  /* 0x000000bcc586723e */ /* 0x020fe200000000ff */
[----:B------:R-:W-:Y:S01]  /*22a40*/  FFMA.FTZ R189, R0, R245, R189 ;  /* 0x000000f500bd7223 */ /* 0x000fe200000100bd */
[----:B------:R-:W-:Y:S01]  /*22a50*/  F2FP.F16.F32.PACK_AB R133, R199, R190 ;  /* 0x000000bec785723e */ /* 0x000fe200000000ff */
[----:B------:R-:W-:Y:S01]  /*22a60*/  HMMA.16816.F32 R128, R168, R142, R128 ;  /* 0x0000008ea880723c */ /* 0x000fe20000001880 */
[----:B------:R-:W1:Y:S01]  /*22a70*/  LDSM.16.MT88.4 R140, [R220+0x12800] ;  /* 0x01280000dc8c783b */ /* 0x000e620000004200 */
[----:B------:R-:W-:Y:S01]  /*22a80*/  MUFU.EX2 R169, R178 ;  /* 0x000000b200a97308 */ /* 0x000fe20000000800 */
[----:B------:R-:W-:Y:S01]  /*22a90*/  F2FP.F16.F32.PACK_AB R135, R194, R192 ;  /* 0x000000c0c287723e */ /* 0x000fe200000000ff */
[----:B------:R-:W-:Y:S01]  /*22aa0*/  FFMA.FTZ R187, R2, R247, R187 ;  /* 0x000000f702bb7223 */ /* 0x000fe200000100bb */
[----:B------:R-:W-:Y:S01]  /*22ab0*/  MOV R2, R3 ;  /* 0x0000000300027202 */ /* 0x000fe20000000f00 */
[----:B------:R-:W-:Y:S01]  /*22ac0*/  FADD.FTZ R189, R181, R189 ;  /* 0x000000bdb5bd7221 */ /* 0x000fe20000010000 */
[----:B------:R-:W-:Y:S01]  /*22ad0*/  MOV R170, R157 ;  /* 0x0000009d00aa7202 */ /* 0x000fe20000000f00 */
[----:B------:R-:W-:Y:S02]  /*22ae0*/  FADD.FTZ R184, R184, R187 ;  /* 0x000000bbb8b87221 */ /* 0x000fe40000010000 */
[C---:B------:R-:W-:Y:S05]  /*22af0*/  HMMA.16816.F32 R4, R132.reuse, R136, R4 ;  /* 0x000000888404723c */ /* 0x040fea0000001804 */
[----:B------:R-:W-:Y:S01]  /*22b00*/  MOV R171, R156 ;  /* 0x0000009c00ab7202 */ /* 0x000fe20000000f00 */
[C---:B------:R-:W-:Y:S01]  /*22b10*/  HMMA.16816.F32 R8, R132.reuse, R138, R8 ;  /* 0x0000008a8408723c */ /* 0x040fe20000001808 */
[----:B------:R-:W3:Y:S04]  /*22b20*/  LDSM.16.MT88.4 R136, [R218+0x12800] ;  /* 0x01280000da88783b */ /* 0x000ee80000004200 */
[----:B------:R-:W-:Y:S01]  /*22b30*/  FADD.FTZ R180, R180, R189 ;  /* 0x000000bdb4b47221 */ /* 0x000fe20000010000 */
[C---:B--2---:R-:W-:Y:S03]  /*22b40*/  HMMA.16816.F32 R12, R132.reuse, R144, R12 ;  /* 0x00000090840c723c */ /* 0x044fe6000000180c */
[----:B------:R-:W-:Y:S02]  /*22b50*/  LDSM.16.MT88.4 R156, [R216+0x12800] ;  /* 0x01280000d89c783b */ /* 0x000fe40000004200 */
[----:B------:R-:W-:Y:S01]  /*22b60*/  FADD.FTZ R183, R183, R184 ;  /* 0x000000b8b7b77221 */ /* 0x000fe20000010000 */
[C---:B------:R-:W-:Y:S05]  /*22b70*/  HMMA.16816.F32 R16, R132.reuse, R146, R16 ;  /* 0x000000928410723c */ /* 0x040fea0000001810 */
[----:B------:R-:W2:Y:S01]  /*22b80*/  LDSM.16.MT88.4 R144, [R217+0x12800] ;  /* 0x01280000d990783b */ /* 0x000ea20000004200 */
        /* <DEDUP_REMOVED lines=205> */
.L_x_8125:
        /* <DEDUP_REMOVED lines=27> */
.L_x_8142:
        /* <DEDUP_REMOVED lines=241> */
[----:B------:R-:W4:Y:S04]  /*24920*/  LD.E R26, desc[UR10][R6.64+0x60] ;  /* 0x0000600a061a7980 */ /* 0x000f28000c101900 */
[----:B--2---:R-:W2:Y:S04]  /*24930*/  LD.E R20, desc[UR12][R6.64+0xcc] ;  /* 0x0000cc0c06147980 */ /* 0x004ea8000c101900 */
[----:B------:R-:W2:Y:S01]  /*24940*/  LD.E.64 R24, desc[UR10][R6.64+0x78] ;  /* 0x0000780a06187980 */ /* 0x000ea2000c101b00 */
[----:B------:R-:W1:Y:S01]  /*24950*/  @P4 MUFU.LG2 R11, R11 ;  /* 0x0000000b000b4308 */ /* 0x000e620000000c00 */
[----:B------:R-:W-:Y:S01]  /*24960*/  IMAD R13, R231, -0x40, R232 ;  /* 0xffffffc0e70d7824 */ /* 0x000fe200078e02e8 */
[----:B---3--:R-:W-:Y:S01]  /*24970*/  IADD3 R22, R0, 0x8, RZ ;  /* 0x0000000800167810 */ /* 0x008fe20007ffe0ff */
[----:B------:R3:W5:Y:S01]  /*24980*/  LD.E.64 R140, desc[UR10][R6.64+0xa8] ;  /* 0x0000a80a068c7980 */ /* 0x000762000c101b00 */
[----:B------:R-:W-:Y:S01]  /*24990*/  LEA.HI R17, R4, R4, RZ, 0x1 ;  /* 0x0000000404117211 */ /* 0x000fe200078f08ff */
[----:B------:R-:W-:Y:S01]  /*249a0*/  BSSY B0, `(.L_x_8136) ;  /* 0x000005a000007945 */ /* 0x000fe20003800000 */
[----:B------:R-:W-:Y:S01]  /*249b0*/  BAR.SYNC.DEFER_BLOCKING 0x0 ;  /* 0x0000000000007b1d */ /* 0x000fe20000010000 */
[----:B------:R-:W-:-:S02]  /*249c0*/  ISETP.GE.AND P0, PT, R22, R13, PT ;  /* 0x0000000d1600720c */ /* 0x000fc40003f06270 */
[C---:B----4-:R-:W-:Y:S02]  /*249d0*/  IADD3 R12, R0.reuse, 0x10, RZ ;  /* 0x00000010000c7810 */ /* 0x050fe40007ffe0ff */
[----:B------:R-:W-:Y:S02]  /*249e0*/  SHF.L.U32 R21, R0, 0x6, RZ ;  /* 0x0000000600157819 */ /* 0x000fe400000006ff */
[----:B------:R-:W-:Y:S02]  /*249f0*/  ISETP.GE.AND P5, PT, R12, R13, PT ;  /* 0x0000000d0c00720c */ /* 0x000fe40003fa6270 */
[----:B------:R-:W-:Y:S01]  /*24a00*/  MOV R12, 0xff800000 ;  /* 0xff800000000c7802 */ /* 0x000fe20000000f00 */
[----:B-1----:R-:W-:Y:S01]  /*24a10*/  @P4 FMUL.FTZ R22, R11, 0.69314718246459960938 ;  /* 0x3f3172180b164820 */ /* 0x002fe20000410000 */
[----:B------:R-:W-:Y:S02]  /*24a20*/  SHF.L.U32 R11, R231, 0x6, RZ ;  /* 0x00000006e70b7819 */ /* 0x000fe400000006ff */
[----:B------:R-:W-:Y:S01]  /*24a30*/  LOP3.LUT R15, R15, 0xffffffe0, RZ, 0xc0, !PT ;  /* 0xffffffe00f0f7812 */ /* 0x000fe200078ec0ff */
[----:B-----5:R-:W-:Y:S01]  /*24a40*/  @P4 FFMA.FTZ R12, R5, R164, R22 ;  /* 0x000000a4050c4223 */ /* 0x020fe20000010016 */
[----:B------:R-:W-:-:S02]  /*24a50*/  SHF.L.U32 R22, R4, 0x2, RZ ;  /* 0x0000000204167819 */ /* 0x000fc400000006ff */
[----:B------:R-:W-:Y:S02]  /*24a60*/  IADD3 R15, R14, -R15, RZ ;  /* 0x8000000f0e0f7210 */ /* 0x000fe40007ffe0ff */
[--C-:B------:R-:W-:Y:S01]  /*24a70*/  SHF.R.S32.HI R23, RZ, 0x1f, R22.reuse ;  /* 0x0000001fff177819 */ /* 0x100fe20000011416 */
[----:B---3--:R-:W1:Y:S01]  /*24a80*/  @P3 MUFU.LG2 R6, R10 ;  /* 0x0000000a00063308 */ /* 0x008e620000000c00 */
[C---:B------:R-:W-:Y:S02]  /*24a90*/  LOP3.LUT R7, R17.reuse, 0xffffffe, RZ, 0xc0, !PT ;  /* 0x0ffffffe11077812 */ /* 0x040fe400078ec0ff */
[----:B------:R-:W-:Y:S01]  /*24aa0*/  SHF.L.U32 R17, R17, 0x2, RZ ;  /* 0x0000000211117819 */ /* 0x000fe200000006ff */
[----:B------:R-:W-:Y:S01]  /*24ab0*/  IMAD.WIDE R22, R0, 0x100, R22 ;  /* 0x0000010000167825 */ /* 0x000fe200078e0216 */
[----:B------:R-:W-:Y:S02]  /*24ac0*/  IADD3 R7, R4, -R7, RZ ;  /* 0x8000000704077210 */ /* 0x000fe40007ffe0ff */
[----:B------:R-:W-:-:S02]  /*24ad0*/  LOP3.LUT R4, R21, 0x1c0, RZ, 0xc0, !PT ;  /* 0x000001c015047812 */ /* 0x000fc400078ec0ff */
[----:B------:R-:W-:Y:S02]  /*24ae0*/  LOP3.LUT P2, RZ, R15, 0x3, RZ, 0xc0, !PT ;  /* 0x000000030fff7812 */ /* 0x000fe4000784c0ff */
[----:B------:R-:W-:Y:S02]  /*24af0*/  LOP3.LUT R17, R4, 0x38, R17, 0xf8, !PT ;  /* 0x0000003804117812 */ /* 0x000fe400078ef811 */
[----:B------:R-:W-:Y:S01]  /*24b00*/  SHF.R.U32.HI R4, RZ, 0x3, R4 ;  /* 0x00000003ff047819 */ /* 0x000fe20000011604 */
[----:B-1----:R-:W-:-:S03]  /*24b10*/  @P3 FMUL.FTZ R6, R6, 0.69314718246459960938 ;  /* 0x3f31721806063820 */ /* 0x002fc60000410000 */
[----:B------:R-:W-:Y:S02]  /*24b20*/  LOP3.LUT R4, R17, R4, RZ, 0x3c, !PT ;  /* 0x0000000411047212 */ /* 0x000fe400078e3cff */
[----:B------:R-:W-:Y:S01]  /*24b30*/  MOV R10, 0xff800000 ;  /* 0xff800000000a7802 */ /* 0x000fe20000000f00 */
[----:B------:R-:W-:Y:S01]  /*24b40*/  @P3 FFMA.FTZ R10, R5, R3, R6 ;  /* 0x00000003050a3223 */ /* 0x000fe20000010006 */
[----:B------:R-:W-:-:S04]  /*24b50*/  LEA R3, R7, R4, 0x2 ;  /* 0x0000000407037211 */ /* 0x000fc800078e10ff */
[----:B------:R-:W-:-:S05]  /*24b60*/  LEA R3, R3, UR4, 0x2 ;  /* 0x0000000403037c11 */ /* 0x000fca000f8e10ff */
        /* <DEDUP_REMOVED lines=32> */
[----:B--2---:R-:W-:Y:S01]  /*24d70*/  IMAD R20, R11, R20, RZ ;  /* 0x000000140b147224 */ /* 0x004fe200078e02ff */
[----:B------:R-:W-:-:S04]  /*24d80*/  LEA.HI R19, R19, R16, RZ, 0x2 ;  /* 0x0000001013137211 */ /* 0x000fc800078f10ff */
[----:B------:R-:W-:Y:S02]  /*24d90*/  LOP3.LUT R19, R19, 0xffffffc, RZ, 0xc0, !PT ;  /* 0x0ffffffc13137812 */ /* 0x000fe400078ec0ff */
[----:B------:R-:W-:Y:S02]  /*24da0*/  IADD3 R5, P1, R22, R20, RZ ;  /* 0x0000001416057210 */ /* 0x000fe40007f3e0ff */
[----:B------:R-:W-:Y:S02]  /*24db0*/  IADD3 R19, R16, -R19, RZ ;  /* 0x8000001310137210 */ /* 0x000fe40007ffe0ff */
[----:B------:R-:W-:Y:S02]  /*24dc0*/  LEA.HI.X.SX32 R20, R20, R23, 0x1, P1 ;  /* 0x0000001714147211 */ /* 0x000fe400008f0eff */
[----:B------:R-:W-:Y:S02]  /*24dd0*/  LEA R142, P1, R5, R24, 0x2 ;  /* 0x00000018058e7211 */ /* 0x000fe400078210ff */
[----:B------:R-:W-:-:S02]  /*24de0*/  LEA R2, R19, R2, 0x4 ;  /* 0x0000000213027211 */ /* 0x000fc400078e20ff */
[----:B------:R-:W-:Y:S01]  /*24df0*/  LEA.HI.X R143, R5, R25, R20, 0x2, P1 ;  /* 0x00000019058f7211 */ /* 0x000fe200008f1414 */
[----:B------:R2:W1:Y:S04]  /*24e00*/  LDS.128 R16, [R3+0xf000] ;  /* 0x00f0000003107984 */ /* 0x0004680000000c00 */
[----:B------:R2:W1:Y:S04]  /*24e10*/  LDS.128 R24, [R3+0xe000] ;  /* 0x00e0000003187984 */ /* 0x0004680000000c00 */
[----:B------:R2:W1:Y:S04]  /*24e20*/  LDS.128 R20, [R3+0xe800] ;  /* 0x00e8000003147984 */ /* 0x0004680000000c00 */
[----:B------:R2:W1:Y:S01]  /*24e30*/  LDS.128 R4, [R3+0xf800] ;  /* 0x00f8000003047984 */ /* 0x0004620000000c00 */
[----:B---34-:R-:W-:Y:S05]  /*24e40*/  @P2 BRA `(.L_x_8137) ;  /* 0x00000000003c2947 */ /* 0x018fea0003800000 */
[----:B------:R-:W-:Y:S01]  /*24e50*/  IMAD R231, R231, -0x40, R232 ;  /* 0xffffffc0e7e77824 */ /* 0x000fe200078e02e8 */
[----:B-12---:R-:W-:Y:S01]  /*24e60*/  SHF.R.S32.HI R3, RZ, 0x1f, R11 ;  /* 0x0000001fff037819 */ /* 0x006fe2000001140b */
[C---:B------:R-:W-:Y:S01]  /*24e70*/  VIADD R14, R2.reuse, 0x8 ;  /* 0x00000008020e7836 */ /* 0x040fe20000000000 */
        /* <DEDUP_REMOVED lines=12> */
.L_x_8137:
[----:B------:R-:W-:Y:S05]  /*24f40*/  BSYNC B0 ;  /* 0x0000000000007941 */ /* 0x000fea0003800000 */
.L_x_8136:
[----:B---3--:R-:W-:Y:S01]  /*24f50*/  VIADD R14, R0, 0x18 ;  /* 0x00000018000e7836 */ /* 0x008fe20000000000 */
[----:B------:R-:W-:Y:S01]  /*24f60*/  @!P0 R2UR UR14, R8 ;  /* 0x00000000080e82ca */ /* 0x000fe200000e0000 */
[C---:B------:R-:W-:Y:S01]  /*24f70*/  VIADD R12, R0.reuse, 0x20 ;  /* 0x00000020000c7836 */ /* 0x040fe20000000000 */
        /* <DEDUP_REMOVED lines=94> */
[----:B--2---:R-:W-:Y:S05]  /*25560*/  @P0 RET.REL.NODEC R230 `(_ZN5flash24flash_fwd_splitkv_kernelI23Flash_fwd_kernel_traitsILi256ELi64ELi64ELi4ELb0ELb0EN7cutlass6half_tE19Flash_kernel_traitsILi256ELi64ELi64ELi4ES3_EELb0ELb1ELb0ELb0ELb1ELb1ELb1ELb1EEEvNS_16Flash_fwd_paramsE) ;  /* 0xfffffda8e6a40950 */ /* 0x004fea0003c3ffff */
        /* <DEDUP_REMOVED lines=13> */
[----:B-1----:R-:W-:Y:S05]  /*25640*/  RET.REL.NODEC R230 `(_ZN5flash24flash_fwd_splitkv_kernelI23Flash_fwd_kernel_traitsILi256ELi64ELi64ELi4ELb0ELb0EN7cutlass6half_tE19Flash_kernel_traitsILi256ELi64ELi64ELi4ES3_EELb0ELb1ELb0ELb0ELb1ELb1ELb1ELb1EEEvNS_16Flash_fwd_paramsE) ;  /* 0xfffffda8e66c7950 */ /* 0x002fea0003c3ffff */
.L_x_8135:
[----:B------:R-:W-:Y:S01]  /*25650*/  MOV R13, 0x2 ;  /* 0x00000002000d7802 */ /* 0x000fe20000000f00 */
[----:B------:R-:W-:Y:S01]  /*25660*/  IMAD.MOV.U32 R10, RZ, RZ, 0x1f ;  /* 0x0000001fff0a7424 */ /* 0x000fe200078e00ff */
[----:B------:R-:W-:-:S07]  /*25670*/  MOV R12, 0xffffffff ;  /* 0xffffffff000c7802 */ /* 0x000fce0000000f00 */
[----:B-1---5:R-:W-:Y:S05]  /*25680*/  WARPSYNC.COLLECTIVE R12, `(.L_x_8138) ;  /* 0x000000000c087348 */ /* 0x022fea0003c00000 */
[----:B------:R2:W3:Y:S02]  /*25690*/  SHFL.BFLY P0, R16, R247, R13, R10 ;  /* 0x0c00000df7107389 */ /* 0x0004e4000000000a */
[----:B-123-5:R-:W-:Y:S01]  /*256a0*/  ENDCOLLECTIVE ;  /* 0x000000000000791b */ /* 0x02efe20003800000 */
.L_x_8138:
[----:B------:R-:W-:Y:S02]  /*256b0*/  IMAD.MOV.U32 R14, RZ, RZ, R16 ;  /* 0x000000ffff0e7224 */ /* 0x000fe400078e0010 */
[----:B------:R-:W-:Y:S02]  /*256c0*/  IMAD.MOV.U32 R13, RZ, RZ, 0x1 ;  /* 0x00000001ff0d7424 */ /* 0x000fe400078e00ff */
[----:B------:R-:W-:-:S05]  /*256d0*/  FADD.FTZ R14, R14, R247 ;  /* 0x000000f70e0e7221 */ /* 0x000fca0000010000 */
[----:B------:R-:W-:-:S07]  /*256e0*/  MOV R247, R14 ;  /* 0x0000000e00f77202 */ /* 0x000fce0000000f00 */
[----:B------:R-:W-:Y:S05]  /*256f0*/  WARPSYNC.COLLECTIVE R12, `(.L_x_8139) ;  /* 0x000000000c087348 */ /* 0x000fea0003c00000 */
[----:B------:R1:W2:Y:S02]  /*25700*/  SHFL.BFLY P0, R16, R247, R13, R10 ;  /* 0x0c00000df7107389 */ /* 0x0002a4000000000a */
[----:B-12---:R-:W-:Y:S01]  /*25710*/  ENDCOLLECTIVE ;  /* 0x000000000000791b */ /* 0x006fe20003800000 */
.L_x_8139:
[----:B------:R-:W-:Y:S01]  /*25720*/  MOV R247, R245 ;  /* 0x000000f500f77202 */ /* 0x000fe20000000f00 */
[----:B------:R-:W-:Y:S01]  /*25730*/  IMAD.MOV.U32 R13, RZ, RZ, 0x2 ;  /* 0x00000002ff0d7424 */ /* 0x000fe200078e00ff */
[----:B------:R-:W-:-:S07]  /*25740*/  MOV R11, R16 ;  /* 0x00000010000b7202 */ /* 0x000fce0000000f00 */
[----:B------:R-:W-:Y:S05]  /*25750*/  WARPSYNC.COLLECTIVE R12, `(.L_x_8140) ;  /* 0x000000000c087348 */ /* 0x000fea0003c00000 */
[----:B------:R1:W2:Y:S02]  /*25760*/  SHFL.BFLY P0, R16, R247, R13, R10 ;  /* 0x0c00000df7107389 */ /* 0x0002a4000000000a */
[----:B-12---:R-:W-:Y:S01]  /*25770*/  ENDCOLLECTIVE ;  /* 0x000000000000791b */ /* 0x006fe20003800000 */
.L_x_8140:
[----:B------:R-:W-:Y:S01]  /*25780*/  FADD.FTZ R11, R14, R11 ;  /* 0x0000000b0e0b7221 */ /* 0x000fe20000010000 */
[----:B------:R-:W-:Y:S01]  /*25790*/  FADD.FTZ R15, R16, R245 ;  /* 0x000000f5100f7221 */ /* 0x000fe20000010000 */
[----:B------:R-:W-:-:S04]  /*257a0*/  MOV R13, 0x1 ;  /* 0x00000001000d7802 */ /* 0x000fc80000000f00 */
[----:B------:R-:W-:-:S07]  /*257b0*/  MOV R247, R15 ;  /* 0x0000000f00f77202 */ /* 0x000fce0000000f00 */
[----:B------:R-:W-:Y:S05]  /*257c0*/  WARPSYNC.COLLECTIVE R12, `(.L_x_8141) ;  /* 0x000000000c087348 */ /* 0x000fea0003c00000 */
[----:B------:R1:W2:Y:S02]  /*257d0*/  SHFL.BFLY P0, R16, R247, R13, R10 ;  /* 0x0c00000df7107389 */ /* 0x0002a4000000000a */
[----:B-12---:R-:W-:Y:S01]  /*257e0*/  ENDCOLLECTIVE ;  /* 0x000000000000791b */ /* 0x006fe20003800000 */
.L_x_8141:
[----:B------:R-:W-:Y:S05]  /*257f0*/  BRA `(.L_x_8142) ;  /* 0xffffffe000847947 */ /* 0x000fea000383ffff */
.L_x_8143:
        /* <DEDUP_REMOVED lines=16> */
.L_x_8867:


//--------------------- .text._ZN5flash24flash_fwd_splitkv_kernelI23Flash_fwd_kernel_traitsILi256ELi64ELi64ELi4ELb0ELb0EN7cutlass6half_tE19Flash_kernel_traitsILi256ELi64ELi64ELi4ES3_EELb0ELb1ELb1ELb0ELb0ELb0ELb1ELb1EEEvNS_16Flash_fwd_paramsE --------------------------
	.section	.text._ZN5flash24flash_fwd_splitkv_kernelI23Flash_fwd_kernel_traitsILi256ELi64ELi64ELi4ELb0ELb0EN7cutlass6half_tE19Flash_kernel_traitsILi256ELi64ELi64ELi4ES3_EELb0ELb1ELb1ELb0ELb0ELb0ELb1ELb1EEEvNS_16Flash_fwd_paramsE,"ax",@progbits
	.align	128
        .global         _ZN5flash24flash_fwd_splitkv_kernelI23Flash_fwd_kernel_traitsILi256ELi64ELi64ELi4ELb0ELb0EN7cutlass6half_tE19Flash_kernel_traitsILi256ELi64ELi64ELi4ES3_EELb0ELb1ELb1ELb0ELb0ELb0ELb1ELb1EEEvNS_16Flash_fwd_paramsE
        .type           _ZN5flash24flash_fwd_splitkv_kernelI23Flash_fwd_kernel_traitsILi256ELi64ELi64ELi4ELb0ELb0EN7cutlass6half_tE19Flash_kernel_traitsILi256ELi64ELi64ELi4ES3_EELb0ELb1ELb1ELb0ELb0ELb0ELb1ELb1EEEvNS_16Flash_fwd_paramsE,@function
        .size           _ZN5flash24flash_fwd_splitkv_kernelI23Flash_fwd_kernel_traitsILi256ELi64ELi64ELi4ELb0ELb0EN7cutlass6half_tE19Flash_kernel_traitsILi256ELi64ELi64ELi4ES3_EELb0ELb1ELb1ELb0ELb0ELb0ELb1ELb1EEEvNS_16Flash_fwd_paramsE,(.L_x_8868 - _ZN5flash24flash_fwd_splitkv_kernelI23Flash_fwd_kernel_traitsILi256ELi64ELi64ELi4ELb0ELb0EN7cutlass6half_tE19Flash_kernel_traitsILi256ELi64ELi64ELi4ES3_EELb0ELb1ELb1ELb0ELb0ELb0ELb1ELb1EEEvNS_16Flash_fwd_paramsE)
        .other          _ZN5flash24flash_fwd_splitkv_kernelI23Flash_fwd_kernel_traitsILi256ELi64ELi64ELi4ELb0ELb0EN7cutlass6half_tE19Flash_kernel_traitsILi256ELi64ELi64ELi4ES3_EELb0ELb1ELb1ELb0ELb0ELb0ELb1ELb1EEEvNS_16Flash_fwd_paramsE,@"STO_CUDA_ENTRY STV_DEFAULT"
_ZN5flash24flash_fwd_splitkv_kernelI23Flash_fwd_kernel_traitsILi256ELi64ELi64ELi4ELb0ELb0EN7cutlass6half_tE19Flash_kernel_traitsILi256ELi64ELi64ELi4ES3_EELb0ELb1ELb1ELb0ELb0ELb0ELb1ELb1EEEvNS_16Flash_fwd_paramsE:
.text._ZN5flash24flash_fwd_splitkv_kernelI23Flash_fwd_kernel_traitsILi256ELi64ELi64ELi4ELb0ELb0EN7cutlass6half_tE19Flash_kernel_traitsILi256ELi64ELi64ELi4ES3_EELb0ELb1ELb1ELb0ELb0ELb0ELb1ELb1EEEvNS_16Flash_fwd_paramsE:
        /* <DEDUP_REMOVED lines=30> */
[----:B------:R-:W-:Y:S05]  /*01e0*/  CALL.REL.NOINC `($_ZN5flash24flash_fwd_splitkv_kernelI23Flash_fwd_kernel_traitsILi256ELi64ELi64ELi4ELb0ELb0EN7cutlass6half_tE19Flash_kernel_traitsILi256ELi64ELi64ELi4ES3_EELb0ELb1ELb1ELb0ELb0ELb0ELb1ELb1EEEvNS_16Flash_fwd_paramsE$_ZN5flash30compute_attn_1rowblock_splitkvI23Flash_fwd_kernel_traitsILi256ELi64ELi64ELi4ELb0ELb0EN7cutlass6half_tE19Flash_kernel_traitsILi256ELi64ELi64ELi4ES3_EELb0ELb1ELb1ELb0ELb0ELb0ELb1ELb1ENS_16Flash_fwd_paramsEEEvRKT8_iiiii) ;  /* 0x0000000000087944 */ /* 0x000fea0003c00000 */
[----:B------:R-:W-:Y:S05]  /*01f0*/  BSYNC B4 ;  /* 0x0000000000047941 */ /* 0x000fea0003800000 */
.L_x_8144:
[----:B------:R-:W-:Y:S05]  /*0200*/  EXIT ;  /* 0x000000000000794d */ /* 0x000fea0003800000 */
        .type           $_ZN5flash24flash_fwd_splitkv_kernelI23Flash_fwd_kernel_traitsILi256ELi64ELi64ELi4ELb0ELb0EN7cutlass6half_tE19Flash_kernel_traitsILi256ELi64ELi64ELi4ES3_EELb0ELb1ELb1ELb0ELb0ELb0ELb1ELb1EEEvNS_16Flash_fwd_paramsE$_ZN5flash30compute_attn_1rowblock_splitkvI23Flash_fwd_kernel_traitsILi256ELi64ELi64ELi4ELb0ELb0EN7cutlass6half_tE19Flash_kernel_traitsILi256ELi64ELi64ELi4ES3_EELb0ELb1ELb1ELb0ELb0ELb0ELb1ELb1ENS_16Flash_fwd_paramsEEEvRKT8_iiiii,@function
        .size           $_ZN5flash24flash_fwd_splitkv_kernelI23Flash_fwd_kernel_traitsILi256ELi64ELi64ELi4ELb0ELb0EN7cutlass6half_tE19Flash_kernel_traitsILi256ELi64ELi64ELi4ES3_EELb0ELb1ELb1ELb0ELb0ELb0ELb1ELb1EEEvNS_16Flash_fwd_paramsE$_ZN5flash30compute_attn_1rowblock_splitkvI23Flash_fwd_kernel_traitsILi256ELi64ELi64ELi4ELb0ELb0EN7cutlass6half_tE19Flash_kernel_traitsILi256ELi64ELi64ELi4ES3_EELb0ELb1ELb1ELb0ELb0ELb0ELb1ELb1ENS_16Flash_fwd_paramsEEEvRKT8_iiiii,(.L_x_8868 - $_ZN5flash24flash_fwd_splitkv_kernelI23Flash_fwd_kernel_traitsILi256ELi64ELi64ELi4ELb0ELb0EN7cutlass6half_tE19Flash_kernel_traitsILi256ELi64ELi64ELi4ES3_EELb0ELb1ELb1ELb0ELb0ELb0ELb1ELb1EEEvNS_16Flash_fwd_paramsE$_ZN5flash30compute_attn_1rowblock_splitkvI23Flash_fwd_kernel_traitsILi256ELi64ELi64ELi4ELb0ELb0EN7cutlass6half_tE19Flash_kernel_traitsILi256ELi64ELi64ELi4ES3_EELb0ELb1ELb1ELb0ELb0ELb0ELb1ELb1ENS_16Flash_fwd_paramsEEEvRKT8_iiiii)
$_ZN5flash24flash_fwd_splitkv_kernelI23Flash_fwd_kernel_traitsILi256ELi64ELi64ELi4ELb0ELb0EN7cutlass6half_tE19Flash_kernel_traitsILi256ELi64ELi64ELi4ES3_EELb0ELb1ELb1ELb0ELb0ELb0ELb1ELb1EEEvNS_16Flash_fwd_paramsE$_ZN5flash30compute_attn_1rowblock_splitkvI23Flash_fwd_kernel_traitsILi256ELi64ELi64ELi4ELb0ELb0EN7cutlass6half_tE19Flash_kernel_traitsILi256ELi64ELi64ELi4ES3_EELb0ELb1ELb1ELb0ELb0ELb0ELb1ELb1ENS_16Flash_fwd_paramsEEEvRKT8_iiiii:
        /* <DEDUP_REMOVED lines=27> */
.L_x_8146:
[----:B------:R-:W-:Y:S05]  /*03c0*/  BSYNC B0 ;  /* 0x0000000000007941 */ /* 0x000fea0003800000 */
.L_x_8145:
        /* <DEDUP_REMOVED lines=8> */
.L_x_8148:
[----:B------:R2:W5:Y:S02]  /*0450*/  LD.E R81, desc[UR6][R10.64+0xb8] ;  /* 0x0000b8060a517980 */ /* 0x000564000c101900 */
.L_x_8149:
[----:B------:R-:W-:Y:S05]  /*0460*/  BSYNC B0 ;  /* 0x0000000000007941 */ /* 0x000fea0003800000 */
.L_x_8147:
        /* <DEDUP_REMOVED lines=10> */
.L_x_8151:
[----:B------:R-:W3:Y:S01]  /*0510*/  LD.E.64 R2, desc[UR6][R10.64+0x108] ;  /* 0x000108060a027980 */ /* 0x000ee2000c101b00 */
[----:B------:R-:W-:Y:S01]  /*0520*/  BSSY B0, `(.L_x_8153) ;  /* 0x0000006000007945 */ /* 0x000fe20003800000 */
[----:B------:R-:W-:Y:S01]  /*0530*/  IMAD.MOV.U32 R53, RZ, RZ, RZ ;  /* 0x000000ffff357224 */ /* 0x000fe200078e00ff */
[----:B---3--:R-:W-:-:S04]  /*0540*/  ISETP.NE.U32.AND P0, PT, R2, RZ, PT ;  /* 0x000000ff0200720c */ /* 0x008fc80003f05070 */
[----:B------:R-:W-:-:S13]  /*0550*/  ISETP.NE.AND.EX P0, PT, R3, RZ, PT, P0 ;  /* 0x000000ff0300720c */ /* 0x000fda0003f05300 */
[----:B------:R-:W-:Y:S05]  /*0560*/  @!P0 BRA `(.L_x_8154) ;  /* 0x0000000000048947 */ /* 0x000fea0003800000 */
[----:B------:R1:W5:Y:S02]  /*0570*/  LD.E R53, desc[UR6][R10.64+0xbc] ;  /* 0x0000bc060a357980 */ /* 0x000364000c101900 */
.L_x_8154:
[----:B------:R-:W-:Y:S05]  /*0580*/  BSYNC B0 ;  /* 0x0000000000007941 */ /* 0x000fea0003800000 */
.L_x_8153:
[----:B-----5:R-:W-:Y:S02]  /*0590*/  IADD3 R53, R81, R53, RZ ;  /* 0x0000003551357210 */ /* 0x020fe40007ffe0ff */
.L_x_8152:
[----:B------:R-:W-:Y:S05]  /*05a0*/  BSYNC B1 ;  /* 0x0000000000017941 */ /* 0x000fea0003800000 */
.L_x_8150:
[----:B------:R-:W-:Y:S01]  /*05b0*/  IMAD.SHL.U32 R52, R231, 0x40, RZ ;  /* 0x00000040e7347824 */ /* 0x000fe200078e00ff */
[----:B------:R-:W-:Y:S01]  /*05c0*/  MOV R2, R230 ;  /* 0x000000e600027202 */ /* 0x000fe20000000f00 */
[----:B------:R-:W-:-:S03]  /*05d0*/  IMAD.MOV.U32 R3, RZ, RZ, 0x0 ;  /* 0x00000000ff037424 */ /* 0x000fc600078e00ff */
[----:B------:R-:W-:-:S13]  /*05e0*/  ISETP.GT.AND P0, PT, R232, R52, PT ;  /* 0x00000034e800720c */ /* 0x000fda0003f04270 */
[----:B-12---:R-:W-:Y:S05]  /*05f0*/  @!P0 RET.REL.NODEC R2 `(_ZN5flash24flash_fwd_splitkv_kernelI23Flash_fwd_kernel_traitsILi256ELi64ELi64ELi4ELb0ELb0EN7cutlass6half_tE19Flash_kernel_traitsILi256ELi64ELi64ELi4ES3_EELb0ELb1ELb1ELb0ELb0ELb0ELb1ELb1EEEvNS_16Flash_fwd_paramsE) ;  /* 0xfffffff802808950 */ /* 0x006fea0003c3ffff */
        /* <DEDUP_REMOVED lines=105> */
.L_x_8157:
[----:B------:R-:W-:Y:S05]  /*0c90*/  BSYNC B0 ;  /* 0x0000000000007941 */ /* 0x000fea0003800000 */
.L_x_8156:
        /* <DEDUP_REMOVED lines=12> */
.L_x_8159:
[----:B------:R-:W-:Y:S05]  /*0d60*/  BSYNC B0 ;  /* 0x0000000000007941 */ /* 0x000fea0003800000 */
.L_x_8158:
        /* <DEDUP_REMOVED lines=12> */
.L_x_8161:
[----:B------:R-:W-:Y:S05]  /*0e30*/  BSYNC B0 ;  /* 0x0000000000007941 */ /* 0x000fea0003800000 */
.L_x_8160:
        /* <DEDUP_REMOVED lines=12> */
.L_x_8163:
[----:B------:R-:W-:Y:S05]  /*0f00*/  BSYNC B0 ;  /* 0x0000000000007941 */ /* 0x000fea0003800000 */
.L_x_8162:
        /* <DEDUP_REMOVED lines=11> */
.L_x_8165:
[----:B------:R-:W-:Y:S05]  /*0fc0*/  BSYNC B0 ;  /* 0x0000000000007941 */ /* 0x000fea0003800000 */
.L_x_8164:
        /* <DEDUP_REMOVED lines=12> */
.L_x_8167:
[----:B------:R-:W-:Y:S05]  /*1090*/  BSYNC B0 ;  /* 0x0000000000007941 */ /* 0x000fea0003800000 */
.L_x_8166:
        /* <DEDUP_REMOVED lines=11> */
.L_x_8169:
[----:B------:R-:W-:Y:S05]  /*1150*/  BSYNC B0 ;  /* 0x0000000000007941 */ /* 0x000fea0003800000 */
.L_x_8168:
        /* <DEDUP_REMOVED lines=12> */
.L_x_8171:
[----:B------:R-:W-:Y:S05]  /*1220*/  BSYNC B0 ;  /* 0x0000000000007941 */ /* 0x000fea0003800000 */
.L_x_8170:
        /* <DEDUP_REMOVED lines=18> */
[----:B-1---5:R-:W-:Y:S05]  /*1350*/  @P6 RET.REL.NODEC R2 `(_ZN5flash24flash_fwd_splitkv_kernelI23Flash_fwd_kernel_traitsILi256ELi64ELi64ELi4ELb0ELb0EN7cutlass6half_tE19Flash_kernel_traitsILi256ELi64ELi64ELi4ES3_EELb0ELb1ELb1ELb0ELb0ELb0ELb1ELb1EEEvNS_16Flash_fwd_paramsE) ;  /* 0xffffffec02286950 */ /* 0x022fea0003c3ffff */
[----:B------:R-:W-:Y:S02]  /*1360*/  MOV R0, 0xff800000 ;  /* 0xff80000000007802 */ /* 0x000fe40000000f00 */
[----:B------:R-:W-:-:S03]  /*1370*/  MOV R231, 0x0 ;  /* 0x0000000000e77802 */ /* 0x000fc60000000f00 */
[----:B------:R1:W-:Y:S02]  /*1380*/  ST.E desc[UR6][R12.64+0xe0], R0 ;  /* 0x0000e0000c007985 */ /* 0x0003e4000c101906 */
[----:B-1----:R-:W-:Y:S05]  /*1390*/  RET.REL.NODEC R230 `(_ZN5flash24flash_fwd_splitkv_kernelI23Flash_fwd_kernel_traitsILi256ELi64ELi64ELi4ELb0ELb0EN7cutlass6half_tE19Flash_kernel_traitsILi256ELi64ELi64ELi4ES3_EELb0ELb1ELb1ELb0ELb0ELb0ELb1ELb1EEEvNS_16Flash_fwd_paramsE) ;  /* 0xffffffece6187950 */ /* 0x002fea0003c3ffff */
.L_x_8155:
        /* <DEDUP_REMOVED lines=60> */
[----:B------:R3:W4:Y:S02]  /*1760*/  LD.E R3, desc[UR6][R6.64] ;  /* 0x0000000606037980 */ /* 0x000724000c101900 */
[----:B---3--:R-:W-:-:S04]  /*1770*/  IABS R7, R4 ;  /* 0x0000000400077213 */ /* 0x008fc80000000000 */
[----:B------:R-:W1:Y:S08]  /*1780*/  I2F.RP R0, R7 ;  /* 0x0000000700007306 */ /* 0x000e700000209400 */
[----:B-1----:R-:W1:Y:S02]  /*1790*/  MUFU.RCP R0, R0 ;  /* 0x0000000000007308 */ /* 0x002e640000001000 */
[----:B-1----:R-:W-:-:S06]  /*17a0*/  IADD3 R0, R0, 0xffffffe, RZ ;  /* 0x0ffffffe00007810 */ /* 0x002fcc0007ffe0ff */
[----:B------:R-:W1:Y:S01]  /*17b0*/  F2I.FTZ.U32.TRUNC.NTZ R23, R0 ;  /* 0x0000000000177305 */ /* 0x000e62000021f000 */
[----:B------:R-:W-:Y:S02]  /*17c0*/  MOV R22, RZ ;  /* 0x000000ff00167202 */ /* 0x000fe40000000f00 */
[----:B------:R-:W-:Y:S01]  /*17d0*/  IABS R6, R233 ;  /* 0x000000e900067213 */ /* 0x000fe20000000000 */
[----:B-1----:R-:W-:-:S04]  /*17e0*/  IMAD.MOV R0, RZ, RZ, -R23 ;  /* 0x000000ffff007224 */ /* 0x002fc800078e0a17 */
        /* <DEDUP_REMOVED lines=12> */
[----:B------:R-:W-:Y:S02]  /*18b0*/  ISETP.GE.AND P0, PT, R7, RZ, PT ;  /* 0x000000ff0700720c */ /* 0x000fe40003f06270 */
[----:B------:R-:W-:Y:S01]  /*18c0*/  ISETP.NE.AND P1, PT, R4, RZ, PT ;  /* 0x000000ff0400720c */ /* 0x000fe20003f25270 */
[----:B------:R-:W-:-:S04]  /*18d0*/  IMAD R13, R13, R12, R2 ;  /* 0x0000000c0d0d7224 */ /* 0x000fc800078e0202 */
[----:B------:R-:W-:Y:S01]  /*18e0*/  @P3 VIADD R16, R16, 0x1 ;  /* 0x0000000110103836 */ /* 0x000fe20000000000 */
[----:B------:R-:W-:-:S05]  /*18f0*/  SHF.R.S32.HI R7, RZ, 0x1f, R13 ;  /* 0x0000001fff077819 */ /* 0x000fca000001140d */
[----:B------:R-:W-:Y:S02]  /*1900*/  @!P0 IMAD.MOV R16, RZ, RZ, -R16 ;  /* 0x000000ffff108224 */ /* 0x000fe400078e0a10 */
[----:B------:R-:W-:Y:S02]  /*1910*/  @!P1 LOP3.LUT R16, RZ, R4, RZ, 0x33, !PT ;  /* 0x00000004ff109212 */ /* 0x000fe400078e33ff */
[----:B----4-:R-:W-:Y:S01]  /*1920*/  SHF.R.S32.HI R0, RZ, 0x1f, R3 ;  /* 0x0000001fff007819 */ /* 0x010fe20000011403 */
[----:B------:R-:W-:-:S04]  /*1930*/  IMAD R6, R15, R3, RZ ;  /* 0x000000030f067224 */ /* 0x000fc800078e02ff */
[C---:B------:R-:W-:Y:S02]  /*1940*/  IMAD R6, R14.reuse, R0, R6 ;  /* 0x000000000e067224 */ /* 0x040fe400078e0206 */
[----:B------:R-:W-:-:S05]  /*1950*/  IMAD.WIDE.U32 R14, R14, R3, RZ ;  /* 0x000000030e0e7225 */ /* 0x000fca00078e00ff */
[----:B------:R-:W-:Y:S01]  /*1960*/  IADD3 R15, R15, R6, RZ ;  /* 0x000000060f0f7210 */ /* 0x000fe20007ffe0ff */
[----:B------:R-:W-:Y:S02]  /*1970*/  IMAD R6, R49, R13, RZ ;  /* 0x0000000d31067224 */ /* 0x000fe400078e02ff */
[----:B--2---:R-:W-:Y:S02]  /*1980*/  IMAD R4, R9, R3, RZ ;  /* 0x0000000309047224 */ /* 0x004fe400078e02ff */
[----:B------:R-:W-:Y:S02]  /*1990*/  IMAD R6, R48, R7, R6 ;  /* 0x0000000730067224 */ /* 0x000fe400078e0206 */
[----:B------:R-:W-:-:S04]  /*19a0*/  IMAD.WIDE.U32 R14, R13, R48, R14 ;  /* 0x000000300d0e7225 */ /* 0x000fc800078e000e */
[C---:B------:R-:W-:Y:S01]  /*19b0*/  IMAD.WIDE.U32 R22, R8.reuse, R3, RZ ;  /* 0x0000000308167225 */ /* 0x040fe200078e00ff */
[----:B------:R-:W-:Y:S02]  /*19c0*/  IADD3 R9, R15, R6, RZ ;  /* 0x000000060f097210 */ /* 0x000fe40007ffe0ff */
[----:B------:R-:W-:Y:S01]  /*19d0*/  SHF.R.S32.HI R15, RZ, 0x1f, R16 ;  /* 0x0000001fff0f7819 */ /* 0x000fe20000011410 */
[----:B------:R-:W-:Y:S02]  /*19e0*/  IMAD R4, R8, R0, R4 ;  /* 0x0000000008047224 */ /* 0x000fe400078e0204 */
[----:B------:R-:W-:Y:S02]  /*19f0*/  IMAD R6, R19, R16, RZ ;  /* 0x0000001013067224 */ /* 0x000fe400078e02ff */
[----:B------:R-:W-:Y:S02]  /*1a00*/  IMAD.MOV.U32 R8, RZ, RZ, R14 ;  /* 0x000000ffff087224 */ /* 0x000fe400078e000e */
[----:B------:R-:W-:-:S02]  /*1a10*/  IMAD R6, R18, R15, R6 ;  /* 0x0000000f12067224 */ /* 0x000fc400078e0206 */
[----:B------:R-:W-:Y:S01]  /*1a20*/  IMAD.WIDE.U32 R8, R16, R18, R8 ;  /* 0x0000001210087225 */ /* 0x000fe200078e0008 */
[----:B------:R-:W-:-:S03]  /*1a30*/  MOV R19, R22 ;  /* 0x0000001600137202 */ /* 0x000fc60000000f00 */
[----:B------:R-:W-:Y:S01]  /*1a40*/  IMAD.IADD R14, R23, 0x1, R4 ;  /* 0x00000001170e7824 */ /* 0x000fe200078e0204 */
[----:B------:R-:W-:Y:S01]  /*1a50*/  IADD3 R0, R9, R6, RZ ;  /* 0x0000000609007210 */ /* 0x000fe20007ffe0ff */
[----:B------:R-:W-:Y:S01]  /*1a60*/  IMAD.MOV.U32 R3, RZ, RZ, R8 ;  /* 0x000000ffff037224 */ /* 0x000fe200078e0008 */
[----:B------:R-:W-:Y:S05]  /*1a70*/  BRA `(.L_x_8174) ;  /* 0x0000000400507947 */ /* 0x000fea0003800000 */
.L_x_8173:
        /* <DEDUP_REMOVED lines=22> */
[----:B------:R-:W-:Y:S02]  /*1be0*/  IMAD R0, R4, R0, R8 ;  /* 0x0000000004007224 */ /* 0x000fe400078e0208 */
[-C--:B---3--:R-:W-:Y:S01]  /*1bf0*/  @!P4 IMAD R2, R49, R15.reuse, RZ ;  /* 0x0000000f3102c224 */ /* 0x088fe200078e02ff */
[----:B------:R-:W-:Y:S01]  /*1c00*/  @P4 IADD3 R8, R15, R16, RZ ;  /* 0x000000100f084210 */ /* 0x000fe20007ffe0ff */
[----:B------:R-:W-:Y:S01]  /*1c10*/  @!P4 IMAD.WIDE.U32 R30, R48, R15, RZ ;  /* 0x0000000f301ec225 */ /* 0x000fe200078e00ff */
[----:B------:R-:W-:-:S03]  /*1c20*/  ISETP.GT.U32.AND P0, PT, R3, R0, PT ;  /* 0x000000000300720c */ /* 0x000fc60003f04070 */
[----:B------:R-:W-:Y:S01]  /*1c30*/  @!P4 IMAD R2, R7, R48, R2 ;  /* 0x000000300702c224 */ /* 0x000fe200078e0202 */
[----:B-----5:R-:W-:Y:S01]  /*1c40*/  @!P4 SHF.R.S32.HI R7, RZ, 0x1f, R14 ;  /* 0x0000001fff07c819 */ /* 0x020fe2000001140e */
[-C--:B------:R-:W-:Y:S02]  /*1c50*/  @P4 IMAD R12, R49, R8.reuse, RZ ;  /* 0x00000008310c4224 */ /* 0x080fe400078e02ff */
[----:B------:R-:W-:Y:S01]  /*1c60*/  @P4 IMAD.WIDE.U32 R26, R48, R8, RZ ;  /* 0x00000008301a4225 */ /* 0x000fe200078e00ff */
[----:B------:R-:W-:-:S03]  /*1c70*/  @!P4 MOV R8, R30 ;  /* 0x0000001e0008c202 */ /* 0x000fc60000000f00 */
[----:B------:R-:W-:Y:S02]  /*1c80*/  @!P4 IMAD.IADD R9, R31, 0x1, R2 ;  /* 0x000000011f09c824 */ /* 0x000fe400078e0202 */
[-C--:B----4-:R-:W-:Y:S02]  /*1c90*/  @!P4 IMAD R2, R25, R14.reuse, RZ ;  /* 0x0000000e1902c224 */ /* 0x090fe400078e02ff */
[----:B------:R-:W-:Y:S01]  /*1ca0*/  @!P4 IMAD.WIDE.U32 R8, R24, R14, R8 ;  /* 0x0000000e1808c225 */ /* 0x000fe200078e0008 */
[----:B------:R-:W-:-:S03]  /*1cb0*/  @P4 MOV R13, R26 ;  /* 0x0000001a000d4202 */ /* 0x000fc60000000f00 */
[----:B------:R-:W-:Y:S02]  /*1cc0*/  @!P4 IMAD R2, R24, R7, R2 ;  /* 0x000000071802c224 */ /* 0x000fe400078e0202 */
[----:B------:R-:W-:Y:S02]  /*1cd0*/  @!P0 IMAD.IADD R0, R0, 0x1, -R3 ;  /* 0x0000000100008824 */ /* 0x000fe400078e0a03 */
[----:B------:R-:W-:Y:S01]  /*1ce0*/  @P4 IMAD.IADD R12, R27, 0x1, R12 ;  /* 0x000000011b0c4824 */ /* 0x000fe200078e020c */
[----:B------:R-:W-:Y:S01]  /*1cf0*/  @!P4 IADD3 R12, R9, R2, RZ ;  /* 0x00000002090cc210 */ /* 0x000fe20007ffe0ff */
[----:B------:R-:W-:Y:S01]  /*1d00*/  @!P4 IMAD.MOV.U32 R13, RZ, RZ, R8 ;  /* 0x000000ffff0dc224 */ /* 0x000fe200078e0008 */
[----:B------:R-:W-:Y:S02]  /*1d10*/  ISETP.GE.U32.AND P3, PT, R0, R3, PT ;  /* 0x000000030000720c */ /* 0x000fe40003f66070 */
[----:B------:R-:W-:Y:S02]  /*1d20*/  LOP3.LUT R3, R233, R6, RZ, 0x3c, !PT ;  /* 0x00000006e9037212 */ /* 0x000fe400078e3cff */
[----:B------:R-:W-:-:S02]  /*1d30*/  LOP3.LUT R13, R13, R12, RZ, 0x3c, !PT ;  /* 0x0000000c0d0d7212 */ /* 0x000fc400078e3cff */
[----:B------:R-:W-:Y:S02]  /*1d40*/  ISETP.GE.AND P1, PT, R3, RZ, PT ;  /* 0x000000ff0300720c */ /* 0x000fe40003f26270 */
[----:B------:R-:W-:Y:S02]  /*1d50*/  @!P0 IADD3 R4, R4, 0x1, RZ ;  /* 0x0000000104048810 */ /* 0x000fe40007ffe0ff */
[----:B------:R-:W-:Y:S02]  /*1d60*/  LOP3.LUT R12, R13, R12, RZ, 0x3c, !PT ;  /* 0x0000000c0d0c7212 */ /* 0x000fe400078e3cff */
[----:B------:R-:W-:Y:S02]  /*1d70*/  ISETP.NE.AND P0, PT, R6, RZ, PT ;  /* 0x000000ff0600720c */ /* 0x000fe40003f05270 */
[----:B------:R-:W-:Y:S02]  /*1d80*/  LEA R2, R165, 0xffffffc0, 0x6 ;  /* 0xffffffc0a5027811 */ /* 0x000fe400078e30ff */
[----:B------:R-:W-:Y:S01]  /*1d90*/  LOP3.LUT R13, R13, R12, RZ, 0x3c, !PT ;  /* 0x0000000c0d0d7212 */ /* 0x000fe200078e3cff */
[----:B------:R-:W-:Y:S01]  /*1da0*/  @!P4 IMAD R8, R47, R15, RZ ;  /* 0x0000000f2f08c224 */ /* 0x000fe200078e02ff */
[----:B------:R-:W-:Y:S01]  /*1db0*/  @!P4 SHF.R.S32.HI R0, RZ, 0x1f, R15 ;  /* 0x0000001fff00c819 */ /* 0x000fe2000001140f */
[----:B------:R-:W-:Y:S01]  /*1dc0*/  IMAD R9, R49, R2, RZ ;  /* 0x0000000231097224 */ /* 0x000fe200078e02ff */
[----:B------:R-:W-:Y:S01]  /*1dd0*/  SHF.R.S32.HI R7, RZ, 0x1f, R2 ;  /* 0x0000001fff077819 */ /* 0x000fe20000011402 */
[----:B------:R-:W-:-:S02]  /*1de0*/  @P3 VIADD R4, R4, 0x1 ;  /* 0x0000000104043836 */ /* 0x000fc40000000000 */
[----:B------:R-:W-:-:S04]  /*1df0*/  IMAD.WIDE.U32 R24, R48, R2, R12 ;  /* 0x0000000230187225 */ /* 0x000fc800078e000c */
[----:B------:R-:W-:Y:S02]  /*1e00*/  @!P4 IMAD R0, R0, R46, R8 ;  /* 0x0000002e0000c224 */ /* 0x000fe400078e0208 */
[----:B------:R-:W-:Y:S02]  /*1e10*/  IMAD R9, R7, R48, R9 ;  /* 0x0000003007097224 */ /* 0x000fe400078e0209 */
[----:B------:R-:W-:Y:S01]  /*1e20*/  @!P4 IMAD.WIDE.U32 R12, R46, R15, RZ ;  /* 0x0000000f2e0cc225 */ /* 0x000fe200078e00ff */
[----:B------:R-:W-:Y:S02]  /*1e30*/  @!P1 IADD3 R4, -R4, RZ, RZ ;  /* 0x000000ff04049210 */ /* 0x000fe40007ffe1ff */
[----:B------:R-:W-:Y:S01]  /*1e40*/  @!P0 LOP3.LUT R4, RZ, R6, RZ, 0x33, !PT ;  /* 0x00000006ff048212 */ /* 0x000fe200078e33ff */
[----:B------:R-:W-:Y:S01]  /*1e50*/  @P4 IMAD.IADD R15, R15, 0x1, R16 ;  /* 0x000000010f0f4824 */ /* 0x000fe200078e0210 */
[----:B------:R-:W-:Y:S01]  /*1e60*/  IADD3 R9, R25, R9, RZ ;  /* 0x0000000919097210 */ /* 0x000fe20007ffe0ff */
[----:B------:R-:W-:Y:S01]  /*1e70*/  @!P4 IMAD.MOV.U32 R16, RZ, RZ, R12 ;  /* 0x000000ffff10c224 */ /* 0x000fe200078e000c */
[----:B------:R-:W-:Y:S01]  /*1e80*/  @!P4 IADD3 R17, R13, R0, RZ ;  /* 0x000000000d11c210 */ /* 0x000fe20007ffe0ff */
[-C--:B------:R-:W-:Y:S01]  /*1e90*/  @P4 IMAD R3, R47, R15.reuse, RZ ;  /* 0x0000000f2f034224 */ /* 0x080fe200078e02ff */
[----:B------:R-:W-:Y:S01]  /*1ea0*/  MOV R8, R24 ;  /* 0x0000001800087202 */ /* 0x000fe20000000f00 */
[----:B------:R-:W-:Y:S01]  /*1eb0*/  @P4 IMAD.WIDE.U32 R24, R46, R15, RZ ;  /* 0x0000000f2e184225 */ /* 0x000fe200078e00ff */
[----:B------:R-:W-:-:S02]  /*1ec0*/  @!P4 SHF.R.S32.HI R0, RZ, 0x1f, R14 ;  /* 0x0000001fff00c819 */ /* 0x000fc4000001140e */
[----:B------:R-:W-:Y:S01]  /*1ed0*/  SHF.R.S32.HI R15, RZ, 0x1f, R4 ;  /* 0x0000001fff0f7819 */ /* 0x000fe20000011404 */
[----:B------:R-:W-:Y:S02]  /*1ee0*/  @!P4 IMAD R12, R23, R14, RZ ;  /* 0x0000000e170cc224 */ /* 0x000fe400078e02ff */
[----:B------:R-:W-:Y:S02]  /*1ef0*/  IMAD R6, R19, R4, RZ ;  /* 0x0000000413067224 */ /* 0x000fe400078e02ff */
[----:B------:R-:W-:Y:S01]  /*1f00*/  @!P4 IMAD.WIDE.U32 R16, R22, R14, R16 ;  /* 0x0000000e1610c225 */ /* 0x000fe200078e0010 */
[----:B------:R-:W-:-:S03]  /*1f10*/  @P4 IADD3 R14, R25, R3, RZ ;  /* 0x00000003190e4210 */ /* 0x000fc60007ffe0ff */
[----:B------:R-:W-:Y:S02]  /*1f20*/  @!P4 IMAD R0, R22, R0, R12 ;  /* 0x000000001600c224 */ /* 0x000fe400078e020c */
        /* <DEDUP_REMOVED lines=9> */
.L_x_8174:
[----:B------:R-:W-:Y:S05]  /*1fc0*/  BSYNC B0 ;  /* 0x0000000000007941 */ /* 0x000fea0003800000 */
.L_x_8172:
        /* <DEDUP_REMOVED lines=12> */
[----:B------:R-:W-:Y:S02]  /*2090*/  LOP3.LUT R6, R12, 0xfffffff0, RZ, 0xc0, !PT ;  /* 0xfffffff00c067812 */ /* 0x000fe400078ec0ff */
[----:B------:R-:W-:-:S03]  /*20a0*/  LOP3.LUT R54, R162, 0xfffffff8, RZ, 0xc0, !PT ;  /* 0xfffffff8a2367812 */ /* 0x000fc600078ec0ff */
[C---:B------:R-:W-:Y:S02]  /*20b0*/  IMAD.IADD R6, R45.reuse, 0x1, -R6 ;  /* 0x000000012d067824 */ /* 0x040fe400078e0a06 */
[----:B------:R-:W-:-:S03]  /*20c0*/  IMAD.IADD R54, R45, 0x1, -R54 ;  /* 0x000000012d367824 */ /* 0x000fc600078e0a36 */
[----:B------:R-:W-:Y:S01]  /*20d0*/  SHF.R.S32.HI R4, RZ, 0x1f, R6 ;  /* 0x0000001fff047819 */ /* 0x000fe20000011406 */
[----:B------:R-:W-:Y:S01]  /*20e0*/  IMAD.SHL.U32 R18, R54, 0x8, RZ ;  /* 0x0000000836127824 */ /* 0x000fe200078e00ff */
[----:B------:R-:W-:Y:S02]  /*20f0*/  SHF.R.S32.HI R55, RZ, 0x4, R12 ;  /* 0x00000004ff377819 */ /* 0x000fe4000001140c */
[----:B------:R-:W-:Y:S02]  /*2100*/  LEA.HI R4, R4, R6, RZ, 0x3 ;  /* 0x0000000604047211 */ /* 0x000fe400078f18ff */
[----:B------:R-:W-:Y:S02]  /*2110*/  IADD3 R30, P0, R18, R19, RZ ;  /* 0x00000013121e7210 */ /* 0x000fe40007f1e0ff */
[----:B------:R-:W-:Y:S02]  /*2120*/  LEA.HI R12, R12, R55, RZ, 0x1 ;  /* 0x000000370c0c7211 */ /* 0x000fe400078f08ff */
[----:B------:R-:W-:-:S02]  /*2130*/  LOP3.LUT R17, R4, 0xfffffff8, RZ, 0xc0, !PT ;  /* 0xfffffff804117812 */ /* 0x000fc400078ec0ff */
[----:B------:R-:W-:Y:S02]  /*2140*/  SHF.R.S32.HI R19, RZ, 0x1f, R18 ;  /* 0x0000001fff137819 */ /* 0x000fe40000011412 */
[----:B------:R-:W-:Y:S01]  /*2150*/  LOP3.LUT R12, R12, 0xfffffffe, RZ, 0xc0, !PT ;  /* 0xfffffffe0c0c7812 */ /* 0x000fe200078ec0ff */
[----:B------:R-:W-:Y:S02]  /*2160*/  IMAD.IADD R6, R6, 0x1, -R17 ;  /* 0x0000000106067824 */ /* 0x000fe400078e0a11 */
[----:B-----5:R-:W-:Y:S02]  /*2170*/  IMAD R7, R7, R46, RZ ;  /* 0x0000002e07077224 */ /* 0x020fe400078e02ff */
[----:B------:R-:W-:Y:S01]  /*2180*/  IMAD.X R31, R19, 0x1, R14, P0 ;  /* 0x00000001131f7824 */ /* 0x000fe200000e060e */
[----:B------:R-:W-:Y:S01]  /*2190*/  SHF.R.S32.HI R162, RZ, 0x3, R162 ;  /* 0x00000003ffa27819 */ /* 0x000fe200000114a2 */
[----:B------:R-:W-:Y:S02]  /*21a0*/  IMAD.IADD R55, R55, 0x1, -R12 ;  /* 0x0000000137377824 */ /* 0x000fe400078e0a0c */
[----:B------:R-:W-:-:S02]  /*21b0*/  IMAD R7, R13, R47, R7 ;  /* 0x0000002f0d077224 */ /* 0x000fc400078e0207 */
[----:B------:R-:W-:-:S04]  /*21c0*/  IMAD.WIDE.U32 R30, R13, R46, R30 ;  /* 0x0000002e0d1e7225 */ /* 0x000fc800078e001e */
[----:B------:R-:W-:Y:S02]  /*21d0*/  IMAD.SHL.U32 R12, R6, 0x40, RZ ;  /* 0x00000040060c7824 */ /* 0x000fe400078e00ff */
[----:B------:R-:W-:Y:S02]  /*21e0*/  IMAD.SHL.U32 R17, R162, 0x40, RZ ;  /* 0x00000040a2117824 */ /* 0x000fe400078e00ff */
[----:B------:R-:W-:Y:S01]  /*21f0*/  IMAD.IADD R31, R31, 0x1, R7 ;  /* 0x000000011f1f7824 */ /* 0x000fe200078e0207 */
[----:B------:R-:W-:Y:S01]  /*2200*/  LOP3.LUT R12, R12, 0x1c0, RZ, 0xc0, !PT ;  /* 0x000001c00c0c7812 */ /* 0x000fe200078ec0ff */
[----:B------:R-:W-:Y:S02]  /*2210*/  IMAD.SHL.U32 R13, R55, 0x8, RZ ;  /* 0x00000008370d7824 */ /* 0x000fe400078e00ff */
[----:B------:R-:W-:Y:S01]  /*2220*/  IMAD R7, R29, R16, RZ ;  /* 0x000000101d077224 */ /* 0x000fe200078e02ff */
[----:B------:R-:W-:Y:S02]  /*2230*/  LOP3.LUT R17, R17, 0x1c0, RZ, 0xc0, !PT ;  /* 0x000001c011117812 */ /* 0x000fe400078ec0ff */
[----:B------:R-:W-:Y:S01]  /*2240*/  LOP3.LUT R13, R12, 0x8, R13, 0xf8, !PT ;  /* 0x000000080c0d7812 */ /* 0x000fe200078ef80d */
[-C--:B------:R-:W-:Y:S01]  /*2250*/  IMAD R7, R15, R28.reuse, R7 ;  /* 0x0000001c0f077224 */ /* 0x080fe200078e0207 */
[----:B------:R-:W-:Y:S01]  /*2260*/  SHF.R.U32.HI R35, RZ, 0x3, R12 ;  /* 0x00000003ff237819 */ /* 0x000fe2000001160c */
[----:B------:R-:W-:Y:S01]  /*2270*/  IMAD.WIDE.U32 R28, R16, R28, R30 ;  /* 0x0000001c101c7225 */ /* 0x000fe200078e001e */
[----:B------:R-:W-:-:S02]  /*2280*/  LOP3.LUT P4, RZ, R6, 0x4, RZ, 0xc0, !PT ;  /* 0x0000000406ff7812 */ /* 0x000fc4000788c0ff */
[----:B------:R-:W-:Y:S02]  /*2290*/  LOP3.LUT P3, RZ, R6, 0x2, RZ, 0xc0, !PT ;  /* 0x0000000206ff7812 */ /* 0x000fe4000786c0ff */
[----:B------:R-:W-:Y:S02]  /*22a0*/  SHF.R.S32.HI R56, RZ, 0x1f, R234 ;  /* 0x0000001fff387819 */ /* 0x000fe400000114ea */
[----:B------:R-:W-:Y:S01]  /*22b0*/  LEA.HI R14, R51, R45, RZ, 0x6 ;  /* 0x0000002d330e7211 */ /* 0x000fe200078f30ff */
[----:B------:R-:W-:Y:S01]  /*22c0*/  IMAD.IADD R29, R29, 0x1, R7 ;  /* 0x000000011d1d7824 */ /* 0x000fe200078e0207 */
[----:B-1----:R-:W-:Y:S01]  /*22d0*/  LOP3.LUT R21, R17, 0x38, R18, 0xf8, !PT ;  /* 0x0000003811157812 */ /* 0x002fe200078ef812 */
[----:B------:R-:W-:Y:S01]  /*22e0*/  IMAD R180, R47, R162, RZ ;  /* 0x000000a22fb47224 */ /* 0x000fe200078e02ff */
[----:B------:R-:W-:Y:S02]  /*22f0*/  LOP3.LUT R35, R13, R35, RZ, 0x3c, !PT ;  /* 0x000000230d237212 */ /* 0x000fe400078e3cff */
[----:B------:R-:W-:-:S02]  /*2300*/  SHF.R.S32.HI R163, RZ, 0x1f, R162 ;  /* 0x0000001fffa37819 */ /* 0x000fc400000114a2 */
[----:B------:R-:W-:Y:S01]  /*2310*/  SHF.R.U32.HI R17, RZ, 0x3, R17 ;  /* 0x00000003ff117819 */ /* 0x000fe20000011611 */
[----:B------:R-:W-:Y:S02]  /*2320*/  IMAD.SHL.U32 R14, R14, 0x8, RZ ;  /* 0x000000080e0e7824 */ /* 0x000fe400078e00ff */
[-C--:B------:R-:W-:Y:S01]  /*2330*/  IMAD R180, R163, R46.reuse, R180 ;  /* 0x0000002ea3b47224 */ /* 0x080fe200078e02b4 */
[----:B------:R-:W-:Y:S01]  /*2340*/  LOP3.LUT R17, R21, R17, RZ, 0x3c, !PT ;  /* 0x0000001115117212 */ /* 0x000fe200078e3cff */
[----:B------:R-:W-:-:S03]  /*2350*/  IMAD.WIDE.U32 R28, R162, R46, R28 ;  /* 0x0000002ea21c7225 */ /* 0x000fc600078e001c */
[----:B------:R-:W-:Y:S01]  /*2360*/  LOP3.LUT R156, R17, 0xfffffe00, R14, 0xf8, !PT ;  /* 0xfffffe00119c7812 */ /* 0x000fe200078ef80e */
[----:B------:R-:W-:Y:S02]  /*2370*/  IMAD.IADD R180, R29, 0x1, R180 ;  /* 0x000000011db47824 */ /* 0x000fe400078e02b4 */
[----:B------:R-:W-:Y:S02]  /*2380*/  IMAD.SHL.U32 R4, R4, 0x40, RZ ;  /* 0x0000004004047824 */ /* 0x000fe400078e00ff */
[----:B------:R-:W-:Y:S01]  /*2390*/  VIADD R14, R18, 0x40 ;  /* 0x00000040120e7836 */ /* 0x000fe20000000000 */
[----:B------:R-:W-:Y:S02]  /*23a0*/  SHF.R.S32.HI R80, RZ, 0x1f, R81 ;  /* 0x0000001fff507819 */ /* 0x000fe40000011451 */
[----:B------:R-:W-:Y:S02]  /*23b0*/  LOP3.LUT R35, R35, 0xfffffe00, R4, 0xf8, !PT ;  /* 0xfffffe0023237812 */ /* 0x000fe400078ef804 */
[----:B------:R-:W-:-:S02]  /*23c0*/  SHF.R.S32.HI R157, RZ, 0x1f, R233 ;  /* 0x0000001fff9d7819 */ /* 0x000fc400000114e9 */
        /* <DEDUP_REMOVED lines=19> */
[----:B--2---:R-:W-:-:S04]  /*2500*/  @P5 IMAD.WIDE.U32 R12, R24, R5, RZ ;  /* 0x00000005180c5225 */ /* 0x004fc800078e00ff */
[----:B------:R-:W-:Y:S02]  /*2510*/  @P5 IMAD R5, R25, R5, RZ ;  /* 0x0000000519055224 */ /* 0x000fe400078e02ff */
[----:B---3--:R-:W-:-:S04]  /*2520*/  @!P5 IMAD R6, R27, R234, RZ ;  /* 0x000000ea1b06d224 */ /* 0x008fc800078e02ff */
[C---:B------:R-:W-:Y:S02]  /*2530*/  @!P5 IMAD R6, R26.reuse, R56, R6 ;  /* 0x000000381a06d224 */ /* 0x040fe400078e0206 */
[----:B------:R-:W-:Y:S01]  /*2540*/  @!P5 IMAD.WIDE.U32 R26, R26, R234, RZ ;  /* 0x000000ea1a1ad225 */ /* 0x000fe200078e00ff */
[----:B------:R-:W-:-:S03]  /*2550*/  @P5 MOV R7, R12 ;  /* 0x0000000c00075202 */ /* 0x000fc60000000f00 */
[----:B------:R-:W-:Y:S01]  /*2560*/  @!P5 IMAD.MOV.U32 R7, RZ, RZ, R26 ;  /* 0x000000ffff07d224 */ /* 0x000fe200078e001a */
[----:B------:R-:W-:Y:S01]  /*2570*/  LEA R181, P0, R28, R22, 0x1 ;  /* 0x000000161cb57211 */ /* 0x000fe200078008ff */
[----:B------:R-:W-:Y:S02]  /*2580*/  @P5 IMAD.IADD R5, R13, 0x1, R5 ;  /* 0x000000010d055824 */ /* 0x000fe400078e0205 */
[----:B------:R-:W-:Y:S01]  /*2590*/  @!P5 IMAD.IADD R5, R27, 0x1, R6 ;  /* 0x000000011b05d824 */ /* 0x000fe200078e0206 */
[C---:B------:R-:W-:Y:S01]  /*25a0*/  IADD3 R6, P1, R18.reuse, R7, RZ ;  /* 0x0000000712067210 */ /* 0x040fe20007f3e0ff */
[----:B------:R-:W-:Y:S01]  /*25b0*/  VIADD R12, R18, 0xc0 ;  /* 0x000000c0120c7836 */ /* 0x000fe20000000000 */
[----:B------:R-:W-:Y:S01]  /*25c0*/  LEA.HI.X R180, R28, R23, R180, 0x1, P0 ;  /* 0x000000171cb47211 */ /* 0x000fe200000f0cb4 */
[----:B----4-:R-:W-:Y:S01]  /*25d0*/  IMAD R4, R9, R233, RZ ;  /* 0x000000e909047224 */ /* 0x010fe200078e02ff */
[-C--:B------:R-:W-:Y:S01]  /*25e0*/  ISETP.GE.AND P0, PT, R14, R155.reuse, PT ;  /* 0x0000009b0e00720c */ /* 0x080fe20003f06270 */
[----:B------:R-:W-:Y:S01]  /*25f0*/  IMAD.X R7, R19, 0x1, R5, P1 ;  /* 0x0000000113077824 */ /* 0x000fe200008e0605 */
[C---:B------:R-:W-:Y:S01]  /*2600*/  ISETP.GE.AND P1, PT, R18.reuse, R155, PT ;  /* 0x0000009b1200720c */ /* 0x040fe20003f26270 */
[----:B------:R-:W-:Y:S01]  /*2610*/  VIADD R13, R18, 0x80 ;  /* 0x00000080120d7836 */ /* 0x000fe20000000000 */
[----:B------:R-:W-:Y:S01]  /*2620*/  SEL R5, RZ, 0xffffffff, P0 ;  /* 0xffffffffff057807 */ /* 0x000fe20000000000 */
[----:B------:R-:W-:Y:S01]  /*2630*/  IMAD R4, R8, R157, R4 ;  /* 0x0000009d08047224 */ /* 0x000fe200078e0204 */
[----:B------:R-:W-:Y:S01]  /*2640*/  ISETP.GE.AND P0, PT, R12, R155, PT ;  /* 0x0000009b0c00720c */ /* 0x000fe20003f06270 */
[----:B------:R-:W-:Y:S01]  /*2650*/  IMAD.WIDE.U32 R8, R233, R8, R6 ;  /* 0x00000008e9087225 */ /* 0x000fe200078e0006 */
[----:B------:R-:W-:-:S02]  /*2660*/  SEL R6, RZ, 0x1, P1 ;  /* 0x00000001ff067807 */ /* 0x000fc40000800000 */
[----:B------:R-:W-:Y:S02]  /*2670*/  ISETP.GE.AND P1, PT, R13, R155, PT ;  /* 0x0000009b0d00720c */ /* 0x000fe40003f26270 */
[----:B------:R-:W-:Y:S01]  /*2680*/  SEL R154, RZ, 0x8, P0 ;  /* 0x00000008ff9a7807 */ /* 0x000fe20000000000 */
[----:B------:R-:W-:Y:S01]  /*2690*/  IMAD.IADD R9, R9, 0x1, R4 ;  /* 0x0000000109097824 */ /* 0x000fe200078e0204 */
[----:B------:R-:W-:Y:S01]  /*26a0*/  IADD3 R158, P0, R18, R3, RZ ;  /* 0x00000003129e7210 */ /* 0x000fe20007f1e0ff */
[----:B------:R-:W-:Y:S01]  /*26b0*/  @P5 IMAD.MOV.U32 R172, RZ, RZ, R24 ;  /* 0x000000ffffac5224 */ /* 0x000fe200078e0018 */
[----:B------:R-:W-:Y:S02]  /*26c0*/  SEL R4, RZ, 0x4, P1 ;  /* 0x00000004ff047807 */ /* 0x000fe40000800000 */
[----:B------:R-:W-:Y:S01]  /*26d0*/  ISETP.GT.AND P1, PT, R165, R80, PT ;  /* 0x00000050a500720c */ /* 0x000fe20003f24270 */
[----:B------:R-:W-:Y:S01]  /*26e0*/  IMAD.X R159, R19, 0x1, R0, P0 ;  /* 0x00000001139f7824 */ /* 0x000fe200000e0600 */
[----:B------:R-:W-:Y:S01]  /*26f0*/  @!P5 MOV R172, R24 ;  /* 0x0000001800acd202 */ /* 0x000fe20000000f00 */
[----:B------:R-:W-:-:S02]  /*2700*/  @P5 IMAD.MOV.U32 R173, RZ, RZ, R25 ;  /* 0x000000ffffad5224 */ /* 0x000fc400078e0019 */
[----:B------:R-:W-:Y:S02]  /*2710*/  @!P5 IMAD.MOV.U32 R173, RZ, RZ, R25 ;  /* 0x000000ffffadd224 */ /* 0x000fe400078e0019 */
        /* <DEDUP_REMOVED lines=185> */
.L_x_8293:
        /* <DEDUP_REMOVED lines=32> */
.L_x_8177:
[----:B------:R-:W-:Y:S05]  /*34b0*/  BSYNC B0 ;  /* 0x0000000000007941 */ /* 0x000fea0003800000 */
.L_x_8176:
        /* <DEDUP_REMOVED lines=18> */
.L_x_8179:
[----:B------:R-:W-:Y:S05]  /*35e0*/  BSYNC B0 ;  /* 0x0000000000007941 */ /* 0x000fea0003800000 */
.L_x_8178:
        /* <DEDUP_REMOVED lines=21> */
.L_x_8181:
[----:B------:R-:W-:Y:S05]  /*3740*/  BSYNC B0 ;  /* 0x0000000000007941 */ /* 0x000fea0003800000 */
.L_x_8180:
        /* <DEDUP_REMOVED lines=18> */
.L_x_8183:
[----:B------:R-:W-:Y:S05]  /*3870*/  BSYNC B0 ;  /* 0x0000000000007941 */ /* 0x000fea0003800000 */
.L_x_8182:
        /* <DEDUP_REMOVED lines=72> */
.L_x_8190:
[----:B------:R-:W-:Y:S05]  /*3d00*/  BSYNC B0 ;  /* 0x0000000000007941 */ /* 0x000fea0003800000 */
.L_x_8189:
        /* <DEDUP_REMOVED lines=53> */
.L_x_8192:
[----:B------:R-:W-:Y:S05]  /*4060*/  BSYNC B0 ;  /* 0x0000000000007941 */ /* 0x000fea0003800000 */
.L_x_8191:
        /* <DEDUP_REMOVED lines=53> */
.L_x_8194:
[----:B------:R-:W-:Y:S05]  /*43c0*/  BSYNC B0 ;  /* 0x0000000000007941 */ /* 0x000fea0003800000 */
.L_x_8193:
        /* <DEDUP_REMOVED lines=52> */
.L_x_8188:
[----:B------:R-:W-:Y:S05]  /*4710*/  BSYNC B1 ;  /* 0x0000000000017941 */ /* 0x000fea0003800000 */
.L_x_8187:
        /* <DEDUP_REMOVED lines=70> */
.L_x_8198:
[----:B------:R-:W-:Y:S05]  /*4b80*/  BSYNC B0 ;  /* 0x0000000000007941 */ /* 0x000fea0003800000 */
.L_x_8197:
        /* <DEDUP_REMOVED lines=55> */
.L_x_8200:
[----:B------:R-:W-:Y:S05]  /*4f00*/  BSYNC B0 ;  /* 0x0000000000007941 */ /* 0x000fea0003800000 */
.L_x_8199:
        /* <DEDUP_REMOVED lines=55> */
.L_x_8202:
[----:B------:R-:W-:Y:S05]  /*5280*/  BSYNC B0 ;  /* 0x0000000000007941 */ /* 0x000fea0003800000 */
.L_x_8201:
        /* <DEDUP_REMOVED lines=54> */
.L_x_8196:
[----:B------:R-:W-:Y:S05]  /*55f0*/  BSYNC B1 ;  /* 0x0000000000017941 */ /* 0x000fea0003800000 */
.L_x_8195:
        /* <DEDUP_REMOVED lines=70> */
.L_x_8206:
[----:B------:R-:W-:Y:S05]  /*5a60*/  BSYNC B0 ;  /* 0x0000000000007941 */ /* 0x000fea0003800000 */
.L_x_8205:
        /* <DEDUP_REMOVED lines=55> */
.L_x_8208:
[----:B------:R-:W-:Y:S05]  /*5de0*/  BSYNC B0 ;  /* 0x0000000000007941 */ /* 0x000fea0003800000 */
.L_x_8207:
        /* <DEDUP_REMOVED lines=55> */
.L_x_8210:
[----:B------:R-:W-:Y:S05]  /*6160*/  BSYNC B0 ;  /* 0x0000000000007941 */ /* 0x000fea0003800000 */
.L_x_8209:
        /* <DEDUP_REMOVED lines=54> */
.L_x_8204:
[----:B------:R-:W-:Y:S05]  /*64d0*/  BSYNC B1 ;  /* 0x0000000000017941 */ /* 0x000fea0003800000 */
.L_x_8203:
        /* <DEDUP_REMOVED lines=74> */
.L_x_8214:
[----:B------:R-:W-:Y:S05]  /*6980*/  BSYNC B0 ;  /* 0x0000000000007941 */ /* 0x000fea0003800000 */
.L_x_8213:
        /* <DEDUP_REMOVED lines=55> */
.L_x_8216:
[----:B------:R-:W-:Y:S05]  /*6d00*/  BSYNC B0 ;  /* 0x0000000000007941 */ /* 0x000fea0003800000 */
.L_x_8215:
        /* <DEDUP_REMOVED lines=55> */
.L_x_8218:
[----:B------:R-:W-:Y:S05]  /*7080*/  BSYNC B0 ;  /* 0x0000000000007941 */ /* 0x000fea0003800000 */
.L_x_8217:
        /* <DEDUP_REMOVED lines=54> */
.L_x_8212:
[----:B------:R-:W-:Y:S05]  /*73f0*/  BSYNC B1 ;  /* 0x0000000000017941 */ /* 0x000fea0003800000 */
.L_x_8211:
[----:B------:R-:W2:Y:S02]  /*7400*/  LD.E R0, desc[UR6][R10.64+0xd0] ;  /* 0x0000d0060a007980 */ /* 0x000ea4000c101900 */
[----:B--2---:R-:W-:Y:S05]  /*7410*/  IMAD.U32 R0, R0, -0x20, RZ ;  /* 0xffffffe000007824 */ /* 0x004fea00078e00ff */
[C---:B------:R-:W-:Y:S02]  /*7420*/  LEA R20, P1, R0.reuse, R20, 0x1 ;  /* 0x0000001400147211 */ /* 0x040fe400078208ff */
[C---:B------:R-:W-:Y:S02]  /*7430*/  LEA R36, P0, R0.reuse, R36, 0x1 ;  /* 0x0000002400247211 */ /* 0x040fe400078008ff */
[C---:B------:R-:W-:Y:S02]  /*7440*/  LEA.HI.X.SX32 R21, R0.reuse, R21, 0x1, P1 ;  /* 0x0000001500157211 */ /* 0x040fe400008f0eff */
[----:B------:R-:W-:Y:S01]  /*7450*/  LEA.HI.X.SX32 R37, R0, R37, 0x1, P0 ;  /* 0x0000002500257211 */ /* 0x000fe200000f0eff */
[----:B------:R-:W-:Y:S05]  /*7460*/  BRA `(.L_x_8219) ;  /* 0x0000007000487947 */ /* 0x000fea0003800000 */
.L_x_8186:
        /* <DEDUP_REMOVED lines=101> */
.L_x_8225:
[----:B------:R-:W-:Y:S05]  /*7ac0*/  BSYNC B0 ;  /* 0x0000000000007941 */ /* 0x000fea0003800000 */
.L_x_8224:
[----:B-----5:R2:W-:Y:S02]  /*7ad0*/  ST.E.128 desc[UR6][R118.64], R28 ;  /* 0x0000001c76007985 */ /* 0x0205e4000c101d06 */
.L_x_8223:
[----:B------:R-:W-:Y:S05]  /*7ae0*/  BSYNC B1 ;  /* 0x0000000000017941 */ /* 0x000fea0003800000 */
.L_x_8222:
        /* <DEDUP_REMOVED lines=99> */
.L_x_8229:
[----:B------:R-:W-:Y:S05]  /*8120*/  BSYNC B0 ;  /* 0x0000000000007941 */ /* 0x000fea0003800000 */
.L_x_8228:
[----:B-----5:R1:W-:Y:S02]  /*8130*/  ST.E.128 desc[UR6][R118.64+0x80], R28 ;  /* 0x0000801c76007985 */ /* 0x0203e4000c101d06 */
.L_x_8227:
[----:B------:R-:W-:Y:S05]  /*8140*/  BSYNC B1 ;  /* 0x0000000000017941 */ /* 0x000fea0003800000 */
.L_x_8226:
        /* <DEDUP_REMOVED lines=99> */
.L_x_8233:
[----:B------:R-:W-:Y:S05]  /*8780*/  BSYNC B0 ;  /* 0x0000000000007941 */ /* 0x000fea0003800000 */
.L_x_8232:
[----:B-----5:R2:W-:Y:S02]  /*8790*/  ST.E.128 desc[UR6][R118.64+0x100], R28 ;  /* 0x0001001c76007985 */ /* 0x0205e4000c101d06 */
.L_x_8231:
[----:B------:R-:W-:Y:S05]  /*87a0*/  BSYNC B1 ;  /* 0x0000000000017941 */ /* 0x000fea0003800000 */
.L_x_8230:
        /* <DEDUP_REMOVED lines=98> */
.L_x_8235:
[----:B------:R-:W-:Y:S05]  /*8dd0*/  BSYNC B0 ;  /* 0x0000000000007941 */ /* 0x000fea0003800000 */
.L_x_8234:
[----:B-----5:R2:W-:Y:S02]  /*8de0*/  ST.E.128 desc[UR6][R118.64+0x180], R28 ;  /* 0x0001801c76007985 */ /* 0x0205e4000c101d06 */
.L_x_8221:
[----:B------:R-:W-:Y:S05]  /*8df0*/  BSYNC B2 ;  /* 0x0000000000027941 */ /* 0x000fea0003800000 */
.L_x_8220:
        /* <DEDUP_REMOVED lines=106> */
.L_x_8241:
[----:B------:R-:W-:Y:S05]  /*94a0*/  BSYNC B0 ;  /* 0x0000000000007941 */ /* 0x000fea0003800000 */
.L_x_8240:
[----:B-----5:R2:W-:Y:S02]  /*94b0*/  ST.E.128 desc[UR6][R186.64], R28 ;  /* 0x0000001cba007985 */ /* 0x0205e4000c101d06 */
.L_x_8239:
[----:B------:R-:W-:Y:S05]  /*94c0*/  BSYNC B1 ;  /* 0x0000000000017941 */ /* 0x000fea0003800000 */
.L_x_8238:
        /* <DEDUP_REMOVED lines=101> */
.L_x_8245:
[----:B------:R-:W-:Y:S05]  /*9b20*/  BSYNC B0 ;  /* 0x0000000000007941 */ /* 0x000fea0003800000 */
.L_x_8244:
[----:B-----5:R2:W-:Y:S02]  /*9b30*/  ST.E.128 desc[UR6][R186.64], R28 ;  /* 0x0000001cba007985 */ /* 0x0205e4000c101d06 */
.L_x_8243:
[----:B------:R-:W-:Y:S05]  /*9b40*/  BSYNC B1 ;  /* 0x0000000000017941 */ /* 0x000fea0003800000 */
.L_x_8242:
        /* <DEDUP_REMOVED lines=101> */
.L_x_8249:
[----:B------:R-:W-:Y:S05]  /*a1a0*/  BSYNC B0 ;  /* 0x0000000000007941 */ /* 0x000fea0003800000 */
.L_x_8248:
[----:B-----5:R2:W-:Y:S02]  /*a1b0*/  ST.E.128 desc[UR6][R186.64], R28 ;  /* 0x0000001cba007985 */ /* 0x0205e4000c101d06 */
.L_x_8247:
[----:B------:R-:W-:Y:S05]  /*a1c0*/  BSYNC B1 ;  /* 0x0000000000017941 */ /* 0x000fea0003800000 */
.L_x_8246:
        /* <DEDUP_REMOVED lines=100> */
.L_x_8251:
[----:B------:R-:W-:Y:S05]  /*a810*/  BSYNC B0 ;  /* 0x0000000000007941 */ /* 0x000fea0003800000 */
.L_x_8250:
[----:B-----5:R2:W-:Y:S02]  /*a820*/  ST.E.128 desc[UR6][R186.64], R28 ;  /* 0x0000001cba007985 */ /* 0x0205e4000c101d06 */
.L_x_8237:
[----:B------:R-:W-:Y:S05]  /*a830*/  BSYNC B2 ;  /* 0x0000000000027941 */ /* 0x000fea0003800000 */
.L_x_8236:
        /* <DEDUP_REMOVED lines=106> */
.L_x_8257:
[----:B------:R-:W-:Y:S05]  /*aee0*/  BSYNC B0 ;  /* 0x0000000000007941 */ /* 0x000fea0003800000 */
.L_x_8256:
[----:B-----5:R2:W-:Y:S02]  /*aef0*/  ST.E.128 desc[UR6][R186.64], R28 ;  /* 0x0000001cba007985 */ /* 0x0205e4000c101d06 */
.L_x_8255:
[----:B------:R-:W-:Y:S05]  /*af00*/  BSYNC B1 ;  /* 0x0000000000017941 */ /* 0x000fea0003800000 */
.L_x_8254:
        /* <DEDUP_REMOVED lines=101> */
.L_x_8261:
[----:B------:R-:W-:Y:S05]  /*b560*/  BSYNC B0 ;  /* 0x0000000000007941 */ /* 0x000fea0003800000 */
.L_x_8260:
[----:B-----5:R2:W-:Y:S02]  /*b570*/  ST.E.128 desc[UR6][R186.64], R28 ;  /* 0x0000001cba007985 */ /* 0x0205e4000c101d06 */
.L_x_8259:
[----:B------:R-:W-:Y:S05]  /*b580*/  BSYNC B1 ;  /* 0x0000000000017941 */ /* 0x000fea0003800000 */
.L_x_8258:
        /* <DEDUP_REMOVED lines=101> */
.L_x_8265:
[----:B------:R-:W-:Y:S05]  /*bbe0*/  BSYNC B0 ;  /* 0x0000000000007941 */ /* 0x000fea0003800000 */
.L_x_8264:
[----:B-----5:R2:W-:Y:S02]  /*bbf0*/  ST.E.128 desc[UR6][R186.64], R28 ;  /* 0x0000001cba007985 */ /* 0x0205e4000c101d06 */
.L_x_8263:
[----:B------:R-:W-:Y:S05]  /*bc00*/  BSYNC B1 ;  /* 0x0000000000017941 */ /* 0x000fea0003800000 */
.L_x_8262:
        /* <DEDUP_REMOVED lines=100> */
.L_x_8267:
[----:B------:R-:W-:Y:S05]  /*c250*/  BSYNC B0 ;  /* 0x0000000000007941 */ /* 0x000fea0003800000 */
.L_x_8266:
[----:B-----5:R2:W-:Y:S02]  /*c260*/  ST.E.128 desc[UR6][R186.64], R28 ;  /* 0x0000001cba007985 */ /* 0x0205e4000c101d06 */
.L_x_8253:
[----:B------:R-:W-:Y:S05]  /*c270*/  BSYNC B2 ;  /* 0x0000000000027941 */ /* 0x000fea0003800000 */
.L_x_8252:
        /* <DEDUP_REMOVED lines=110> */
.L_x_8273:
[----:B------:R-:W-:Y:S05]  /*c960*/  BSYNC B0 ;  /* 0x0000000000007941 */ /* 0x000fea0003800000 */
.L_x_8272:
[----:B-----5:R2:W-:Y:S02]  /*c970*/  ST.E.128 desc[UR6][R188.64], R28 ;  /* 0x0000001cbc007985 */ /* 0x0205e4000c101d06 */
.L_x_8271:
[----:B------:R-:W-:Y:S05]  /*c980*/  BSYNC B1 ;  /* 0x0000000000017941 */ /* 0x000fea0003800000 */
.L_x_8270:
        /* <DEDUP_REMOVED lines=101> */
.L_x_8277:
[----:B------:R-:W-:Y:S05]  /*cfe0*/  BSYNC B0 ;  /* 0x0000000000007941 */ /* 0x000fea0003800000 */
.L_x_8276:
[----:B-----5:R2:W-:Y:S02]  /*cff0*/  ST.E.128 desc[UR6][R188.64], R28 ;  /* 0x0000001cbc007985 */ /* 0x0205e4000c101d06 */
.L_x_8275:
[----:B------:R-:W-:Y:S05]  /*d000*/  BSYNC B1 ;  /* 0x0000000000017941 */ /* 0x000fea0003800000 */
.L_x_8274:
        /* <DEDUP_REMOVED lines=101> */
.L_x_8281:
[----:B------:R-:W-:Y:S05]  /*d660*/  BSYNC B0 ;  /* 0x0000000000007941 */ /* 0x000fea0003800000 */
.L_x_8280:
[----:B-----5:R2:W-:Y:S02]  /*d670*/  ST.E.128 desc[UR6][R188.64], R28 ;  /* 0x0000001cbc007985 */ /* 0x0205e4000c101d06 */
.L_x_8279:
[----:B------:R-:W-:Y:S05]  /*d680*/  BSYNC B1 ;  /* 0x0000000000017941 */ /* 0x000fea0003800000 */
.L_x_8278:
        /* <DEDUP_REMOVED lines=101> */
.L_x_8283:
[----:B------:R-:W-:Y:S05]  /*dce0*/  BSYNC B0 ;  /* 0x0000000000007941 */ /* 0x000fea0003800000 */
.L_x_8282:
[----:B-----5:R2:W-:Y:S02]  /*dcf0*/  ST.E.128 desc[UR6][R188.64], R40 ;  /* 0x00000028bc007985 */ /* 0x0205e4000c101d06 */
.L_x_8269:
[----:B------:R-:W-:Y:S05]  /*dd00*/  BSYNC B2 ;  /* 0x0000000000027941 */ /* 0x000fea0003800000 */
.L_x_8268:
        /* <DEDUP_REMOVED lines=11> */
.L_x_8185:
        /* <DEDUP_REMOVED lines=29> */
.L_x_8285:
[----:B------:R-:W-:Y:S05]  /*df90*/  BSYNC B0 ;  /* 0x0000000000007941 */ /* 0x000fea0003800000 */
.L_x_8284:
        /* <DEDUP_REMOVED lines=30> */
.L_x_8287:
[----:B------:R-:W-:Y:S05]  /*e180*/  BSYNC B0 ;  /* 0x0000000000007941 */ /* 0x000fea0003800000 */
.L_x_8286:
        /* <DEDUP_REMOVED lines=30> */
.L_x_8289:
[----:B------:R-:W-:Y:S05]  /*e370*/  BSYNC B0 ;  /* 0x0000000000007941 */ /* 0x000fea0003800000 */
.L_x_8288:
        /* <DEDUP_REMOVED lines=33> */
.L_x_8219:
[----:B------:R-:W-:Y:S05]  /*e590*/  BSYNC B3 ;  /* 0x0000000000037941 */ /* 0x000fea0003800000 */
.L_x_8184:
        /* <DEDUP_REMOVED lines=91> */
.L_x_8291:
        /* <DEDUP_REMOVED lines=10> */
.L_x_8292:
[----:B------:R-:W-:Y:S05]  /*ebf0*/  BSYNC B0 ;  /* 0x0000000000007941 */ /* 0x000fea0003800000 */
.L_x_8290:
[----:B------:R-:W-:Y:S04]  /*ec00*/  IADD3 R9, R9, -0x1, RZ ;  /* 0xffffffff09097810 */ /* 0x000fe80007ffe0ff */
[----:B------:R-:W-:Y:S11]  /*ec10*/  ISETP.GT.AND P0, PT, R9, R80, PT ;  /* 0x000000500900720c */ /* 0x000ff60003f04270 */
[----:B------:R-:W-:Y:S02]  /*ec20*/  @!UPT UIADD3 URZ, URZ, URZ, URZ ;  /* 0x0000003f3f3ff290 */ /* 0x000fe4000fffe03f */
[----:B------:R-:W-:Y:S05]  /*ec30*/  @P0 BRA `(.L_x_8293) ;  /* 0xffffff44009c0947 */ /* 0x000fea000383ffff */
.L_x_8175:
        /* <DEDUP_REMOVED lines=117> */
.L_x_8302:
[----:B------:R-:W-:Y:S05]  /*f390*/  BSYNC B0 ;  /* 0x0000000000007941 */ /* 0x000fea0003800000 */
.L_x_8301:
[----:B-----5:R3:W-:Y:S02]  /*f3a0*/  STS.128 [R235], R40 ;  /* 0x00000028eb007388 */ /* 0x0207e40000000c00 */
.L_x_8300:
[----:B------:R-:W-:Y:S05]  /*f3b0*/  BSYNC B1 ;  /* 0x0000000000017941 */ /* 0x000fea0003800000 */
.L_x_8299:
        /* <DEDUP_REMOVED lines=53> */
.L_x_8306:
[----:B------:R-:W-:Y:S05]  /*f710*/  BSYNC B0 ;  /* 0x0000000000007941 */ /* 0x000fea0003800000 */
.L_x_8305:
[----:B-----5:R1:W-:Y:S02]  /*f720*/  STS.128 [R235+0x2000], R40 ;  /* 0x00200028eb007388 */ /* 0x0203e40000000c00 */
.L_x_8304:
[----:B------:R-:W-:Y:S05]  /*f730*/  BSYNC B1 ;  /* 0x0000000000017941 */ /* 0x000fea0003800000 */
.L_x_8303:
        /* <DEDUP_REMOVED lines=53> */
.L_x_8310:
[----:B------:R-:W-:Y:S05]  /*fa90*/  BSYNC B0 ;  /* 0x0000000000007941 */ /* 0x000fea0003800000 */
.L_x_8309:
[----:B-----5:R3:W-:Y:S02]  /*faa0*/  STS.128 [R235+0x4000], R40 ;  /* 0x00400028eb007388 */ /* 0x0207e40000000c00 */
.L_x_8308:
[----:B------:R-:W-:Y:S05]  /*fab0*/  BSYNC B1 ;  /* 0x0000000000017941 */ /* 0x000fea0003800000 */
.L_x_8307:
        /* <DEDUP_REMOVED lines=8> */
[----:B------:R3:W4:Y:S01]  /*fb40*/  LD.E.64 R6, desc[UR6][R22.64+0xc0] ;  /* 0x0000c00616067980 */ /* 0x000722000c101b00 */
[----:B-----5:R-:W-:Y:S02]  /*fb50*/  MOV R8, R43 ;  /* 0x0000002b00087202 */ /* 0x020fe40000000f00 */
[----:B------:R-:W-:Y:S01]  /*fb60*/  MOV R9, R40 ;  /* 0x0000002800097202 */ /* 0x000fe20000000f00 */
[----:B------:R-:W-:Y:S01]  /*fb70*/  HADD2.F32 R40, -RZ, R41.H0_H0 ;  /* 0x20000029ff287230 */ /* 0x000fe20000004100 */
[----:B-12---:R-:W-:Y:S01]  /*fb80*/  MOV R39, R42 ;  /* 0x0000002a00277202 */ /* 0x006fe20000000f00 */
        /* <DEDUP_REMOVED lines=38> */
.L_x_8312:
[----:B------:R-:W-:Y:S05]  /*fdf0*/  BSYNC B0 ;  /* 0x0000000000007941 */ /* 0x000fea0003800000 */
.L_x_8311:
[----:B-----5:R3:W-:Y:S02]  /*fe00*/  STS.128 [R235+0x6000], R40 ;  /* 0x00600028eb007388 */ /* 0x0207e40000000c00 */
.L_x_8298:
[----:B------:R-:W-:Y:S05]  /*fe10*/  BSYNC B2 ;  /* 0x0000000000027941 */ /* 0x000fea0003800000 */
.L_x_8297:
        /* <DEDUP_REMOVED lines=67> */
.L_x_8318:
[----:B------:R-:W-:Y:S05]  /*10250*/  BSYNC B0 ;  /* 0x0000000000007941 */ /* 0x000fea0003800000 */
.L_x_8317:
[----:B-----5:R3:W-:Y:S02]  /*10260*/  STS.128 [R235+0x800], R40 ;  /* 0x00080028eb007388 */ /* 0x0207e40000000c00 */
.L_x_8316:
[----:B------:R-:W-:Y:S05]  /*10270*/  BSYNC B1 ;  /* 0x0000000000017941 */ /* 0x000fea0003800000 */
.L_x_8315:
        /* <DEDUP_REMOVED lines=54> */
.L_x_8322:
[----:B------:R-:W-:Y:S05]  /*105e0*/  BSYNC B0 ;  /* 0x0000000000007941 */ /* 0x000fea0003800000 */
.L_x_8321:
[----:B-----5:R3:W-:Y:S02]  /*105f0*/  STS.128 [R235+0x2800], R40 ;  /* 0x00280028eb007388 */ /* 0x0207e40000000c00 */
.L_x_8320:
[----:B------:R-:W-:Y:S05]  /*10600*/  BSYNC B1 ;  /* 0x0000000000017941 */ /* 0x000fea0003800000 */
.L_x_8319:
        /* <DEDUP_REMOVED lines=54> */
.L_x_8326:
[----:B------:R-:W-:Y:S05]  /*10970*/  BSYNC B0 ;  /* 0x0000000000007941 */ /* 0x000fea0003800000 */
.L_x_8325:
[----:B-----5:R3:W-:Y:S02]  /*10980*/  STS.128 [R235+0x4800], R40 ;  /* 0x00480028eb007388 */ /* 0x0207e40000000c00 */
.L_x_8324:
[----:B------:R-:W-:Y:S05]  /*10990*/  BSYNC B1 ;  /* 0x0000000000017941 */ /* 0x000fea0003800000 */
.L_x_8323:
        /* <DEDUP_REMOVED lines=53> */
.L_x_8328:
[----:B------:R-:W-:Y:S05]  /*10cf0*/  BSYNC B0 ;  /* 0x0000000000007941 */ /* 0x000fea0003800000 */
.L_x_8327:
[----:B-----5:R1:W-:Y:S02]  /*10d00*/  STS.128 [R235+0x6800], R36 ;  /* 0x00680024eb007388 */ /* 0x0203e40000000c00 */
.L_x_8314:
[----:B------:R-:W-:Y:S05]  /*10d10*/  BSYNC B2 ;  /* 0x0000000000027941 */ /* 0x000fea0003800000 */
.L_x_8313:
        /* <DEDUP_REMOVED lines=67> */
.L_x_8334:
[----:B------:R-:W-:Y:S05]  /*11150*/  BSYNC B0 ;  /* 0x0000000000007941 */ /* 0x000fea0003800000 */
.L_x_8333:
[----:B-----5:R3:W-:Y:S02]  /*11160*/  STS.128 [R235+0x1000], R36 ;  /* 0x00100024eb007388 */ /* 0x0207e40000000c00 */
.L_x_8332:
[----:B------:R-:W-:Y:S05]  /*11170*/  BSYNC B1 ;  /* 0x0000000000017941 */ /* 0x000fea0003800000 */
.L_x_8331:
        /* <DEDUP_REMOVED lines=53> */
.L_x_8338:
[----:B------:R-:W-:Y:S05]  /*114d0*/  BSYNC B0 ;  /* 0x0000000000007941 */ /* 0x000fea0003800000 */
.L_x_8337:
[----:B-----5:R3:W-:Y:S02]  /*114e0*/  STS.128 [R235+0x3000], R36 ;  /* 0x00300024eb007388 */ /* 0x0207e40000000c00 */
.L_x_8336:
[----:B------:R-:W-:Y:S05]  /*114f0*/  BSYNC B1 ;  /* 0x0000000000017941 */ /* 0x000fea0003800000 */
.L_x_8335:
        /* <DEDUP_REMOVED lines=53> */
.L_x_8342:
[----:B------:R-:W-:Y:S05]  /*11850*/  BSYNC B0 ;  /* 0x0000000000007941 */ /* 0x000fea0003800000 */
.L_x_8341:
[----:B-----5:R3:W-:Y:S02]  /*11860*/  STS.128 [R235+0x5000], R36 ;  /* 0x00500024eb007388 */ /* 0x0207e40000000c00 */
.L_x_8340:
[----:B------:R-:W-:Y:S05]  /*11870*/  BSYNC B1 ;  /* 0x0000000000017941 */ /* 0x000fea0003800000 */
.L_x_8339:
        /* <DEDUP_REMOVED lines=53> */
.L_x_8344:
[----:B------:R-:W-:Y:S05]  /*11bd0*/  BSYNC B0 ;  /* 0x0000000000007941 */ /* 0x000fea0003800000 */
.L_x_8343:
[----:B-----5:R3:W-:Y:S02]  /*11be0*/  STS.128 [R235+0x7000], R36 ;  /* 0x00700024eb007388 */ /* 0x0207e40000000c00 */
.L_x_8330:
[----:B------:R-:W-:Y:S05]  /*11bf0*/  BSYNC B2 ;  /* 0x0000000000027941 */ /* 0x000fea0003800000 */
.L_x_8329:
        /* <DEDUP_REMOVED lines=67> */
.L_x_8349:
[----:B------:R-:W-:Y:S05]  /*12030*/  BSYNC B0 ;  /* 0x0000000000007941 */ /* 0x000fea0003800000 */
.L_x_8348:
[----:B-----5:R1:W-:Y:S02]  /*12040*/  STS.128 [R235+0x1800], R20 ;  /* 0x00180014eb007388 */ /* 0x0203e40000000c00 */
.L_x_8347:
[----:B------:R-:W-:Y:S05]  /*12050*/  BSYNC B1 ;  /* 0x0000000000017941 */ /* 0x000fea0003800000 */
.L_x_8346:
        /* <DEDUP_REMOVED lines=53> */
.L_x_8353:
[----:B------:R-:W-:Y:S05]  /*123b0*/  BSYNC B0 ;  /* 0x0000000000007941 */ /* 0x000fea0003800000 */
.L_x_8352:
[----:B-----5:R1:W-:Y:S02]  /*123c0*/  STS.128 [R235+0x3800], R16 ;  /* 0x00380010eb007388 */ /* 0x0203e40000000c00 */
.L_x_8351:
[----:B------:R-:W-:Y:S05]  /*123d0*/  BSYNC B1 ;  /* 0x0000000000017941 */ /* 0x000fea0003800000 */
.L_x_8350:
        /* <DEDUP_REMOVED lines=53> */
.L_x_8357:
[----:B------:R-:W-:Y:S05]  /*12730*/  BSYNC B0 ;  /* 0x0000000000007941 */ /* 0x000fea0003800000 */
.L_x_8356:
[----:B-----5:R2:W-:Y:S02]  /*12740*/  STS.128 [R235+0x5800], R16 ;  /* 0x00580010eb007388 */ /* 0x0205e40000000c00 */
.L_x_8355:
[----:B------:R-:W-:Y:S05]  /*12750*/  BSYNC B1 ;  /* 0x0000000000017941 */ /* 0x000fea0003800000 */
.L_x_8354:
        /* <DEDUP_REMOVED lines=53> */
.L_x_8359:
[----:B------:R-:W-:Y:S05]  /*12ab0*/  BSYNC B0 ;  /* 0x0000000000007941 */ /* 0x000fea0003800000 */
.L_x_8358:
[----:B-----5:R2:W-:Y:S01]  /*12ac0*/  STS.128 [R235+0x7800], R16 ;  /* 0x00780010eb007388 */ /* 0x0205e20000000c00 */
[----:B------:R-:W-:Y:S05]  /*12ad0*/  BRA `(.L_x_8345) ;  /* 0x0000007000187947 */ /* 0x000fea0003800000 */
.L_x_8296:
        /* <DEDUP_REMOVED lines=99> */
.L_x_8365:
[----:B------:R-:W-:Y:S05]  /*13110*/  BSYNC B0 ;  /* 0x0000000000007941 */ /* 0x000fea0003800000 */
.L_x_8364:
[----:B-----5:R3:W-:Y:S02]  /*13120*/  STS.128 [R235], R60 ;  /* 0x0000003ceb007388 */ /* 0x0207e40000000c00 */
.L_x_8363:
[----:B------:R-:W-:Y:S05]  /*13130*/  BSYNC B1 ;  /* 0x0000000000017941 */ /* 0x000fea0003800000 */
.L_x_8362:
        /* <DEDUP_REMOVED lines=97> */
.L_x_8369:
[----:B------:R-:W-:Y:S05]  /*13750*/  BSYNC B0 ;  /* 0x0000000000007941 */ /* 0x000fea0003800000 */
.L_x_8368:
[----:B-----5:R1:W-:Y:S02]  /*13760*/  STS.128 [R235+0x2000], R60 ;  /* 0x0020003ceb007388 */ /* 0x0203e40000000c00 */
.L_x_8367:
[----:B------:R-:W-:Y:S05]  /*13770*/  BSYNC B1 ;  /* 0x0000000000017941 */ /* 0x000fea0003800000 */
.L_x_8366:
        /* <DEDUP_REMOVED lines=97> */
.L_x_8373:
[----:B------:R-:W-:Y:S05]  /*13d90*/  BSYNC B0 ;  /* 0x0000000000007941 */ /* 0x000fea0003800000 */
.L_x_8372:
[----:B-----5:R3:W-:Y:S02]  /*13da0*/  STS.128 [R235+0x4000], R60 ;  /* 0x0040003ceb007388 */ /* 0x0207e40000000c00 */
.L_x_8371:
[----:B------:R-:W-:Y:S05]  /*13db0*/  BSYNC B1 ;  /* 0x0000000000017941 */ /* 0x000fea0003800000 */
.L_x_8370:
        /* <DEDUP_REMOVED lines=96> */
.L_x_8375:
[----:B------:R-:W-:Y:S05]  /*143c0*/  BSYNC B0 ;  /* 0x0000000000007941 */ /* 0x000fea0003800000 */
.L_x_8374:
[----:B-----5:R3:W-:Y:S02]  /*143d0*/  STS.128 [R235+0x6000], R60 ;  /* 0x0060003ceb007388 */ /* 0x0207e40000000c00 */
.L_x_8361:
[----:B------:R-:W-:Y:S05]  /*143e0*/  BSYNC B2 ;  /* 0x0000000000027941 */ /* 0x000fea0003800000 */
.L_x_8360:
        /* <DEDUP_REMOVED lines=104> */
.L_x_8381:
[----:B------:R-:W-:Y:S05]  /*14a70*/  BSYNC B0 ;  /* 0x0000000000007941 */ /* 0x000fea0003800000 */
.L_x_8380:
[----:B-----5:R3:W-:Y:S02]  /*14a80*/  STS.128 [R235+0x800], R60 ;  /* 0x0008003ceb007388 */ /* 0x0207e40000000c00 */
.L_x_8379:
[----:B------:R-:W-:Y:S05]  /*14a90*/  BSYNC B1 ;  /* 0x0000000000017941 */ /* 0x000fea0003800000 */
.L_x_8378:
        /* <DEDUP_REMOVED lines=100> */
.L_x_8385:
[----:B------:R-:W-:Y:S05]  /*150e0*/  BSYNC B0 ;  /* 0x0000000000007941 */ /* 0x000fea0003800000 */
.L_x_8384:
[----:B-----5:R3:W-:Y:S02]  /*150f0*/  STS.128 [R235+0x2800], R60 ;  /* 0x0028003ceb007388 */ /* 0x0207e40000000c00 */
.L_x_8383:
[----:B------:R-:W-:Y:S05]  /*15100*/  BSYNC B1 ;  /* 0x0000000000017941 */ /* 0x000fea0003800000 */
.L_x_8382:
        /* <DEDUP_REMOVED lines=100> */
.L_x_8389:
[----:B------:R-:W-:Y:S05]  /*15750*/  BSYNC B0 ;  /* 0x0000000000007941 */ /* 0x000fea0003800000 */
.L_x_8388:
[----:B-----5:R3:W-:Y:S02]  /*15760*/  STS.128 [R235+0x4800], R60 ;  /* 0x0048003ceb007388 */ /* 0x0207e40000000c00 */
.L_x_8387:
[----:B------:R-:W-:Y:S05]  /*15770*/  BSYNC B1 ;  /* 0x0000000000017941 */ /* 0x000fea0003800000 */
.L_x_8386:
        /* <DEDUP_REMOVED lines=98> */
.L_x_8391:
[----:B------:R-:W-:Y:S05]  /*15da0*/  BSYNC B0 ;  /* 0x0000000000007941 */ /* 0x000fea0003800000 */
.L_x_8390:
[----:B-----5:R1:W-:Y:S02]  /*15db0*/  STS.128 [R235+0x6800], R40 ;  /* 0x00680028eb007388 */ /* 0x0203e40000000c00 */
.L_x_8377:
[----:B------:R-:W-:Y:S05]  /*15dc0*/  BSYNC B2 ;  /* 0x0000000000027941 */ /* 0x000fea0003800000 */
.L_x_8376:
        /* <DEDUP_REMOVED lines=103> */
.L_x_8397:
[----:B------:R-:W-:Y:S05]  /*16440*/  BSYNC B0 ;  /* 0x0000000000007941 */ /* 0x000fea0003800000 */
.L_x_8396:
[----:B-----5:R1:W-:Y:S02]  /*16450*/  STS.128 [R235+0x1000], R40 ;  /* 0x00100028eb007388 */ /* 0x0203e40000000c00 */
.L_x_8395:
[----:B------:R-:W-:Y:S05]  /*16460*/  BSYNC B1 ;  /* 0x0000000000017941 */ /* 0x000fea0003800000 */
.L_x_8394:
        /* <DEDUP_REMOVED lines=98> */
.L_x_8401:
[----:B------:R-:W-:Y:S05]  /*16a90*/  BSYNC B0 ;  /* 0x0000000000007941 */ /* 0x000fea0003800000 */
.L_x_8400:
[----:B-----5:R1:W-:Y:S02]  /*16aa0*/  STS.128 [R235+0x3000], R40 ;  /* 0x00300028eb007388 */ /* 0x0203e40000000c00 */
.L_x_8399:
[----:B------:R-:W-:Y:S05]  /*16ab0*/  BSYNC B1 ;  /* 0x0000000000017941 */ /* 0x000fea0003800000 */
.L_x_8398:
        /* <DEDUP_REMOVED lines=98> */
.L_x_8405:
[----:B------:R-:W-:Y:S05]  /*170e0*/  BSYNC B0 ;  /* 0x0000000000007941 */ /* 0x000fea0003800000 */
.L_x_8404:
[----:B-----5:R1:W-:Y:S02]  /*170f0*/  STS.128 [R235+0x5000], R40 ;  /* 0x00500028eb007388 */ /* 0x0203e40000000c00 */
.L_x_8403:
[----:B------:R-:W-:Y:S05]  /*17100*/  BSYNC B1 ;  /* 0x0000000000017941 */ /* 0x000fea0003800000 */
.L_x_8402:
        /* <DEDUP_REMOVED lines=101> */
.L_x_8407:
[----:B------:R-:W-:Y:S05]  /*17760*/  BSYNC B0 ;  /* 0x0000000000007941 */ /* 0x000fea0003800000 */
.L_x_8406:
[----:B-----5:R2:W-:Y:S02]  /*17770*/  STS.128 [R235+0x7000], R36 ;  /* 0x00700024eb007388 */ /* 0x0205e40000000c00 */
.L_x_8393:
[----:B------:R-:W-:Y:S05]  /*17780*/  BSYNC B2 ;  /* 0x0000000000027941 */ /* 0x000fea0003800000 */
.L_x_8392:
        /* <DEDUP_REMOVED lines=103> */
.L_x_8411:
[----:B------:R-:W-:Y:S05]  /*17e00*/  BSYNC B0 ;  /* 0x0000000000007941 */ /* 0x000fea0003800000 */
.L_x_8410:
[----:B-----5:R1:W-:Y:S02]  /*17e10*/  STS.128 [R235+0x1800], R20 ;  /* 0x00180014eb007388 */ /* 0x0203e40000000c00 */
.L_x_8409:
[----:B------:R-:W-:Y:S05]  /*17e20*/  BSYNC B1 ;  /* 0x0000000000017941 */ /* 0x000fea0003800000 */
.L_x_8408:
        /* <DEDUP_REMOVED lines=100> */
.L_x_8415:
[----:B------:R-:W-:Y:S05]  /*18470*/  BSYNC B0 ;  /* 0x0000000000007941 */ /* 0x000fea0003800000 */
.L_x_8414:
[----:B-----5:R1:W-:Y:S02]  /*18480*/  STS.128 [R235+0x3800], R20 ;  /* 0x00380014eb007388 */ /* 0x0203e40000000c00 */
.L_x_8413:
[----:B------:R-:W-:Y:S05]  /*18490*/  BSYNC B1 ;  /* 0x0000000000017941 */ /* 0x000fea0003800000 */
.L_x_8412:
        /* <DEDUP_REMOVED lines=103> */
.L_x_8419:
[----:B------:R-:W-:Y:S05]  /*18b10*/  BSYNC B0 ;  /* 0x0000000000007941 */ /* 0x000fea0003800000 */
.L_x_8418:
[----:B-----5:R1:W-:Y:S02]  /*18b20*/  STS.128 [R235+0x5800], R20 ;  /* 0x00580014eb007388 */ /* 0x0203e40000000c00 */
.L_x_8417:
[----:B------:R-:W-:Y:S05]  /*18b30*/  BSYNC B1 ;  /* 0x0000000000017941 */ /* 0x000fea0003800000 */
.L_x_8416:
        /* <DEDUP_REMOVED lines=104> */
.L_x_8421:
[----:B------:R-:W-:Y:S05]  /*191c0*/  BSYNC B0 ;  /* 0x0000000000007941 */ /* 0x000fea0003800000 */
.L_x_8420:
[----:B-----5:R1:W-:Y:S01]  /*191d0*/  STS.128 [R235+0x7800], R16 ;  /* 0x00780010eb007388 */ /* 0x0203e20000000c00 */
[----:B------:R-:W-:Y:S05]  /*191e0*/  BRA `(.L_x_8345) ;  /* 0x0000000800547947 */ /* 0x000fea0003800000 */
.L_x_8295:
        /* <DEDUP_REMOVED lines=42> */
.L_x_8423:
[----:B------:R-:W-:Y:S05]  /*19490*/  BSYNC B0 ;  /* 0x0000000000007941 */ /* 0x000fea0003800000 */
.L_x_8422:
        /* <DEDUP_REMOVED lines=35> */
.L_x_8425:
[----:B------:R-:W-:Y:S05]  /*196d0*/  BSYNC B0 ;  /* 0x0000000000007941 */ /* 0x000fea0003800000 */
.L_x_8424:
        /* <DEDUP_REMOVED lines=34> */
.L_x_8427:
[----:B------:R-:W-:Y:S05]  /*19900*/  BSYNC B0 ;  /* 0x0000000000007941 */ /* 0x000fea0003800000 */
.L_x_8426:
        /* <DEDUP_REMOVED lines=35> */
.L_x_8345:
[----:B------:R-:W-:Y:S05]  /*19b40*/  BSYNC B3 ;  /* 0x0000000000037941 */ /* 0x000fea0003800000 */
.L_x_8294:
[----:B------:R-:W-:Y:S01]  /*19b50*/  VIADD R238, R165, 0xffffffff ;  /* 0xffffffffa5ee7836 */ /* 0x000fe20000000000 */
[----:B------:R-:W-:Y:S01]  /*19b60*/  BSSY B0, `(.L_x_8428) ;  /* 0x0000028000007945 */ /* 0x000fe20003800000 */
[----:B------:R-:W-:Y:S02]  /*19b70*/  LOP3.LUT R239, R154, 0xff, RZ, 0xc0, !PT ;  /* 0x000000ff9aef7812 */ /* 0x000fe400078ec0ff */
[----:B-1--45:R-:W-:-:S04]  /*19b80*/  IMAD.SHL.U32 R2, R238, 0x40, RZ ;  /* 0x00000040ee027824 */ /* 0x032fc800078e00ff */
        /* <DEDUP_REMOVED lines=37> */
.L_x_8429:
[----:B------:R-:W-:Y:S05]  /*19de0*/  BSYNC B0 ;  /* 0x0000000000007941 */ /* 0x000fea0003800000 */
.L_x_8428:
[----:B------:R-:W-:Y:S04]  /*19df0*/  BSSY B0, `(.L_x_8430) ;  /* 0x0000025000007945 */ /* 0x000fe80003800000 */
[----:B------:R-:W-:Y:S05]  /*19e00*/  @P5 BRA `(.L_x_8431) ;  /* 0x00000000008c5947 */ /* 0x000fea0003800000 */
[C---:B------:R-:W-:Y:S02]  /*19e10*/  LOP3.LUT R3, R239.reuse, 0x1, RZ, 0xc0, !PT ;  /* 0x00000001ef037812 */ /* 0x040fe400078ec0ff */
        /* <DEDUP_REMOVED lines=34> */
.L_x_8431:
[----:B------:R-:W-:Y:S05]  /*1a040*/  BSYNC B0 ;  /* 0x0000000000007941 */ /* 0x000fea0003800000 */
.L_x_8430:
        /* <DEDUP_REMOVED lines=39> */
.L_x_8433:
[----:B------:R-:W-:Y:S05]  /*1a2c0*/  BSYNC B0 ;  /* 0x0000000000007941 */ /* 0x000fea0003800000 */
.L_x_8432:
        /* <DEDUP_REMOVED lines=42> */
.L_x_8435:
[----:B------:R-:W-:Y:S05]  /*1a570*/  BSYNC B0 ;  /* 0x0000000000007941 */ /* 0x000fea0003800000 */
.L_x_8434:
[----:B-1-3--:R-:W3:Y:S04]  /*1a580*/  LD.E.64 R12, desc[UR6][R10.64+0x1c0] ;  /* 0x0001c0060a0c7980 */ /* 0x00aee8000c101b00 */
[----:B--2-4-:R-:W2:Y:S01]  /*1a590*/  LD.E.64 R6, desc[UR6][R10.64+0x1b8] ;  /* 0x0001b8060a067980 */ /* 0x014ea2000c101b00 */
[----:B------:R-:W-:Y:S01]  /*1a5a0*/  IMAD.MOV.U32 R156, RZ, RZ, R233 ;  /* 0x000000ffff9c7224 */ /* 0x000fe200078e00e9 */
[-C--:B------:R-:W-:Y:S01]  /*1a5b0*/  ISETP.GE.AND P1, PT, R162, R0.reuse, PT ;  /* 0x00000000a200720c */ /* 0x080fe20003f26270 */
[----:B------:R-:W-:Y:S01]  /*1a5c0*/  IMAD.SHL.U32 R5, R54, 0x40, RZ ;  /* 0x0000004036057824 */ /* 0x000fe200078e00ff */
[----:B------:R-:W0:Y:S01]  /*1a5d0*/  LDGDEPBAR ;  /* 0x00000000000079af */ /* 0x000e220000000000 */
[----:B------:R-:W-:Y:S01]  /*1a5e0*/  IMAD.SHL.U32 R4, R162, 0x8, RZ ;  /* 0x00000008a2047824 */ /* 0x000fe200078e00ff */
[----:B------:R-:W-:Y:S01]  /*1a5f0*/  ISETP.GE.AND P6, PT, R30, R0, PT ;  /* 0x000000001e00720c */ /* 0x000fe20003fc6270 */
[----:B------:R-:W-:Y:S01]  /*1a600*/  IMAD R222, R51, 0x400, R35 ;  /* 0x0000040033de7824 */ /* 0x000fe200078e0223 */
[----:B------:R-:W-:-:S02]  /*1a610*/  LOP3.LUT R5, R5, 0x1c0, RZ, 0xc0, !PT ;  /* 0x000001c005057812 */ /* 0x000fc400078ec0ff */
[----:B------:R-:W-:Y:S02]  /*1a620*/  ISETP.GE.AND P4, PT, R31, R0, PT ;  /* 0x000000001f00720c */ /* 0x000fe40003f86270 */
[----:B------:R-:W-:Y:S02]  /*1a630*/  LOP3.LUT R4, R5, 0x8, R4, 0xf8, !PT ;  /* 0x0000000805047812 */ /* 0x000fe400078ef804 */
[----:B------:R-:W-:-:S04]  /*1a640*/  SHF.R.U32.HI R5, RZ, 0x3, R5 ;  /* 0x00000003ff057819 */ /* 0x000fc80000011605 */
        /* <DEDUP_REMOVED lines=9> */
[----:B------:R-:W-:Y:S02]  /*1a6e0*/  IMAD.IADD R3, R9, 0x1, R3 ;  /* 0x0000000109037824 */ /* 0x000fe400078e0203 */
[----:B------:R1:W5:Y:S03]  /*1a6f0*/  LD.E R9, desc[UR6][R10.64+0x188] ;  /* 0x000188060a097980 */ /* 0x000366000c101900 */
[----:B------:R-:W-:Y:S02]  /*1a700*/  LEA.HI.X R7, R8, R7, R3, 0x2, P0 ;  /* 0x0000000708077211 */ /* 0x000fe400000f1403 */
[----:B------:R-:W-:Y:S01]  /*1a710*/  ISETP.GE.AND P0, PT, R32, R0, PT ;  /* 0x000000002000720c */ /* 0x000fe20003f06270 */
[----:B------:R1:W5:Y:S04]  /*1a720*/  LD.E R3, desc[UR6][R10.64+0x184] ;  /* 0x000184060a037980 */ /* 0x000368000c101900 */
[----:B------:R1:W5:Y:S04]  /*1a730*/  LD.E R8, desc[UR6][R6.64] ;  /* 0x0000000606087980 */ /* 0x000368000c101900 */
        /* <DEDUP_REMOVED lines=39> */
.L_x_8437:
[----:B------:R-:W-:Y:S05]  /*1a9b0*/  BSYNC B0 ;  /* 0x0000000000007941 */ /* 0x000fea0003800000 */
.L_x_8436:
        /* <DEDUP_REMOVED lines=39> */
.L_x_8439:
[----:B------:R-:W-:Y:S05]  /*1ac30*/  BSYNC B0 ;  /* 0x0000000000007941 */ /* 0x000fea0003800000 */
.L_x_8438:
        /* <DEDUP_REMOVED lines=12> */
[----:B--2-4-:R-:W-:-:S05]  /*1ad00*/  SHF.L.U64.HI R4, R46, 0x5, R47 ;  /* 0x000000052e047819 */ /* 0x014fca000001022f */
[CC--:B------:R-:W-:Y:S02]  /*1ad10*/  @P5 LEA R14, P1, R0.reuse, R181.reuse, 0x1 ;  /* 0x000000b5000e5211 */ /* 0x0c0fe400078208ff */
[CC--:B------:R-:W-:Y:S02]  /*1ad20*/  @!P6 LEA R16, P3, R0.reuse, R181.reuse, 0x1 ;  /* 0x000000b50010e211 */ /* 0x0c0fe400078608ff */
[CCC-:B------:R-:W-:Y:S02]  /*1ad30*/  @P5 LEA.HI.X R15, R0.reuse, R180.reuse, R4.reuse, 0x1, P1 ;  /* 0x000000b4000f5211 */ /* 0x1c0fe400008f0c04 */
[CCC-:B------:R-:W-:Y:S02]  /*1ad40*/  @!P6 LEA.HI.X R17, R0.reuse, R180.reuse, R4.reuse, 0x1, P3 ;  /* 0x000000b40011e211 */ /* 0x1c0fe400018f0c04 */
[CC--:B------:R-:W-:Y:S02]  /*1ad50*/  @P4 LEA R12, P3, R0.reuse, R181.reuse, 0x1 ;  /* 0x000000b5000c4211 */ /* 0x0c0fe400078608ff */
[C---:B-1----:R-:W-:Y:S01]  /*1ad60*/  @P2 LEA R6, P1, R0.reuse, R181, 0x1 ;  /* 0x000000b500062211 */ /* 0x042fe200078208ff */
        /* <DEDUP_REMOVED lines=22> */
.L_x_8441:
[----:B------:R-:W-:Y:S05]  /*1aed0*/  BSYNC B0 ;  /* 0x0000000000007941 */ /* 0x000fea0003800000 */
.L_x_8440:
        /* <DEDUP_REMOVED lines=53> */
.L_x_8443:
[----:B------:R-:W-:Y:S05]  /*1b230*/  BSYNC B0 ;  /* 0x0000000000007941 */ /* 0x000fea0003800000 */
.L_x_8442:
[----:B-12-4-:R-:W-:Y:S01]  /*1b240*/  LDSM.16.M88.4 R12, [R222] ;  /* 0x00000000de0c783b */ /* 0x016fe20000000200 */
[----:B------:R-:W-:Y:S01]  /*1b250*/  R2P PR, R54, 0x6 ;  /* 0x0000000636007804 */ /* 0x000fe20000000000 */
[C---:B------:R-:W-:Y:S01]  /*1b260*/  VIADD R0, R221.reuse, 0x8000 ;  /* 0x00008000dd007836 */ /* 0x040fe20000000000 */
[----:B-----5:R-:W1:Y:S01]  /*1b270*/  MUFU.RCP R32, R32 ;  /* 0x0000002000207308 */ /* 0x020e620000001000 */
        /* <DEDUP_REMOVED lines=16> */
[----:B-1----:R-:W-:Y:S01]  /*1b380*/  FMUL.FTZ R244, R8, R32 ;  /* 0x0000002008f47220 */ /* 0x002fe20000410000 */
[----:B------:R-:W-:Y:S01]  /*1b390*/  SEL R0, R0, 0xffffffc0, !P2 ;  /* 0xffffffc000007807 */ /* 0x000fe20005000000 */
[C---:B------:R-:W-:Y:S01]  /*1b3a0*/  VIADD R211, R219.reuse, 0x800 ;  /* 0x00000800dbd37836 */ /* 0x040fe20000000000 */
[----:B------:R-:W1:Y:S01]  /*1b3b0*/  LDSM.16.M88.4 R60, [R219] ;  /* 0x00000000db3c783b */ /* 0x000e620000000200 */
[C---:B------:R-:W-:Y:S01]  /*1b3c0*/  IADD3 R210, R219.reuse, 0x1000, RZ ;  /* 0x00001000dbd27810 */ /* 0x040fe20007ffe0ff */
[C---:B------:R-:W-:Y:S01]  /*1b3d0*/  VIADD R209, R219.reuse, 0x1800 ;  /* 0x00001800dbd17836 */ /* 0x040fe20000000000 */
[----:B------:R-:W-:Y:S01]  /*1b3e0*/  IADD3 R206, R219, 0x2800, RZ ;  /* 0x00002800dbce7810 */ /* 0x000fe20007ffe0ff */
        /* <DEDUP_REMOVED lines=30> */
[----:B------:R-:W-:Y:S01]  /*1b5d0*/  VIADD R199, R219, 0x6000 ;  /* 0x00006000dbc77836 */ /* 0x000fe20000000000 */
[----:B------:R-:W-:Y:S01]  /*1b5e0*/  IADD3 R243, R9, 0x8, R52 ;  /* 0x0000000809f37810 */ /* 0x000fe20007ffe034 */
[----:B------:R-:W-:Y:S01]  /*1b5f0*/  VIADD R198, R219, 0x6800 ;  /* 0x00006800dbc67836 */ /* 0x000fe20000000000 */
        /* <DEDUP_REMOVED lines=171> */
[C---:B------:R-:W-:Y:S01]  /*1c0b0*/  HMMA.16816.F32 R56, R92.reuse, R16, R56 ;  /* 0x000000105c38723c */ /* 0x040fe20000001838 */
[----:B------:R-:W3:Y:S05]  /*1c0c0*/  LDSM.16.M88.4 R16, [R208+0x6000] ;  /* 0x00600000d010783b */ /* 0x000eea0000000200 */
[C---:B------:R-:W-:Y:S06]  /*1c0d0*/  HMMA.16816.F32 R24, R92.reuse, R12, R24 ;  /* 0x0000000c5c18723c */ /* 0x040fec0000001818 */
[C---:B------:R-:W-:Y:S01]  /*1c0e0*/  HMMA.16816.F32 R20, R92.reuse, R14, R20 ;  /* 0x0000000e5c14723c */ /* 0x040fe20000001814 */
[----:B------:R-:W3:Y:S05]  /*1c0f0*/  LDSM.16.M88.4 R12, [R208+0x6800] ;  /* 0x00680000d00c783b */ /* 0x000eea0000000200 */
[C---:B------:R-:W-:Y:S06]  /*1c100*/  HMMA.16816.F32 R84, R92.reuse, R88, R84 ;  /* 0x000000585c54723c */ /* 0x040fec0000001854 */
[----:B------:R-:W-:Y:S01]  /*1c110*/  HMMA.16816.F32 R80, R92, R90, R80 ;  /* 0x0000005a5c50723c */ /* 0x000fe20000001850 */
[----:B------:R-:W3:Y:S05]  /*1c120*/  LDSM.16.M88.4 R88, [R208+0x7000] ;  /* 0x00700000d058783b */ /* 0x000eea0000000200 */
[C---:B-1----:R-:W-:Y:S06]  /*1c130*/  HMMA.16816.F32 R36, R76.reuse, R68, R36 ;  /* 0x000000444c24723c */ /* 0x042fec0000001824 */
[----:B------:R-:W-:Y:S01]  /*1c140*/  HMMA.16816.F32 R68, R76, R70, R28 ;  /* 0x000000464c44723c */ /* 0x000fe2000000181c */
[----:B------:R-:W1:Y:S01]  /*1c150*/  LDSM.16.M88.4 R28, [R208+0x7800] ;  /* 0x00780000d01c783b */ /* 0x000e620000000200 */
[----:B------:R-:W-:-:S04]  /*1c160*/  DEPBAR.LE SB0, 0x0 ;  /* 0x000080000000791a */ /* 0x000fc80000000000 */
[C---:B------:R-:W-:Y:S06]  /*1c170*/  HMMA.16816.F32 R40, R76.reuse, R74, R40 ;  /* 0x0000004a4c28723c */ /* 0x040fec0000001828 */
[C---:B------:R-:W-:Y:S06]  /*1c180*/  HMMA.16816.F32 R56, R76.reuse, R72, R56 ;  /* 0x000000484c38723c */ /* 0x040fec0000001838 */
[C---:B--2---:R-:W-:Y:S06]  /*1c190*/  HMMA.16816.F32 R24, R76.reuse, R64, R24 ;  /* 0x000000404c18723c */ /* 0x044fec0000001818 */
[C---:B------:R-:W-:Y:S06]  /*1c1a0*/  HMMA.16816.F32 R20, R76.reuse, R66, R20 ;  /* 0x000000424c14723c */ /* 0x040fec0000001814 */
[C---:B----4-:R-:W-:Y:S06]  /*1c1b0*/  HMMA.16816.F32 R84, R76.reuse, R60, R84 ;  /* 0x0000003c4c54723c */ /* 0x050fec0000001854 */
[----:B------:R-:W-:Y:S06]  /*1c1c0*/  HMMA.16816.F32 R80, R76, R62, R80 ;  /* 0x0000003e4c50723c */ /* 0x000fec0000001850 */
[C---:B---3--:R-:W-:Y:S06]  /*1c1d0*/  HMMA.16816.F32 R40, R4.reuse, R18, R40 ;  /* 0x000000120428723c */ /* 0x048fec0000001828 */
[----:B------:R-:W-:Y:S01]  /*1c1e0*/  HMMA.16816.F32 R56, R4, R16, R56 ;  /* 0x000000100438723c */ /* 0x000fe20000001838 */
[----:B------:R-:W-:-:S05]  /*1c1f0*/  IMAD.SHL.U32 R19, R45, 0x2, RZ ;  /* 0x000000022d137824 */ /* 0x000fca00078e00ff */
[----:B------:R-:W-:Y:S01]  /*1c200*/  HMMA.16816.F32 R36, R4, R12, R36 ;  /* 0x0000000c0424723c */ /* 0x000fe20000001824 */
[----:B------:R-:W-:-:S05]  /*1c210*/  LOP3.LUT R19, R19, 0x6, RZ, 0xc0, !PT ;  /* 0x0000000613137812 */ /* 0x000fca00078ec0ff */
        /* <DEDUP_REMOVED lines=53> */
[----:B------:R-:W3:Y:S05]  /*1c570*/  LD.E R5, desc[UR6][R12.64] ;  /* 0x000000060c057980 */ /* 0x000eea000c101900 */
[----:B------:R-:W3:Y:S04]  /*1c580*/  LD.E R6, desc[UR6][R6.64] ;  /* 0x0000000606067980 */ /* 0x000ee8000c101900 */
[----:B------:R-:W4:Y:S01]  /*1c590*/  LD.E.64 R12, desc[UR6][R10.64+0x20] ;  /* 0x000020060a0c7980 */ /* 0x000f22000c101b00 */
[----:B------:R-:W-:-:S05]  /*1c5a0*/  IADD3 R0, R0, -R3, RZ ;  /* 0x8000000300007210 */ /* 0x000fca0007ffe0ff */
[----:B------:R-:W-:-:S05]  /*1c5b0*/  IMAD R4, R4, R0, -0x40 ;  /* 0xffffffc004047424 */ /* 0x000fca00078e0200 */
[----:B------:R-:W-:Y:S01]  /*1c5c0*/  SHF.R.S32.HI R3, RZ, 0x1f, R4 ;  /* 0x0000001fff037819 */ /* 0x000fe20000011404 */
[----:B--2---:R-:W-:-:S04]  /*1c5d0*/  IMAD R0, R9, R4, RZ ;  /* 0x0000000409007224 */ /* 0x004fc800078e02ff */
[C---:B------:R-:W-:Y:S02]  /*1c5e0*/  IMAD R3, R8.reuse, R3, R0 ;  /* 0x0000000308037224 */ /* 0x040fe400078e0200 */
[----:B---3--:R-:W-:Y:S02]  /*1c5f0*/  IMAD.IADD R5, R5, 0x1, -R6 ;  /* 0x0000000105057824 */ /* 0x008fe400078e0a06 */
[----:B------:R-:W-:-:S03]  /*1c600*/  IMAD.WIDE.U32 R6, R8, R4, RZ ;  /* 0x0000000408067225 */ /* 0x000fc600078e00ff */
[----:B------:R-:W-:Y:S02]  /*1c610*/  SHF.R.S32.HI R4, RZ, 0x1f, R5 ;  /* 0x0000001fff047819 */ /* 0x000fe40000011405 */
[----:B------:R-:W-:Y:S01]  /*1c620*/  IADD3 R7, R7, R3, RZ ;  /* 0x0000000307077210 */ /* 0x000fe20007ffe0ff */
[----:B----4-:R-:W-:-:S04]  /*1c630*/  IMAD R0, R13, R5, RZ ;  /* 0x000000050d007224 */ /* 0x010fc800078e02ff */
[----:B------:R-:W-:Y:S02]  /*1c640*/  IMAD R0, R12, R4, R0 ;  /* 0x000000040c007224 */ /* 0x000fe400078e0200 */
[----:B------:R-:W-:-:S04]  /*1c650*/  IMAD.WIDE.U32 R4, R5, R12, R6 ;  /* 0x0000000c05047225 */ /* 0x000fc800078e0006 */
[----:B------:R-:W-:Y:S01]  /*1c660*/  IMAD.IADD R0, R5, 0x1, R0 ;  /* 0x0000000105007824 */ /* 0x000fe200078e0200 */
[----:B------:R-:W-:Y:S05]  /*1c670*/  BRA `(.L_x_8448) ;  /* 0x00000000000c7947 */ /* 0x000fea0003800000 */
.L_x_8447:
[----:B------:R-:W2:Y:S02]  /*1c680*/  LD.E R4, desc[UR6][R10.64+0x38] ;  /* 0x000038060a047980 */ /* 0x000ea4000c101900 */
[----:B--2---:R-:W-:-:S04]  /*1c690*/  LEA R4, -R4, RZ, 0x6 ;  /* 0x000000ff04047211 */ /* 0x004fc800078e31ff */
[----:B------:R-:W-:Y:S02]  /*1c6a0*/  SHF.R.S32.HI R0, RZ, 0x1f, R4 ;  /* 0x0000001fff007819 */ /* 0x000fe40000011404 */
.L_x_8448:
[----:B------:R-:W-:Y:S05]  /*1c6b0*/  BSYNC B0 ;  /* 0x0000000000007941 */ /* 0x000fea0003800000 */
.L_x_8446:
        /* <DEDUP_REMOVED lines=119> */
.L_x_8445:
[----:B------:R-:W-:Y:S05]  /*1ce30*/  BSYNC B1 ;  /* 0x0000000000017941 */ /* 0x000fea0003800000 */
.L_x_8444:
[----:B------:R-:W2:Y:S01]  /*1ce40*/  LD.E R185, desc[UR6][R10.64+0xdc] ;  /* 0x0000dc060ab97980 */ /* 0x000ea2000c101900 */
[----:B------:R-:W-:-:S04]  /*1ce50*/  IMAD.IADD R19, R2, 0x1, R19 ;  /* 0x0000000102137824 */ /* 0x000fc800078e0213 */
[--C-:B------:R-:W-:Y:S01]  /*1ce60*/  IMAD.IADD R3, R242, 0x1, -R19.reuse ;  /* 0x00000001f2037824 */ /* 0x100fe200078e0a13 */
[CC--:B------:R-:W-:Y:S01]  /*1ce70*/  ISETP.GE.AND P2, PT, R19.reuse, R246.reuse, PT ;  /* 0x000000f61300720c */ /* 0x0c0fe20003f46270 */
[C---:B-1----:R-:W-:Y:S02]  /*1ce80*/  VIADD R14, R19.reuse, 0x1 ;  /* 0x00000001130e7836 */ /* 0x042fe40000000000 */
[C---:B------:R-:W-:Y:S01]  /*1ce90*/  VIADD R13, R19.reuse, 0x8 ;  /* 0x00000008130d7836 */ /* 0x040fe20000000000 */
[----:B------:R-:W-:Y:S01]  /*1cea0*/  IABS R3, R3 ;  /* 0x0000000300037213 */ /* 0x000fe20000000000 */
[----:B------:R-:W-:Y:S01]  /*1ceb0*/  IMAD.IADD R15, R240, 0x1, -R19 ;  /* 0x00000001f00f7824 */ /* 0x000fe200078e0a13 */
[C---:B------:R-:W-:Y:S01]  /*1cec0*/  ISETP.GE.OR P2, PT, R19.reuse, R241, !P2 ;  /* 0x000000f11300720c */ /* 0x040fe20005746670 */
[C---:B------:R-:W-:Y:S01]  /*1ced0*/  IMAD.IADD R17, R242.reuse, 0x1, -R14 ;  /* 0x00000001f2117824 */ /* 0x040fe200078e0a0e */
[----:B------:R-:W-:Y:S01]  /*1cee0*/  I2FP.F32.S32 R3, R3 ;  /* 0x0000000300037245 */ /* 0x000fe20000201400 */
[----:B------:R-:W-:Y:S01]  /*1cef0*/  VIADD R7, R19, 0x9 ;  /* 0x0000000913077836 */ /* 0x000fe20000000000 */
[C---:B------:R-:W-:Y:S01]  /*1cf00*/  ISETP.GE.AND P3, PT, R13.reuse, R246, PT ;  /* 0x000000f60d00720c */ /* 0x040fe20003f66270 */
[----:B------:R-:W-:Y:S01]  /*1cf10*/  IMAD.IADD R16, R242, 0x1, -R13 ;  /* 0x00000001f2107824 */ /* 0x000fe200078e0a0d */
[----:B------:R-:W-:Y:S01]  /*1cf20*/  ISETP.GE.AND P5, PT, R13, R245, PT ;  /* 0x000000f50d00720c */ /* 0x000fe20003fa6270 */
[----:B------:R-:W-:Y:S01]  /*1cf30*/  FFMA.FTZ R3, -R244, R3, R56 ;  /* 0x00000003f4037223 */ /* 0x000fe20000010138 */
[----:B------:R-:W-:-:S02]  /*1cf40*/  IABS R15, R15 ;  /* 0x0000000f000f7213 */ /* 0x000fc40000000000 */
[----:B------:R-:W-:Y:S01]  /*1cf50*/  IABS R17, R17 ;  /* 0x0000001100117213 */ /* 0x000fe20000000000 */
[----:B------:R-:W-:Y:S01]  /*1cf60*/  IMAD.IADD R18, R242, 0x1, -R7 ;  /* 0x00000001f2127824 */ /* 0x000fe200078e0a07 */
[C---:B------:R-:W-:Y:S02]  /*1cf70*/  ISETP.GE.OR P3, PT, R13.reuse, R241, !P3 ;  /* 0x000000f10d00720c */ /* 0x040fe40005f66670 */
[----:B------:R-:W-:Y:S01]  /*1cf80*/  ISETP.GE.OR P5, PT, R13, R243, !P5 ;  /* 0x000000f30d00720c */ /* 0x000fe20006fa6670 */
[----:B------:R-:W-:Y:S01]  /*1cf90*/  IMAD.IADD R13, R240, 0x1, -R13 ;  /* 0x00000001f00d7824 */ /* 0x000fe200078e0a0d */
[----:B------:R-:W-:Y:S02]  /*1cfa0*/  I2FP.F32.S32 R15, R15 ;  /* 0x0000000f000f7245 */ /* 0x000fe40000201400 */
[----:B------:R-:W-:Y:S02]  /*1cfb0*/  I2FP.F32.S32 R17, R17 ;  /* 0x0000001100117245 */ /* 0x000fe40000201400 */
[----:B------:R-:W-:Y:S01]  /*1cfc0*/  FSEL R3, R3, -INF , !P2 ;  /* 0xff80000003037808 */ /* 0x000fe20005000000 */
[----:B------:R-:W-:Y:S01]  /*1cfd0*/  FFMA.FTZ R15, -R244, R15, R58 ;  /* 0x0000000ff40f7223 */ /* 0x000fe2000001013a */
[----:B------:R-:W-:Y:S01]  /*1cfe0*/  ISETP.GE.AND P4, PT, R14, R246, PT ;  /* 0x000000f60e00720c */ /* 0x000fe20003f86270 */
[----:B------:R-:W-:Y:S01]  /*1cff0*/  FFMA.FTZ R17, -R244, R17, R57 ;  /* 0x00000011f4117223 */ /* 0x000fe20000010139 */
[----:B------:R-:W-:-:S02]  /*1d000*/  ISETP.GE.AND P1, PT, R14, R245, PT ;  /* 0x000000f50e00720c */ /* 0x000fc40003f26270 */
[C---:B------:R-:W-:Y:S02]  /*1d010*/  ISETP.GE.AND P2, PT, R19.reuse, R245, PT ;  /* 0x000000f51300720c */ /* 0x040fe40003f46270 */
[----:B------:R-:W-:Y:S02]  /*1d020*/  IABS R13, R13 ;  /* 0x0000000d000d7213 */ /* 0x000fe40000000000 */
[----:B------:R-:W-:Y:S02]  /*1d030*/  IABS R18, R18 ;  /* 0x0000001200127213 */ /* 0x000fe40000000000 */
[C---:B------:R-:W-:Y:S02]  /*1d040*/  ISETP.GE.OR P4, PT, R14.reuse, R241, !P4 ;  /* 0x000000f10e00720c */ /* 0x040fe40006786670 */
[-C--:B------:R-:W-:Y:S01]  /*1d050*/  ISETP.GE.OR P1, PT, R14, R243.reuse, !P1 ;  /* 0x000000f30e00720c */ /* 0x080fe20004f26670 */
[----:B------:R-:W-:Y:S01]  /*1d060*/  IMAD.IADD R14, R240, 0x1, -R14 ;  /* 0x00000001f00e7824 */ /* 0x000fe200078e0a0e */
[----:B------:R-:W-:-:S02]  /*1d070*/  ISETP.GE.OR P2, PT, R19, R243, !P2 ;  /* 0x000000f31300720c */ /* 0x000fc40005746670 */
[----:B------:R-:W-:Y:S02]  /*1d080*/  I2FP.F32.S32 R13, R13 ;  /* 0x0000000d000d7245 */ /* 0x000fe40000201400 */
[----:B------:R-:W-:Y:S02]  /*1d090*/  I2FP.F32.S32 R18, R18 ;  /* 0x0000001200127245 */ /* 0x000fe40000201400 */
[----:B------:R-:W-:Y:S01]  /*1d0a0*/  FSEL R15, R15, -INF , !P2 ;  /* 0xff8000000f0f7808 */ /* 0x000fe20005000000 */
[----:B------:R-:W-:Y:S01]  /*1d0b0*/  VIADD R12, R19, 0x10 ;  /* 0x00000010130c7836 */ /* 0x000fe20000000000 */
[----:B------:R-:W-:Y:S01]  /*1d0c0*/  FSEL R17, R17, -INF , !P4 ;  /* 0xff80000011117808 */ /* 0x000fe20006000000 */
[----:B------:R-:W-:Y:S01]  /*1d0d0*/  FFMA.FTZ R13, -R244, R13, R42 ;  /* 0x0000000df40d7223 */ /* 0x000fe2000001012a */
[C---:B------:R-:W-:Y:S02]  /*1d0e0*/  ISETP.GE.AND P2, PT, R7.reuse, R246, PT ;  /* 0x000000f60700720c */ /* 0x040fe40003f46270 */
[----:B------:R-:W-:-:S02]  /*1d0f0*/  ISETP.GE.AND P4, PT, R7, R245, PT ;  /* 0x000000f50700720c */ /* 0x000fc40003f86270 */
[----:B------:R-:W-:Y:S01]  /*1d100*/  IABS R14, R14 ;  /* 0x0000000e000e7213 */ /* 0x000fe20000000000 */
[----:B------:R-:W-:Y:S01]  /*1d110*/  FFMA.FTZ R18, -R244, R18, R41 ;  /* 0x00000012f4127223 */ /* 0x000fe20000010129 */
[----:B------:R-:W-:Y:S01]  /*1d120*/  VIADD R9, R19, 0x11 ;  /* 0x0000001113097836 */ /* 0x000fe20000000000 */
[C---:B------:R-:W-:Y:S01]  /*1d130*/  ISETP.GE.OR P2, PT, R7.reuse, R241, !P2 ;  /* 0x000000f10700720c */ /* 0x040fe20005746670 */
[----:B------:R-:W-:Y:S01]  /*1d140*/  IMAD.IADD R6, R242, 0x1, -R12 ;  /* 0x00000001f2067824 */ /* 0x000fe200078e0a0c */
[----:B------:R-:W-:Y:S01]  /*1d150*/  ISETP.GE.OR P4, PT, R7, R243, !P4 ;  /* 0x000000f30700720c */ /* 0x000fe20006786670 */
[----:B------:R-:W-:Y:S01]  /*1d160*/  IMAD.IADD R7, R240, 0x1, -R7 ;  /* 0x00000001f0077824 */ /* 0x000fe200078e0a07 */
[----:B------:R-:W-:Y:S02]  /*1d170*/  IABS R16, R16 ;  /* 0x0000001000107213 */ /* 0x000fe40000000000 */
[----:B------:R-:W-:Y:S02]  /*1d180*/  I2FP.F32.S32 R14, R14 ;  /* 0x0000000e000e7245 */ /* 0x000fe40000201400 */
[----:B------:R-:W-:-:S02]  /*1d190*/  FSEL R13, R13, -INF , !P5 ;  /* 0xff8000000d0d7808 */ /* 0x000fc40006800000 */
[----:B------:R-:W-:Y:S01]  /*1d1a0*/  FSEL R18, R18, -INF , !P2 ;  /* 0xff80000012127808 */ /* 0x000fe20005000000 */
[----:B------:R-:W-:Y:S01]  /*1d1b0*/  FFMA.FTZ R14, -R244, R14, R59 ;  /* 0x0000000ef40e7223 */ /* 0x000fe2000001013b */
[----:B------:R-:W-:Y:S01]  /*1d1c0*/  I2FP.F32.S32 R16, R16 ;  /* 0x0000001000107245 */ /* 0x000fe20000201400 */
[----:B------:R-:W-:Y:S01]  /*1d1d0*/  VIADD R8, R19, 0x18 ;  /* 0x0000001813087836 */ /* 0x000fe20000000000 */
[C---:B------:R-:W-:Y:S02]  /*1d1e0*/  ISETP.GE.AND P5, PT, R9.reuse, R246, PT ;  /* 0x000000f60900720c */ /* 0x040fe40003fa6270 */
[C---:B------:R-:W-:Y:S01]  /*1d1f0*/  ISETP.GE.AND P2, PT, R9.reuse, R245, PT ;  /* 0x000000f50900720c */ /* 0x040fe20003f46270 */
[----:B------:R-:W-:Y:S01]  /*1d200*/  IMAD.IADD R5, R242, 0x1, -R9 ;  /* 0x00000001f2057824 */ /* 0x000fe200078e0a09 */
[----:B------:R-:W-:Y:S01]  /*1d210*/  IABS R7, R7 ;  /* 0x0000000700077213 */ /* 0x000fe20000000000 */
[----:B------:R-:W-:Y:S01]  /*1d220*/  FFMA.FTZ R16, -R244, R16, R40 ;  /* 0x00000010f4107223 */ /* 0x000fe20000010128 */
[----:B------:R-:W-:Y:S01]  /*1d230*/  IABS R6, R6 ;  /* 0x0000000600067213 */ /* 0x000fe20000000000 */
[----:B------:R-:W-:Y:S01]  /*1d240*/  IMAD.IADD R4, R242, 0x1, -R8 ;  /* 0x00000001f2047824 */ /* 0x000fe200078e0a08 */
[----:B------:R-:W-:-:S02]  /*1d250*/  ISETP.GE.OR P5, PT, R9, R241, !P5 ;  /* 0x000000f10900720c */ /* 0x000fc40006fa6670 */
[----:B------:R-:W-:Y:S01]  /*1d260*/  ISETP.GE.OR P2, PT, R9, R243, !P2 ;  /* 0x000000f30900720c */ /* 0x000fe20005746670 */
[----:B------:R-:W-:Y:S01]  /*1d270*/  IMAD.IADD R9, R240, 0x1, -R9 ;  /* 0x00000001f0097824 */ /* 0x000fe200078e0a09 */
[----:B------:R-:W-:Y:S02]  /*1d280*/  I2FP.F32.S32 R7, R7 ;  /* 0x0000000700077245 */ /* 0x000fe40000201400 */
[----:B------:R-:W-:Y:S02]  /*1d290*/  I2FP.F32.S32 R6, R6 ;  /* 0x0000000600067245 */ /* 0x000fe40000201400 */
[----:B------:R-:W-:Y:S02]  /*1d2a0*/  FSEL R14, R14, -INF , !P1 ;  /* 0xff8000000e0e7808 */ /* 0x000fe40004800000 */
[----:B------:R-:W-:Y:S01]  /*1d2b0*/  ISETP.GE.AND P1, PT, R12, R246, PT ;  /* 0x000000f60c00720c */ /* 0x000fe20003f26270 */
[----:B------:R-:W-:Y:S01]  /*1d2c0*/  FFMA.FTZ R7, -R244, R7, R43 ;  /* 0x00000007f4077223 */ /* 0x000fe2000001012b */
[----:B------:R-:W-:Y:S01]  /*1d2d0*/  FSEL R16, R16, -INF , !P3 ;  /* 0xff80000010107808 */ /* 0x000fe20005800000 */
[----:B------:R-:W-:Y:S01]  /*1d2e0*/  FFMA.FTZ R6, -R244, R6, R36 ;  /* 0x00000006f4067223 */ /* 0x000fe20000010124 */
[----:B------:R-:W-:-:S02]  /*1d2f0*/  IABS R9, R9 ;  /* 0x0000000900097213 */ /* 0x000fc40000000000 */
[----:B------:R-:W-:Y:S02]  /*1d300*/  IABS R4, R4 ;  /* 0x0000000400047213 */ /* 0x000fe40000000000 */
[C---:B------:R-:W-:Y:S02]  /*1d310*/  ISETP.GE.AND P3, PT, R12.reuse, R245, PT ;  /* 0x000000f50c00720c */ /* 0x040fe40003f66270 */
[C---:B------:R-:W-:Y:S02]  /*1d320*/  ISETP.GE.OR P1, PT, R12.reuse, R241, !P1 ;  /* 0x000000f10c00720c */ /* 0x040fe40004f26670 */
[----:B------:R-:W-:Y:S02]  /*1d330*/  I2FP.F32.S32 R9, R9 ;  /* 0x0000000900097245 */ /* 0x000fe40000201400 */
[----:B------:R-:W-:Y:S02]  /*1d340*/  I2FP.F32.S32 R4, R4 ;  /* 0x0000000400047245 */ /* 0x000fe40000201400 */
[----:B------:R-:W-:Y:S01]  /*1d350*/  ISETP.GE.OR P3, PT, R12, R243, !P3 ;  /* 0x000000f30c00720c */ /* 0x000fe20005f66670 */
[----:B------:R-:W-:Y:S01]  /*1d360*/  IMAD.IADD R12, R240, 0x1, -R12 ;  /* 0x00000001f00c7824 */ /* 0x000fe200078e0a0c */
[----:B------:R-:W-:-:S02]  /*1d370*/  FSEL R7, R7, -INF , !P4 ;  /* 0xff80000007077808 */ /* 0x000fc40006000000 */
[----:B------:R-:W-:Y:S02]  /*1d380*/  FSEL R6, R6, -INF , !P1 ;  /* 0xff80000006067808 */ /* 0x000fe40004800000 */
[C---:B------:R-:W-:Y:S02]  /*1d390*/  ISETP.GE.AND P4, PT, R8.reuse, R246, PT ;  /* 0x000000f60800720c */ /* 0x040fe40003f86270 */
[----:B------:R-:W-:Y:S01]  /*1d3a0*/  ISETP.GE.AND P1, PT, R8, R245, PT ;  /* 0x000000f50800720c */ /* 0x000fe20003f26270 */
[C---:B------:R-:W-:Y:S01]  /*1d3b0*/  FFMA.FTZ R9, -R244.reuse, R9, R39 ;  /* 0x00000009f4097223 */ /* 0x040fe20000010127 */
[----:B------:R-:W-:Y:S01]  /*1d3c0*/  FFMA.FTZ R4, -R244, R4, R68 ;  /* 0x00000004f4047223 */ /* 0x000fe20000010144 */
[C---:B------:R-:W-:Y:S01]  /*1d3d0*/  ISETP.GE.OR P4, PT, R8.reuse, R241, !P4 ;  /* 0x000000f10800720c */ /* 0x040fe20006786670 */
[C---:B------:R-:W-:Y:S01]  /*1d3e0*/  VIADD R31, R19.reuse, 0x20 ;  /* 0x00000020131f7836 */ /* 0x040fe20000000000 */
[----:B------:R-:W-:Y:S01]  /*1d3f0*/  ISETP.GE.OR P1, PT, R8, R243, !P1 ;  /* 0x000000f30800720c */ /* 0x000fe20004f26670 */
[C---:B------:R-:W-:Y:S01]  /*1d400*/  VIADD R0, R19.reuse, 0x19 ;  /* 0x0000001913007836 */ /* 0x040fe20000000000 */
[----:B------:R-:W-:Y:S01]  /*1d410*/  IABS R12, R12 ;  /* 0x0000000c000c7213 */ /* 0x000fe20000000000 */
[----:B------:R-:W-:Y:S01]  /*1d420*/  IMAD.IADD R8, R240, 0x1, -R8 ;  /* 0x00000001f0087824 */ /* 0x000fe200078e0a08 */
[----:B------:R-:W-:Y:S01]  /*1d430*/  IABS R5, R5 ;  /* 0x0000000500057213 */ /* 0x000fe20000000000 */
[----:B------:R-:W-:Y:S01]  /*1d440*/  VIADD R29, R19, 0x21 ;  /* 0x00000021131d7836 */ /* 0x000fe20000000000 */
[----:B------:R-:W-:Y:S01]  /*1d450*/  FSEL R9, R9, -INF , !P2 ;  /* 0xff80000009097808 */ /* 0x000fe20005000000 */
[----:B------:R-:W-:Y:S01]  /*1d460*/  IMAD.IADD R2, R242, 0x1, -R0 ;  /* 0x00000001f2027824 */ /* 0x000fe200078e0a00 */
[----:B------:R-:W-:-:S02]  /*1d470*/  FSEL R4, R4, -INF , !P4 ;  /* 0xff80000004047808 */ /* 0x000fc40006000000 */
[----:B------:R-:W-:Y:S02]  /*1d480*/  I2FP.F32.S32 R12, R12 ;  /* 0x0000000c000c7245 */ /* 0x000fe40000201400 */
[C---:B------:R-:W-:Y:S02]  /*1d490*/  ISETP.GE.AND P2, PT, R31.reuse, R246, PT ;  /* 0x000000f61f00720c */ /* 0x040fe40003f46270 */
[C---:B------:R-:W-:Y:S01]  /*1d4a0*/  ISETP.GE.AND P4, PT, R31.reuse, R245, PT ;  /* 0x000000f51f00720c */ /* 0x040fe20003f86270 */
[C---:B------:R-:W-:Y:S01]  /*1d4b0*/  IMAD.IADD R179, R242.reuse, 0x1, -R29 ;  /* 0x00000001f2b37824 */ /* 0x040fe200078e0a1d */
[----:B------:R-:W-:Y:S02]  /*1d4c0*/  I2FP.F32.S32 R5, R5 ;  /* 0x0000000500057245 */ /* 0x000fe40000201400 */
[----:B------:R-:W-:Y:S01]  /*1d4d0*/  IABS R8, R8 ;  /* 0x0000000800087213 */ /* 0x000fe20000000000 */
[--C-:B------:R-:W-:Y:S01]  /*1d4e0*/  IMAD.IADD R30, R242, 0x1, -R31.reuse ;  /* 0x00000001f21e7824 */ /* 0x100fe200078e0a1f */
[C---:B------:R-:W-:Y:S01]  /*1d4f0*/  ISETP.GE.OR P2, PT, R31.reuse, R241, !P2 ;  /* 0x000000f11f00720c */ /* 0x040fe20005746670 */
[----:B------:R-:W-:Y:S01]  /*1d500*/  FFMA.FTZ R12, -R244, R12, R38 ;  /* 0x0000000cf40c7223 */ /* 0x000fe20000010126 */
[----:B------:R-:W-:Y:S01]  /*1d510*/  ISETP.GE.OR P4, PT, R31, R243, !P4 ;  /* 0x000000f31f00720c */ /* 0x000fe20006786670 */
[----:B------:R-:W-:Y:S01]  /*1d520*/  IMAD.IADD R31, R240, 0x1, -R31 ;  /* 0x00000001f01f7824 */ /* 0x000fe200078e0a1f */
[----:B------:R-:W-:Y:S01]  /*1d530*/  IABS R2, R2 ;  /* 0x0000000200027213 */ /* 0x000fe20000000000 */
[----:B------:R-:W-:Y:S01]  /*1d540*/  FFMA.FTZ R5, -R244, R5, R37 ;  /* 0x00000005f4057223 */ /* 0x000fe20000010125 */
[----:B------:R-:W-:-:S02]  /*1d550*/  I2FP.F32.S32 R8, R8 ;  /* 0x0000000800087245 */ /* 0x000fc40000201400 */
[----:B------:R-:W-:Y:S02]  /*1d560*/  IABS R179, R179 ;  /* 0x000000b300b37213 */ /* 0x000fe40000000000 */
[----:B------:R-:W-:Y:S01]  /*1d570*/  I2FP.F32.S32 R2, R2 ;  /* 0x0000000200027245 */ /* 0x000fe20000201400 */
[----:B------:R-:W-:Y:S01]  /*1d580*/  FFMA.FTZ R8, -R244, R8, R70 ;  /* 0x00000008f4087223 */ /* 0x000fe20000010146 */
[----:B------:R-:W-:Y:S02]  /*1d590*/  FSEL R12, R12, -INF , !P3 ;  /* 0xff8000000c0c7808 */ /* 0x000fe40005800000 */
[----:B------:R-:W-:Y:S02]  /*1d5a0*/  IABS R31, R31 ;  /* 0x0000001f001f7213 */ /* 0x000fe40000000000 */
[----:B------:R-:W-:Y:S02]  /*1d5b0*/  ISETP.GE.AND P3, PT, R0, R246, PT ;  /* 0x000000f60000720c */ /* 0x000fe40003f66270 */
[----:B------:R-:W-:-:S02]  /*1d5c0*/  FSEL R5, R5, -INF , !P5 ;  /* 0xff80000005057808 */ /* 0x000fc40006800000 */
[----:B------:R-:W-:Y:S02]  /*1d5d0*/  I2FP.F32.S32 R179, R179 ;  /* 0x000000b300b37245 */ /* 0x000fe40000201400 */
[----:B------:R-:W-:Y:S01]  /*1d5e0*/  ISETP.GE.AND P5, PT, R0, R245, PT ;  /* 0x000000f50000720c */ /* 0x000fe20003fa6270 */
[C---:B------:R-:W-:Y:S01]  /*1d5f0*/  FFMA.FTZ R2, -R244.reuse, R2, R69 ;  /* 0x00000002f4027223 */ /* 0x040fe20000010145 */
[----:B------:R-:W-:Y:S01]  /*1d600*/  I2FP.F32.S32 R31, R31 ;  /* 0x0000001f001f7245 */ /* 0x000fe20000201400 */
[----:B------:R-:W-:Y:S01]  /*1d610*/  FFMA.FTZ R179, -R244, R179, R25 ;  /* 0x000000b3f4b37223 */ /* 0x000fe20000010119 */
[----:B------:R-:W-:Y:S02]  /*1d620*/  ISETP.GE.OR P3, PT, R0, R241, !P3 ;  /* 0x000000f10000720c */ /* 0x000fe40005f66670 */
[----:B------:R-:W-:Y:S01]  /*1d630*/  FSEL R8, R8, -INF , !P1 ;  /* 0xff80000008087808 */ /* 0x000fe20004800000 */
[----:B------:R-:W-:Y:S01]  /*1d640*/  VIADD R28, R19, 0x28 ;  /* 0x00000028131c7836 */ /* 0x000fe20000000000 */
[----:B------:R-:W-:Y:S01]  /*1d650*/  ISETP.GE.OR P5, PT, R0, R243, !P5 ;  /* 0x000000f30000720c */ /* 0x000fe20006fa6670 */
[----:B------:R-:W-:Y:S01]  /*1d660*/  IMAD.IADD R0, R240, 0x1, -R0 ;  /* 0x00000001f0007824 */ /* 0x000fe200078e0a00 */
[----:B------:R-:W-:Y:S01]  /*1d670*/  ISETP.GE.AND P1, PT, R29, R246, PT ;  /* 0x000000f61d00720c */ /* 0x000fe20003f26270 */
[----:B------:R-:W-:Y:S01]  /*1d680*/  VIADD R25, R19, 0x29 ;  /* 0x0000002913197836 */ /* 0x000fe20000000000 */
[----:B------:R-:W-:Y:S01]  /*1d690*/  IABS R30, R30 ;  /* 0x0000001e001e7213 */ /* 0x000fe20000000000 */
[----:B------:R-:W-:Y:S01]  /*1d6a0*/  FFMA.FTZ R31, -R244, R31, R26 ;  /* 0x0000001ff41f7223 */ /* 0x000fe2000001011a */
[----:B------:R-:W-:Y:S01]  /*1d6b0*/  FSEL R2, R2, -INF , !P3 ;  /* 0xff80000002027808 */ /* 0x000fe20005800000 */
[----:B------:R-:W-:Y:S01]  /*1d6c0*/  IMAD.IADD R26, R240, 0x1, -R28 ;  /* 0x00000001f01a7824 */ /* 0x000fe200078e0a1c */
[C---:B------:R-:W-:Y:S01]  /*1d6d0*/  ISETP.GE.AND P3, PT, R29.reuse, R245, PT ;  /* 0x000000f51d00720c */ /* 0x040fe20003f66270 */
[----:B------:R-:W-:Y:S01]  /*1d6e0*/  IMAD.IADD R32, R242, 0x1, -R25 ;  /* 0x00000001f2207824 */ /* 0x000fe200078e0a19 */
[----:B------:R-:W-:-:S02]  /*1d6f0*/  ISETP.GE.OR P1, PT, R29, R241, !P1 ;  /* 0x000000f11d00720c */ /* 0x000fc40004f26670 */
[----:B------:R-:W-:Y:S02]  /*1d700*/  I2FP.F32.S32 R30, R30 ;  /* 0x0000001e001e7245 */ /* 0x000fe40000201400 */
[----:B------:R-:W-:Y:S02]  /*1d710*/  IABS R0, R0 ;  /* 0x0000000000007213 */ /* 0x000fe40000000000 */
[----:B------:R-:W-:Y:S01]  /*1d720*/  ISETP.GE.OR P3, PT, R29, R243, !P3 ;  /* 0x000000f31d00720c */ /* 0x000fe20005f66670 */
[----:B------:R-:W-:Y:S01]  /*1d730*/  IMAD.IADD R29, R240, 0x1, -R29 ;  /* 0x00000001f01d7824 */ /* 0x000fe200078e0a1d */
[----:B------:R-:W-:Y:S02]  /*1d740*/  FSEL R31, R31, -INF , !P4 ;  /* 0xff8000001f1f7808 */ /* 0x000fe40006000000 */
[----:B------:R-:W-:Y:S01]  /*1d750*/  FSEL R179, R179, -INF , !P1 ;  /* 0xff800000b3b37808 */ /* 0x000fe20004800000 */
[----:B------:R-:W-:Y:S01]  /*1d760*/  IMAD.IADD R182, R242, 0x1, -R28 ;  /* 0x00000001f2b67824 */ /* 0x000fe200078e0a1c */
[C---:B------:R-:W-:Y:S01]  /*1d770*/  ISETP.GE.AND P4, PT, R25.reuse, R246, PT ;  /* 0x000000f61900720c */ /* 0x040fe20003f86270 */
[----:B------:R-:W-:Y:S01]  /*1d780*/  FFMA.FTZ R24, -R244, R30, R24 ;  /* 0x0000001ef4187223 */ /* 0x000fe20000010118 */
[----:B------:R-:W-:-:S02]  /*1d790*/  ISETP.GE.AND P1, PT, R25, R245, PT ;  /* 0x000000f51900720c */ /* 0x000fc40003f26270 */
[----:B------:R-:W-:Y:S02]  /*1d7a0*/  I2FP.F32.S32 R0, R0 ;  /* 0x0000000000007245 */ /* 0x000fe40000201400 */
[----:B------:R-:W-:Y:S02]  /*1d7b0*/  IABS R26, R26 ;  /* 0x0000001a001a7213 */ /* 0x000fe40000000000 */
[----:B------:R-:W-:Y:S02]  /*1d7c0*/  IABS R32, R32 ;  /* 0x0000002000207213 */ /* 0x000fe40000000000 */
[C---:B------:R-:W-:Y:S02]  /*1d7d0*/  ISETP.GE.OR P4, PT, R25.reuse, R241, !P4 ;  /* 0x000000f11900720c */ /* 0x040fe40006786670 */
[----:B------:R-:W-:Y:S01]  /*1d7e0*/  ISETP.GE.OR P1, PT, R25, R243, !P1 ;  /* 0x000000f31900720c */ /* 0x000fe20004f26670 */
[----:B------:R-:W-:Y:S01]  /*1d7f0*/  IMAD.IADD R25, R240, 0x1, -R25 ;  /* 0x00000001f0197824 */ /* 0x000fe200078e0a19 */
[----:B------:R-:W-:Y:S01]  /*1d800*/  IABS R29, R29 ;  /* 0x0000001d001d7213 */ /* 0x000fe20000000000 */
[----:B------:R-:W-:Y:S01]  /*1d810*/  FFMA.FTZ R0, -R244, R0, R71 ;  /* 0x00000000f4007223 */ /* 0x000fe20000010147 */
[----:B------:R-:W-:-:S02]  /*1d820*/  I2FP.F32.S32 R26, R26 ;  /* 0x0000001a001a7245 */ /* 0x000fc40000201400 */
[----:B------:R-:W-:Y:S02]  /*1d830*/  I2FP.F32.S32 R32, R32 ;  /* 0x0000002000207245 */ /* 0x000fe40000201400 */
[----:B------:R-:W-:Y:S02]  /*1d840*/  IABS R182, R182 ;  /* 0x000000b600b67213 */ /* 0x000fe40000000000 */
[----:B------:R-:W-:Y:S02]  /*1d850*/  FSEL R178, R24, -INF , !P2 ;  /* 0xff80000018b27808 */ /* 0x000fe40005000000 */
[----:B------:R-:W-:Y:S01]  /*1d860*/  ISETP.GE.AND P2, PT, R28, R245, PT ;  /* 0x000000f51c00720c */ /* 0x000fe20003f46270 */
[C---:B------:R-:W-:Y:S01]  /*1d870*/  FFMA.FTZ R22, -R244.reuse, R26, R22 ;  /* 0x0000001af4167223 */ /* 0x040fe20000010116 */
[----:B------:R-:W-:Y:S01]  /*1d880*/  I2FP.F32.S32 R29, R29 ;  /* 0x0000001d001d7245 */ /* 0x000fe20000201400 */
[----:B------:R-:W-:Y:S01]  /*1d890*/  FFMA.FTZ R32, -R244, R32, R21 ;  /* 0x00000020f4207223 */ /* 0x000fe20000010115 */
[----:B------:R-:W-:Y:S01]  /*1d8a0*/  I2FP.F32.S32 R182, R182 ;  /* 0x000000b600b67245 */ /* 0x000fe20000201400 */
[----:B------:R-:W-:Y:S01]  /*1d8b0*/  VIADD R21, R19, 0x31 ;  /* 0x0000003113157836 */ /* 0x000fe20000000000 */
[----:B------:R-:W-:-:S02]  /*1d8c0*/  IABS R25, R25 ;  /* 0x0000001900197213 */ /* 0x000fc40000000000 */
[----:B------:R-:W-:Y:S02]  /*1d8d0*/  FSEL R0, R0, -INF , !P5 ;  /* 0xff80000000007808 */ /* 0x000fe40006800000 */
[C---:B------:R-:W-:Y:S02]  /*1d8e0*/  ISETP.GE.OR P2, PT, R28.reuse, R243, !P2 ;  /* 0x000000f31c00720c */ /* 0x040fe40005746670 */
[----:B------:R-:W-:Y:S01]  /*1d8f0*/  ISETP.GE.AND P5, PT, R28, R246, PT ;  /* 0x000000f61c00720c */ /* 0x000fe20003fa6270 */
[C---:B------:R-:W-:Y:S01]  /*1d900*/  FFMA.FTZ R27, -R244.reuse, R29, R27 ;  /* 0x0000001df41b7223 */ /* 0x040fe2000001011b */
[----:B------:R-:W-:Y:S01]  /*1d910*/  I2FP.F32.S32 R25, R25 ;  /* 0x0000001900197245 */ /* 0x000fe20000201400 */
[----:B------:R-:W-:Y:S01]  /*1d920*/  FFMA.FTZ R182, -R244, R182, R20 ;  /* 0x000000b6f4b67223 */ /* 0x000fe20000010114 */
[----:B------:R-:W-:Y:S01]  /*1d930*/  FSEL R29, R22, -INF , !P2 ;  /* 0xff800000161d7808 */ /* 0x000fe20005000000 */
[----:B------:R-:W-:Y:S01]  /*1d940*/  VIADD R20, R19, 0x30 ;  /* 0x0000003013147836 */ /* 0x000fe20000000000 */
[----:B------:R-:W-:-:S02]  /*1d950*/  FSEL R32, R32, -INF , !P4 ;  /* 0xff80000020207808 */ /* 0x000fc40006000000 */
[----:B------:R-:W-:Y:S02]  /*1d960*/  ISETP.GE.OR P5, PT, R28, R241, !P5 ;  /* 0x000000f11c00720c */ /* 0x000fe40006fa6670 */
[C---:B------:R-:W-:Y:S02]  /*1d970*/  ISETP.GE.AND P2, PT, R21.reuse, R246, PT ;  /* 0x000000f61500720c */ /* 0x040fe40003f46270 */
[----:B------:R-:W-:Y:S01]  /*1d980*/  ISETP.GE.AND P4, PT, R21, R245, PT ;  /* 0x000000f51500720c */ /* 0x000fe20003f86270 */
[----:B------:R-:W-:Y:S01]  /*1d990*/  FFMA.FTZ R23, -R244, R25, R23 ;  /* 0x00000019f4177223 */ /* 0x000fe20000010117 */
[----:B------:R-:W-:Y:S01]  /*1d9a0*/  FSEL R30, R27, -INF , !P3 ;  /* 0xff8000001b1e7808 */ /* 0x000fe20005800000 */
[--C-:B------:R-:W-:Y:S01]  /*1d9b0*/  IMAD.IADD R26, R242, 0x1, -R21.reuse ;  /* 0x00000001f21a7824 */ /* 0x100fe200078e0a15 */
[----:B------:R-:W-:Y:S01]  /*1d9c0*/  FSEL R182, R182, -INF , !P5 ;  /* 0xff800000b6b67808 */ /* 0x000fe20006800000 */
[----:B------:R-:W-:Y:S01]  /*1d9d0*/  IMAD.IADD R25, R240, 0x1, -R21 ;  /* 0x00000001f0197824 */ /* 0x000fe200078e0a15 */
[----:B------:R-:W-:-:S02]  /*1d9e0*/  ISETP.GE.OR P2, PT, R21, R241, !P2 ;  /* 0x000000f11500720c */ /* 0x000fc40005746670 */
[----:B------:R-:W-:Y:S02]  /*1d9f0*/  ISETP.GE.OR P4, PT, R21, R243, !P4 ;  /* 0x000000f31500720c */ /* 0x000fe40006786670 */
[C---:B------:R-:W-:Y:S02]  /*1da00*/  ISETP.GE.AND P3, PT, R20.reuse, R246, PT ;  /* 0x000000f61400720c */ /* 0x040fe40003f66270 */
[----:B------:R-:W-:Y:S02]  /*1da10*/  ISETP.GE.AND P5, PT, R20, R245, PT ;  /* 0x000000f51400720c */ /* 0x000fe40003fa6270 */
[----:B------:R-:W-:Y:S01]  /*1da20*/  FMNMX.FTZ R21, R3, R17, !PT ;  /* 0x0000001103157209 */ /* 0x000fe20007810000 */
[--C-:B------:R-:W-:Y:S01]  /*1da30*/  IMAD.IADD R24, R242, 0x1, -R20.reuse ;  /* 0x00000001f2187824 */ /* 0x100fe200078e0a14 */
[C---:B------:R-:W-:Y:S02]  /*1da40*/  ISETP.GE.OR P3, PT, R20.reuse, R241, !P3 ;  /* 0x000000f11400720c */ /* 0x040fe40005f66670 */
[----:B------:R-:W-:Y:S01]  /*1da50*/  ISETP.GE.OR P5, PT, R20, R243, !P5 ;  /* 0x000000f31400720c */ /* 0x000fe20006fa6670 */
[----:B------:R-:W-:Y:S01]  /*1da60*/  IMAD.IADD R20, R240, 0x1, -R20 ;  /* 0x00000001f0147824 */ /* 0x000fe200078e0a14 */
[----:B------:R-:W-:-:S02]  /*1da70*/  FMNMX.FTZ R21, R16, R21, !PT ;  /* 0x0000001510157209 */ /* 0x000fc40007810000 */
[----:B------:R-:W-:Y:S02]  /*1da80*/  IABS R25, R25 ;  /* 0x0000001900197213 */ /* 0x000fe40000000000 */
[----:B------:R-:W-:Y:S02]  /*1da90*/  FMNMX.FTZ R21, R18, R21, !PT ;  /* 0x0000001512157209 */ /* 0x000fe40007810000 */
[----:B------:R-:W-:Y:S02]  /*1daa0*/  IABS R20, R20 ;  /* 0x0000001400147213 */ /* 0x000fe40000000000 */
[----:B------:R-:W-:Y:S02]  /*1dab0*/  I2FP.F32.S32 R25, R25 ;  /* 0x0000001900197245 */ /* 0x000fe40000201400 */
[----:B------:R-:W-:Y:S02]  /*1dac0*/  FMNMX.FTZ R21, R6, R21, !PT ;  /* 0x0000001506157209 */ /* 0x000fe40007810000 */
[----:B------:R-:W-:-:S02]  /*1dad0*/  IABS R24, R24 ;  /* 0x0000001800187213 */ /* 0x000fc40000000000 */
[----:B------:R-:W-:Y:S01]  /*1dae0*/  I2FP.F32.S32 R20, R20 ;  /* 0x0000001400147245 */ /* 0x000fe20000201400 */
[C---:B------:R-:W-:Y:S01]  /*1daf0*/  FFMA.FTZ R87, -R244.reuse, R25, R87 ;  /* 0x00000019f4577223 */ /* 0x040fe20000010157 */
[----:B------:R-:W-:Y:S02]  /*1db00*/  FMNMX.FTZ R21, R5, R21, !PT ;  /* 0x0000001505157209 */ /* 0x000fe40007810000 */
[----:B------:R-:W-:Y:S01]  /*1db10*/  FMNMX.FTZ R25, R15, R14, !PT ;  /* 0x0000000e0f197209 */ /* 0x000fe20007810000 */
[----:B------:R-:W-:Y:S01]  /*1db20*/  FFMA.FTZ R86, -R244, R20, R86 ;  /* 0x00000014f4567223 */ /* 0x000fe20000010156 */
[----:B------:R-:W-:Y:S01]  /*1db30*/  I2FP.F32.S32 R24, R24 ;  /* 0x0000001800187245 */ /* 0x000fe20000201400 */
[----:B------:R-:W-:Y:S01]  /*1db40*/  VIADD R20, R19, 0x38 ;  /* 0x0000003813147836 */ /* 0x000fe20000000000 */
[----:B------:R-:W-:Y:S02]  /*1db50*/  FMNMX.FTZ R21, R4, R21, !PT ;  /* 0x0000001504157209 */ /* 0x000fe40007810000 */
[----:B------:R-:W-:Y:S01]  /*1db60*/  FMNMX.FTZ R25, R13, R25, !PT ;  /* 0x000000190d197209 */ /* 0x000fe20007810000 */
[----:B------:R-:W-:Y:S01]  /*1db70*/  FFMA.FTZ R84, -R244, R24, R84 ;  /* 0x00000018f4547223 */ /* 0x000fe20000010154 */
[----:B------:R-:W-:Y:S01]  /*1db80*/  IMAD.IADD R24, R242, 0x1, -R20 ;  /* 0x00000001f2187824 */ /* 0x000fe200078e0a14 */
[----:B------:R-:W-:-:S02]  /*1db90*/  FMNMX.FTZ R21, R2, R21, !PT ;  /* 0x0000001502157209 */ /* 0x000fc40007810000 */
[----:B------:R-:W-:Y:S02]  /*1dba0*/  FMNMX.FTZ R25, R7, R25, !PT ;  /* 0x0000001907197209 */ /* 0x000fe40007810000 */
[----:B------:R-:W-:Y:S01]  /*1dbb0*/  FSEL R28, R23, -INF , !P1 ;  /* 0xff800000171c7808 */ /* 0x000fe20004800000 */
[----:B------:R-:W-:Y:S01]  /*1dbc0*/  VIADD R19, R19, 0x39 ;  /* 0x0000003913137836 */ /* 0x000fe20000000000 */
[----:B------:R-:W-:Y:S02]  /*1dbd0*/  FMNMX.FTZ R23, R178, R21, !PT ;  /* 0x00000015b2177209 */ /* 0x000fe40007810000 */
[----:B------:R-:W-:Y:S02]  /*1dbe0*/  IABS R26, R26 ;  /* 0x0000001a001a7213 */ /* 0x000fe40000000000 */
[----:B------:R-:W-:Y:S02]  /*1dbf0*/  IABS R24, R24 ;  /* 0x0000001800187213 */ /* 0x000fe40000000000 */
[----:B------:R-:W-:-:S02]  /*1dc00*/  FMNMX.FTZ R21, R12, R25, !PT ;  /* 0x000000190c157209 */ /* 0x000fc40007810000 */
[----:B------:R-:W-:Y:S02]  /*1dc10*/  FSEL R249, R84, -INF , !P3 ;  /* 0xff80000054f97808 */ /* 0x000fe40005800000 */
[C---:B------:R-:W-:Y:S02]  /*1dc20*/  ISETP.GE.AND P1, PT, R20.reuse, R246, PT ;  /* 0x000000f61400720c */ /* 0x040fe40003f26270 */
[----:B------:R-:W-:Y:S01]  /*1dc30*/  ISETP.GE.AND P3, PT, R20, R245, PT ;  /* 0x000000f51400720c */ /* 0x000fe20003f66270 */
[----:B------:R-:W-:Y:S01]  /*1dc40*/  IMAD.IADD R22, R242, 0x1, -R19 ;  /* 0x00000001f2167824 */ /* 0x000fe200078e0a13 */
[----:B------:R-:W-:Y:S02]  /*1dc50*/  FMNMX.FTZ R25, R179, R23, !PT ;  /* 0x00000017b3197209 */ /* 0x000fe40007810000 */
[----:B------:R-:W-:Y:S02]  /*1dc60*/  I2FP.F32.S32 R26, R26 ;  /* 0x0000001a001a7245 */ /* 0x000fe40000201400 */
[----:B------:R-:W-:-:S02]  /*1dc70*/  I2FP.F32.S32 R24, R24 ;  /* 0x0000001800187245 */ /* 0x000fc40000201400 */
[----:B------:R-:W-:Y:S01]  /*1dc80*/  FMNMX.FTZ R21, R9, R21, !PT ;  /* 0x0000001509157209 */ /* 0x000fe20007810000 */
[----:B------:R-:W-:Y:S01]  /*1dc90*/  IMAD.IADD R23, R240, 0x1, -R20 ;  /* 0x00000001f0177824 */ /* 0x000fe200078e0a14 */
[C---:B------:R-:W-:Y:S02]  /*1dca0*/  ISETP.GE.OR P1, PT, R20.reuse, R241, !P1 ;  /* 0x000000f11400720c */ /* 0x040fe40004f26670 */
[----:B------:R-:W-:Y:S02]  /*1dcb0*/  ISETP.GE.OR P3, PT, R20, R243, !P3 ;  /* 0x000000f31400720c */ /* 0x000fe40005f66670 */
[----:B------:R-:W-:Y:S01]  /*1dcc0*/  FMNMX.FTZ R20, R182, R25, !PT ;  /* 0x00000019b6147209 */ /* 0x000fe20007810000 */
[----:B------:R-:W-:Y:S01]  /*1dcd0*/  FFMA.FTZ R85, -R244, R26, R85 ;  /* 0x0000001af4557223 */ /* 0x000fe20000010155 */
[----:B------:R-:W-:Y:S01]  /*1dce0*/  FMNMX.FTZ R25, R8, R21, !PT ;  /* 0x0000001508197209 */ /* 0x000fe20007810000 */
[----:B------:R-:W-:Y:S01]  /*1dcf0*/  FFMA.FTZ R24, -R244, R24, R80 ;  /* 0x00000018f4187223 */ /* 0x000fe20000010150 */
[----:B------:R-:W-:-:S02]  /*1dd00*/  IABS R22, R22 ;  /* 0x0000001600167213 */ /* 0x000fc40000000000 */
[----:B------:R-:W-:Y:S02]  /*1dd10*/  FMNMX.FTZ R20, R32, R20, !PT ;  /* 0x0000001420147209 */ /* 0x000fe40007810000 */
[----:B------:R-:W-:Y:S01]  /*1dd20*/  FMNMX.FTZ R25, R0, R25, !PT ;  /* 0x0000001900197209 */ /* 0x000fe20007810000 */
[----:B------:R-:W-:Y:S01]  /*1dd30*/  IMAD.IADD R21, R240, 0x1, -R19 ;  /* 0x00000001f0157824 */ /* 0x000fe200078e0a13 */
[----:B------:R-:W-:Y:S02]  /*1dd40*/  I2FP.F32.S32 R22, R22 ;  /* 0x0000001600167245 */ /* 0x000fe40000201400 */
[----:B------:R-:W-:Y:S02]  /*1dd50*/  FSEL R248, R85, -INF , !P2 ;  /* 0xff80000055f87808 */ /* 0x000fe40005000000 */
[----:B------:R-:W-:Y:S02]  /*1dd60*/  FSEL R247, R24, -INF , !P1 ;  /* 0xff80000018f77808 */ /* 0x000fe40004800000 */
[----:B------:R-:W-:-:S02]  /*1dd70*/  ISETP.GE.AND P2, PT, R19, R246, PT ;  /* 0x000000f61300720c */ /* 0x000fc40003f46270 */
[----:B------:R-:W-:Y:S02]  /*1dd80*/  IABS R24, R23 ;  /* 0x0000001700187213 */ /* 0x000fe40000000000 */
[----:B------:R-:W-:Y:S02]  /*1dd90*/  FMNMX.FTZ R20, R249, R20, !PT ;  /* 0x00000014f9147209 */ /* 0x000fe40007810000 */
[----:B------:R-:W-:Y:S01]  /*1dda0*/  FMNMX.FTZ R23, R31, R25, !PT ;  /* 0x000000191f177209 */ /* 0x000fe20007810000 */
[----:B------:R-:W-:Y:S01]  /*1ddb0*/  FFMA.FTZ R22, -R244, R22, R81 ;  /* 0x00000016f4167223 */ /* 0x000fe20000010151 */
[----:B------:R-:W-:Y:S02]  /*1ddc0*/  ISETP.GE.OR P2, PT, R19, R241, !P2 ;  /* 0x000000f11300720c */ /* 0x000fe40005746670 */
[----:B------:R-:W-:Y:S02]  /*1ddd0*/  IABS R21, R21 ;  /* 0x0000001500157213 */ /* 0x000fe40000000000 */
[----:B------:R-:W-:-:S02]  /*1dde0*/  FMNMX.FTZ R20, R248, R20, !PT ;  /* 0x00000014f8147209 */ /* 0x000fc40007810000 */
[----:B------:R-:W-:Y:S02]  /*1ddf0*/  FMNMX.FTZ R23, R30, R23, !PT ;  /* 0x000000171e177209 */ /* 0x000fe40007810000 */
[----:B------:R-:W-:Y:S01]  /*1de00*/  FSEL R195, R22, -INF , !P2 ;  /* 0xff80000016c37808 */ /* 0x000fe20005000000 */
[----:B------:R-:W-:Y:S01]  /*1de10*/  IMAD.MOV.U32 R22, RZ, RZ, R21 ;  /* 0x000000ffff167224 */ /* 0x000fe200078e0015 */
[----:B------:R-:W-:Y:S02]  /*1de20*/  FMNMX.FTZ R20, R247, R20, !PT ;  /* 0x00000014f7147209 */ /* 0x000fe40007810000 */
[----:B------:R-:W-:Y:S02]  /*1de30*/  FMNMX.FTZ R23, R29, R23, !PT ;  /* 0x000000171d177209 */ /* 0x000fe40007810000 */
[----:B------:R-:W-:Y:S02]  /*1de40*/  I2FP.F32.S32 R24, R24 ;  /* 0x0000001800187245 */ /* 0x000fe40000201400 */
[----:B------:R-:W-:-:S02]  /*1de50*/  FMNMX.FTZ R20, R195, R20, !PT ;  /* 0x00000014c3147209 */ /* 0x000fc40007810000 */
[----:B------:R-:W-:Y:S02]  /*1de60*/  FSEL R193, R86, -INF , !P5 ;  /* 0xff80000056c17808 */ /* 0x000fe40006800000 */
[----:B------:R-:W-:Y:S02]  /*1de70*/  FMNMX.FTZ R23, R28, R23, !PT ;  /* 0x000000171c177209 */ /* 0x000fe40007810000 */
[----:B------:R-:W-:Y:S01]  /*1de80*/  I2FP.F32.S32 R22, R22 ;  /* 0x0000001600167245 */ /* 0x000fe20000201400 */
[C---:B------:R-:W-:Y:S01]  /*1de90*/  FFMA.FTZ R24, -R244.reuse, R24, R82 ;  /* 0x00000018f4187223 */ /* 0x040fe20000010152 */
[----:B------:R-:W-:Y:S01]  /*1dea0*/  ISETP.GE.AND P1, PT, R19, R245, PT ;  /* 0x000000f51300720c */ /* 0x000fe20003f26270 */
[----:B------:R-:W1:Y:S01]  /*1deb0*/  SHFL.BFLY PT, R21, R20, 0x2, 0x1f ;  /* 0x0c401f0014157f89 */ /* 0x000e6200000e0000 */
[----:B------:R-:W-:Y:S02]  /*1dec0*/  FSEL R192, R87, -INF , !P4 ;  /* 0xff80000057c07808 */ /* 0x000fe40006000000 */
[----:B------:R-:W-:Y:S01]  /*1ded0*/  FMNMX.FTZ R23, R193, R23, !PT ;  /* 0x00000017c1177209 */ /* 0x000fe20007810000 */
[----:B------:R-:W-:Y:S01]  /*1dee0*/  FFMA.FTZ R22, -R244, R22, R83 ;  /* 0x00000016f4167223 */ /* 0x000fe20000010153 */
[----:B------:R-:W-:-:S02]  /*1def0*/  ISETP.GE.OR P1, PT, R19, R243, !P1 ;  /* 0x000000f31300720c */ /* 0x000fc40004f26670 */
        /* <DEDUP_REMOVED lines=13> */
[----:B------:R-:W-:Y:S02]  /*1dfd0*/  FSEL R194, R194, RZ, P1 ;  /* 0x000000ffc2c27208 */ /* 0x000fe40000800000 */
[----:B------:R-:W-:-:S03]  /*1dfe0*/  LEA R216, R35, UR4, 0x1 ;  /* 0x0000000423d87c11 */ /* 0x000fc6000f8e08ff */
[-CC-:B------:R-:W-:Y:S02]  /*1dff0*/  FFMA.FTZ R176, R3, R185.reuse, -R194.reuse ;  /* 0x000000b903b07223 */ /* 0x180fe400000108c2 */
[----:B------:R-:W1:Y:S01]  /*1e000*/  LDSM.16.MT88.4 R156, [R216+0x10000] ;  /* 0x01000000d89c783b */ /* 0x000e620000004200 */
[-CC-:B------:R-:W-:Y:S01]  /*1e010*/  FFMA.FTZ R175, R17, R185.reuse, -R194.reuse ;  /* 0x000000b911af7223 */ /* 0x180fe200000108c2 */
[-CC-:B------:R-:W-:Y:S01]  /*1e020*/  FFMA.FTZ R172, R16, R185.reuse, -R194.reuse ;  /* 0x000000b910ac7223 */ /* 0x180fe200000108c2 */
[--C-:B------:R-:W-:Y:S01]  /*1e030*/  FFMA.FTZ R170, R18, R185, -R194.reuse ;  /* 0x000000b912aa7223 */ /* 0x100fe200000108c2 */
[----:B------:R-:W-:Y:S01]  /*1e040*/  LDSM.16.MT88.4 R40, [R216+0x12000] ;  /* 0x01200000d828783b */ /* 0x000fe20000004200 */
[----:B---3--:R-:W-:Y:S01]  /*1e050*/  FMNMX.FTZ R3, R20, R19, !PT ;  /* 0x0000001314037209 */ /* 0x008fe20007810000 */
[-CC-:B------:R-:W-:Y:S01]  /*1e060*/  FFMA.FTZ R169, R6, R185.reuse, -R194.reuse ;  /* 0x000000b906a97223 */ /* 0x180fe200000108c2 */
[----:B------:R-:W-:Y:S01]  /*1e070*/  FFMA.FTZ R167, R5, R185, -R194 ;  /* 0x000000b905a77223 */ /* 0x000fe200000108c2 */
[----:B------:R-:W-:Y:S01]  /*1e080*/  LDSM.16.MT88.4 R72, [R216+0x14000] ;  /* 0x01400000d848783b */ /* 0x000fe20000004200 */
[----:B------:R-:W-:Y:S01]  /*1e090*/  FSETP.NEU.FTZ.AND P1, PT, R3, -INF , PT ;  /* 0xff8000000300780b */ /* 0x000fe20003f3d000 */
[----:B------:R-:W-:Y:S01]  /*1e0a0*/  FMUL.FTZ R184, R185, R3 ;  /* 0x00000003b9b87220 */ /* 0x000fe20000410000 */
[----:B------:R-:W-:-:S02]  /*1e0b0*/  IMAD R214, R34, 0x2, R216 ;  /* 0x0000000222d67824 */ /* 0x000fc400078e02d8 */
[-C--:B------:R-:W-:Y:S01]  /*1e0c0*/  FFMA.FTZ R166, R4, R185.reuse, -R194 ;  /* 0x000000b904a67223 */ /* 0x080fe200000108c2 */
[----:B------:R-:W-:Y:S01]  /*1e0d0*/  LDSM.16.MT88.4 R104, [R216+0x16000] ;  /* 0x01600000d868783b */ /* 0x000fe20000004200 */
[----:B------:R-:W-:Y:S01]  /*1e0e0*/  FSEL R184, R184, RZ, P1 ;  /* 0x000000ffb8b87208 */ /* 0x000fe20000800000 */
[C---:B------:R-:W-:Y:S02]  /*1e0f0*/  IMAD R213, R33.reuse, 0x2, R216 ;  /* 0x0000000221d57824 */ /* 0x040fe400078e02d8 */
[----:B------:R-:W2:Y:S01]  /*1e100*/  LDSM.16.MT88.4 R148, [R214+0x10000] ;  /* 0x01000000d694783b */ /* 0x000ea20000004200 */
[----:B------:R-:W-:Y:S02]  /*1e110*/  IMAD R212, R33, 0x2, R214 ;  /* 0x0000000221d47824 */ /* 0x000fe400078e02d6 */
[-CC-:B------:R-:W-:Y:S01]  /*1e120*/  FFMA.FTZ R174, R15, R185.reuse, -R184.reuse ;  /* 0x000000b90fae7223 */ /* 0x180fe200000108b8 */
[-CC-:B------:R-:W-:Y:S01]  /*1e130*/  FFMA.FTZ R177, R14, R185.reuse, -R184.reuse ;  /* 0x000000b90eb17223 */ /* 0x180fe200000108b8 */
[-CC-:B------:R-:W-:Y:S01]  /*1e140*/  FFMA.FTZ R173, R13, R185.reuse, -R184.reuse ;  /* 0x000000b90dad7223 */ /* 0x180fe200000108b8 */
[-CC-:B------:R-:W-:Y:S01]  /*1e150*/  FFMA.FTZ R171, R7, R185.reuse, -R184.reuse ;  /* 0x000000b907ab7223 */ /* 0x180fe200000108b8 */
[----:B------:R-:W3:Y:S01]  /*1e160*/  LDSM.16.MT88.4 R140, [R213+0x10000] ;  /* 0x01000000d58c783b */ /* 0x000ee20000004200 */
[----:B------:R-:W-:Y:S03]  /*1e170*/  MUFU.EX2 R176, R176 ;  /* 0x000000b000b07308 */ /* 0x000fe60000000800 */
[----:B------:R-:W4:Y:S04]  /*1e180*/  LDSM.16.MT88.4 R132, [R212+0x10000] ;  /* 0x01000000d484783b */ /* 0x000f280000004200 */
[----:B------:R-:W5:Y:S01]  /*1e190*/  LDSM.16.MT88.4 R48, [R214+0x12000] ;  /* 0x01200000d630783b */ /* 0x000f620000004200 */
[----:B------:R-:W1:Y:S03]  /*1e1a0*/  MUFU.EX2 R175, R175 ;  /* 0x000000af00af7308 */ /* 0x000e660000000800 */
[----:B------:R-:W5:Y:S04]  /*1e1b0*/  LDSM.16.MT88.4 R56, [R213+0x12000] ;  /* 0x01200000d538783b */ /* 0x000f680000004200 */
[----:B------:R-:W5:Y:S01]  /*1e1c0*/  LDSM.16.MT88.4 R64, [R212+0x12000] ;  /* 0x01200000d440783b */ /* 0x000f620000004200 */
[----:B------:R-:W-:Y:S03]  /*1e1d0*/  MUFU.EX2 R172, R172 ;  /* 0x000000ac00ac7308 */ /* 0x000fe60000000800 */
[----:B------:R-:W5:Y:S04]  /*1e1e0*/  LDSM.16.MT88.4 R80, [R214+0x14000] ;  /* 0x01400000d650783b */ /* 0x000f680000004200 */
[----:B------:R-:W5:Y:S01]  /*1e1f0*/  LDSM.16.MT88.4 R88, [R213+0x14000] ;  /* 0x01400000d558783b */ /* 0x000f620000004200 */
[----:B------:R-:W2:Y:S03]  /*1e200*/  MUFU.EX2 R170, R170 ;  /* 0x000000aa00aa7308 */ /* 0x000ea60000000800 */
[----:B------:R-:W5:Y:S04]  /*1e210*/  LDSM.16.MT88.4 R96, [R212+0x14000] ;  /* 0x01400000d460783b */ /* 0x000f680000004200 */
[----:B------:R-:W5:Y:S01]  /*1e220*/  LDSM.16.MT88.4 R112, [R214+0x16000] ;  /* 0x01600000d670783b */ /* 0x000f620000004200 */
[----:B------:R-:W-:Y:S03]  /*1e230*/  MUFU.EX2 R174, R174 ;  /* 0x000000ae00ae7308 */ /* 0x000fe60000000800 */
[----:B------:R-:W5:Y:S04]  /*1e240*/  LDSM.16.MT88.4 R120, [R213+0x16000] ;  /* 0x01600000d578783b */ /* 0x000f680000004200 */
[----:B------:R-:W5:Y:S01]  /*1e250*/  LDSM.16.MT88.4 R4, [R212+0x16000] ;  /* 0x01600000d404783b */ /* 0x000f620000004200 */
[----:B------:R-:W3:Y:S01]  /*1e260*/  MUFU.EX2 R177, R177 ;  /* 0x000000b100b17308 */ /* 0x000ee20000000800 */
[----:B------:R-:W-:-:S02]  /*1e270*/  FFMA.FTZ R168, R12, R185, -R184 ;  /* 0x000000b90ca87223 */ /* 0x000fc400000108b8 */
[----:B------:R-:W5:Y:S01]  /*1e280*/  LDSM.16.MT88.4 R12, [R216+0x10800] ;  /* 0x01080000d80c783b */ /* 0x000f620000004200 */
[-C--:B------:R-:W-:Y:S01]  /*1e290*/  FFMA.FTZ R2, R2, R185.reuse, -R194 ;  /* 0x000000b902027223 */ /* 0x080fe200000108c2 */
[-CC-:B------:R-:W-:Y:S01]  /*1e2a0*/  FFMA.FTZ R9, R9, R185.reuse, -R184.reuse ;  /* 0x000000b909097223 */ /* 0x180fe200000108b8 */
[-CC-:B------:R-:W-:Y:S01]  /*1e2b0*/  FFMA.FTZ R8, R8, R185.reuse, -R184.reuse ;  /* 0x000000b908087223 */ /* 0x180fe200000108b8 */
[----:B------:R-:W-:Y:S01]  /*1e2c0*/  FFMA.FTZ R0, R0, R185, -R184 ;  /* 0x000000b900007223 */ /* 0x000fe200000108b8 */
[----:B------:R-:W-:Y:S01]  /*1e2d0*/  MUFU.EX2 R173, R173 ;  /* 0x000000ad00ad7308 */ /* 0x000fe20000000800 */
[----:B------:R-:W5:Y:S04]  /*1e2e0*/  LDSM.16.MT88.4 R20, [R214+0x10800] ;  /* 0x01080000d614783b */ /* 0x000f680000004200 */
[----:B------:R-:W5:Y:S03]  /*1e2f0*/  LDSM.16.MT88.4 R16, [R213+0x10800] ;  /* 0x01080000d510783b */ /* 0x000f660000004200 */
[----:B------:R-:W4:Y:S01]  /*1e300*/  MUFU.EX2 R171, R171 ;  /* 0x000000ab00ab7308 */ /* 0x000f220000000800 */
[----:B-1----:R-:W-:Y:S01]  /*1e310*/  F2FP.F16.F32.PACK_AB R128, R175, R176 ;  /* 0x000000b0af80723e */ /* 0x002fe200000000ff */
[----:B------:R-:W-:Y:S01]  /*1e320*/  LDSM.16.MT88.4 R24, [R213+0x14800] ;  /* 0x01480000d518783b */ /* 0x000fe20000004200 */
[----:B--2---:R-:W-:-:S02]  /*1e330*/  F2FP.F16.F32.PACK_AB R130, R170, R172 ;  /* 0x000000acaa82723e */ /* 0x004fc400000000ff */
[----:B---3--:R-:W-:-:S03]  /*1e340*/  F2FP.F16.F32.PACK_AB R129, R177, R174 ;  /* 0x000000aeb181723e */ /* 0x008fc600000000ff */
[----:B------:R-:W-:Y:S01]  /*1e350*/  MUFU.EX2 R169, R169 ;  /* 0x000000a900a97308 */ /* 0x000fe20000000800 */
[----:B----4-:R-:W-:-:S07]  /*1e360*/  F2FP.F16.F32.PACK_AB R131, R171, R173 ;  /* 0x000000adab83723e */ /* 0x010fce00000000ff */
[----:B------:R-:W1:Y:S01]  /*1e370*/  MUFU.EX2 R167, R167 ;  /* 0x000000a700a77308 */ /* 0x000e620000000800 */
[C---:B------:R-:W-:Y:S07]  /*1e380*/  HMMA.16816.F32 R160, R128.reuse, R156, RZ ;  /* 0x0000009c80a0723c */ /* 0x040fee00000018ff */
[----:B------:R-:W-:Y:S01]  /*1e390*/  MUFU.EX2 R166, R166 ;  /* 0x000000a600a67308 */ /* 0x000fe20000000800 */
[C---:B------:R-:W-:Y:S07]  /*1e3a0*/  HMMA.16816.F32 R156, R128.reuse, R158, RZ ;  /* 0x0000009e809c723c */ /* 0x040fee00000018ff */
[----:B------:R-:W-:Y:S08]  /*1e3b0*/  MUFU.EX2 R2, R2 ;  /* 0x0000000200027308 */ /* 0x000ff00000000800 */
[----:B------:R-:W-:Y:S08]  /*1e3c0*/  MUFU.EX2 R168, R168 ;  /* 0x000000a800a87308 */ /* 0x000ff00000000800 */
[----:B------:R-:W2:Y:S08]  /*1e3d0*/  MUFU.EX2 R9, R9 ;  /* 0x0000000900097308 */ /* 0x000eb00000000800 */
[----:B------:R-:W-:Y:S08]  /*1e3e0*/  MUFU.EX2 R8, R8 ;  /* 0x0000000800087308 */ /* 0x000ff00000000800 */
[----:B------:R-:W3:Y:S01]  /*1e3f0*/  MUFU.EX2 R0, R0 ;  /* 0x0000000000007308 */ /* 0x000ee20000000800 */
[C---:B------:R-:W-:Y:S06]  /*1e400*/  HMMA.16816.F32 R152, R128.reuse, R148, RZ ;  /* 0x000000948098723c */ /* 0x040fec00000018ff */
[C---:B------:R-:W-:Y:S06]  /*1e410*/  HMMA.16816.F32 R144, R128.reuse, R140, RZ ;  /* 0x0000008c8090723c */ /* 0x040fec00000018ff */
[C---:B------:R-:W-:Y:S06]  /*1e420*/  HMMA.16816.F32 R136, R128.reuse, R132, RZ ;  /* 0x000000848088723c */ /* 0x040fec00000018ff */
[C---:B------:R-:W-:Y:S06]  /*1e430*/  HMMA.16816.F32 R36, R128.reuse, R40, RZ ;  /* 0x000000288024723c */ /* 0x040fec00000018ff */
[C---:B-----5:R-:W-:Y:S06]  /*1e440*/  HMMA.16816.F32 R44, R128.reuse, R48, RZ ;  /* 0x00000030802c723c */ /* 0x060fec00000018ff */
        /* <DEDUP_REMOVED lines=25> */
[----:B-1----:R-:W-:-:S02]  /*1e5e0*/  F2FP.F16.F32.PACK_AB R4, R167, R169 ;  /* 0x000000a9a704723e */ /* 0x002fc400000000ff */
[----:B--2---:R-:W-:-:S04]  /*1e5f0*/  F2FP.F16.F32.PACK_AB R5, R9, R168 ;  /* 0x000000a80905723e */ /* 0x004fc800000000ff */
[----:B------:R-:W-:Y:S02]  /*1e600*/  F2FP.F16.F32.PACK_AB R6, R2, R166 ;  /* 0x000000a60206723e */ /* 0x000fe400000000ff */
[----:B---3--:R-:W-:-:S07]  /*1e610*/  F2FP.F16.F32.PACK_AB R7, R0, R8 ;  /* 0x000000080007723e */ /* 0x008fce00000000ff */
[C---:B------:R-:W-:Y:S06]  /*1e620*/  HMMA.16816.F32 R160, R4.reuse, R12, R160 ;  /* 0x0000000c04a0723c */ /* 0x040fec00000018a0 */
        /* <DEDUP_REMOVED lines=34> */
[----:B------:R-:W3:Y:S01]  /*1e850*/  LDSM.16.MT88.4 R16, [R212+0x16800] ;  /* 0x01680000d410783b */ /* 0x000ee20000004200 */
[-CC-:B------:R-:W-:Y:S01]  /*1e860*/  FFMA.FTZ R178, R178, R185.reuse, -R194.reuse ;  /* 0x000000b9b2b27223 */ /* 0x180fe200000108c2 */
[-CC-:B------:R-:W-:Y:S01]  /*1e870*/  FFMA.FTZ R179, R179, R185.reuse, -R194.reuse ;  /* 0x000000b9b3b37223 */ /* 0x180fe200000108c2 */
[-CC-:B------:R-:W-:Y:S01]  /*1e880*/  FFMA.FTZ R182, R182, R185.reuse, -R194.reuse ;  /* 0x000000b9b6b67223 */ /* 0x180fe200000108c2 */
[-C--:B------:R-:W-:Y:S01]  /*1e890*/  FFMA.FTZ R183, R32, R185.reuse, -R194 ;  /* 0x000000b920b77223 */ /* 0x080fe200000108c2 */
[-CC-:B------:R-:W-:Y:S01]  /*1e8a0*/  FFMA.FTZ R189, R31, R185.reuse, -R184.reuse ;  /* 0x000000b91fbd7223 */ /* 0x180fe200000108b8 */
[-CC-:B------:R-:W-:Y:S01]  /*1e8b0*/  FFMA.FTZ R191, R30, R185.reuse, -R184.reuse ;  /* 0x000000b91ebf7223 */ /* 0x180fe200000108b8 */
[C---:B-1----:R-:W-:Y:S06]  /*1e8c0*/  HMMA.16816.F32 R108, R4.reuse, R12, R108 ;  /* 0x0000000c046c723c */ /* 0x042fec000000186c */
[C---:B------:R-:W-:Y:S01]  /*1e8d0*/  HMMA.16816.F32 R112, R4.reuse, R14, R112 ;  /* 0x0000000e0470723c */ /* 0x040fe20000001870 */
[----:B------:R-:W1:Y:S01]  /*1e8e0*/  LDSM.16.MT88.4 R12, [R216+0x11000] ;  /* 0x01100000d80c783b */ /* 0x000e620000004200 */
[-CC-:B------:R-:W-:Y:S01]  /*1e8f0*/  FFMA.FTZ R190, R29, R185.reuse, -R184.reuse ;  /* 0x000000b91dbe7223 */ /* 0x180fe200000108b8 */
[----:B------:R-:W-:Y:S01]  /*1e900*/  FFMA.FTZ R188, R28, R185, -R184 ;  /* 0x000000b91cbc7223 */ /* 0x000fe200000108b8 */
[----:B------:R-:W-:Y:S01]  /*1e910*/  MUFU.EX2 R178, R178 ;  /* 0x000000b200b27308 */ /* 0x000fe20000000800 */
[----:B------:R-:W-:Y:S01]  /*1e920*/  LDSM.16.MT88.4 R32, [R214+0x11000] ;  /* 0x01100000d620783b */ /* 0x000fe20000004200 */
[C---:B------:R-:W-:Y:S03]  /*1e930*/  HMMA.16816.F32 R84, R4.reuse, R24, R84 ;  /* 0x000000180454723c */ /* 0x040fe60000001854 */
[----:B------:R-:W-:Y:S03]  /*1e940*/  LDSM.16.MT88.4 R28, [R213+0x11000] ;  /* 0x01100000d51c783b */ /* 0x000fe60000004200 */
[----:B------:R-:W4:Y:S08]  /*1e950*/  MUFU.EX2 R179, R179 ;  /* 0x000000b300b37308 */ /* 0x000f300000000800 */
[----:B------:R-:W-:Y:S08]  /*1e960*/  MUFU.EX2 R182, R182 ;  /* 0x000000b600b67308 */ /* 0x000ff00000000800 */
[----:B------:R-:W5:Y:S08]  /*1e970*/  MUFU.EX2 R183, R183 ;  /* 0x000000b700b77308 */ /* 0x000f700000000800 */
[----:B------:R-:W-:Y:S08]  /*1e980*/  MUFU.EX2 R189, R189 ;  /* 0x000000bd00bd7308 */ /* 0x000ff00000000800 */
[----:B------:R-:W1:Y:S08]  /*1e990*/  MUFU.EX2 R191, R191 ;  /* 0x000000bf00bf7308 */ /* 0x000e700000000800 */
[----:B------:R-:W-:Y:S08]  /*1e9a0*/  MUFU.EX2 R190, R190 ;  /* 0x000000be00be7308 */ /* 0x000ff00000000800 */
[----:B------:R-:W1:Y:S01]  /*1e9b0*/  MUFU.EX2 R188, R188 ;  /* 0x000000bc00bc7308 */ /* 0x000e620000000800 */
[C---:B------:R-:W-:Y:S01]  /*1e9c0*/  HMMA.16816.F32 R88, R4.reuse, R26, R88 ;  /* 0x0000001a0458723c */ /* 0x040fe20000001858 */
[----:B------:R-:W-:Y:S05]  /*1e9d0*/  LDSM.16.MT88.4 R24, [R212+0x11000] ;  /* 0x01100000d418783b */ /* 0x000fea0000004200 */
[C---:B--2---:R-:W-:Y:S06]  /*1e9e0*/  HMMA.16816.F32 R116, R4.reuse, R20, R116 ;  /* 0x000000140474723c */ /* 0x044fec0000001874 */
[C---:B------:R-:W-:Y:S01]  /*1e9f0*/  HMMA.16816.F32 R120, R4.reuse, R22, R120 ;  /* 0x000000160478723c */ /* 0x040fe20000001878 */
[----:B------:R-:W2:Y:S05]  /*1ea00*/  LDSM.16.MT88.4 R20, [R216+0x13000] ;  /* 0x01300000d814783b */ /* 0x000eaa0000004200 */
[C---:B---3--:R-:W-:Y:S06]  /*1ea10*/  HMMA.16816.F32 R124, R4.reuse, R16, R124 ;  /* 0x00000010047c723c */ /* 0x048fec000000187c */
[----:B------:R-:W-:Y:S01]  /*1ea20*/  HMMA.16816.F32 R128, R4, R18, R128 ;  /* 0x000000120480723c */ /* 0x000fe20000001880 */
[----:B------:R-:W-:Y:S06]  /*1ea30*/  LDSM.16.MT88.4 R16, [R214+0x13000] ;  /* 0x01300000d610783b */ /* 0x000fec0000004200 */
[----:B----4-:R-:W-:-:S02]  /*1ea40*/  F2FP.F16.F32.PACK_AB R4, R179, R178 ;  /* 0x000000b2b304723e */ /* 0x010fc400000000ff */
[----:B-----5:R-:W-:Y:S02]  /*1ea50*/  F2FP.F16.F32.PACK_AB R6, R183, R182 ;  /* 0x000000b6b706723e */ /* 0x020fe400000000ff */
[----:B-1----:R-:W-:Y:S02]  /*1ea60*/  F2FP.F16.F32.PACK_AB R5, R191, R189 ;  /* 0x000000bdbf05723e */ /* 0x002fe400000000ff */
[----:B------:R-:W-:-:S07]  /*1ea70*/  F2FP.F16.F32.PACK_AB R7, R188, R190 ;  /* 0x000000bebc07723e */ /* 0x000fce00000000ff */
[C---:B------:R-:W-:Y:S06]  /*1ea80*/  HMMA.16816.F32 R160, R4.reuse, R12, R160 ;  /* 0x0000000c04a0723c */ /* 0x040fec00000018a0 */
[C---:B------:R-:W-:Y:S01]  /*1ea90*/  HMMA.16816.F32 R156, R4.reuse, R14, R156 ;  /* 0x0000000e049c723c */ /* 0x040fe2000000189c */
[----:B------:R-:W1:Y:S05]  /*1eaa0*/  LDSM.16.MT88.4 R12, [R213+0x13000] ;  /* 0x01300000d50c783b */ /* 0x000e6a0000004200 */
[C---:B--2---:R-:W-:Y:S06]  /*1eab0*/  HMMA.16816.F32 R36, R4.reuse, R20, R36 ;  /* 0x000000140424723c */ /* 0x044fec0000001824 */
[C---:B-1----:R-:W-:Y:S06]  /*1eac0*/  HMMA.16816.F32 R52, R4.reuse, R12, R52 ;  /* 0x0000000c0434723c */ /* 0x042fec0000001834 */
[C---:B------:R-:W-:Y:S01]  /*1ead0*/  HMMA.16816.F32 R56, R4.reuse, R14, R56 ;  /* 0x0000000e0438723c */ /* 0x040fe20000001838 */
[----:B------:R-:W1:Y:S05]  /*1eae0*/  LDSM.16.MT88.4 R12, [R213+0x15000] ;  /* 0x01500000d50c783b */ /* 0x000e6a0000004200 */
        /* <DEDUP_REMOVED lines=23> */
[C---:B-1----:R-:W-:Y:S06]  /*1ec60*/  HMMA.16816.F32 R108, R4.reuse, R12, R108 ;  /* 0x0000000c046c723c */ /* 0x042fec000000186c */
[----:B------:R-:W-:Y:S01]  /*1ec70*/  HMMA.16816.F32 R112, R4, R14, R112 ;  /* 0x0000000e0470723c */ /* 0x000fe20000001870 */
[----:B------:R-:W1:Y:S01]  /*1ec80*/  LDSM.16.MT88.4 R12, [R216+0x11800] ;  /* 0x01180000d80c783b */ /* 0x000e620000004200 */
[-CC-:B------:R-:W-:Y:S01]  /*1ec90*/  FFMA.FTZ R192, R192, R185.reuse, -R184.reuse ;  /* 0x000000b9c0c07223 */ /* 0x180fe200000108b8 */
[----:B------:R-:W-:-:S03]  /*1eca0*/  FFMA.FTZ R187, R187, R185, -R184 ;  /* 0x000000b9bbbb7223 */ /* 0x000fc600000108b8 */
[C---:B------:R-:W-:Y:S06]  /*1ecb0*/  HMMA.16816.F32 R60, R4.reuse, R32, R60 ;  /* 0x00000020043c723c */ /* 0x040fec000000183c */
[----:B------:R-:W-:Y:S01]  /*1ecc0*/  HMMA.16816.F32 R64, R4, R34, R64 ;  /* 0x000000220440723c */ /* 0x000fe20000001840 */
[-CC-:B------:R-:W-:Y:S01]  /*1ecd0*/  FFMA.FTZ R33, R248, R185.reuse, -R194.reuse ;  /* 0x000000b9f8217223 */ /* 0x180fe200000108c2 */
[-CC-:B------:R-:W-:Y:S01]  /*1ece0*/  FFMA.FTZ R32, R249, R185.reuse, -R194.reuse ;  /* 0x000000b9f9207223 */ /* 0x180fe200000108c2 */
[----:B------:R-:W-:-:S04]  /*1ecf0*/  FFMA.FTZ R248, R195, R185, -R194 ;  /* 0x000000b9c3f87223 */ /* 0x000fc800000108c2 */
[-C--:B------:R-:W-:Y:S01]  /*1ed00*/  FFMA.FTZ R34, R247, R185.reuse, -R194 ;  /* 0x000000b9f7227223 */ /* 0x080fe200000108c2 */
[-CC-:B------:R-:W-:Y:S01]  /*1ed10*/  FFMA.FTZ R35, R193, R185.reuse, -R184.reuse ;  /* 0x000000b9c1237223 */ /* 0x180fe200000108b8 */
[----:B------:R-:W-:Y:S01]  /*1ed20*/  FFMA.FTZ R247, R186, R185, -R184 ;  /* 0x000000b9baf77223 */ /* 0x000fe200000108b8 */
[----:B------:R-:W-:Y:S08]  /*1ed30*/  MUFU.EX2 R32, R32 ;  /* 0x0000002000207308 */ /* 0x000ff00000000800 */
[----:B------:R-:W1:Y:S08]  /*1ed40*/  MUFU.EX2 R33, R33 ;  /* 0x0000002100217308 */ /* 0x000e700000000800 */
[----:B------:R-:W-:Y:S08]  /*1ed50*/  MUFU.EX2 R34, R34 ;  /* 0x0000002200227308 */ /* 0x000ff00000000800 */
[----:B------:R-:W1:Y:S08]  /*1ed60*/  MUFU.EX2 R248, R248 ;  /* 0x000000f800f87308 */ /* 0x000e700000000800 */
[----:B------:R-:W-:Y:S08]  /*1ed70*/  MUFU.EX2 R35, R35 ;  /* 0x0000002300237308 */ /* 0x000ff00000000800 */
[----:B------:R-:W1:Y:S08]  /*1ed80*/  MUFU.EX2 R192, R192 ;  /* 0x000000c000c07308 */ /* 0x000e700000000800 */
[----:B------:R-:W-:Y:S08]  /*1ed90*/  MUFU.EX2 R187, R187 ;  /* 0x000000bb00bb7308 */ /* 0x000ff00000000800 */
[----:B------:R-:W1:Y:S01]  /*1eda0*/  MUFU.EX2 R247, R247 ;  /* 0x000000f700f77308 */ /* 0x000e620000000800 */
[C---:B---3--:R-:W-:Y:S06]  /*1edb0*/  HMMA.16816.F32 R68, R4.reuse, R28, R68 ;  /* 0x0000001c0444723c */ /* 0x048fec0000001844 */
[C---:B------:R-:W-:Y:S01]  /*1edc0*/  HMMA.16816.F32 R72, R4.reuse, R30, R72 ;  /* 0x0000001e0448723c */ /* 0x040fe20000001848 */
[----:B------:R-:W-:Y:S01]  /*1edd0*/  FADD.FTZ R175, R176, R175 ;  /* 0x000000afb0af7221 */ /* 0x000fe20000010000 */
[----:B------:R-:W-:Y:S01]  /*1ede0*/  FADD.FTZ R174, R174, R177 ;  /* 0x000000b1aeae7221 */ /* 0x000fe20000010000 */
[----:B------:R-:W-:Y:S03]  /*1edf0*/  LDSM.16.MT88.4 R28, [R213+0x13800] ;  /* 0x01380000d51c783b */ /* 0x000fe60000004200 */
        /* <DEDUP_REMOVED lines=8> */
[----:B------:R-:W-:Y:S06]  /*1ee80*/  LDSM.16.MT88.4 R20, [R212+0x11800] ;  /* 0x01180000d414783b */ /* 0x000fec0000004200 */
[----:B-1----:R-:W-:-:S02]  /*1ee90*/  F2FP.F16.F32.PACK_AB R4, R33, R32 ;  /* 0x000000202104723e */ /* 0x002fc400000000ff */
[----:B------:R-:W-:Y:S02]  /*1eea0*/  F2FP.F16.F32.PACK_AB R6, R248, R34 ;  /* 0x00000022f806723e */ /* 0x000fe400000000ff */
[----:B------:R-:W-:Y:S02]  /*1eeb0*/  F2FP.F16.F32.PACK_AB R5, R192, R35 ;  /* 0x00000023c005723e */ /* 0x000fe400000000ff */
[----:B------:R-:W-:-:S07]  /*1eec0*/  F2FP.F16.F32.PACK_AB R7, R247, R187 ;  /* 0x000000bbf707723e */ /* 0x000fce00000000ff */
[C---:B------:R-:W-:Y:S06]  /*1eed0*/  HMMA.16816.F32 R160, R4.reuse, R12, R160 ;  /* 0x0000000c04a0723c */ /* 0x040fec00000018a0 */
[C---:B------:R-:W-:Y:S01]  /*1eee0*/  HMMA.16816.F32 R156, R4.reuse, R14, R156 ;  /* 0x0000000e049c723c */ /* 0x040fe2000000189c */
[----:B------:R-:W1:Y:S05]  /*1eef0*/  LDSM.16.MT88.4 R12, [R216+0x13800] ;  /* 0x01380000d80c783b */ /* 0x000e6a0000004200 */
        /* <DEDUP_REMOVED lines=16> */
[----:B------:R-:W-:Y:S01]  /*1f000*/  HMMA.16816.F32 R72, R4, R14, R72 ;  /* 0x0000000e0448723c */ /* 0x000fe20000001848 */
[----:B------:R-:W1:Y:S01]  /*1f010*/  LDSM.16.MT88.4 R12, [R212+0x15800] ;  /* 0x01580000d40c783b */ /* 0x000e620000004200 */
[----:B------:R-:W-:Y:S01]  /*1f020*/  FADD.FTZ R175, R172, R175 ;  /* 0x000000afacaf7221 */ /* 0x000fe20000010000 */
[----:B------:R-:W-:-:S03]  /*1f030*/  FADD.FTZ R174, R173, R174 ;  /* 0x000000aeadae7221 */ /* 0x000fc60000010000 */
[----:B------:R-:W-:Y:S01]  /*1f040*/  FADD.FTZ R175, R170, R175 ;  /* 0x000000afaaaf7221 */ /* 0x000fe20000010000 */
[----:B------:R-:W-:Y:S01]  /*1f050*/  FADD.FTZ R174, R171, R174 ;  /* 0x000000aeabae7221 */ /* 0x000fe20000010000 */
[----:B---3--:R-:W-:Y:S02]  /*1f060*/  HMMA.16816.F32 R60, R4, R24, R60 ;  /* 0x00000018043c723c */ /* 0x008fe4000000183c */
[----:B------:R-:W-:Y:S01]  /*1f070*/  FADD.FTZ R175, R169, R175 ;  /* 0x000000afa9af7221 */ /* 0x000fe20000010000 */
[----:B------:R-:W-:-:S03]  /*1f080*/  FADD.FTZ R174, R168, R174 ;  /* 0x000000aea8ae7221 */ /* 0x000fc60000010000 */
[----:B------:R-:W-:Y:S01]  /*1f090*/  HMMA.16816.F32 R64, R4, R26, R64 ;  /* 0x0000001a0440723c */ /* 0x000fe20000001840 */
[----:B------:R-:W3:Y:S01]  /*1f0a0*/  LDSM.16.MT88.4 R24, [R216+0x17800] ;  /* 0x01780000d818783b */ /* 0x000ee20000004200 */
        /* <DEDUP_REMOVED lines=31> */
[----:B------:R-:W-:Y:S01]  /*1f2a0*/  FADD.FTZ R248, R248, R182 ;  /* 0x000000b6f8f87221 */ /* 0x000fe20000010000 */
[----:B------:R-:W-:-:S04]  /*1f2b0*/  FADD.FTZ R247, R247, R190 ;  /* 0x000000bef7f77221 */ /* 0x000fc80000010000 */
        /* <DEDUP_REMOVED lines=86> */
.L_x_8451:
[----:B-1----:R-:W-:Y:S02]  /*1f820*/  R2UR UR4, R8 ;  /* 0x00000000080472ca */ /* 0x002fe400000e0000 */
[----:B------:R-:W-:-:S13]  /*1f830*/  R2UR UR5, R9 ;  /* 0x00000000090572ca */ /* 0x000fda00000e0000 */
[----:B------:R-:W2:Y:S02]  /*1f840*/  LD.E R4, desc[UR4][R10.64+0x40] ;  /* 0x000040040a047980 */ /* 0x000ea4000c101900 */
[----:B--2---:R-:W-:-:S05]  /*1f850*/  IMAD.U32 R4, R4, -0x40, RZ ;  /* 0xffffffc004047824 */ /* 0x004fca00078e00ff */
[----:B------:R-:W-:Y:S02]  /*1f860*/  SHF.R.S32.HI R2, RZ, 0x1f, R4 ;  /* 0x0000001fff027819 */ /* 0x000fe40000011404 */
.L_x_8452:
[----:B------:R-:W-:Y:S05]  /*1f870*/  BSYNC B0 ;  /* 0x0000000000007941 */ /* 0x000fea0003800000 */
.L_x_8450:
[C---:B------:R-:W-:Y:S01]  /*1f880*/  LOP3.LUT P6, RZ, R239.reuse, 0x1, RZ, 0xc0, !PT ;  /* 0x00000001efff7812 */ /* 0x040fe200078cc0ff */
[----:B------:R-:W-:Y:S01]  /*1f890*/  STL.64 [R1+0x18], R38 ;  /* 0x0000182601007387 */ /* 0x000fe20000100a00 */
[C---:B------:R-:W-:Y:S02]  /*1f8a0*/  LOP3.LUT P5, RZ, R239.reuse, 0x2, RZ, 0xc0, !PT ;  /* 0x00000002efff7812 */ /* 0x040fe400078ac0ff */
[C---:B------:R-:W-:Y:S01]  /*1f8b0*/  LOP3.LUT P4, RZ, R239.reuse, 0x4, RZ, 0xc0, !PT ;  /* 0x00000004efff7812 */ /* 0x040fe2000788c0ff */
[----:B------:R-:W-:Y:S01]  /*1f8c0*/  STL.64 [R1+0x10], R36 ;  /* 0x0000102401007387 */ /* 0x000fe20000100a00 */
        /* <DEDUP_REMOVED lines=137> */
[----:B-1----:R-:W-:Y:S04]  /*20160*/  LDSM.16.M88.4 R16, [R222] ;  /* 0x00000000de10783b */ /* 0x002fe80000000200 */
[----:B------:R-:W1:Y:S04]  /*20170*/  LDSM.16.M88.4 R172, [R221+0x8000] ;  /* 0x00800000ddac783b */ /* 0x000e680000000200 */
[----:B------:R-:W4:Y:S04]  /*20180*/  LDSM.16.M88.4 R32, [R221+0x8800] ;  /* 0x00880000dd20783b */ /* 0x000f280000000200 */
[----:B--2---:R-:W2:Y:S04]  /*20190*/  LDSM.16.M88.4 R24, [R221+0x9000] ;  /* 0x00900000dd18783b */ /* 0x004ea80000000200 */
[----:B------:R-:W2:Y:S04]  /*201a0*/  LDSM.16.M88.4 R192, [R221+0x9800] ;  /* 0x00980000ddc0783b */ /* 0x000ea80000000200 */
[----:B---3--:R-:W-:Y:S04]  /*201b0*/  LDSM.16.M88.4 R4, [R220] ;  /* 0x00000000dc04783b */ /* 0x008fe80000000200 */
[----:B------:R-:W-:Y:S04]  /*201c0*/  LDSM.16.M88.4 R188, [R219] ;  /* 0x00000000dbbc783b */ /* 0x000fe80000000200 */
[----:B------:R-:W-:Y:S04]  /*201d0*/  LDSM.16.M88.4 R184, [R211] ;  /* 0x00000000d3b8783b */ /* 0x000fe80000000200 */
[----:B------:R-:W-:Y:S04]  /*201e0*/  LDSM.16.M88.4 R180, [R210] ;  /* 0x00000000d2b4783b */ /* 0x000fe80000000200 */
[----:B------:R-:W-:Y:S04]  /*201f0*/  LDSM.16.M88.4 R12, [R209] ;  /* 0x00000000d10c783b */ /* 0x000fe80000000200 */
[----:B------:R-:W3:Y:S01]  /*20200*/  LDSM.16.M88.4 R36, [R220+0x6000] ;  /* 0x00600000dc24783b */ /* 0x000ee20000000200 */
[C---:B-1----:R-:W-:Y:S03]  /*20210*/  HMMA.16816.F32 R176, R16.reuse, R172, RZ ;  /* 0x000000ac10b0723c */ /* 0x042fe600000018ff */
[----:B------:R-:W0:Y:S03]  /*20220*/  LDGDEPBAR ;  /* 0x00000000000079af */ /* 0x000e260000000000 */
[C---:B----4-:R-:W-:Y:S06]  /*20230*/  HMMA.16816.F32 R168, R16.reuse, R32, RZ ;  /* 0x0000002010a8723c */ /* 0x050fec00000018ff */
[C---:B--2---:R-:W-:Y:S06]  /*20240*/  HMMA.16816.F32 R28, R16.reuse, R24, RZ ;  /* 0x00000018101c723c */ /* 0x044fec00000018ff */
[C---:B------:R-:W-:Y:S06]  /*20250*/  HMMA.16816.F32 R172, R16.reuse, R174, RZ ;  /* 0x000000ae10ac723c */ /* 0x040fec00000018ff */
[C---:B------:R-:W-:Y:S06]  /*20260*/  HMMA.16816.F32 R32, R16.reuse, R34, RZ ;  /* 0x000000221020723c */ /* 0x040fec00000018ff */
[C---:B------:R-:W-:Y:S06]  /*20270*/  HMMA.16816.F32 R24, R16.reuse, R26, RZ ;  /* 0x0000001a1018723c */ /* 0x040fec00000018ff */
[----:B------:R-:W-:Y:S01]  /*20280*/  HMMA.16816.F32 R20, R16, R192, RZ ;  /* 0x000000c01014723c */ /* 0x000fe200000018ff */
[----:B---3--:R-:W-:-:S02]  /*20290*/  IMAD.MOV.U32 R165, RZ, RZ, R37 ;  /* 0x000000ffffa57224 */ /* 0x008fc400078e0025 */
[----:B------:R-:W-:Y:S02]  /*202a0*/  IMAD.MOV.U32 R2, RZ, RZ, R38 ;  /* 0x000000ffff027224 */ /* 0x000fe400078e0026 */
[----:B------:R-:W-:Y:S01]  /*202b0*/  IMAD.MOV.U32 R0, RZ, RZ, R39 ;  /* 0x000000ffff007224 */ /* 0x000fe200078e0027 */
[----:B------:R-:W-:Y:S01]  /*202c0*/  HMMA.16816.F32 R16, R16, R194, RZ ;  /* 0x000000c21010723c */ /* 0x000fe200000018ff */
[----:B------:R-:W-:Y:S05]  /*202d0*/  LDSM.16.M88.4 R192, [R199] ;  /* 0x00000000c7c0783b */ /* 0x000fea0000000200 */
        /* <DEDUP_REMOVED lines=150> */
[----:B------:R-:W-:Y:S01]  /*20c40*/  HMMA.16816.F32 R24, R4, R182, R24 ;  /* 0x000000b60418723c */ /* 0x000fe20000001818 */
[----:B------:R-:W4:Y:S05]  /*20c50*/  LDSM.16.M88.4 R180, [R196] ;  /* 0x00000000c4b4783b */ /* 0x000f2a0000000200 */
[C---:B------:R-:W-:Y:S06]  /*20c60*/  HMMA.16816.F32 R176, R36.reuse, R192, R176 ;  /* 0x000000c024b0723c */ /* 0x040fec00000018b0 */
[----:B------:R-:W-:Y:S01]  /*20c70*/  HMMA.16816.F32 R172, R36, R194, R172 ;  /* 0x000000c224ac723c */ /* 0x000fe200000018ac */
[----:B------:R-:W-:Y:S01]  /*20c80*/  IMAD.MOV.U32 R192, RZ, RZ, R36 ;  /* 0x000000ffffc07224 */ /* 0x000fe200078e0024 */
[----:B------:R3:W5:Y:S01]  /*20c90*/  LDL.LU.64 R38, [R1+0x18] ;  /* 0x0000180001267983 */ /* 0x0007620000300a00 */
[----:B------:R-:W-:-:S03]  /*20ca0*/  IMAD.MOV.U32 R193, RZ, RZ, R165 ;  /* 0x000000ffffc17224 */ /* 0x000fc600078e00a5 */
[----:B--2---:R-:W-:Y:S01]  /*20cb0*/  HMMA.16816.F32 R20, R4, R12, R20 ;  /* 0x0000000c0414723c */ /* 0x004fe20000001814 */
[----:B------:R-:W-:Y:S01]  /*20cc0*/  IMAD.MOV.U32 R194, RZ, RZ, R2 ;  /* 0x000000ffffc27224 */ /* 0x000fe200078e0002 */
[----:B------:R2:W5:Y:S01]  /*20cd0*/  LDL.LU.64 R36, [R1+0x10] ;  /* 0x0000100001247983 */ /* 0x0005620000300a00 */
[----:B------:R-:W-:-:S03]  /*20ce0*/  IMAD.MOV.U32 R195, RZ, RZ, R0 ;  /* 0x000000ffffc37224 */ /* 0x000fc600078e0000 */
[----:B------:R-:W-:Y:S01]  /*20cf0*/  HMMA.16816.F32 R16, R4, R14, R16 ;  /* 0x0000000e0410723c */ /* 0x000fe20000001810 */
[----:B------:R-:W-:Y:S04]  /*20d00*/  LDSM.16.M88.4 R12, [R218+0x6000] ;  /* 0x00600000da0c783b */ /* 0x000fe80000000200 */
[----:B------:R-:W2:Y:S01]  /*20d10*/  LDSM.16.M88.4 R4, [R215+0xe000] ;  /* 0x00e00000d704783b */ /* 0x000ea20000000200 */
[C---:B-1----:R-:W-:Y:S06]  /*20d20*/  HMMA.16816.F32 R28, R192.reuse, R184, R28 ;  /* 0x000000b8c01c723c */ /* 0x042fec000000181c */
[C---:B------:R-:W-:Y:S01]  /*20d30*/  HMMA.16816.F32 R24, R192.reuse, R186, R24 ;  /* 0x000000bac018723c */ /* 0x040fe20000001818 */
[----:B------:R-:W1:Y:S05]  /*20d40*/  LDSM.16.M88.4 R184, [R215+0xf000] ;  /* 0x00f00000d7b8783b */ /* 0x000e6a0000000200 */
[C---:B---3--:R-:W-:Y:S01]  /*20d50*/  HMMA.16816.F32 R168, R192.reuse, R188, R168 ;  /* 0x000000bcc0a8723c */ /* 0x048fe200000018a8 */
[----:B------:R-:W3:Y:S05]  /*20d60*/  S2R R0, SR_TID.X ;  /* 0x0000000000007919 */ /* 0x000eea0000002100 */
[C---:B------:R-:W-:Y:S01]  /*20d70*/  HMMA.16816.F32 R32, R192.reuse, R190, R32 ;  /* 0x000000bec020723c */ /* 0x040fe20000001820 */
[----:B------:R-:W-:Y:S05]  /*20d80*/  LDSM.16.M88.4 R188, [R217+0x6000] ;  /* 0x00600000d9bc783b */ /* 0x000fea0000000200 */
[----:B----4-:R-:W-:Y:S06]  /*20d90*/  HMMA.16816.F32 R20, R192, R180, R20 ;  /* 0x000000b4c014723c */ /* 0x010fec0000001814 */
[----:B--2---:R-:W-:Y:S07]  /*20da0*/  HMMA.16816.F32 R176, R12, R4, R176 ;  /* 0x000000040cb0723c */ /* 0x004fee00000018b0 */
[----:B-1----:R-:W-:-:S02]  /*20db0*/  IMAD.MOV.U32 R4, RZ, RZ, R184 ;  /* 0x000000ffff047224 */ /* 0x002fc400078e00b8 */
[----:B------:R-:W-:Y:S02]  /*20dc0*/  IMAD.MOV.U32 R5, RZ, RZ, R185 ;  /* 0x000000ffff057224 */ /* 0x000fe400078e00b9 */
[----:B------:R-:W-:Y:S02]  /*20dd0*/  IMAD.MOV.U32 R165, RZ, RZ, R186 ;  /* 0x000000ffffa57224 */ /* 0x000fe400078e00ba */
[----:B------:R-:W-:Y:S02]  /*20de0*/  IMAD.MOV.U32 R2, RZ, RZ, R187 ;  /* 0x000000ffff027224 */ /* 0x000fe400078e00bb */
[----:B------:R-:W1:Y:S01]  /*20df0*/  LDSM.16.M88.4 R184, [R208+0x6000] ;  /* 0x00600000d0b8783b */ /* 0x000e620000000200 */
[----:B------:R-:W-:Y:S03]  /*20e00*/  HMMA.16816.F32 R16, R192, R182, R16 ;  /* 0x000000b6c010723c */ /* 0x000fe60000001810 */
[----:B------:R-:W2:Y:S04]  /*20e10*/  LDSM.16.M88.4 R180, [R215+0xe800] ;  /* 0x00e80000d7b4783b */ /* 0x000ea80000000200 */
[----:B------:R-:W4:Y:S01]  /*20e20*/  LDSM.16.M88.4 R192, [R215+0xf800] ;  /* 0x00f80000d7c0783b */ /* 0x000f220000000200 */
[----:B---3--:R-:W-:Y:S01]  /*20e30*/  IMAD.SHL.U32 R0, R0, 0x2, RZ ;  /* 0x0000000200007824 */ /* 0x008fe200078e00ff */
[----:B------:R-:W-:Y:S04]  /*20e40*/  HMMA.16816.F32 R172, R12, R6, R172 ;  /* 0x000000060cac723c */ /* 0x000fe800000018ac */
[----:B------:R-:W-:-:S03]  /*20e50*/  LOP3.LUT R0, R0, 0x6, RZ, 0xc0, !PT ;  /* 0x0000000600007812 */ /* 0x000fc600078ec0ff */
[----:B------:R-:W-:Y:S02]  /*20e60*/  IMAD.MOV.U32 R6, RZ, RZ, R165 ;  /* 0x000000ffff067224 */ /* 0x000fe400078e00a5 */
[----:B------:R-:W-:Y:S02]  /*20e70*/  IMAD R0, R238, 0x40, R0 ;  /* 0x00000040ee007824 */ /* 0x000fe400078e0200 */
[----:B------:R-:W-:Y:S02]  /*20e80*/  IMAD.MOV.U32 R7, RZ, RZ, R2 ;  /* 0x000000ffff077224 */ /* 0x000fe400078e0002 */
[----:B------:R-:W-:Y:S01]  /*20e90*/  IMAD.IADD R2, R242, 0x1, -R0 ;  /* 0x00000001f2027824 */ /* 0x000fe200078e0a00 */
[----:B------:R-:W-:Y:S06]  /*20ea0*/  HMMA.16816.F32 R28, R12, R4, R28 ;  /* 0x000000040c1c723c */ /* 0x000fec000000181c */
[----:B-1----:R-:W-:Y:S01]  /*20eb0*/  HMMA.16816.F32 R176, R188, R184, R176 ;  /* 0x000000b8bcb0723c */ /* 0x002fe200000018b0 */
[----:B------:R-:W-:-:S05]  /*20ec0*/  IABS R165, R2 ;  /* 0x0000000200a57213 */ /* 0x000fca0000000000 */
[----:B--2---:R-:W-:Y:S01]  /*20ed0*/  HMMA.16816.F32 R168, R12, R180, R168 ;  /* 0x000000b40ca8723c */ /* 0x004fe200000018a8 */
[----:B------:R-:W-:-:S05]  /*20ee0*/  IMAD.IADD R2, R240, 0x1, -R0 ;  /* 0x00000001f0027824 */ /* 0x000fca00078e0a00 */
[----:B------:R-:W-:Y:S01]  /*20ef0*/  HMMA.16816.F32 R32, R12, R182, R32 ;  /* 0x000000b60c20723c */ /* 0x000fe20000001820 */
[----:B------:R-:W-:-:S05]  /*20f00*/  I2FP.F32.S32 R165, R165 ;  /* 0x000000a500a57245 */ /* 0x000fca0000201400 */
[C---:B------:R-:W-:Y:S01]  /*20f10*/  HMMA.16816.F32 R24, R12.reuse, R6, R24 ;  /* 0x000000060c18723c */ /* 0x040fe20000001818 */
[----:B------:R-:W1:Y:S05]  /*20f20*/  LDSM.16.M88.4 R4, [R208+0x6800] ;  /* 0x00680000d004783b */ /* 0x000e6a0000000200 */
[C---:B----4-:R-:W-:Y:S06]  /*20f30*/  HMMA.16816.F32 R20, R12.reuse, R192, R20 ;  /* 0x000000c00c14723c */ /* 0x050fec0000001814 */
[----:B------:R-:W-:Y:S01]  /*20f40*/  HMMA.16816.F32 R16, R12, R194, R16 ;  /* 0x000000c20c10723c */ /* 0x000fe20000001810 */
[----:B------:R-:W-:-:S06]  /*20f50*/  ISETP.GE.AND P1, PT, R0, R246, PT ;  /* 0x000000f60000720c */ /* 0x000fcc0003f26270 */
[----:B------:R-:W-:-:S04]  /*20f60*/  VIADD R13, R0, 0x1 ;  /* 0x00000001000d7836 */ /* 0x000fc80000000000 */
[----:B------:R-:W-:Y:S01]  /*20f70*/  IMAD.IADD R12, R242, 0x1, -R13 ;  /* 0x00000001f20c7824 */ /* 0x000fe200078e0a0d */
[----:B------:R-:W-:Y:S01]  /*20f80*/  IABS R2, R2 ;  /* 0x0000000200027213 */ /* 0x000fe20000000000 */
[----:B------:R-:W-:Y:S01]  /*20f90*/  FFMA.FTZ R165, -R244, R165, R176 ;  /* 0x000000a5f4a57223 */ /* 0x000fe200000101b0 */
[----:B------:R-:W-:Y:S02]  /*20fa0*/  ISETP.GE.OR P1, PT, R0, R241, !P1 ;  /* 0x000000f10000720c */ /* 0x000fe40004f26670 */
[----:B------:R-:W-:Y:S01]  /*20fb0*/  IABS R12, R12 ;  /* 0x0000000c000c7213 */ /* 0x000fe20000000000 */
[----:B------:R-:W-:Y:S01]  /*20fc0*/  HMMA.16816.F32 R172, R188, R186, R172 ;  /* 0x000000babcac723c */ /* 0x000fe200000018ac */
[----:B------:R-:W-:Y:S02]  /*20fd0*/  I2FP.F32.S32 R2, R2 ;  /* 0x0000000200027245 */ /* 0x000fe40000201400 */
[----:B------:R-:W-:Y:S02]  /*20fe0*/  I2FP.F32.S32 R12, R12 ;  /* 0x0000000c000c7245 */ /* 0x000fe40000201400 */
[----:B------:R-:W-:-:S02]  /*20ff0*/  ISETP.GE.AND P6, PT, R13, R246, PT ;  /* 0x000000f60d00720c */ /* 0x000fc40003fc6270 */
[-C--:B------:R-:W-:Y:S02]  /*21000*/  ISETP.GE.AND P2, PT, R13, R245.reuse, PT ;  /* 0x000000f50d00720c */ /* 0x080fe40003f46270 */
[----:B------:R-:W-:Y:S02]  /*21010*/  FSEL R165, R165, -INF , !P1 ;  /* 0xff800000a5a57808 */ /* 0x000fe40004800000 */
[----:B------:R-:W-:Y:S01]  /*21020*/  ISETP.GE.AND P1, PT, R0, R245, PT ;  /* 0x000000f50000720c */ /* 0x000fe20003f26270 */
[C---:B------:R-:W-:Y:S01]  /*21030*/  FFMA.FTZ R2, -R244.reuse, R2, R178 ;  /* 0x00000002f4027223 */ /* 0x040fe200000101b2 */
[C---:B------:R-:W-:Y:S01]  /*21040*/  ISETP.GE.OR P6, PT, R13.reuse, R241, !P6 ;  /* 0x000000f10d00720c */ /* 0x040fe200077c6670 */
[----:B------:R-:W-:Y:S01]  /*21050*/  FFMA.FTZ R177, -R244, R12, R177 ;  /* 0x0000000cf4b17223 */ /* 0x000fe200000101b1 */
[-C--:B------:R-:W-:Y:S01]  /*21060*/  ISETP.GE.OR P2, PT, R13, R243.reuse, !P2 ;  /* 0x000000f30d00720c */ /* 0x080fe20005746670 */
[----:B------:R-:W-:Y:S01]  /*21070*/  IMAD.IADD R13, R240, 0x1, -R13 ;  /* 0x00000001f00d7824 */ /* 0x000fe200078e0a0d */
[C---:B------:R-:W-:Y:S01]  /*21080*/  ISETP.GE.OR P1, PT, R0.reuse, R243, !P1 ;  /* 0x000000f30000720c */ /* 0x040fe20004f26670 */
[----:B------:R-:W-:Y:S01]  /*21090*/  VIADD R12, R0, 0x8 ;  /* 0x00000008000c7836 */ /* 0x000fe20000000000 */
[----:B------:R-:W-:-:S02]  /*210a0*/  FSEL R184, R177, -INF , !P6 ;  /* 0xff800000b1b87808 */ /* 0x000fc40007000000 */
[----:B------:R-:W-:Y:S01]  /*210b0*/  IABS R13, R13 ;  /* 0x0000000d000d7213 */ /* 0x000fe20000000000 */
[--C-:B------:R-:W-:Y:S01]  /*210c0*/  IMAD.IADD R15, R242, 0x1, -R12.reuse ;  /* 0x00000001f20f7824 */ /* 0x100fe200078e0a0c */
[----:B------:R-:W-:Y:S02]  /*210d0*/  FSEL R2, R2, -INF , !P1 ;  /* 0xff80000002027808 */ /* 0x000fe40004800000 */
[C---:B------:R-:W-:Y:S02]  /*210e0*/  ISETP.GE.AND P1, PT, R12.reuse, R246, PT ;  /* 0x000000f60c00720c */ /* 0x040fe40003f26270 */
[----:B------:R-:W-:Y:S01]  /*210f0*/  ISETP.GE.AND P6, PT, R12, R245, PT ;  /* 0x000000f50c00720c */ /* 0x000fe20003fc6270 */
[----:B------:R-:W-:Y:S01]  /*21100*/  IMAD.IADD R14, R240, 0x1, -R12 ;  /* 0x00000001f00e7824 */ /* 0x000fe200078e0a0c */
[----:B------:R-:W-:Y:S02]  /*21110*/  I2FP.F32.S32 R13, R13 ;  /* 0x0000000d000d7245 */ /* 0x000fe40000201400 */
[----:B------:R-:W-:-:S02]  /*21120*/  ISETP.GE.OR P1, PT, R12, R241, !P1 ;  /* 0x000000f10c00720c */ /* 0x000fc40004f26670 */
[----:B------:R-:W-:Y:S01]  /*21130*/  ISETP.GE.OR P6, PT, R12, R243, !P6 ;  /* 0x000000f30c00720c */ /* 0x000fe200077c6670 */
[----:B------:R-:W-:Y:S01]  /*21140*/  VIADD R12, R0, 0x9 ;  /* 0x00000009000c7836 */ /* 0x000fe20000000000 */
[----:B------:R-:W-:Y:S01]  /*21150*/  IABS R15, R15 ;  /* 0x0000000f000f7213 */ /* 0x000fe20000000000 */
[----:B------:R-:W-:Y:S01]  /*21160*/  FFMA.FTZ R179, -R244, R13, R179 ;  /* 0x0000000df4b37223 */ /* 0x000fe200000101b3 */
[----:B------:R-:W-:Y:S01]  /*21170*/  IABS R14, R14 ;  /* 0x0000000e000e7213 */ /* 0x000fe20000000000 */
[----:B------:R-:W-:Y:S01]  /*21180*/  IMAD.IADD R13, R242, 0x1, -R12 ;  /* 0x00000001f20d7824 */ /* 0x000fe200078e0a0c */
[----:B------:R-:W-:Y:S02]  /*21190*/  I2FP.F32.S32 R15, R15 ;  /* 0x0000000f000f7245 */ /* 0x000fe40000201400 */
[----:B------:R-:W-:Y:S02]  /*211a0*/  I2FP.F32.S32 R14, R14 ;  /* 0x0000000e000e7245 */ /* 0x000fe40000201400 */
[----:B------:R-:W-:Y:S01]  /*211b0*/  IABS R13, R13 ;  /* 0x0000000d000d7213 */ /* 0x000fe20000000000 */
[C---:B------:R-:W-:Y:S01]  /*211c0*/  FFMA.FTZ R15, -R244.reuse, R15, R172 ;  /* 0x0000000ff40f7223 */ /* 0x040fe200000101ac */
[----:B-1----:R-:W-:Y:S01]  /*211d0*/  HMMA.16816.F32 R168, R188, R4, R168 ;  /* 0x00000004bca8723c */ /* 0x002fe200000018a8 */
[----:B------:R-:W-:Y:S01]  /*211e0*/  FFMA.FTZ R14, -R244, R14, R174 ;  /* 0x0000000ef40e7223 */ /* 0x000fe200000101ae */
[----:B------:R-:W-:-:S02]  /*211f0*/  I2FP.F32.S32 R13, R13 ;  /* 0x0000000d000d7245 */ /* 0x000fc40000201400 */
[----:B------:R-:W-:-:S03]  /*21200*/  FSEL R172, R179, -INF , !P2 ;  /* 0xff800000b3ac7808 */ /* 0x000fc60005000000 */
[----:B------:R-:W-:Y:S02]  /*21210*/  FSEL R4, R15, -INF , !P1 ;  /* 0xff8000000f047808 */ /* 0x000fe40004800000 */
[----:B------:R-:W-:Y:S01]  /*21220*/  ISETP.GE.AND P2, PT, R12, R246, PT ;  /* 0x000000f60c00720c */ /* 0x000fe20003f46270 */
[----:B------:R-:W-:Y:S01]  /*21230*/  FFMA.FTZ R173, -R244, R13, R173 ;  /* 0x0000000df4ad7223 */ /* 0x000fe200000101ad */
[----:B------:R-:W-:Y:S01]  /*21240*/  FSEL R5, R14, -INF , !P6 ;  /* 0xff8000000e057808 */ /* 0x000fe20007000000 */
[----:B------:R1:W-:Y:S01]  /*21250*/  STL [R1], R4 ;  /* 0x0000000401007387 */ /* 0x0003e20000100800 */
[----:B------:R-:W-:-:S03]  /*21260*/  ISETP.GE.OR P2, PT, R12, R241, !P2 ;  /* 0x000000f10c00720c */ /* 0x000fc60005746670 */
[----:B------:R2:W-:Y:S01]  /*21270*/  STL [R1+0x4], R5 ;  /* 0x0000040501007387 */ /* 0x0005e20000100800 */
[C---:B------:R-:W-:Y:S01]  /*21280*/  ISETP.GE.AND P1, PT, R12.reuse, R245, PT ;  /* 0x000000f50c00720c */ /* 0x040fe20003f26270 */
[----:B------:R-:W-:Y:S03]  /*21290*/  HMMA.16816.F32 R32, R188, R6, R32 ;  /* 0x00000006bc20723c */ /* 0x000fe60000001820 */
[----:B------:R-:W-:Y:S01]  /*212a0*/  ISETP.GE.OR P1, PT, R12, R243, !P1 ;  /* 0x000000f30c00720c */ /* 0x000fe20004f26670 */
[----:B------:R-:W-:Y:S02]  /*212b0*/  IMAD.IADD R12, R240, 0x1, -R12 ;  /* 0x00000001f00c7824 */ /* 0x000fe400078e0a0c */
[----:B-1----:R-:W-:Y:S01]  /*212c0*/  VIADD R4, R0, 0x10 ;  /* 0x0000001000047836 */ /* 0x002fe20000000000 */
[----:B--2---:R-:W-:-:S04]  /*212d0*/  FSEL R5, R173, -INF , !P2 ;  /* 0xff800000ad057808 */ /* 0x004fc80005000000 */
[C---:B------:R-:W-:Y:S02]  /*212e0*/  ISETP.GE.AND P6, PT, R4.reuse, R246, PT ;  /* 0x000000f60400720c */ /* 0x040fe40003fc6270 */
[----:B------:R-:W-:Y:S01]  /*212f0*/  ISETP.GE.AND P2, PT, R4, R245, PT ;  /* 0x000000f50400720c */ /* 0x000fe20003f46270 */
[--C-:B------:R-:W-:Y:S01]  /*21300*/  IMAD.IADD R14, R242, 0x1, -R4.reuse ;  /* 0x00000001f20e7824 */ /* 0x100fe200078e0a04 */
[----:B------:R-:W-:Y:S01]  /*21310*/  STL [R1+0x8], R5 ;  /* 0x0000080501007387 */ /* 0x000fe20000100800 */
[----:B------:R-:W-:Y:S01]  /*21320*/  ISETP.GE.OR P6, PT, R4, R241, !P6 ;  /* 0x000000f10400720c */ /* 0x000fe200077c6670 */
[----:B------:R-:W-:Y:S01]  /*21330*/  IMAD.IADD R13, R240, 0x1, -R4 ;  /* 0x00000001f00d7824 */ /* 0x000fe200078e0a04 */
[----:B------:R-:W-:Y:S02]  /*21340*/  ISETP.GE.OR P2, PT, R4, R243, !P2 ;  /* 0x000000f30400720c */ /* 0x000fe40005746670 */
[----:B------:R-:W1:Y:S01]  /*21350*/  LDSM.16.M88.4 R4, [R208+0x7000] ;  /* 0x00700000d004783b */ /* 0x000e620000000200 */
[----:B------:R-:W-:-:S04]  /*21360*/  IABS R12, R12 ;  /* 0x0000000c000c7213 */ /* 0x000fc80000000000 */
[----:B------:R-:W-:Y:S01]  /*21370*/  I2FP.F32.S32 R15, R12 ;  /* 0x0000000c000f7245 */ /* 0x000fe20000201400 */
[----:B------:R-:W-:Y:S01]  /*21380*/  VIADD R12, R0, 0x11 ;  /* 0x00000011000c7836 */ /* 0x000fe20000000000 */
[----:B------:R-:W-:-:S03]  /*21390*/  IABS R14, R14 ;  /* 0x0000000e000e7213 */ /* 0x000fc60000000000 */
[----:B------:R-:W-:Y:S01]  /*213a0*/  FFMA.FTZ R175, -R244, R15, R175 ;  /* 0x0000000ff4af7223 */ /* 0x000fe200000101af */
[----:B------:R-:W-:Y:S01]  /*213b0*/  IMAD.IADD R15, R242, 0x1, -R12 ;  /* 0x00000001f20f7824 */ /* 0x000fe200078e0a0c */
[----:B------:R-:W-:Y:S02]  /*213c0*/  I2FP.F32.S32 R14, R14 ;  /* 0x0000000e000e7245 */ /* 0x000fe40000201400 */
[----:B------:R-:W-:Y:S02]  /*213d0*/  IABS R13, R13 ;  /* 0x0000000d000d7213 */ /* 0x000fe40000000000 */
[----:B------:R-:W-:Y:S01]  /*213e0*/  IABS R15, R15 ;  /* 0x0000000f000f7213 */ /* 0x000fe20000000000 */
[----:B------:R-:W-:Y:S01]  /*213f0*/  FFMA.FTZ R14, -R244, R14, R168 ;  /* 0x0000000ef40e7223 */ /* 0x000fe200000101a8 */
[----:B------:R-:W-:Y:S02]  /*21400*/  I2FP.F32.S32 R13, R13 ;  /* 0x0000000d000d7245 */ /* 0x000fe40000201400 */
[----:B------:R-:W-:-:S02]  /*21410*/  I2FP.F32.S32 R15, R15 ;  /* 0x0000000f000f7245 */ /* 0x000fc40000201400 */
[----:B------:R-:W-:Y:S01]  /*21420*/  FSEL R183, R14, -INF , !P6 ;  /* 0xff8000000eb77808 */ /* 0x000fe20007000000 */
[----:B------:R-:W-:Y:S01]  /*21430*/  FFMA.FTZ R13, -R244, R13, R170 ;  /* 0x0000000df40d7223 */ /* 0x000fe200000101aa */
[----:B------:R-:W-:Y:S02]  /*21440*/  IMAD.IADD R14, R240, 0x1, -R12 ;  /* 0x00000001f00e7824 */ /* 0x000fe400078e0a0c */
[----:B------:R-:W-:Y:S01]  /*21450*/  FFMA.FTZ R169, -R244, R15, R169 ;  /* 0x0000000ff4a97223 */ /* 0x000fe200000101a9 */
[----:B------:R-:W-:Y:S01]  /*21460*/  VIADD R15, R0, 0x18 ;  /* 0x00000018000f7836 */ /* 0x000fe20000000000 */
[----:B------:R-:W-:Y:S02]  /*21470*/  FSEL R173, R175, -INF , !P1 ;  /* 0xff800000afad7808 */ /* 0x000fe40004800000 */
[----:B------:R-:W-:Y:S01]  /*21480*/  FSEL R185, R13, -INF , !P2 ;  /* 0xff8000000db97808 */ /* 0x000fe20005000000 */
[----:B------:R-:W-:Y:S01]  /*21490*/  IMAD.IADD R168, R242, 0x1, -R15 ;  /* 0x00000001f2a87824 */ /* 0x000fe200078e0a0f */
[----:B------:R-:W-:-:S02]  /*214a0*/  ISETP.GE.AND P1, PT, R12, R246, PT ;  /* 0x000000f60c00720c */ /* 0x000fc40003f26270 */
[C---:B------:R-:W-:Y:S02]  /*214b0*/  ISETP.GE.AND P6, PT, R12.reuse, R245, PT ;  /* 0x000000f50c00720c */ /* 0x040fe40003fc6270 */
[----:B------:R-:W-:Y:S02]  /*214c0*/  IABS R13, R14 ;  /* 0x0000000e000d7213 */ /* 0x000fe40000000000 */
[C---:B------:R-:W-:Y:S02]  /*214d0*/  ISETP.GE.OR P1, PT, R12.reuse, R241, !P1 ;  /* 0x000000f10c00720c */ /* 0x040fe40004f26670 */
[----:B------:R-:W-:Y:S01]  /*214e0*/  ISETP.GE.OR P6, PT, R12, R243, !P6 ;  /* 0x000000f30c00720c */ /* 0x000fe200077c6670 */
[----:B------:R-:W-:Y:S01]  /*214f0*/  IMAD.IADD R12, R240, 0x1, -R15 ;  /* 0x00000001f00c7824 */ /* 0x000fe200078e0a0f */
[----:B------:R-:W-:Y:S01]  /*21500*/  I2FP.F32.S32 R13, R13 ;  /* 0x0000000d000d7245 */ /* 0x000fe20000201400 */
[----:B-1----:R-:W-:Y:S01]  /*21510*/  HMMA.16816.F32 R28, R188, R4, R28 ;  /* 0x00000004bc1c723c */ /* 0x002fe2000000181c */
[----:B------:R-:W-:-:S02]  /*21520*/  IABS R14, R168 ;  /* 0x000000a8000e7213 */ /* 0x000fc40000000000 */
[----:B------:R-:W-:Y:S01]  /*21530*/  FSEL R182, R169, -INF , !P1 ;  /* 0xff800000a9b67808 */ /* 0x000fe20004800000 */
[----:B------:R-:W-:Y:S01]  /*21540*/  FFMA.FTZ R13, -R244, R13, R171 ;  /* 0x0000000df40d7223 */ /* 0x000fe200000101ab */
[C---:B------:R-:W-:Y:S02]  /*21550*/  ISETP.GE.AND P2, PT, R15.reuse, R246, PT ;  /* 0x000000f60f00720c */ /* 0x040fe40003f46270 */
[C---:B------:R-:W-:Y:S01]  /*21560*/  ISETP.GE.AND P1, PT, R15.reuse, R245, PT ;  /* 0x000000f50f00720c */ /* 0x040fe20003f26270 */
[C---:B------:R-:W-:Y:S01]  /*21570*/  VIADD R4, R0.reuse, 0x19 ;  /* 0x0000001900047836 */ /* 0x040fe20000000000 */
[----:B------:R-:W-:Y:S01]  /*21580*/  I2FP.F32.S32 R14, R14 ;  /* 0x0000000e000e7245 */ /* 0x000fe20000201400 */
[----:B------:R-:W-:Y:S01]  /*21590*/  VIADD R5, R0, 0x20 ;  /* 0x0000002000057836 */ /* 0x000fe20000000000 */
[----:B------:R-:W-:Y:S02]  /*215a0*/  IABS R12, R12 ;  /* 0x0000000c000c7213 */ /* 0x000fe40000000000 */
[C---:B------:R-:W-:Y:S01]  /*215b0*/  ISETP.GE.OR P2, PT, R15.reuse, R241, !P2 ;  /* 0x000000f10f00720c */ /* 0x040fe20005746670 */
[----:B------:R-:W-:Y:S01]  /*215c0*/  FFMA.FTZ R14, -R244, R14, R32 ;  /* 0x0000000ef40e7223 */ /* 0x000fe20000010120 */
[----:B------:R-:W-:Y:S01]  /*215d0*/  ISETP.GE.OR P1, PT, R15, R243, !P1 ;  /* 0x000000f30f00720c */ /* 0x000fe20004f26670 */
[--C-:B------:R-:W-:Y:S01]  /*215e0*/  IMAD.IADD R15, R242, 0x1, -R4.reuse ;  /* 0x00000001f20f7824 */ /* 0x100fe200078e0a04 */
[----:B------:R-:W-:Y:S01]  /*215f0*/  I2FP.F32.S32 R12, R12 ;  /* 0x0000000c000c7245 */ /* 0x000fe20000201400 */
[----:B------:R-:W-:Y:S01]  /*21600*/  IMAD.IADD R32, R240, 0x1, -R4 ;  /* 0x00000001f0207824 */ /* 0x000fe200078e0a04 */
[----:B------:R-:W-:Y:S01]  /*21610*/  FSEL R252, R13, -INF , !P6 ;  /* 0xff8000000dfc7808 */ /* 0x000fe20007000000 */
[----:B------:R-:W-:Y:S01]  /*21620*/  IMAD.IADD R13, R242, 0x1, -R5 ;  /* 0x00000001f20d7824 */ /* 0x000fe200078e0a05 */
[----:B------:R-:W-:Y:S01]  /*21630*/  IABS R15, R15 ;  /* 0x0000000f000f7213 */ /* 0x000fe20000000000 */
[----:B------:R-:W-:Y:S01]  /*21640*/  FFMA.FTZ R34, -R244, R12, R34 ;  /* 0x0000000cf4227223 */ /* 0x000fe20000010122 */
[----:B------:R-:W-:-:S02]  /*21650*/  IABS R12, R32 ;  /* 0x00000020000c7213 */ /* 0x000fc40000000000 */
[----:B------:R-:W-:Y:S02]  /*21660*/  IABS R13, R13 ;  /* 0x0000000d000d7213 */ /* 0x000fe40000000000 */
[----:B------:R-:W-:Y:S02]  /*21670*/  I2FP.F32.S32 R15, R15 ;  /* 0x0000000f000f7245 */ /* 0x000fe40000201400 */
[----:B------:R-:W-:Y:S02]  /*21680*/  FSEL R179, R14, -INF , !P2 ;  /* 0xff8000000eb37808 */ /* 0x000fe40005000000 */
[----:B------:R-:W-:Y:S02]  /*21690*/  I2FP.F32.S32 R12, R12 ;  /* 0x0000000c000c7245 */ /* 0x000fe40000201400 */
[----:B------:R-:W-:Y:S02]  /*216a0*/  I2FP.F32.S32 R13, R13 ;  /* 0x0000000d000d7245 */ /* 0x000fe40000201400 */
[----:B------:R-:W-:-:S02]  /*216b0*/  ISETP.GE.AND P6, PT, R4, R246, PT ;  /* 0x000000f60400720c */ /* 0x000fc40003fc6270 */
[----:B------:R-:W-:Y:S02]  /*216c0*/  ISETP.GE.AND P2, PT, R4, R245, PT ;  /* 0x000000f50400720c */ /* 0x000fe40003f46270 */
[----:B------:R-:W-:Y:S02]  /*216d0*/  FSEL R187, R34, -INF , !P1 ;  /* 0xff80000022bb7808 */ /* 0x000fe40004800000 */
[C---:B------:R-:W-:Y:S01]  /*216e0*/  ISETP.GE.AND P1, PT, R5.reuse, R246, PT ;  /* 0x000000f60500720c */ /* 0x040fe20003f26270 */
[----:B------:R-:W-:Y:S01]  /*216f0*/  FFMA.FTZ R15, -R244, R15, R33 ;  /* 0x0000000ff40f7223 */ /* 0x000fe20000010121 */
[----:B------:R-:W-:Y:S01]  /*21700*/  ISETP.GE.OR P6, PT, R4, R241, !P6 ;  /* 0x000000f10400720c */ /* 0x000fe200077c6670 */
[----:B------:R-:W-:Y:S01]  /*21710*/  FFMA.FTZ R12, -R244, R12, R35 ;  /* 0x0000000cf40c7223 */ /* 0x000fe20000010123 */
[----:B------:R-:W-:Y:S01]  /*21720*/  ISETP.GE.OR P2, PT, R4, R243, !P2 ;  /* 0x000000f30400720c */ /* 0x000fe20005746670 */
[----:B------:R-:W-:Y:S01]  /*21730*/  FFMA.FTZ R192, -R244, R13, R28 ;  /* 0x0000000df4c07223 */ /* 0x000fe2000001011c */
[----:B------:R-:W-:Y:S01]  /*21740*/  VIADD R4, R0, 0x21 ;  /* 0x0000002100047836 */ /* 0x000fe20000000000 */
[----:B------:R-:W-:-:S02]  /*21750*/  ISETP.GE.OR P1, PT, R5, R241, !P1 ;  /* 0x000000f10500720c */ /* 0x000fc40004f26670 */
[----:B------:R-:W-:Y:S02]  /*21760*/  FSEL R186, R15, -INF , !P6 ;  /* 0xff8000000fba7808 */ /* 0x000fe40007000000 */
[CC--:B------:R-:W-:Y:S02]  /*21770*/  ISETP.GE.AND P6, PT, R5.reuse, R245.reuse, PT ;  /* 0x000000f50500720c */ /* 0x0c0fe40003fc6270 */
[----:B------:R-:W-:Y:S01]  /*21780*/  FSEL R28, R12, -INF , !P2 ;  /* 0xff8000000c1c7808 */ /* 0x000fe20005000000 */
[--C-:B------:R-:W-:Y:S01]  /*21790*/  IMAD.IADD R12, R242, 0x1, -R4.reuse ;  /* 0x00000001f20c7824 */ /* 0x100fe200078e0a04 */
[----:B------:R-:W-:Y:S02]  /*217a0*/  FSEL R192, R192, -INF , !P1 ;  /* 0xff800000c0c07808 */ /* 0x000fe40004800000 */
[C---:B------:R-:W-:Y:S02]  /*217b0*/  ISETP.GE.AND P2, PT, R4.reuse, R246, PT ;  /* 0x000000f60400720c */ /* 0x040fe40003f46270 */
[----:B------:R-:W-:Y:S01]  /*217c0*/  ISETP.GE.AND P1, PT, R4, R245, PT ;  /* 0x000000f50400720c */ /* 0x000fe20003f26270 */
[C---:B------:R-:W-:Y:S01]  /*217d0*/  IMAD.IADD R32, R240.reuse, 0x1, -R5 ;  /* 0x00000001f0207824 */ /* 0x040fe200078e0a05 */
[----:B------:R-:W-:Y:S01]  /*217e0*/  ISETP.GE.OR P6, PT, R5, R243, !P6 ;  /* 0x000000f30500720c */ /* 0x000fe200077c6670 */
[----:B------:R-:W-:Y:S01]  /*217f0*/  IMAD.IADD R5, R240, 0x1, -R4 ;  /* 0x00000001f0057824 */ /* 0x000fe200078e0a04 */
[----:B------:R-:W-:-:S02]  /*21800*/  ISETP.GE.OR P2, PT, R4, R241, !P2 ;  /* 0x000000f10400720c */ /* 0x000fc40005746670 */
[----:B------:R-:W-:Y:S02]  /*21810*/  ISETP.GE.OR P1, PT, R4, R243, !P1 ;  /* 0x000000f30400720c */ /* 0x000fe40004f26670 */
[----:B------:R-:W-:Y:S02]  /*21820*/  IABS R4, R12 ;  /* 0x0000000c00047213 */ /* 0x000fe40000000000 */
[----:B------:R-:W1:Y:S01]  /*21830*/  LDSM.16.M88.4 R12, [R208+0x7800] ;  /* 0x00780000d00c783b */ /* 0x000e620000000200 */
[----:B------:R-:W-:Y:S01]  /*21840*/  HMMA.16816.F32 R24, R188, R6, R24 ;  /* 0x00000006bc18723c */ /* 0x000fe20000001818 */
[----:B------:R-:W-:Y:S01]  /*21850*/  I2FP.F32.S32 R4, R4 ;  /* 0x0000000400047245 */ /* 0x000fe20000201400 */
[----:B------:R-:W-:-:S04]  /*21860*/  DEPBAR.LE SB0, 0x0 ;  /* 0x000080000000791a */ /* 0x000fc80000000000 */
[----:B------:R-:W-:Y:S01]  /*21870*/  FFMA.FTZ R29, -R244, R4, R29 ;  /* 0x00000004f41d7223 */ /* 0x000fe2000001011d */
[----:B------:R-:W-:Y:S01]  /*21880*/  IABS R32, R32 ;  /* 0x0000002000207213 */ /* 0x000fe20000000000 */
[----:B------:R-:W-:-:S03]  /*21890*/  VIADD R4, R0, 0x28 ;  /* 0x0000002800047836 */ /* 0x000fc60000000000 */
[----:B------:R-:W-:Y:S01]  /*218a0*/  FSEL R195, R29, -INF , !P2 ;  /* 0xff8000001dc37808 */ /* 0x000fe20005000000 */
[----:B------:R-:W-:Y:S01]  /*218b0*/  IMAD.IADD R29, R242, 0x1, -R4 ;  /* 0x00000001f21d7824 */ /* 0x000fe200078e0a04 */
[----:B------:R-:W-:Y:S01]  /*218c0*/  I2FP.F32.S32 R32, R32 ;  /* 0x0000002000207245 */ /* 0x000fe20000201400 */
[----:B------:R-:W-:Y:S01]  /*218d0*/  VIADD R6, R0, 0x29 ;  /* 0x0000002900067836 */ /* 0x000fe20000000000 */
[----:B------:R-:W-:Y:S02]  /*218e0*/  IABS R5, R5 ;  /* 0x0000000500057213 */ /* 0x000fe40000000000 */
[----:B------:R-:W-:Y:S01]  /*218f0*/  IABS R29, R29 ;  /* 0x0000001d001d7213 */ /* 0x000fe20000000000 */
[----:B------:R-:W-:Y:S01]  /*21900*/  FFMA.FTZ R30, -R244, R32, R30 ;  /* 0x00000020f41e7223 */ /* 0x000fe2000001011e */
[----:B------:R-:W-:Y:S01]  /*21910*/  IMAD.IADD R7, R242, 0x1, -R6 ;  /* 0x00000001f2077824 */ /* 0x000fe200078e0a06 */
[----:B------:R-:W-:Y:S02]  /*21920*/  I2FP.F32.S32 R5, R5 ;  /* 0x0000000500057245 */ /* 0x000fe40000201400 */
[----:B------:R-:W-:-:S02]  /*21930*/  I2FP.F32.S32 R29, R29 ;  /* 0x0000001d001d7245 */ /* 0x000fc40000201400 */
[----:B------:R-:W-:Y:S02]  /*21940*/  FSEL R193, R30, -INF , !P6 ;  /* 0xff8000001ec17808 */ /* 0x000fe40007000000 */
[C---:B------:R-:W-:Y:S02]  /*21950*/  ISETP.GE.AND P6, PT, R4.reuse, R246, PT ;  /* 0x000000f60400720c */ /* 0x040fe40003fc6270 */
[----:B------:R-:W-:Y:S02]  /*21960*/  ISETP.GE.AND P2, PT, R4, R245, PT ;  /* 0x000000f50400720c */ /* 0x000fe40003f46270 */
[----:B------:R-:W-:Y:S01]  /*21970*/  IABS R7, R7 ;  /* 0x0000000700077213 */ /* 0x000fe20000000000 */
[C---:B------:R-:W-:Y:S01]  /*21980*/  FFMA.FTZ R5, -R244.reuse, R5, R31 ;  /* 0x00000005f4057223 */ /* 0x040fe2000001011f */
[----:B------:R-:W-:Y:S01]  /*21990*/  FFMA.FTZ R24, -R244, R29, R24 ;  /* 0x0000001df4187223 */ /* 0x000fe20000010118 */
[C---:B------:R-:W-:Y:S02]  /*219a0*/  ISETP.GE.OR P6, PT, R4.reuse, R241, !P6 ;  /* 0x000000f10400720c */ /* 0x040fe400077c6670 */
[----:B------:R-:W-:Y:S01]  /*219b0*/  ISETP.GE.OR P2, PT, R4, R243, !P2 ;  /* 0x000000f30400720c */ /* 0x000fe20005746670 */
[----:B------:R-:W-:Y:S01]  /*219c0*/  IMAD.IADD R4, R240, 0x1, -R4 ;  /* 0x00000001f0047824 */ /* 0x000fe200078e0a04 */
[----:B------:R-:W-:Y:S01]  /*219d0*/  I2FP.F32.S32 R7, R7 ;  /* 0x0000000700077245 */ /* 0x000fe20000201400 */
[----:B-1----:R-:W-:Y:S01]  /*219e0*/  HMMA.16816.F32 R20, R188, R12, R20 ;  /* 0x0000000cbc14723c */ /* 0x002fe20000001814 */
[----:B------:R-:W-:-:S02]  /*219f0*/  FSEL R249, R5, -INF , !P1 ;  /* 0xff80000005f97808 */ /* 0x000fc40004800000 */
[----:B------:R-:W-:Y:S01]  /*21a00*/  FSEL R251, R24, -INF , !P6 ;  /* 0xff80000018fb7808 */ /* 0x000fe20007000000 */
[----:B------:R-:W-:Y:S01]  /*21a10*/  FFMA.FTZ R25, -R244, R7, R25 ;  /* 0x00000007f4197223 */ /* 0x000fe20000010119 */
[----:B------:R-:W-:Y:S01]  /*21a20*/  ISETP.GE.AND P1, PT, R6, R246, PT ;  /* 0x000000f60600720c */ /* 0x000fe20003f26270 */
[----:B------:R-:W-:Y:S01]  /*21a30*/  VIADD R7, R0, 0x30 ;  /* 0x0000003000077836 */ /* 0x000fe20000000000 */
[----:B------:R-:W-:Y:S02]  /*21a40*/  ISETP.GE.AND P6, PT, R6, R245, PT ;  /* 0x000000f50600720c */ /* 0x000fe40003fc6270 */
[----:B------:R-:W-:Y:S01]  /*21a50*/  IABS R4, R4 ;  /* 0x0000000400047213 */ /* 0x000fe20000000000 */
[----:B------:R-:W-:Y:S01]  /*21a60*/  IMAD.IADD R12, R240, 0x1, -R6 ;  /* 0x00000001f00c7824 */ /* 0x000fe200078e0a06 */
[C---:B------:R-:W-:Y:S02]  /*21a70*/  ISETP.GE.OR P1, PT, R6.reuse, R241, !P1 ;  /* 0x000000f10600720c */ /* 0x040fe40004f26670 */
[----:B------:R-:W-:Y:S01]  /*21a80*/  ISETP.GE.OR P6, PT, R6, R243, !P6 ;  /* 0x000000f30600720c */ /* 0x000fe200077c6670 */
[----:B------:R-:W-:Y:S01]  /*21a90*/  IMAD.IADD R6, R242, 0x1, -R7 ;  /* 0x00000001f2067824 */ /* 0x000fe200078e0a07 */
[----:B------:R-:W-:-:S02]  /*21aa0*/  I2FP.F32.S32 R4, R4 ;  /* 0x0000000400047245 */ /* 0x000fc40000201400 */
[----:B------:R-:W-:Y:S02]  /*21ab0*/  IABS R12, R12 ;  /* 0x0000000c000c7213 */ /* 0x000fe40000000000 */
[----:B------:R-:W-:Y:S01]  /*21ac0*/  IABS R6, R6 ;  /* 0x0000000600067213 */ /* 0x000fe20000000000 */
[----:B------:R-:W-:Y:S01]  /*21ad0*/  FFMA.FTZ R26, -R244, R4, R26 ;  /* 0x00000004f41a7223 */ /* 0x000fe2000001011a */
[----:B------:R-:W-:Y:S02]  /*21ae0*/  I2FP.F32.S32 R12, R12 ;  /* 0x0000000c000c7245 */ /* 0x000fe40000201400 */
[----:B------:R-:W-:Y:S02]  /*21af0*/  I2FP.F32.S32 R6, R6 ;  /* 0x0000000600067245 */ /* 0x000fe40000201400 */
[----:B------:R-:W-:Y:S02]  /*21b00*/  FSEL R194, R26, -INF , !P2 ;  /* 0xff8000001ac27808 */ /* 0x000fe40005000000 */
[----:B------:R-:W-:Y:S01]  /*21b10*/  ISETP.GE.AND P2, PT, R7, R246, PT ;  /* 0x000000f60700720c */ /* 0x000fe20003f46270 */
[----:B------:R-:W-:-:S02]  /*21b20*/  IMAD.IADD R5, R240, 0x1, -R7 ;  /* 0x00000001f0057824 */ /* 0x000fc400078e0a07 */
[C---:B------:R-:W-:Y:S01]  /*21b30*/  FFMA.FTZ R27, -R244.reuse, R12, R27 ;  /* 0x0000000cf41b7223 */ /* 0x040fe2000001011b */
[----:B------:R-:W-:Y:S01]  /*21b40*/  FFMA.FTZ R6, -R244, R6, R20 ;  /* 0x00000006f4067223 */ /* 0x000fe20000010114 */
[----:B------:R-:W-:Y:S01]  /*21b50*/  VIADD R4, R0, 0x31 ;  /* 0x0000003100047836 */ /* 0x000fe20000000000 */
[----:B------:R-:W-:Y:S01]  /*21b60*/  FSEL R250, R25, -INF , !P1 ;  /* 0xff80000019fa7808 */ /* 0x000fe20004800000 */
[----:B------:R-:W-:Y:S01]  /*21b70*/  BAR.SYNC.DEFER_BLOCKING 0x0 ;  /* 0x0000000000007b1d */ /* 0x000fe20000010000 */
[C---:B------:R-:W-:Y:S02]  /*21b80*/  ISETP.GE.OR P2, PT, R7.reuse, R241, !P2 ;  /* 0x000000f10700720c */ /* 0x040fe40005746670 */
[----:B------:R-:W-:Y:S01]  /*21b90*/  ISETP.GE.AND P1, PT, R7, R245, PT ;  /* 0x000000f50700720c */ /* 0x000fe20003f26270 */
[----:B------:R-:W-:Y:S01]  /*21ba0*/  HMMA.16816.F32 R16, R188, R14, R16 ;  /* 0x0000000ebc10723c */ /* 0x000fe20000001810 */
[----:B------:R-:W-:Y:S02]  /*21bb0*/  IABS R5, R5 ;  /* 0x0000000500057213 */ /* 0x000fe40000000000 */
[----:B------:R-:W-:-:S02]  /*21bc0*/  FSEL R178, R6, -INF , !P2 ;  /* 0xff80000006b27808 */ /* 0x000fc40005000000 */
[----:B------:R-:W-:Y:S02]  /*21bd0*/  ISETP.GE.OR P1, PT, R7, R243, !P1 ;  /* 0x000000f30700720c */ /* 0x000fe40004f26670 */
[----:B------:R-:W-:Y:S01]  /*21be0*/  FSEL R190, R27, -INF , !P6 ;  /* 0xff8000001bbe7808 */ /* 0x000fe20007000000 */
[----:B------:R-:W-:Y:S01]  /*21bf0*/  IMAD.IADD R7, R242, 0x1, -R4 ;  /* 0x00000001f2077824 */ /* 0x000fe200078e0a04 */
[C---:B------:R-:W-:Y:S02]  /*21c00*/  ISETP.GE.AND P6, PT, R4.reuse, R246, PT ;  /* 0x000000f60400720c */ /* 0x040fe40003fc6270 */
[C---:B------:R-:W-:Y:S02]  /*21c10*/  ISETP.GE.AND P2, PT, R4.reuse, R245, PT ;  /* 0x000000f50400720c */ /* 0x040fe40003f46270 */
[----:B------:R-:W-:Y:S02]  /*21c20*/  I2FP.F32.S32 R5, R5 ;  /* 0x0000000500057245 */ /* 0x000fe40000201400 */
[----:B------:R-:W-:-:S02]  /*21c30*/  ISETP.GE.OR P6, PT, R4, R241, !P6 ;  /* 0x000000f10400720c */ /* 0x000fc400077c6670 */
[----:B------:R-:W-:Y:S01]  /*21c40*/  ISETP.GE.OR P2, PT, R4, R243, !P2 ;  /* 0x000000f30400720c */ /* 0x000fe20005746670 */
[----:B------:R-:W-:Y:S01]  /*21c50*/  IMAD.IADD R4, R240, 0x1, -R4 ;  /* 0x00000001f0047824 */ /* 0x000fe200078e0a04 */
[----:B------:R-:W-:Y:S01]  /*21c60*/  IABS R7, R7 ;  /* 0x0000000700077213 */ /* 0x000fe20000000000 */
[----:B------:R-:W-:Y:S01]  /*21c70*/  FFMA.FTZ R5, -R244, R5, R22 ;  /* 0x00000005f4057223 */ /* 0x000fe20000010116 */
[----:B------:R-:W-:Y:S02]  /*21c80*/  VIADD R6, R0, 0x38 ;  /* 0x0000003800067836 */ /* 0x000fe40000000000 */
[----:B------:R-:W-:Y:S02]  /*21c90*/  I2FP.F32.S32 R7, R7 ;  /* 0x0000000700077245 */ /* 0x000fe40000201400 */
[----:B------:R-:W-:Y:S02]  /*21ca0*/  IABS R4, R4 ;  /* 0x0000000400047213 */ /* 0x000fe40000000000 */
[----:B------:R-:W-:Y:S01]  /*21cb0*/  FSEL R174, R5, -INF , !P1 ;  /* 0xff80000005ae7808 */ /* 0x000fe20004800000 */
[----:B------:R-:W-:Y:S01]  /*21cc0*/  FFMA.FTZ R21, -R244, R7, R21 ;  /* 0x00000007f4157223 */ /* 0x000fe20000010115 */
[----:B------:R-:W-:Y:S01]  /*21cd0*/  I2FP.F32.S32 R5, R4 ;  /* 0x0000000400057245 */ /* 0x000fe20000201400 */
[----:B------:R-:W-:-:S02]  /*21ce0*/  IMAD.IADD R4, R240, 0x1, -R6 ;  /* 0x00000001f0047824 */ /* 0x000fc400078e0a06 */
[----:B------:R-:W-:-:S03]  /*21cf0*/  IMAD.IADD R7, R242, 0x1, -R6 ;  /* 0x00000001f2077824 */ /* 0x000fc600078e0a06 */
[----:B------:R-:W-:Y:S02]  /*21d00*/  IABS R4, R4 ;  /* 0x0000000400047213 */ /* 0x000fe40000000000 */
[----:B------:R-:W-:Y:S02]  /*21d10*/  IABS R7, R7 ;  /* 0x0000000700077213 */ /* 0x000fe40000000000 */
[----:B------:R-:W-:Y:S02]  /*21d20*/  I2FP.F32.S32 R4, R4 ;  /* 0x0000000400047245 */ /* 0x000fe40000201400 */
[----:B------:R-:W-:Y:S02]  /*21d30*/  FSEL R177, R21, -INF , !P6 ;  /* 0xff80000015b17808 */ /* 0x000fe40007000000 */
[----:B------:R-:W-:Y:S01]  /*21d40*/  I2FP.F32.S32 R7, R7 ;  /* 0x0000000700077245 */ /* 0x000fe20000201400 */
[----:B------:R-:W-:Y:S01]  /*21d50*/  VIADD R0, R0, 0x39 ;  /* 0x0000003900007836 */ /* 0x000fe20000000000 */
[----:B------:R-:W-:-:S02]  /*21d60*/  ISETP.GE.AND P1, PT, R6, R246, PT ;  /* 0x000000f60600720c */ /* 0x000fc40003f26270 */
[----:B------:R-:W-:Y:S01]  /*21d70*/  ISETP.GE.AND P6, PT, R6, R245, PT ;  /* 0x000000f50600720c */ /* 0x000fe20003fc6270 */
[----:B------:R-:W-:Y:S01]  /*21d80*/  FFMA.FTZ R4, -R244, R4, R18 ;  /* 0x00000004f4047223 */ /* 0x000fe20000010112 */
[----:B------:R-:W-:Y:S01]  /*21d90*/  ISETP.GE.OR P1, PT, R6, R241, !P1 ;  /* 0x000000f10600720c */ /* 0x000fe20004f26670 */
[----:B------:R-:W-:Y:S01]  /*21da0*/  FFMA.FTZ R16, -R244, R7, R16 ;  /* 0x00000007f4107223 */ /* 0x000fe20000010110 */
[----:B------:R-:W-:Y:S01]  /*21db0*/  ISETP.GE.OR P6, PT, R6, R243, !P6 ;  /* 0x000000f30600720c */ /* 0x000fe200077c6670 */
[--C-:B------:R-:W-:Y:S02]  /*21dc0*/  IMAD.IADD R6, R242, 0x1, -R0.reuse ;  /* 0x00000001f2067824 */ /* 0x100fe400078e0a00 */
[----:B------:R-:W-:Y:S01]  /*21dd0*/  IMAD.IADD R7, R240, 0x1, -R0 ;  /* 0x00000001f0077824 */ /* 0x000fe200078e0a00 */
[----:B------:R-:W-:Y:S01]  /*21de0*/  FSEL R32, R4, -INF , !P6 ;  /* 0xff80000004207808 */ /* 0x000fe20007000000 */
[----:B------:R-:W-:Y:S01]  /*21df0*/  FFMA.FTZ R5, -R244, R5, R23 ;  /* 0x00000005f4057223 */ /* 0x000fe20000010117 */
[----:B------:R-:W-:-:S02]  /*21e00*/  ISETP.GT.AND P6, PT, R238, R227, PT ;  /* 0x000000e3ee00720c */ /* 0x000fc40003fc4270 */
[----:B------:R-:W-:Y:S02]  /*21e10*/  IABS R6, R6 ;  /* 0x0000000600067213 */ /* 0x000fe40000000000 */
[----:B------:R-:W-:Y:S02]  /*21e20*/  IABS R7, R7 ;  /* 0x0000000700077213 */ /* 0x000fe40000000000 */
[----:B------:R-:W-:Y:S02]  /*21e30*/  I2FP.F32.S32 R6, R6 ;  /* 0x0000000600067245 */ /* 0x000fe40000201400 */
[----:B------:R-:W-:Y:S02]  /*21e40*/  I2FP.F32.S32 R7, R7 ;  /* 0x0000000700077245 */ /* 0x000fe40000201400 */
[----:B------:R-:W-:Y:S02]  /*21e50*/  FSEL R33, R5, -INF , !P2 ;  /* 0xff80000005217808 */ /* 0x000fe40005000000 */
[----:B------:R-:W-:-:S02]  /*21e60*/  FSEL R176, R16, -INF , !P1 ;  /* 0xff80000010b07808 */ /* 0x000fc40004800000 */
[C---:B------:R-:W-:Y:S02]  /*21e70*/  ISETP.GE.AND P2, PT, R0.reuse, R246, PT ;  /* 0x000000f60000720c */ /* 0x040fe40003f46270 */
[----:B------:R-:W-:Y:S01]  /*21e80*/  ISETP.GE.AND P1, PT, R0, R245, PT ;  /* 0x000000f50000720c */ /* 0x000fe20003f26270 */
[C---:B------:R-:W-:Y:S01]  /*21e90*/  FFMA.FTZ R6, -R244.reuse, R6, R17 ;  /* 0x00000006f4067223 */ /* 0x040fe20000010111 */
[----:B------:R-:W-:Y:S01]  /*21ea0*/  FFMA.FTZ R7, -R244, R7, R19 ;  /* 0x00000007f4077223 */ /* 0x000fe20000010113 */
        /* <DEDUP_REMOVED lines=80> */
.L_x_8456:
[----:B------:R-:W-:Y:S02]  /*223b0*/  R2UR UR4, R8 ;  /* 0x00000000080472ca */ /* 0x000fe400000e0000 */
[----:B------:R-:W-:-:S13]  /*223c0*/  R2UR UR5, R9 ;  /* 0x00000000090572ca */ /* 0x000fda00000e0000 */
[----:B------:R-:W2:Y:S02]  /*223d0*/  LD.E R12, desc[UR4][R10.64+0x38] ;  /* 0x000038040a0c7980 */ /* 0x000ea4000c101900 */
[----:B--2---:R-:W-:-:S05]  /*223e0*/  IMAD.U32 R12, R12, -0x40, RZ ;  /* 0xffffffc00c0c7824 */ /* 0x004fca00078e00ff */
[----:B------:R-:W-:Y:S02]  /*223f0*/  SHF.R.S32.HI R7, RZ, 0x1f, R12 ;  /* 0x0000001fff077819 */ /* 0x000fe4000001140c */
.L_x_8457:
[----:B------:R-:W-:Y:S05]  /*22400*/  BSYNC B0 ;  /* 0x0000000000007941 */ /* 0x000fea0003800000 */
.L_x_8455:
        /* <DEDUP_REMOVED lines=10> */
[----:B------:R-:W-:Y:S01]  /*224b0*/  @P4 IMAD.X R0, R7, 0x1, R226, P0 ;  /* 0x0000000107004824 */ /* 0x000fe200000e06e2 */
        /* <DEDUP_REMOVED lines=45> */
[C---:B------:R-:W-:Y:S02]  /*22790*/  @!P2 R2UR UR4, R8.reuse ;  /* 0x000000000804a2ca */ /* 0x040fe400000e0000 */
[C---:B------:R-:W-:Y:S01]  /*227a0*/  @!P2 R2UR UR5, R9.reuse ;  /* 0x000000000905a2ca */ /* 0x040fe200000e0000 */
[----:B------:R1:W-:Y:S01]  /*227b0*/  @!P5 STS.128 [R235+0xa000], RZ ;  /* 0x00a000ffeb00d388 */ /* 0x0003e20000000c00 */
[C---:B------:R-:W-:Y:S02]  /*227c0*/  @P3 R2UR UR17, R9.reuse ;  /* 0x00000000091132ca */ /* 0x040fe400000e0000 */
[----:B------:R-:W-:Y:S02]  /*227d0*/  @!P2 R2UR UR14, R8 ;  /* 0x00000000080ea2ca */ /* 0x000fe400000e0000 */
[----:B------:R-:W-:-:S02]  /*227e0*/  @!P2 R2UR UR15, R9 ;  /* 0x00000000090fa2ca */ /* 0x000fc400000e0000 */
        /* <DEDUP_REMOVED lines=99> */
.L_x_8454:
[----:B------:R-:W-:Y:S05]  /*22e20*/  BSYNC B1 ;  /* 0x0000000000017941 */ /* 0x000fea0003800000 */
.L_x_8453:
[----:B-1----:R-:W2:Y:S04]  /*22e30*/  LDL.LU R14, [R1] ;  /* 0x00000000010e7983 */ /* 0x002ea80000300800 */
[----:B------:R-:W3:Y:S04]  /*22e40*/  LDL.LU R13, [R1+0x8] ;  /* 0x00000800010d7983 */ /* 0x000ee80000300800 */
[----:B------:R-:W4:Y:S01]  /*22e50*/  LDL.LU R12, [R1+0x4] ;  /* 0x00000400010c7983 */ /* 0x000f220000300800 */
[----:B------:R-:W-:Y:S02]  /*22e60*/  R2UR UR4, R8 ;  /* 0x00000000080472ca */ /* 0x000fe400000e0000 */
[----:B------:R-:W-:Y:S01]  /*22e70*/  R2UR UR5, R9 ;  /* 0x00000000090572ca */ /* 0x000fe200000e0000 */
[----:B------:R-:W-:Y:S01]  /*22e80*/  LDSM.16.MT88.4 R16, [R214+0x10000] ;  /* 0x01000000d610783b */ /* 0x000fe20000004200 */
[----:B------:R-:W-:-:S02]  /*22e90*/  MOV R7, R173 ;  /* 0x000000ad00077202 */ /* 0x000fc40000000f00 */
[----:B------:R-:W-:Y:S01]  /*22ea0*/  FMNMX.FTZ R5, R3, R2, !PT ;  /* 0x0000000203057209 */ /* 0x000fe20007810000 */
[----:B------:R-:W-:Y:S01]  /*22eb0*/  LDSM.16.MT88.4 R24, [R212+0x10800] ;  /* 0x01080000d418783b */ /* 0x000fe20000004200 */
[----:B------:R-:W-:-:S07]  /*22ec0*/  MOV R20, R179 ;  /* 0x000000b300147202 */ /* 0x000fce0000000f00 */
[----:B------:R1:W4:Y:S01]  /*22ed0*/  LD.E R173, desc[UR4][R10.64+0xdc] ;  /* 0x0000dc040aad7980 */ /* 0x000322000c101900 */
[----:B------:R-:W-:Y:S02]  /*22ee0*/  FMNMX.FTZ R6, R164, R165, !PT ;  /* 0x000000a5a4067209 */ /* 0x000fe40007810000 */
[----:B------:R-:W-:Y:S02]  /*22ef0*/  FMNMX.FTZ R5, R172, R5, !PT ;  /* 0x00000005ac057209 */ /* 0x000fe40007810000 */
[----:B------:R-:W-:Y:S01]  /*22f00*/  FMNMX.FTZ R6, R184, R6, !PT ;  /* 0x00000006b8067209 */ /* 0x000fe20007810000 */
[----:B-1----:R-:W-:Y:S03]  /*22f10*/  LDSM.16.MT88.4 R8, [R216+0x10000] ;  /* 0x01000000d808783b */ /* 0x002fe60000004200 */
[----:B--2---:R-:W-:-:S04]  /*22f20*/  FMNMX.FTZ R6, R14, R6, !PT ;  /* 0x000000060e067209 */ /* 0x004fc80007810000 */
[----:B---3--:R-:W-:Y:S02]  /*22f30*/  FMNMX.FTZ R6, R13, R6, !PT ;  /* 0x000000060d067209 */ /* 0x008fe40007810000 */
[----:B----4-:R-:W-:Y:S02]  /*22f40*/  FMNMX.FTZ R5, R12, R5, !PT ;  /* 0x000000050c057209 */ /* 0x010fe40007810000 */
        /* <DEDUP_REMOVED lines=33> */
[----:B------:R-:W-:Y:S01]  /*23160*/  FMUL.FTZ R179, R173, R169 ;  /* 0x000000a9adb37220 */ /* 0x000fe20000410000 */
[----:B--2---:R-:W-:Y:S02]  /*23170*/  FMNMX.FTZ R168, R0, R168, !PT ;  /* 0x000000a800a87209 */ /* 0x004fe40007810000 */
[----:B------:R-:W-:Y:S02]  /*23180*/  FSEL R4, R169, RZ, P1 ;  /* 0x000000ffa9047208 */ /* 0x000fe40000800000 */
[----:B------:R-:W-:Y:S01]  /*23190*/  FSETP.NEU.FTZ.AND P0, PT, R168, -INF , PT ;  /* 0xff800000a800780b */ /* 0x000fe20003f1d000 */
[----:B------:R-:W-:Y:S01]  /*231a0*/  FMUL.FTZ R35, R173, R168 ;  /* 0x000000a8ad237220 */ /* 0x000fe20000410000 */
[----:B------:R-:W-:Y:S01]  /*231b0*/  FSEL R179, R179, RZ, P1 ;  /* 0x000000ffb3b37208 */ /* 0x000fe20000800000 */
[----:B------:R-:W-:Y:S01]  /*231c0*/  FADD.FTZ R4, R164, -R4 ;  /* 0x80000004a4047221 */ /* 0x000fe20000010000 */
[----:B------:R-:W-:-:S02]  /*231d0*/  FSEL R5, R168, RZ, P0 ;  /* 0x000000ffa8057208 */ /* 0x000fc40000000000 */
[----:B------:R-:W-:Y:S01]  /*231e0*/  FSEL R35, R35, RZ, P0 ;  /* 0x000000ff23237208 */ /* 0x000fe20000000000 */
[-CC-:B------:R-:W-:Y:S01]  /*231f0*/  FFMA.FTZ R171, R165, R173.reuse, -R179.reuse ;  /* 0x000000ada5ab7223 */ /* 0x180fe200000108b3 */
[-C--:B------:R-:W-:Y:S01]  /*23200*/  FFMA.FTZ R167, R184, R173.reuse, -R179 ;  /* 0x000000adb8a77223 */ /* 0x080fe200000108b3 */
[----:B------:R-:W-:Y:S01]  /*23210*/  FADD.FTZ R3, R3, -R5 ;  /* 0x8000000503037221 */ /* 0x000fe20000010000 */
[-C--:B------:R-:W-:Y:S01]  /*23220*/  FFMA.FTZ R166, R14, R173.reuse, -R179 ;  /* 0x000000ad0ea67223 */ /* 0x080fe200000108b3 */
[-C--:B------:R-:W-:Y:S01]  /*23230*/  FFMA.FTZ R170, R2, R173.reuse, -R35 ;  /* 0x000000ad02aa7223 */ /* 0x080fe20000010823 */
[-C--:B------:R-:W-:Y:S01]  /*23240*/  FFMA.FTZ R165, R13, R173.reuse, -R179 ;  /* 0x000000ad0da57223 */ /* 0x080fe200000108b3 */
[-CC-:B------:R-:W-:Y:S01]  /*23250*/  FFMA.FTZ R2, R172, R173.reuse, -R35.reuse ;  /* 0x000000adac027223 */ /* 0x180fe20000010823 */
[-CC-:B------:R-:W-:Y:S01]  /*23260*/  FFMA.FTZ R0, R12, R173.reuse, -R35.reuse ;  /* 0x000000ad0c007223 */ /* 0x180fe20000010823 */
[----:B------:R-:W-:Y:S01]  /*23270*/  FFMA.FTZ R164, R7, R173, -R35 ;  /* 0x000000ad07a47223 */ /* 0x000fe20000010823 */
[C---:B------:R-:W-:Y:S01]  /*23280*/  FMUL.FTZ R3, R173.reuse, R3 ;  /* 0x00000003ad037220 */ /* 0x040fe20000410000 */
[----:B------:R-:W-:Y:S01]  /*23290*/  FMUL.FTZ R4, R173, R4 ;  /* 0x00000004ad047220 */ /* 0x000fe20000410000 */
[----:B------:R-:W-:Y:S01]  /*232a0*/  MUFU.EX2 R171, R171 ;  /* 0x000000ab00ab7308 */ /* 0x000fe20000000800 */
[----:B------:R-:W1:Y:S01]  /*232b0*/  LDSM.16.MT88.4 R12, [R213+0x10000] ;  /* 0x01000000d50c783b */ /* 0x000e620000004200 */
[-CC-:B------:R-:W-:Y:S01]  /*232c0*/  FFMA.FTZ R184, R183, R173.reuse, -R179.reuse ;  /* 0x000000adb7b87223 */ /* 0x180fe200000108b3 */
[-C--:B------:R-:W-:Y:S01]  /*232d0*/  FFMA.FTZ R183, R182, R173.reuse, -R179 ;  /* 0x000000adb6b77223 */ /* 0x080fe200000108b3 */
[-C--:B------:R-:W-:Y:S01]  /*232e0*/  FFMA.FTZ R188, R187, R173.reuse, -R35 ;  /* 0x000000adbbbc7223 */ /* 0x080fe20000010823 */
[-C--:B------:R-:W-:Y:S01]  /*232f0*/  FFMA.FTZ R182, R20, R173.reuse, -R179 ;  /* 0x000000ad14b67223 */ /* 0x080fe200000108b3 */
[-CC-:B------:R-:W-:Y:S01]  /*23300*/  FFMA.FTZ R189, R252, R173.reuse, -R35.reuse ;  /* 0x000000adfcbd7223 */ /* 0x180fe20000010823 */
[-C--:B------:R-:W-:Y:S01]  /*23310*/  FFMA.FTZ R187, R28, R173.reuse, -R35 ;  /* 0x000000ad1cbb7223 */ /* 0x080fe20000010823 */
[----:B------:R-:W-:Y:S01]  /*23320*/  MUFU.EX2 R167, R167 ;  /* 0x000000a700a77308 */ /* 0x000fe20000000800 */
[----:B------:R-:W-:Y:S01]  /*23330*/  LDSM.16.MT88.4 R28, [R213+0x10800] ;  /* 0x01080000d51c783b */ /* 0x000fe20000004200 */
[-CC-:B------:R-:W-:Y:S01]  /*23340*/  FFMA.FTZ R252, R192, R173.reuse, -R179.reuse ;  /* 0x000000adc0fc7223 */ /* 0x180fe200000108b3 */
[-CC-:B------:R-:W-:Y:S01]  /*23350*/  FFMA.FTZ R195, R195, R173.reuse, -R179.reuse ;  /* 0x000000adc3c37223 */ /* 0x180fe200000108b3 */
[-CC-:B------:R-:W-:Y:S01]  /*23360*/  FFMA.FTZ R191, R251, R173.reuse, -R179.reuse ;  /* 0x000000adfbbf7223 */ /* 0x180fe200000108b3 */
[----:B------:R-:W-:Y:S01]  /*23370*/  LDSM.16.MT88.4 R20, [R216+0x12800] ;  /* 0x01280000d814783b */ /* 0x000fe20000004200 */
[-C--:B------:R-:W-:Y:S01]  /*23380*/  FFMA.FTZ R192, R250, R173.reuse, -R179 ;  /* 0x000000adfac07223 */ /* 0x080fe200000108b3 */
[-CC-:B------:R-:W-:Y:S01]  /*23390*/  FFMA.FTZ R193, R193, R173.reuse, -R35.reuse ;  /* 0x000000adc1c17223 */ /* 0x180fe20000010823 */
[----:B------:R-:W-:Y:S01]  /*233a0*/  MUFU.EX2 R166, R166 ;  /* 0x000000a600a67308 */ /* 0x000fe20000000800 */
[-CC-:B------:R-:W-:Y:S01]  /*233b0*/  FFMA.FTZ R249, R249, R173.reuse, -R35.reuse ;  /* 0x000000adf9f97223 */ /* 0x180fe20000010823 */
[-CC-:B------:R-:W-:Y:S01]  /*233c0*/  FFMA.FTZ R194, R194, R173.reuse, -R35.reuse ;  /* 0x000000adc2c27223 */ /* 0x180fe20000010823 */
[-C--:B------:R-:W-:Y:S01]  /*233d0*/  FFMA.FTZ R190, R190, R173.reuse, -R35 ;  /* 0x000000adbebe7223 */ /* 0x080fe20000010823 */
[-CC-:B------:R-:W-:Y:S01]  /*233e0*/  FFMA.FTZ R178, R178, R173.reuse, -R179.reuse ;  /* 0x000000adb2b27223 */ /* 0x180fe200000108b3 */
[-CC-:B------:R-:W-:Y:S01]  /*233f0*/  FFMA.FTZ R177, R177, R173.reuse, -R179.reuse ;  /* 0x000000adb1b17223 */ /* 0x180fe200000108b3 */
[-CC-:B------:R-:W-:Y:S01]  /*23400*/  FFMA.FTZ R176, R176, R173.reuse, -R179.reuse ;  /* 0x000000adb0b07223 */ /* 0x180fe200000108b3 */
[-C--:B------:R-:W-:Y:S01]  /*23410*/  FFMA.FTZ R175, R175, R173.reuse, -R179 ;  /* 0x000000adafaf7223 */ /* 0x080fe200000108b3 */
[----:B------:R-:W2:Y:S01]  /*23420*/  MUFU.EX2 R165, R165 ;  /* 0x000000a500a57308 */ /* 0x000ea20000000800 */
[-CC-:B------:R-:W-:Y:S01]  /*23430*/  FFMA.FTZ R174, R174, R173.reuse, -R35.reuse ;  /* 0x000000adaeae7223 */ /* 0x180fe20000010823 */
[----:B------:R-:W-:-:S06]  /*23440*/  FFMA.FTZ R250, R32, R173, -R35 ;  /* 0x000000ad20fa7223 */ /* 0x000fcc0000010823 */
[----:B------:R-:W-:Y:S08]  /*23450*/  MUFU.EX2 R170, R170 ;  /* 0x000000aa00aa7308 */ /* 0x000ff00000000800 */
        /* <DEDUP_REMOVED lines=14> */
[-C--:B-----5:R-:W-:Y:S01]  /*23540*/  FMUL.FTZ R36, R36, R172.reuse ;  /* 0x000000ac24247220 */ /* 0x0a0fe20000410000 */
        /* <DEDUP_REMOVED lines=153> */
[----:B------:R-:W-:Y:S01]  /*23ee0*/  MUFU.EX2 R188, R188 ;  /* 0x000000bc00bc7308 */ /* 0x000fe20000000800 */
[----:B------:R-:W-:Y:S01]  /*23ef0*/  FFMA.FTZ R171, R248, R172, R171 ;  /* 0x000000acf8ab7223 */ /* 0x000fe200000100ab */
[----:B------:R-:W-:Y:S01]  /*23f00*/  FFMA.FTZ R3, R247, R3, R170 ;  /* 0x00000003f7037223 */ /* 0x000fe200000100aa */
[----:B-1----:R-:W-:Y:S02]  /*23f10*/  HMMA.16816.F32 R68, R4, R16, R68 ;  /* 0x000000100444723c */ /* 0x002fe40000001844 */
[----:B------:R-:W-:Y:S01]  /*23f20*/  FADD.FTZ R171, R167, R171 ;  /* 0x000000aba7ab7221 */ /* 0x000fe20000010000 */
[----:B------:R-:W-:-:S02]  /*23f30*/  FADD.FTZ R3, R2, R3 ;  /* 0x0000000302037221 */ /* 0x000fc40000010000 */
[----:B------:R-:W1:Y:S01]  /*23f40*/  MUFU.EX2 R187, R187 ;  /* 0x000000bb00bb7308 */ /* 0x000e620000000800 */
[----:B------:R-:W-:Y:S01]  /*23f50*/  HMMA.16816.F32 R72, R4, R18, R72 ;  /* 0x000000120448723c */ /* 0x000fe20000001848 */
[----:B------:R-:W1:Y:S01]  /*23f60*/  LDSM.16.MT88.4 R16, [R213+0x14000] ;  /* 0x01400000d510783b */ /* 0x000e620000004200 */
[----:B------:R-:W-:Y:S01]  /*23f70*/  FADD.FTZ R171, R166, R171 ;  /* 0x000000aba6ab7221 */ /* 0x000fe20000010000 */
[----:B------:R-:W-:-:S03]  /*23f80*/  FADD.FTZ R3, R0, R3 ;  /* 0x0000000300037221 */ /* 0x000fc60000010000 */
[----:B------:R-:W-:Y:S01]  /*23f90*/  FADD.FTZ R171, R165, R171 ;  /* 0x000000aba5ab7221 */ /* 0x000fe20000010000 */
[----:B------:R-:W-:Y:S01]  /*23fa0*/  MUFU.EX2 R252, R252 ;  /* 0x000000fc00fc7308 */ /* 0x000fe20000000800 */
[----:B------:R-:W-:Y:S01]  /*23fb0*/  FADD.FTZ R3, R164, R3 ;  /* 0x00000003a4037221 */ /* 0x000fe20000010000 */
[----:B------:R-:W-:Y:S01]  /*23fc0*/  MOV R164, R169 ;  /* 0x000000a900a47202 */ /* 0x000fe20000000f00 */
[----:B--2---:R-:W-:-:S05]  /*23fd0*/  FADD.FTZ R171, R184, R171 ;  /* 0x000000abb8ab7221 */ /* 0x004fca0000010000 */
[----:B------:R-:W-:Y:S01]  /*23fe0*/  MUFU.EX2 R195, R195 ;  /* 0x000000c300c37308 */ /* 0x000fe20000000800 */
[C---:B---3--:R-:W-:Y:S06]  /*23ff0*/  HMMA.16816.F32 R92, R4.reuse, R8, R92 ;  /* 0x00000008045c723c */ /* 0x048fec000000185c */
[C---:B------:R-:W-:Y:S01]  /*24000*/  HMMA.16816.F32 R96, R4.reuse, R10, R96 ;  /* 0x0000000a0460723c */ /* 0x040fe20000001860 */
[----:B------:R-:W2:Y:S01]  /*24010*/  LDSM.16.MT88.4 R8, [R213+0x16000] ;  /* 0x01600000d508783b */ /* 0x000ea20000004200 */
[----:B------:R-:W-:Y:S04]  /*24020*/  MUFU.EX2 R191, R191 ;  /* 0x000000bf00bf7308 */ /* 0x000fe80000000800 */
[C---:B----4-:R-:W-:Y:S04]  /*24030*/  HMMA.16816.F32 R100, R4.reuse, R12, R100 ;  /* 0x0000000c0464723c */ /* 0x050fe80000001864 */
[----:B------:R-:W-:Y:S02]  /*24040*/  MUFU.EX2 R192, R192 ;  /* 0x000000c000c07308 */ /* 0x000fe40000000800 */
[C---:B------:R-:W-:Y:S01]  /*24050*/  HMMA.16816.F32 R104, R4.reuse, R14, R104 ;  /* 0x0000000e0468723c */ /* 0x040fe20000001868 */
[----:B------:R-:W3:Y:S05]  /*24060*/  LDSM.16.MT88.4 R12, [R212+0x16000] ;  /* 0x01600000d40c783b */ /* 0x000eea0000004200 */
[C---:B-1----:R-:W-:Y:S01]  /*24070*/  HMMA.16816.F32 R84, R4.reuse, R16, R84 ;  /* 0x000000100454723c */ /* 0x042fe20000001854 */
[----:B------:R-:W-:Y:S05]  /*24080*/  MUFU.EX2 R193, R193 ;  /* 0x000000c100c17308 */ /* 0x000fea0000000800 */
[C---:B------:R-:W-:Y:S01]  /*24090*/  HMMA.16816.F32 R88, R4.reuse, R18, R88 ;  /* 0x000000120458723c */ /* 0x040fe20000001858 */
[----:B------:R-:W1:Y:S02]  /*240a0*/  LDSM.16.MT88.4 R16, [R214+0x16000] ;  /* 0x01600000d610783b */ /* 0x000e640000004200 */
[----:B------:R-:W-:Y:S08]  /*240b0*/  MUFU.EX2 R249, R249 ;  /* 0x000000f900f97308 */ /* 0x000ff00000000800 */
[----:B------:R-:W-:Y:S01]  /*240c0*/  MUFU.EX2 R194, R194 ;  /* 0x000000c200c27308 */ /* 0x000fe20000000800 */
[C---:B--2---:R-:W-:Y:S07]  /*240d0*/  HMMA.16816.F32 R116, R4.reuse, R8, R116 ;  /* 0x000000080474723c */ /* 0x044fee0000001874 */
[----:B------:R-:W-:Y:S01]  /*240e0*/  MUFU.EX2 R190, R190 ;  /* 0x000000be00be7308 */ /* 0x000fe20000000800 */
[C---:B------:R-:W-:Y:S01]  /*240f0*/  HMMA.16816.F32 R120, R4.reuse, R10, R120 ;  /* 0x0000000a0478723c */ /* 0x040fe20000001878 */
[----:B------:R-:W-:Y:S06]  /*24100*/  LDSM.16.MT88.4 R8, [R214+0x10800] ;  /* 0x01080000d608783b */ /* 0x000fec0000004200 */
[----:B------:R-:W-:Y:S01]  /*24110*/  MUFU.EX2 R178, R178 ;  /* 0x000000b200b27308 */ /* 0x000fe20000000800 */
[C---:B---3--:R-:W-:Y:S06]  /*24120*/  HMMA.16816.F32 R124, R4.reuse, R12, R124 ;  /* 0x0000000c047c723c */ /* 0x048fec000000187c */
[C---:B------:R-:W-:Y:S01]  /*24130*/  HMMA.16816.F32 R128, R4.reuse, R14, R128 ;  /* 0x0000000e0480723c */ /* 0x040fe20000001880 */
[----:B------:R-:W2:Y:S01]  /*24140*/  LDSM.16.MT88.4 R12, [R213+0x12800] ;  /* 0x01280000d50c783b */ /* 0x000ea20000004200 */
[----:B------:R-:W-:Y:S04]  /*24150*/  MUFU.EX2 R177, R177 ;  /* 0x000000b100b17308 */ /* 0x000fe80000000800 */
[C---:B-1----:R-:W-:Y:S04]  /*24160*/  HMMA.16816.F32 R108, R4.reuse, R16, R108 ;  /* 0x00000010046c723c */ /* 0x042fe8000000186c */
[----:B------:R-:W-:Y:S02]  /*24170*/  MUFU.EX2 R176, R176 ;  /* 0x000000b000b07308 */ /* 0x000fe40000000800 */
[----:B------:R-:W-:Y:S01]  /*24180*/  HMMA.16816.F32 R112, R4, R18, R112 ;  /* 0x000000120470723c */ /* 0x000fe20000001870 */
[-C--:B------:R-:W-:Y:S01]  /*24190*/  FFMA.FTZ R16, R186, R173.reuse, -R179 ;  /* 0x000000adba107223 */ /* 0x080fe200000108b3 */
[-CC-:B------:R-:W-:Y:S01]  /*241a0*/  FFMA.FTZ R186, R185, R173.reuse, -R35.reuse ;  /* 0x000000adb9ba7223 */ /* 0x180fe20000010823 */
[-CC-:B------:R-:W-:Y:S01]  /*241b0*/  FFMA.FTZ R179, R33, R173.reuse, -R35.reuse ;  /* 0x000000ad21b37223 */ /* 0x180fe20000010823 */
[----:B------:R-:W-:-:S02]  /*241c0*/  FFMA.FTZ R173, R34, R173, -R35 ;  /* 0x000000ad22ad7223 */ /* 0x000fc40000010823 */
[----:B------:R1:W3:Y:S01]  /*241d0*/  MUFU.EX2 R185, R16 ;  /* 0x0000001000b97308 */ /* 0x0002e20000000800 */
[----:B------:R-:W-:Y:S01]  /*241e0*/  F2FP.F16.F32.PACK_AB R4, R183, R184 ;  /* 0x000000b8b704723e */ /* 0x000fe200000000ff */
[----:B------:R-:W-:Y:S01]  /*241f0*/  LDSM.16.MT88.4 R32, [R213+0x11800] ;  /* 0x01180000d520783b */ /* 0x000fe20000004200 */
[----:B------:R-:W-:Y:S01]  /*24200*/  F2FP.F16.F32.PACK_AB R7, R187, R188 ;  /* 0x000000bcbb07723e */ /* 0x000fe200000000ff */
[----:B------:R-:W-:-:S04]  /*24210*/  FADD.FTZ R183, R183, R171 ;  /* 0x000000abb7b77221 */ /* 0x000fc80000010000 */
[----:B------:R-:W4:Y:S01]  /*24220*/  MUFU.EX2 R186, R186 ;  /* 0x000000ba00ba7308 */ /* 0x000f220000000800 */
[----:B------:R-:W-:-:S07]  /*24230*/  FADD.FTZ R183, R182, R183 ;  /* 0x000000b7b6b77221 */ /* 0x000fce0000010000 */
[----:B------:R-:W-:Y:S01]  /*24240*/  MUFU.EX2 R175, R175 ;  /* 0x000000af00af7308 */ /* 0x000fe20000000800 */
[----:B-1----:R-:W1:Y:S01]  /*24250*/  LDSM.16.MT88.4 R16, [R216+0x10800] ;  /* 0x01080000d810783b */ /* 0x002e620000004200 */
[C---:B---3--:R-:W-:Y:S01]  /*24260*/  F2FP.F16.F32.PACK_AB R6, R185.reuse, R182 ;  /* 0x000000b6b906723e */ /* 0x048fe200000000ff */
[----:B------:R-:W-:-:S04]  /*24270*/  FADD.FTZ R185, R185, R183 ;  /* 0x000000b7b9b97221 */ /* 0x000fc80000010000 */
[----:B------:R-:W-:Y:S01]  /*24280*/  FADD.FTZ R185, R252, R185 ;  /* 0x000000b9fcb97221 */ /* 0x000fe20000010000 */
[----:B------:R-:W3:Y:S01]  /*24290*/  MUFU.EX2 R174, R174 ;  /* 0x000000ae00ae7308 */ /* 0x000ee20000000800 */
[----:B----4-:R-:W-:Y:S01]  /*242a0*/  F2FP.F16.F32.PACK_AB R5, R189, R186 ;  /* 0x000000babd05723e */ /* 0x010fe200000000ff */
[----:B------:R-:W-:-:S04]  /*242b0*/  FADD.FTZ R3, R186, R3 ;  /* 0x00000003ba037221 */ /* 0x000fc80000010000 */
[----:B------:R-:W-:Y:S01]  /*242c0*/  FADD.FTZ R189, R189, R3 ;  /* 0x00000003bdbd7221 */ /* 0x000fe20000010000 */
[----:B------:R-:W-:Y:S01]  /*242d0*/  MOV R3, R168 ;  /* 0x000000a800037202 */ /* 0x000fe20000000f00 */
[----:B--2---:R-:W-:Y:S01]  /*242e0*/  HMMA.16816.F32 R52, R4, R12, R52 ;  /* 0x0000000c0434723c */ /* 0x004fe20000001834 */
[----:B------:R-:W2:Y:S01]  /*242f0*/  MUFU.EX2 R179, R179 ;  /* 0x000000b300b37308 */ /* 0x000ea20000000800 */
[----:B------:R-:W-:-:S04]  /*24300*/  FADD.FTZ R189, R188, R189 ;  /* 0x000000bdbcbd7221 */ /* 0x000fc80000010000 */
[C---:B------:R-:W-:Y:S01]  /*24310*/  HMMA.16816.F32 R56, R4.reuse, R14, R56 ;  /* 0x0000000e0438723c */ /* 0x040fe20000001838 */
[----:B------:R-:W4:Y:S01]  /*24320*/  LDSM.16.MT88.4 R12, [R216+0x16800] ;  /* 0x01680000d80c783b */ /* 0x000f220000004200 */
[----:B------:R-:W-:Y:S01]  /*24330*/  FADD.FTZ R187, R187, R189 ;  /* 0x000000bdbbbb7221 */ /* 0x000fe20000010000 */
[----:B------:R-:W2:Y:S03]  /*24340*/  MUFU.EX2 R250, R250 ;  /* 0x000000fa00fa7308 */ /* 0x000ea60000000800 */
[----:B------:R-:W-:Y:S01]  /*24350*/  HMMA.16816.F32 R152, R4, R8, R152 ;  /* 0x000000080498723c */ /* 0x000fe20000001898 */
[----:B------:R-:W-:-:S04]  /*24360*/  FADD.FTZ R187, R193, R187 ;  /* 0x000000bbc1bb7221 */ /* 0x000fc80000010000 */
[----:B------:R-:W2:Y:S01]  /*24370*/  MUFU.EX2 R173, R173 ;  /* 0x000000ad00ad7308 */ /* 0x000ea20000000800 */
[C---:B------:R-:W-:Y:S01]  /*24380*/  HMMA.16816.F32 R148, R4.reuse, R10, R148 ;  /* 0x0000000a0494723c */ /* 0x040fe20000001894 */
[----:B------:R-:W3:Y:S05]  /*24390*/  LDSM.16.MT88.4 R8, [R212+0x12800] ;  /* 0x01280000d408783b */ /* 0x000eea0000004200 */
[C---:B------:R-:W-:Y:S06]  /*243a0*/  HMMA.16816.F32 R144, R4.reuse, R28, R144 ;  /* 0x0000001c0490723c */ /* 0x040fec0000001890 */
[C---:B-1----:R-:W-:Y:S06]  /*243b0*/  HMMA.16816.F32 R160, R4.reuse, R16, R160 ;  /* 0x0000001004a0723c */ /* 0x042fec00000018a0 */
[C---:B------:R-:W-:Y:S01]  /*243c0*/  HMMA.16816.F32 R156, R4.reuse, R18, R156 ;  /* 0x00000012049c723c */ /* 0x040fe2000000189c */
[----:B------:R-:W1:Y:S05]  /*243d0*/  LDSM.16.MT88.4 R16, [R214+0x12800] ;  /* 0x01280000d610783b */ /* 0x000e6a0000004200 */
[C---:B------:R-:W-:Y:S01]  /*243e0*/  HMMA.16816.F32 R140, R4.reuse, R30, R140 ;  /* 0x0000001e048c723c */ /* 0x040fe2000000188c */
[----:B------:R-:W-:Y:S05]  /*243f0*/  LDSM.16.MT88.4 R28, [R216+0x14800] ;  /* 0x01480000d81c783b */ /* 0x000fea0000004200 */
[C---:B----4-:R-:W-:Y:S06]  /*24400*/  HMMA.16816.F32 R100, R4.reuse, R12, R100 ;  /* 0x0000000c0464723c */ /* 0x050fec0000001864 */
[C---:B------:R-:W-:Y:S01]  /*24410*/  HMMA.16816.F32 R104, R4.reuse, R14, R104 ;  /* 0x0000000e0468723c */ /* 0x040fe20000001868 */
[----:B------:R-:W4:Y:S05]  /*24420*/  LDSM.16.MT88.4 R12, [R212+0x16800] ;  /* 0x01680000d40c783b */ /* 0x000f2a0000004200 */
[C---:B---3--:R-:W-:Y:S06]  /*24430*/  HMMA.16816.F32 R60, R4.reuse, R8, R60 ;  /* 0x00000008043c723c */ /* 0x048fec000000183c */
[C---:B------:R-:W-:Y:S01]  /*24440*/  HMMA.16816.F32 R64, R4.reuse, R10, R64 ;  /* 0x0000000a0440723c */ /* 0x040fe20000001840 */
[----:B------:R-:W3:Y:S05]  /*24450*/  LDSM.16.MT88.4 R8, [R214+0x16800] ;  /* 0x01680000d608783b */ /* 0x000eea0000004200 */
[C---:B------:R-:W-:Y:S06]  /*24460*/  HMMA.16816.F32 R136, R4.reuse, R24, R136 ;  /* 0x000000180488723c */ /* 0x040fec0000001888 */
[C---:B-1----:R-:W-:Y:S06]  /*24470*/  HMMA.16816.F32 R44, R4.reuse, R16, R44 ;  /* 0x00000010042c723c */ /* 0x042fec000000182c */
[C---:B------:R-:W-:Y:S01]  /*24480*/  HMMA.16816.F32 R48, R4.reuse, R18, R48 ;  /* 0x000000120430723c */ /* 0x040fe20000001830 */
[----:B------:R-:W1:Y:S05]  /*24490*/  LDSM.16.MT88.4 R16, [R212+0x14800] ;  /* 0x01480000d410783b */ /* 0x000e6a0000004200 */
[C---:B------:R-:W-:Y:S01]  /*244a0*/  HMMA.16816.F32 R132, R4.reuse, R26, R132 ;  /* 0x0000001a0484723c */ /* 0x040fe20000001884 */
[----:B------:R-:W2:Y:S05]  /*244b0*/  LDSM.16.MT88.4 R24, [R214+0x14800] ;  /* 0x01480000d618783b */ /* 0x000eaa0000004200 */
[C---:B------:R-:W-:Y:S06]  /*244c0*/  HMMA.16816.F32 R36, R4.reuse, R20, R36 ;  /* 0x000000140424723c */ /* 0x040fec0000001824 */
[C---:B------:R-:W-:Y:S01]  /*244d0*/  HMMA.16816.F32 R40, R4.reuse, R22, R40 ;  /* 0x000000160428723c */ /* 0x040fe20000001828 */
[----:B------:R-:W2:Y:S05]  /*244e0*/  LDSM.16.MT88.4 R20, [R213+0x14800] ;  /* 0x01480000d514783b */ /* 0x000eaa0000004200 */
[C---:B----4-:R-:W-:Y:S06]  /*244f0*/  HMMA.16816.F32 R124, R4.reuse, R12, R124 ;  /* 0x0000000c047c723c */ /* 0x050fec000000187c */
[C---:B------:R-:W-:Y:S01]  /*24500*/  HMMA.16816.F32 R128, R4.reuse, R14, R128 ;  /* 0x0000000e0480723c */ /* 0x040fe20000001880 */
[----:B------:R-:W-:Y:S05]  /*24510*/  LDSM.16.MT88.4 R12, [R216+0x13000] ;  /* 0x01300000d80c783b */ /* 0x000fea0000004200 */
[C---:B---3--:R-:W-:Y:S06]  /*24520*/  HMMA.16816.F32 R108, R4.reuse, R8, R108 ;  /* 0x00000008046c723c */ /* 0x048fec000000186c */
[C---:B-1----:R-:W-:Y:S06]  /*24530*/  HMMA.16816.F32 R92, R4.reuse, R16, R92 ;  /* 0x00000010045c723c */ /* 0x042fec000000185c */
[C---:B------:R-:W-:Y:S01]  /*24540*/  HMMA.16816.F32 R96, R4.reuse, R18, R96 ;  /* 0x000000120460723c */ /* 0x040fe20000001860 */
[----:B------:R-:W1:Y:S05]  /*24550*/  LDSM.16.MT88.4 R16, [R213+0x16800] ;  /* 0x01680000d510783b */ /* 0x000e6a0000004200 */
[C---:B------:R-:W-:Y:S01]  /*24560*/  HMMA.16816.F32 R112, R4.reuse, R10, R112 ;  /* 0x0000000a0470723c */ /* 0x040fe20000001870 */
[----:B------:R-:W3:Y:S05]  /*24570*/  LDSM.16.MT88.4 R8, [R214+0x13000] ;  /* 0x01300000d608783b */ /* 0x000eea0000004200 */
[C---:B------:R-:W-:Y:S06]  /*24580*/  HMMA.16816.F32 R68, R4.reuse, R28, R68 ;  /* 0x0000001c0444723c */ /* 0x040fec0000001844 */
[C---:B------:R-:W-:Y:S01]  /*24590*/  HMMA.16816.F32 R72, R4.reuse, R30, R72 ;  /* 0x0000001e0448723c */ /* 0x040fe20000001848 */
[----:B------:R-:W-:Y:S05]  /*245a0*/  LDSM.16.MT88.4 R28, [R216+0x11000] ;  /* 0x01100000d81c783b */ /* 0x000fea0000004200 */
[C---:B--2---:R-:W-:Y:S06]  /*245b0*/  HMMA.16816.F32 R76, R4.reuse, R24, R76 ;  /* 0x00000018044c723c */ /* 0x044fec000000184c */
[C---:B------:R-:W-:Y:S01]  /*245c0*/  HMMA.16816.F32 R80, R4.reuse, R26, R80 ;  /* 0x0000001a0450723c */ /* 0x040fe20000001850 */
[----:B------:R-:W-:Y:S05]  /*245d0*/  LDSM.16.MT88.4 R24, [R214+0x11000] ;  /* 0x01100000d618783b */ /* 0x000fea0000004200 */
[C---:B------:R-:W-:Y:S06]  /*245e0*/  HMMA.16816.F32 R84, R4.reuse, R20, R84 ;  /* 0x000000140454723c */ /* 0x040fec0000001854 */
[C---:B-1----:R-:W-:Y:S06]  /*245f0*/  HMMA.16816.F32 R116, R4.reuse, R16, R116 ;  /* 0x000000100474723c */ /* 0x042fec0000001874 */
[C---:B------:R-:W-:Y:S01]  /*24600*/  HMMA.16816.F32 R120, R4.reuse, R18, R120 ;  /* 0x000000120478723c */ /* 0x040fe20000001878 */
[----:B------:R-:W1:Y:S05]  /*24610*/  LDSM.16.MT88.4 R16, [R212+0x11000] ;  /* 0x01100000d410783b */ /* 0x000e6a0000004200 */
        /* <DEDUP_REMOVED lines=12> */
[----:B------:R-:W-:Y:S01]  /*246e0*/  HMMA.16816.F32 R36, R4, R12, R36 ;  /* 0x0000000c0424723c */ /* 0x000fe20000001824 */
[----:B------:R-:W-:Y:S01]  /*246f0*/  FADD.FTZ R192, R178, R192 ;  /* 0x000000c0b2c07221 */ /* 0x000fe20000010000 */
[----:B------:R-:W-:-:S03]  /*24700*/  FADD.FTZ R190, R174, R190 ;  /* 0x000000beaebe7221 */ /* 0x000fc60000010000 */
[----:B------:R-:W-:Y:S01]  /*24710*/  FADD.FTZ R192, R177, R192 ;  /* 0x000000c0b1c07221 */ /* 0x000fe20000010000 */
        /* <DEDUP_REMOVED lines=20> */
[C---:B-1----:R-:W-:Y:S06]  /*24860*/  HMMA.16816.F32 R68, R4.reuse, R16, R68 ;  /* 0x000000100444723c */ /* 0x042fec0000001844 */
[C---:B------:R-:W-:Y:S01]  /*24870*/  HMMA.16816.F32 R72, R4.reuse, R18, R72 ;  /* 0x000000120448723c */ /* 0x040fe20000001848 */
[----:B------:R-:W1:Y:S05]  /*24880*/  LDSM.16.MT88.4 R16, [R212+0x15000] ;  /* 0x01500000d410783b */ /* 0x000e6a0000004200 */
[C---:B---3--:R-:W-:Y:S06]  /*24890*/  HMMA.16816.F32 R84, R4.reuse, R8, R84 ;  /* 0x000000080454723c */ /* 0x048fec0000001854 */
[C---:B------:R-:W-:Y:S01]  /*248a0*/  HMMA.16816.F32 R88, R4.reuse, R10, R88 ;  /* 0x0000000a0458723c */ /* 0x040fe20000001858 */
[----:B------:R-:W3:Y:S05]  /*248b0*/  LDSM.16.MT88.4 R8, [R214+0x17000] ;  /* 0x01700000d608783b */ /* 0x000eea0000004200 */
[C---:B------:R-:W-:Y:S01]  /*248c0*/  HMMA.16816.F32 R140, R4.reuse, R22, R140 ;  /* 0x00000016048c723c */ /* 0x040fe2000000188c */
[----:B------:R-:W4:Y:S05]  /*248d0*/  LDSM.16.MT88.4 R20, [R212+0x13000] ;  /* 0x01300000d414783b */ /* 0x000f2a0000004200 */
[C---:B--2---:R-:W-:Y:S06]  /*248e0*/  HMMA.16816.F32 R100, R4.reuse, R12, R100 ;  /* 0x0000000c0464723c */ /* 0x044fec0000001864 */
[C---:B------:R-:W-:Y:S01]  /*248f0*/  HMMA.16816.F32 R104, R4.reuse, R14, R104 ;  /* 0x0000000e0468723c */ /* 0x040fe20000001868 */
[----:B------:R-:W-:Y:S05]  /*24900*/  LDSM.16.MT88.4 R12, [R212+0x17000] ;  /* 0x01700000d40c783b */ /* 0x000fea0000004200 */
[C---:B------:R-:W-:Y:S06]  /*24910*/  HMMA.16816.F32 R160, R4.reuse, R28, R160 ;  /* 0x0000001c04a0723c */ /* 0x040fec00000018a0 */
[C---:B-1----:R-:W-:Y:S06]  /*24920*/  HMMA.16816.F32 R92, R4.reuse, R16, R92 ;  /* 0x00000010045c723c */ /* 0x042fec000000185c */
[C---:B------:R-:W-:Y:S01]  /*24930*/  HMMA.16816.F32 R96, R4.reuse, R18, R96 ;  /* 0x000000120460723c */ /* 0x040fe20000001860 */
[----:B------:R-:W1:Y:S05]  /*24940*/  LDSM.16.MT88.4 R16, [R213+0x17000] ;  /* 0x01700000d510783b */ /* 0x000e6a0000004200 */
[C---:B---3--:R-:W-:Y:S06]  /*24950*/  HMMA.16816.F32 R108, R4.reuse, R8, R108 ;  /* 0x00000008046c723c */ /* 0x048fec000000186c */
[C---:B------:R-:W-:Y:S01]  /*24960*/  HMMA.16816.F32 R112, R4.reuse, R10, R112 ;  /* 0x0000000a0470723c */ /* 0x040fe20000001870 */
[----:B------:R-:W2:Y:S05]  /*24970*/  LDSM.16.MT88.4 R8, [R216+0x11800] ;  /* 0x01180000d808783b */ /* 0x000eaa0000004200 */
[C---:B------:R-:W-:Y:S01]  /*24980*/  HMMA.16816.F32 R156, R4.reuse, R30, R156 ;  /* 0x0000001e049c723c */ /* 0x040fe2000000189c */
[----:B------:R-:W-:Y:S05]  /*24990*/  LDSM.16.MT88.4 R28, [R212+0x11800] ;  /* 0x01180000d41c783b */ /* 0x000fea0000004200 */
        /* <DEDUP_REMOVED lines=9> */
[C---:B------:R-:W-:Y:S06]  /*24a30*/  HMMA.16816.F32 R124, R4.reuse, R12, R124 ;  /* 0x0000000c047c723c */ /* 0x040fec000000187c */
[----:B------:R-:W-:Y:S01]  /*24a40*/  HMMA.16816.F32 R128, R4, R14, R128 ;  /* 0x0000000e0480723c */ /* 0x000fe20000001880 */
[----:B------:R-:W4:Y:S06]  /*24a50*/  LDSM.16.MT88.4 R12, [R213+0x13800] ;  /* 0x01380000d50c783b */ /* 0x000f2c0000004200 */
[----:B------:R-:W-:-:S02]  /*24a60*/  F2FP.F16.F32.PACK_AB R4, R177, R178 ;  /* 0x000000b2b104723e */ /* 0x000fc400000000ff */
[----:B------:R-:W-:Y:S02]  /*24a70*/  F2FP.F16.F32.PACK_AB R5, R179, R174 ;  /* 0x000000aeb305723e */ /* 0x000fe400000000ff */
[----:B------:R-:W-:Y:S02]  /*24a80*/  F2FP.F16.F32.PACK_AB R6, R175, R176 ;  /* 0x000000b0af06723e */ /* 0x000fe400000000ff */
[----:B------:R-:W-:-:S07]  /*24a90*/  F2FP.F16.F32.PACK_AB R7, R173, R250 ;  /* 0x000000faad07723e */ /* 0x000fce00000000ff */
        /* <DEDUP_REMOVED lines=35> */
[C---:B-1----:R-:W-:Y:S06]  /*24cd0*/  HMMA.16816.F32 R108, R4.reuse, R16, R108 ;  /* 0x00000010046c723c */ /* 0x042fec000000186c */
[C---:B------:R-:W-:Y:S06]  /*24ce0*/  HMMA.16816.F32 R112, R4.reuse, R18, R112 ;  /* 0x000000120470723c */ /* 0x040fec0000001870 */
[C---:B----4-:R-:W-:Y:S06]  /*24cf0*/  HMMA.16816.F32 R116, R4.reuse, R12, R116 ;  /* 0x0000000c0474723c */ /* 0x050fec0000001874 */
[C---:B------:R-:W-:Y:S06]  /*24d00*/  HMMA.16816.F32 R120, R4.reuse, R14, R120 ;  /* 0x0000000e0478723c */ /* 0x040fec0000001878 */
[C---:B--2---:R-:W-:Y:S06]  /*24d10*/  HMMA.16816.F32 R124, R4.reuse, R8, R124 ;  /* 0x00000008047c723c */ /* 0x044fec000000187c */
[----:B------:R-:W-:-:S15]  /*24d20*/  HMMA.16816.F32 R128, R4, R10, R128 ;  /* 0x0000000a0480723c */ /* 0x000fde0000001880 */
[----:B------:R-:W-:-:S09]  /*24d30*/  NOP ;  /* 0x0000000000007918 */ /* 0x000fd20000000000 */
.L_x_8449:
[----:B------:R-:W-:Y:S05]  /*24d40*/  @!P6 BRA `(.L_x_8458) ;  /* 0x0000005800a8e947 */ /* 0x000fea0003800000 */
[----:B------:R-:W-:Y:S02]  /*24d50*/  MOV R2, R3 ;  /* 0x0000000300027202 */ /* 0x000fe40000000f00 */
[----:B------:R-:W-:-:S07]  /*24d60*/  MOV R0, R164 ;  /* 0x000000a400007202 */ /* 0x000fce0000000f00 */
.L_x_8467:
        /* <DEDUP_REMOVED lines=81> */
.L_x_8460:
[----:B-1----:R-:W-:Y:S02]  /*25280*/  R2UR UR4, R166 ;  /* 0x00000000a60472ca */ /* 0x002fe400000e0000 */
[----:B------:R-:W-:Y:S11]  /*25290*/  R2UR UR5, R167 ;  /* 0x00000000a70572ca */ /* 0x000ff600000e0000 */
[----:B------:R-:W-:Y:S02]  /*252a0*/  @!UPT UIADD3 URZ, URZ, URZ, URZ ;  /* 0x0000003f3f3ff290 */ /* 0x000fe4000fffe03f */
[----:B--2---:R-:W2:Y:S02]  /*252b0*/  LD.E R10, desc[UR4][R164.64+0x40] ;  /* 0x00004004a40a7980 */ /* 0x004ea4000c101900 */
[----:B--2---:R-:W-:Y:S05]  /*252c0*/  IMAD.U32 R10, R10, -0x40, RZ ;  /* 0xffffffc00a0a7824 */ /* 0x004fea00078e00ff */
[----:B------:R-:W-:Y:S02]  /*252d0*/  SHF.R.S32.HI R4, RZ, 0x1f, R10 ;  /* 0x0000001fff047819 */ /* 0x000fe4000001140a */
.L_x_8461:
[----:B------:R-:W-:Y:S05]  /*252e0*/  BSYNC B0 ;  /* 0x0000000000007941 */ /* 0x000fea0003800000 */
.L_x_8459:
        /* <DEDUP_REMOVED lines=150> */
[----:B------:R-:W-:Y:S03]  /*25c50*/  LDSM.16.M88.4 R192, [R215+0x8000] ;  /* 0x00800000d7c0783b */ /* 0x000fe60000000200 */
[C---:B------:R-:W-:Y:S06]  /*25c60*/  HMMA.16816.F32 R8, R32.reuse, R10, RZ ;  /* 0x0000000a2008723c */ /* 0x040fec00000018ff */
[C---:B--2---:R-:W-:Y:S06]  /*25c70*/  HMMA.16816.F32 R12, R32.reuse, R16, RZ ;  /* 0x00000010200c723c */ /* 0x044fec00000018ff */
[C---:B------:R-:W-:Y:S06]  /*25c80*/  HMMA.16816.F32 R16, R32.reuse, R18, RZ ;  /* 0x000000122010723c */ /* 0x040fec00000018ff */
[C---:B----4-:R-:W-:Y:S06]  /*25c90*/  HMMA.16816.F32 R20, R32.reuse, R24, RZ ;  /* 0x000000182014723c */ /* 0x050fec00000018ff */
[C---:B------:R-:W-:Y:S06]  /*25ca0*/  HMMA.16816.F32 R24, R32.reuse, R26, RZ ;  /* 0x0000001a2018723c */ /* 0x040fec00000018ff */
[C---:B-----5:R-:W-:Y:S06]  /*25cb0*/  HMMA.16816.F32 R28, R32.reuse, R168, RZ ;  /* 0x000000a8201c723c */ /* 0x060fec00000018ff */
[----:B------:R-:W-:Y:S01]  /*25cc0*/  HMMA.16816.F32 R32, R32, R170, RZ ;  /* 0x000000aa2020723c */ /* 0x000fe200000018ff */
[----:B------:R-:W1:Y:S05]  /*25cd0*/  LDSM.16.M88.4 R168, [R218] ;  /* 0x00000000daa8783b */ /* 0x000e6a0000000200 */
[C---:B---3--:R-:W-:Y:S06]  /*25ce0*/  HMMA.16816.F32 R4, R172.reuse, R176, R4 ;  /* 0x000000b0ac04723c */ /* 0x048fec0000001804 */
[C---:B------:R-:W-:Y:S01]  /*25cf0*/  HMMA.16816.F32 R8, R172.reuse, R178, R8 ;  /* 0x000000b2ac08723c */ /* 0x040fe20000001808 */
[----:B------:R-:W2:Y:S05]  /*25d00*/  LDSM.16.M88.4 R176, [R215+0x8800] ;  /* 0x00880000d7b0783b */ /* 0x000eaa0000000200 */
[C---:B------:R-:W-:Y:S06]  /*25d10*/  HMMA.16816.F32 R12, R172.reuse, R180, R12 ;  /* 0x000000b4ac0c723c */ /* 0x040fec000000180c */
[C---:B------:R-:W-:Y:S01]  /*25d20*/  HMMA.16816.F32 R16, R172.reuse, R182, R16 ;  /* 0x000000b6ac10723c */ /* 0x040fe20000001810 */
[----:B------:R-:W-:Y:S05]  /*25d30*/  LDSM.16.M88.4 R180, [R215+0x9800] ;  /* 0x00980000d7b4783b */ /* 0x000fea0000000200 */
[C---:B------:R-:W-:Y:S06]  /*25d40*/  HMMA.16816.F32 R20, R172.reuse, R184, R20 ;  /* 0x000000b8ac14723c */ /* 0x040fec0000001814 */
[C---:B------:R-:W-:Y:S01]  /*25d50*/  HMMA.16816.F32 R24, R172.reuse, R186, R24 ;  /* 0x000000baac18723c */ /* 0x040fe20000001818 */
[----:B------:R-:W-:Y:S05]  /*25d60*/  LDSM.16.M88.4 R184, [R217] ;  /* 0x00000000d9b8783b */ /* 0x000fea0000000200 */
[C---:B------:R-:W-:Y:S06]  /*25d70*/  HMMA.16816.F32 R28, R172.reuse, R188, R28 ;  /* 0x000000bcac1c723c */ /* 0x040fec000000181c */
[----:B------:R-:W-:Y:S01]  /*25d80*/  HMMA.16816.F32 R32, R172, R190, R32 ;  /* 0x000000beac20723c */ /* 0x000fe20000001820 */
[----:B------:R-:W3:Y:S04]  /*25d90*/  LDSM.16.M88.4 R172, [R215+0x9000] ;  /* 0x00900000d7ac783b */ /* 0x000ee80000000200 */
[----:B------:R-:W4:Y:S01]  /*25da0*/  LDSM.16.M88.4 R188, [R208] ;  /* 0x00000000d0bc783b */ /* 0x000f220000000200 */
        /* <DEDUP_REMOVED lines=11> */
[----:B------:R-:W3:Y:S04]  /*25e60*/  LDSM.16.M88.4 R168, [R208+0x1800] ;  /* 0x00180000d0a8783b */ /* 0x000ee80000000200 */
        /* <DEDUP_REMOVED lines=13> */
[----:B------:R-:W-:Y:S01]  /*25f40*/  LDSM.16.M88.4 R184, [R206] ;  /* 0x00000000ceb8783b */ /* 0x000fe20000000200 */
[C---:B-----5:R-:W-:Y:S06]  /*25f50*/  HMMA.16816.F32 R4, R172.reuse, R180, R4 ;  /* 0x000000b4ac04723c */ /* 0x060fec0000001804 */
        /* <DEDUP_REMOVED lines=17> */
[----:B------:R-:W5:Y:S05]  /*26070*/  LDSM.16.M88.4 R184, [R215+0xb000] ;  /* 0x00b00000d7b8783b */ /* 0x000f6a0000000200 */
        /* <DEDUP_REMOVED lines=32> */
[----:B------:R-:W5:Y:S01]  /*26280*/  LDSM.16.M88.4 R180, [R203] ;  /* 0x00000000cbb4783b */ /* 0x000f620000000200 */
[C---:B----4-:R-:W-:Y:S06]  /*26290*/  HMMA.16816.F32 R4, R184.reuse, R188, R4 ;  /* 0x000000bcb804723c */ /* 0x050fec0000001804 */
[C---:B------:R-:W-:Y:S01]  /*262a0*/  HMMA.16816.F32 R8, R184.reuse, R190, R8 ;  /* 0x000000beb808723c */ /* 0x040fe20000001808 */
[----:B------:R-:W4:Y:S05]  /*262b0*/  LDSM.16.M88.4 R188, [R202] ;  /* 0x00000000cabc783b */ /* 0x000f2a0000000200 */
        /* <DEDUP_REMOVED lines=10> */
[C---:B-----5:R-:W-:Y:S06]  /*26360*/  HMMA.16816.F32 R4, R172.reuse, R180, R4 ;  /* 0x000000b4ac04723c */ /* 0x060fec0000001804 */
        /* <DEDUP_REMOVED lines=46> */
[----:B------:R-:W-:Y:S05]  /*26650*/  LDSM.16.M88.4 R172, [R218+0x6000] ;  /* 0x00600000daac783b */ /* 0x000fea0000000200 */
[C---:B------:R-:W-:Y:S06]  /*26660*/  HMMA.16816.F32 R28, R168.reuse, R180, R28 ;  /* 0x000000b4a81c723c */ /* 0x040fec000000181c */
[----:B------:R-:W-:Y:S01]  /*26670*/  HMMA.16816.F32 R32, R168, R182, R32 ;  /* 0x000000b6a820723c */ /* 0x000fe20000001820 */
[----:B------:R-:W3:Y:S04]  /*26680*/  LDSM.16.M88.4 R168, [R196] ;  /* 0x00000000c4a8783b */ /* 0x000ee80000000200 */
        /* <DEDUP_REMOVED lines=22> */
[----:B------:R-:W1:Y:S01]  /*267f0*/  LDSM.16.M88.4 R192, [R208+0x7800] ;  /* 0x00780000d0c0783b */ /* 0x000e620000000200 */
[----:B------:R-:W-:Y:S04]  /*26800*/  DEPBAR.LE SB0, 0x0 ;  /* 0x000080000000791a */ /* 0x000fe80000000000 */
[C---:B--2---:R-:W-:Y:S01]  /*26810*/  HMMA.16816.F32 R28, R172.reuse, R176, R28 ;  /* 0x000000b0ac1c723c */ /* 0x044fe2000000181c */
[----:B------:R-:W-:Y:S05]  /*26820*/  BAR.SYNC.DEFER_BLOCKING 0x0 ;  /* 0x0000000000007b1d */ /* 0x000fea0000010000 */
[----:B------:R-:W-:Y:S06]  /*26830*/  HMMA.16816.F32 R32, R172, R178, R32 ;  /* 0x000000b2ac20723c */ /* 0x000fec0000001820 */
[C---:B---3--:R-:W-:Y:S06]  /*26840*/  HMMA.16816.F32 R4, R168.reuse, R180, R4 ;  /* 0x000000b4a804723c */ /* 0x048fec0000001804 */
[C---:B------:R-:W-:Y:S05]  /*26850*/  HMMA.16816.F32 R8, R168.reuse, R182, R8 ;  /* 0x000000b6a808723c */ /* 0x040fea0000001808 */
[----:B------:R-:W-:Y:S01]  /*26860*/  IMAD.MOV.U32 R181, RZ, RZ, R250 ;  /* 0x000000ffffb57224 */ /* 0x000fe200078e00fa */
[C---:B------:R-:W-:Y:S05]  /*26870*/  HMMA.16816.F32 R12, R168.reuse, R184, R12 ;  /* 0x000000b8a80c723c */ /* 0x040fea000000180c */
[----:B------:R-:W-:Y:S01]  /*26880*/  IMAD.MOV.U32 R180, RZ, RZ, R251 ;  /* 0x000000ffffb47224 */ /* 0x000fe200078e00fb */
[C---:B------:R-:W-:Y:S06]  /*26890*/  HMMA.16816.F32 R16, R168.reuse, R186, R16 ;  /* 0x000000baa810723c */ /* 0x040fec0000001810 */
[C---:B----4-:R-:W-:Y:S06]  /*268a0*/  HMMA.16816.F32 R20, R168.reuse, R188, R20 ;  /* 0x000000bca814723c */ /* 0x050fec0000001814 */
[C---:B------:R-:W-:Y:S06]  /*268b0*/  HMMA.16816.F32 R24, R168.reuse, R190, R24 ;  /* 0x000000bea818723c */ /* 0x040fec0000001818 */
[C---:B-1----:R-:W-:Y:S06]  /*268c0*/  HMMA.16816.F32 R28, R168.reuse, R192, R28 ;  /* 0x000000c0a81c723c */ /* 0x042fec000000181c */
        /* <DEDUP_REMOVED lines=80> */
.L_x_8465:
[----:B------:R-:W-:Y:S02]  /*26dd0*/  R2UR UR4, R166 ;  /* 0x00000000a60472ca */ /* 0x000fe400000e0000 */
[----:B------:R-:W-:Y:S11]  /*26de0*/  R2UR UR5, R167 ;  /* 0x00000000a70572ca */ /* 0x000ff600000e0000 */
[----:B------:R-:W-:Y:S02]  /*26df0*/  @!UPT UIADD3 URZ, URZ, URZ, URZ ;  /* 0x0000003f3f3ff290 */ /* 0x000fe4000fffe03f */
[----:B------:R-:W2:Y:S02]  /*26e00*/  LD.E R172, desc[UR4][R164.64+0x38] ;  /* 0x00003804a4ac7980 */ /* 0x000ea4000c101900 */
[----:B--2---:R-:W-:Y:S05]  /*26e10*/  IMAD.U32 R172, R172, -0x40, RZ ;  /* 0xffffffc0acac7824 */ /* 0x004fea00078e00ff */
[----:B------:R-:W-:Y:S02]  /*26e20*/  SHF.R.S32.HI R168, RZ, 0x1f, R172 ;  /* 0x0000001fffa87819 */ /* 0x000fe400000114ac */
.L_x_8466:
[----:B------:R-:W-:Y:S05]  /*26e30*/  BSYNC B0 ;  /* 0x0000000000007941 */ /* 0x000fea0003800000 */
.L_x_8464:
        /* <DEDUP_REMOVED lines=135> */
.L_x_8463:
[----:B------:R-:W-:Y:S05]  /*276b0*/  BSYNC B1 ;  /* 0x0000000000017941 */ /* 0x000fea0003800000 */
.L_x_8462:
[----:B------:R-:W-:Y:S01]  /*276c0*/  R2UR UR4, R166 ;  /* 0x00000000a60472ca */ /* 0x000fe200000e0000 */
[----:B------:R-:W2:Y:S01]  /*276d0*/  S2R R3, SR_TID.X ;  /* 0x0000000000037919 */ /* 0x000ea20000002100 */
[----:B------:R-:W-:Y:S11]  /*276e0*/  R2UR UR5, R167 ;  /* 0x00000000a70572ca */ /* 0x000ff600000e0000 */
[----:B------:R-:W-:Y:S02]  /*276f0*/  @!UPT UIADD3 URZ, URZ, URZ, URZ ;  /* 0x0000003f3f3ff290 */ /* 0x000fe4000fffe03f */
[----:B------:R3:W4:Y:S01]  /*27700*/  LD.E R165, desc[UR4][R164.64+0xdc] ;  /* 0x0000dc04a4a57980 */ /* 0x000722000c101900 */
[----:B--2---:R-:W-:Y:S04]  /*27710*/  SHF.L.U32 R3, R3, 0x1, RZ ;  /* 0x0000000103037819 */ /* 0x004fe800000006ff */
[----:B------:R-:W-:Y:S05]  /*27720*/  LOP3.LUT R3, R3, 0x6, RZ, 0xc0, !PT ;  /* 0x0000000603037812 */ /* 0x000fea00078ec0ff */
[----:B------:R-:W-:Y:S04]  /*27730*/  IMAD R3, R238, 0x40, R3 ;  /* 0x00000040ee037824 */ /* 0x000fe800078e0203 */
[C---:B---3--:R-:W-:Y:S01]  /*27740*/  VIADD R164, R3.reuse, 0x8 ;  /* 0x0000000803a47836 */ /* 0x048fe20000000000 */
[----:B------:R-:W-:Y:S01]  /*27750*/  IADD3 R168, R242, -R3, RZ ;  /* 0x80000003f2a87210 */ /* 0x000fe20007ffe0ff */
[----:B-1----:R-:W-:Y:S01]  /*27760*/  IMAD.IADD R173, R240, 0x1, -R3 ;  /* 0x00000001f0ad7824 */ /* 0x002fe200078e0a03 */
[C---:B------:R-:W-:Y:S01]  /*27770*/  IADD3 R171, R3.reuse, 0x9, RZ ;  /* 0x0000000903ab7810 */ /* 0x040fe20007ffe0ff */
[C---:B------:R-:W-:Y:S01]  /*27780*/  IMAD.IADD R170, R242.reuse, 0x1, -R164 ;  /* 0x00000001f2aa7824 */ /* 0x040fe200078e0aa4 */
[----:B------:R-:W-:Y:S02]  /*27790*/  IABS R168, R168 ;  /* 0x000000a800a87213 */ /* 0x000fe40000000000 */
[C---:B------:R-:W-:Y:S02]  /*277a0*/  IADD3 R169, R242.reuse, -R171, RZ ;  /* 0x800000abf2a97210 */ /* 0x040fe40007ffe0ff */
[----:B------:R-:W-:Y:S01]  /*277b0*/  I2FP.F32.S32 R166, R168 ;  /* 0x000000a800a67245 */ /* 0x000fe20000201400 */
[C---:B------:R-:W-:Y:S01]  /*277c0*/  VIADD R168, R3.reuse, 0x10 ;  /* 0x0000001003a87836 */ /* 0x040fe20000000000 */
[----:B------:R-:W-:Y:S02]  /*277d0*/  IABS R170, R170 ;  /* 0x000000aa00aa7213 */ /* 0x000fe40000000000 */
[----:B------:R-:W-:Y:S01]  /*277e0*/  IABS R169, R169 ;  /* 0x000000a900a97213 */ /* 0x000fe20000000000 */
[----:B------:R-:W-:Y:S02]  /*277f0*/  IMAD.IADD R167, R242, 0x1, -R168 ;  /* 0x00000001f2a77824 */ /* 0x000fe400078e0aa8 */
[----:B------:R-:W-:Y:S01]  /*27800*/  FFMA.FTZ R4, -R244, R166, R4 ;  /* 0x000000a6f4047223 */ /* 0x000fe20000010104 */
[C---:B------:R-:W-:Y:S02]  /*27810*/  IADD3 R166, R3.reuse, 0x1, RZ ;  /* 0x0000000103a67810 */ /* 0x040fe40007ffe0ff */
[----:B------:R-:W-:Y:S02]  /*27820*/  I2FP.F32.S32 R170, R170 ;  /* 0x000000aa00aa7245 */ /* 0x000fe40000201400 */
[----:B------:R-:W-:Y:S02]  /*27830*/  IABS R167, R167 ;  /* 0x000000a700a77213 */ /* 0x000fe40000000000 */
[----:B------:R-:W-:Y:S01]  /*27840*/  IADD3 R172, R242, -R166, RZ ;  /* 0x800000a6f2ac7210 */ /* 0x000fe20007ffe0ff */
[C---:B------:R-:W-:Y:S01]  /*27850*/  FFMA.FTZ R8, -R244.reuse, R170, R8 ;  /* 0x000000aaf4087223 */ /* 0x040fe20000010108 */
[----:B------:R-:W-:Y:S01]  /*27860*/  I2FP.F32.S32 R167, R167 ;  /* 0x000000a700a77245 */ /* 0x000fe20000201400 */
[C---:B------:R-:W-:Y:S01]  /*27870*/  VIADD R170, R3.reuse, 0x18 ;  /* 0x0000001803aa7836 */ /* 0x040fe20000000000 */
[----:B------:R-:W-:Y:S02]  /*27880*/  IABS R173, R173 ;  /* 0x000000ad00ad7213 */ /* 0x000fe40000000000 */
[----:B------:R-:W-:Y:S01]  /*27890*/  I2FP.F32.S32 R169, R169 ;  /* 0x000000a900a97245 */ /* 0x000fe20000201400 */
[----:B------:R-:W-:Y:S01]  /*278a0*/  FFMA.FTZ R12, -R244, R167, R12 ;  /* 0x000000a7f40c7223 */ /* 0x000fe2000001010c */
[C---:B------:R-:W-:Y:S02]  /*278b0*/  ISETP.GE.AND P4, PT, R164.reuse, R246, PT ;  /* 0x000000f6a400720c */ /* 0x040fe40003f86270 */
[----:B------:R-:W-:Y:S01]  /*278c0*/  ISETP.GE.AND P6, PT, R164, R245, PT ;  /* 0x000000f5a400720c */ /* 0x000fe20003fc6270 */
[----:B------:R-:W-:Y:S01]  /*278d0*/  FFMA.FTZ R9, -R244, R169, R9 ;  /* 0x000000a9f4097223 */ /* 0x000fe20000010109 */
[----:B------:R-:W-:Y:S02]  /*278e0*/  IABS R172, R172 ;  /* 0x000000ac00ac7213 */ /* 0x000fe40000000000 */
[----:B------:R-:W-:Y:S02]  /*278f0*/  I2FP.F32.S32 R173, R173 ;  /* 0x000000ad00ad7245 */ /* 0x000fe40000201400 */
[C---:B------:R-:W-:Y:S02]  /*27900*/  ISETP.GE.OR P4, PT, R164.reuse, R241, !P4 ;  /* 0x000000f1a400720c */ /* 0x040fe40006786670 */
[----:B------:R-:W-:Y:S01]  /*27910*/  ISETP.GE.OR P6, PT, R164, R243, !P6 ;  /* 0x000000f3a400720c */ /* 0x000fe200077c6670 */
[----:B------:R-:W-:Y:S01]  /*27920*/  IMAD.IADD R164, R240, 0x1, -R164 ;  /* 0x00000001f0a47824 */ /* 0x000fe200078e0aa4 */
[----:B------:R-:W-:Y:S01]  /*27930*/  IADD3 R167, R242, -R170, RZ ;  /* 0x800000aaf2a77210 */ /* 0x000fe20007ffe0ff */
[----:B------:R-:W-:Y:S01]  /*27940*/  FFMA.FTZ R6, -R244, R173, R6 ;  /* 0x000000adf4067223 */ /* 0x000fe20000010106 */
[C---:B------:R-:W-:Y:S01]  /*27950*/  IADD3 R169, R3.reuse, 0x19, RZ ;  /* 0x0000001903a97810 */ /* 0x040fe20007ffe0ff */
[----:B------:R-:W-:Y:S01]  /*27960*/  IMAD.IADD R173, R240, 0x1, -R166 ;  /* 0x00000001f0ad7824 */ /* 0x000fe200078e0aa6 */
[----:B------:R-:W-:Y:S02]  /*27970*/  I2FP.F32.S32 R172, R172 ;  /* 0x000000ac00ac7245 */ /* 0x000fe40000201400 */
[C---:B------:R-:W-:Y:S02]  /*27980*/  ISETP.GE.AND P2, PT, R166.reuse, R246, PT ;  /* 0x000000f6a600720c */ /* 0x040fe40003f46270 */
[----:B------:R-:W-:Y:S01]  /*27990*/  ISETP.GE.AND P5, PT, R166, R245, PT ;  /* 0x000000f5a600720c */ /* 0x000fe20003fa6270 */
[----:B------:R-:W-:Y:S01]  /*279a0*/  FFMA.FTZ R5, -R244, R172, R5 ;  /* 0x000000acf4057223 */ /* 0x000fe20000010105 */
[----:B------:R-:W-:Y:S02]  /*279b0*/  IABS R167, R167 ;  /* 0x000000a700a77213 */ /* 0x000fe40000000000 */
[C---:B------:R-:W-:Y:S02]  /*279c0*/  ISETP.GE.OR P2, PT, R166.reuse, R241, !P2 ;  /* 0x000000f1a600720c */ /* 0x040fe40005746670 */
[----:B------:R-:W-:Y:S01]  /*279d0*/  ISETP.GE.OR P5, PT, R166, R243, !P5 ;  /* 0x000000f3a600720c */ /* 0x000fe20006fa6670 */
[----:B------:R-:W-:Y:S01]  /*279e0*/  IMAD.IADD R166, R242, 0x1, -R169 ;  /* 0x00000001f2a67824 */ /* 0x000fe200078e0aa9 */
[C---:B------:R-:W-:Y:S02]  /*279f0*/  ISETP.GE.AND P0, PT, R3.reuse, R246, PT ;  /* 0x000000f60300720c */ /* 0x040fe40003f06270 */
[----:B------:R-:W-:Y:S02]  /*27a00*/  IABS R164, R164 ;  /* 0x000000a400a47213 */ /* 0x000fe40000000000 */
[C---:B------:R-:W-:Y:S02]  /*27a10*/  IADD3 R172, R3.reuse, 0x11, RZ ;  /* 0x0000001103ac7810 */ /* 0x040fe40007ffe0ff */
[C---:B------:R-:W-:Y:S02]  /*27a20*/  ISETP.GE.AND P1, PT, R3.reuse, R245, PT ;  /* 0x000000f50300720c */ /* 0x040fe40003f26270 */
[----:B------:R-:W-:Y:S02]  /*27a30*/  I2FP.F32.S32 R167, R167 ;  /* 0x000000a700a77245 */ /* 0x000fe40000201400 */
[----:B------:R-:W-:Y:S02]  /*27a40*/  IABS R173, R173 ;  /* 0x000000ad00ad7213 */ /* 0x000fe40000000000 */
[C---:B------:R-:W-:Y:S01]  /*27a50*/  ISETP.GE.OR P0, PT, R3.reuse, R241, !P0 ;  /* 0x000000f10300720c */ /* 0x040fe20004706670 */
[----:B------:R-:W-:Y:S01]  /*27a60*/  FFMA.FTZ R16, -R244, R167, R16 ;  /* 0x000000a7f4107223 */ /* 0x000fe20000010110 */
[----:B------:R-:W-:Y:S02]  /*27a70*/  I2FP.F32.S32 R164, R164 ;  /* 0x000000a400a47245 */ /* 0x000fe40000201400 */
[----:B------:R-:W-:Y:S02]  /*27a80*/  IADD3 R174, R242, -R172, RZ ;  /* 0x800000acf2ae7210 */ /* 0x000fe40007ffe0ff */
[C---:B------:R-:W-:Y:S01]  /*27a90*/  ISETP.GE.OR P1, PT, R3.reuse, R243, !P1 ;  /* 0x000000f30300720c */ /* 0x040fe20004f26670 */
[----:B------:R-:W-:Y:S01]  /*27aa0*/  FFMA.FTZ R10, -R244, R164, R10 ;  /* 0x000000a4f40a7223 */ /* 0x000fe2000001010a */
[----:B------:R-:W-:Y:S01]  /*27ab0*/  IABS R166, R166 ;  /* 0x000000a600a67213 */ /* 0x000fe20000000000 */
[----:B------:R-:W-:Y:S01]  /*27ac0*/  VIADD R164, R3, 0x21 ;  /* 0x0000002103a47836 */ /* 0x000fe20000000000 */
[----:B------:R-:W-:Y:S02]  /*27ad0*/  I2FP.F32.S32 R173, R173 ;  /* 0x000000ad00ad7245 */ /* 0x000fe40000201400 */
[----:B------:R-:W-:Y:S01]  /*27ae0*/  FSEL R167, R4, -INF , !P0 ;  /* 0xff80000004a77808 */ /* 0x000fe20004000000 */
[----:B------:R-:W-:Y:S01]  /*27af0*/  IMAD.IADD R4, R240, 0x1, -R172 ;  /* 0x00000001f0047824 */ /* 0x000fe200078e0aac */
[----:B------:R-:W-:Y:S01]  /*27b00*/  FSEL R6, R6, -INF , !P1 ;  /* 0xff80000006067808 */ /* 0x000fe20004800000 */
[C---:B------:R-:W-:Y:S01]  /*27b10*/  FFMA.FTZ R7, -R244.reuse, R173, R7 ;  /* 0x000000adf4077223 */ /* 0x040fe20000010107 */
[----:B------:R-:W-:Y:S02]  /*27b20*/  FSEL R5, R5, -INF , !P2 ;  /* 0xff80000005057808 */ /* 0x000fe40005000000 */
[----:B------:R-:W-:Y:S02]  /*27b30*/  IABS R174, R174 ;  /* 0x000000ae00ae7213 */ /* 0x000fe40000000000 */
[----:B------:R-:W-:Y:S02]  /*27b40*/  I2FP.F32.S32 R166, R166 ;  /* 0x000000a600a67245 */ /* 0x000fe40000201400 */
[C---:B------:R-:W-:Y:S02]  /*27b50*/  ISETP.GE.AND P3, PT, R171.reuse, R246, PT ;  /* 0x000000f6ab00720c */ /* 0x040fe40003f66270 */
[CC--:B------:R-:W-:Y:S01]  /*27b60*/  ISETP.GE.AND P0, PT, R171.reuse, R245.reuse, PT ;  /* 0x000000f5ab00720c */ /* 0x0c0fe20003f06270 */
[----:B------:R-:W-:Y:S01]  /*27b70*/  FFMA.FTZ R17, -R244, R166, R17 ;  /* 0x000000a6f4117223 */ /* 0x000fe20000010111 */
[C---:B------:R-:W-:Y:S02]  /*27b80*/  ISETP.GE.AND P1, PT, R168.reuse, R246, PT ;  /* 0x000000f6a800720c */ /* 0x040fe40003f26270 */
[----:B------:R-:W-:Y:S02]  /*27b90*/  ISETP.GE.AND P2, PT, R168, R245, PT ;  /* 0x000000f5a800720c */ /* 0x000fe40003f46270 */
[----:B------:R-:W-:Y:S02]  /*27ba0*/  I2FP.F32.S32 R174, R174 ;  /* 0x000000ae00ae7245 */ /* 0x000fe40000201400 */
[C---:B------:R-:W-:Y:S02]  /*27bb0*/  ISETP.GE.OR P3, PT, R171.reuse, R241, !P3 ;  /* 0x000000f1ab00720c */ /* 0x040fe40005f66670 */
[----:B------:R-:W-:Y:S01]  /*27bc0*/  ISETP.GE.OR P0, PT, R171, R243, !P0 ;  /* 0x000000f3ab00720c */ /* 0x000fe20004706670 */
[----:B------:R-:W-:Y:S01]  /*27bd0*/  FFMA.FTZ R13, -R244, R174, R13 ;  /* 0x000000aef40d7223 */ /* 0x000fe2000001010d */
[C---:B------:R-:W-:Y:S01]  /*27be0*/  IADD3 R173, R240.reuse, -R171, RZ ;  /* 0x800000abf0ad7210 */ /* 0x040fe20007ffe0ff */
[----:B------:R-:W-:Y:S01]  /*27bf0*/  IMAD.IADD R171, R240, 0x1, -R168 ;  /* 0x00000001f0ab7824 */ /* 0x000fe200078e0aa8 */
[C---:B------:R-:W-:Y:S02]  /*27c00*/  ISETP.GE.OR P1, PT, R168.reuse, R241, !P1 ;  /* 0x000000f1a800720c */ /* 0x040fe40004f26670 */
[----:B------:R-:W-:Y:S02]  /*27c10*/  ISETP.GE.OR P2, PT, R168, R243, !P2 ;  /* 0x000000f3a800720c */ /* 0x000fe40005746670 */
[----:B------:R-:W-:Y:S02]  /*27c20*/  IADD3 R166, R3, 0x20, RZ ;  /* 0x0000002003a67810 */ /* 0x000fe40007ffe0ff */
[----:B------:R-:W-:Y:S02]  /*27c30*/  IADD3 R168, R242, -R164, RZ ;  /* 0x800000a4f2a87210 */ /* 0x000fe40007ffe0ff */
[----:B------:R-:W-:Y:S02]  /*27c40*/  FSEL R8, R8, -INF , !P4 ;  /* 0xff80000008087808 */ /* 0x000fe40006000000 */
[----:B------:R-:W-:Y:S02]  /*27c50*/  FSEL R9, R9, -INF , !P3 ;  /* 0xff80000009097808 */ /* 0x000fe40005800000 */
[C---:B------:R-:W-:Y:S02]  /*27c60*/  ISETP.GE.AND P4, PT, R172.reuse, R246, PT ;  /* 0x000000f6ac00720c */ /* 0x040fe40003f86270 */
[----:B------:R-:W-:Y:S02]  /*27c70*/  ISETP.GE.AND P3, PT, R172, R245, PT ;  /* 0x000000f5ac00720c */ /* 0x000fe40003f66270 */
[----:B------:R-:W-:Y:S02]  /*27c80*/  IADD3 R174, R242, -R166, RZ ;  /* 0x800000a6f2ae7210 */ /* 0x000fe40007ffe0ff */
[----:B------:R-:W-:Y:S02]  /*27c90*/  IABS R168, R168 ;  /* 0x000000a800a87213 */ /* 0x000fe40000000000 */
[C---:B------:R-:W-:Y:S02]  /*27ca0*/  ISETP.GE.OR P4, PT, R172.reuse, R241, !P4 ;  /* 0x000000f1ac00720c */ /* 0x040fe40006786670 */
[----:B------:R-:W-:Y:S02]  /*27cb0*/  ISETP.GE.OR P3, PT, R172, R243, !P3 ;  /* 0x000000f3ac00720c */ /* 0x000fe40005f66670 */
[----:B------:R-:W-:Y:S02]  /*27cc0*/  IABS R172, R174 ;  /* 0x000000ae00ac7213 */ /* 0x000fe40000000000 */
[----:B------:R-:W-:Y:S02]  /*27cd0*/  FSEL R190, R12, -INF , !P1 ;  /* 0xff8000000cbe7808 */ /* 0x000fe40004800000 */
[----:B------:R-:W-:Y:S02]  /*27ce0*/  I2FP.F32.S32 R168, R168 ;  /* 0x000000a800a87245 */ /* 0x000fe40000201400 */
[----:B------:R-:W-:Y:S02]  /*27cf0*/  IABS R171, R171 ;  /* 0x000000ab00ab7213 */ /* 0x000fe40000000000 */
[----:B------:R-:W-:Y:S01]  /*27d00*/  ISETP.GE.AND P1, PT, R170, R246, PT ;  /* 0x000000f6aa00720c */ /* 0x000fe20003f26270 */
[----:B------:R-:W-:Y:S01]  /*27d10*/  FFMA.FTZ R21, -R244, R168, R21 ;  /* 0x000000a8f4157223 */ /* 0x000fe20000010115 */
[----:B------:R-:W-:Y:S01]  /*27d20*/  I2FP.F32.S32 R172, R172 ;  /* 0x000000ac00ac7245 */ /* 0x000fe20000201400 */
[----:B------:R-:W-:Y:S01]  /*27d30*/  VIADD R168, R3, 0x28 ;  /* 0x0000002803a87836 */ /* 0x000fe20000000000 */
[----:B------:R-:W-:Y:S02]  /*27d40*/  I2FP.F32.S32 R171, R171 ;  /* 0x000000ab00ab7245 */ /* 0x000fe40000201400 */
[----:B------:R-:W-:Y:S01]  /*27d50*/  FSEL R10, R10, -INF , !P6 ;  /* 0xff8000000a0a7808 */ /* 0x000fe20007000000 */
[----:B------:R-:W-:Y:S01]  /*27d60*/  FFMA.FTZ R20, -R244, R172, R20 ;  /* 0x000000acf4147223 */ /* 0x000fe20000010114 */
[----:B------:R-:W-:Y:S01]  /*27d70*/  ISETP.GE.OR P1, PT, R170, R241, !P1 ;  /* 0x000000f1aa00720c */ /* 0x000fe20004f26670 */
[----:B------:R-:W-:Y:S01]  /*27d80*/  FFMA.FTZ R14, -R244, R171, R14 ;  /* 0x000000abf40e7223 */ /* 0x000fe2000001010e */
[----:B------:R-:W-:Y:S01]  /*27d90*/  IABS R4, R4 ;  /* 0x0000000400047213 */ /* 0x000fe20000000000 */
[----:B------:R-:W-:Y:S01]  /*27da0*/  IMAD.IADD R171, R242, 0x1, -R168 ;  /* 0x00000001f2ab7824 */ /* 0x000fe200078e0aa8 */
[----:B------:R-:W-:Y:S02]  /*27db0*/  ISETP.GE.AND P6, PT, R166, R246, PT ;  /* 0x000000f6a600720c */ /* 0x000fe40003fc6270 */
[----:B------:R-:W-:Y:S02]  /*27dc0*/  FSEL R191, R13, -INF , !P4 ;  /* 0xff8000000dbf7808 */ /* 0x000fe40006000000 */
[----:B------:R-:W-:Y:S02]  /*27dd0*/  FSEL R7, R7, -INF , !P5 ;  /* 0xff80000007077808 */ /* 0x000fe40006800000 */
[----:B------:R-:W-:Y:S02]  /*27de0*/  FSEL R192, R16, -INF , !P1 ;  /* 0xff80000010c07808 */ /* 0x000fe40004800000 */
[----:B------:R-:W-:Y:S02]  /*27df0*/  I2FP.F32.S32 R4, R4 ;  /* 0x0000000400047245 */ /* 0x000fe40000201400 */
[C---:B------:R-:W-:Y:S02]  /*27e00*/  IADD3 R12, R3.reuse, 0x29, RZ ;  /* 0x00000029030c7810 */ /* 0x040fe40007ffe0ff */
[----:B------:R-:W-:Y:S01]  /*27e10*/  ISETP.GE.OR P6, PT, R166, R241, !P6 ;  /* 0x000000f1a600720c */ /* 0x000fe200077c6670 */
[----:B------:R-:W-:Y:S01]  /*27e20*/  FFMA.FTZ R15, -R244, R4, R15 ;  /* 0x00000004f40f7223 */ /* 0x000fe2000001010f */
[-C--:B------:R-:W-:Y:S01]  /*27e30*/  ISETP.GE.AND P4, PT, R170, R245.reuse, PT ;  /* 0x000000f5aa00720c */ /* 0x080fe20003f86270 */
[----:B------:R-:W-:Y:S01]  /*27e40*/  VIADD R4, R3, 0x30 ;  /* 0x0000003003047836 */ /* 0x000fe20000000000 */
[C---:B------:R-:W-:Y:S02]  /*27e50*/  ISETP.GE.AND P1, PT, R169.reuse, R245, PT ;  /* 0x000000f5a900720c */ /* 0x040fe40003f26270 */
[C---:B------:R-:W-:Y:S02]  /*27e60*/  ISETP.GE.AND P5, PT, R169.reuse, R246, PT ;  /* 0x000000f6a900720c */ /* 0x040fe40003fa6270 */
[----:B------:R-:W-:Y:S02]  /*27e70*/  FSEL R176, R20, -INF , !P6 ;  /* 0xff80000014b07808 */ /* 0x000fe40007000000 */
[-C--:B------:R-:W-:Y:S02]  /*27e80*/  ISETP.GE.OR P4, PT, R170, R243.reuse, !P4 ;  /* 0x000000f3aa00720c */ /* 0x080fe40006786670 */
[C---:B------:R-:W-:Y:S02]  /*27e90*/  ISETP.GE.OR P1, PT, R169.reuse, R243, !P1 ;  /* 0x000000f3a900720c */ /* 0x040fe40004f26670 */
[----:B------:R-:W-:Y:S02]  /*27ea0*/  ISETP.GE.OR P5, PT, R169, R241, !P5 ;  /* 0x000000f1a900720c */ /* 0x000fe40006fa6670 */
[----:B------:R-:W-:Y:S01]  /*27eb0*/  IADD3 R16, R240, -R169, RZ ;  /* 0x800000a9f0107210 */ /* 0x000fe20007ffe0ff */
[----:B------:R-:W-:Y:S01]  /*27ec0*/  IMAD.IADD R169, R242, 0x1, -R12 ;  /* 0x00000001f2a97824 */ /* 0x000fe200078e0a0c */
[----:B------:R-:W-:Y:S02]  /*27ed0*/  IABS R171, R171 ;  /* 0x000000ab00ab7213 */ /* 0x000fe40000000000 */
[C---:B------:R-:W-:Y:S02]  /*27ee0*/  IADD3 R20, R240.reuse, -R164, RZ ;  /* 0x800000a4f0147210 */ /* 0x040fe40007ffe0ff */
[----:B------:R-:W-:Y:S02]  /*27ef0*/  IADD3 R170, R240, -R170, RZ ;  /* 0x800000aaf0aa7210 */ /* 0x000fe40007ffe0ff */
[----:B------:R-:W-:Y:S02]  /*27f00*/  I2FP.F32.S32 R171, R171 ;  /* 0x000000ab00ab7245 */ /* 0x000fe40000201400 */
[----:B------:R-:W-:Y:S02]  /*27f10*/  IABS R20, R20 ;  /* 0x0000001400147213 */ /* 0x000fe40000000000 */
[----:B------:R-:W-:Y:S01]  /*27f20*/  IABS R170, R170 ;  /* 0x000000aa00aa7213 */ /* 0x000fe20000000000 */
[----:B------:R-:W-:Y:S01]  /*27f30*/  FFMA.FTZ R24, -R244, R171, R24 ;  /* 0x000000abf4187223 */ /* 0x000fe20000010118 */
[----:B------:R-:W-:Y:S02]  /*27f40*/  FSEL R194, R14, -INF , !P2 ;  /* 0xff8000000ec27808 */ /* 0x000fe40005000000 */
[----:B------:R-:W-:Y:S02]  /*27f50*/  IADD3 R13, R242, -R4, RZ ;  /* 0x80000004f20d7210 */ /* 0x000fe40007ffe0ff */
[----:B------:R-:W-:Y:S02]  /*27f60*/  IABS R169, R169 ;  /* 0x000000a900a97213 */ /* 0x000fe40000000000 */
[----:B------:R-:W-:Y:S02]  /*27f70*/  ISETP.GE.AND P2, PT, R168, R246, PT ;  /* 0x000000f6a800720c */ /* 0x000fe40003f46270 */
[----:B------:R-:W-:Y:S02]  /*27f80*/  I2FP.F32.S32 R20, R20 ;  /* 0x0000001400147245 */ /* 0x000fe40000201400 */
[----:B------:R-:W-:Y:S02]  /*27f90*/  I2FP.F32.S32 R170, R170 ;  /* 0x000000aa00aa7245 */ /* 0x000fe40000201400 */
[----:B------:R-:W-:Y:S01]  /*27fa0*/  IABS R13, R13 ;  /* 0x0000000d000d7213 */ /* 0x000fe20000000000 */
[C---:B------:R-:W-:Y:S01]  /*27fb0*/  FFMA.FTZ R23, -R244.reuse, R20, R23 ;  /* 0x00000014f4177223 */ /* 0x040fe20000010117 */
[----:B------:R-:W-:Y:S01]  /*27fc0*/  I2FP.F32.S32 R169, R169 ;  /* 0x000000a900a97245 */ /* 0x000fe20000201400 */
[----:B------:R-:W-:Y:S01]  /*27fd0*/  FFMA.FTZ R18, -R244, R170, R18 ;  /* 0x000000aaf4127223 */ /* 0x000fe20000010112 */
[----:B------:R-:W-:Y:S02]  /*27fe0*/  IABS R16, R16 ;  /* 0x0000001000107213 */ /* 0x000fe40000000000 */
[----:B------:R-:W-:Y:S01]  /*27ff0*/  ISETP.GE.OR P2, PT, R168, R241, !P2 ;  /* 0x000000f1a800720c */ /* 0x000fe20005746670 */
[----:B------:R-:W-:Y:S01]  /*28000*/  FFMA.FTZ R25, -R244, R169, R25 ;  /* 0x000000a9f4197223 */ /* 0x000fe20000010119 */
[----:B------:R-:W-:Y:S02]  /*28010*/  FSEL R249, R15, -INF , !P3 ;  /* 0xff8000000ff97808 */ /* 0x000fe40005800000 */
[----:B------:R-:W-:Y:S02]  /*28020*/  IADD3 R14, R240, -R168, RZ ;  /* 0x800000a8f00e7210 */ /* 0x000fe40007ffe0ff */
[----:B------:R-:W-:Y:S02]  /*28030*/  ISETP.GE.AND P3, PT, R12, R246, PT ;  /* 0x000000f60c00720c */ /* 0x000fe40003f66270 */
[----:B------:R-:W-:Y:S02]  /*28040*/  I2FP.F32.S32 R13, R13 ;  /* 0x0000000d000d7245 */ /* 0x000fe40000201400 */
[----:B------:R-:W-:Y:S02]  /*28050*/  I2FP.F32.S32 R16, R16 ;  /* 0x0000001000107245 */ /* 0x000fe40000201400 */
[----:B------:R-:W-:Y:S01]  /*28060*/  FSEL R20, R24, -INF , !P2 ;  /* 0xff80000018147808 */ /* 0x000fe20005000000 */
[----:B------:R-:W-:Y:S01]  /*28070*/  FFMA.FTZ R28, -R244, R13, R28 ;  /* 0x0000000df41c7223 */ /* 0x000fe2000001011c */
[----:B------:R-:W-:Y:S01]  /*28080*/  ISETP.GE.AND P2, PT, R4, R246, PT ;  /* 0x000000f60400720c */ /* 0x000fe20003f46270 */
[----:B------:R-:W-:Y:S01]  /*28090*/  FFMA.FTZ R19, -R244, R16, R19 ;  /* 0x00000010f4137223 */ /* 0x000fe20000010113 */
[----:B------:R-:W-:Y:S01]  /*280a0*/  ISETP.GE.OR P3, PT, R12, R241, !P3 ;  /* 0x000000f10c00720c */ /* 0x000fe20005f66670 */
[----:B------:R-:W-:Y:S01]  /*280b0*/  VIADD R16, R3, 0x31 ;  /* 0x0000003103107836 */ /* 0x000fe20000000000 */
[----:B------:R-:W-:Y:S02]  /*280c0*/  IABS R173, R173 ;  /* 0x000000ad00ad7213 */ /* 0x000fe40000000000 */
[----:B------:R-:W-:Y:S02]  /*280d0*/  IABS R14, R14 ;  /* 0x0000000e000e7213 */ /* 0x000fe40000000000 */
[----:B------:R-:W-:Y:S01]  /*280e0*/  FSEL R195, R18, -INF , !P4 ;  /* 0xff80000012c37808 */ /* 0x000fe20006000000 */
[----:B------:R-:W-:Y:S01]  /*280f0*/  IMAD.MOV.U32 R18, RZ, RZ, R20 ;  /* 0x000000ffff127224 */ /* 0x000fe200078e0014 */
[----:B------:R-:W-:Y:S02]  /*28100*/  FSEL R193, R17, -INF , !P5 ;  /* 0xff80000011c17808 */ /* 0x000fe40006800000 */
[----:B------:R-:W-:Y:S02]  /*28110*/  ISETP.GE.OR P2, PT, R4, R241, !P2 ;  /* 0x000000f10400720c */ /* 0x000fe40005746670 */
[----:B------:R-:W-:Y:S02]  /*28120*/  FSEL R25, R25, -INF , !P3 ;  /* 0xff80000019197808 */ /* 0x000fe40005800000 */
[----:B------:R-:W-:Y:S02]  /*28130*/  I2FP.F32.S32 R173, R173 ;  /* 0x000000ad00ad7245 */ /* 0x000fe40000201400 */
[C---:B------:R-:W-:Y:S01]  /*28140*/  IADD3 R13, R3.reuse, 0x38, RZ ;  /* 0x00000038030d7810 */ /* 0x040fe20007ffe0ff */
[----:B------:R-:W-:Y:S01]  /*28150*/  VIADD R3, R3, 0x39 ;  /* 0x0000003903037836 */ /* 0x000fe20000000000 */
[----:B------:R-:W-:Y:S01]  /*28160*/  I2FP.F32.S32 R14, R14 ;  /* 0x0000000e000e7245 */ /* 0x000fe20000201400 */
[----:B------:R-:W-:Y:S01]  /*28170*/  FFMA.FTZ R11, -R244, R173, R11 ;  /* 0x000000adf40b7223 */ /* 0x000fe2000001010b */
[----:B------:R-:W-:Y:S01]  /*28180*/  ISETP.GE.AND P5, PT, R164, R246, PT ;  /* 0x000000f6a400720c */ /* 0x000fe20003fa6270 */
[----:B------:R-:W-:Y:S01]  /*28190*/  IMAD.IADD R17, R242, 0x1, -R13 ;  /* 0x00000001f2117824 */ /* 0x000fe200078e0a0d */
[-C--:B------:R-:W-:Y:S01]  /*281a0*/  ISETP.GE.AND P4, PT, R12, R245.reuse, PT ;  /* 0x000000f50c00720c */ /* 0x080fe20003f86270 */
[----:B------:R-:W-:Y:S01]  /*281b0*/  FFMA.FTZ R26, -R244, R14, R26 ;  /* 0x0000000ef41a7223 */ /* 0x000fe2000001011a */
[----:B------:R-:W-:Y:S02]  /*281c0*/  ISETP.GE.AND P3, PT, R4, R245, PT ;  /* 0x000000f50400720c */ /* 0x000fe40003f66270 */
[----:B------:R-:W-:Y:S02]  /*281d0*/  FSEL R189, R28, -INF , !P2 ;  /* 0xff8000001cbd7808 */ /* 0x000fe40005000000 */
[----:B------:R-:W-:Y:S02]  /*281e0*/  FSEL R250, R19, -INF , !P1 ;  /* 0xff80000013fa7808 */ /* 0x000fe40004800000 */
[----:B------:R-:W-:Y:S02]  /*281f0*/  ISETP.GE.OR P5, PT, R164, R241, !P5 ;  /* 0x000000f1a400720c */ /* 0x000fe40006fa6670 */
[-C--:B------:R-:W-:Y:S02]  /*28200*/  ISETP.GE.OR P4, PT, R12, R243.reuse, !P4 ;  /* 0x000000f30c00720c */ /* 0x080fe40006786670 */
[C---:B------:R-:W-:Y:S01]  /*28210*/  IADD3 R15, R240.reuse, -R12, RZ ;  /* 0x8000000cf00f7210 */ /* 0x040fe20007ffe0ff */
[----:B------:R-:W-:Y:S01]  /*28220*/  IMAD.IADD R12, R240, 0x1, -R4 ;  /* 0x00000001f00c7824 */ /* 0x000fe200078e0a04 */
[----:B------:R-:W-:Y:S01]  /*28230*/  ISETP.GE.OR P3, PT, R4, R243, !P3 ;  /* 0x000000f30400720c */ /* 0x000fe20005f66670 */
[--C-:B------:R-:W-:Y:S01]  /*28240*/  IMAD.IADD R4, R240, 0x1, -R16.reuse ;  /* 0x00000001f0047824 */ /* 0x100fe200078e0a10 */
[C---:B------:R-:W-:Y:S02]  /*28250*/  ISETP.GE.AND P1, PT, R16.reuse, R246, PT ;  /* 0x000000f61000720c */ /* 0x040fe40003f26270 */
[----:B------:R-:W-:Y:S02]  /*28260*/  ISETP.GE.AND P2, PT, R16, R245, PT ;  /* 0x000000f51000720c */ /* 0x000fe40003f46270 */
[C---:B------:R-:W-:Y:S02]  /*28270*/  IADD3 R14, R242.reuse, -R3, RZ ;  /* 0x80000003f20e7210 */ /* 0x040fe40007ffe0ff */
[----:B------:R-:W-:Y:S01]  /*28280*/  FSEL R175, R21, -INF , !P5 ;  /* 0xff80000015af7808 */ /* 0x000fe20006800000 */
[----:B------:R-:W-:Y:S01]  /*28290*/  IMAD.IADD R21, R242, 0x1, -R16 ;  /* 0x00000001f2157824 */ /* 0x000fe200078e0a10 */
[C---:B------:R-:W-:Y:S02]  /*282a0*/  ISETP.GE.OR P1, PT, R16.reuse, R241, !P1 ;  /* 0x000000f11000720c */ /* 0x040fe40004f26670 */
[----:B------:R-:W-:Y:S02]  /*282b0*/  ISETP.GE.OR P2, PT, R16, R243, !P2 ;  /* 0x000000f31000720c */ /* 0x000fe40005746670 */
[----:B------:R-:W-:Y:S02]  /*282c0*/  FSEL R11, R11, -INF , !P0 ;  /* 0xff8000000b0b7808 */ /* 0x000fe40004000000 */
[----:B------:R-:W-:Y:S02]  /*282d0*/  IABS R16, R14 ;  /* 0x0000000e00107213 */ /* 0x000fe40000000000 */
[C---:B------:R-:W-:Y:S02]  /*282e0*/  ISETP.GE.AND P0, PT, R166.reuse, R245, PT ;  /* 0x000000f5a600720c */ /* 0x040fe40003f06270 */
[----:B------:R-:W-:Y:S02]  /*282f0*/  FMNMX.FTZ R14, R167, R0, !PT ;  /* 0x00000000a70e7209 */ /* 0x000fe40007810000 */
[----:B------:R-:W-:Y:S02]  /*28300*/  IABS R4, R4 ;  /* 0x0000000400047213 */ /* 0x000fe40000000000 */
        /* <DEDUP_REMOVED lines=8> */
[----:B------:R-:W-:Y:S02]  /*28390*/  IABS R21, R21 ;  /* 0x0000001500157213 */ /* 0x000fe40000000000 */
[----:B------:R-:W-:Y:S02]  /*283a0*/  IABS R164, R166 ;  /* 0x000000a600a47213 */ /* 0x000fe40000000000 */
[----:B------:R-:W-:Y:S02]  /*283b0*/  FMNMX.FTZ R4, R6, R2, !PT ;  /* 0x0000000206047209 */ /* 0x000fe40007810000 */
[----:B------:R-:W-:Y:S02]  /*283c0*/  FMNMX.FTZ R14, R9, R14, !PT ;  /* 0x0000000e090e7209 */ /* 0x000fe40007810000 */
[----:B------:R-:W-:Y:S02]  /*283d0*/  I2FP.F32.S32 R21, R21 ;  /* 0x0000001500157245 */ /* 0x000fe40000201400 */
[----:B------:R-:W-:Y:S02]  /*283e0*/  I2FP.F32.S32 R164, R164 ;  /* 0x000000a400a47245 */ /* 0x000fe40000201400 */
[----:B------:R-:W-:Y:S01]  /*283f0*/  FMNMX.FTZ R4, R7, R4, !PT ;  /* 0x0000000407047209 */ /* 0x000fe20007810000 */
[----:B------:R-:W-:Y:S01]  /*28400*/  FFMA.FTZ R29, -R244, R21, R29 ;  /* 0x00000015f41d7223 */ /* 0x000fe2000001011d */
        /* <DEDUP_REMOVED lines=16> */
[----:B------:R-:W-:Y:S01]  /*28510*/  FMNMX.FTZ R12, R193, R14, !PT ;  /* 0x0000000ec10c7209 */ /* 0x000fe20007810000 */
[----:B------:R-:W-:Y:S01]  /*28520*/  FFMA.FTZ R32, -R244, R17, R32 ;  /* 0x00000011f4207223 */ /* 0x000fe20000010120 */
[C---:B------:R-:W-:Y:S02]  /*28530*/  ISETP.GE.OR P0, PT, R13.reuse, R241, !P0 ;  /* 0x000000f10d00720c */ /* 0x040fe40004706670 */
[----:B------:R-:W-:Y:S02]  /*28540*/  ISETP.GE.OR P1, PT, R13, R243, !P1 ;  /* 0x000000f30d00720c */ /* 0x000fe40004f26670 */
[C---:B------:R-:W-:Y:S02]  /*28550*/  IADD3 R14, R240.reuse, -R13, RZ ;  /* 0x8000000df00e7210 */ /* 0x040fe40007ffe0ff */
[----:B------:R-:W-:Y:S01]  /*28560*/  FMNMX.FTZ R13, R249, R4, !PT ;  /* 0x00000004f90d7209 */ /* 0x000fe20007810000 */
[----:B------:R-:W-:Y:S01]  /*28570*/  IMAD.IADD R4, R240, 0x1, -R3 ;  /* 0x00000001f0047824 */ /* 0x000fe200078e0a03 */
[----:B------:R-:W-:Y:S02]  /*28580*/  MOV R17, R176 ;  /* 0x000000b000117202 */ /* 0x000fe40000000f00 */
[----:B------:R-:W-:Y:S02]  /*28590*/  FMNMX.FTZ R13, R195, R13, !PT ;  /* 0x0000000dc30d7209 */ /* 0x000fe40007810000 */
[----:B------:R-:W-:Y:S02]  /*285a0*/  MOV R24, R175 ;  /* 0x000000af00187202 */ /* 0x000fe40000000f00 */
[----:B------:R-:W-:Y:S02]  /*285b0*/  I2FP.F32.S32 R16, R16 ;  /* 0x0000001000107245 */ /* 0x000fe40000201400 */
[----:B------:R-:W-:Y:S02]  /*285c0*/  FMNMX.FTZ R12, R17, R12, !PT ;  /* 0x0000000c110c7209 */ /* 0x000fe40007810000 */
[----:B------:R-:W-:Y:S01]  /*285d0*/  IABS R15, R15 ;  /* 0x0000000f000f7213 */ /* 0x000fe20000000000 */
[----:B------:R-:W-:Y:S01]  /*285e0*/  FFMA.FTZ R33, -R244, R16, R33 ;  /* 0x00000010f4217223 */ /* 0x000fe20000010121 */
[----:B------:R-:W-:Y:S02]  /*285f0*/  ISETP.GE.AND P5, PT, R168, R245, PT ;  /* 0x000000f5a800720c */ /* 0x000fe40003fa6270 */
[----:B------:R-:W-:Y:S02]  /*28600*/  FMNMX.FTZ R13, R250, R13, !PT ;  /* 0x0000000dfa0d7209 */ /* 0x000fe40007810000 */
[----:B------:R-:W-:Y:S02]  /*28610*/  FMNMX.FTZ R12, R24, R12, !PT ;  /* 0x0000000c180c7209 */ /* 0x000fe40007810000 */
[----:B------:R-:W-:Y:S02]  /*28620*/  I2FP.F32.S32 R15, R15 ;  /* 0x0000000f000f7245 */ /* 0x000fe40000201400 */
[----:B------:R-:W-:Y:S02]  /*28630*/  FSEL R16, R23, -INF , !P6 ;  /* 0xff80000017107808 */ /* 0x000fe40007000000 */
[----:B------:R-:W-:Y:S01]  /*28640*/  FMNMX.FTZ R13, R19, R13, !PT ;  /* 0x0000000d130d7209 */ /* 0x000fe20007810000 */
[----:B------:R-:W-:Y:S01]  /*28650*/  FFMA.FTZ R27, -R244, R15, R27 ;  /* 0x0000000ff41b7223 */ /* 0x000fe2000001011b */
[----:B------:R-:W-:Y:S01]  /*28660*/  ISETP.GE.OR P5, PT, R168, R243, !P5 ;  /* 0x000000f3a800720c */ /* 0x000fe20006fa6670 */
[----:B------:R-:W-:Y:S01]  /*28670*/  LDSM.16.MT88.4 R20, [R214+0x10000] ;  /* 0x01000000d614783b */ /* 0x000fe20000004200 */
[----:B------:R-:W-:Y:S02]  /*28680*/  FMNMX.FTZ R12, R18, R12, !PT ;  /* 0x0000000c120c7209 */ /* 0x000fe40007810000 */
[----:B------:R-:W-:Y:S02]  /*28690*/  FSEL R252, R26, -INF , !P5 ;  /* 0xff8000001afc7808 */ /* 0x000fe40006800000 */
[----:B------:R-:W-:Y:S02]  /*286a0*/  FMNMX.FTZ R13, R16, R13, !PT ;  /* 0x0000000d100d7209 */ /* 0x000fe40007810000 */
[----:B------:R-:W-:Y:S02]  /*286b0*/  FMNMX.FTZ R12, R25, R12, !PT ;  /* 0x0000000c190c7209 */ /* 0x000fe40007810000 */
[----:B------:R-:W-:Y:S02]  /*286c0*/  IABS R14, R14 ;  /* 0x0000000e000e7213 */ /* 0x000fe40000000000 */
[----:B------:R-:W-:Y:S02]  /*286d0*/  FSEL R251, R27, -INF , !P4 ;  /* 0xff8000001bfb7808 */ /* 0x000fe40006000000 */
[----:B------:R-:W-:Y:S02]  /*286e0*/  FMNMX.FTZ R13, R252, R13, !PT ;  /* 0x0000000dfc0d7209 */ /* 0x000fe40007810000 */
        /* <DEDUP_REMOVED lines=68> */
[-C--:B------:R-:W-:Y:S01]  /*28b30*/  FFMA.FTZ R251, R251, R165.reuse, -R172 ;  /* 0x000000a5fbfb7223 */ /* 0x080fe200000108ac */
[-CC-:B------:R-:W-:Y:S03]  /*28b40*/  FFMA.FTZ R179, R179, R165.reuse, -R177.reuse ;  /* 0x000000a5b3b37223 */ /* 0x180fe600000108b1 */
[----:B------:R-:W3:Y:S01]  /*28b50*/  MUFU.EX2 R0, R0 ;  /* 0x0000000000007308 */ /* 0x000ee20000000800 */
[-CC-:B------:R-:W-:Y:S01]  /*28b60*/  FFMA.FTZ R178, R178, R165.reuse, -R177.reuse ;  /* 0x000000a5b2b27223 */ /* 0x180fe200000108b1 */
[----:B------:R-:W-:Y:S01]  /*28b70*/  FFMA.FTZ R189, R189, R165, -R177 ;  /* 0x000000a5bdbd7223 */ /* 0x000fe200000108b1 */
[----:B------:R-:W-:Y:S07]  /*28b80*/  ISETP.GT.AND P0, PT, R238, R227, PT ;  /* 0x000000e3ee00720c */ /* 0x000fee0003f04270 */
        /* <DEDUP_REMOVED lines=12> */
[C---:B------:R-:W-:Y:S01]  /*28c50*/  FMUL.FTZ R11, R0.reuse, R159 ;  /* 0x0000009f000b7220 */ /* 0x040fe20000410000 */
[----:B------:R-:W-:Y:S02]  /*28c60*/  IMAD.MOV.U32 R162, RZ, RZ, R19 ;  /* 0x000000ffffa27224 */ /* 0x000fe400078e0013 */
[C---:B------:R-:W-:Y:S01]  /*28c70*/  FMUL.FTZ R19, R0.reuse, R151 ;  /* 0x0000009700137220 */ /* 0x040fe20000410000 */
[----:B------:R-:W-:Y:S02]  /*28c80*/  IMAD.MOV.U32 R163, RZ, RZ, R18 ;  /* 0x000000ffffa37224 */ /* 0x000fe400078e0012 */
[----:B------:R-:W2:Y:S01]  /*28c90*/  MUFU.EX2 R183, R183 ;  /* 0x000000b700b77308 */ /* 0x000ea20000000800 */
[----:B----4-:R-:W-:Y:S01]  /*28ca0*/  F2FP.F16.F32.PACK_AB R168, R185, R187 ;  /* 0x000000bbb9a8723e */ /* 0x010fe200000000ff */
[----:B------:R-:W-:Y:S01]  /*28cb0*/  FMUL.FTZ R18, R0, R150 ;  /* 0x0000009600127220 */ /* 0x000fe20000410000 */
[----:B------:R-:W3:Y:S01]  /*28cc0*/  LDSM.16.MT88.4 R156, [R212+0x10000] ;  /* 0x01000000d49c783b */ /* 0x000ee20000004200 */
        /* <DEDUP_REMOVED lines=9> */
[----:B------:R-:W-:Y:S01]  /*28d60*/  LDSM.16.MT88.4 R132, [R213+0x12000] ;  /* 0x01200000d584783b */ /* 0x000fe20000004200 */
        /* <DEDUP_REMOVED lines=42> */
[C---:B-1----:R-:W-:Y:S01]  /*29010*/  HMMA.16816.F32 R4, R168.reuse, R12, R4 ;  /* 0x0000000ca804723c */ /* 0x042fe20000001804 */
[----:B------:R-:W1:Y:S04]  /*29020*/  MUFU.EX2 R190, R190 ;  /* 0x000000be00be7308 */ /* 0x000e680000000800 */
[C---:B------:R-:W-:Y:S01]  /*29030*/  FMUL.FTZ R73, R2.reuse, R73 ;  /* 0x0000004902497220 */ /* 0x040fe20000410000 */
[C---:B------:R-:W-:Y:S05]  /*29040*/  HMMA.16816.F32 R8, R168.reuse, R14, R8 ;  /* 0x0000000ea808723c */ /* 0x040fea0000001808 */
[----:B------:R-:W-:Y:S01]  /*29050*/  MUFU.EX2 R191, R191 ;  /* 0x000000bf00bf7308 */ /* 0x000fe20000000800 */
[C---:B------:R-:W-:Y:S01]  /*29060*/  FMUL.FTZ R12, R2.reuse, R152 ;  /* 0x00000098020c7220 */ /* 0x040fe20000410000 */
[----:B------:R-:W-:Y:S01]  /*29070*/  FMUL.FTZ R13, R2, R153 ;  /* 0x00000099020d7220 */ /* 0x000fe20000410000 */
[C---:B------:R-:W-:Y:S03]  /*29080*/  FMUL.FTZ R14, R0.reuse, R154 ;  /* 0x0000009a000e7220 */ /* 0x040fe60000410000 */
[----:B------:R-:W-:Y:S01]  /*29090*/  FMUL.FTZ R15, R0, R155 ;  /* 0x0000009b000f7220 */ /* 0x000fe20000410000 */
[----:B------:R-:W-:Y:S02]  /*290a0*/  IMAD.MOV.U32 R153, RZ, RZ, R17 ;  /* 0x000000ffff997224 */ /* 0x000fe400078e0011 */
[C---:B------:R-:W-:Y:S01]  /*290b0*/  FMUL.FTZ R17, R2.reuse, R149 ;  /* 0x0000009502117220 */ /* 0x040fe20000410000 */
[----:B------:R-:W-:Y:S01]  /*290c0*/  MOV R152, R24 ;  /* 0x0000001800987202 */ /* 0x000fe20000000f00 */
[----:B------:R-:W2:Y:S02]  /*290d0*/  LDSM.16.MT88.4 R148, [R216+0x12000] ;  /* 0x01200000d894783b */ /* 0x000ea40000004200 */
[C---:B------:R-:W-:Y:S01]  /*290e0*/  HMMA.16816.F32 R12, R168.reuse, R20, R12 ;  /* 0x00000014a80c723c */ /* 0x040fe2000000180c */
[----:B------:R-:W-:Y:S02]  /*290f0*/  MUFU.EX2 R192, R192 ;  /* 0x000000c000c07308 */ /* 0x000fe40000000800 */
[----:B------:R-:W-:Y:S01]  /*29100*/  FMUL.FTZ R24, R2, R140 ;  /* 0x0000008c02187220 */ /* 0x000fe20000410000 */
[C---:B------:R-:W-:Y:S01]  /*29110*/  FMUL.FTZ R74, R0.reuse, R74 ;  /* 0x0000004a004a7220 */ /* 0x040fe20000410000 */
[----:B------:R-:W-:Y:S01]  /*29120*/  FMUL.FTZ R75, R0, R75 ;  /* 0x0000004b004b7220 */ /* 0x000fe20000410000 */
[C---:B------:R-:W-:Y:S01]  /*29130*/  HMMA.16816.F32 R16, R168.reuse, R22, R16 ;  /* 0x00000016a810723c */ /* 0x040fe20000001810 */
[----:B------:R-:W4:Y:S04]  /*29140*/  LDSM.16.MT88.4 R140, [R214+0x12000] ;  /* 0x01200000d68c783b */ /* 0x000f280000004200 */
[----:B------:R-:W-:Y:S01]  /*29150*/  MUFU.EX2 R193, R193 ;  /* 0x000000c100c17308 */ /* 0x000fe20000000800 */
        /* <DEDUP_REMOVED lines=10> */
[----:B------:R-:W5:Y:S02]  /*29200*/  MUFU.EX2 R194, R194 ;  /* 0x000000c200c27308 */ /* 0x000f640000000800 */
[C---:B------:R-:W-:Y:S01]  /*29210*/  FMUL.FTZ R80, R2.reuse, R80 ;  /* 0x0000005002507220 */ /* 0x040fe20000410000 */
[----:B------:R-:W-:Y:S01]  /*29220*/  FMUL.FTZ R81, R2, R81 ;  /* 0x0000005102517220 */ /* 0x000fe20000410000 */
[----:B------:R-:W-:Y:S01]  /*29230*/  FMUL.FTZ R82, R0, R82 ;  /* 0x0000005200527220 */ /* 0x000fe20000410000 */
[C---:B------:R-:W-:Y:S05]  /*29240*/  HMMA.16816.F32 R24, R168.reuse, R30, R24 ;  /* 0x0000001ea818723c */ /* 0x040fea0000001818 */
[----:B------:R-:W5:Y:S01]  /*29250*/  MUFU.EX2 R249, R249 ;  /* 0x000000f900f97308 */ /* 0x000f620000000800 */
[C---:B------:R-:W-:Y:S01]  /*29260*/  FMUL.FTZ R28, R2.reuse, R136 ;  /* 0x00000088021c7220 */ /* 0x040fe20000410000 */
[----:B------:R-:W-:Y:S01]  /*29270*/  FMUL.FTZ R29, R2, R137 ;  /* 0x00000089021d7220 */ /* 0x000fe20000410000 */
[C---:B------:R-:W-:Y:S03]  /*29280*/  FMUL.FTZ R30, R0.reuse, R138 ;  /* 0x0000008a001e7220 */ /* 0x040fe60000410000 */
[C---:B------:R-:W-:Y:S02]  /*29290*/  FMUL.FTZ R31, R0.reuse, R139 ;  /* 0x0000008b001f7220 */ /* 0x040fe40000410000 */
[----:B------:R-:W1:Y:S01]  /*292a0*/  LDSM.16.MT88.4 R136, [R212+0x12000] ;  /* 0x01200000d488783b */ /* 0x000e620000004200 */
        /* <DEDUP_REMOVED lines=9> */
[C---:B------:R-:W-:Y:S05]  /*29340*/  HMMA.16816.F32 R32, R168.reuse, R158, R32 ;  /* 0x0000009ea820723c */ /* 0x040fea0000001820 */
[----:B------:R-:W3:Y:S01]  /*29350*/  MUFU.EX2 R250, R250 ;  /* 0x000000fa00fa7308 */ /* 0x000ee20000000800 */
[----:B------:R-:W-:Y:S01]  /*29360*/  MOV R157, R153 ;  /* 0x00000099009d7202 */ /* 0x000fe20000000f00 */
[C---:B--2---:R-:W-:Y:S04]  /*29370*/  HMMA.16816.F32 R36, R168.reuse, R148, R36 ;  /* 0x00000094a824723c */ /* 0x044fe80000001824 */
[----:B------:R-:W-:Y:S02]  /*29380*/  IMAD.MOV.U32 R156, RZ, RZ, R152 ;  /* 0x000000ffff9c7224 */ /* 0x000fe400078e0098 */
[C---:B------:R-:W-:Y:S01]  /*29390*/  HMMA.16816.F32 R40, R168.reuse, R150, R40 ;  /* 0x00000096a828723c */ /* 0x040fe20000001828 */
[----:B------:R-:W-:Y:S01]  /*293a0*/  LDSM.16.MT88.4 R148, [R213+0x10800] ;  /* 0x01080000d594783b */ /* 0x000fe20000004200 */
[----:B------:R-:W-:Y:S03]  /*293b0*/  MUFU.EX2 R252, R252 ;  /* 0x000000fc00fc7308 */ /* 0x000fe60000000800 */
[C---:B------:R-:W-:Y:S01]  /*293c0*/  FMUL.FTZ R90, R0.reuse, R90 ;  /* 0x0000005a005a7220 */ /* 0x040fe20000410000 */
[C---:B----4-:R-:W-:Y:S03]  /*293d0*/  HMMA.16816.F32 R44, R168.reuse, R140, R44 ;  /* 0x0000008ca82c723c */ /* 0x050fe6000000182c */
[----:B------:R-:W-:Y:S03]  /*293e0*/  LDSM.16.MT88.4 R152, [R216+0x12800] ;  /* 0x01280000d898783b */ /* 0x000fe60000004200 */
[----:B------:R-:W-:Y:S01]  /*293f0*/  MUFU.EX2 R251, R251 ;  /* 0x000000fb00fb7308 */ /* 0x000fe20000000800 */
[----:B------:R-:W-:Y:S01]  /*29400*/  FMUL.FTZ R91, R0, R91 ;  /* 0x0000005b005b7220 */ /* 0x000fe20000410000 */
[C---:B------:R-:W-:Y:S03]  /*29410*/  HMMA.16816.F32 R48, R168.reuse, R142, R48 ;  /* 0x0000008ea830723c */ /* 0x040fe60000001830 */
[----:B------:R-:W2:Y:S03]  /*29420*/  LDSM.16.MT88.4 R140, [R216+0x14000] ;  /* 0x01400000d88c783b */ /* 0x000ea60000004200 */
[C---:B------:R-:W-:Y:S02]  /*29430*/  HMMA.16816.F32 R52, R168.reuse, R132, R52 ;  /* 0x00000084a834723c */ /* 0x040fe40000001834 */
[----:B------:R-:W-:Y:S03]  /*29440*/  MUFU.EX2 R189, R189 ;  /* 0x000000bd00bd7308 */ /* 0x000fe60000000800 */
[C---:B------:R-:W-:Y:S01]  /*29450*/  FMUL.FTZ R92, R2.reuse, R92 ;  /* 0x0000005c025c7220 */ /* 0x040fe20000410000 */
[C---:B------:R-:W-:Y:S01]  /*29460*/  HMMA.16816.F32 R56, R168.reuse, R134, R56 ;  /* 0x00000086a838723c */ /* 0x040fe20000001838 */
[----:B------:R-:W4:Y:S04]  /*29470*/  LDSM.16.MT88.4 R132, [R214+0x14000] ;  /* 0x01400000d684783b */ /* 0x000f280000004200 */
[----:B------:R-:W-:Y:S01]  /*29480*/  FMUL.FTZ R93, R2, R93 ;  /* 0x0000005d025d7220 */ /* 0x000fe20000410000 */
[C---:B-1----:R-:W-:Y:S05]  /*29490*/  HMMA.16816.F32 R60, R168.reuse, R136, R60 ;  /* 0x00000088a83c723c */ /* 0x042fea000000183c */
        /* <DEDUP_REMOVED lines=24> */
[C---:B----4-:R-:W-:Y:S05]  /*29620*/  HMMA.16816.F32 R76, R168.reuse, R132, R76 ;  /* 0x00000084a84c723c */ /* 0x050fea000000184c */
        /* <DEDUP_REMOVED lines=28> */
[----:B------:R-:W2:Y:S04]  /*297f0*/  LDSM.16.MT88.4 R132, [R212+0x16000] ;  /* 0x01600000d484783b */ /* 0x000ea80000004200 */
[----:B------:R-:W-:Y:S01]  /*29800*/  FMUL.FTZ R131, R0, R131 ;  /* 0x0000008300837220 */ /* 0x000fe20000410000 */
[C---:B------:R-:W-:Y:S05]  /*29810*/  HMMA.16816.F32 R108, R168.reuse, R144, R108 ;  /* 0x00000090a86c723c */ /* 0x040fea000000186c */
[----:B------:R-:W-:Y:S01]  /*29820*/  FFMA.FTZ R187, R2, R248, R187 ;  /* 0x000000f802bb7223 */ /* 0x000fe200000100bb */
[C---:B------:R-:W-:Y:S01]  /*29830*/  HMMA.16816.F32 R112, R168.reuse, R146, R112 ;  /* 0x00000092a870723c */ /* 0x040fe20000001870 */
[----:B------:R-:W4:Y:S04]  /*29840*/  LDSM.16.MT88.4 R144, [R214+0x10800] ;  /* 0x01080000d690783b */ /* 0x000f280000004200 */
[----:B------:R-:W-:Y:S01]  /*29850*/  MOV R2, R3 ;  /* 0x0000000300027202 */ /* 0x000fe20000000f00 */
[C---:B-1----:R-:W-:Y:S05]  /*29860*/  HMMA.16816.F32 R116, R168.reuse, R136, R116 ;  /* 0x00000088a874723c */ /* 0x042fea0000001874 */
[----:B------:R-:W-:Y:S01]  /*29870*/  FFMA.FTZ R188, R0, R247, R188 ;  /* 0x000000f700bc7223 */ /* 0x000fe200000100bc */
[C---:B------:R-:W-:Y:S01]  /*29880*/  HMMA.16816.F32 R120, R168.reuse, R138, R120 ;  /* 0x0000008aa878723c */ /* 0x040fe20000001878 */
[----:B------:R-:W1:Y:S04]  /*29890*/  LDSM.16.MT88.4 R136, [R212+0x10800] ;  /* 0x01080000d488783b */ /* 0x000e680000004200 */
[----:B------:R-:W-:Y:S01]  /*298a0*/  FADD.FTZ R187, R185, R187 ;  /* 0x000000bbb9bb7221 */ /* 0x000fe20000010000 */
[----:B------:R-:W-:Y:S01]  /*298b0*/  FADD.FTZ R188, R182, R188 ;  /* 0x000000bcb6bc7221 */ /* 0x000fe20000010000 */
[----:B------:R-:W-:Y:S04]  /*298c0*/  MOV R0, R164 ;  /* 0x000000a400007202 */ /* 0x000fe80000000f00 */
[----:B------:R-:W-:Y:S01]  /*298d0*/  FADD.FTZ R187, R184, R187 ;  /* 0x000000bbb8bb7221 */ /* 0x000fe20000010000 */
[----:B------:R-:W-:Y:S03]  /*298e0*/  FADD.FTZ R188, R167, R188 ;  /* 0x000000bca7bc7221 */ /* 0x000fe60000010000 */
[----:B------:R-:W-:Y:S01]  /*298f0*/  FADD.FTZ R187, R183, R187 ;  /* 0x000000bbb7bb7221 */ /* 0x000fe20000010000 */
[----:B------:R-:W-:Y:S01]  /*29900*/  FADD.FTZ R188, R186, R188 ;  /* 0x000000bcbabc7221 */ /* 0x000fe20000010000 */
[C---:B--2---:R-:W-:Y:S03]  /*29910*/  HMMA.16816.F32 R124, R168.reuse, R132, R124 ;  /* 0x00000084a87c723c */ /* 0x044fe6000000187c */
[----:B------:R-:W-:Y:S01]  /*29920*/  FADD.FTZ R187, R190, R187 ;  /* 0x000000bbbebb7221 */ /* 0x000fe20000010000 */
[----:B-----5:R-:W-:Y:S02]  /*29930*/  FADD.FTZ R188, R194, R188 ;  /* 0x000000bcc2bc7221 */ /* 0x020fe40000010000 */
[----:B------:R-:W-:Y:S05]  /*29940*/  HMMA.16816.F32 R128, R168, R134, R128 ;  /* 0x00000086a880723c */ /* 0x000fea0000001880 */
[C---:B------:R-:W-:Y:S01]  /*29950*/  F2FP.F16.F32.PACK_AB R132, R191.reuse, R190 ;  /* 0x000000bebf84723e */ /* 0x040fe200000000ff */
[----:B------:R-:W-:Y:S01]  /*29960*/  FADD.FTZ R187, R191, R187 ;  /* 0x000000bbbfbb7221 */ /* 0x000fe20000010000 */
[----:B------:R-:W-:Y:S01]  /*29970*/  F2FP.F16.F32.PACK_AB R134, R193, R192 ;  /* 0x000000c0c186723e */ /* 0x000fe200000000ff */
[----:B------:R-:W-:Y:S03]  /*29980*/  IMAD.MOV.U32 R170, RZ, RZ, R157 ;  /* 0x000000ffffaa7224 */ /* 0x000fe600078e009d */
[C---:B------:R-:W-:Y:S01]  /*29990*/  F2FP.F16.F32.PACK_AB R133, R249.reuse, R194 ;  /* 0x000000c2f985723e */ /* 0x040fe200000000ff */
[----:B------:R-:W-:Y:S01]  /*299a0*/  FADD.FTZ R188, R249, R188 ;  /* 0x000000bcf9bc7221 */ /* 0x000fe20000010000 */
[----:B---3--:R-:W-:Y:S01]  /*299b0*/  F2FP.F16.F32.PACK_AB R135, R250, R195 ;  /* 0x000000c3fa87723e */ /* 0x008fe200000000ff */
[----:B------:R-:W-:Y:S01]  /*299c0*/  FADD.FTZ R187, R192, R187 ;  /* 0x000000bbc0bb7221 */ /* 0x000fe20000010000 */
[----:B------:R-:W-:Y:S01]  /*299d0*/  MOV R171, R156 ;  /* 0x0000009c00ab7202 */ /* 0x000fe20000000f00 */
[----:B------:R-:W-:Y:S01]  /*299e0*/  FADD.FTZ R188, R195, R188 ;  /* 0x000000bcc3bc7221 */ /* 0x000fe20000010000 */
[----:B------:R-:W2:Y:S01]  /*299f0*/  LDSM.16.MT88.4 R156, [R214+0x12800] ;  /* 0x01280000d69c783b */ /* 0x000ea20000004200 */
[----:B------:R-:W-:Y:S02]  /*29a00*/  FADD.FTZ R187, R193, R187 ;  /* 0x000000bbc1bb7221 */ /* 0x000fe40000010000 */
[C---:B------:R-:W-:Y:S05]  /*29a10*/  HMMA.16816.F32 R4, R132.reuse, R140, R4 ;  /* 0x0000008c8404723c */ /* 0x040fea0000001804 */
[----:B------:R-:W-:Y:S01]  /*29a20*/  FADD.FTZ R188, R250, R188 ;  /* 0x000000bcfabc7221 */ /* 0x000fe20000010000 */
        /* <DEDUP_REMOVED lines=24> */
[C---:B------:R-:W-:Y:S05]  /*29bb0*/  HMMA.16816.F32 R72, R132.reuse, R146, R72 ;  /* 0x000000928448723c */ /* 0x040fea0000001848 */
[-CC-:B------:R-:W-:Y:S01]  /*29bc0*/  FFMA.FTZ R144, R170, R165.reuse, -R177.reuse ;  /* 0x000000a5aa907223 */ /* 0x180fe200000108b1 */
[C---:B------:R-:W-:Y:S03]  /*29bd0*/  HMMA.16816.F32 R76, R132.reuse, R148, R76 ;  /* 0x00000094844c723c */ /* 0x040fe6000000184c */
[----:B------:R5:W-:Y:S03]  /*29be0*/  MUFU.EX2 R170, R144 ;  /* 0x0000009000aa7308 */ /* 0x000be60000000800 */
[C---:B------:R-:W-:Y:S05]  /*29bf0*/  HMMA.16816.F32 R80, R132.reuse, R150, R80 ;  /* 0x000000968450723c */ /* 0x040fea0000001850 */
[-CC-:B------:R-:W-:Y:S01]  /*29c00*/  FFMA.FTZ R148, R163, R165.reuse, -R177.reuse ;  /* 0x000000a5a3947223 */ /* 0x180fe200000108b1 */
[C---:B----4-:R-:W-:Y:S01]  /*29c10*/  HMMA.16816.F32 R84, R132.reuse, R152, R84 ;  /* 0x000000988454723c */ /* 0x050fe20000001854 */
[----:B------:R-:W-:Y:S05]  /*29c20*/  MUFU.EX2 R163, R174 ;  /* 0x000000ae00a37308 */ /* 0x000fea0000000800 */
[C---:B------:R-:W-:Y:S05]  /*29c30*/  HMMA.16816.F32 R88, R132.reuse, R154, R88 ;  /* 0x0000009a8458723c */ /* 0x040fea0000001858 */
[-CC-:B-----5:R-:W-:Y:S01]  /*29c40*/  FFMA.FTZ R144, R171, R165.reuse, -R177.reuse ;  /* 0x000000a5ab907223 */ /* 0x1a0fe200000108b1 */
[C---:B--2---:R-:W-:Y:S01]  /*29c50*/  HMMA.16816.F32 R92, R132.reuse, R156, R92 ;  /* 0x0000009c845c723c */ /* 0x044fe2000000185c */
[----:B------:R2:W-:Y:S04]  /*29c60*/  MUFU.EX2 R171, R148 ;  /* 0x0000009400ab7308 */ /* 0x0005e80000000800 */
[-CC-:B------:R-:W-:Y:S01]  /*29c70*/  FFMA.FTZ R152, R160, R165.reuse, -R177.reuse ;  /* 0x000000a5a0987223 */ /* 0x180fe200000108b1 */
[C---:B------:R-:W-:Y:S05]  /*29c80*/  HMMA.16816.F32 R96, R132.reuse, R158, R96 ;  /* 0x0000009e8460723c */ /* 0x040fea0000001860 */
[----:B------:R4:W-:Y:S01]  /*29c90*/  MUFU.EX2 R169, R144 ;  /* 0x0000009000a97308 */ /* 0x0009e20000000800 */
[-CC-:B------:R-:W-:Y:S01]  /*29ca0*/  FFMA.FTZ R156, R161, R165.reuse, -R172.reuse ;  /* 0x000000a5a19c7223 */ /* 0x180fe200000108ac */
[C---:B---3--:R-:W-:Y:S08]  /*29cb0*/  HMMA.16816.F32 R100, R132.reuse, R140, R100 ;  /* 0x0000008c8464723c */ /* 0x048ff00000001864 */
[----:B------:R3:W-:Y:S01]  /*29cc0*/  MUFU.EX2 R160, R152 ;  /* 0x0000009800a07308 */ /* 0x0007e20000000800 */
[C---:B------:R-:W-:Y:S01]  /*29cd0*/  HMMA.16816.F32 R104, R132.reuse, R142, R104 ;  /* 0x0000008e8468723c */ /* 0x040fe20000001868 */
[----:B--2---:R-:W-:Y:S02]  /*29ce0*/  LDSM.16.MT88.4 R148, [R212+0x16800] ;  /* 0x01680000d494783b */ /* 0x004fe40000004200 */
[-CC-:B------:R-:W-:Y:S03]  /*29cf0*/  FFMA.FTZ R140, R162, R165.reuse, -R172.reuse ;  /* 0x000000a5a28c7223 */ /* 0x180fe600000108ac */
[C---:B-1----:R-:W-:Y:S03]  /*29d00*/  HMMA.16816.F32 R108, R132.reuse, R136, R108 ;  /* 0x00000088846c723c */ /* 0x042fe6000000186c */
[----:B------:R1:W-:Y:S01]  /*29d10*/  MUFU.EX2 R161, R156 ;  /* 0x0000009c00a17308 */ /* 0x0003e20000000800 */
[----:B----4-:R-:W2:Y:S01]  /*29d20*/  LDSM.16.MT88.4 R144, [R213+0x16800] ;  /* 0x01680000d590783b */ /* 0x010ea20000004200 */
[-C--:B------:R-:W-:Y:S01]  /*29d30*/  FFMA.FTZ R177, R176, R165.reuse, -R177 ;  /* 0x000000a5b0b17223 */ /* 0x080fe200000108b1 */
[C---:B------:R-:W-:Y:S07]  /*29d40*/  HMMA.16816.F32 R112, R132.reuse, R138, R112 ;  /* 0x0000008a8470723c */ /* 0x040fee0000001870 */
[----:B------:R4:W-:Y:S01]  /*29d50*/  MUFU.EX2 R168, R140 ;  /* 0x0000008c00a87308 */ /* 0x0009e20000000800 */
[----:B---3--:R-:W-:Y:S03]  /*29d60*/  LDSM.16.MT88.4 R152, [R214+0x11000] ;  /* 0x01100000d698783b */ /* 0x008fe60000004200 */
[----:B------:R-:W-:Y:S06]  /*29d70*/  FFMA.FTZ R172, R166, R165, -R172 ;  /* 0x000000a5a6ac7223 */ /* 0x000fec00000108ac */
[----:B------:R-:W-:Y:S01]  /*29d80*/  MUFU.EX2 R165, R172 ;  /* 0x000000ac00a57308 */ /* 0x000fe20000000800 */
[----:B-1----:R-:W-:Y:S09]  /*29d90*/  LDSM.16.MT88.4 R156, [R213+0x11000] ;  /* 0x01100000d59c783b */ /* 0x002ff20000004200 */
[----:B------:R-:W-:Y:S01]  /*29da0*/  MUFU.EX2 R162, R179 ;  /* 0x000000b300a27308 */ /* 0x000fe20000000800 */
[----:B----4-:R-:W1:Y:S09]  /*29db0*/  LDSM.16.MT88.4 R140, [R216+0x11000] ;  /* 0x01100000d88c783b */ /* 0x010e720000004200 */
[----:B------:R-:W-:Y:S01]  /*29dc0*/  MUFU.EX2 R179, R178 ;  /* 0x000000b200b37308 */ /* 0x000fe20000000800 */
[----:B------:R-:W3:Y:S09]  /*29dd0*/  LDSM.16.MT88.4 R136, [R212+0x11000] ;  /* 0x01100000d488783b */ /* 0x000ef20000004200 */
[----:B------:R-:W4:Y:S01]  /*29de0*/  MUFU.EX2 R178, R177 ;  /* 0x000000b100b27308 */ /* 0x000f220000000800 */
[C---:B--2---:R-:W-:Y:S06]  /*29df0*/  HMMA.16816.F32 R116, R132.reuse, R144, R116 ;  /* 0x000000908474723c */ /* 0x044fec0000001874 */
[C---:B------:R-:W-:Y:S01]  /*29e00*/  HMMA.16816.F32 R120, R132.reuse, R146, R120 ;  /* 0x000000928478723c */ /* 0x040fe20000001878 */
[----:B------:R-:W2:Y:S05]  /*29e10*/  LDSM.16.MT88.4 R144, [R216+0x13000] ;  /* 0x01300000d890783b */ /* 0x000eaa0000004200 */
[C---:B------:R-:W-:Y:S05]  /*29e20*/  HMMA.16816.F32 R124, R132.reuse, R148, R124 ;  /* 0x00000094847c723c */ /* 0x040fea000000187c */
[----:B----4-:R-:W-:Y:S01]  /*29e30*/  MOV R166, R178 ;  /* 0x000000b200a67202 */ /* 0x010fe20000000f00 */
        /* <DEDUP_REMOVED lines=40> */
[C---:B------:R-:W-:Y:S05]  /*2a0c0*/  HMMA.16816.F32 R96, R132.reuse, R150, R96 ;  /* 0x000000968460723c */ /* 0x040fea0000001860 */
[----:B------:R-:W-:Y:S01]  /*2a0d0*/  MOV R149, R161 ;  /* 0x000000a100957202 */ /* 0x000fe20000000f00 */
[C---:B-1----:R-:W-:Y:S01]  /*2a0e0*/  HMMA.16816.F32 R100, R132.reuse, R140, R100 ;  /* 0x0000008c8464723c */ /* 0x042fe20000001864 */
[----:B------:R-:W-:Y:S05]  /*2a0f0*/  MUFU.EX2 R161, R175 ;  /* 0x000000af00a17308 */ /* 0x000fea0000000800 */
[C---:B------:R-:W-:Y:S01]  /*2a100*/  HMMA.16816.F32 R104, R132.reuse, R142, R104 ;  /* 0x0000008e8468723c */ /* 0x040fe20000001868 */
[----:B------:R-:W-:Y:S05]  /*2a110*/  LDSM.16.MT88.4 R140, [R213+0x11800] ;  /* 0x01180000d58c783b */ /* 0x000fea0000004200 */
[C---:B-----5:R-:W-:Y:S01]  /*2a120*/  HMMA.16816.F32 R108, R132.reuse, R152, R108 ;  /* 0x00000098846c723c */ /* 0x060fe2000000186c */
[----:B------:R1:W4:Y:S05]  /*2a130*/  MUFU.EX2 R152, R173 ;  /* 0x000000ad00987308 */ /* 0x00032a0000000800 */
[C---:B------:R-:W-:Y:S05]  /*2a140*/  HMMA.16816.F32 R112, R132.reuse, R154, R112 ;  /* 0x0000009a8470723c */ /* 0x040fea0000001870 */
[----:B------:R-:W-:Y:S01]  /*2a150*/  IMAD.MOV.U32 R153, RZ, RZ, R149 ;  /* 0x000000ffff997224 */ /* 0x000fe200078e0095 */
[C---:B---3--:R-:W-:Y:S01]  /*2a160*/  HMMA.16816.F32 R116, R132.reuse, R136, R116 ;  /* 0x000000888474723c */ /* 0x048fe20000001874 */
[----:B------:R-:W3:Y:S05]  /*2a170*/  LDSM.16.MT88.4 R148, [R214+0x11800] ;  /* 0x01180000d694783b */ /* 0x000eea0000004200 */
[C---:B------:R-:W-:Y:S03]  /*2a180*/  HMMA.16816.F32 R120, R132.reuse, R138, R120 ;  /* 0x0000008a8478723c */ /* 0x040fe60000001878 */
[----:B-1----:R-:W1:Y:S02]  /*2a190*/  LDSM.16.MT88.4 R172, [R212+0x11800] ;  /* 0x01180000d4ac783b */ /* 0x002e640000004200 */
[----:B------:R-:W-:Y:S01]  /*2a1a0*/  IMAD.MOV.U32 R136, RZ, RZ, R179 ;  /* 0x000000ffff887224 */ /* 0x000fe200078e00b3 */
[C---:B--2---:R-:W-:Y:S05]  /*2a1b0*/  HMMA.16816.F32 R124, R132.reuse, R144, R124 ;  /* 0x00000090847c723c */ /* 0x044fea000000187c */
[----:B----4-:R-:W-:Y:S01]  /*2a1c0*/  MOV R139, R152 ;  /* 0x00000098008b7202 */ /* 0x010fe20000000f00 */
[----:B------:R-:W-:Y:S01]  /*2a1d0*/  HMMA.16816.F32 R128, R132, R146, R128 ;  /* 0x000000928480723c */ /* 0x000fe20000001880 */
[----:B------:R-:W2:Y:S04]  /*2a1e0*/  LDSM.16.MT88.4 R176, [R216+0x13800] ;  /* 0x01380000d8b0783b */ /* 0x000ea80000004200 */
[----:B------:R-:W-:Y:S01]  /*2a1f0*/  MOV R137, R171 ;  /* 0x000000ab00897202 */ /* 0x000fe20000000f00 */
[----:B------:R-:W-:Y:S01]  /*2a200*/  IMAD.MOV.U32 R138, RZ, RZ, R170 ;  /* 0x000000ffff8a7224 */ /* 0x000fe200078e00aa */
[----:B------:R-:W-:Y:S01]  /*2a210*/  MOV R145, R168 ;  /* 0x000000a800917202 */ /* 0x000fe20000000f00 */
[----:B------:R-:W-:Y:S03]  /*2a220*/  IMAD.MOV.U32 R144, RZ, RZ, R169 ;  /* 0x000000ffff907224 */ /* 0x000fe600078e00a9 */
[----:B------:R-:W-:Y:S01]  /*2a230*/  F2FP.F16.F32.PACK_AB R168, R162, R189 ;  /* 0x000000bda2a8723e */ /* 0x000fe200000000ff */
[----:B------:R-:W-:Y:S01]  /*2a240*/  IMAD.MOV.U32 R133, RZ, RZ, R162 ;  /* 0x000000ffff857224 */ /* 0x000fe200078e00a2 */
[----:B------:R-:W-:Y:S01]  /*2a250*/  F2FP.F16.F32.PACK_AB R170, R166, R136 ;  /* 0x00000088a6aa723e */ /* 0x000fe200000000ff */
[----:B------:R-:W-:Y:S01]  /*2a260*/  IMAD.MOV.U32 R135, RZ, RZ, R160 ;  /* 0x000000ffff877224 */ /* 0x000fe200078e00a0 */
[----:B------:R-:W-:Y:S01]  /*2a270*/  F2FP.F16.F32.PACK_AB R169, R163, R161 ;  /* 0x000000a1a3a9723e */ /* 0x000fe200000000ff */
[----:B------:R-:W-:Y:S01]  /*2a280*/  IMAD.MOV.U32 R147, RZ, RZ, R153 ;  /* 0x000000ffff937224 */ /* 0x000fe200078e0099 */
[----:B------:R-:W-:Y:S02]  /*2a290*/  F2FP.F16.F32.PACK_AB R171, R165, R139 ;  /* 0x0000008ba5ab723e */ /* 0x000fe400000000ff */
[----:B------:R-:W-:Y:S02]  /*2a2a0*/  MOV R132, R163 ;  /* 0x000000a300847202 */ /* 0x000fe40000000f00 */
[----:B------:R-:W-:Y:S03]  /*2a2b0*/  MOV R134, R161 ;  /* 0x000000a100867202 */ /* 0x000fe60000000f00 */
[C---:B------:R-:W-:Y:S01]  /*2a2c0*/  HMMA.16816.F32 R160, R168.reuse, R156, R4 ;  /* 0x0000009ca8a0723c */ /* 0x040fe20000001804 */
[----:B------:R-:W4:Y:S05]  /*2a2d0*/  LDSM.16.MT88.4 R4, [R214+0x13800] ;  /* 0x01380000d604783b */ /* 0x000f2a0000004200 */
[C---:B------:R-:W-:Y:S03]  /*2a2e0*/  HMMA.16816.F32 R156, R168.reuse, R158, R8 ;  /* 0x0000009ea89c723c */ /* 0x040fe60000001808 */
[----:B------:R-:W5:Y:S03]  /*2a2f0*/  LDSM.16.MT88.4 R8, [R213+0x13800] ;  /* 0x01380000d508783b */ /* 0x000f660000004200 */
[C---:B---3--:R-:W-:Y:S05]  /*2a300*/  HMMA.16816.F32 R152, R168.reuse, R148, R12 ;  /* 0x00000094a898723c */ /* 0x048fea000000180c */
[----:B------:R-:W3:Y:S01]  /*2a310*/  LDSM.16.MT88.4 R12, [R212+0x13800] ;  /* 0x01380000d40c783b */ /* 0x000ee20000004200 */
[C---:B------:R-:W-:Y:S07]  /*2a320*/  HMMA.16816.F32 R148, R168.reuse, R150, R16 ;  /* 0x00000096a894723c */ /* 0x040fee0000001810 */
[----:B------:R-:W-:Y:S01]  /*2a330*/  MOV R17, R147 ;  /* 0x0000009300117202 */ /* 0x000fe20000000f00 */
[----:B------:R-:W-:Y:S03]  /*2a340*/  IMAD.MOV.U32 R19, RZ, RZ, R145 ;  /* 0x000000ffff137224 */ /* 0x000fe600078e0091 */
[----:B------:R-:W-:Y:S02]  /*2a350*/  MOV R18, R144 ;  /* 0x0000009000127202 */ /* 0x000fe40000000f00 */
[C---:B------:R-:W-:Y:S06]  /*2a360*/  HMMA.16816.F32 R144, R168.reuse, R140, R20 ;  /* 0x0000008ca890723c */ /* 0x040fec0000001814 */
[C---:B------:R-:W-:Y:S05]  /*2a370*/  HMMA.16816.F32 R140, R168.reuse, R142, R24 ;  /* 0x0000008ea88c723c */ /* 0x040fea0000001818 */
[----:B------:R-:W-:Y:S01]  /*2a380*/  MOV R23, R138 ;  /* 0x0000008a00177202 */ /* 0x000fe20000000f00 */
[----:B------:R-:W-:Y:S01]  /*2a390*/  IMAD.MOV.U32 R22, RZ, RZ, R19 ;  /* 0x000000ffff167224 */ /* 0x000fe200078e0013 */
[----:B------:R-:W-:Y:S01]  /*2a3a0*/  MOV R25, R139 ;  /* 0x0000008b00197202 */ /* 0x000fe20000000f00 */
[----:B------:R-:W-:Y:S03]  /*2a3b0*/  IMAD.MOV.U32 R26, RZ, RZ, R136 ;  /* 0x000000ffff1a7224 */ /* 0x000fe600078e0088 */
[----:B------:R-:W-:Y:S02]  /*2a3c0*/  MOV R27, R137 ;  /* 0x00000089001b7202 */ /* 0x000fe40000000f00 */
[C---:B-1----:R-:W-:Y:S03]  /*2a3d0*/  HMMA.16816.F32 R136, R168.reuse, R172, R28 ;  /* 0x000000aca888723c */ /* 0x042fe6000000181c */
[----:B------:R-:W-:Y:S02]  /*2a3e0*/  MOV R20, R17 ;  /* 0x0000001100147202 */ /* 0x000fe40000000f00 */
[----:B------:R-:W-:Y:S02]  /*2a3f0*/  MOV R21, R18 ;  /* 0x0000001200157202 */ /* 0x000fe40000000f00 */
[----:B------:R-:W-:Y:S01]  /*2a400*/  MOV R29, R132 ;  /* 0x00000084001d7202 */ /* 0x000fe20000000f00 */
[----:B------:R-:W-:Y:S01]  /*2a410*/  IMAD.MOV.U32 R173, RZ, RZ, R134 ;  /* 0x000000ffffad7224 */ /* 0x000fe200078e0086 */
[----:B------:R-:W1:Y:S02]  /*2a420*/  LDSM.16.MT88.4 R16, [R216+0x15800] ;  /* 0x01580000d810783b */ /* 0x000e640000004200 */
[----:B------:R-:W-:Y:S01]  /*2a430*/  MOV R28, R133 ;  /* 0x00000085001c7202 */ /* 0x000fe20000000f00 */
[----:B------:R-:W-:Y:S01]  /*2a440*/  IMAD.MOV.U32 R30, RZ, RZ, R26 ;  /* 0x000000ffff1e7224 */ /* 0x000fe200078e001a */
[----:B------:R-:W-:Y:S02]  /*2a450*/  MOV R172, R135 ;  /* 0x0000008700ac7202 */ /* 0x000fe40000000f00 */
[C---:B------:R-:W-:Y:S03]  /*2a460*/  HMMA.16816.F32 R132, R168.reuse, R174, R32 ;  /* 0x000000aea884723c */ /* 0x040fe60000001820 */
[----:B------:R-:W-:Y:S03]  /*2a470*/  MOV R31, R25 ;  /* 0x00000019001f7202 */ /* 0x000fe60000000f00 */
[C---:B--2---:R-:W-:Y:S05]  /*2a480*/  HMMA.16816.F32 R36, R168.reuse, R176, R36 ;  /* 0x000000b0a824723c */ /* 0x044fea0000001824 */
[----:B------:R-:W-:Y:S01]  /*2a490*/  IMAD.MOV.U32 R34, RZ, RZ, R20 ;  /* 0x000000ffff227224 */ /* 0x000fe200078e0014 */
[C---:B------:R-:W-:Y:S05]  /*2a4a0*/  HMMA.16816.F32 R40, R168.reuse, R178, R40 ;  /* 0x000000b2a828723c */ /* 0x040fea0000001828 */
[----:B------:R-:W-:Y:S01]  /*2a4b0*/  MOV R33, R21 ;  /* 0x0000001500217202 */ /* 0x000fe20000000f00 */
[C---:B----4-:R-:W-:Y:S05]  /*2a4c0*/  HMMA.16816.F32 R44, R168.reuse, R4, R44 ;  /* 0x00000004a82c723c */ /* 0x050fea000000182c */
[----:B------:R-:W-:Y:S01]  /*2a4d0*/  MOV R32, R22 ;  /* 0x0000001600207202 */ /* 0x000fe20000000f00 */
[C---:B------:R-:W-:Y:S01]  /*2a4e0*/  HMMA.16816.F32 R48, R168.reuse, R6, R48 ;  /* 0x00000006a830723c */ /* 0x040fe20000001830 */
[----:B------:R-:W-:Y:S04]  /*2a4f0*/  LDSM.16.MT88.4 R4, [R212+0x15800] ;  /* 0x01580000d404783b */ /* 0x000fe80000004200 */
[----:B------:R-:W-:Y:S01]  /*2a500*/  IMAD.MOV.U32 R175, RZ, RZ, R23 ;  /* 0x000000ffffaf7224 */ /* 0x000fe200078e0017 */
[C---:B-----5:R-:W-:Y:S03]  /*2a510*/  HMMA.16816.F32 R52, R168.reuse, R8, R52 ;  /* 0x00000008a834723c */ /* 0x060fe60000001834 */
[----:B------:R-:W2:Y:S02]  /*2a520*/  LDSM.16.MT88.4 R20, [R214+0x15800] ;  /* 0x01580000d614783b */ /* 0x000ea40000004200 */
[----:B------:R-:W-:Y:S01]  /*2a530*/  MOV R35, R27 ;  /* 0x0000001b00237202 */ /* 0x000fe20000000f00 */
[C---:B------:R-:W-:Y:S05]  /*2a540*/  HMMA.16816.F32 R56, R168.reuse, R10, R56 ;  /* 0x0000000aa838723c */ /* 0x040fea0000001838 */
[----:B------:R-:W4:Y:S01]  /*2a550*/  LDSM.16.MT88.4 R24, [R213+0x15800] ;  /* 0x01580000d518783b */ /* 0x000f220000004200 */
[C---:B---3--:R-:W-:Y:S05]  /*2a560*/  HMMA.16816.F32 R60, R168.reuse, R12, R60 ;  /* 0x0000000ca83c723c */ /* 0x048fea000000183c */
[----:B------:R-:W-:Y:S01]  /*2a570*/  FADD.FTZ R187, R175, R187 ;  /* 0x000000bbafbb7221 */ /* 0x000fe20000010000 */
[C---:B------:R-:W-:Y:S01]  /*2a580*/  HMMA.16816.F32 R64, R168.reuse, R14, R64 ;  /* 0x0000000ea840723c */ /* 0x040fe20000001840 */
[----:B------:R-:W3:Y:S04]  /*2a590*/  LDSM.16.MT88.4 R8, [R216+0x17800] ;  /* 0x01780000d808783b */ /* 0x000ee80000004200 */
[----:B------:R-:W-:Y:S01]  /*2a5a0*/  FADD.FTZ R188, R32, R188 ;  /* 0x000000bc20bc7221 */ /* 0x000fe20000010000 */
[C---:B-1----:R-:W-:Y:S03]  /*2a5b0*/  HMMA.16816.F32 R68, R168.reuse, R16, R68 ;  /* 0x00000010a844723c */ /* 0x042fe60000001844 */
[----:B------:R-:W1:Y:S02]  /*2a5c0*/  LDSM.16.MT88.4 R12, [R214+0x17800] ;  /* 0x01780000d60c783b */ /* 0x000e640000004200 */
[----:B------:R-:W-:Y:S01]  /*2a5d0*/  FADD.FTZ R187, R33, R187 ;  /* 0x000000bb21bb7221 */ /* 0x000fe20000010000 */
[C---:B------:R-:W-:Y:S05]  /*2a5e0*/  HMMA.16816.F32 R72, R168.reuse, R18, R72 ;  /* 0x00000012a848723c */ /* 0x040fea0000001848 */
[----:B------:R-:W5:Y:S01]  /*2a5f0*/  LDSM.16.MT88.4 R16, [R213+0x17800] ;  /* 0x01780000d510783b */ /* 0x000f620000004200 */
[----:B------:R-:W-:Y:S01]  /*2a600*/  FADD.FTZ R188, R34, R188 ;  /* 0x000000bc22bc7221 */ /* 0x000fe20000010000 */
[----:B------:R-:W-:Y:S04]  /*2a610*/  FADD.FTZ R187, R35, R187 ;  /* 0x000000bb23bb7221 */ /* 0x000fe80000010000 */
[----:B------:R-:W-:Y:S01]  /*2a620*/  FADD.FTZ R188, R252, R188 ;  /* 0x000000bcfcbc7221 */ /* 0x000fe20000010000 */
[----:B------:R-:W-:Y:S01]  /*2a630*/  FADD.FTZ R187, R172, R187 ;  /* 0x000000bbacbb7221 */ /* 0x000fe20000010000 */
[C---:B--2---:R-:W-:Y:S03]  /*2a640*/  HMMA.16816.F32 R76, R168.reuse, R20, R76 ;  /* 0x00000014a84c723c */ /* 0x044fe6000000184c */
[----:B------:R-:W-:Y:S01]  /*2a650*/  FADD.FTZ R188, R251, R188 ;  /* 0x000000bcfbbc7221 */ /* 0x000fe20000010000 */
[----:B------:R-:W-:Y:S02]  /*2a660*/  FADD.FTZ R187, R189, R187 ;  /* 0x000000bbbdbb7221 */ /* 0x000fe40000010000 */
[C---:B------:R-:W-:Y:S01]  /*2a670*/  HMMA.16816.F32 R80, R168.reuse, R22, R80 ;  /* 0x00000016a850723c */ /* 0x040fe20000001850 */
[----:B------:R-:W2:Y:S04]  /*2a680*/  LDSM.16.MT88.4 R20, [R212+0x17800] ;  /* 0x01780000d414783b */ /* 0x000ea80000004200 */
[----:B------:R-:W-:Y:S01]  /*2a690*/  FADD.FTZ R188, R173, R188 ;  /* 0x000000bcadbc7221 */ /* 0x000fe20000010000 */
[C---:B----4-:R-:W-:Y:S05]  /*2a6a0*/  HMMA.16816.F32 R84, R168.reuse, R24, R84 ;  /* 0x00000018a854723c */ /* 0x050fea0000001854 */
        /* <DEDUP_REMOVED lines=11> */
[C---:B-1----:R-:W-:Y:S06]  /*2a760*/  HMMA.16816.F32 R108, R168.reuse, R12, R108 ;  /* 0x0000000ca86c723c */ /* 0x042fec000000186c */
[C---:B------:R-:W-:Y:S06]  /*2a770*/  HMMA.16816.F32 R112, R168.reuse, R14, R112 ;  /* 0x0000000ea870723c */ /* 0x040fec0000001870 */
[C---:B-----5:R-:W-:Y:S06]  /*2a780*/  HMMA.16816.F32 R116, R168.reuse, R16, R116 ;  /* 0x00000010a874723c */ /* 0x060fec0000001874 */
[C---:B------:R-:W-:Y:S06]  /*2a790*/  HMMA.16816.F32 R120, R168.reuse, R18, R120 ;  /* 0x00000012a878723c */ /* 0x040fec0000001878 */
[C---:B--2---:R-:W-:Y:S06]  /*2a7a0*/  HMMA.16816.F32 R124, R168.reuse, R20, R124 ;  /* 0x00000014a87c723c */ /* 0x044fec000000187c */
[----:B------:R-:W-:Y:S01]  /*2a7b0*/  HMMA.16816.F32 R128, R168, R22, R128 ;  /* 0x00000016a880723c */ /* 0x000fe20000001880 */
[----:B------:R-:W-:Y:S11]  /*2a7c0*/  @!UPT UIADD3 URZ, URZ, URZ, URZ ;  /* 0x0000003f3f3ff290 */ /* 0x000ff6000fffe03f */
[----:B------:R-:W-:Y:S01]  /*2a7d0*/  @!UPT UIADD3 URZ, URZ, URZ, URZ ;  /* 0x0000003f3f3ff290 */ /* 0x000fe2000fffe03f */
[----:B------:R-:W-:Y:S11]  /*2a7e0*/  @P0 BRA `(.L_x_8467) ;  /* 0xffffffa400600947 */ /* 0x000ff6000383ffff */
.L_x_8458:
        /* <DEDUP_REMOVED lines=24> */
.L_x_8489:
        /* <DEDUP_REMOVED lines=329> */
.L_x_8470:
[----:B------:R-:W-:Y:S05]  /*2be00*/  BSYNC B0 ;  /* 0x0000000000007941 */ /* 0x000fea0003800000 */
.L_x_8469:
        /* <DEDUP_REMOVED lines=50> */
.L_x_8472:
[----:B------:R-:W-:Y:S05]  /*2c130*/  BSYNC B0 ;  /* 0x0000000000007941 */ /* 0x000fea0003800000 */
.L_x_8471:
        /* <DEDUP_REMOVED lines=21> */
.L_x_8474:
[----:B------:R-:W-:Y:S05]  /*2c290*/  BSYNC B0 ;  /* 0x0000000000007941 */ /* 0x000fea0003800000 */
.L_x_8473:
        /* <DEDUP_REMOVED lines=20> */
.L_x_8476:
[----:B------:R-:W-:Y:S05]  /*2c3e0*/  BSYNC B0 ;  /* 0x0000000000007941 */ /* 0x000fea0003800000 */
.L_x_8475:
        /* <DEDUP_REMOVED lines=20> */
.L_x_8478:
[----:B------:R-:W-:Y:S05]  /*2c530*/  BSYNC B0 ;  /* 0x0000000000007941 */ /* 0x000fea0003800000 */
.L_x_8477:
        /* <DEDUP_REMOVED lines=20> */
.L_x_8480:
[----:B------:R-:W-:Y:S05]  /*2c680*/  BSYNC B0 ;  /* 0x0000000000007941 */ /* 0x000fea0003800000 */
.L_x_8479:
        /* <DEDUP_REMOVED lines=20> */
.L_x_8482:
[----:B------:R-:W-:Y:S05]  /*2c7d0*/  BSYNC B0 ;  /* 0x0000000000007941 */ /* 0x000fea0003800000 */
.L_x_8481:
        /* <DEDUP_REMOVED lines=20> */
.L_x_8484:
[----:B------:R-:W-:Y:S05]  /*2c920*/  BSYNC B0 ;  /* 0x0000000000007941 */ /* 0x000fea0003800000 */
.L_x_8483:
[----:B------:R-:W-:Y:S02]  /*2c930*/  MOV R4, R230 ;  /* 0x000000e600047202 */ /* 0x000fe40000000f00 */
[----:B------:R-:W-:-:S04]  /*2c940*/  MOV R5, 0x0 ;  /* 0x0000000000057802 */ /* 0x000fc80000000f00 */
[----:B-12345:R-:W-:Y:S05]  /*2c950*/  @P4 RET.REL.NODEC R4 `(_ZN5flash24flash_fwd_splitkv_kernelI23Flash_fwd_kernel_traitsILi256ELi64ELi64ELi4ELb0ELb0EN7cutlass6half_tE19Flash_kernel_traitsILi256ELi64ELi64ELi4ES3_EELb0ELb1ELb1ELb0ELb0ELb0ELb1ELb1EEEvNS_16Flash_fwd_paramsE) ;  /* 0xfffffd3404a84950 */ /* 0x03efea0003c3ffff */
        /* <DEDUP_REMOVED lines=17> */
[----:B-1----:R-:W-:Y:S05]  /*2ca70*/  @P0 RET.REL.NODEC R2 `(_ZN5flash24flash_fwd_splitkv_kernelI23Flash_fwd_kernel_traitsILi256ELi64ELi64ELi4ELb0ELb0EN7cutlass6half_tE19Flash_kernel_traitsILi256ELi64ELi64ELi4ES3_EELb0ELb1ELb1ELb0ELb0ELb0ELb1ELb1EEEvNS_16Flash_fwd_paramsE) ;  /* 0xfffffd3402600950 */ /* 0x002fea0003c3ffff */
[----:B------:R-:W-:Y:S01]  /*2ca80*/  R2UR UR4, R6 ;  /* 0x00000000060472ca */ /* 0x000fe200000e0000 */
[----:B------:R-:W-:Y:S01]  /*2ca90*/  IMAD.MOV.U32 R231, RZ, RZ, 0x0 ;  /* 0x00000000ffe77424 */ /* 0x000fe200078e00ff */
[----:B------:R-:W-:-:S13]  /*2caa0*/  R2UR UR5, R7 ;  /* 0x00000000070572ca */ /* 0x000fda00000e0000 */
[----:B------:R1:W-:Y:S02]  /*2cab0*/  ST.E.128 desc[UR4][R10.64+0xe300], R16 ;  /* 0x00e300100a007985 */ /* 0x0003e4000c101d04 */
[----:B-1----:R-:W-:Y:S05]  /*2cac0*/  RET.REL.NODEC R230 `(_ZN5flash24flash_fwd_splitkv_kernelI23Flash_fwd_kernel_traitsILi256ELi64ELi64ELi4ELb0ELb0EN7cutlass6half_tE19Flash_kernel_traitsILi256ELi64ELi64ELi4ES3_EELb0ELb1ELb1ELb0ELb0ELb0ELb1ELb1EEEvNS_16Flash_fwd_paramsE) ;  /* 0xfffffd34e64c7950 */ /* 0x002fea0003c3ffff */
.L_x_8468:
[----:B------:R-:W-:Y:S01]  /*2cad0*/  MOV R5, 0x1f ;  /* 0x0000001f00057802 */ /* 0x000fe20000000f00 */
[----:B------:R-:W-:Y:S01]  /*2cae0*/  IMAD.MOV.U32 R10, RZ, RZ, 0x2 ;  /* 0x00000002ff0a7424 */ /* 0x000fe200078e00ff */
[----:B------:R-:W-:Y:S01]  /*2caf0*/  MOV R12, R248 ;  /* 0x000000f8000c7202 */ /* 0x000fe20000000f00 */
[----:B------:R-:W-:-:S07]  /*2cb00*/  IMAD.MOV.U32 R11, RZ, RZ, -0x1 ;  /* 0xffffffffff0b7424 */ /* 0x000fce00078e00ff */
[----:B-1---5:R-:W-:Y:S05]  /*2cb10*/  WARPSYNC.COLLECTIVE R11, `(.L_x_8485) ;  /* 0x000000000b087348 */ /* 0x022fea0003c00000 */
[----:B------:R2:W3:Y:S02]  /*2cb20*/  SHFL.BFLY P0, R5, R12, R10, R5 ;  /* 0x0c00000a0c057389 */ /* 0x0004e40000000005 */
[----:B-123-5:R-:W-:Y:S01]  /*2cb30*/  ENDCOLLECTIVE ;  /* 0x000000000000791b */ /* 0x02efe20003800000 */
.L_x_8485:
        /* <DEDUP_REMOVED lines=8> */
.L_x_8486:
[----:B------:R-:W-:Y:S01]  /*2cbc0*/  MOV R13, R5 ;  /* 0x00000005000d7202 */ /* 0x000fe20000000f00 */
[----:B------:R-:W-:Y:S01]  /*2cbd0*/  IMAD.MOV.U32 R12, RZ, RZ, R247 ;  /* 0x000000ffff0c7224 */ /* 0x000fe200078e00f7 */
[----:B------:R-:W-:Y:S02]  /*2cbe0*/  MOV R5, 0x1f ;  /* 0x0000001f00057802 */ /* 0x000fe40000000f00 */
[----:B------:R-:W-:-:S07]  /*2cbf0*/  MOV R10, 0x2 ;  /* 0x00000002000a7802 */ /* 0x000fce0000000f00 */
[----:B------:R-:W-:Y:S05]  /*2cc00*/  WARPSYNC.COLLECTIVE R11, `(.L_x_8487) ;  /* 0x000000000b087348 */ /* 0x000fea0003c00000 */
[----:B------:R1:W2:Y:S02]  /*2cc10*/  SHFL.BFLY P0, R5, R12, R10, R5 ;  /* 0x0c00000a0c057389 */ /* 0x0002a40000000005 */
[----:B-12---:R-:W-:Y:S01]  /*2cc20*/  ENDCOLLECTIVE ;  /* 0x000000000000791b */ /* 0x006fe20003800000 */
.L_x_8487:
[----:B------:R-:W-:Y:S01]  /*2cc30*/  FADD.FTZ R247, R5, R247 ;  /* 0x000000f705f77221 */ /* 0x000fe20000010000 */
[----:B------:R-:W-:Y:S02]  /*2cc40*/  MOV R5, 0x1f ;  /* 0x0000001f00057802 */ /* 0x000fe40000000f00 */
[----:B------:R-:W-:Y:S01]  /*2cc50*/  MOV R10, 0x1 ;  /* 0x00000001000a7802 */ /* 0x000fe20000000f00 */
[----:B------:R-:W-:-:S07]  /*2cc60*/  IMAD.MOV.U32 R12, RZ, RZ, R247 ;  /* 0x000000ffff0c7224 */ /* 0x000fce00078e00f7 */
[----:B------:R-:W-:Y:S05]  /*2cc70*/  WARPSYNC.COLLECTIVE R11, `(.L_x_8488) ;  /* 0x000000000b087348 */ /* 0x000fea0003c00000 */
[----:B------:R1:W2:Y:S02]  /*2cc80*/  SHFL.BFLY P0, R5, R12, R10, R5 ;  /* 0x0c00000a0c057389 */ /* 0x0002a40000000005 */
[----:B-12---:R-:W-:Y:S01]  /*2cc90*/  ENDCOLLECTIVE ;  /* 0x000000000000791b */ /* 0x006fe20003800000 */
.L_x_8488:
[----:B------:R-:W-:Y:S01]  /*2cca0*/  FADD.FTZ R10, R248, R13 ;  /* 0x0000000df80a7221 */ /* 0x000fe20000010000 */
[----:B------:R-:W-:Y:S06]  /*2ccb0*/  BRA `(.L_x_8489) ;  /* 0xffffffdc002c7947 */ /* 0x000fec000383ffff */
.L_x_8490:
        /* <DEDUP_REMOVED lines=12> */
.L_x_8868:


//--------------------- .text._ZN5flash24flash_fwd_splitkv_kernelI23Flash_fwd_kernel_traitsILi256ELi64ELi64ELi4ELb0ELb0EN7cutlass6half_tE19Flash_kernel_traitsILi256ELi64ELi64ELi4ES3_EELb0ELb1ELb1ELb0ELb0ELb1ELb1ELb1EEEvNS_16Flash_fwd_paramsE --------------------------
	.section	.text._ZN5flash24flash_fwd_splitkv_kernelI23Flash_fwd_kernel_traitsILi256ELi64ELi64ELi4ELb0ELb0EN7cutlass6half_tE19Flash_kernel_traitsILi256ELi64ELi64ELi4ES3_EELb0ELb1ELb1ELb0ELb0ELb1ELb1ELb1EEEvNS_16Flash_fwd_paramsE,"ax",@progbits
	.align	128
        .global         _ZN5flash24flash_fwd_splitkv_kernelI23Flash_fwd_kernel_traitsILi256ELi64ELi64ELi4ELb0ELb0EN7cutlass6half_tE19Flash_kernel_traitsILi256ELi64ELi64ELi4ES3_EELb0ELb1ELb1ELb0ELb0ELb1ELb1ELb1EEEvNS_16Flash_fwd_paramsE
        .type           _ZN5flash24flash_fwd_splitkv_kernelI23Flash_fwd_kernel_traitsILi256ELi64ELi64ELi4ELb0ELb0EN7cutlass6half_tE19Flash_kernel_traitsILi256ELi64ELi64ELi4ES3_EELb0ELb1ELb1ELb0ELb0ELb1ELb1ELb1EEEvNS_16Flash_fwd_paramsE,@function
        .size           _ZN5flash24flash_fwd_splitkv_kernelI23Flash_fwd_kernel_traitsILi256ELi64ELi64ELi4ELb0ELb0EN7cutlass6half_tE19Flash_kernel_traitsILi256ELi64ELi64ELi4ES3_EELb0ELb1ELb1ELb0ELb0ELb1ELb1ELb1EEEvNS_16Flash_fwd_paramsE,(.L_x_8869 - _ZN5flash24flash_fwd_splitkv_kernelI23Flash_fwd_kernel_traitsILi256ELi64ELi64ELi4ELb0ELb0EN7cutlass6half_tE19Flash_kernel_traitsILi256ELi64ELi64ELi4ES3_EELb0ELb1ELb1ELb0ELb0ELb1ELb1ELb1EEEvNS_16Flash_fwd_paramsE)
        .other          _ZN5flash24flash_fwd_splitkv_kernelI23Flash_fwd_kernel_traitsILi256ELi64ELi64ELi4ELb0ELb0EN7cutlass6half_tE19Flash_kernel_traitsILi256ELi64ELi64ELi4ES3_EELb0ELb1ELb1ELb0ELb0ELb1ELb1ELb1EEEvNS_16Flash_fwd_paramsE,@"STO_CUDA_ENTRY STV_DEFAULT"
_ZN5flash24flash_fwd_splitkv_kernelI23Flash_fwd_kernel_traitsILi256ELi64ELi64ELi4ELb0ELb0EN7cutlass6half_tE19Flash_kernel_traitsILi256ELi64ELi64ELi4ES3_EELb0ELb1ELb1ELb0ELb0ELb1ELb1ELb1EEEvNS_16Flash_fwd_paramsE:
.text._ZN5flash24flash_fwd_splitkv_kernelI23Flash_fwd_kernel_traitsILi256ELi64ELi64ELi4ELb0ELb0EN7cutlass6half_tE19Flash_kernel_traitsILi256ELi64ELi64ELi4ES3_EELb0ELb1ELb1ELb0ELb0ELb1ELb1ELb1EEEvNS_16Flash_fwd_paramsE:
        /* <DEDUP_REMOVED lines=30> */
[----:B------:R-:W-:Y:S05]  /*01e0*/  CALL.REL.NOINC `($_ZN5flash24flash_fwd_splitkv_kernelI23Flash_fwd_kernel_traitsILi256ELi64ELi64ELi4ELb0ELb0EN7cutlass6half_tE19Flash_kernel_traitsILi256ELi64ELi64ELi4ES3_EELb0ELb1ELb1ELb0ELb0ELb1ELb1ELb1EEEvNS_16Flash_fwd_paramsE$_ZN5flash30compute_attn_1rowblock_splitkvI23Flash_fwd_kernel_traitsILi256ELi64ELi64ELi4ELb0ELb0EN7cutlass6half_tE19Flash_kernel_traitsILi256ELi64ELi64ELi4ES3_EELb0ELb1ELb1ELb0ELb0ELb1ELb1ELb1ENS_16Flash_fwd_paramsEEEvRKT8_iiiii) ;  /* 0x0000000000087944 */ /* 0x000fea0003c00000 */
[----:B------:R-:W-:Y:S05]  /*01f0*/  BSYNC B4 ;  /* 0x0000000000047941 */ /* 0x000fea0003800000 */
.L_x_8491:
[----:B------:R-:W-:Y:S05]  /*0200*/  EXIT ;  /* 0x000000000000794d */ /* 0x000fea0003800000 */
        .type           $_ZN5flash24flash_fwd_splitkv_kernelI23Flash_fwd_kernel_traitsILi256ELi64ELi64ELi4ELb0ELb0EN7cutlass6half_tE19Flash_kernel_traitsILi256ELi64ELi64ELi4ES3_EELb0ELb1ELb1ELb0ELb0ELb1ELb1ELb1EEEvNS_16Flash_fwd_paramsE$_ZN5flash30compute_attn_1rowblock_splitkvI23Flash_fwd_kernel_traitsILi256ELi64ELi64ELi4ELb0ELb0EN7cutlass6half_tE19Flash_kernel_traitsILi256ELi64ELi64ELi4ES3_EELb0ELb1ELb1ELb0ELb0ELb1ELb1ELb1ENS_16Flash_fwd_paramsEEEvRKT8_iiiii,@function
        .size           $_ZN5flash24flash_fwd_splitkv_kernelI23Flash_fwd_kernel_traitsILi256ELi64ELi64ELi4ELb0ELb0EN7cutlass6half_tE19Flash_kernel_traitsILi256ELi64ELi64ELi4ES3_EELb0ELb1ELb1ELb0ELb0ELb1ELb1ELb1EEEvNS_16Flash_fwd_paramsE$_ZN5flash30compute_attn_1rowblock_splitkvI23Flash_fwd_kernel_traitsILi256ELi64ELi64ELi4ELb0ELb0EN7cutlass6half_tE19Flash_kernel_traitsILi256ELi64ELi64ELi4ES3_EELb0ELb1ELb1ELb0ELb0ELb1ELb1ELb1ENS_16Flash_fwd_paramsEEEvRKT8_iiiii,(.L_x_8869 - $_ZN5flash24flash_fwd_splitkv_kernelI23Flash_fwd_kernel_traitsILi256ELi64ELi64ELi4ELb0ELb0EN7cutlass6half_tE19Flash_kernel_traitsILi256ELi64ELi64ELi4ES3_EELb0ELb1ELb1ELb0ELb0ELb1ELb1ELb1EEEvNS_16Flash_fwd_paramsE$_ZN5flash30compute_attn_1rowblock_splitkvI23Flash_fwd_kernel_traitsILi256ELi64ELi64ELi4ELb0ELb0EN7cutlass6half_tE19Flash_kernel_traitsILi256ELi64ELi64ELi4ES3_EELb0ELb1ELb1ELb0ELb0ELb1ELb1ELb1ENS_16Flash_fwd_paramsEEEvRKT8_iiiii)
$_ZN5flash24flash_fwd_splitkv_kernelI23Flash_fwd_kernel_traitsILi256ELi64ELi64ELi4ELb0ELb0EN7cutlass6half_tE19Flash_kernel_traitsILi256ELi64ELi64ELi4ES3_EELb0ELb1ELb1ELb0ELb0ELb1ELb1ELb1EEEvNS_16Flash_fwd_paramsE$_ZN5flash30compute_attn_1rowblock_splitkvI23Flash_fwd_kernel_traitsILi256ELi64ELi64ELi4ELb0ELb0EN7cutlass6half_tE19Flash_kernel_traitsILi256ELi64ELi64ELi4ES3_EELb0ELb1ELb1ELb0ELb0ELb1ELb1ELb1ENS_16Flash_fwd_paramsEEEvRKT8_iiiii:
        /* <DEDUP_REMOVED lines=27> */
.L_x_8493:
[----:B------:R-:W-:Y:S05]  /*03c0*/  BSYNC B0 ;  /* 0x0000000000007941 */ /* 0x000fea0003800000 */
.L_x_8492:
        /* <DEDUP_REMOVED lines=8> */
.L_x_8495:
[----:B------:R2:W5:Y:S02]  /*0450*/  LD.E R81, desc[UR6][R10.64+0xb8] ;  /* 0x0000b8060a517980 */ /* 0x000564000c101900 */
.L_x_8496:
[----:B------:R-:W-:Y:S05]  /*0460*/  BSYNC B0 ;  /* 0x0000000000007941 */ /* 0x000fea0003800000 */
.L_x_8494:
        /* <DEDUP_REMOVED lines=10> */
.L_x_8498:
[----:B------:R-:W3:Y:S01]  /*0510*/  LD.E.64 R2, desc[UR6][R10.64+0x108] ;  /* 0x000108060a027980 */ /* 0x000ee2000c101b00 */
[----:B------:R-:W-:Y:S01]  /*0520*/  BSSY B0, `(.L_x_8500) ;  /* 0x0000006000007945 */ /* 0x000fe20003800000 */
[----:B------:R-:W-:Y:S01]  /*0530*/  IMAD.MOV.U32 R53, RZ, RZ, RZ ;  /* 0x000000ffff357224 */ /* 0x000fe200078e00ff */
[----:B---3--:R-:W-:-:S04]  /*0540*/  ISETP.NE.U32.AND P0, PT, R2, RZ, PT ;  /* 0x000000ff0200720c */ /* 0x008fc80003f05070 */
[----:B------:R-:W-:-:S13]  /*0550*/  ISETP.NE.AND.EX P0, PT, R3, RZ, PT, P0 ;  /* 0x000000ff0300720c */ /* 0x000fda0003f05300 */
[----:B------:R-:W-:Y:S05]  /*0560*/  @!P0 BRA `(.L_x_8501) ;  /* 0x0000000000048947 */ /* 0x000fea0003800000 */
[----:B------:R1:W5:Y:S02]  /*0570*/  LD.E R53, desc[UR6][R10.64+0xbc] ;  /* 0x0000bc060a357980 */ /* 0x000364000c101900 */
.L_x_8501:
[----:B------:R-:W-:Y:S05]  /*0580*/  BSYNC B0 ;  /* 0x0000000000007941 */ /* 0x000fea0003800000 */
.L_x_8500:
[----:B-----5:R-:W-:Y:S02]  /*0590*/  IADD3 R53, R81, R53, RZ ;  /* 0x0000003551357210 */ /* 0x020fe40007ffe0ff */
.L_x_8499:
[----:B------:R-:W-:Y:S05]  /*05a0*/  BSYNC B1 ;  /* 0x0000000000017941 */ /* 0x000fea0003800000 */
.L_x_8497:
[----:B------:R-:W-:Y:S01]  /*05b0*/  IMAD.SHL.U32 R52, R231, 0x40, RZ ;  /* 0x00000040e7347824 */ /* 0x000fe200078e00ff */
[----:B------:R-:W-:Y:S01]  /*05c0*/  MOV R2, R230 ;  /* 0x000000e600027202 */ /* 0x000fe20000000f00 */
[----:B------:R-:W-:-:S03]  /*05d0*/  IMAD.MOV.U32 R3, RZ, RZ, 0x0 ;  /* 0x00000000ff037424 */ /* 0x000fc600078e00ff */
[----:B------:R-:W-:-:S13]  /*05e0*/  ISETP.GT.AND P0, PT, R232, R52, PT ;  /* 0x00000034e800720c */ /* 0x000fda0003f04270 */
[----:B-12---:R-:W-:Y:S05]  /*05f0*/  @!P0 RET.REL.NODEC R2 `(_ZN5flash24flash_fwd_splitkv_kernelI23Flash_fwd_kernel_traitsILi256ELi64ELi64ELi4ELb0ELb0EN7cutlass6half_tE19Flash_kernel_traitsILi256ELi64ELi64ELi4ES3_EELb0ELb1ELb1ELb0ELb0ELb1ELb1ELb1EEEvNS_16Flash_fwd_paramsE) ;  /* 0xfffffff802808950 */ /* 0x006fea0003c3ffff */
        /* <DEDUP_REMOVED lines=105> */
.L_x_8504:
[----:B------:R-:W-:Y:S05]  /*0c90*/  BSYNC B0 ;  /* 0x0000000000007941 */ /* 0x000fea0003800000 */
.L_x_8503:
        /* <DEDUP_REMOVED lines=12> */
.L_x_8506:
[----:B------:R-:W-:Y:S05]  /*0d60*/  BSYNC B0 ;  /* 0x0000000000007941 */ /* 0x000fea0003800000 */
.L_x_8505:
        /* <DEDUP_REMOVED lines=12> */
.L_x_8508:
[----:B------:R-:W-:Y:S05]  /*0e30*/  BSYNC B0 ;  /* 0x0000000000007941 */ /* 0x000fea0003800000 */
.L_x_8507:
        /* <DEDUP_REMOVED lines=12> */
.L_x_8510:
[----:B------:R-:W-:Y:S05]  /*0f00*/  BSYNC B0 ;  /* 0x0000000000007941 */ /* 0x000fea0003800000 */
.L_x_8509:
        /* <DEDUP_REMOVED lines=11> */
.L_x_8512:
[----:B------:R-:W-:Y:S05]  /*0fc0*/  BSYNC B0 ;  /* 0x0000000000007941 */ /* 0x000fea0003800000 */
.L_x_8511:
        /* <DEDUP_REMOVED lines=12> */
.L_x_8514:
[----:B------:R-:W-:Y:S05]  /*1090*/  BSYNC B0 ;  /* 0x0000000000007941 */ /* 0x000fea0003800000 */
.L_x_8513:
        /* <DEDUP_REMOVED lines=11> */
.L_x_8516:
[----:B------:R-:W-:Y:S05]  /*1150*/  BSYNC B0 ;  /* 0x0000000000007941 */ /* 0x000fea0003800000 */
.L_x_8515:
        /* <DEDUP_REMOVED lines=12> */
.L_x_8518:
[----:B------:R-:W-:Y:S05]  /*1220*/  BSYNC B0 ;  /* 0x0000000000007941 */ /* 0x000fea0003800000 */
.L_x_8517:
        /* <DEDUP_REMOVED lines=18> */
[----:B-1---5:R-:W-:Y:S05]  /*1350*/  @P6 RET.REL.NODEC R2 `(_ZN5flash24flash_fwd_splitkv_kernelI23Flash_fwd_kernel_traitsILi256ELi64ELi64ELi4ELb0ELb0EN7cutlass6half_tE19Flash_kernel_traitsILi256ELi64ELi64ELi4ES3_EELb0ELb1ELb1ELb0ELb0ELb1ELb1ELb1EEEvNS_16Flash_fwd_paramsE) ;  /* 0xffffffec02286950 */ /* 0x022fea0003c3ffff */
[----:B------:R-:W-:Y:S02]  /*1360*/  MOV R0, 0xff800000 ;  /* 0xff80000000007802 */ /* 0x000fe40000000f00 */
[----:B------:R-:W-:-:S03]  /*1370*/  MOV R231, 0x0 ;  /* 0x0000000000e77802 */ /* 0x000fc60000000f00 */
[----:B------:R1:W-:Y:S02]  /*1380*/  ST.E desc[UR6][R12.64+0xe0], R0 ;  /* 0x0000e0000c007985 */ /* 0x0003e4000c101906 */
[----:B-1----:R-:W-:Y:S05]  /*1390*/  RET.REL.NODEC R230 `(_ZN5flash24flash_fwd_splitkv_kernelI23Flash_fwd_kernel_traitsILi256ELi64ELi64ELi4ELb0ELb0EN7cutlass6half_tE19Flash_kernel_traitsILi256ELi64ELi64ELi4ES3_EELb0ELb1ELb1ELb0ELb0ELb1ELb1ELb1EEEvNS_16Flash_fwd_paramsE) ;  /* 0xffffffece6187950 */ /* 0x002fea0003c3ffff */
.L_x_8502:
        /* <DEDUP_REMOVED lines=110> */
.L_x_8520:
        /* <DEDUP_REMOVED lines=84> */
.L_x_8521:
[----:B------:R-:W-:Y:S05]  /*1fc0*/  BSYNC B0 ;  /* 0x0000000000007941 */ /* 0x000fea0003800000 */
.L_x_8519:
        /* <DEDUP_REMOVED lines=302> */
.L_x_8640:
        /* <DEDUP_REMOVED lines=32> */
.L_x_8524:
[----:B------:R-:W-:Y:S05]  /*34b0*/  BSYNC B0 ;  /* 0x0000000000007941 */ /* 0x000fea0003800000 */
.L_x_8523:
        /* <DEDUP_REMOVED lines=18> */
.L_x_8526:
[----:B------:R-:W-:Y:S05]  /*35e0*/  BSYNC B0 ;  /* 0x0000000000007941 */ /* 0x000fea0003800000 */
.L_x_8525:
        /* <DEDUP_REMOVED lines=21> */
.L_x_8528:
[----:B------:R-:W-:Y:S05]  /*3740*/  BSYNC B0 ;  /* 0x0000000000007941 */ /* 0x000fea0003800000 */
.L_x_8527:
        /* <DEDUP_REMOVED lines=18> */
.L_x_8530:
[----:B------:R-:W-:Y:S05]  /*3870*/  BSYNC B0 ;  /* 0x0000000000007941 */ /* 0x000fea0003800000 */
.L_x_8529:
        /* <DEDUP_REMOVED lines=72> */
.L_x_8537:
[----:B------:R-:W-:Y:S05]  /*3d00*/  BSYNC B0 ;  /* 0x0000000000007941 */ /* 0x000fea0003800000 */
.L_x_8536:
        /* <DEDUP_REMOVED lines=53> */
.L_x_8539:
[----:B------:R-:W-:Y:S05]  /*4060*/  BSYNC B0 ;  /* 0x0000000000007941 */ /* 0x000fea0003800000 */
.L_x_8538:
        /* <DEDUP_REMOVED lines=53> */
.L_x_8541:
[----:B------:R-:W-:Y:S05]  /*43c0*/  BSYNC B0 ;  /* 0x0000000000007941 */ /* 0x000fea0003800000 */
.L_x_8540:
        /* <DEDUP_REMOVED lines=52> */
.L_x_8535:
[----:B------:R-:W-:Y:S05]  /*4710*/  BSYNC B1 ;  /* 0x0000000000017941 */ /* 0x000fea0003800000 */
.L_x_8534:
        /* <DEDUP_REMOVED lines=70> */
.L_x_8545:
[----:B------:R-:W-:Y:S05]  /*4b80*/  BSYNC B0 ;  /* 0x0000000000007941 */ /* 0x000fea0003800000 */
.L_x_8544:
        /* <DEDUP_REMOVED lines=55> */
.L_x_8547:
[----:B------:R-:W-:Y:S05]  /*4f00*/  BSYNC B0 ;  /* 0x0000000000007941 */ /* 0x000fea0003800000 */
.L_x_8546:
        /* <DEDUP_REMOVED lines=55> */
.L_x_8549:
[----:B------:R-:W-:Y:S05]  /*5280*/  BSYNC B0 ;  /* 0x0000000000007941 */ /* 0x000fea0003800000 */
.L_x_8548:
        /* <DEDUP_REMOVED lines=54> */
.L_x_8543:
[----:B------:R-:W-:Y:S05]  /*55f0*/  BSYNC B1 ;  /* 0x0000000000017941 */ /* 0x000fea0003800000 */
.L_x_8542:
        /* <DEDUP_REMOVED lines=70> */
.L_x_8553:
[----:B------:R-:W-:Y:S05]  /*5a60*/  BSYNC B0 ;  /* 0x0000000000007941 */ /* 0x000fea0003800000 */
.L_x_8552:
        /* <DEDUP_REMOVED lines=55> */
.L_x_8555:
[----:B------:R-:W-:Y:S05]  /*5de0*/  BSYNC B0 ;  /* 0x0000000000007941 */ /* 0x000fea0003800000 */
.L_x_8554:
        /* <DEDUP_REMOVED lines=55> */
.L_x_8557:
[----:B------:R-:W-:Y:S05]  /*6160*/  BSYNC B0 ;  /* 0x0000000000007941 */ /* 0x000fea0003800000 */
.L_x_8556:
        /* <DEDUP_REMOVED lines=54> */
.L_x_8551:
[----:B------:R-:W-:Y:S05]  /*64d0*/  BSYNC B1 ;  /* 0x0000000000017941 */ /* 0x000fea0003800000 */
.L_x_8550:
        /* <DEDUP_REMOVED lines=74> */
.L_x_8561:
[----:B------:R-:W-:Y:S05]  /*6980*/  BSYNC B0 ;  /* 0x0000000000007941 */ /* 0x000fea0003800000 */
.L_x_8560:
        /* <DEDUP_REMOVED lines=55> */
.L_x_8563:
[----:B------:R-:W-:Y:S05]  /*6d00*/  BSYNC B0 ;  /* 0x0000000000007941 */ /* 0x000fea0003800000 */
.L_x_8562:
        /* <DEDUP_REMOVED lines=55> */
.L_x_8565:
[----:B------:R-:W-:Y:S05]  /*7080*/  BSYNC B0 ;  /* 0x0000000000007941 */ /* 0x000fea0003800000 */
.L_x_8564:
        /* <DEDUP_REMOVED lines=54> */
.L_x_8559:
[----:B------:R-:W-:Y:S05]  /*73f0*/  BSYNC B1 ;  /* 0x0000000000017941 */ /* 0x000fea0003800000 */
.L_x_8558:
[----:B------:R-:W2:Y:S02]  /*7400*/  LD.E R0, desc[UR6][R10.64+0xd0] ;  /* 0x0000d0060a007980 */ /* 0x000ea4000c101900 */
[----:B--2---:R-:W-:Y:S05]  /*7410*/  IMAD.U32 R0, R0, -0x20, RZ ;  /* 0xffffffe000007824 */ /* 0x004fea00078e00ff */
[C---:B------:R-:W-:Y:S02]  /*7420*/  LEA R20, P1, R0.reuse, R20, 0x1 ;  /* 0x0000001400147211 */ /* 0x040fe400078208ff */
[C---:B------:R-:W-:Y:S02]  /*7430*/  LEA R36, P0, R0.reuse, R36, 0x1 ;  /* 0x0000002400247211 */ /* 0x040fe400078008ff */
[C---:B------:R-:W-:Y:S02]  /*7440*/  LEA.HI.X.SX32 R21, R0.reuse, R21, 0x1, P1 ;  /* 0x0000001500157211 */ /* 0x040fe400008f0eff */
[----:B------:R-:W-:Y:S01]  /*7450*/  LEA.HI.X.SX32 R37, R0, R37, 0x1, P0 ;  /* 0x0000002500257211 */ /* 0x000fe200000f0eff */
[----:B------:R-:W-:Y:S05]  /*7460*/  BRA `(.L_x_8566) ;  /* 0x0000007000487947 */ /* 0x000fea0003800000 */
.L_x_8533:
        /* <DEDUP_REMOVED lines=101> */
.L_x_8572:
[----:B------:R-:W-:Y:S05]  /*7ac0*/  BSYNC B0 ;  /* 0x0000000000007941 */ /* 0x000fea0003800000 */
.L_x_8571:
[----:B-----5:R2:W-:Y:S02]  /*7ad0*/  ST.E.128 desc[UR6][R118.64], R28 ;  /* 0x0000001c76007985 */ /* 0x0205e4000c101d06 */
.L_x_8570:
[----:B------:R-:W-:Y:S05]  /*7ae0*/  BSYNC B1 ;  /* 0x0000000000017941 */ /* 0x000fea0003800000 */
.L_x_8569:
        /* <DEDUP_REMOVED lines=99> */
.L_x_8576:
[----:B------:R-:W-:Y:S05]  /*8120*/  BSYNC B0 ;  /* 0x0000000000007941 */ /* 0x000fea0003800000 */
.L_x_8575:
[----:B-----5:R1:W-:Y:S02]  /*8130*/  ST.E.128 desc[UR6][R118.64+0x80], R28 ;  /* 0x0000801c76007985 */ /* 0x0203e4000c101d06 */
.L_x_8574:
[----:B------:R-:W-:Y:S05]  /*8140*/  BSYNC B1 ;  /* 0x0000000000017941 */ /* 0x000fea0003800000 */
.L_x_8573:
        /* <DEDUP_REMOVED lines=99> */
.L_x_8580:
[----:B------:R-:W-:Y:S05]  /*8780*/  BSYNC B0 ;  /* 0x0000000000007941 */ /* 0x000fea0003800000 */
.L_x_8579:
[----:B-----5:R2:W-:Y:S02]  /*8790*/  ST.E.128 desc[UR6][R118.64+0x100], R28 ;  /* 0x0001001c76007985 */ /* 0x0205e4000c101d06 */
.L_x_8578:
[----:B------:R-:W-:Y:S05]  /*87a0*/  BSYNC B1 ;  /* 0x0000000000017941 */ /* 0x000fea0003800000 */
.L_x_8577:
        /* <DEDUP_REMOVED lines=98> */
.L_x_8582:
[----:B------:R-:W-:Y:S05]  /*8dd0*/  BSYNC B0 ;  /* 0x0000000000007941 */ /* 0x000fea0003800000 */
.L_x_8581:
[----:B-----5:R2:W-:Y:S02]  /*8de0*/  ST.E.128 desc[UR6][R118.64+0x180], R28 ;  /* 0x0001801c76007985 */ /* 0x0205e4000c101d06 */
.L_x_8568:
[----:B------:R-:W-:Y:S05]  /*8df0*/  BSYNC B2 ;  /* 0x0000000000027941 */ /* 0x000fea0003800000 */
.L_x_8567:
        /* <DEDUP_REMOVED lines=106> */
.L_x_8588:
[----:B------:R-:W-:Y:S05]  /*94a0*/  BSYNC B0 ;  /* 0x0000000000007941 */ /* 0x000fea0003800000 */
.L_x_8587:
[----:B-----5:R2:W-:Y:S02]  /*94b0*/  ST.E.128 desc[UR6][R186.64], R28 ;  /* 0x0000001cba007985 */ /* 0x0205e4000c101d06 */
.L_x_8586:
[----:B------:R-:W-:Y:S05]  /*94c0*/  BSYNC B1 ;  /* 0x0000000000017941 */ /* 0x000fea0003800000 */
.L_x_8585:
        /* <DEDUP_REMOVED lines=101> */
.L_x_8592:
[----:B------:R-:W-:Y:S05]  /*9b20*/  BSYNC B0 ;  /* 0x0000000000007941 */ /* 0x000fea0003800000 */
.L_x_8591:
[----:B-----5:R2:W-:Y:S02]  /*9b30*/  ST.E.128 desc[UR6][R186.64], R28 ;  /* 0x0000001cba007985 */ /* 0x0205e4000c101d06 */
.L_x_8590:
[----:B------:R-:W-:Y:S05]  /*9b40*/  BSYNC B1 ;  /* 0x0000000000017941 */ /* 0x000fea0003800000 */
.L_x_8589:
        /* <DEDUP_REMOVED lines=101> */
.L_x_8596:
[----:B------:R-:W-:Y:S05]  /*a1a0*/  BSYNC B0 ;  /* 0x0000000000007941 */ /* 0x000fea0003800000 */
.L_x_8595:
[----:B-----5:R2:W-:Y:S02]  /*a1b0*/  ST.E.128 desc[UR6][R186.64], R28 ;  /* 0x0000001cba007985 */ /* 0x0205e4000c101d06 */
.L_x_8594:
[----:B------:R-:W-:Y:S05]  /*a1c0*/  BSYNC B1 ;  /* 0x0000000000017941 */ /* 0x000fea0003800000 */
.L_x_8593:
        /* <DEDUP_REMOVED lines=100> */
.L_x_8598:
[----:B------:R-:W-:Y:S05]  /*a810*/  BSYNC B0 ;  /* 0x0000000000007941 */ /* 0x000fea0003800000 */
.L_x_8597:
[----:B-----5:R2:W-:Y:S02]  /*a820*/  ST.E.128 desc[UR6][R186.64], R28 ;  /* 0x0000001cba007985 */ /* 0x0205e4000c101d06 */
.L_x_8584:
[----:B------:R-:W-:Y:S05]  /*a830*/  BSYNC B2 ;  /* 0x0000000000027941 */ /* 0x000fea0003800000 */
.L_x_8583:
        /* <DEDUP_REMOVED lines=106> */
.L_x_8604:
[----:B------:R-:W-:Y:S05]  /*aee0*/  BSYNC B0 ;  /* 0x0000000000007941 */ /* 0x000fea0003800000 */
.L_x_8603:
[----:B-----5:R2:W-:Y:S02]  /*aef0*/  ST.E.128 desc[UR6][R186.64], R28 ;  /* 0x0000001cba007985 */ /* 0x0205e4000c101d06 */
.L_x_8602:
[----:B------:R-:W-:Y:S05]  /*af00*/  BSYNC B1 ;  /* 0x0000000000017941 */ /* 0x000fea0003800000 */
.L_x_8601:
        /* <DEDUP_REMOVED lines=101> */
.L_x_8608:
[----:B------:R-:W-:Y:S05]  /*b560*/  BSYNC B0 ;  /* 0x0000000000007941 */ /* 0x000fea0003800000 */
.L_x_8607:
[----:B-----5:R2:W-:Y:S02]  /*b570*/  ST.E.128 desc[UR6][R186.64], R28 ;  /* 0x0000001cba007985 */ /* 0x0205e4000c101d06 */
.L_x_8606:
[----:B------:R-:W-:Y:S05]  /*b580*/  BSYNC B1 ;  /* 0x0000000000017941 */ /* 0x000fea0003800000 */
.L_x_8605:
        /* <DEDUP_REMOVED lines=101> */
.L_x_8612:
[----:B------:R-:W-:Y:S05]  /*bbe0*/  BSYNC B0 ;  /* 0x0000000000007941 */ /* 0x000fea0003800000 */
.L_x_8611:
[----:B-----5:R2:W-:Y:S02]  /*bbf0*/  ST.E.128 desc[UR6][R186.64], R28 ;  /* 0x0000001cba007985 */ /* 0x0205e4000c101d06 */
.L_x_8610:
[----:B------:R-:W-:Y:S05]  /*bc00*/  BSYNC B1 ;  /* 0x0000000000017941 */ /* 0x000fea0003800000 */
.L_x_8609:
        /* <DEDUP_REMOVED lines=100> */
.L_x_8614:
[----:B------:R-:W-:Y:S05]  /*c250*/  BSYNC B0 ;  /* 0x0000000000007941 */ /* 0x000fea0003800000 */
.L_x_8613:
[----:B-----5:R2:W-:Y:S02]  /*c260*/  ST.E.128 desc[UR6][R186.64], R28 ;  /* 0x0000001cba007985 */ /* 0x0205e4000c101d06 */
.L_x_8600:
[----:B------:R-:W-:Y:S05]  /*c270*/  BSYNC B2 ;  /* 0x0000000000027941 */ /* 0x000fea0003800000 */
.L_x_8599:
        /* <DEDUP_REMOVED lines=110> */
.L_x_8620:
[----:B------:R-:W-:Y:S05]  /*c960*/  BSYNC B0 ;  /* 0x0000000000007941 */ /* 0x000fea0003800000 */
.L_x_8619:
[----:B-----5:R2:W-:Y:S02]  /*c970*/  ST.E.128 desc[UR6][R188.64], R28 ;  /* 0x0000001cbc007985 */ /* 0x0205e4000c101d06 */
.L_x_8618:
[----:B------:R-:W-:Y:S05]  /*c980*/  BSYNC B1 ;  /* 0x0000000000017941 */ /* 0x000fea0003800000 */
.L_x_8617:
        /* <DEDUP_REMOVED lines=101> */
.L_x_8624:
[----:B------:R-:W-:Y:S05]  /*cfe0*/  BSYNC B0 ;  /* 0x0000000000007941 */ /* 0x000fea0003800000 */
.L_x_8623:
[----:B-----5:R2:W-:Y:S02]  /*cff0*/  ST.E.128 desc[UR6][R188.64], R28 ;  /* 0x0000001cbc007985 */ /* 0x0205e4000c101d06 */
.L_x_8622:
[----:B------:R-:W-:Y:S05]  /*d000*/  BSYNC B1 ;  /* 0x0000000000017941 */ /* 0x000fea0003800000 */
.L_x_8621:
        /* <DEDUP_REMOVED lines=101> */
.L_x_8628:
[----:B------:R-:W-:Y:S05]  /*d660*/  BSYNC B0 ;  /* 0x0000000000007941 */ /* 0x000fea0003800000 */
.L_x_8627:
[----:B-----5:R2:W-:Y:S02]  /*d670*/  ST.E.128 desc[UR6][R188.64], R28 ;  /* 0x0000001cbc007985 */ /* 0x0205e4000c101d06 */
.L_x_8626:
[----:B------:R-:W-:Y:S05]  /*d680*/  BSYNC B1 ;  /* 0x0000000000017941 */ /* 0x000fea0003800000 */
.L_x_8625:
        /* <DEDUP_REMOVED lines=101> */
.L_x_8630:
[----:B------:R-:W-:Y:S05]  /*dce0*/  BSYNC B0 ;  /* 0x0000000000007941 */ /* 0x000fea0003800000 */
.L_x_8629:
[----:B-----5:R2:W-:Y:S02]  /*dcf0*/  ST.E.128 desc[UR6][R188.64], R40 ;  /* 0x00000028bc007985 */ /* 0x0205e4000c101d06 */
.L_x_8616:
[----:B------:R-:W-:Y:S05]  /*dd00*/  BSYNC B2 ;  /* 0x0000000000027941 */ /* 0x000fea0003800000 */
.L_x_8615:
        /* <DEDUP_REMOVED lines=11> */
.L_x_8532:
        /* <DEDUP_REMOVED lines=29> */
.L_x_8632:
[----:B------:R-:W-:Y:S05]  /*df90*/  BSYNC B0 ;  /* 0x0000000000007941 */ /* 0x000fea0003800000 */
.L_x_8631:
        /* <DEDUP_REMOVED lines=30> */
.L_x_8634:
[----:B------:R-:W-:Y:S05]  /*e180*/  BSYNC B0 ;  /* 0x0000000000007941 */ /* 0x000fea0003800000 */
.L_x_8633:
        /* <DEDUP_REMOVED lines=30> */
.L_x_8636:
[----:B------:R-:W-:Y:S05]  /*e370*/  BSYNC B0 ;  /* 0x0000000000007941 */ /* 0x000fea0003800000 */
.L_x_8635:
        /* <DEDUP_REMOVED lines=33> */
.L_x_8566:
[----:B------:R-:W-:Y:S05]  /*e590*/  BSYNC B3 ;  /* 0x0000000000037941 */ /* 0x000fea0003800000 */
.L_x_8531:
        /* <DEDUP_REMOVED lines=91> */
.L_x_8638:
        /* <DEDUP_REMOVED lines=10> */
.L_x_8639:
[----:B------:R-:W-:Y:S05]  /*ebf0*/  BSYNC B0 ;  /* 0x0000000000007941 */ /* 0x000fea0003800000 */
.L_x_8637:
[----:B------:R-:W-:Y:S04]  /*ec00*/  IADD3 R9, R9, -0x1, RZ ;  /* 0xffffffff09097810 */ /* 0x000fe80007ffe0ff */
[----:B------:R-:W-:Y:S11]  /*ec10*/  ISETP.GT.AND P0, PT, R9, R80, PT ;  /* 0x000000500900720c */ /* 0x000ff60003f04270 */
[----:B------:R-:W-:Y:S02]  /*ec20*/  @!UPT UIADD3 URZ, URZ, URZ, URZ ;  /* 0x0000003f3f3ff290 */ /* 0x000fe4000fffe03f */
[----:B------:R-:W-:Y:S05]  /*ec30*/  @P0 BRA `(.L_x_8640) ;  /* 0xffffff44009c0947 */ /* 0x000fea000383ffff */
.L_x_8522:
        /* <DEDUP_REMOVED lines=117> */
.L_x_8649:
[----:B------:R-:W-:Y:S05]  /*f390*/  BSYNC B0 ;  /* 0x0000000000007941 */ /* 0x000fea0003800000 */
.L_x_8648:
[----:B-----5:R3:W-:Y:S02]  /*f3a0*/  STS.128 [R235], R40 ;  /* 0x00000028eb007388 */ /* 0x0207e40000000c00 */
.L_x_8647:
[----:B------:R-:W-:Y:S05]  /*f3b0*/  BSYNC B1 ;  /* 0x0000000000017941 */ /* 0x000fea0003800000 */
.L_x_8646:
        /* <DEDUP_REMOVED lines=53> */
.L_x_8653:
[----:B------:R-:W-:Y:S05]  /*f710*/  BSYNC B0 ;  /* 0x0000000000007941 */ /* 0x000fea0003800000 */
.L_x_8652:
[----:B-----5:R1:W-:Y:S02]  /*f720*/  STS.128 [R235+0x2000], R40 ;  /* 0x00200028eb007388 */ /* 0x0203e40000000c00 */
.L_x_8651:
[----:B------:R-:W-:Y:S05]  /*f730*/  BSYNC B1 ;  /* 0x0000000000017941 */ /* 0x000fea0003800000 */
.L_x_8650:
        /* <DEDUP_REMOVED lines=53> */
.L_x_8657:
[----:B------:R-:W-:Y:S05]  /*fa90*/  BSYNC B0 ;  /* 0x0000000000007941 */ /* 0x000fea0003800000 */
.L_x_8656:
[----:B-----5:R3:W-:Y:S02]  /*faa0*/  STS.128 [R235+0x4000], R40 ;  /* 0x00400028eb007388 */ /* 0x0207e40000000c00 */
.L_x_8655:
[----:B------:R-:W-:Y:S05]  /*fab0*/  BSYNC B1 ;  /* 0x0000000000017941 */ /* 0x000fea0003800000 */
.L_x_8654:
        /* <DEDUP_REMOVED lines=51> */
.L_x_8659:
[----:B------:R-:W-:Y:S05]  /*fdf0*/  BSYNC B0 ;  /* 0x0000000000007941 */ /* 0x000fea0003800000 */
.L_x_8658:
[----:B-----5:R3:W-:Y:S02]  /*fe00*/  STS.128 [R235+0x6000], R40 ;  /* 0x00600028eb007388 */ /* 0x0207e40000000c00 */
.L_x_8645:
[----:B------:R-:W-:Y:S05]  /*fe10*/  BSYNC B2 ;  /* 0x0000000000027941 */ /* 0x000fea0003800000 */
.L_x_8644:
        /* <DEDUP_REMOVED lines=67> */
.L_x_8665:
[----:B------:R-:W-:Y:S05]  /*10250*/  BSYNC B0 ;  /* 0x0000000000007941 */ /* 0x000fea0003800000 */
.L_x_8664:
[----:B-----5:R3:W-:Y:S02]  /*10260*/  STS.128 [R235+0x800], R40 ;  /* 0x00080028eb007388 */ /* 0x0207e40000000c00 */
.L_x_8663:
[----:B------:R-:W-:Y:S05]  /*10270*/  BSYNC B1 ;  /* 0x0000000000017941 */ /* 0x000fea0003800000 */
.L_x_8662:
        /* <DEDUP_REMOVED lines=54> */
.L_x_8669:
[----:B------:R-:W-:Y:S05]  /*105e0*/  BSYNC B0 ;  /* 0x0000000000007941 */ /* 0x000fea0003800000 */
.L_x_8668:
[----:B-----5:R3:W-:Y:S02]  /*105f0*/  STS.128 [R235+0x2800], R40 ;  /* 0x00280028eb007388 */ /* 0x0207e40000000c00 */
.L_x_8667:
[----:B------:R-:W-:Y:S05]  /*10600*/  BSYNC B1 ;  /* 0x0000000000017941 */ /* 0x000fea0003800000 */
.L_x_8666:
        /* <DEDUP_REMOVED lines=54> */
.L_x_8673:
[----:B------:R-:W-:Y:S05]  /*10970*/  BSYNC B0 ;  /* 0x0000000000007941 */ /* 0x000fea0003800000 */
.L_x_8672:
[----:B-----5:R3:W-:Y:S02]  /*10980*/  STS.128 [R235+0x4800], R40 ;  /* 0x00480028eb007388 */ /* 0x0207e40000000c00 */
.L_x_8671:
[----:B------:R-:W-:Y:S05]  /*10990*/  BSYNC B1 ;  /* 0x0000000000017941 */ /* 0x000fea0003800000 */
.L_x_8670:
        /* <DEDUP_REMOVED lines=53> */
.L_x_8675:
[----:B------:R-:W-:Y:S05]  /*10cf0*/  BSYNC B0 ;  /* 0x0000000000007941 */ /* 0x000fea0003800000 */
.L_x_8674:
[----:B-----5:R1:W-:Y:S02]  /*10d00*/  STS.128 [R235+0x6800], R36 ;  /* 0x00680024eb007388 */ /* 0x0203e40000000c00 */
.L_x_8661:
[----:B------:R-:W-:Y:S05]  /*10d10*/  BSYNC B2 ;  /* 0x0000000000027941 */ /* 0x000fea0003800000 */
.L_x_8660:
        /* <DEDUP_REMOVED lines=67> */
.L_x_8681:
[----:B------:R-:W-:Y:S05]  /*11150*/  BSYNC B0 ;  /* 0x0000000000007941 */ /* 0x000fea0003800000 */
.L_x_8680:
[----:B-----5:R3:W-:Y:S02]  /*11160*/  STS.128 [R235+0x1000], R36 ;  /* 0x00100024eb007388 */ /* 0x0207e40000000c00 */
.L_x_8679:
[----:B------:R-:W-:Y:S05]  /*11170*/  BSYNC B1 ;  /* 0x0000000000017941 */ /* 0x000fea0003800000 */
.L_x_8678:
        /* <DEDUP_REMOVED lines=53> */
.L_x_8685:
[----:B------:R-:W-:Y:S05]  /*114d0*/  BSYNC B0 ;  /* 0x0000000000007941 */ /* 0x000fea0003800000 */
.L_x_8684:
[----:B-----5:R3:W-:Y:S02]  /*114e0*/  STS.128 [R235+0x3000], R36 ;  /* 0x00300024eb007388 */ /* 0x0207e40000000c00 */
.L_x_8683:
[----:B------:R-:W-:Y:S05]  /*114f0*/  BSYNC B1 ;  /* 0x0000000000017941 */ /* 0x000fea0003800000 */
.L_x_8682:
        /* <DEDUP_REMOVED lines=53> */
.L_x_8689:
[----:B------:R-:W-:Y:S05]  /*11850*/  BSYNC B0 ;  /* 0x0000000000007941 */ /* 0x000fea0003800000 */
.L_x_8688:
[----:B-----5:R3:W-:Y:S02]  /*11860*/  STS.128 [R235+0x5000], R36 ;  /* 0x00500024eb007388 */ /* 0x0207e40000000c00 */
.L_x_8687:
[----:B------:R-:W-:Y:S05]  /*11870*/  BSYNC B1 ;  /* 0x0000000000017941 */ /* 0x000fea0003800000 */
.L_x_8686:
        /* <DEDUP_REMOVED lines=53> */
.L_x_8691:
[----:B------:R-:W-:Y:S05]  /*11bd0*/  BSYNC B0 ;  /* 0x0000000000007941 */ /* 0x000fea0003800000 */
.L_x_8690:
[----:B-----5:R3:W-:Y:S02]  /*11be0*/  STS.128 [R235+0x7000], R36 ;  /* 0x00700024eb007388 */ /* 0x0207e40000000c00 */
.L_x_8677:
[----:B------:R-:W-:Y:S05]  /*11bf0*/  BSYNC B2 ;  /* 0x0000000000027941 */ /* 0x000fea0003800000 */
.L_x_8676:
        /* <DEDUP_REMOVED lines=67> */
.L_x_8696:
[----:B------:R-:W-:Y:S05]  /*12030*/  BSYNC B0 ;  /* 0x0000000000007941 */ /* 0x000fea0003800000 */
.L_x_8695:
[----:B-----5:R1:W-:Y:S02]  /*12040*/  STS.128 [R235+0x1800], R20 ;  /* 0x00180014eb007388 */ /* 0x0203e40000000c00 */
.L_x_8694:
[----:B------:R-:W-:Y:S05]  /*12050*/  BSYNC B1 ;  /* 0x0000000000017941 */ /* 0x000fea0003800000 */
.L_x_8693:
        /* <DEDUP_REMOVED lines=53> */
.L_x_8700:
[----:B------:R-:W-:Y:S05]  /*123b0*/  BSYNC B0 ;  /* 0x0000000000007941 */ /* 0x000fea0003800000 */
.L_x_8699:
[----:B-----5:R1:W-:Y:S02]  /*123c0*/  STS.128 [R235+0x3800], R16 ;  /* 0x00380010eb007388 */ /* 0x0203e40000000c00 */
.L_x_8698:
[----:B------:R-:W-:Y:S05]  /*123d0*/  BSYNC B1 ;  /* 0x0000000000017941 */ /* 0x000fea0003800000 */
.L_x_8697:
        /* <DEDUP_REMOVED lines=53> */
.L_x_8704:
[----:B------:R-:W-:Y:S05]  /*12730*/  BSYNC B0 ;  /* 0x0000000000007941 */ /* 0x000fea0003800000 */
.L_x_8703:
[----:B-----5:R2:W-:Y:S02]  /*12740*/  STS.128 [R235+0x5800], R16 ;  /* 0x00580010eb007388 */ /* 0x0205e40000000c00 */
.L_x_8702:
[----:B------:R-:W-:Y:S05]  /*12750*/  BSYNC B1 ;  /* 0x0000000000017941 */ /* 0x000fea0003800000 */
.L_x_8701:
        /* <DEDUP_REMOVED lines=53> */
.L_x_8706:
[----:B------:R-:W-:Y:S05]  /*12ab0*/  BSYNC B0 ;  /* 0x0000000000007941 */ /* 0x000fea0003800000 */
.L_x_8705:
[----:B-----5:R2:W-:Y:S01]  /*12ac0*/  STS.128 [R235+0x7800], R16 ;  /* 0x00780010eb007388 */ /* 0x0205e20000000c00 */
[----:B------:R-:W-:Y:S05]  /*12ad0*/  BRA `(.L_x_8692) ;  /* 0x0000007000187947 */ /* 0x000fea0003800000 */
.L_x_8643:
        /* <DEDUP_REMOVED lines=99> */
.L_x_8712:
[----:B------:R-:W-:Y:S05]  /*13110*/  BSYNC B0 ;  /* 0x0000000000007941 */ /* 0x000fea0003800000 */
.L_x_8711:
[----:B-----5:R3:W-:Y:S02]  /*13120*/  STS.128 [R235], R60 ;  /* 0x0000003ceb007388 */ /* 0x0207e40000000c00 */
.L_x_8710:
[----:B------:R-:W-:Y:S05]  /*13130*/  BSYNC B1 ;  /* 0x0000000000017941 */ /* 0x000fea0003800000 */
.L_x_8709:
        /* <DEDUP_REMOVED lines=97> */
.L_x_8716:
[----:B------:R-:W-:Y:S05]  /*13750*/  BSYNC B0 ;  /* 0x0000000000007941 */ /* 0x000fea0003800000 */
.L_x_8715:
[----:B-----5:R1:W-:Y:S02]  /*13760*/  STS.128 [R235+0x2000], R60 ;  /* 0x0020003ceb007388 */ /* 0x0203e40000000c00 */
.L_x_8714:
[----:B------:R-:W-:Y:S05]  /*13770*/  BSYNC B1 ;  /* 0x0000000000017941 */ /* 0x000fea0003800000 */
.L_x_8713:
        /* <DEDUP_REMOVED lines=97> */
.L_x_8720:
[----:B------:R-:W-:Y:S05]  /*13d90*/  BSYNC B0 ;  /* 0x0000000000007941 */ /* 0x000fea0003800000 */
.L_x_8719:
[----:B-----5:R3:W-:Y:S02]  /*13da0*/  STS.128 [R235+0x4000], R60 ;  /* 0x0040003ceb007388 */ /* 0x0207e40000000c00 */
.L_x_8718:
[----:B------:R-:W-:Y:S05]  /*13db0*/  BSYNC B1 ;  /* 0x0000000000017941 */ /* 0x000fea0003800000 */
.L_x_8717:
        /* <DEDUP_REMOVED lines=96> */
.L_x_8722:
[----:B------:R-:W-:Y:S05]  /*143c0*/  BSYNC B0 ;  /* 0x0000000000007941 */ /* 0x000fea0003800000 */
.L_x_8721:
[----:B-----5:R3:W-:Y:S02]  /*143d0*/  STS.128 [R235+0x6000], R60 ;  /* 0x0060003ceb007388 */ /* 0x0207e40000000c00 */
.L_x_8708:
[----:B------:R-:W-:Y:S05]  /*143e0*/  BSYNC B2 ;  /* 0x0000000000027941 */ /* 0x000fea0003800000 */
.L_x_8707:
        /* <DEDUP_REMOVED lines=104> */
.L_x_8728:
[----:B------:R-:W-:Y:S05]  /*14a70*/  BSYNC B0 ;  /* 0x0000000000007941 */ /* 0x000fea0003800000 */
.L_x_8727:
[----:B-----5:R3:W-:Y:S02]  /*14a80*/  STS.128 [R235+0x800], R60 ;  /* 0x0008003ceb007388 */ /* 0x0207e40000000c00 */
.L_x_8726:
[----:B------:R-:W-:Y:S05]  /*14a90*/  BSYNC B1 ;  /* 0x0000000000017941 */ /* 0x000fea0003800000 */
.L_x_8725:
        /* <DEDUP_REMOVED lines=100> */
.L_x_8732:
[----:B------:R-:W-:Y:S05]  /*150e0*/  BSYNC B0 ;  /* 0x0000000000007941 */ /* 0x000fea0003800000 */
.L_x_8731:
[----:B-----5:R3:W-:Y:S02]  /*150f0*/  STS.128 [R235+0x2800], R60 ;  /* 0x0028003ceb007388 */ /* 0x0207e40000000c00 */
.L_x_8730:
[----:B------:R-:W-:Y:S05]  /*15100*/  BSYNC B1 ;  /* 0x0000000000017941 */ /* 0x000fea0003800000 */
.L_x_8729:
        /* <DEDUP_REMOVED lines=100> */
.L_x_8736:
[----:B------:R-:W-:Y:S05]  /*15750*/  BSYNC B0 ;  /* 0x0000000000007941 */ /* 0x000fea0003800000 */
.L_x_8735:
[----:B-----5:R3:W-:Y:S02]  /*15760*/  STS.128 [R235+0x4800], R60 ;  /* 0x0048003ceb007388 */ /* 0x0207e40000000c00 */
.L_x_8734:
[----:B------:R-:W-:Y:S05]  /*15770*/  BSYNC B1 ;  /* 0x0000000000017941 */ /* 0x000fea0003800000 */
.L_x_8733:
        /* <DEDUP_REMOVED lines=98> */
.L_x_8738:
[----:B------:R-:W-:Y:S05]  /*15da0*/  BSYNC B0 ;  /* 0x0000000000007941 */ /* 0x000fea0003800000 */
.L_x_8737:
[----:B-----5:R1:W-:Y:S02]  /*15db0*/  STS.128 [R235+0x6800], R40 ;  /* 0x00680028eb007388 */ /* 0x0203e40000000c00 */
.L_x_8724:
[----:B------:R-:W-:Y:S05]  /*15dc0*/  BSYNC B2 ;  /* 0x0000000000027941 */ /* 0x000fea0003800000 */
.L_x_8723:
        /* <DEDUP_REMOVED lines=103> */
.L_x_8744:
[----:B------:R-:W-:Y:S05]  /*16440*/  BSYNC B0 ;  /* 0x0000000000007941 */ /* 0x000fea0003800000 */
.L_x_8743:
[----:B-----5:R1:W-:Y:S02]  /*16450*/  STS.128 [R235+0x1000], R40 ;  /* 0x00100028eb007388 */ /* 0x0203e40000000c00 */
.L_x_8742:
[----:B------:R-:W-:Y:S05]  /*16460*/  BSYNC B1 ;  /* 0x0000000000017941 */ /* 0x000fea0003800000 */
.L_x_8741:
        /* <DEDUP_REMOVED lines=98> */
.L_x_8748:
[----:B------:R-:W-:Y:S05]  /*16a90*/  BSYNC B0 ;  /* 0x0000000000007941 */ /* 0x000fea0003800000 */
.L_x_8747:
[----:B-----5:R1:W-:Y:S02]  /*16aa0*/  STS.128 [R235+0x3000], R40 ;  /* 0x00300028eb007388 */ /* 0x0203e40000000c00 */
.L_x_8746:
[----:B------:R-:W-:Y:S05]  /*16ab0*/  BSYNC B1 ;  /* 0x0000000000017941 */ /* 0x000fea0003800000 */
.L_x_8745:
        /* <DEDUP_REMOVED lines=98> */
.L_x_8752:
[----:B------:R-:W-:Y:S05]  /*170e0*/  BSYNC B0 ;  /* 0x0000000000007941 */ /* 0x000fea0003800000 */
.L_x_8751:
[----:B-----5:R1:W-:Y:S02]  /*170f0*/  STS.128 [R235+0x5000], R40 ;  /* 0x00500028eb007388 */ /* 0x0203e40000000c00 */
.L_x_8750:
[----:B------:R-:W-:Y:S05]  /*17100*/  BSYNC B1 ;  /* 0x0000000000017941 */ /* 0x000fea0003800000 */
.L_x_8749:
        /* <DEDUP_REMOVED lines=101> */
.L_x_8754:
[----:B------:R-:W-:Y:S05]  /*17760*/  BSYNC B0 ;  /* 0x0000000000007941 */ /* 0x000fea0003800000 */
.L_x_8753:
[----:B-----5:R2:W-:Y:S02]  /*17770*/  STS.128 [R235+0x7000], R36 ;  /* 0x00700024eb007388 */ /* 0x0205e40000000c00 */
.L_x_8740:
[----:B------:R-:W-:Y:S05]  /*17780*/  BSYNC B2 ;  /* 0x0000000000027941 */ /* 0x000fea0003800000 */
.L_x_8739:
        /* <DEDUP_REMOVED lines=103> */
.L_x_8758:
[----:B------:R-:W-:Y:S05]  /*17e00*/  BSYNC B0 ;  /* 0x0000000000007941 */ /* 0x000fea0003800000 */
.L_x_8757:
[----:B-----5:R1:W-:Y:S02]  /*17e10*/  STS.128 [R235+0x1800], R20 ;  /* 0x00180014eb007388 */ /* 0x0203e40000000c00 */
.L_x_8756:
[----:B------:R-:W-:Y:S05]  /*17e20*/  BSYNC B1 ;  /* 0x0000000000017941 */ /* 0x000fea0003800000 */
.L_x_8755:
        /* <DEDUP_REMOVED lines=100> */
.L_x_8762:
[----:B------:R-:W-:Y:S05]  /*18470*/  BSYNC B0 ;  /* 0x0000000000007941 */ /* 0x000fea0003800000 */
.L_x_8761:
[----:B-----5:R1:W-:Y:S02]  /*18480*/  STS.128 [R235+0x3800], R20 ;  /* 0x00380014eb007388 */ /* 0x0203e40000000c00 */
.L_x_8760:
[----:B------:R-:W-:Y:S05]  /*18490*/  BSYNC B1 ;  /* 0x0000000000017941 */ /* 0x000fea0003800000 */
.L_x_8759:
        /* <DEDUP_REMOVED lines=103> */
.L_x_8766:
[----:B------:R-:W-:Y:S05]  /*18b10*/  BSYNC B0 ;  /* 0x0000000000007941 */ /* 0x000fea0003800000 */
.L_x_8765:
[----:B-----5:R1:W-:Y:S02]  /*18b20*/  STS.128 [R235+0x5800], R20 ;  /* 0x00580014eb007388 */ /* 0x0203e40000000c00 */
.L_x_8764:
[----:B------:R-:W-:Y:S05]  /*18b30*/  BSYNC B1 ;  /* 0x0000000000017941 */ /* 0x000fea0003800000 */
.L_x_8763:
        /* <DEDUP_REMOVED lines=104> */
.L_x_8768:
[----:B------:R-:W-:Y:S05]  /*191c0*/  BSYNC B0 ;  /* 0x0000000000007941 */ /* 0x000fea0003800000 */
.L_x_8767:
[----:B-----5:R1:W-:Y:S01]  /*191d0*/  STS.128 [R235+0x7800], R16 ;  /* 0x00780010eb007388 */ /* 0x0203e20000000c00 */
[----:B------:R-:W-:Y:S05]  /*191e0*/  BRA `(.L_x_8692) ;  /* 0x0000000800547947 */ /* 0x000fea0003800000 */
.L_x_8642:
        /* <DEDUP_REMOVED lines=42> */
.L_x_8770:
[----:B------:R-:W-:Y:S05]  /*19490*/  BSYNC B0 ;  /* 0x0000000000007941 */ /* 0x000fea0003800000 */
.L_x_8769:
        /* <DEDUP_REMOVED lines=35> */
.L_x_8772:
[----:B------:R-:W-:Y:S05]  /*196d0*/  BSYNC B0 ;  /* 0x0000000000007941 */ /* 0x000fea0003800000 */
.L_x_8771:
        /* <DEDUP_REMOVED lines=34> */
.L_x_8774:
[----:B------:R-:W-:Y:S05]  /*19900*/  BSYNC B0 ;  /* 0x0000000000007941 */ /* 0x000fea0003800000 */
.L_x_8773:
        /* <DEDUP_REMOVED lines=35> */
.L_x_8692:
[----:B------:R-:W-:Y:S05]  /*19b40*/  BSYNC B3 ;  /* 0x0000000000037941 */ /* 0x000fea0003800000 */
.L_x_8641:
        /* <DEDUP_REMOVED lines=41> */
.L_x_8776:
[----:B------:R-:W-:Y:S05]  /*19de0*/  BSYNC B0 ;  /* 0x0000000000007941 */ /* 0x000fea0003800000 */
.L_x_8775:
        /* <DEDUP_REMOVED lines=37> */
.L_x_8778:
[----:B------:R-:W-:Y:S05]  /*1a040*/  BSYNC B0 ;  /* 0x0000000000007941 */ /* 0x000fea0003800000 */
.L_x_8777:
        /* <DEDUP_REMOVED lines=39> */
.L_x_8780:
[----:B------:R-:W-:Y:S05]  /*1a2c0*/  BSYNC B0 ;  /* 0x0000000000007941 */ /* 0x000fea0003800000 */
.L_x_8779:
        /* <DEDUP_REMOVED lines=42> */
.L_x_8782:
[----:B------:R-:W-:Y:S05]  /*1a570*/  BSYNC B0 ;  /* 0x0000000000007941 */ /* 0x000fea0003800000 */
.L_x_8781:
        /* <DEDUP_REMOVED lines=67> */
.L_x_8784:
[----:B------:R-:W-:Y:S05]  /*1a9b0*/  BSYNC B0 ;  /* 0x0000000000007941 */ /* 0x000fea0003800000 */
.L_x_8783:
        /* <DEDUP_REMOVED lines=39> */
.L_x_8786:
[----:B------:R-:W-:Y:S05]  /*1ac30*/  BSYNC B0 ;  /* 0x0000000000007941 */ /* 0x000fea0003800000 */
.L_x_8785:
        /* <DEDUP_REMOVED lines=41> */
.L_x_8788:
[----:B------:R-:W-:Y:S05]  /*1aed0*/  BSYNC B0 ;  /* 0x0000000000007941 */ /* 0x000fea0003800000 */
.L_x_8787:
        /* <DEDUP_REMOVED lines=53> */
.L_x_8790:
[----:B------:R-:W-:Y:S05]  /*1b230*/  BSYNC B0 ;  /* 0x0000000000007941 */ /* 0x000fea0003800000 */
.L_x_8789:
        /* <DEDUP_REMOVED lines=36> */
[----:B-----5:R-:W3:Y:S02]  /*1b480*/  MUFU.RCP R243, R32 ;  /* 0x0000002000f37308 */ /* 0x020ee40000001000 */
        /* <DEDUP_REMOVED lines=190> */
[----:B------:R-:W-:-:S02]  /*1c070*/  IADD3 R240, R53, -R232, RZ ;  /* 0x800000e835f07210 */ /* 0x000fc40007ffe0ff */
[----:B------:R-:W-:Y:S01]  /*1c080*/  ISETP.GT.AND P6, PT, R238, R227, PT ;  /* 0x000000e3ee00720c */ /* 0x000fe20003fc4270 */
[----:B------:R-:W1:Y:S01]  /*1c090*/  MUFU.TANH R25, R25 ;  /* 0x0000001900197308 */ /* 0x000e620000002400 */
[----:B------:R-:W-:Y:S01]  /*1c0a0*/  HMMA.16816.F32 R36, R28, R96, R36 ;  /* 0x000000601c24723c */ /* 0x000fe20000001824 */
[----:B------:R-:W-:Y:S01]  /*1c0b0*/  ISETP.NE.U32.AND P0, PT, R236, RZ, PT ;  /* 0x000000ffec00720c */ /* 0x000fe20003f05070 */
[----:B------:R-:W-:-:S04]  /*1c0c0*/  DEPBAR.LE SB0, 0x0 ;  /* 0x000080000000791a */ /* 0x000fc80000000000 */
        /* <DEDUP_REMOVED lines=10> */
[----:B------:R-:W-:-:S04]  /*1c170*/  LEA.HI R4, R4, R50, RZ, 0x2 ;  /* 0x0000003204047211 */ /* 0x000fc800078f10ff */
[----:B------:R-:W-:-:S04]  /*1c180*/  SHF.R.S32.HI R4, RZ, 0x2, R4 ;  /* 0x00000002ff047819 */ /* 0x000fc80000011404 */
[----:B------:R-:W-:Y:S01]  /*1c190*/  LEA R4, R51, R4, 0x4 ;  /* 0x0000000433047211 */ /* 0x000fe200078e20ff */
[----:B------:R-:W-:-:S03]  /*1c1a0*/  FMUL.FTZ R20, R38, R0 ;  /* 0x0000000026147220 */ /* 0x000fc60000410000 */
[----:B------:R-:W-:Y:S01]  /*1c1b0*/  IADD3 R52, R52, R4, RZ ;  /* 0x0000000434347210 */ /* 0x000fe20007ffe0ff */
[-C--:B------:R-:W-:Y:S01]  /*1c1c0*/  FMUL.FTZ R21, R39, R0.reuse ;  /* 0x0000000027157220 */ /* 0x080fe20000410000 */
[----:B------:R-:W-:Y:S01]  /*1c1d0*/  SHF.L.U32 R51, R45, 0x1, RZ ;  /* 0x000000012d337819 */ /* 0x000fe200000006ff */
        /* <DEDUP_REMOVED lines=19> */
[-C--:B------:R-:W-:Y:S01]  /*1c310*/  FMUL.FTZ R49, R100, R0.reuse ;  /* 0x0000000064317220 */ /* 0x080fe20000410000 */
[-C--:B------:R-:W-:Y:S01]  /*1c320*/  FMUL.FTZ R50, R101, R0.reuse ;  /* 0x0000000065327220 */ /* 0x080fe20000410000 */
[-C--:B------:R-:W-:Y:S01]  /*1c330*/  FMUL.FTZ R45, R102, R0.reuse ;  /* 0x00000000662d7220 */ /* 0x080fe20000410000 */
[----:B------:R-:W-:Y:S01]  /*1c340*/  IADD3 R240, R240, 0x8, R52 ;  /* 0x00000008f0f07810 */ /* 0x000fe20007ffe034 */
[----:B------:R-:W-:Y:S01]  /*1c350*/  FMUL.FTZ R103, R103, R0 ;  /* 0x0000000067677220 */ /* 0x000fe20000410000 */
[----:B------:R-:W-:Y:S01]  /*1c360*/  IADD3 R4, R53, 0x1, -R232 ;  /* 0x0000000135047810 */ /* 0x000fe20007ffe8e8 */
[----:B------:R-:W1:Y:S01]  /*1c370*/  MUFU.TANH R36, R36 ;  /* 0x0000002400247308 */ /* 0x000e620000002400 */
[----:B------:R-:W-:-:S02]  /*1c380*/  VIADDMNMX R246, R242, -R3, RZ, !PT ;  /* 0x80000003f2f67246 */ /* 0x000fc400078001ff */
[----:B------:R-:W-:Y:S01]  /*1c390*/  VIADDMNMX R245, R240, -R3, RZ, !PT ;  /* 0x80000003f0f57246 */ /* 0x000fe200078001ff */
[----:B------:R-:W-:-:S04]  /*1c3a0*/  IMAD.IADD R9, R9, 0x1, R4 ;  /* 0x0000000109097824 */ /* 0x000fc800078e0204 */
[----:B------:R-:W3:Y:S08]  /*1c3b0*/  MUFU.TANH R37, R37 ;  /* 0x0000002500257308 */ /* 0x000ef00000002400 */
        /* <DEDUP_REMOVED lines=21> */
[----:B------:R1:W1:Y:S01]  /*1c510*/  MUFU.TANH R3, R103 ;  /* 0x0000006700037308 */ /* 0x0002620000002400 */
[C---:B------:R-:W-:Y:S01]  /*1c520*/  IADD3 R244, R9.reuse, 0x8, R52 ;  /* 0x0000000809f47810 */ /* 0x040fe20007ffe034 */
[----:B------:R-:W-:Y:S01]  /*1c530*/  BSSY B1, `(.L_x_8791) ;  /* 0x00000d7000017945 */ /* 0x000fe20003800000 */
[----:B------:R-:W-:Y:S01]  /*1c540*/  FMUL.FTZ R243, R8, R243 ;  /* 0x000000f308f37220 */ /* 0x000fe20000410000 */
[----:B------:R-:W-:Y:S01]  /*1c550*/  VIADDMNMX R241, R9, R52, R53, PT ;  /* 0x0000003409f17246 */ /* 0x000fe20003800135 */
[C---:B------:R-:W-:Y:S01]  /*1c560*/  VIADD R210, R219.reuse, 0x1000 ;  /* 0x00001000dbd27836 */ /* 0x040fe20000000000 */
[----:B------:R-:W-:Y:S01]  /*1c570*/  VIMNMX R244, R244, R53, PT ;  /* 0x00000035f4f47248 */ /* 0x000fe20003fe0100 */
[----:B------:R-:W-:Y:S01]  /*1c580*/  VIADD R205, R219, 0x3000 ;  /* 0x00003000dbcd7836 */ /* 0x000fe20000000000 */
[----:B------:R-:W-:Y:S01]  /*1c590*/  LOP3.LUT R51, R51, 0x6, RZ, 0xc0, !PT ;  /* 0x0000000633337812 */ /* 0x000fe200078ec0ff */
[----:B------:R-:W-:Y:S01]  /*1c5a0*/  VIADD R200, R219, 0x5800 ;  /* 0x00005800dbc87836 */ /* 0x000fe20000000000 */
[----:B------:R-:W-:-:S02]  /*1c5b0*/  ISETP.NE.AND.EX P0, PT, R237, RZ, PT, P0 ;  /* 0x000000ffed00720c */ /* 0x000fc40003f05300 */
        /* <DEDUP_REMOVED lines=77> */
.L_x_8794:
[----:B------:R-:W2:Y:S02]  /*1ca90*/  LD.E R5, desc[UR6][R10.64+0x38] ;  /* 0x000038060a057980 */ /* 0x000ea4000c101900 */
[----:B--2---:R-:W-:-:S04]  /*1caa0*/  LEA R5, -R5, RZ, 0x6 ;  /* 0x000000ff05057211 */ /* 0x004fc800078e31ff */
[----:B------:R-:W-:Y:S02]  /*1cab0*/  SHF.R.S32.HI R0, RZ, 0x1f, R5 ;  /* 0x0000001fff007819 */ /* 0x000fe40000011405 */
.L_x_8795:
[----:B------:R-:W-:Y:S05]  /*1cac0*/  BSYNC B0 ;  /* 0x0000000000007941 */ /* 0x000fea0003800000 */
.L_x_8793:
        /* <DEDUP_REMOVED lines=125> */
.L_x_8792:
[----:B------:R-:W-:Y:S05]  /*1d2a0*/  BSYNC B1 ;  /* 0x0000000000017941 */ /* 0x000fea0003800000 */
.L_x_8791:
[----:B------:R-:W2:Y:S01]  /*1d2b0*/  LD.E R185, desc[UR6][R10.64+0xdc] ;  /* 0x0000dc060ab97980 */ /* 0x000ea2000c101900 */
[----:B------:R-:W-:-:S04]  /*1d2c0*/  IMAD.IADD R51, R2, 0x1, R51 ;  /* 0x0000000102337824 */ /* 0x000fc800078e0233 */
[--C-:B------:R-:W-:Y:S01]  /*1d2d0*/  IMAD.IADD R0, R240, 0x1, -R51.reuse ;  /* 0x00000001f0007824 */ /* 0x100fe200078e0a33 */
[C---:B------:R-:W-:Y:S01]  /*1d2e0*/  ISETP.GE.AND P2, PT, R51.reuse, R246, PT ;  /* 0x000000f63300720c */ /* 0x040fe20003f46270 */
[----:B------:R-:W-:Y:S02]  /*1d2f0*/  IMAD.IADD R2, R242, 0x1, -R51 ;  /* 0x00000001f2027824 */ /* 0x000fe400078e0a33 */
[C---:B-1----:R-:W-:Y:S01]  /*1d300*/  VIADD R15, R51.reuse, 0x1 ;  /* 0x00000001330f7836 */ /* 0x042fe20000000000 */
[----:B------:R-:W-:Y:S01]  /*1d310*/  IABS R0, R0 ;  /* 0x0000000000007213 */ /* 0x000fe20000000000 */
[----:B------:R-:W-:Y:S01]  /*1d320*/  VIADD R14, R51, 0x8 ;  /* 0x00000008330e7836 */ /* 0x000fe20000000000 */
[----:B------:R-:W-:Y:S02]  /*1d330*/  IABS R2, R2 ;  /* 0x0000000200027213 */ /* 0x000fe40000000000 */
[----:B------:R-:W-:Y:S02]  /*1d340*/  I2FP.F32.S32 R0, R0 ;  /* 0x0000000000007245 */ /* 0x000fe40000201400 */
[----:B------:R-:W-:-:S02]  /*1d350*/  I2FP.F32.S32 R2, R2 ;  /* 0x0000000200027245 */ /* 0x000fc40000201400 */
[----:B------:R-:W-:Y:S01]  /*1d360*/  ISETP.GE.AND P4, PT, R15, R246, PT ;  /* 0x000000f60f00720c */ /* 0x000fe20003f86270 */
[----:B------:R-:W-:Y:S01]  /*1d370*/  FFMA.FTZ R24, -R243, R0, R24 ;  /* 0x00000000f3187223 */ /* 0x000fe20000010118 */
[C---:B------:R-:W-:Y:S01]  /*1d380*/  ISETP.GE.AND P1, PT, R15.reuse, R245, PT ;  /* 0x000000f50f00720c */ /* 0x040fe20003f26270 */
[--C-:B------:R-:W-:Y:S01]  /*1d390*/  IMAD.IADD R0, R242, 0x1, -R15.reuse ;  /* 0x00000001f2007824 */ /* 0x100fe200078e0a0f */
[----:B------:R-:W-:Y:S01]  /*1d3a0*/  ISETP.GE.OR P4, PT, R15, R241, !P4 ;  /* 0x000000f10f00720c */ /* 0x000fe20006786670 */
[----:B------:R-:W-:Y:S01]  /*1d3b0*/  FFMA.FTZ R32, -R243, R2, R32 ;  /* 0x00000002f3207223 */ /* 0x000fe20000010120 */
[----:B------:R-:W-:Y:S01]  /*1d3c0*/  ISETP.GE.OR P1, PT, R15, R244, !P1 ;  /* 0x000000f40f00720c */ /* 0x000fe20004f26670 */
[----:B------:R-:W-:Y:S01]  /*1d3d0*/  IMAD.IADD R15, R240, 0x1, -R15 ;  /* 0x00000001f00f7824 */ /* 0x000fe200078e0a0f */
[----:B------:R-:W-:Y:S01]  /*1d3e0*/  ISETP.GE.AND P3, PT, R14, R246, PT ;  /* 0x000000f60e00720c */ /* 0x000fe20003f66270 */
[----:B------:R-:W-:Y:S01]  /*1d3f0*/  IMAD.IADD R2, R242, 0x1, -R14 ;  /* 0x00000001f2027824 */ /* 0x000fe200078e0a0e */
[----:B------:R-:W-:-:S02]  /*1d400*/  ISETP.GE.AND P5, PT, R14, R245, PT ;  /* 0x000000f50e00720c */ /* 0x000fc40003fa6270 */
[C---:B------:R-:W-:Y:S02]  /*1d410*/  ISETP.GE.OR P3, PT, R14.reuse, R241, !P3 ;  /* 0x000000f10e00720c */ /* 0x040fe40005f66670 */
[----:B------:R-:W-:Y:S01]  /*1d420*/  ISETP.GE.OR P5, PT, R14, R244, !P5 ;  /* 0x000000f40e00720c */ /* 0x000fe20006fa6670 */
[----:B------:R-:W-:Y:S01]  /*1d430*/  IMAD.IADD R14, R240, 0x1, -R14 ;  /* 0x00000001f00e7824 */ /* 0x000fe200078e0a0e */
[----:B------:R-:W-:Y:S02]  /*1d440*/  IABS R15, R15 ;  /* 0x0000000f000f7213 */ /* 0x000fe40000000000 */
[----:B------:R-:W-:Y:S02]  /*1d450*/  IABS R2, R2 ;  /* 0x0000000200027213 */ /* 0x000fe40000000000 */
[----:B------:R-:W-:Y:S02]  /*1d460*/  IABS R0, R0 ;  /* 0x0000000000007213 */ /* 0x000fe40000000000 */
[----:B------:R-:W-:-:S02]  /*1d470*/  I2FP.F32.S32 R15, R15 ;  /* 0x0000000f000f7245 */ /* 0x000fc40000201400 */
[----:B------:R-:W-:Y:S02]  /*1d480*/  I2FP.F32.S32 R2, R2 ;  /* 0x0000000200027245 */ /* 0x000fe40000201400 */
[----:B------:R-:W-:Y:S01]  /*1d490*/  IABS R14, R14 ;  /* 0x0000000e000e7213 */ /* 0x000fe20000000000 */
[C---:B------:R-:W-:Y:S01]  /*1d4a0*/  FFMA.FTZ R15, -R243.reuse, R15, R25 ;  /* 0x0000000ff30f7223 */ /* 0x040fe20000010119 */
[----:B------:R-:W-:Y:S01]  /*1d4b0*/  I2FP.F32.S32 R0, R0 ;  /* 0x0000000000007245 */ /* 0x000fe20000201400 */
[----:B------:R-:W-:Y:S01]  /*1d4c0*/  FFMA.FTZ R25, -R243, R2, R46 ;  /* 0x00000002f3197223 */ /* 0x000fe2000001012e */
[----:B------:R-:W-:Y:S01]  /*1d4d0*/  I2FP.F32.S32 R14, R14 ;  /* 0x0000000e000e7245 */ /* 0x000fe20000201400 */
[C---:B------:R-:W-:Y:S01]  /*1d4e0*/  VIADD R12, R51.reuse, 0x10 ;  /* 0x00000010330c7836 */ /* 0x040fe20000000000 */
[----:B------:R-:W-:Y:S01]  /*1d4f0*/  ISETP.GE.OR P2, PT, R51, R241, !P2 ;  /* 0x000000f13300720c */ /* 0x000fe20005746670 */
[----:B------:R-:W-:Y:S01]  /*1d500*/  FFMA.FTZ R0, -R243, R0, R44 ;  /* 0x00000000f3007223 */ /* 0x000fe2000001012c */
[----:B------:R-:W-:-:S02]  /*1d510*/  VIADD R7, R51, 0x9 ;  /* 0x0000000933077836 */ /* 0x000fc40000000000 */
[----:B------:R-:W-:Y:S01]  /*1d520*/  FFMA.FTZ R14, -R243, R14, R26 ;  /* 0x0000000ef30e7223 */ /* 0x000fe2000001011a */
[----:B------:R-:W-:Y:S02]  /*1d530*/  FSEL R15, R15, -INF , !P1 ;  /* 0xff8000000f0f7808 */ /* 0x000fe40004800000 */
[----:B------:R-:W-:Y:S02]  /*1d540*/  FSEL R25, R25, -INF , !P3 ;  /* 0xff80000019197808 */ /* 0x000fe40005800000 */
[----:B------:R-:W-:Y:S01]  /*1d550*/  FSEL R26, R0, -INF , !P4 ;  /* 0xff800000001a7808 */ /* 0x000fe20006000000 */
[----:B------:R-:W-:Y:S01]  /*1d560*/  IMAD.IADD R0, R242, 0x1, -R7 ;  /* 0x00000001f2007824 */ /* 0x000fe200078e0a07 */
[C---:B------:R-:W-:Y:S02]  /*1d570*/  ISETP.GE.AND P1, PT, R12.reuse, R246, PT ;  /* 0x000000f60c00720c */ /* 0x040fe40003f26270 */
[-C--:B------:R-:W-:Y:S02]  /*1d580*/  ISETP.GE.AND P3, PT, R12, R245.reuse, PT ;  /* 0x000000f50c00720c */ /* 0x080fe40003f66270 */
[----:B------:R-:W-:Y:S01]  /*1d590*/  FSEL R44, R32, -INF , !P2 ;  /* 0xff800000202c7808 */ /* 0x000fe20005000000 */
[----:B------:R-:W-:Y:S01]  /*1d5a0*/  IMAD.IADD R6, R242, 0x1, -R12 ;  /* 0x00000001f2067824 */ /* 0x000fe200078e0a0c */
[----:B------:R-:W-:-:S02]  /*1d5b0*/  ISETP.GE.AND P2, PT, R51, R245, PT ;  /* 0x000000f53300720c */ /* 0x000fc40003f46270 */
[C---:B------:R-:W-:Y:S02]  /*1d5c0*/  ISETP.GE.OR P1, PT, R12.reuse, R241, !P1 ;  /* 0x000000f10c00720c */ /* 0x040fe40004f26670 */
[----:B------:R-:W-:Y:S01]  /*1d5d0*/  ISETP.GE.OR P3, PT, R12, R244, !P3 ;  /* 0x000000f40c00720c */ /* 0x000fe20005f66670 */
[----:B------:R-:W-:Y:S01]  /*1d5e0*/  IMAD.IADD R12, R240, 0x1, -R12 ;  /* 0x00000001f00c7824 */ /* 0x000fe200078e0a0c */
[----:B------:R-:W-:Y:S02]  /*1d5f0*/  IABS R0, R0 ;  /* 0x0000000000007213 */ /* 0x000fe40000000000 */
[----:B------:R-:W-:Y:S02]  /*1d600*/  ISETP.GE.OR P2, PT, R51, R244, !P2 ;  /* 0x000000f43300720c */ /* 0x000fe40005746670 */
[----:B------:R-:W-:Y:S02]  /*1d610*/  IABS R12, R12 ;  /* 0x0000000c000c7213 */ /* 0x000fe40000000000 */
[----:B------:R-:W-:-:S02]  /*1d620*/  I2FP.F32.S32 R0, R0 ;  /* 0x0000000000007245 */ /* 0x000fc40000201400 */
[----:B------:R-:W-:Y:S02]  /*1d630*/  FSEL R24, R24, -INF , !P2 ;  /* 0xff80000018187808 */ /* 0x000fe40005000000 */
[C---:B------:R-:W-:Y:S02]  /*1d640*/  ISETP.GE.AND P2, PT, R7.reuse, R246, PT ;  /* 0x000000f60700720c */ /* 0x040fe40003f46270 */
[----:B------:R-:W-:Y:S01]  /*1d650*/  ISETP.GE.AND P4, PT, R7, R245, PT ;  /* 0x000000f50700720c */ /* 0x000fe20003f86270 */
[----:B------:R-:W-:Y:S01]  /*1d660*/  FFMA.FTZ R47, -R243, R0, R47 ;  /* 0x00000000f32f7223 */ /* 0x000fe2000001012f */
[----:B------:R-:W-:Y:S01]  /*1d670*/  I2FP.F32.S32 R12, R12 ;  /* 0x0000000c000c7245 */ /* 0x000fe20000201400 */
[----:B------:R-:W-:Y:S01]  /*1d680*/  VIADD R9, R51, 0x11 ;  /* 0x0000001133097836 */ /* 0x000fe20000000000 */
[C---:B------:R-:W-:Y:S02]  /*1d690*/  ISETP.GE.OR P2, PT, R7.reuse, R241, !P2 ;  /* 0x000000f10700720c */ /* 0x040fe40005746670 */
[----:B------:R-:W-:Y:S01]  /*1d6a0*/  ISETP.GE.OR P4, PT, R7, R244, !P4 ;  /* 0x000000f40700720c */ /* 0x000fe20006786670 */
[----:B------:R-:W-:-:S02]  /*1d6b0*/  IMAD.IADD R7, R240, 0x1, -R7 ;  /* 0x00000001f0077824 */ /* 0x000fc400078e0a07 */
[----:B------:R-:W-:Y:S01]  /*1d6c0*/  FFMA.FTZ R12, -R243, R12, R20 ;  /* 0x0000000cf30c7223 */ /* 0x000fe20000010114 */
[----:B------:R-:W-:Y:S01]  /*1d6d0*/  FSEL R14, R14, -INF , !P5 ;  /* 0xff8000000e0e7808 */ /* 0x000fe20006800000 */
[C---:B------:R-:W-:Y:S01]  /*1d6e0*/  IMAD.IADD R5, R242.reuse, 0x1, -R9 ;  /* 0x00000001f2057824 */ /* 0x040fe200078e0a09 */
[----:B------:R-:W-:Y:S01]  /*1d6f0*/  FSEL R20, R47, -INF , !P2 ;  /* 0xff8000002f147808 */ /* 0x000fe20005000000 */
[----:B------:R-:W-:Y:S01]  /*1d700*/  VIADD R8, R51, 0x18 ;  /* 0x0000001833087836 */ /* 0x000fe20000000000 */
[C---:B------:R-:W-:Y:S02]  /*1d710*/  ISETP.GE.AND P5, PT, R9.reuse, R246, PT ;  /* 0x000000f60900720c */ /* 0x040fe40003fa6270 */
[C---:B------:R-:W-:Y:S02]  /*1d720*/  ISETP.GE.AND P2, PT, R9.reuse, R245, PT ;  /* 0x000000f50900720c */ /* 0x040fe40003f46270 */
[----:B------:R-:W-:Y:S02]  /*1d730*/  IABS R7, R7 ;  /* 0x0000000700077213 */ /* 0x000fe40000000000 */
[----:B------:R-:W-:Y:S01]  /*1d740*/  IABS R6, R6 ;  /* 0x0000000600067213 */ /* 0x000fe20000000000 */
[----:B------:R-:W-:Y:S01]  /*1d750*/  IMAD.IADD R4, R242, 0x1, -R8 ;  /* 0x00000001f2047824 */ /* 0x000fe200078e0a08 */
[----:B------:R-:W-:-:S02]  /*1d760*/  ISETP.GE.OR P5, PT, R9, R241, !P5 ;  /* 0x000000f10900720c */ /* 0x000fc40006fa6670 */
[----:B------:R-:W-:Y:S01]  /*1d770*/  ISETP.GE.OR P2, PT, R9, R244, !P2 ;  /* 0x000000f40900720c */ /* 0x000fe20005746670 */
[----:B------:R-:W-:Y:S01]  /*1d780*/  IMAD.IADD R9, R240, 0x1, -R9 ;  /* 0x00000001f0097824 */ /* 0x000fe200078e0a09 */
[----:B------:R-:W-:Y:S02]  /*1d790*/  IABS R5, R5 ;  /* 0x0000000500057213 */ /* 0x000fe40000000000 */
[----:B------:R-:W-:Y:S02]  /*1d7a0*/  I2FP.F32.S32 R7, R7 ;  /* 0x0000000700077245 */ /* 0x000fe40000201400 */
[----:B------:R-:W-:Y:S02]  /*1d7b0*/  I2FP.F32.S32 R6, R6 ;  /* 0x0000000600067245 */ /* 0x000fe40000201400 */
[----:B------:R-:W-:Y:S01]  /*1d7c0*/  I2FP.F32.S32 R5, R5 ;  /* 0x0000000500057245 */ /* 0x000fe20000201400 */
[C---:B------:R-:W-:Y:S01]  /*1d7d0*/  FFMA.FTZ R7, -R243.reuse, R7, R27 ;  /* 0x00000007f3077223 */ /* 0x040fe2000001011b */
[----:B------:R-:W-:Y:S01]  /*1d7e0*/  IABS R9, R9 ;  /* 0x0000000900097213 */ /* 0x000fe20000000000 */
[C---:B------:R-:W-:Y:S01]  /*1d7f0*/  FFMA.FTZ R6, -R243.reuse, R6, R36 ;  /* 0x00000006f3067223 */ /* 0x040fe20000010124 */
[----:B------:R-:W-:Y:S01]  /*1d800*/  IABS R4, R4 ;  /* 0x0000000400047213 */ /* 0x000fe20000000000 */
[----:B------:R-:W-:Y:S01]  /*1d810*/  FFMA.FTZ R5, -R243, R5, R37 ;  /* 0x00000005f3057223 */ /* 0x000fe20000010125 */
[----:B------:R-:W-:Y:S01]  /*1d820*/  I2FP.F32.S32 R9, R9 ;  /* 0x0000000900097245 */ /* 0x000fe20000201400 */
[----:B------:R-:W-:Y:S01]  /*1d830*/  VIADD R0, R51, 0x19 ;  /* 0x0000001933007836 */ /* 0x000fe20000000000 */
[----:B------:R-:W-:-:S02]  /*1d840*/  I2FP.F32.S32 R4, R4 ;  /* 0x0000000400047245 */ /* 0x000fc40000201400 */
[----:B------:R-:W-:Y:S02]  /*1d850*/  FSEL R7, R7, -INF , !P4 ;  /* 0xff80000007077808 */ /* 0x000fe40006000000 */
[----:B------:R-:W-:Y:S02]  /*1d860*/  FSEL R6, R6, -INF , !P1 ;  /* 0xff80000006067808 */ /* 0x000fe40004800000 */
[C---:B------:R-:W-:Y:S02]  /*1d870*/  ISETP.GE.AND P4, PT, R8.reuse, R246, PT ;  /* 0x000000f60800720c */ /* 0x040fe40003f86270 */
[----:B------:R-:W-:Y:S01]  /*1d880*/  ISETP.GE.AND P1, PT, R8, R245, PT ;  /* 0x000000f50800720c */ /* 0x000fe20003f26270 */
[C---:B------:R-:W-:Y:S01]  /*1d890*/  FFMA.FTZ R9, -R243.reuse, R9, R21 ;  /* 0x00000009f3097223 */ /* 0x040fe20000010115 */
[----:B------:R-:W-:Y:S01]  /*1d8a0*/  FSEL R12, R12, -INF , !P3 ;  /* 0xff8000000c0c7808 */ /* 0x000fe20005800000 */
[----:B------:R-:W-:Y:S01]  /*1d8b0*/  FFMA.FTZ R4, -R243, R4, R38 ;  /* 0x00000004f3047223 */ /* 0x000fe20000010126 */
[----:B------:R-:W-:Y:S01]  /*1d8c0*/  FSEL R5, R5, -INF , !P5 ;  /* 0xff80000005057808 */ /* 0x000fe20006800000 */
[----:B------:R-:W-:Y:S01]  /*1d8d0*/  VIADD R27, R51, 0x20 ;  /* 0x00000020331b7836 */ /* 0x000fe20000000000 */
[----:B------:R-:W-:-:S02]  /*1d8e0*/  ISETP.GE.AND P3, PT, R0, R246, PT ;  /* 0x000000f60000720c */ /* 0x000fc40003f66270 */
[----:B------:R-:W-:Y:S02]  /*1d8f0*/  ISETP.GE.AND P5, PT, R0, R245, PT ;  /* 0x000000f50000720c */ /* 0x000fe40003fa6270 */
[CC--:B------:R-:W-:Y:S02]  /*1d900*/  ISETP.GE.OR P4, PT, R8.reuse, R241.reuse, !P4 ;  /* 0x000000f10800720c */ /* 0x0c0fe40006786670 */
[-C--:B------:R-:W-:Y:S01]  /*1d910*/  ISETP.GE.OR P1, PT, R8, R244.reuse, !P1 ;  /* 0x000000f40800720c */ /* 0x080fe20004f26670 */
[----:B------:R-:W-:Y:S01]  /*1d920*/  IMAD.IADD R8, R240, 0x1, -R8 ;  /* 0x00000001f0087824 */ /* 0x000fe200078e0a08 */
[----:B------:R-:W-:Y:S01]  /*1d930*/  ISETP.GE.OR P3, PT, R0, R241, !P3 ;  /* 0x000000f10000720c */ /* 0x000fe20005f66670 */
[--C-:B------:R-:W-:Y:S01]  /*1d940*/  IMAD.IADD R2, R242, 0x1, -R0.reuse ;  /* 0x00000001f2027824 */ /* 0x100fe200078e0a00 */
[----:B------:R-:W-:Y:S01]  /*1d950*/  ISETP.GE.OR P5, PT, R0, R244, !P5 ;  /* 0x000000f40000720c */ /* 0x000fe20006fa6670 */
[----:B------:R-:W-:Y:S01]  /*1d960*/  IMAD.IADD R0, R240, 0x1, -R0 ;  /* 0x00000001f0007824 */ /* 0x000fe200078e0a00 */
[----:B------:R-:W-:Y:S01]  /*1d970*/  FSEL R9, R9, -INF , !P2 ;  /* 0xff80000009097808 */ /* 0x000fe20005000000 */
[----:B------:R-:W-:Y:S01]  /*1d980*/  IMAD.IADD R31, R242, 0x1, -R27 ;  /* 0x00000001f21f7824 */ /* 0x000fe200078e0a1b */
[----:B------:R-:W-:Y:S01]  /*1d990*/  FSEL R4, R4, -INF , !P4 ;  /* 0xff80000004047808 */ /* 0x000fe20006000000 */
[----:B------:R-:W-:Y:S01]  /*1d9a0*/  VIADD R30, R51, 0x21 ;  /* 0x00000021331e7836 */ /* 0x000fe20000000000 */
[----:B------:R-:W-:-:S02]  /*1d9b0*/  ISETP.GE.AND P2, PT, R27, R246, PT ;  /* 0x000000f61b00720c */ /* 0x000fc40003f46270 */
[C---:B------:R-:W-:Y:S02]  /*1d9c0*/  ISETP.GE.AND P4, PT, R27.reuse, R245, PT ;  /* 0x000000f51b00720c */ /* 0x040fe40003f86270 */
[----:B------:R-:W-:Y:S01]  /*1d9d0*/  IABS R8, R8 ;  /* 0x0000000800087213 */ /* 0x000fe20000000000 */
[----:B------:R-:W-:Y:S01]  /*1d9e0*/  IMAD.IADD R179, R242, 0x1, -R30 ;  /* 0x00000001f2b37824 */ /* 0x000fe200078e0a1e */
[C---:B------:R-:W-:Y:S02]  /*1d9f0*/  ISETP.GE.OR P2, PT, R27.reuse, R241, !P2 ;  /* 0x000000f11b00720c */ /* 0x040fe40005746670 */
[----:B------:R-:W-:Y:S01]  /*1da00*/  ISETP.GE.OR P4, PT, R27, R244, !P4 ;  /* 0x000000f41b00720c */ /* 0x000fe20006786670 */
[----:B------:R-:W-:Y:S01]  /*1da10*/  IMAD.IADD R27, R240, 0x1, -R27 ;  /* 0x00000001f01b7824 */ /* 0x000fe200078e0a1b */
[----:B------:R-:W-:Y:S02]  /*1da20*/  IABS R0, R0 ;  /* 0x0000000000007213 */ /* 0x000fe40000000000 */
[----:B------:R-:W-:-:S02]  /*1da30*/  I2FP.F32.S32 R8, R8 ;  /* 0x0000000800087245 */ /* 0x000fc40000201400 */
[----:B------:R-:W-:Y:S02]  /*1da40*/  IABS R31, R31 ;  /* 0x0000001f001f7213 */ /* 0x000fe40000000000 */
[----:B------:R-:W-:Y:S01]  /*1da50*/  I2FP.F32.S32 R0, R0 ;  /* 0x0000000000007245 */ /* 0x000fe20000201400 */
[----:B------:R-:W-:Y:S01]  /*1da60*/  FFMA.FTZ R8, -R243, R8, R40 ;  /* 0x00000008f3087223 */ /* 0x000fe20000010128 */
[----:B------:R-:W-:Y:S01]  /*1da70*/  I2FP.F32.S32 R31, R31 ;  /* 0x0000001f001f7245 */ /* 0x000fe20000201400 */
[----:B------:R-:W-:Y:S01]  /*1da80*/  VIADD R21, R51, 0x28 ;  /* 0x0000002833157836 */ /* 0x000fe20000000000 */
[----:B------:R-:W-:Y:S02]  /*1da90*/  IABS R27, R27 ;  /* 0x0000001b001b7213 */ /* 0x000fe40000000000 */
[----:B------:R-:W-:Y:S01]  /*1daa0*/  IABS R179, R179 ;  /* 0x000000b300b37213 */ /* 0x000fe20000000000 */
[C---:B------:R-:W-:Y:S01]  /*1dab0*/  FFMA.FTZ R0, -R243.reuse, R0, R16 ;  /* 0x00000000f3007223 */ /* 0x040fe20000010110 */
[----:B------:R-:W-:Y:S01]  /*1dac0*/  I2FP.F32.S32 R27, R27 ;  /* 0x0000001b001b7245 */ /* 0x000fe20000201400 */
[----:B------:R-:W-:Y:S01]  /*1dad0*/  FFMA.FTZ R17, -R243, R31, R17 ;  /* 0x0000001ff3117223 */ /* 0x000fe20000010111 */
[----:B------:R-:W-:Y:S01]  /*1dae0*/  I2FP.F32.S32 R179, R179 ;  /* 0x000000b300b37245 */ /* 0x000fe20000201400 */
[----:B------:R-:W-:Y:S01]  /*1daf0*/  IMAD.IADD R16, R242, 0x1, -R21 ;  /* 0x00000001f2107824 */ /* 0x000fe200078e0a15 */
[----:B------:R-:W-:-:S02]  /*1db00*/  IABS R2, R2 ;  /* 0x0000000200027213 */ /* 0x000fc40000000000 */
[----:B------:R-:W-:Y:S02]  /*1db10*/  FSEL R8, R8, -INF , !P1 ;  /* 0xff80000008087808 */ /* 0x000fe40004800000 */
[C---:B------:R-:W-:Y:S01]  /*1db20*/  ISETP.GE.AND P1, PT, R30.reuse, R246, PT ;  /* 0x000000f61e00720c */ /* 0x040fe20003f26270 */
[C---:B------:R-:W-:Y:S01]  /*1db30*/  FFMA.FTZ R23, -R243.reuse, R27, R23 ;  /* 0x0000001bf3177223 */ /* 0x040fe20000010117 */
[----:B------:R-:W-:Y:S01]  /*1db40*/  I2FP.F32.S32 R2, R2 ;  /* 0x0000000200027245 */ /* 0x000fe20000201400 */
[----:B------:R-:W-:Y:S01]  /*1db50*/  FFMA.FTZ R179, -R243, R179, R22 ;  /* 0x000000b3f3b37223 */ /* 0x000fe20000010116 */
[----:B------:R-:W-:Y:S01]  /*1db60*/  FSEL R178, R17, -INF , !P2 ;  /* 0xff80000011b27808 */ /* 0x000fe20005000000 */
[----:B------:R-:W-:Y:S01]  /*1db70*/  VIADD R17, R51, 0x29 ;  /* 0x0000002933117836 */ /* 0x000fe20000000000 */
[----:B------:R-:W-:Y:S02]  /*1db80*/  ISETP.GE.OR P1, PT, R30, R241, !P1 ;  /* 0x000000f11e00720c */ /* 0x000fe40004f26670 */
[----:B------:R-:W-:Y:S01]  /*1db90*/  IABS R16, R16 ;  /* 0x0000001000107213 */ /* 0x000fe20000000000 */
[----:B------:R-:W-:Y:S01]  /*1dba0*/  FFMA.FTZ R2, -R243, R2, R39 ;  /* 0x00000002f3027223 */ /* 0x000fe20000010127 */
[----:B------:R-:W-:-:S02]  /*1dbb0*/  FSEL R0, R0, -INF , !P5 ;  /* 0xff80000000007808 */ /* 0x000fc40006800000 */
[----:B------:R-:W-:Y:S02]  /*1dbc0*/  I2FP.F32.S32 R16, R16 ;  /* 0x0000001000107245 */ /* 0x000fe40000201400 */
[CC--:B------:R-:W-:Y:S02]  /*1dbd0*/  ISETP.GE.AND P5, PT, R21.reuse, R246.reuse, PT ;  /* 0x000000f61500720c */ /* 0x0c0fe40003fa6270 */
[----:B------:R-:W-:Y:S02]  /*1dbe0*/  ISETP.GE.AND P2, PT, R21, R245, PT ;  /* 0x000000f51500720c */ /* 0x000fe40003f46270 */
[----:B------:R-:W-:Y:S02]  /*1dbf0*/  FSEL R31, R23, -INF , !P4 ;  /* 0xff800000171f7808 */ /* 0x000fe40006000000 */
[----:B------:R-:W-:Y:S02]  /*1dc00*/  FSEL R179, R179, -INF , !P1 ;  /* 0xff800000b3b37808 */ /* 0x000fe40004800000 */
[----:B------:R-:W-:-:S02]  /*1dc10*/  ISETP.GE.AND P4, PT, R17, R246, PT ;  /* 0x000000f61100720c */ /* 0x000fc40003f86270 */
[----:B------:R-:W-:Y:S01]  /*1dc20*/  ISETP.GE.AND P1, PT, R17, R245, PT ;  /* 0x000000f51100720c */ /* 0x000fe20003f26270 */
[----:B------:R-:W-:Y:S01]  /*1dc30*/  IMAD.IADD R22, R240, 0x1, -R21 ;  /* 0x00000001f0167824 */ /* 0x000fe200078e0a15 */
[-C--:B------:R-:W-:Y:S01]  /*1dc40*/  ISETP.GE.OR P5, PT, R21, R241.reuse, !P5 ;  /* 0x000000f11500720c */ /* 0x080fe20006fa6670 */
[----:B------:R-:W-:Y:S01]  /*1dc50*/  FFMA.FTZ R42, -R243, R16, R42 ;  /* 0x00000010f32a7223 */ /* 0x000fe2000001012a */
[-C--:B------:R-:W-:Y:S01]  /*1dc60*/  ISETP.GE.OR P2, PT, R21, R244.reuse, !P2 ;  /* 0x000000f41500720c */ /* 0x080fe20005746670 */
[--C-:B------:R-:W-:Y:S01]  /*1dc70*/  IMAD.IADD R21, R242, 0x1, -R17.reuse ;  /* 0x00000001f2157824 */ /* 0x100fe200078e0a11 */
[----:B------:R-:W-:Y:S01]  /*1dc80*/  FSEL R2, R2, -INF , !P3 ;  /* 0xff80000002027808 */ /* 0x000fe20005800000 */
[----:B------:R-:W-:Y:S01]  /*1dc90*/  VIADD R16, R51, 0x30 ;  /* 0x0000003033107836 */ /* 0x000fe20000000000 */
[C---:B------:R-:W-:Y:S02]  /*1dca0*/  ISETP.GE.OR P4, PT, R17.reuse, R241, !P4 ;  /* 0x000000f11100720c */ /* 0x040fe40006786670 */
[----:B------:R-:W-:Y:S01]  /*1dcb0*/  ISETP.GE.OR P1, PT, R17, R244, !P1 ;  /* 0x000000f41100720c */ /* 0x000fe20004f26670 */
[----:B------:R-:W-:Y:S01]  /*1dcc0*/  IMAD.IADD R17, R240, 0x1, -R17 ;  /* 0x00000001f0117824 */ /* 0x000fe200078e0a11 */
[----:B------:R-:W-:Y:S01]  /*1dcd0*/  ISETP.GE.AND P3, PT, R30, R245, PT ;  /* 0x000000f51e00720c */ /* 0x000fe20003f66270 */
[----:B------:R-:W-:Y:S01]  /*1dce0*/  IMAD.IADD R249, R242, 0x1, -R16 ;  /* 0x00000001f2f97824 */ /* 0x000fe200078e0a10 */
[----:B------:R-:W-:-:S02]  /*1dcf0*/  IABS R22, R22 ;  /* 0x0000001600167213 */ /* 0x000fc40000000000 */
[----:B------:R-:W-:Y:S01]  /*1dd00*/  ISETP.GE.OR P3, PT, R30, R244, !P3 ;  /* 0x000000f41e00720c */ /* 0x000fe20005f66670 */
[----:B------:R-:W-:Y:S01]  /*1dd10*/  IMAD.IADD R30, R240, 0x1, -R30 ;  /* 0x00000001f01e7824 */ /* 0x000fe200078e0a1e */
[----:B------:R-:W-:Y:S02]  /*1dd20*/  IABS R21, R21 ;  /* 0x0000001500157213 */ /* 0x000fe40000000000 */
[----:B------:R-:W-:Y:S02]  /*1dd30*/  IABS R17, R17 ;  /* 0x0000001100117213 */ /* 0x000fe40000000000 */
[----:B------:R-:W-:Y:S02]  /*1dd40*/  IABS R249, R249 ;  /* 0x000000f900f97213 */ /* 0x000fe40000000000 */
[----:B------:R-:W-:Y:S02]  /*1dd50*/  I2FP.F32.S32 R22, R22 ;  /* 0x0000001600167245 */ /* 0x000fe40000201400 */
[----:B------:R-:W-:-:S02]  /*1dd60*/  I2FP.F32.S32 R21, R21 ;  /* 0x0000001500157245 */ /* 0x000fc40000201400 */
[----:B------:R-:W-:Y:S02]  /*1dd70*/  I2FP.F32.S32 R17, R17 ;  /* 0x0000001100117245 */ /* 0x000fe40000201400 */
[----:B------:R-:W-:Y:S01]  /*1dd80*/  IABS R30, R30 ;  /* 0x0000001e001e7213 */ /* 0x000fe20000000000 */
[C---:B------:R-:W-:Y:S01]  /*1dd90*/  FFMA.FTZ R19, -R243.reuse, R22, R19 ;  /* 0x00000016f3137223 */ /* 0x040fe20000010113 */
[----:B------:R-:W-:Y:S01]  /*1dda0*/  I2FP.F32.S32 R249, R249 ;  /* 0x000000f900f97245 */ /* 0x000fe20000201400 */
[C---:B------:R-:W-:Y:S01]  /*1ddb0*/  FFMA.FTZ R18, -R243.reuse, R21, R18 ;  /* 0x00000015f3127223 */ /* 0x040fe20000010112 */
[----:B------:R-:W-:Y:S01]  /*1ddc0*/  I2FP.F32.S32 R30, R30 ;  /* 0x0000001e001e7245 */ /* 0x000fe20000201400 */
[----:B------:R-:W-:Y:S01]  /*1ddd0*/  FFMA.FTZ R28, -R243, R17, R28 ;  /* 0x00000011f31c7223 */ /* 0x000fe2000001011c */
[----:B------:R-:W-:Y:S02]  /*1dde0*/  VIADD R17, R51, 0x31 ;  /* 0x0000003133117836 */ /* 0x000fe40000000000 */
[----:B------:R-:W-:Y:S01]  /*1ddf0*/  FFMA.FTZ R249, -R243, R249, R29 ;  /* 0x000000f9f3f97223 */ /* 0x000fe2000001011d */
[----:B------:R-:W-:Y:S01]  /*1de00*/  FSEL R29, R19, -INF , !P2 ;  /* 0xff800000131d7808 */ /* 0x000fe20005000000 */
[----:B------:R-:W-:Y:S01]  /*1de10*/  FFMA.FTZ R30, -R243, R30, R41 ;  /* 0x0000001ef31e7223 */ /* 0x000fe20000010129 */
[----:B------:R-:W-:-:S02]  /*1de20*/  FSEL R32, R18, -INF , !P4 ;  /* 0xff80000012207808 */ /* 0x000fc40006000000 */
[C---:B------:R-:W-:Y:S02]  /*1de30*/  ISETP.GE.AND P2, PT, R17.reuse, R246, PT ;  /* 0x000000f61100720c */ /* 0x040fe40003f46270 */
[C---:B------:R-:W-:Y:S01]  /*1de40*/  ISETP.GE.AND P4, PT, R17.reuse, R245, PT ;  /* 0x000000f51100720c */ /* 0x040fe20003f86270 */
[--C-:B------:R-:W-:Y:S01]  /*1de50*/  IMAD.IADD R22, R242, 0x1, -R17.reuse ;  /* 0x00000001f2167824 */ /* 0x100fe200078e0a11 */
[----:B------:R-:W-:Y:S01]  /*1de60*/  FSEL R30, R30, -INF , !P3 ;  /* 0xff8000001e1e7808 */ /* 0x000fe20005800000 */
[----:B------:R-:W-:Y:S01]  /*1de70*/  IMAD.IADD R21, R240, 0x1, -R17 ;  /* 0x00000001f0157824 */ /* 0x000fe200078e0a11 */
[----:B------:R-:W-:Y:S02]  /*1de80*/  FSEL R182, R42, -INF , !P5 ;  /* 0xff8000002ab67808 */ /* 0x000fe40006800000 */
[C---:B------:R-:W-:Y:S02]  /*1de90*/  ISETP.GE.OR P2, PT, R17.reuse, R241, !P2 ;  /* 0x000000f11100720c */ /* 0x040fe40005746670 */
[----:B------:R-:W-:-:S02]  /*1dea0*/  ISETP.GE.OR P4, PT, R17, R244, !P4 ;  /* 0x000000f41100720c */ /* 0x000fc40006786670 */
[C---:B------:R-:W-:Y:S02]  /*1deb0*/  ISETP.GE.AND P3, PT, R16.reuse, R246, PT ;  /* 0x000000f61000720c */ /* 0x040fe40003f66270 */
[----:B------:R-:W-:Y:S02]  /*1dec0*/  ISETP.GE.AND P5, PT, R16, R245, PT ;  /* 0x000000f51000720c */ /* 0x000fe40003fa6270 */
[----:B------:R-:W-:Y:S02]  /*1ded0*/  FMNMX.FTZ R17, R44, R26, !PT ;  /* 0x0000001a2c117209 */ /* 0x000fe40007810000 */
        /* <DEDUP_REMOVED lines=9> */
[----:B------:R-:W-:Y:S01]  /*1df70*/  I2FP.F32.S32 R16, R16 ;  /* 0x0000001000107245 */ /* 0x000fe20000201400 */
[----:B------:R-:W-:Y:S01]  /*1df80*/  FFMA.FTZ R43, -R243, R21, R43 ;  /* 0x00000015f32b7223 */ /* 0x000fe2000001012b */
[----:B------:R-:W-:-:S02]  /*1df90*/  FMNMX.FTZ R17, R5, R17, !PT ;  /* 0x0000001105117209 */ /* 0x000fc40007810000 */
[----:B------:R-:W-:Y:S01]  /*1dfa0*/  FMNMX.FTZ R21, R24, R15, !PT ;  /* 0x0000000f18157209 */ /* 0x000fe20007810000 */
[----:B------:R-:W-:Y:S01]  /*1dfb0*/  FFMA.FTZ R48, -R243, R16, R48 ;  /* 0x00000010f3307223 */ /* 0x000fe20000010130 */
[----:B------:R-:W-:Y:S01]  /*1dfc0*/  IABS R22, R22 ;  /* 0x0000001600167213 */ /* 0x000fe20000000000 */
[C---:B------:R-:W-:Y:S01]  /*1dfd0*/  VIADD R16, R51.reuse, 0x38 ;  /* 0x0000003833107836 */ /* 0x040fe20000000000 */
[----:B------:R-:W-:Y:S02]  /*1dfe0*/  FMNMX.FTZ R17, R4, R17, !PT ;  /* 0x0000001104117209 */ /* 0x000fe40007810000 */
[----:B------:R-:W-:Y:S02]  /*1dff0*/  FMNMX.FTZ R21, R14, R21, !PT ;  /* 0x000000150e157209 */ /* 0x000fe40007810000 */
[----:B------:R-:W-:Y:S01]  /*1e000*/  I2FP.F32.S32 R22, R22 ;  /* 0x0000001600167245 */ /* 0x000fe20000201400 */
[----:B------:R-:W-:Y:S01]  /*1e010*/  IMAD.IADD R19, R242, 0x1, -R16 ;  /* 0x00000001f2137824 */ /* 0x000fe200078e0a10 */
[----:B------:R-:W-:Y:S01]  /*1e020*/  FMNMX.FTZ R17, R2, R17, !PT ;  /* 0x0000001102117209 */ /* 0x000fe20007810000 */
[----:B------:R-:W-:Y:S01]  /*1e030*/  VIADD R51, R51, 0x39 ;  /* 0x0000003933337836 */ /* 0x000fe20000000000 */
[----:B------:R-:W-:Y:S01]  /*1e040*/  FMNMX.FTZ R21, R7, R21, !PT ;  /* 0x0000001507157209 */ /* 0x000fe20007810000 */
[----:B------:R-:W-:Y:S01]  /*1e050*/  FFMA.FTZ R13, -R243, R22, R13 ;  /* 0x00000016f30d7223 */ /* 0x000fe2000001010d */
[----:B------:R-:W-:Y:S01]  /*1e060*/  FMNMX.FTZ R22, R178, R17, !PT ;  /* 0x00000011b2167209 */ /* 0x000fe20007810000 */
[----:B------:R-:W-:Y:S01]  /*1e070*/  IMAD.IADD R18, R242, 0x1, -R51 ;  /* 0x00000001f2127824 */ /* 0x000fe200078e0a33 */
[----:B------:R-:W-:-:S02]  /*1e080*/  IABS R19, R19 ;  /* 0x0000001300137213 */ /* 0x000fc40000000000 */
[----:B------:R-:W-:Y:S02]  /*1e090*/  FMNMX.FTZ R17, R12, R21, !PT ;  /* 0x000000150c117209 */ /* 0x000fe40007810000 */
[----:B------:R-:W-:Y:S02]  /*1e0a0*/  FMNMX.FTZ R21, R179, R22, !PT ;  /* 0x00000016b3157209 */ /* 0x000fe40007810000 */
[----:B------:R-:W-:Y:S02]  /*1e0b0*/  I2FP.F32.S32 R19, R19 ;  /* 0x0000001300137245 */ /* 0x000fe40000201400 */
[----:B------:R-:W-:Y:S02]  /*1e0c0*/  FSEL R28, R28, -INF , !P1 ;  /* 0xff8000001c1c7808 */ /* 0x000fe40004800000 */
[----:B------:R-:W-:Y:S02]  /*1e0d0*/  FSEL R249, R249, -INF , !P3 ;  /* 0xff800000f9f97808 */ /* 0x000fe40005800000 */
[----:B------:R-:W-:-:S02]  /*1e0e0*/  FMNMX.FTZ R17, R9, R17, !PT ;  /* 0x0000001109117209 */ /* 0x000fc40007810000 */
[----:B------:R-:W-:Y:S02]  /*1e0f0*/  IABS R18, R18 ;  /* 0x0000001200127213 */ /* 0x000fe40000000000 */
[C---:B------:R-:W-:Y:S02]  /*1e100*/  ISETP.GE.AND P1, PT, R16.reuse, R246, PT ;  /* 0x000000f61000720c */ /* 0x040fe40003f26270 */
[----:B------:R-:W-:Y:S02]  /*1e110*/  ISETP.GE.AND P3, PT, R16, R245, PT ;  /* 0x000000f51000720c */ /* 0x000fe40003f66270 */
[----:B------:R-:W-:Y:S02]  /*1e120*/  FSEL R248, R13, -INF , !P2 ;  /* 0xff8000000df87808 */ /* 0x000fe40005000000 */
[----:B------:R-:W-:Y:S01]  /*1e130*/  FMNMX.FTZ R13, R182, R21, !PT ;  /* 0x00000015b60d7209 */ /* 0x000fe20007810000 */
[----:B------:R-:W-:Y:S01]  /*1e140*/  FFMA.FTZ R19, -R243, R19, R49 ;  /* 0x00000013f3137223 */ /* 0x000fe20000010131 */
[----:B------:R-:W-:-:S02]  /*1e150*/  FMNMX.FTZ R21, R8, R17, !PT ;  /* 0x0000001108157209 */ /* 0x000fc40007810000 */
[----:B------:R-:W-:Y:S02]  /*1e160*/  I2FP.F32.S32 R18, R18 ;  /* 0x0000001200127245 */ /* 0x000fe40000201400 */
[C---:B------:R-:W-:Y:S02]  /*1e170*/  ISETP.GE.OR P1, PT, R16.reuse, R241, !P1 ;  /* 0x000000f11000720c */ /* 0x040fe40004f26670 */
[----:B------:R-:W-:Y:S01]  /*1e180*/  ISETP.GE.OR P3, PT, R16, R244, !P3 ;  /* 0x000000f41000720c */ /* 0x000fe20005f66670 */
[----:B------:R-:W-:Y:S01]  /*1e190*/  IMAD.IADD R16, R240, 0x1, -R16 ;  /* 0x00000001f0107824 */ /* 0x000fe200078e0a10 */
[----:B------:R-:W-:Y:S02]  /*1e1a0*/  ISETP.GE.AND P2, PT, R51, R246, PT ;  /* 0x000000f63300720c */ /* 0x000fe40003f46270 */
[----:B------:R-:W-:Y:S01]  /*1e1b0*/  FMNMX.FTZ R21, R0, R21, !PT ;  /* 0x0000001500157209 */ /* 0x000fe20007810000 */
[----:B------:R-:W-:Y:S01]  /*1e1c0*/  FFMA.FTZ R18, -R243, R18, R50 ;  /* 0x00000012f3127223 */ /* 0x000fe20000010132 */
[----:B------:R-:W-:-:S02]  /*1e1d0*/  FSEL R247, R19, -INF , !P1 ;  /* 0xff80000013f77808 */ /* 0x000fc40004800000 */
[----:B------:R-:W-:Y:S02]  /*1e1e0*/  IABS R19, R16 ;  /* 0x0000001000137213 */ /* 0x000fe40000000000 */
[----:B------:R-:W-:Y:S02]  /*1e1f0*/  ISETP.GE.OR P2, PT, R51, R241, !P2 ;  /* 0x000000f13300720c */ /* 0x000fe40005746670 */
[----:B------:R-:W-:Y:S02]  /*1e200*/  FMNMX.FTZ R16, R31, R21, !PT ;  /* 0x000000151f107209 */ /* 0x000fe40007810000 */
[----:B------:R-:W-:Y:S01]  /*1e210*/  FSEL R195, R18, -INF , !P2 ;  /* 0xff80000012c37808 */ /* 0x000fe20005000000 */
[----:B------:R-:W-:Y:S01]  /*1e220*/  IMAD.IADD R17, R240, 0x1, -R51 ;  /* 0x00000001f0117824 */ /* 0x000fe200078e0a33 */
[----:B------:R-:W-:Y:S02]  /*1e230*/  FMNMX.FTZ R18, R30, R16, !PT ;  /* 0x000000101e127209 */ /* 0x000fe40007810000 */
[----:B------:R-:W-:-:S02]  /*1e240*/  FMNMX.FTZ R13, R32, R13, !PT ;  /* 0x0000000d200d7209 */ /* 0x000fc40007810000 */
[----:B------:R-:W-:Y:S02]  /*1e250*/  FMNMX.FTZ R18, R29, R18, !PT ;  /* 0x000000121d127209 */ /* 0x000fe40007810000 */
[----:B------:R-:W-:Y:S02]  /*1e260*/  IABS R17, R17 ;  /* 0x0000001100117213 */ /* 0x000fe40000000000 */
[----:B------:R-:W-:Y:S02]  /*1e270*/  I2FP.F32.S32 R19, R19 ;  /* 0x0000001300137245 */ /* 0x000fe40000201400 */
[----:B------:R-:W-:Y:S02]  /*1e280*/  FMNMX.FTZ R13, R249, R13, !PT ;  /* 0x0000000df90d7209 */ /* 0x000fe40007810000 */
[----:B------:R-:W-:Y:S02]  /*1e290*/  FSEL R193, R48, -INF , !P5 ;  /* 0xff80000030c17808 */ /* 0x000fe40006800000 */
[----:B------:R-:W-:Y:S01]  /*1e2a0*/  FMNMX.FTZ R18, R28, R18, !PT ;  /* 0x000000121c127209 */ /* 0x000fe20007810000 */
[----:B------:R-:W-:Y:S01]  /*1e2b0*/  FFMA.FTZ R19, -R243, R19, R45 ;  /* 0x00000013f3137223 */ /* 0x000fe2000001012d */
[----:B------:R-:W-:-:S02]  /*1e2c0*/  I2FP.F32.S32 R17, R17 ;  /* 0x0000001100117245 */ /* 0x000fc40000201400 */
[----:B------:R-:W-:Y:S02]  /*1e2d0*/  FMNMX.FTZ R13, R248, R13, !PT ;  /* 0x0000000df80d7209 */ /* 0x000fe40007810000 */
[----:B------:R-:W-:Y:S02]  /*1e2e0*/  ISETP.GE.AND P1, PT, R51, R245, PT ;  /* 0x000000f53300720c */ /* 0x000fe40003f26270 */
[----:B------:R-:W-:Y:S02]  /*1e2f0*/  FSEL R192, R43, -INF , !P4 ;  /* 0xff8000002bc07808 */ /* 0x000fe40006000000 */
[----:B------:R-:W-:Y:S01]  /*1e300*/  FMNMX.FTZ R18, R193, R18, !PT ;  /* 0x00000012c1127209 */ /* 0x000fe20007810000 */
[----:B------:R-:W-:Y:S01]  /*1e310*/  FFMA.FTZ R3, -R243, R17, R3 ;  /* 0x00000011f3037223 */ /* 0x000fe20000010103 */
[----:B------:R-:W-:Y:S02]  /*1e320*/  FMNMX.FTZ R13, R247, R13, !PT ;  /* 0x0000000df70d7209 */ /* 0x000fe40007810000 */
[----:B------:R-:W-:-:S02]  /*1e330*/  ISETP.GE.OR P1, PT, R51, R244, !P1 ;  /* 0x000000f43300720c */ /* 0x000fc40004f26670 */
        /* <DEDUP_REMOVED lines=8> */
[----:B-1----:R-:W-:-:S05]  /*1e3c0*/  FMNMX.FTZ R16, R13, R16, !PT ;  /* 0x000000100d107209 */ /* 0x002fca0007810000 */
[----:B------:R-:W1:Y:S01]  /*1e3d0*/  SHFL.BFLY PT, R164, R16, 0x1, 0x1f ;  /* 0x0c201f0010a47f89 */ /* 0x000e6200000e0000 */
[----:B---3--:R-:W-:-:S05]  /*1e3e0*/  FMNMX.FTZ R13, R17, R3, !PT ;  /* 0x00000003110d7209 */ /* 0x008fca0007810000 */
[----:B------:R-:W3:Y:S01]  /*1e3f0*/  SHFL.BFLY PT, R3, R13, 0x1, 0x1f ;  /* 0x0c201f000d037f89 */ /* 0x000ee200000e0000 */
[----:B------:R-:W-:-:S05]  /*1e400*/  LEA R216, R35, UR4, 0x1 ;  /* 0x0000000423d87c11 */ /* 0x000fca000f8e08ff */
[----:B------:R-:W4:Y:S01]  /*1e410*/  LDSM.16.MT88.4 R156, [R216+0x10000] ;  /* 0x01000000d89c783b */ /* 0x000f220000004200 */
[----:B-1----:R-:W-:-:S03]  /*1e420*/  FMNMX.FTZ R164, R16, R164, !PT ;  /* 0x000000a410a47209 */ /* 0x002fc60007810000 */
[----:B------:R-:W-:Y:S01]  /*1e430*/  LDSM.16.MT88.4 R40, [R216+0x12000] ;  /* 0x01200000d828783b */ /* 0x000fe20000004200 */
[----:B------:R-:W-:Y:S01]  /*1e440*/  FSETP.NEU.FTZ.AND P1, PT, R164, -INF , PT ;  /* 0xff800000a400780b */ /* 0x000fe20003f3d000 */
[----:B--2---:R-:W-:Y:S02]  /*1e450*/  FMUL.FTZ R194, R185, R164 ;  /* 0x000000a4b9c27220 */ /* 0x004fe40000410000 */
[----:B------:R-:W-:Y:S01]  /*1e460*/  LDSM.16.MT88.4 R72, [R216+0x14000] ;  /* 0x01400000d848783b */ /* 0x000fe20000004200 */
[----:B---3--:R-:W-:Y:S02]  /*1e470*/  FMNMX.FTZ R3, R13, R3, !PT ;  /* 0x000000030d037209 */ /* 0x008fe40007810000 */
[----:B------:R-:W-:Y:S01]  /*1e480*/  FSEL R194, R194, RZ, P1 ;  /* 0x000000ffc2c27208 */ /* 0x000fe20000800000 */
[----:B------:R-:W-:Y:S01]  /*1e490*/  LDSM.16.MT88.4 R104, [R216+0x16000] ;  /* 0x01600000d868783b */ /* 0x000fe20000004200 */
[----:B------:R-:W-:Y:S01]  /*1e4a0*/  FSETP.NEU.FTZ.AND P1, PT, R3, -INF , PT ;  /* 0xff8000000300780b */ /* 0x000fe20003f3d000 */
[----:B------:R-:W-:Y:S01]  /*1e4b0*/  FMUL.FTZ R184, R185, R3 ;  /* 0x00000003b9b87220 */ /* 0x000fe20000410000 */
[----:B------:R-:W-:-:S04]  /*1e4c0*/  IMAD R214, R34, 0x2, R216 ;  /* 0x0000000222d67824 */ /* 0x000fc800078e02d8 */
[----:B------:R-:W-:Y:S01]  /*1e4d0*/  FSEL R184, R184, RZ, P1 ;  /* 0x000000ffb8b87208 */ /* 0x000fe20000800000 */
[-CC-:B------:R-:W-:Y:S01]  /*1e4e0*/  FFMA.FTZ R176, R44, R185.reuse, -R194.reuse ;  /* 0x000000b92cb07223 */ /* 0x180fe200000108c2 */
[-CC-:B------:R-:W-:Y:S01]  /*1e4f0*/  FFMA.FTZ R175, R26, R185.reuse, -R194.reuse ;  /* 0x000000b91aaf7223 */ /* 0x180fe200000108c2 */
[-CC-:B------:R-:W-:Y:S01]  /*1e500*/  FFMA.FTZ R172, R25, R185.reuse, -R194.reuse ;  /* 0x000000b919ac7223 */ /* 0x180fe200000108c2 */
[-C--:B------:R-:W-:Y:S01]  /*1e510*/  FFMA.FTZ R170, R20, R185.reuse, -R194 ;  /* 0x000000b914aa7223 */ /* 0x080fe200000108c2 */
[-CC-:B------:R-:W-:Y:S01]  /*1e520*/  FFMA.FTZ R174, R24, R185.reuse, -R184.reuse ;  /* 0x000000b918ae7223 */ /* 0x180fe200000108b8 */
[-C--:B------:R-:W-:Y:S01]  /*1e530*/  FFMA.FTZ R177, R15, R185.reuse, -R184 ;  /* 0x000000b90fb17223 */ /* 0x080fe200000108b8 */
[C---:B------:R-:W-:Y:S02]  /*1e540*/  IMAD R213, R33.reuse, 0x2, R216 ;  /* 0x0000000221d57824 */ /* 0x040fe400078e02d8 */
[----:B------:R-:W-:Y:S01]  /*1e550*/  FFMA.FTZ R173, R14, R185, -R184 ;  /* 0x000000b90ead7223 */ /* 0x000fe200000108b8 */
[----:B------:R-:W-:-:S02]  /*1e560*/  IMAD R212, R33, 0x2, R214 ;  /* 0x0000000221d47824 */ /* 0x000fc400078e02d6 */
[-C--:B------:R-:W-:Y:S01]  /*1e570*/  FFMA.FTZ R171, R7, R185.reuse, -R184 ;  /* 0x000000b907ab7223 */ /* 0x080fe200000108b8 */
[----:B------:R-:W1:Y:S01]  /*1e580*/  LDSM.16.MT88.4 R148, [R214+0x10000] ;  /* 0x01000000d694783b */ /* 0x000e620000004200 */
[-CC-:B------:R-:W-:Y:S01]  /*1e590*/  FFMA.FTZ R169, R6, R185.reuse, -R194.reuse ;  /* 0x000000b906a97223 */ /* 0x180fe200000108c2 */
[-CC-:B------:R-:W-:Y:S01]  /*1e5a0*/  FFMA.FTZ R167, R5, R185.reuse, -R194.reuse ;  /* 0x000000b905a77223 */ /* 0x180fe200000108c2 */
[-C--:B------:R-:W-:Y:S01]  /*1e5b0*/  FFMA.FTZ R166, R4, R185.reuse, -R194 ;  /* 0x000000b904a67223 */ /* 0x080fe200000108c2 */
[----:B------:R-:W2:Y:S01]  /*1e5c0*/  LDSM.16.MT88.4 R140, [R213+0x10000] ;  /* 0x01000000d58c783b */ /* 0x000ea20000004200 */
[----:B------:R-:W-:Y:S03]  /*1e5d0*/  MUFU.EX2 R176, R176 ;  /* 0x000000b000b07308 */ /* 0x000fe60000000800 */
[----:B------:R-:W3:Y:S04]  /*1e5e0*/  LDSM.16.MT88.4 R132, [R212+0x10000] ;  /* 0x01000000d484783b */ /* 0x000ee80000004200 */
[----:B------:R-:W5:Y:S01]  /*1e5f0*/  LDSM.16.MT88.4 R48, [R214+0x12000] ;  /* 0x01200000d630783b */ /* 0x000f620000004200 */
[----:B------:R-:W4:Y:S03]  /*1e600*/  MUFU.EX2 R175, R175 ;  /* 0x000000af00af7308 */ /* 0x000f260000000800 */
[----:B------:R-:W5:Y:S04]  /*1e610*/  LDSM.16.MT88.4 R56, [R213+0x12000] ;  /* 0x01200000d538783b */ /* 0x000f680000004200 */
[----:B------:R-:W5:Y:S01]  /*1e620*/  LDSM.16.MT88.4 R64, [R212+0x12000] ;  /* 0x01200000d440783b */ /* 0x000f620000004200 */
[----:B------:R-:W-:Y:S03]  /*1e630*/  MUFU.EX2 R172, R172 ;  /* 0x000000ac00ac7308 */ /* 0x000fe60000000800 */
[----:B------:R-:W5:Y:S04]  /*1e640*/  LDSM.16.MT88.4 R80, [R214+0x14000] ;  /* 0x01400000d650783b */ /* 0x000f680000004200 */
[----:B------:R-:W5:Y:S01]  /*1e650*/  LDSM.16.MT88.4 R88, [R213+0x14000] ;  /* 0x01400000d558783b */ /* 0x000f620000004200 */
[----:B------:R-:W1:Y:S03]  /*1e660*/  MUFU.EX2 R170, R170 ;  /* 0x000000aa00aa7308 */ /* 0x000e660000000800 */
[----:B------:R-:W5:Y:S04]  /*1e670*/  LDSM.16.MT88.4 R96, [R212+0x14000] ;  /* 0x01400000d460783b */ /* 0x000f680000004200 */
[----:B------:R-:W5:Y:S01]  /*1e680*/  LDSM.16.MT88.4 R112, [R214+0x16000] ;  /* 0x01600000d670783b */ /* 0x000f620000004200 */
[----:B------:R-:W-:Y:S03]  /*1e690*/  MUFU.EX2 R174, R174 ;  /* 0x000000ae00ae7308 */ /* 0x000fe60000000800 */
[----:B------:R-:W5:Y:S04]  /*1e6a0*/  LDSM.16.MT88.4 R120, [R213+0x16000] ;  /* 0x01600000d578783b */ /* 0x000f680000004200 */
[----:B------:R-:W5:Y:S01]  /*1e6b0*/  LDSM.16.MT88.4 R4, [R212+0x16000] ;  /* 0x01600000d404783b */ /* 0x000f620000004200 */
[----:B------:R-:W2:Y:S01]  /*1e6c0*/  MUFU.EX2 R177, R177 ;  /* 0x000000b100b17308 */ /* 0x000ea20000000800 */
        /* <DEDUP_REMOVED lines=9> */
[----:B------:R-:W3:Y:S01]  /*1e760*/  MUFU.EX2 R171, R171 ;  /* 0x000000ab00ab7308 */ /* 0x000ee20000000800 */
[----:B----4-:R-:W-:Y:S01]  /*1e770*/  F2FP.F16.F32.PACK_AB R128, R175, R176 ;  /* 0x000000b0af80723e */ /* 0x010fe200000000ff */
[----:B------:R-:W-:Y:S01]  /*1e780*/  LDSM.16.MT88.4 R24, [R213+0x14800] ;  /* 0x01480000d518783b */ /* 0x000fe20000004200 */
[----:B-1----:R-:W-:-:S02]  /*1e790*/  F2FP.F16.F32.PACK_AB R130, R170, R172 ;  /* 0x000000acaa82723e */ /* 0x002fc400000000ff */
[----:B--2---:R-:W-:-:S03]  /*1e7a0*/  F2FP.F16.F32.PACK_AB R129, R177, R174 ;  /* 0x000000aeb181723e */ /* 0x004fc600000000ff */
[----:B------:R-:W-:Y:S01]  /*1e7b0*/  MUFU.EX2 R169, R169 ;  /* 0x000000a900a97308 */ /* 0x000fe20000000800 */
[----:B---3--:R-:W-:-:S07]  /*1e7c0*/  F2FP.F16.F32.PACK_AB R131, R171, R173 ;  /* 0x000000adab83723e */ /* 0x008fce00000000ff */
        /* <DEDUP_REMOVED lines=331> */
.L_x_8798:
[----:B-1----:R-:W-:Y:S02]  /*1fc80*/  R2UR UR4, R8 ;  /* 0x00000000080472ca */ /* 0x002fe400000e0000 */
[----:B------:R-:W-:-:S13]  /*1fc90*/  R2UR UR5, R9 ;  /* 0x00000000090572ca */ /* 0x000fda00000e0000 */
[----:B------:R-:W2:Y:S02]  /*1fca0*/  LD.E R4, desc[UR4][R10.64+0x40] ;  /* 0x000040040a047980 */ /* 0x000ea4000c101900 */
[----:B--2---:R-:W-:-:S05]  /*1fcb0*/  IMAD.U32 R4, R4, -0x40, RZ ;  /* 0xffffffc004047824 */ /* 0x004fca00078e00ff */
[----:B------:R-:W-:Y:S02]  /*1fcc0*/  SHF.R.S32.HI R2, RZ, 0x1f, R4 ;  /* 0x0000001fff027819 */ /* 0x000fe40000011404 */
.L_x_8799:
[----:B------:R-:W-:Y:S05]  /*1fcd0*/  BSYNC B0 ;  /* 0x0000000000007941 */ /* 0x000fea0003800000 */
.L_x_8797:
[C---:B------:R-:W-:Y:S01]  /*1fce0*/  LOP3.LUT P6, RZ, R239.reuse, 0x1, RZ, 0xc0, !PT ;  /* 0x00000001efff7812 */ /* 0x040fe200078cc0ff */
[----:B------:R-:W-:Y:S01]  /*1fcf0*/  STL.64 [R1+0x8], R38 ;  /* 0x0000082601007387 */ /* 0x000fe20000100a00 */
[C---:B------:R-:W-:Y:S02]  /*1fd00*/  LOP3.LUT P5, RZ, R239.reuse, 0x2, RZ, 0xc0, !PT ;  /* 0x00000002efff7812 */ /* 0x040fe400078ac0ff */
[C---:B------:R-:W-:Y:S01]  /*1fd10*/  LOP3.LUT P4, RZ, R239.reuse, 0x4, RZ, 0xc0, !PT ;  /* 0x00000004efff7812 */ /* 0x040fe2000788c0ff */
[----:B------:R-:W-:Y:S01]  /*1fd20*/  STL.64 [R1], R36 ;  /* 0x0000002401007387 */ /* 0x000fe20000100a00 */
        /* <DEDUP_REMOVED lines=139> */
[----:B-1----:R-:W-:Y:S04]  /*205e0*/  LDSM.16.M88.4 R16, [R222] ;  /* 0x00000000de10783b */ /* 0x002fe80000000200 */
[----:B------:R-:W1:Y:S04]  /*205f0*/  LDSM.16.M88.4 R172, [R221+0x8000] ;  /* 0x00800000ddac783b */ /* 0x000e680000000200 */
[----:B------:R-:W4:Y:S04]  /*20600*/  LDSM.16.M88.4 R32, [R221+0x8800] ;  /* 0x00880000dd20783b */ /* 0x000f280000000200 */
[----:B--2---:R-:W2:Y:S04]  /*20610*/  LDSM.16.M88.4 R24, [R221+0x9000] ;  /* 0x00900000dd18783b */ /* 0x004ea80000000200 */
[----:B------:R-:W2:Y:S04]  /*20620*/  LDSM.16.M88.4 R192, [R221+0x9800] ;  /* 0x00980000ddc0783b */ /* 0x000ea80000000200 */
[----:B---3--:R-:W-:Y:S04]  /*20630*/  LDSM.16.M88.4 R4, [R220] ;  /* 0x00000000dc04783b */ /* 0x008fe80000000200 */
[----:B------:R-:W3:Y:S04]  /*20640*/  LDSM.16.M88.4 R188, [R219] ;  /* 0x00000000dbbc783b */ /* 0x000ee80000000200 */
[----:B------:R-:W3:Y:S04]  /*20650*/  LDSM.16.M88.4 R184, [R211] ;  /* 0x00000000d3b8783b */ /* 0x000ee80000000200 */
[----:B------:R-:W3:Y:S04]  /*20660*/  LDSM.16.M88.4 R180, [R210] ;  /* 0x00000000d2b4783b */ /* 0x000ee80000000200 */
[----:B------:R-:W3:Y:S04]  /*20670*/  LDSM.16.M88.4 R12, [R209] ;  /* 0x00000000d10c783b */ /* 0x000ee80000000200 */
[----:B------:R-:W3:Y:S01]  /*20680*/  LD.E R0, desc[UR4][R10.64+0x18c] ;  /* 0x00018c040a007980 */ /* 0x000ee2000c101900 */
[C---:B-1----:R-:W-:Y:S03]  /*20690*/  HMMA.16816.F32 R176, R16.reuse, R172, RZ ;  /* 0x000000ac10b0723c */ /* 0x042fe600000018ff */
[----:B------:R-:W-:Y:S04]  /*206a0*/  LDSM.16.M88.4 R36, [R222+0x6000] ;  /* 0x00600000de24783b */ /* 0x000fe80000000200 */
[----:B------:R-:W0:Y:S01]  /*206b0*/  LDGDEPBAR ;  /* 0x00000000000079af */ /* 0x000e220000000000 */
[C---:B----4-:R-:W-:Y:S06]  /*206c0*/  HMMA.16816.F32 R168, R16.reuse, R32, RZ ;  /* 0x0000002010a8723c */ /* 0x050fec00000018ff */
[C---:B--2---:R-:W-:Y:S06]  /*206d0*/  HMMA.16816.F32 R28, R16.reuse, R24, RZ ;  /* 0x00000018101c723c */ /* 0x044fec00000018ff */
[C---:B------:R-:W-:Y:S06]  /*206e0*/  HMMA.16816.F32 R172, R16.reuse, R174, RZ ;  /* 0x000000ae10ac723c */ /* 0x040fec00000018ff */
[C---:B------:R-:W-:Y:S06]  /*206f0*/  HMMA.16816.F32 R32, R16.reuse, R34, RZ ;  /* 0x000000221020723c */ /* 0x040fec00000018ff */
[C---:B------:R-:W-:Y:S06]  /*20700*/  HMMA.16816.F32 R24, R16.reuse, R26, RZ ;  /* 0x0000001a1018723c */ /* 0x040fec00000018ff */
[C---:B------:R-:W-:Y:S06]  /*20710*/  HMMA.16816.F32 R20, R16.reuse, R192, RZ ;  /* 0x000000c01014723c */ /* 0x040fec00000018ff */
[----:B------:R-:W-:Y:S01]  /*20720*/  HMMA.16816.F32 R16, R16, R194, RZ ;  /* 0x000000c21010723c */ /* 0x000fe200000018ff */
[----:B------:R-:W-:Y:S05]  /*20730*/  LDSM.16.M88.4 R192, [R221+0xe000] ;  /* 0x00e00000ddc0783b */ /* 0x000fea0000000200 */
[C---:B---3--:R-:W-:Y:S06]  /*20740*/  HMMA.16816.F32 R176, R4.reuse, R188, R176 ;  /* 0x000000bc04b0723c */ /* 0x048fec00000018b0 */
        /* <DEDUP_REMOVED lines=129> */
[----:B------:R-:W-:-:S02]  /*20f60*/  IMAD.MOV.U32 R165, RZ, RZ, R38 ;  /* 0x000000ffffa57224 */ /* 0x000fc400078e0026 */
[----:B------:R-:W-:Y:S01]  /*20f70*/  IMAD.MOV.U32 R2, RZ, RZ, R39 ;  /* 0x000000ffff027224 */ /* 0x000fe200078e0027 */
        /* <DEDUP_REMOVED lines=12> */
[----:B------:R-:W2:Y:S01]  /*21040*/  LDSM.16.M88.4 R4, [R199] ;  /* 0x00000000c704783b */ /* 0x000ea20000000200 */
[C---:B------:R-:W-:Y:S06]  /*21050*/  HMMA.16816.F32 R176, R36.reuse, R192, R176 ;  /* 0x000000c024b0723c */ /* 0x040fec00000018b0 */
[----:B------:R-:W-:Y:S01]  /*21060*/  HMMA.16816.F32 R172, R36, R194, R172 ;  /* 0x000000c224ac723c */ /* 0x000fe200000018ac */
[----:B------:R-:W-:Y:S01]  /*21070*/  IMAD.MOV.U32 R192, RZ, RZ, R36 ;  /* 0x000000ffffc07224 */ /* 0x000fe200078e0024 */
[----:B------:R2:W5:Y:S01]  /*21080*/  LDL.LU.64 R38, [R1+0x8] ;  /* 0x0000080001267983 */ /* 0x0005620000300a00 */
[----:B------:R-:W-:-:S03]  /*21090*/  IMAD.MOV.U32 R193, RZ, RZ, R37 ;  /* 0x000000ffffc17224 */ /* 0x000fc600078e0025 */
[----:B------:R2:W5:Y:S01]  /*210a0*/  LDL.LU.64 R36, [R1] ;  /* 0x0000000001247983 */ /* 0x0005620000300a00 */
[----:B------:R-:W-:Y:S02]  /*210b0*/  IMAD.MOV.U32 R194, RZ, RZ, R165 ;  /* 0x000000ffffc27224 */ /* 0x000fe400078e00a5 */
[----:B------:R-:W-:-:S07]  /*210c0*/  IMAD.MOV.U32 R195, RZ, RZ, R2 ;  /* 0x000000ffffc37224 */ /* 0x000fce00078e0002 */
        /* <DEDUP_REMOVED lines=15> */
[----:B------:R-:W1:Y:S01]  /*211c0*/  S2R R2, SR_TID.X ;  /* 0x0000000000027919 */ /* 0x000e620000002100 */
[----:B------:R-:W-:Y:S04]  /*211d0*/  LDSM.16.M88.4 R188, [R215+0xf000] ;  /* 0x00f00000d7bc783b */ /* 0x000fe80000000200 */
[C---:B---3--:R-:W-:Y:S06]  /*211e0*/  HMMA.16816.F32 R20, R12.reuse, R184, R20 ;  /* 0x000000b80c14723c */ /* 0x048fec0000001814 */
[C---:B------:R-:W-:Y:S01]  /*211f0*/  HMMA.16816.F32 R16, R12.reuse, R186, R16 ;  /* 0x000000ba0c10723c */ /* 0x040fe20000001810 */
[----:B------:R-:W-:Y:S05]  /*21200*/  LDSM.16.M88.4 R184, [R215+0xf800] ;  /* 0x00f80000d7b8783b */ /* 0x000fea0000000200 */
[C---:B----4-:R-:W-:Y:S06]  /*21210*/  HMMA.16816.F32 R168, R12.reuse, R180, R168 ;  /* 0x000000b40ca8723c */ /* 0x050fec00000018a8 */
[----:B------:R-:W-:Y:S01]  /*21220*/  HMMA.16816.F32 R32, R12, R182, R32 ;  /* 0x000000b60c20723c */ /* 0x000fe20000001820 */
[----:B------:R-:W3:Y:S04]  /*21230*/  LDSM.16.M88.4 R12, [R215+0xe800] ;  /* 0x00e80000d70c783b */ /* 0x000ee80000000200 */
[----:B------:R-:W-:Y:S01]  /*21240*/  LDSM.16.M88.4 R180, [R217+0x6000] ;  /* 0x00600000d9b4783b */ /* 0x000fe20000000200 */
[C---:B--2---:R-:W-:Y:S06]  /*21250*/  HMMA.16816.F32 R176, R192.reuse, R4, R176 ;  /* 0x00000004c0b0723c */ /* 0x044fec00000018b0 */
[C---:B------:R-:W-:Y:S01]  /*21260*/  HMMA.16816.F32 R172, R192.reuse, R6, R172 ;  /* 0x00000006c0ac723c */ /* 0x040fe200000018ac */
[----:B------:R-:W2:Y:S05]  /*21270*/  LDSM.16.M88.4 R4, [R208+0x6000] ;  /* 0x00600000d004783b */ /* 0x000eaa0000000200 */
[C---:B---3--:R-:W-:Y:S06]  /*21280*/  HMMA.16816.F32 R168, R192.reuse, R12, R168 ;  /* 0x0000000cc0a8723c */ /* 0x048fec00000018a8 */
[----:B------:R-:W-:Y:S01]  /*21290*/  HMMA.16816.F32 R32, R192, R14, R32 ;  /* 0x0000000ec020723c */ /* 0x000fe20000001820 */
[----:B------:R-:W3:Y:S05]  /*212a0*/  LDSM.16.M88.4 R12, [R208+0x6800] ;  /* 0x00680000d00c783b */ /* 0x000eea0000000200 */
[C---:B--2---:R-:W-:Y:S06]  /*212b0*/  HMMA.16816.F32 R176, R180.reuse, R4, R176 ;  /* 0x00000004b4b0723c */ /* 0x044fec00000018b0 */
[----:B------:R-:W-:Y:S01]  /*212c0*/  HMMA.16816.F32 R172, R180, R6, R172 ;  /* 0x00000006b4ac723c */ /* 0x000fe200000018ac */
[----:B------:R-:W2:Y:S01]  /*212d0*/  LDSM.16.M88.4 R4, [R208+0x7800] ;  /* 0x00780000d004783b */ /* 0x000ea20000000200 */
[----:B-1----:R-:W-:-:S04]  /*212e0*/  IMAD.SHL.U32 R2, R2, 0x2, RZ ;  /* 0x0000000202027824 */ /* 0x002fc800078e00ff */
[----:B------:R-:W-:Y:S01]  /*212f0*/  HMMA.16816.F32 R20, R192, R184, R20 ;  /* 0x000000b8c014723c */ /* 0x000fe20000001814 */
[----:B------:R-:W-:-:S05]  /*21300*/  LOP3.LUT R2, R2, 0x6, RZ, 0xc0, !PT ;  /* 0x0000000602027812 */ /* 0x000fca00078ec0ff */
[----:B------:R-:W-:Y:S01]  /*21310*/  IMAD R2, R238, 0x40, R2 ;  /* 0x00000040ee027824 */ /* 0x000fe200078e0202 */
[----:B------:R-:W-:Y:S01]  /*21320*/  HMMA.16816.F32 R16, R192, R186, R16 ;  /* 0x000000bac010723c */ /* 0x000fe20000001810 */
[----:B------:R-:W1:Y:S01]  /*21330*/  LDSM.16.M88.4 R184, [R208+0x7000] ;  /* 0x00700000d0b8783b */ /* 0x000e620000000200 */
[----:B------:R-:W-:-:S04]  /*21340*/  DEPBAR.LE SB0, 0x0 ;  /* 0x000080000000791a */ /* 0x000fc80000000000 */
[----:B------:R-:W-:Y:S01]  /*21350*/  IMAD.IADD R165, R240, 0x1, -R2 ;  /* 0x00000001f0a57824 */ /* 0x000fe200078e0a02 */
[C---:B---3--:R-:W-:Y:S06]  /*21360*/  HMMA.16816.F32 R168, R180.reuse, R12, R168 ;  /* 0x0000000cb4a8723c */ /* 0x048fec00000018a8 */
[----:B------:R-:W-:Y:S01]  /*21370*/  HMMA.16816.F32 R32, R180, R14, R32 ;  /* 0x0000000eb420723c */ /* 0x000fe20000001820 */
[-C--:B------:R-:W-:Y:S01]  /*21380*/  FMUL.FTZ R12, R176, R0.reuse ;  /* 0x00000000b00c7220 */ /* 0x080fe20000410000 */
[----:B------:R-:W-:-:S05]  /*21390*/  FMUL.FTZ R13, R177, R0 ;  /* 0x00000000b10d7220 */ /* 0x000fca0000410000 */
[----:B------:R-:W-:Y:S02]  /*213a0*/  VIADD R15, R2, 0x1 ;  /* 0x00000001020f7836 */ /* 0x000fe40000000000 */
[----:B------:R-:W-:Y:S01]  /*213b0*/  FMUL.FTZ R14, R178, R0 ;  /* 0x00000000b20e7220 */ /* 0x000fe20000410000 */
[----:B------:R-:W3:Y:S01]  /*213c0*/  MUFU.TANH R12, R12 ;  /* 0x0000000c000c7308 */ /* 0x000ee20000002400 */
[C---:B------:R-:W-:Y:S02]  /*213d0*/  IMAD.IADD R176, R242.reuse, 0x1, -R15 ;  /* 0x00000001f2b07824 */ /* 0x040fe400078e0a0f */
[----:B------:R-:W-:-:S05]  /*213e0*/  IMAD.IADD R177, R242, 0x1, -R2 ;  /* 0x00000001f2b17824 */ /* 0x000fca00078e0a02 */
[----:B------:R-:W4:Y:S01]  /*213f0*/  MUFU.TANH R13, R13 ;  /* 0x0000000d000d7308 */ /* 0x000f220000002400 */
[----:B------:R-:W-:Y:S02]  /*21400*/  IABS R176, R176 ;  /* 0x000000b000b07213 */ /* 0x000fe40000000000 */
[----:B------:R-:W-:Y:S01]  /*21410*/  IABS R165, R165 ;  /* 0x000000a500a57213 */ /* 0x000fe20000000000 */
[----:B--2---:R-:W-:Y:S04]  /*21420*/  HMMA.16816.F32 R20, R180, R4, R20 ;  /* 0x00000004b414723c */ /* 0x004fe80000001814 */
[----:B------:R-:W2:Y:S01]  /*21430*/  MUFU.TANH R14, R14 ;  /* 0x0000000e000e7308 */ /* 0x000ea20000002400 */
[----:B------:R-:W-:Y:S02]  /*21440*/  IABS R177, R177 ;  /* 0x000000b100b17213 */ /* 0x000fe40000000000 */
[----:B------:R-:W-:-:S02]  /*21450*/  IMAD.MOV.U32 R5, RZ, RZ, R176 ;  /* 0x000000ffff057224 */ /* 0x000fc400078e00b0 */
[----:B------:R-:W-:Y:S01]  /*21460*/  IMAD.MOV.U32 R4, RZ, RZ, R165 ;  /* 0x000000ffff047224 */ /* 0x000fe200078e00a5 */
[----:B------:R-:W-:Y:S02]  /*21470*/  I2FP.F32.S32 R165, R177 ;  /* 0x000000b100a57245 */ /* 0x000fe40000201400 */
[----:B------:R-:W-:Y:S02]  /*21480*/  I2FP.F32.S32 R5, R5 ;  /* 0x0000000500057245 */ /* 0x000fe40000201400 */
[----:B------:R-:W-:Y:S01]  /*21490*/  ISETP.GE.AND P2, PT, R2, R246, PT ;  /* 0x000000f60200720c */ /* 0x000fe20003f46270 */
[----:B------:R-:W-:Y:S01]  /*214a0*/  HMMA.16816.F32 R28, R192, R188, R28 ;  /* 0x000000bcc01c723c */ /* 0x000fe2000000181c */
[----:B------:R-:W-:Y:S01]  /*214b0*/  I2FP.F32.S32 R4, R4 ;  /* 0x0000000400047245 */ /* 0x000fe20000201400 */
[----:B------:R-:W-:Y:S01]  /*214c0*/  FMUL.FTZ R174, R174, R0 ;  /* 0x00000000aeae7220 */ /* 0x000fe20000410000 */
[C---:B---3--:R-:W-:Y:S01]  /*214d0*/  FFMA.FTZ R176, -R243.reuse, R165, R12 ;  /* 0x000000a5f3b07223 */ /* 0x048fe2000001010c */
[----:B----4-:R-:W-:-:S02]  /*214e0*/  FFMA.FTZ R165, -R243, R5, R13 ;  /* 0x00000005f3a57223 */ /* 0x010fc4000001010d */
[----:B------:R-:W-:Y:S01]  /*214f0*/  HMMA.16816.F32 R24, R192, R190, R24 ;  /* 0x000000bec018723c */ /* 0x000fe20000001818 */
[----:B------:R-:W-:Y:S01]  /*21500*/  ISETP.GE.OR P2, PT, R2, R241, !P2 ;  /* 0x000000f10200720c */ /* 0x000fe20005746670 */
[----:B------:R-:W-:Y:S01]  /*21510*/  FMUL.FTZ R13, R172, R0 ;  /* 0x00000000ac0d7220 */ /* 0x000fe20000410000 */
[CC--:B------:R-:W-:Y:S01]  /*21520*/  ISETP.GE.AND P1, PT, R2.reuse, R245.reuse, PT ;  /* 0x000000f50200720c */ /* 0x0c0fe20003f26270 */
[----:B--2---:R-:W-:Y:S01]  /*21530*/  FFMA.FTZ R12, -R243, R4, R14 ;  /* 0x00000004f30c7223 */ /* 0x004fe2000001010e */
[----:B------:R-:W-:Y:S01]  /*21540*/  ISETP.GE.AND P6, PT, R15, R246, PT ;  /* 0x000000f60f00720c */ /* 0x000fe20003fc6270 */
[----:B------:R-:W-:Y:S01]  /*21550*/  HMMA.16816.F32 R16, R180, R6, R16 ;  /* 0x00000006b410723c */ /* 0x000fe20000001810 */
[-C--:B------:R-:W-:Y:S01]  /*21560*/  FMUL.FTZ R172, R173, R0.reuse ;  /* 0x00000000adac7220 */ /* 0x080fe20000410000 */
[----:B------:R-:W-:Y:S01]  /*21570*/  VIADD R4, R2, 0x8 ;  /* 0x0000000802047836 */ /* 0x000fe20000000000 */
[----:B------:R-:W-:Y:S01]  /*21580*/  FSEL R14, R176, -INF , !P2 ;  /* 0xff800000b00e7808 */ /* 0x000fe20005000000 */
[----:B------:R-:W2:Y:S03]  /*21590*/  MUFU.TANH R174, R174 ;  /* 0x000000ae00ae7308 */ /* 0x000ea60000002400 */
[----:B------:R-:W-:Y:S01]  /*215a0*/  FMUL.FTZ R6, R179, R0 ;  /* 0x00000000b3067220 */ /* 0x000fe20000410000 */
[----:B------:R-:W-:-:S02]  /*215b0*/  ISETP.GE.AND P2, PT, R15, R245, PT ;  /* 0x000000f50f00720c */ /* 0x000fc40003f46270 */
[CC--:B------:R-:W-:Y:S01]  /*215c0*/  ISETP.GE.OR P1, PT, R2.reuse, R244.reuse, !P1 ;  /* 0x000000f40200720c */ /* 0x0c0fe20004f26670 */
[----:B------:R-:W-:Y:S01]  /*215d0*/  VIADD R7, R2, 0x9 ;  /* 0x0000000902077836 */ /* 0x000fe20000000000 */
[C---:B------:R-:W-:Y:S01]  /*215e0*/  ISETP.GE.OR P6, PT, R15.reuse, R241, !P6 ;  /* 0x000000f10f00720c */ /* 0x040fe200077c6670 */
[----:B------:R-:W3:Y:S01]  /*215f0*/  MUFU.TANH R13, R13 ;  /* 0x0000000d000d7308 */ /* 0x000ee20000002400 */
[C-C-:B------:R-:W-:Y:S01]  /*21600*/  IMAD.IADD R173, R240.reuse, 0x1, -R4.reuse ;  /* 0x00000001f0ad7824 */ /* 0x140fe200078e0a04 */
[----:B------:R-:W-:Y:S01]  /*21610*/  ISETP.GE.OR P2, PT, R15, R244, !P2 ;  /* 0x000000f40f00720c */ /* 0x000fe20005746670 */
[----:B------:R-:W-:Y:S01]  /*21620*/  IMAD.IADD R176, R240, 0x1, -R15 ;  /* 0x00000001f0b07824 */ /* 0x000fe200078e0a0f */
[----:B------:R-:W-:Y:S01]  /*21630*/  FSEL R5, R12, -INF , !P1 ;  /* 0xff8000000c057808 */ /* 0x000fe20004800000 */
[C---:B------:R-:W-:Y:S01]  /*21640*/  IMAD.IADD R15, R242.reuse, 0x1, -R4 ;  /* 0x00000001f20f7824 */ /* 0x040fe200078e0a04 */
[----:B------:R-:W-:Y:S02]  /*21650*/  FSEL R12, R165, -INF , !P6 ;  /* 0xff800000a50c7808 */ /* 0x000fe40007000000 */
[----:B------:R-:W4:Y:S01]  /*21660*/  MUFU.TANH R6, R6 ;  /* 0x0000000600067308 */ /* 0x000f220000002400 */
[----:B------:R-:W-:Y:S01]  /*21670*/  IMAD.IADD R165, R242, 0x1, -R7 ;  /* 0x00000001f2a57824 */ /* 0x000fe200078e0a07 */
[----:B------:R-:W-:-:S02]  /*21680*/  ISETP.GE.AND P1, PT, R4, R246, PT ;  /* 0x000000f60400720c */ /* 0x000fc40003f26270 */
[----:B------:R-:W-:-:S04]  /*21690*/  ISETP.GE.AND P6, PT, R4, R245, PT ;  /* 0x000000f50400720c */ /* 0x000fc80003fc6270 */
[----:B------:R-:W4:Y:S01]  /*216a0*/  MUFU.TANH R172, R172 ;  /* 0x000000ac00ac7308 */ /* 0x000f220000002400 */
[----:B------:R-:W-:Y:S02]  /*216b0*/  IABS R173, R173 ;  /* 0x000000ad00ad7213 */ /* 0x000fe40000000000 */
[----:B------:R-:W-:Y:S02]  /*216c0*/  IABS R15, R15 ;  /* 0x0000000f000f7213 */ /* 0x000fe40000000000 */
[C---:B------:R-:W-:Y:S02]  /*216d0*/  ISETP.GE.OR P1, PT, R4.reuse, R241, !P1 ;  /* 0x000000f10400720c */ /* 0x040fe40004f26670 */
[----:B------:R-:W-:Y:S01]  /*216e0*/  ISETP.GE.OR P6, PT, R4, R244, !P6 ;  /* 0x000000f40400720c */ /* 0x000fe200077c6670 */
[----:B------:R-:W-:Y:S01]  /*216f0*/  FMUL.FTZ R4, R175, R0 ;  /* 0x00000000af047220 */ /* 0x000fe20000410000 */
[----:B------:R-:W-:Y:S02]  /*21700*/  IABS R176, R176 ;  /* 0x000000b000b07213 */ /* 0x000fe40000000000 */
[----:B------:R-:W-:-:S02]  /*21710*/  IABS R165, R165 ;  /* 0x000000a500a57213 */ /* 0x000fc40000000000 */
[----:B------:R-:W-:Y:S01]  /*21720*/  I2FP.F32.S32 R173, R173 ;  /* 0x000000ad00ad7245 */ /* 0x000fe20000201400 */
[-C--:B------:R-:W-:Y:S01]  /*21730*/  FMUL.FTZ R168, R168, R0.reuse ;  /* 0x00000000a8a87220 */ /* 0x080fe20000410000 */
[----:B------:R-:W-:Y:S01]  /*21740*/  I2FP.F32.S32 R15, R15 ;  /* 0x0000000f000f7245 */ /* 0x000fe20000201400 */
[----:B------:R-:W-:Y:S01]  /*21750*/  FMUL.FTZ R170, R170, R0 ;  /* 0x00000000aaaa7220 */ /* 0x000fe20000410000 */
[----:B------:R-:W-:Y:S01]  /*21760*/  I2FP.F32.S32 R176, R176 ;  /* 0x000000b000b07245 */ /* 0x000fe20000201400 */
[C---:B--2---:R-:W-:Y:S01]  /*21770*/  FFMA.FTZ R174, -R243.reuse, R173, R174 ;  /* 0x000000adf3ae7223 */ /* 0x044fe200000101ae */
[----:B------:R-:W-:Y:S01]  /*21780*/  I2FP.F32.S32 R165, R165 ;  /* 0x000000a500a57245 */ /* 0x000fe20000201400 */
[----:B-1----:R-:W-:Y:S01]  /*21790*/  HMMA.16816.F32 R28, R180, R184, R28 ;  /* 0x000000b8b41c723c */ /* 0x002fe2000000181c */
[----:B------:R-:W-:Y:S01]  /*217a0*/  VIADD R173, R2, 0x10 ;  /* 0x0000001002ad7836 */ /* 0x000fe20000000000 */
[----:B------:R-:W1:Y:S01]  /*217b0*/  MUFU.TANH R4, R4 ;  /* 0x0000000400047308 */ /* 0x000e620000002400 */
[----:B---3--:R-:W-:-:S03]  /*217c0*/  FFMA.FTZ R15, -R243, R15, R13 ;  /* 0x0000000ff30f7223 */ /* 0x008fc6000001010d */
[----:B------:R-:W-:Y:S01]  /*217d0*/  HMMA.16816.F32 R24, R180, R186, R24 ;  /* 0x000000bab418723c */ /* 0x000fe20000001818 */
[C---:B----4-:R-:W-:Y:S01]  /*217e0*/  FFMA.FTZ R6, -R243.reuse, R176, R6 ;  /* 0x000000b0f3067223 */ /* 0x050fe20000010106 */
[----:B------:R-:W-:Y:S02]  /*217f0*/  FFMA.FTZ R13, -R243, R165, R172 ;  /* 0x000000a5f30d7223 */ /* 0x000fe400000101ac */
[----:B------:R-:W2:Y:S01]  /*21800*/  MUFU.TANH R183, R168 ;  /* 0x000000a800b77308 */ /* 0x000ea20000002400 */
[----:B------:R-:W-:Y:S02]  /*21810*/  IMAD.IADD R172, R240, 0x1, -R7 ;  /* 0x00000001f0ac7824 */ /* 0x000fe400078e0a07 */
[----:B------:R-:W-:-:S05]  /*21820*/  FMUL.FTZ R182, R169, R0 ;  /* 0x00000000a9b67220 */ /* 0x000fca0000410000 */
[----:B------:R3:W4:Y:S01]  /*21830*/  MUFU.TANH R185, R170 ;  /* 0x000000aa00b97308 */ /* 0x0007220000002400 */
[----:B------:R-:W-:Y:S01]  /*21840*/  FSEL R6, R6, -INF , !P2 ;  /* 0xff80000006067808 */ /* 0x000fe20005000000 */
[--C-:B------:R-:W-:Y:S01]  /*21850*/  IMAD.IADD R169, R240, 0x1, -R173.reuse ;  /* 0x00000001f0a97824 */ /* 0x100fe200078e0aad */
[----:B------:R-:W-:Y:S01]  /*21860*/  FSEL R15, R15, -INF , !P1 ;  /* 0xff8000000f0f7808 */ /* 0x000fe20004800000 */
[----:B------:R-:W-:Y:S01]  /*21870*/  VIADD R165, R2, 0x11 ;  /* 0x0000001102a57836 */ /* 0x000fe20000000000 */
[C---:B------:R-:W-:Y:S02]  /*21880*/  ISETP.GE.AND P2, PT, R7.reuse, R246, PT ;  /* 0x000000f60700720c */ /* 0x040fe40003f46270 */
[C---:B------:R-:W-:Y:S02]  /*21890*/  ISETP.GE.AND P1, PT, R7.reuse, R245, PT ;  /* 0x000000f50700720c */ /* 0x040fe40003f26270 */
[----:B------:R-:W-:Y:S01]  /*218a0*/  IABS R172, R172 ;  /* 0x000000ac00ac7213 */ /* 0x000fe20000000000 */
[----:B------:R-:W4:Y:S01]  /*218b0*/  MUFU.TANH R182, R182 ;  /* 0x000000b600b67308 */ /* 0x000f220000002400 */
[----:B---3--:R-:W-:Y:S01]  /*218c0*/  IMAD.IADD R170, R242, 0x1, -R173 ;  /* 0x00000001f2aa7824 */ /* 0x008fe200078e0aad */
[----:B------:R-:W-:-:S04]  /*218d0*/  ISETP.GE.OR P2, PT, R7, R241, !P2 ;  /* 0x000000f10700720c */ /* 0x000fc80005746670 */
[----:B------:R-:W-:Y:S01]  /*218e0*/  IABS R170, R170 ;  /* 0x000000aa00aa7213 */ /* 0x000fe20000000000 */
[----:B------:R-:W-:Y:S01]  /*218f0*/  IMAD.IADD R168, R242, 0x1, -R165 ;  /* 0x00000001f2a87824 */ /* 0x000fe200078e0aa5 */
[----:B------:R-:W-:Y:S02]  /*21900*/  ISETP.GE.OR P1, PT, R7, R244, !P1 ;  /* 0x000000f40700720c */ /* 0x000fe40004f26670 */
[----:B------:R-:W-:Y:S02]  /*21910*/  I2FP.F32.S32 R172, R172 ;  /* 0x000000ac00ac7245 */ /* 0x000fe40000201400 */
[----:B------:R-:W-:Y:S02]  /*21920*/  I2FP.F32.S32 R170, R170 ;  /* 0x000000aa00aa7245 */ /* 0x000fe40000201400 */
[----:B------:R-:W-:Y:S02]  /*21930*/  FSEL R7, R174, -INF , !P6 ;  /* 0xff800000ae077808 */ /* 0x000fe40007000000 */
[----:B------:R-:W-:-:S02]  /*21940*/  IABS R169, R169 ;  /* 0x000000a900a97213 */ /* 0x000fc40000000000 */
[----:B------:R-:W-:Y:S01]  /*21950*/  ISETP.GE.AND P6, PT, R173, R246, PT ;  /* 0x000000f6ad00720c */ /* 0x000fe20003fc6270 */
[----:B------:R-:W-:Y:S01]  /*21960*/  FMUL.FTZ R171, R171, R0 ;  /* 0x00000000abab7220 */ /* 0x000fe20000410000 */
[----:B------:R-:W-:Y:S01]  /*21970*/  I2FP.F32.S32 R169, R169 ;  /* 0x000000a900a97245 */ /* 0x000fe20000201400 */
[C---:B-1----:R-:W-:Y:S01]  /*21980*/  FFMA.FTZ R4, -R243.reuse, R172, R4 ;  /* 0x000000acf3047223 */ /* 0x042fe20000010104 */
[----:B--2---:R-:W-:Y:S01]  /*21990*/  FFMA.FTZ R183, -R243, R170, R183 ;  /* 0x000000aaf3b77223 */ /* 0x004fe200000101b7 */
[----:B------:R-:W-:Y:S02]  /*219a0*/  ISETP.GE.OR P6, PT, R173, R241, !P6 ;  /* 0x000000f1ad00720c */ /* 0x000fe400077c6670 */
[----:B------:R-:W-:Y:S01]  /*219b0*/  IABS R168, R168 ;  /* 0x000000a800a87213 */ /* 0x000fe20000000000 */
[----:B------:R1:W2:Y:S01]  /*219c0*/  MUFU.TANH R187, R171 ;  /* 0x000000ab00bb7308 */ /* 0x0002a20000002400 */
[----:B------:R-:W-:Y:S01]  /*219d0*/  FMUL.FTZ R32, R32, R0 ;  /* 0x0000000020207220 */ /* 0x000fe20000410000 */
[----:B----4-:R-:W-:Y:S01]  /*219e0*/  FFMA.FTZ R185, -R243, R169, R185 ;  /* 0x000000a9f3b97223 */ /* 0x010fe200000101b9 */
[----:B------:R-:W-:Y:S01]  /*219f0*/  I2FP.F32.S32 R168, R168 ;  /* 0x000000a800a87245 */ /* 0x000fe20000201400 */
[----:B------:R-:W-:Y:S01]  /*21a00*/  VIADD R169, R2, 0x18 ;  /* 0x0000001802a97836 */ /* 0x000fe20000000000 */
[----:B------:R-:W-:Y:S01]  /*21a10*/  FSEL R4, R4, -INF , !P1 ;  /* 0xff80000004047808 */ /* 0x000fe20004800000 */
[----:B------:R-:W-:Y:S01]  /*21a20*/  FMUL.FTZ R34, R34, R0 ;  /* 0x0000000022227220 */ /* 0x000fe20000410000 */
[----:B------:R-:W-:Y:S01]  /*21a30*/  FSEL R183, R183, -INF , !P6 ;  /* 0xff800000b7b77808 */ /* 0x000fe20007000000 */
[----:B------:R3:W4:Y:S01]  /*21a40*/  MUFU.TANH R186, R32 ;  /* 0x0000002000ba7308 */ /* 0x0007220000002400 */
[----:B------:R-:W-:-:S02]  /*21a50*/  ISETP.GE.AND P1, PT, R165, R246, PT ;  /* 0x000000f6a500720c */ /* 0x000fc40003f26270 */
[----:B------:R-:W-:Y:S01]  /*21a60*/  ISETP.GE.AND P6, PT, R165, R245, PT ;  /* 0x000000f5a500720c */ /* 0x000fe20003fc6270 */
[----:B------:R-:W-:Y:S01]  /*21a70*/  FMUL.FTZ R33, R33, R0 ;  /* 0x0000000021217220 */ /* 0x000fe20000410000 */
[----:B------:R-:W-:Y:S01]  /*21a80*/  FFMA.FTZ R182, -R243, R168, R182 ;  /* 0x000000a8f3b67223 */ /* 0x000fe200000101b6 */
[----:B-1----:R-:W-:Y:S01]  /*21a90*/  IMAD.IADD R171, R240, 0x1, -R165 ;  /* 0x00000001f0ab7824 */ /* 0x002fe200078e0aa5 */
[C---:B------:R-:W-:Y:S01]  /*21aa0*/  ISETP.GE.OR P1, PT, R165.reuse, R241, !P1 ;  /* 0x000000f1a500720c */ /* 0x040fe20004f26670 */
[----:B------:R-:W-:Y:S01]  /*21ab0*/  IMAD.IADD R170, R242, 0x1, -R169 ;  /* 0x00000001f2aa7824 */ /* 0x000fe200078e0aa9 */
[----:B------:R-:W-:Y:S01]  /*21ac0*/  ISETP.GE.OR P6, PT, R165, R244, !P6 ;  /* 0x000000f4a500720c */ /* 0x000fe200077c6670 */
[----:B------:R-:W-:Y:S01]  /*21ad0*/  VIADD R168, R2, 0x19 ;  /* 0x0000001902a87836 */ /* 0x000fe20000000000 */
[----:B------:R-:W-:Y:S01]  /*21ae0*/  FSEL R13, R13, -INF , !P2 ;  /* 0xff8000000d0d7808 */ /* 0x000fe20005000000 */
[----:B------:R-:W-:Y:S01]  /*21af0*/  MUFU.TANH R165, R34 ;  /* 0x0000002200a57308 */ /* 0x000fe20000002400 */
[----:B------:R-:W-:-:S02]  /*21b00*/  IABS R171, R171 ;  /* 0x000000ab00ab7213 */ /* 0x000fc40000000000 */
[----:B------:R-:W-:Y:S01]  /*21b10*/  ISETP.GE.AND P2, PT, R173, R245, PT ;  /* 0x000000f5ad00720c */ /* 0x000fe20003f46270 */
[----:B---3--:R-:W-:Y:S01]  /*21b20*/  IMAD.IADD R32, R242, 0x1, -R168 ;  /* 0x00000001f2207824 */ /* 0x008fe200078e0aa8 */
[----:B------:R-:W-:-:S03]  /*21b30*/  IABS R170, R170 ;  /* 0x000000aa00aa7213 */ /* 0x000fc60000000000 */
[----:B------:R1:W3:Y:S01]  /*21b40*/  MUFU.TANH R34, R33 ;  /* 0x0000002100227308 */ /* 0x0002e20000002400 */
[----:B------:R-:W-:Y:S02]  /*21b50*/  I2FP.F32.S32 R171, R171 ;  /* 0x000000ab00ab7245 */ /* 0x000fe40000201400 */
[----:B------:R-:W-:Y:S02]  /*21b60*/  ISETP.GE.OR P2, PT, R173, R244, !P2 ;  /* 0x000000f4ad00720c */ /* 0x000fe40005746670 */
[----:B------:R-:W-:Y:S01]  /*21b70*/  I2FP.F32.S32 R170, R170 ;  /* 0x000000aa00aa7245 */ /* 0x000fe20000201400 */
[----:B--2---:R-:W-:Y:S01]  /*21b80*/  FFMA.FTZ R187, -R243, R171, R187 ;  /* 0x000000abf3bb7223 */ /* 0x004fe200000101bb */
[----:B------:R-:W-:Y:S02]  /*21b90*/  FSEL R185, R185, -INF , !P2 ;  /* 0xff800000b9b97808 */ /* 0x000fe40005000000 */
[----:B------:R-:W-:Y:S02]  /*21ba0*/  FSEL R182, R182, -INF , !P1 ;  /* 0xff800000b6b67808 */ /* 0x000fe40004800000 */
[----:B------:R-:W-:-:S02]  /*21bb0*/  IABS R32, R32 ;  /* 0x0000002000207213 */ /* 0x000fc40000000000 */
[C---:B------:R-:W-:Y:S02]  /*21bc0*/  ISETP.GE.AND P2, PT, R169.reuse, R246, PT ;  /* 0x000000f6a900720c */ /* 0x040fe40003f46270 */
[----:B------:R-:W-:Y:S01]  /*21bd0*/  ISETP.GE.AND P1, PT, R169, R245, PT ;  /* 0x000000f5a900720c */ /* 0x000fe20003f26270 */
[----:B----4-:R-:W-:Y:S01]  /*21be0*/  FFMA.FTZ R186, -R243, R170, R186 ;  /* 0x000000aaf3ba7223 */ /* 0x010fe200000101ba */
[----:B------:R-:W-:Y:S01]  /*21bf0*/  I2FP.F32.S32 R32, R32 ;  /* 0x0000002000207245 */ /* 0x000fe20000201400 */
[----:B-1----:R-:W-:Y:S01]  /*21c00*/  FMUL.FTZ R33, R35, R0 ;  /* 0x0000000023217220 */ /* 0x002fe20000410000 */
[C---:B------:R-:W-:Y:S02]  /*21c10*/  ISETP.GE.OR P2, PT, R169.reuse, R241, !P2 ;  /* 0x000000f1a900720c */ /* 0x040fe40005746670 */
[----:B------:R-:W-:Y:S01]  /*21c20*/  ISETP.GE.OR P1, PT, R169, R244, !P1 ;  /* 0x000000f4a900720c */ /* 0x000fe20004f26670 */
[----:B------:R-:W-:Y:S01]  /*21c30*/  IMAD.IADD R169, R240, 0x1, -R169 ;  /* 0x00000001f0a97824 */ /* 0x000fe200078e0aa9 */
[----:B------:R-:W-:-:S02]  /*21c40*/  FSEL R187, R187, -INF , !P6 ;  /* 0xff800000bbbb7808 */ /* 0x000fc40007000000 */
[----:B------:R-:W-:Y:S01]  /*21c50*/  ISETP.GE.AND P6, PT, R168, R246, PT ;  /* 0x000000f6a800720c */ /* 0x000fe20003fc6270 */
[----:B------:R-:W-:Y:S01]  /*21c60*/  FMUL.FTZ R28, R28, R0 ;  /* 0x000000001c1c7220 */ /* 0x000fe20000410000 */
[----:B---3--:R-:W-:Y:S01]  /*21c70*/  FFMA.FTZ R35, -R243, R32, R34 ;  /* 0x00000020f3237223 */ /* 0x008fe20000010122 */
[----:B------:R-:W-:Y:S01]  /*21c80*/  FSEL R186, R186, -INF , !P2 ;  /* 0xff800000baba7808 */ /* 0x000fe20005000000 */
[----:B------:R-:W-:Y:S01]  /*21c90*/  VIADD R34, R2, 0x20 ;  /* 0x0000002002227836 */ /* 0x000fe20000000000 */
[C---:B------:R-:W-:Y:S02]  /*21ca0*/  ISETP.GE.AND P2, PT, R168.reuse, R245, PT ;  /* 0x000000f5a800720c */ /* 0x040fe40003f46270 */
[----:B------:R-:W-:Y:S01]  /*21cb0*/  ISETP.GE.OR P6, PT, R168, R241, !P6 ;  /* 0x000000f1a800720c */ /* 0x000fe200077c6670 */
[----:B------:R-:W1:Y:S01]  /*21cc0*/  MUFU.TANH R33, R33 ;  /* 0x0000002100217308 */ /* 0x000e620000002400 */
[----:B------:R-:W-:Y:S01]  /*21cd0*/  IABS R169, R169 ;  /* 0x000000a900a97213 */ /* 0x000fe20000000000 */
[----:B------:R-:W-:Y:S01]  /*21ce0*/  FMUL.FTZ R193, R30, R0 ;  /* 0x000000001ec17220 */ /* 0x000fe20000410000 */
[----:B------:R-:W-:Y:S01]  /*21cf0*/  ISETP.GE.OR P2, PT, R168, R244, !P2 ;  /* 0x000000f4a800720c */ /* 0x000fe20005746670 */
[----:B------:R-:W-:Y:S01]  /*21d00*/  IMAD.IADD R168, R240, 0x1, -R168 ;  /* 0x00000001f0a87824 */ /* 0x000fe200078e0aa8 */
[----:B------:R-:W-:-:S03]  /*21d10*/  FSEL R30, R35, -INF , !P6 ;  /* 0xff800000231e7808 */ /* 0x000fc60007000000 */
[----:B------:R2:W3:Y:S01]  /*21d20*/  MUFU.TANH R194, R28 ;  /* 0x0000001c00c27308 */ /* 0x0004e20000002400 */
[----:B------:R-:W-:Y:S01]  /*21d30*/  I2FP.F32.S32 R169, R169 ;  /* 0x000000a900a97245 */ /* 0x000fe20000201400 */
[----:B------:R-:W-:Y:S02]  /*21d40*/  IMAD.IADD R35, R242, 0x1, -R34 ;  /* 0x00000001f2237824 */ /* 0x000fe400078e0a22 */
[----:B------:R-:W-:Y:S01]  /*21d50*/  FMUL.FTZ R195, R29, R0 ;  /* 0x000000001dc37220 */ /* 0x000fe20000410000 */
[----:B------:R-:W-:Y:S01]  /*21d60*/  IABS R29, R168 ;  /* 0x000000a8001d7213 */ /* 0x000fe20000000000 */
[----:B------:R-:W-:Y:S01]  /*21d70*/  FFMA.FTZ R165, -R243, R169, R165 ;  /* 0x000000a9f3a57223 */ /* 0x000fe200000101a5 */
[----:B------:R-:W-:Y:S02]  /*21d80*/  IABS R35, R35 ;  /* 0x0000002300237213 */ /* 0x000fe40000000000 */
[----:B------:R-:W-:Y:S02]  /*21d90*/  I2FP.F32.S32 R29, R29 ;  /* 0x0000001d001d7245 */ /* 0x000fe40000201400 */
[----:B------:R-:W-:Y:S01]  /*21da0*/  I2FP.F32.S32 R35, R35 ;  /* 0x0000002300237245 */ /* 0x000fe20000201400 */
[----:B------:R-:W-:Y:S01]  /*21db0*/  VIADD R32, R2, 0x21 ;  /* 0x0000002102207836 */ /* 0x000fe20000000000 */
[----:B------:R-:W-:Y:S01]  /*21dc0*/  ISETP.GE.AND P6, PT, R34, R245, PT ;  /* 0x000000f52200720c */ /* 0x000fe20003fc6270 */
[----:B------:R-:W4:Y:S01]  /*21dd0*/  MUFU.TANH R195, R195 ;  /* 0x000000c300c37308 */ /* 0x000f220000002400 */
[----:B--2---:R-:W-:-:S02]  /*21de0*/  FSEL R28, R165, -INF , !P1 ;  /* 0xff800000a51c7808 */ /* 0x004fc40004800000 */
[----:B------:R-:W-:Y:S01]  /*21df0*/  ISETP.GE.AND P1, PT, R34, R246, PT ;  /* 0x000000f62200720c */ /* 0x000fe20003f26270 */
[C---:B-1----:R-:W-:Y:S01]  /*21e00*/  FFMA.FTZ R29, -R243.reuse, R29, R33 ;  /* 0x0000001df31d7223 */ /* 0x042fe20000010121 */
[----:B---3--:R-:W-:-:S03]  /*21e10*/  FFMA.FTZ R194, -R243, R35, R194 ;  /* 0x00000023f3c27223 */ /* 0x008fc600000101c2 */
[----:B------:R-:W1:Y:S01]  /*21e20*/  MUFU.TANH R193, R193 ;  /* 0x000000c100c17308 */ /* 0x000e620000002400 */
[----:B------:R-:W-:Y:S01]  /*21e30*/  ISETP.GE.OR P1, PT, R34, R241, !P1 ;  /* 0x000000f12200720c */ /* 0x000fe20004f26670 */
[----:B------:R-:W-:Y:S01]  /*21e40*/  IMAD.IADD R165, R242, 0x1, -R32 ;  /* 0x00000001f2a57824 */ /* 0x000fe200078e0a20 */
[----:B------:R-:W-:Y:S01]  /*21e50*/  ISETP.GE.OR P6, PT, R34, R244, !P6 ;  /* 0x000000f42200720c */ /* 0x000fe200077c6670 */
[----:B------:R-:W-:Y:S02]  /*21e60*/  IMAD.IADD R34, R240, 0x1, -R34 ;  /* 0x00000001f0227824 */ /* 0x000fe400078e0a22 */
[-C--:B------:R-:W-:Y:S01]  /*21e70*/  FMUL.FTZ R192, R31, R0.reuse ;  /* 0x000000001fc07220 */ /* 0x080fe20000410000 */
[----:B------:R-:W-:Y:S01]  /*21e80*/  FMUL.FTZ R249, R24, R0 ;  /* 0x0000000018f97220 */ /* 0x000fe20000410000 */
[----:B------:R-:W-:Y:S02]  /*21e90*/  FSEL R24, R29, -INF , !P2 ;  /* 0xff8000001d187808 */ /* 0x000fe40005000000 */
[----:B------:R-:W-:Y:S01]  /*21ea0*/  FSEL R194, R194, -INF , !P1 ;  /* 0xff800000c2c27808 */ /* 0x000fe20004800000 */
[----:B------:R-:W-:Y:S01]  /*21eb0*/  VIADD R33, R2, 0x28 ;  /* 0x0000002802217836 */ /* 0x000fe20000000000 */
[----:B------:R-:W-:-:S02]  /*21ec0*/  IABS R165, R165 ;  /* 0x000000a500a57213 */ /* 0x000fc40000000000 */
[C---:B------:R-:W-:Y:S02]  /*21ed0*/  ISETP.GE.AND P2, PT, R32.reuse, R246, PT ;  /* 0x000000f62000720c */ /* 0x040fe40003f46270 */
[----:B------:R-:W-:Y:S01]  /*21ee0*/  ISETP.GE.AND P1, PT, R32, R245, PT ;  /* 0x000000f52000720c */ /* 0x000fe20003f26270 */
[----:B------:R-:W2:Y:S01]  /*21ef0*/  MUFU.TANH R192, R192 ;  /* 0x000000c000c07308 */ /* 0x000ea20000002400 */
[----:B------:R-:W-:Y:S01]  /*21f00*/  IABS R34, R34 ;  /* 0x0000002200227213 */ /* 0x000fe20000000000 */
[----:B------:R-:W-:Y:S01]  /*21f10*/  IMAD.IADD R29, R242, 0x1, -R33 ;  /* 0x00000001f21d7824 */ /* 0x000fe200078e0a21 */
[----:B------:R-:W-:Y:S01]  /*21f20*/  I2FP.F32.S32 R31, R165 ;  /* 0x000000a5001f7245 */ /* 0x000fe20000201400 */
[----:B------:R-:W-:Y:S01]  /*21f30*/  FMUL.FTZ R25, R25, R0 ;  /* 0x0000000019197220 */ /* 0x000fe20000410000 */
[----:B------:R-:W-:-:S03]  /*21f40*/  ISETP.GE.OR P2, PT, R32, R241, !P2 ;  /* 0x000000f12000720c */ /* 0x000fc60005746670 */
[----:B------:R-:W3:Y:S01]  /*21f50*/  MUFU.TANH R249, R249 ;  /* 0x000000f900f97308 */ /* 0x000ee20000002400 */
[----:B------:R-:W-:Y:S01]  /*21f60*/  ISETP.GE.OR P1, PT, R32, R244, !P1 ;  /* 0x000000f42000720c */ /* 0x000fe20004f26670 */
[----:B------:R-:W-:Y:S01]  /*21f70*/  IMAD.IADD R32, R240, 0x1, -R32 ;  /* 0x00000001f0207824 */ /* 0x000fe200078e0a20 */
[----:B------:R-:W-:Y:S01]  /*21f80*/  I2FP.F32.S32 R34, R34 ;  /* 0x0000002200227245 */ /* 0x000fe20000201400 */
[----:B------:R-:W-:Y:S01]  /*21f90*/  FMUL.FTZ R26, R26, R0 ;  /* 0x000000001a1a7220 */ /* 0x000fe20000410000 */
[C---:B----4-:R-:W-:Y:S01]  /*21fa0*/  FFMA.FTZ R195, -R243.reuse, R31, R195 ;  /* 0x0000001ff3c37223 */ /* 0x050fe200000101c3 */
[----:B------:R-:W-:Y:S01]  /*21fb0*/  VIADD R31, R2, 0x29 ;  /* 0x00000029021f7836 */ /* 0x000fe20000000000 */
[----:B------:R-:W-:Y:S01]  /*21fc0*/  IABS R32, R32 ;  /* 0x0000002000207213 */ /* 0x000fe20000000000 */
[----:B-1----:R-:W-:Y:S01]  /*21fd0*/  FFMA.FTZ R193, -R243, R34, R193 ;  /* 0x00000022f3c17223 */ /* 0x002fe200000101c1 */
[----:B------:R-:W-:Y:S01]  /*21fe0*/  IABS R29, R29 ;  /* 0x0000001d001d7213 */ /* 0x000fe20000000000 */
[----:B------:R1:W4:Y:S01]  /*21ff0*/  MUFU.TANH R191, R26 ;  /* 0x0000001a00bf7308 */ /* 0x0003220000002400 */
[----:B------:R-:W-:Y:S01]  /*22000*/  IMAD.IADD R250, R242, 0x1, -R31 ;  /* 0x00000001f2fa7824 */ /* 0x000fe200078e0a1f */
[----:B------:R-:W-:-:S02]  /*22010*/  I2FP.F32.S32 R32, R32 ;  /* 0x0000002000207245 */ /* 0x000fc40000201400 */
[----:B------:R-:W-:-:S04]  /*22020*/  I2FP.F32.S32 R29, R29 ;  /* 0x0000001d001d7245 */ /* 0x000fc80000201400 */
[----:B------:R-:W4:Y:S01]  /*22030*/  MUFU.TANH R25, R25 ;  /* 0x0000001900197308 */ /* 0x000f220000002400 */
[----:B------:R-:W-:Y:S02]  /*22040*/  FSEL R193, R193, -INF , !P6 ;  /* 0xff800000c1c17808 */ /* 0x000fe40007000000 */
[----:B------:R-:W-:Y:S01]  /*22050*/  ISETP.GE.AND P6, PT, R33, R246, PT ;  /* 0x000000f62100720c */ /* 0x000fe20003fc6270 */
[C---:B--2---:R-:W-:Y:S01]  /*22060*/  FFMA.FTZ R192, -R243.reuse, R32, R192 ;  /* 0x00000020f3c07223 */ /* 0x044fe200000101c0 */
[----:B-1----:R-:W-:Y:S01]  /*22070*/  IMAD.IADD R26, R240, 0x1, -R33 ;  /* 0x00000001f01a7824 */ /* 0x002fe200078e0a21 */
[----:B------:R-:W-:Y:S01]  /*22080*/  IABS R250, R250 ;  /* 0x000000fa00fa7213 */ /* 0x000fe20000000000 */
[----:B---3--:R-:W-:Y:S01]  /*22090*/  FFMA.FTZ R249, -R243, R29, R249 ;  /* 0x0000001df3f97223 */ /* 0x008fe200000101f9 */
[----:B------:R-:W-:Y:S02]  /*220a0*/  ISETP.GE.OR P6, PT, R33, R241, !P6 ;  /* 0x000000f12100720c */ /* 0x000fe400077c6670 */
[----:B------:R-:W-:Y:S01]  /*220b0*/  IABS R26, R26 ;  /* 0x0000001a001a7213 */ /* 0x000fe20000000000 */
[----:B------:R-:W-:Y:S01]  /*220c0*/  FMUL.FTZ R27, R27, R0 ;  /* 0x000000001b1b7220 */ /* 0x000fe20000410000 */
[----:B------:R-:W-:-:S02]  /*220d0*/  I2FP.F32.S32 R250, R250 ;  /* 0x000000fa00fa7245 */ /* 0x000fc40000201400 */
[----:B------:R-:W-:Y:S02]  /*220e0*/  I2FP.F32.S32 R26, R26 ;  /* 0x0000001a001a7245 */ /* 0x000fe40000201400 */
[----:B------:R-:W-:Y:S02]  /*220f0*/  FSEL R195, R195, -INF , !P2 ;  /* 0xff800000c3c37808 */ /* 0x000fe40005000000 */
[----:B------:R-:W-:Y:S02]  /*22100*/  FSEL R192, R192, -INF , !P1 ;  /* 0xff800000c0c07808 */ /* 0x000fe40004800000 */
[----:B------:R-:W-:Y:S02]  /*22110*/  FSEL R249, R249, -INF , !P6 ;  /* 0xff800000f9f97808 */ /* 0x000fe40007000000 */
[----:B------:R-:W-:Y:S02]  /*22120*/  ISETP.GE.AND P2, PT, R33, R245, PT ;  /* 0x000000f52100720c */ /* 0x000fe40003f46270 */
[----:B------:R-:W-:-:S02]  /*22130*/  ISETP.GE.AND P1, PT, R31, R246, PT ;  /* 0x000000f61f00720c */ /* 0x000fc40003f26270 */
[----:B------:R-:W-:Y:S01]  /*22140*/  ISETP.GE.AND P6, PT, R31, R245, PT ;  /* 0x000000f51f00720c */ /* 0x000fe20003fc6270 */
[----:B------:R1:W2:Y:S01]  /*22150*/  MUFU.TANH R190, R27 ;  /* 0x0000001b00be7308 */ /* 0x0002a20000002400 */
[C---:B----4-:R-:W-:Y:S01]  /*22160*/  FFMA.FTZ R191, -R243.reuse, R26, R191 ;  /* 0x0000001af3bf7223 */ /* 0x050fe200000101bf */
[----:B------:R-:W-:Y:S01]  /*22170*/  FFMA.FTZ R250, -R243, R250, R25 ;  /* 0x000000faf3fa7223 */ /* 0x000fe20000010119 */
[----:B------:R-:W-:Y:S01]  /*22180*/  ISETP.GE.OR P2, PT, R33, R244, !P2 ;  /* 0x000000f42100720c */ /* 0x000fe20005746670 */
[----:B------:R-:W-:Y:S01]  /*22190*/  VIADD R26, R2, 0x30 ;  /* 0x00000030021a7836 */ /* 0x000fe20000000000 */
[C---:B------:R-:W-:Y:S01]  /*221a0*/  ISETP.GE.OR P1, PT, R31.reuse, R241, !P1 ;  /* 0x000000f11f00720c */ /* 0x040fe20004f26670 */
[----:B------:R-:W-:Y:S01]  /*221b0*/  FMUL.FTZ R20, R20, R0 ;  /* 0x0000000014147220 */ /* 0x000fe20000410000 */
[----:B------:R-:W-:Y:S01]  /*221c0*/  ISETP.GE.OR P6, PT, R31, R244, !P6 ;  /* 0x000000f41f00720c */ /* 0x000fe200077c6670 */
[----:B------:R-:W-:Y:S02]  /*221d0*/  IMAD.IADD R31, R240, 0x1, -R31 ;  /* 0x00000001f01f7824 */ /* 0x000fe400078e0a1f */
[-C--:B------:R-:W-:Y:S01]  /*221e0*/  FMUL.FTZ R22, R22, R0.reuse ;  /* 0x0000000016167220 */ /* 0x080fe20000410000 */
[----:B------:R-:W-:Y:S01]  /*221f0*/  FMUL.FTZ R21, R21, R0 ;  /* 0x0000000015157220 */ /* 0x000fe20000410000 */
[----:B------:R-:W-:-:S02]  /*22200*/  FSEL R191, R191, -INF , !P2 ;  /* 0xff800000bfbf7808 */ /* 0x000fc40005000000 */
[----:B------:R-:W-:Y:S01]  /*22210*/  FSEL R250, R250, -INF , !P1 ;  /* 0xff800000fafa7808 */ /* 0x000fe20004800000 */
[----:B------:R-:W-:Y:S01]  /*22220*/  VIADD R25, R2, 0x31 ;  /* 0x0000003102197836 */ /* 0x000fe20000000000 */
[C---:B------:R-:W-:Y:S02]  /*22230*/  ISETP.GE.AND P2, PT, R26.reuse, R246, PT ;  /* 0x000000f61a00720c */ /* 0x040fe40003f46270 */
[----:B------:R-:W-:Y:S01]  /*22240*/  ISETP.GE.AND P1, PT, R26, R245, PT ;  /* 0x000000f51a00720c */ /* 0x000fe20003f26270 */
[----:B------:R-:W3:Y:S01]  /*22250*/  MUFU.TANH R20, R20 ;  /* 0x0000001400147308 */ /* 0x000ee20000002400 */
[----:B------:R-:W-:Y:S01]  /*22260*/  IABS R31, R31 ;  /* 0x0000001f001f7213 */ /* 0x000fe20000000000 */
[----:B------:R-:W-:Y:S01]  /*22270*/  IMAD.IADD R29, R242, 0x1, -R26 ;  /* 0x00000001f21d7824 */ /* 0x000fe200078e0a1a */
[----:B------:R-:W-:Y:S01]  /*22280*/  ISETP.GE.OR P2, PT, R26, R241, !P2 ;  /* 0x000000f11a00720c */ /* 0x000fe20005746670 */
[----:B-1----:R-:W-:Y:S01]  /*22290*/  IMAD.IADD R27, R242, 0x1, -R25 ;  /* 0x00000001f21b7824 */ /* 0x002fe200078e0a19 */
[----:B------:R-:W-:-:S03]  /*222a0*/  ISETP.GE.OR P1, PT, R26, R244, !P1 ;  /* 0x000000f41a00720c */ /* 0x000fc60004f26670 */
[----:B------:R-:W1:Y:S01]  /*222b0*/  MUFU.TANH R22, R22 ;  /* 0x0000001600167308 */ /* 0x000e620000002400 */
[----:B------:R-:W-:Y:S01]  /*222c0*/  IMAD.IADD R26, R240, 0x1, -R26 ;  /* 0x00000001f01a7824 */ /* 0x000fe200078e0a1a */
[----:B------:R-:W-:-:S06]  /*222d0*/  I2FP.F32.S32 R31, R31 ;  /* 0x0000001f001f7245 */ /* 0x000fcc0000201400 */
[----:B------:R-:W4:Y:S01]  /*222e0*/  MUFU.TANH R21, R21 ;  /* 0x0000001500157308 */ /* 0x000f220000002400 */
[----:B------:R-:W-:Y:S01]  /*222f0*/  IABS R29, R29 ;  /* 0x0000001d001d7213 */ /* 0x000fe20000000000 */
[----:B--2---:R-:W-:Y:S01]  /*22300*/  FFMA.FTZ R190, -R243, R31, R190 ;  /* 0x0000001ff3be7223 */ /* 0x004fe200000101be */
[----:B------:R-:W-:Y:S02]  /*22310*/  IABS R26, R26 ;  /* 0x0000001a001a7213 */ /* 0x000fe40000000000 */
[----:B------:R-:W-:Y:S02]  /*22320*/  IABS R27, R27 ;  /* 0x0000001b001b7213 */ /* 0x000fe40000000000 */
[----:B------:R-:W-:Y:S02]  /*22330*/  I2FP.F32.S32 R29, R29 ;  /* 0x0000001d001d7245 */ /* 0x000fe40000201400 */
[----:B------:R-:W-:Y:S02]  /*22340*/  I2FP.F32.S32 R26, R26 ;  /* 0x0000001a001a7245 */ /* 0x000fe40000201400 */
[----:B------:R-:W-:-:S02]  /*22350*/  I2FP.F32.S32 R27, R27 ;  /* 0x0000001b001b7245 */ /* 0x000fc40000201400 */
[----:B------:R-:W-:Y:S02]  /*22360*/  FSEL R190, R190, -INF , !P6 ;  /* 0xff800000bebe7808 */ /* 0x000fe40007000000 */
[----:B------:R-:W-:Y:S01]  /*22370*/  ISETP.GE.AND P6, PT, R25, R246, PT ;  /* 0x000000f61900720c */ /* 0x000fe20003fc6270 */
[-C--:B------:R-:W-:Y:S01]  /*22380*/  FMUL.FTZ R23, R23, R0.reuse ;  /* 0x0000000017177220 */ /* 0x080fe20000410000 */
[-C--:B------:R-:W-:Y:S01]  /*22390*/  FMUL.FTZ R16, R16, R0.reuse ;  /* 0x0000000010107220 */ /* 0x080fe20000410000 */
[-C--:B------:R-:W-:Y:S01]  /*223a0*/  FMUL.FTZ R17, R17, R0.reuse ;  /* 0x0000000011117220 */ /* 0x080fe20000410000 */
[-C--:B------:R-:W-:Y:S01]  /*223b0*/  FMUL.FTZ R18, R18, R0.reuse ;  /* 0x0000000012127220 */ /* 0x080fe20000410000 */
[----:B------:R-:W-:Y:S01]  /*223c0*/  FMUL.FTZ R19, R19, R0 ;  /* 0x0000000013137220 */ /* 0x000fe20000410000 */
[C---:B---3--:R-:W-:Y:S01]  /*223d0*/  FFMA.FTZ R20, -R243.reuse, R29, R20 ;  /* 0x0000001df3147223 */ /* 0x048fe20000010114 */
[C---:B-1----:R-:W-:Y:S01]  /*223e0*/  FFMA.FTZ R22, -R243.reuse, R26, R22 ;  /* 0x0000001af3167223 */ /* 0x042fe20000010116 */
[----:B----4-:R-:W-:Y:S01]  /*223f0*/  FFMA.FTZ R21, -R243, R27, R21 ;  /* 0x0000001bf3157223 */ /* 0x010fe20000010115 */
[----:B------:R-:W-:Y:S01]  /*22400*/  VIADD R0, R2, 0x38 ;  /* 0x0000003802007836 */ /* 0x000fe20000000000 */
[----:B------:R-:W-:-:S02]  /*22410*/  ISETP.GE.OR P6, PT, R25, R241, !P6 ;  /* 0x000000f11900720c */ /* 0x000fc400077c6670 */
[----:B------:R-:W-:Y:S01]  /*22420*/  FSEL R178, R20, -INF , !P2 ;  /* 0xff80000014b27808 */ /* 0x000fe20005000000 */
[----:B------:R-:W-:Y:S01]  /*22430*/  IMAD.IADD R20, R242, 0x1, -R0 ;  /* 0x00000001f2147824 */ /* 0x000fe200078e0a00 */
[----:B------:R-:W-:Y:S02]  /*22440*/  FSEL R174, R22, -INF , !P1 ;  /* 0xff80000016ae7808 */ /* 0x000fe40004800000 */
[----:B------:R-:W-:Y:S02]  /*22450*/  FSEL R177, R21, -INF , !P6 ;  /* 0xff80000015b17808 */ /* 0x000fe40007000000 */
[C---:B------:R-:W-:Y:S02]  /*22460*/  ISETP.GE.AND P1, PT, R0.reuse, R246, PT ;  /* 0x000000f60000720c */ /* 0x040fe40003f26270 */
[C---:B------:R-:W-:Y:S01]  /*22470*/  ISETP.GE.AND P6, PT, R0.reuse, R245, PT ;  /* 0x000000f50000720c */ /* 0x040fe20003fc6270 */
[----:B------:R-:W1:Y:S01]  /*22480*/  MUFU.TANH R18, R18 ;  /* 0x0000001200127308 */ /* 0x000e620000002400 */
[----:B------:R-:W-:-:S02]  /*22490*/  ISETP.GE.OR P1, PT, R0, R241, !P1 ;  /* 0x000000f10000720c */ /* 0x000fc40004f26670 */
[----:B------:R-:W-:Y:S01]  /*224a0*/  ISETP.GE.OR P6, PT, R0, R244, !P6 ;  /* 0x000000f40000720c */ /* 0x000fe200077c6670 */
[----:B------:R-:W-:Y:S01]  /*224b0*/  IMAD.IADD R0, R240, 0x1, -R0 ;  /* 0x00000001f0007824 */ /* 0x000fe200078e0a00 */
[----:B------:R-:W-:-:S03]  /*224c0*/  IABS R20, R20 ;  /* 0x0000001400147213 */ /* 0x000fc60000000000 */
[----:B------:R-:W2:Y:S01]  /*224d0*/  MUFU.TANH R16, R16 ;  /* 0x0000001000107308 */ /* 0x000ea20000002400 */
[C---:B------:R-:W-:Y:S01]  /*224e0*/  ISETP.GE.AND P2, PT, R25.reuse, R245, PT ;  /* 0x000000f51900720c */ /* 0x040fe20003f46270 */
[----:B------:R-:W-:Y:S01]  /*224f0*/  IMAD.MOV.U32 R21, RZ, RZ, R20 ;  /* 0x000000ffff157224 */ /* 0x000fe200078e0014 */
[----:B------:R-:W-:Y:S02]  /*22500*/  IABS R22, R0 ;  /* 0x0000000000167213 */ /* 0x000fe40000000000 */
[----:B------:R-:W-:-:S03]  /*22510*/  ISETP.GE.OR P2, PT, R25, R244, !P2 ;  /* 0x000000f41900720c */ /* 0x000fc60005746670 */
[----:B------:R-:W3:Y:S01]  /*22520*/  MUFU.TANH R23, R23 ;  /* 0x0000001700177308 */ /* 0x000ee20000002400 */
[----:B------:R-:W-:Y:S01]  /*22530*/  IMAD.IADD R25, R240, 0x1, -R25 ;  /* 0x00000001f0197824 */ /* 0x000fe200078e0a19 */
[----:B------:R-:W-:Y:S02]  /*22540*/  I2FP.F32.S32 R22, R22 ;  /* 0x0000001600167245 */ /* 0x000fe40000201400 */
[----:B------:R-:W-:Y:S01]  /*22550*/  I2FP.F32.S32 R21, R21 ;  /* 0x0000001500157245 */ /* 0x000fe20000201400 */
[----:B------:R-:W-:Y:S01]  /*22560*/  VIADD R2, R2, 0x39 ;  /* 0x0000003902027836 */ /* 0x000fe20000000000 */
[----:B------:R-:W-:Y:S01]  /*22570*/  IABS R25, R25 ;  /* 0x0000001900197213 */ /* 0x000fe20000000000 */
[C---:B-1----:R-:W-:Y:S01]  /*22580*/  FFMA.FTZ R18, -R243.reuse, R22, R18 ;  /* 0x00000016f3127223 */ /* 0x042fe20000010112 */
[----:B------:R-:W1:Y:S01]  /*22590*/  MUFU.TANH R17, R17 ;  /* 0x0000001100117308 */ /* 0x000e620000002400 */
[----:B--2---:R-:W-:Y:S01]  /*225a0*/  FFMA.FTZ R16, -R243, R21, R16 ;  /* 0x00000015f3107223 */ /* 0x004fe20000010110 */
[----:B------:R-:W-:Y:S01]  /*225b0*/  I2FP.F32.S32 R20, R25 ;  /* 0x0000001900147245 */ /* 0x000fe20000201400 */
[----:B------:R-:W-:-:S02]  /*225c0*/  IMAD.IADD R21, R242, 0x1, -R2 ;  /* 0x00000001f2157824 */ /* 0x000fc400078e0a02 */
[----:B------:R-:W-:-:S03]  /*225d0*/  IMAD.IADD R0, R240, 0x1, -R2 ;  /* 0x00000001f0007824 */ /* 0x000fc600078e0a02 */
[----:B------:R-:W2:Y:S01]  /*225e0*/  MUFU.TANH R19, R19 ;  /* 0x0000001300137308 */ /* 0x000ea20000002400 */
[----:B------:R-:W-:Y:S01]  /*225f0*/  FSEL R32, R18, -INF , !P6 ;  /* 0xff80000012207808 */ /* 0x000fe20007000000 */
[----:B---3--:R-:W-:Y:S01]  /*22600*/  FFMA.FTZ R20, -R243, R20, R23 ;  /* 0x00000014f3147223 */ /* 0x008fe20000010117 */
[----:B------:R-:W-:Y:S02]  /*22610*/  ISETP.GT.AND P6, PT, R238, R227, PT ;  /* 0x000000e3ee00720c */ /* 0x000fe40003fc4270 */
[----:B------:R-:W-:Y:S02]  /*22620*/  IABS R21, R21 ;  /* 0x0000001500157213 */ /* 0x000fe40000000000 */
[----:B------:R-:W-:Y:S02]  /*22630*/  IABS R0, R0 ;  /* 0x0000000000007213 */ /* 0x000fe40000000000 */
[----:B------:R-:W-:Y:S02]  /*22640*/  I2FP.F32.S32 R21, R21 ;  /* 0x0000001500157245 */ /* 0x000fe40000201400 */
[----:B------:R-:W-:-:S02]  /*22650*/  I2FP.F32.S32 R0, R0 ;  /* 0x0000000000007245 */ /* 0x000fc40000201400 */
[----:B------:R-:W-:Y:S02]  /*22660*/  FSEL R33, R20, -INF , !P2 ;  /* 0xff80000014217808 */ /* 0x000fe40005000000 */
[----:B------:R-:W-:Y:S01]  /*22670*/  FSEL R176, R16, -INF , !P1 ;  /* 0xff80000010b07808 */ /* 0x000fe20004800000 */
[----:B------:R-:W-:Y:S01]  /*22680*/  BAR.SYNC.DEFER_BLOCKING 0x0 ;  /* 0x0000000000007b1d */ /* 0x000fe20000010000 */
[C---:B------:R-:W-:Y:S02]  /*22690*/  ISETP.GE.AND P2, PT, R2.reuse, R246, PT ;  /* 0x000000f60200720c */ /* 0x040fe40003f46270 */
[C---:B------:R-:W-:Y:S01]  /*226a0*/  ISETP.GE.AND P1, PT, R2.reuse, R245, PT ;  /* 0x000000f50200720c */ /* 0x040fe20003f26270 */
[C---:B-1----:R-:W-:Y:S01]  /*226b0*/  FFMA.FTZ R17, -R243.reuse, R21, R17 ;  /* 0x00000015f3117223 */ /* 0x042fe20000010111 */
[----:B--2---:R-:W-:Y:S01]  /*226c0*/  FFMA.FTZ R0, -R243, R0, R19 ;  /* 0x00000000f3007223 */ /* 0x004fe20000010113 */
        /* <DEDUP_REMOVED lines=81> */
.L_x_8803:
[----:B------:R-:W-:Y:S02]  /*22be0*/  R2UR UR4, R8 ;  /* 0x00000000080472ca */ /* 0x000fe400000e0000 */
[----:B------:R-:W-:-:S13]  /*22bf0*/  R2UR UR5, R9 ;  /* 0x00000000090572ca */ /* 0x000fda00000e0000 */
[----:B------:R-:W2:Y:S02]  /*22c00*/  LD.E R19, desc[UR4][R10.64+0x38] ;  /* 0x000038040a137980 */ /* 0x000ea4000c101900 */
[----:B--2---:R-:W-:-:S05]  /*22c10*/  IMAD.U32 R19, R19, -0x40, RZ ;  /* 0xffffffc013137824 */ /* 0x004fca00078e00ff */
[----:B------:R-:W-:Y:S02]  /*22c20*/  SHF.R.S32.HI R18, RZ, 0x1f, R19 ;  /* 0x0000001fff127819 */ /* 0x000fe40000011413 */
.L_x_8804:
[----:B------:R-:W-:Y:S05]  /*22c30*/  BSYNC B0 ;  /* 0x0000000000007941 */ /* 0x000fea0003800000 */
.L_x_8802:
[C---:B------:R-:W-:Y:S01]  /*22c40*/  @P5 IADD3 R2, P0, R19.reuse, R225, RZ ;  /* 0x000000e113025210 */ /* 0x040fe20007f1e0ff */
[----:B------:R-:W-:Y:S01]  /*22c50*/  STL.64 [R1+0x20], R14 ;  /* 0x0000200e01007387 */ /* 0x000fe20000100a00 */
[-C--:B------:R-:W-:Y:S02]  /*22c60*/  LEA R168, P1, R19, R229.reuse, 0x1 ;  /* 0x000000e513a87211 */ /* 0x080fe400078208ff */
[----:B------:R-:W-:Y:S01]  /*22c70*/  LOP3.LUT R17, R239, 0x1, RZ, 0xc0, !PT ;  /* 0x00000001ef117812 */ /* 0x000fe200078ec0ff */
[----:B------:R-:W-:Y:S01]  /*22c80*/  @P5 IMAD.X R0, R18, 0x1, R226, P0 ;  /* 0x0000000112005824 */ /* 0x000fe200000e06e2 */
[CC--:B------:R-:W-:Y:S01]  /*22c90*/  LEA.HI.X R169, R19.reuse, R228.reuse, R18, 0x1, P1 ;  /* 0x000000e413a97211 */ /* 0x0c0fe200008f0c12 */
[----:B------:R-:W-:Y:S01]  /*22ca0*/  STL.64 [R1+0x18], R12 ;  /* 0x0000180c01007387 */ /* 0x000fe20000100a00 */
[C---:B------:R-:W-:Y:S02]  /*22cb0*/  @P5 LEA R26, P1, R2.reuse, R229, 0x1 ;  /* 0x000000e5021a5211 */ /* 0x040fe400078208ff */
[----:B------:R-:W-:Y:S01]  /*22cc0*/  @P4 IADD3 R16, P0, R19, R225, RZ ;  /* 0x000000e113104210 */ /* 0x000fe20007f1e0ff */
[----:B------:R-:W-:Y:S01]  /*22cd0*/  STL.64 [R1+0x10], R10 ;  /* 0x0000100a01007387 */ /* 0x000fe20000100a00 */
[----:B------:R-:W-:-:S02]  /*22ce0*/  @P5 LEA.HI.X R27, R2, R228, R0, 0x1, P1 ;  /* 0x000000e4021b5211 */ /* 0x000fc400008f0c00 */
[----:B------:R-:W-:Y:S01]  /*22cf0*/  @P4 LEA R22, P1, R16, R229, 0x1 ;  /* 0x000000e510164211 */ /* 0x000fe200078208ff */
[----:B------:R-:W-:Y:S01]  /*22d00*/  @P4 IMAD.X R0, R18, 0x1, R226, P0 ;  /* 0x0000000112004824 */ /* 0x000fe200000e06e2 */
[-C--:B------:R-:W-:Y:S01]  /*22d10*/  @P3 IADD3 R2, P0, R19, R225.reuse, RZ ;  /* 0x000000e113023210 */ /* 0x080fe20007f1e0ff */
[----:B------:R-:W-:Y:S01]  /*22d20*/  STL.64 [R1+0x8], R6 ;  /* 0x0000080601007387 */ /* 0x000fe20000100a00 */
[----:B------:R-:W-:Y:S02]  /*22d30*/  ISETP.NE.U32.AND P2, PT, R17, 0x1, PT ;  /* 0x000000011100780c */ /* 0x000fe40003f45070 */
[----:B------:R-:W-:Y:S01]  /*22d40*/  @P4 LEA.HI.X R23, R16, R228, R0, 0x1, P1 ;  /* 0x000000e410174211 */ /* 0x000fe200008f0c00 */
[----:B------:R-:W-:Y:S01]  /*22d50*/  @P3 IMAD.X R0, R18, 0x1, R226, P0 ;  /* 0x0000000112003824 */ /* 0x000fe200000e06e2 */
[----:B------:R-:W-:Y:S01]  /*22d60*/  IADD3 R17, P1, P0, R225, R225, R19 ;  /* 0x000000e1e1117210 */ /* 0x000fe2000783e013 */
[----:B------:R1:W-:Y:S03]  /*22d70*/  STL.64 [R1], R4 ;  /* 0x0000000401007387 */ /* 0x0003e60000100a00 */
[----:B------:R-:W-:-:S02]  /*22d80*/  IADD3.X R16, R226, R226, R18, P1, P0 ;  /* 0x000000e2e2107210 */ /* 0x000fc40000fe0412 */
[----:B------:R-:W-:-:S03]  /*22d90*/  @P3 LEA R20, P0, R2, R229, 0x1 ;  /* 0x000000e502143211 */ /* 0x000fc600078008ff */
[CC--:B------:R-:W-:Y:S02]  /*22da0*/  @!P2 LEA R166, P1, R17.reuse, R229.reuse, 0x1 ;  /* 0x000000e511a6a211 */ /* 0x0c0fe400078208ff */
[-C--:B------:R-:W-:Y:S02]  /*22db0*/  @P3 LEA.HI.X R21, R2, R228.reuse, R0, 0x1, P0 ;  /* 0x000000e402153211 */ /* 0x080fe400000f0c00 */
[CC--:B------:R-:W-:Y:S02]  /*22dc0*/  @P5 LEA R188, P0, R17.reuse, R229.reuse, 0x1 ;  /* 0x000000e511bc5211 */ /* 0x0c0fe400078008ff */
[CCC-:B------:R-:W-:Y:S02]  /*22dd0*/  @!P2 LEA.HI.X R167, R17.reuse, R228.reuse, R16.reuse, 0x1, P1 ;  /* 0x000000e411a7a211 */ /* 0x1c0fe400008f0c10 */
[C---:B------:R-:W-:Y:S02]  /*22de0*/  @P5 LEA.HI.X R189, R17.reuse, R228, R16, 0x1, P0 ;  /* 0x000000e411bd5211 */ /* 0x040fe400000f0c10 */
[----:B------:R-:W-:-:S02]  /*22df0*/  @P4 LEA R172, P1, R17, R229, 0x1 ;  /* 0x000000e511ac4211 */ /* 0x000fc400078208ff */
[C---:B------:R-:W-:Y:S02]  /*22e00*/  @P3 LEA R170, P0, R17.reuse, R229, 0x1 ;  /* 0x000000e511aa3211 */ /* 0x040fe400078008ff */
[CCC-:B------:R-:W-:Y:S02]  /*22e10*/  @P4 LEA.HI.X R173, R17.reuse, R228.reuse, R16.reuse, 0x1, P1 ;  /* 0x000000e411ad4211 */ /* 0x1c0fe400008f0c10 */
[C---:B------:R-:W-:Y:S02]  /*22e20*/  @P3 LEA.HI.X R171, R17.reuse, R228, R16, 0x1, P0 ;  /* 0x000000e411ab3211 */ /* 0x040fe400000f0c10 */
[-C--:B------:R-:W-:Y:S02]  /*22e30*/  IADD3 R0, P1, R17, R225.reuse, RZ ;  /* 0x000000e111007210 */ /* 0x080fe40007f3e0ff */
[----:B------:R-:W-:Y:S02]  /*22e40*/  @!P2 IADD3 R19, P0, R19, R225, RZ ;  /* 0x000000e11313a210 */ /* 0x000fe40007f1e0ff */
[----:B------:R-:W-:Y:S01]  /*22e50*/  @!P2 R2UR UR10, R8 ;  /* 0x00000000080aa2ca */ /* 0x000fe200000e0000 */
[--C-:B------:R-:W-:Y:S01]  /*22e60*/  IMAD.X R16, R16, 0x1, R226.reuse, P1 ;  /* 0x0000000110107824 */ /* 0x100fe200008e06e2 */
[-C--:B-1----:R-:W-:Y:S01]  /*22e70*/  @!P2 LEA R4, P1, R0, R229.reuse, 0x1 ;  /* 0x000000e50004a211 */ /* 0x082fe200078208ff */
[----:B------:R-:W-:Y:S01]  /*22e80*/  @!P2 IMAD.X R18, R18, 0x1, R226, P0 ;  /* 0x000000011212a824 */ /* 0x000fe200000e06e2 */
[----:B------:R-:W-:-:S02]  /*22e90*/  @P5 LEA R10, P0, R0, R229, 0x1 ;  /* 0x000000e5000a5211 */ /* 0x000fc400078008ff */
[CCC-:B------:R-:W-:Y:S02]  /*22ea0*/  @!P2 LEA.HI.X R5, R0.reuse, R228.reuse, R16.reuse, 0x1, P1 ;  /* 0x000000e40005a211 */ /* 0x1c0fe400008f0c10 */
[CCC-:B------:R-:W-:Y:S02]  /*22eb0*/  @P5 LEA.HI.X R11, R0.reuse, R228.reuse, R16.reuse, 0x1, P0 ;  /* 0x000000e4000b5211 */ /* 0x1c0fe400000f0c10 */
[CC--:B------:R-:W-:Y:S02]  /*22ec0*/  @P3 LEA R14, P0, R0.reuse, R229.reuse, 0x1 ;  /* 0x000000e5000e3211 */ /* 0x0c0fe400078008ff */
[C---:B------:R-:W-:Y:S02]  /*22ed0*/  @P4 LEA R12, P1, R0.reuse, R229, 0x1 ;  /* 0x000000e5000c4211 */ /* 0x040fe400078208ff */
[----:B------:R-:W-:Y:S02]  /*22ee0*/  @!P2 R2UR UR11, R9 ;  /* 0x00000000090ba2ca */ /* 0x000fe400000e0000 */
[----:B------:R-:W-:-:S02]  /*22ef0*/  @P3 LEA.HI.X R15, R0, R228, R16, 0x1, P0 ;  /* 0x000000e4000f3211 */ /* 0x000fc400000f0c10 */
[----:B------:R-:W-:Y:S02]  /*22f00*/  @P5 R2UR UR4, R8 ;  /* 0x00000000080452ca */ /* 0x000fe400000e0000 */
[----:B------:R-:W-:Y:S01]  /*22f10*/  @P5 R2UR UR5, R9 ;  /* 0x00000000090552ca */ /* 0x000fe200000e0000 */
[----:B------:R-:W-:Y:S01]  /*22f20*/  IMAD.MOV.U32 R17, RZ, RZ, R15 ;  /* 0x000000ffff117224 */ /* 0x000fe200078e000f */
[-C--:B------:R-:W-:Y:S01]  /*22f30*/  @P4 LEA.HI.X R13, R0, R228.reuse, R16, 0x1, P1 ;  /* 0x000000e4000d4211 */ /* 0x080fe200008f0c10 */
[----:B------:R-:W-:Y:S01]  /*22f40*/  IMAD.MOV.U32 R16, RZ, RZ, R14 ;  /* 0x000000ffff107224 */ /* 0x000fe200078e000e */
[C---:B------:R-:W-:Y:S01]  /*22f50*/  @!P2 LEA R6, P1, R19.reuse, R229, 0x1 ;  /* 0x000000e51306a211 */ /* 0x040fe200078208ff */
[----:B------:R-:W-:Y:S01]  /*22f60*/  IMAD.MOV.U32 R229, RZ, RZ, R17 ;  /* 0x000000ffffe57224 */ /* 0x000fe200078e0011 */
[C---:B------:R-:W-:Y:S01]  /*22f70*/  @P4 R2UR UR12, R8.reuse ;  /* 0x00000000080c42ca */ /* 0x040fe200000e0000 */
[----:B------:R-:W-:Y:S01]  /*22f80*/  @!PT LDS RZ, [RZ] ;  /* 0x00000000fffff984 */ /* 0x000fe20000000800 */
[----:B------:R-:W-:Y:S01]  /*22f90*/  @!PT LDS RZ, [RZ] ;  /* 0x00000000fffff984 */ /* 0x000fe20000000800 */
[----:B------:R-:W-:Y:S01]  /*22fa0*/  @!PT LDS RZ, [RZ] ;  /* 0x00000000fffff984 */ /* 0x000fe20000000800 */
[----:B------:R-:W-:Y:S01]  /*22fb0*/  @!P2 LDGSTS.E.BYPASS.LTC128B.128 [R235+0x8000], desc[UR10][R168.64] ;  /* 0x08000000a8ebafae */ /* 0x000fe2000b901d4a */
[----:B------:R-:W-:Y:S01]  /*22fc0*/  @!P2 LEA.HI.X R7, R19, R228, R18, 0x1, P1 ;  /* 0x000000e41307a211 */ /* 0x000fe200008f0c12 */
[----:B------:R-:W-:Y:S01]  /*22fd0*/  IMAD.MOV.U32 R228, RZ, RZ, R16 ;  /* 0x000000ffffe47224 */ /* 0x000fe200078e0010 */
[C---:B------:R-:W-:Y:S01]  /*22fe0*/  @P4 R2UR UR13, R9.reuse ;  /* 0x00000000090d42ca */ /* 0x040fe200000e0000 */
[----:B------:R-:W-:Y:S01]  /*22ff0*/  @P5 IMAD.MOV.U32 R16, RZ, RZ, R168 ;  /* 0x000000ffff105224 */ /* 0x000fe200078e00a8 */
[----:B------:R-:W5:Y:S01]  /*23000*/  LDL.LU.64 R14, [R1+0x20] ;  /* 0x00002000010e7983 */ /* 0x000f620000300a00 */
[----:B------:R-:W-:Y:S01]  /*23010*/  @P5 IMAD.MOV.U32 R17, RZ, RZ, R169 ;  /* 0x000000ffff115224 */ /* 0x000fe200078e00a9 */
[----:B------:R-:W-:Y:S01]  /*23020*/  @P3 R2UR UR10, R8 ;  /* 0x00000000080a32ca */ /* 0x000fe200000e0000 */
[----:B------:R-:W-:Y:S01]  /*23030*/  IMAD.MOV.U32 R18, RZ, RZ, R12 ;  /* 0x000000ffff127224 */ /* 0x000fe200078e000c */
[----:B------:R-:W-:Y:S01]  /*23040*/  @P3 R2UR UR11, R9 ;  /* 0x00000000090b32ca */ /* 0x000fe200000e0000 */
[----:B------:R1:W-:Y:S01]  /*23050*/  @P2 STS.128 [R235+0x8000], RZ ;  /* 0x008000ffeb002388 */ /* 0x0003e20000000c00 */
[----:B------:R-:W-:-:S03]  /*23060*/  IMAD.MOV.U32 R19, RZ, RZ, R13 ;  /* 0x000000ffff137224 */ /* 0x000fc600078e000d */
[----:B------:R-:W-:Y:S01]  /*23070*/  @!PT LDS RZ, [RZ] ;  /* 0x00000000fffff984 */ /* 0x000fe20000000800 */
[----:B------:R-:W-:Y:S01]  /*23080*/  @!PT LDS RZ, [RZ] ;  /* 0x00000000fffff984 */ /* 0x000fe20000000800 */
[----:B------:R-:W-:Y:S01]  /*23090*/  @!PT LDS RZ, [RZ] ;  /* 0x00000000fffff984 */ /* 0x000fe20000000800 */
[----:B------:R2:W-:Y:S04]  /*230a0*/  @P5 LDGSTS.E.BYPASS.LTC128B.128 [R235+0xa000], desc[UR4][R16.64+0x80] ;  /* 0x0a00008010eb5fae */ /* 0x0005e8000b901d44 */
[----:B------:R1:W-:Y:S01]  /*230b0*/  @!P5 STS.128 [R235+0xa000], RZ ;  /* 0x00a000ffeb00d388 */ /* 0x0003e20000000c00 */
[----:B------:R-:W-:Y:S02]  /*230c0*/  @!P2 R2UR UR4, R8 ;  /* 0x000000000804a2ca */ /* 0x000fe400000e0000 */
[----:B------:R-:W-:Y:S01]  /*230d0*/  @!P2 R2UR UR5, R9 ;  /* 0x000000000905a2ca */ /* 0x000fe200000e0000 */
        /* <DEDUP_REMOVED lines=25> */
[----:B------:R3:W-:Y:S01]  /*23270*/  @P5 LDGSTS.E.BYPASS.LTC128B.128 [R235+0xa800], desc[UR10][R26.64+0x80] ;  /* 0x0a8000801aeb5fae */ /* 0x0007e2000b901d4a */
[----:B--2---:R-:W-:-:S02]  /*23280*/  IMAD.MOV.U32 R16, RZ, RZ, R10 ;  /* 0x000000ffff107224 */ /* 0x004fc400078e000a */
[----:B------:R-:W-:Y:S02]  /*23290*/  IMAD.MOV.U32 R17, RZ, RZ, R11 ;  /* 0x000000ffff117224 */ /* 0x000fe400078e000b */
[----:B------:R-:W5:Y:S04]  /*232a0*/  LDL.LU.64 R10, [R1+0x10] ;  /* 0x00001000010a7983 */ /* 0x000f680000300a00 */
[----:B------:R-:W5:Y:S01]  /*232b0*/  LDL.LU.64 R6, [R1+0x8] ;  /* 0x0000080001067983 */ /* 0x000f620000300a00 */
[----:B------:R-:W-:Y:S02]  /*232c0*/  @P4 R2UR UR4, R8 ;  /* 0x00000000080442ca */ /* 0x000fe400000e0000 */
[----:B------:R-:W-:Y:S01]  /*232d0*/  @P4 R2UR UR5, R9 ;  /* 0x00000000090542ca */ /* 0x000fe200000e0000 */
[----:B---3--:R-:W-:-:S02]  /*232e0*/  IMAD.MOV.U32 R26, RZ, RZ, R4 ;  /* 0x000000ffff1a7224 */ /* 0x008fc400078e0004 */
[----:B------:R-:W-:Y:S02]  /*232f0*/  IMAD.MOV.U32 R27, RZ, RZ, R5 ;  /* 0x000000ffff1b7224 */ /* 0x000fe400078e0005 */
[----:B------:R-:W5:Y:S01]  /*23300*/  LDL.LU.64 R4, [R1] ;  /* 0x0000000001047983 */ /* 0x000f620000300a00 */
[C---:B------:R-:W-:Y:S02]  /*23310*/  @P3 R2UR UR10, R8.reuse ;  /* 0x00000000080a32ca */ /* 0x040fe400000e0000 */
[C---:B------:R-:W-:Y:S01]  /*23320*/  @P3 R2UR UR11, R9.reuse ;  /* 0x00000000090b32ca */ /* 0x040fe200000e0000 */
[----:B------:R1:W-:Y:S01]  /*23330*/  @!P5 STS.128 [R235+0xa800], RZ ;  /* 0x00a800ffeb00d388 */ /* 0x0003e20000000c00 */
[C---:B------:R-:W-:Y:S02]  /*23340*/  @P3 R2UR UR16, R8.reuse ;  /* 0x00000000081032ca */ /* 0x040fe400000e0000 */
[----:B------:R-:W-:Y:S01]  /*23350*/  @P3 R2UR UR17, R9 ;  /* 0x00000000091132ca */ /* 0x000fe200000e0000 */
[----:B------:R-:W-:Y:S01]  /*23360*/  @!PT LDS RZ, [RZ] ;  /* 0x00000000fffff984 */ /* 0x000fe20000000800 */
[----:B------:R-:W-:Y:S01]  /*23370*/  @!PT LDS RZ, [RZ] ;  /* 0x00000000fffff984 */ /* 0x000fe20000000800 */
[----:B------:R-:W-:Y:S01]  /*23380*/  @!PT LDS RZ, [RZ] ;  /* 0x00000000fffff984 */ /* 0x000fe20000000800 */
[----:B------:R-:W-:Y:S01]  /*23390*/  @P4 LDGSTS.E.BYPASS.LTC128B.128 [R235+0xc800], desc[UR4][R22.64+0x100] ;  /* 0x0c80010016eb4fae */ /* 0x000fe2000b901d44 */
[----:B------:R-:W-:-:S02]  /*233a0*/  @!P2 R2UR UR4, R8 ;  /* 0x000000000804a2ca */ /* 0x000fc400000e0000 */
[C---:B------:R-:W-:Y:S01]  /*233b0*/  @!P2 R2UR UR5, R9.reuse ;  /* 0x000000000905a2ca */ /* 0x040fe200000e0000 */
[----:B------:R1:W-:Y:S01]  /*233c0*/  @!P4 STS.128 [R235+0xc800], RZ ;  /* 0x00c800ffeb00c388 */ /* 0x0003e20000000c00 */
[C---:B------:R-:W-:Y:S02]  /*233d0*/  @!P2 R2UR UR14, R8.reuse ;  /* 0x00000000080ea2ca */ /* 0x040fe400000e0000 */
[C---:B------:R-:W-:Y:S01]  /*233e0*/  @!P2 R2UR UR15, R9.reuse ;  /* 0x00000000090fa2ca */ /* 0x040fe200000e0000 */
[----:B------:R-:W-:Y:S01]  /*233f0*/  @!PT LDS RZ, [RZ] ;  /* 0x00000000fffff984 */ /* 0x000fe20000000800 */
[----:B------:R-:W-:Y:S01]  /*23400*/  @!PT LDS RZ, [RZ] ;  /* 0x00000000fffff984 */ /* 0x000fe20000000800 */
[----:B------:R-:W-:Y:S01]  /*23410*/  @!PT LDS RZ, [RZ] ;  /* 0x00000000fffff984 */ /* 0x000fe20000000800 */
[----:B------:R-:W-:Y:S01]  /*23420*/  @P3 LDGSTS.E.BYPASS.LTC128B.128 [R235+0xe800], desc[UR10][R20.64+0x180] ;  /* 0x0e80018014eb3fae */ /* 0x000fe2000b901d4a */
[C---:B------:R-:W-:Y:S02]  /*23430*/  @P5 R2UR UR10, R8.reuse ;  /* 0x00000000080a52ca */ /* 0x040fe400000e0000 */
[----:B------:R-:W-:Y:S01]  /*23440*/  @P5 R2UR UR11, R9 ;  /* 0x00000000090b52ca */ /* 0x000fe200000e0000 */
[----:B------:R1:W-:Y:S01]  /*23450*/  @!P3 STS.128 [R235+0xe800], RZ ;  /* 0x00e800ffeb00b388 */ /* 0x0003e20000000c00 */
[----:B------:R-:W-:-:S02]  /*23460*/  @P5 R2UR UR12, R8 ;  /* 0x00000000080c52ca */ /* 0x000fc400000e0000 */
[C---:B------:R-:W-:Y:S01]  /*23470*/  @P5 R2UR UR13, R9.reuse ;  /* 0x00000000090d52ca */ /* 0x040fe200000e0000 */
        /* <DEDUP_REMOVED lines=48> */
[----:B-1----:R-:W-:Y:S02]  /*23780*/  IMAD.MOV.U32 R228, RZ, RZ, R169 ;  /* 0x000000ffffe47224 */ /* 0x002fe400078e00a9 */
.L_x_8801:
[----:B------:R-:W-:Y:S05]  /*23790*/  BSYNC B1 ;  /* 0x0000000000017941 */ /* 0x000fea0003800000 */
.L_x_8800:
[----:B------:R-:W-:Y:S01]  /*237a0*/  R2UR UR4, R8 ;  /* 0x00000000080472ca */ /* 0x000fe200000e0000 */
[----:B------:R-:W-:Y:S01]  /*237b0*/  LDSM.16.MT88.4 R16, [R214+0x10000] ;  /* 0x01000000d610783b */ /* 0x000fe20000004200 */
[----:B------:R-:W-:-:S03]  /*237c0*/  R2UR UR5, R9 ;  /* 0x00000000090572ca */ /* 0x000fc600000e0000 */
[----:B------:R-:W-:Y:S10]  /*237d0*/  LDSM.16.MT88.4 R20, [R216+0x12800] ;  /* 0x01280000d814783b */ /* 0x000ff40000004200 */
[----:B-----5:R1:W2:Y:S01]  /*237e0*/  LD.E R173, desc[UR4][R10.64+0xdc] ;  /* 0x0000dc040aad7980 */ /* 0x0202a2000c101900 */
        /* <DEDUP_REMOVED lines=32> */
[----:B------:R-:W3:Y:S04]  /*239f0*/  SHFL.BFLY PT, R0, R8, 0x2, 0x1f ;  /* 0x0c401f0008007f89 */ /* 0x000ee800000e0000 */
[----:B------:R-:W4:Y:S01]  /*23a00*/  SHFL.BFLY PT, R2, R9, 0x2, 0x1f ;  /* 0x0c401f0009027f89 */ /* 0x000f2200000e0000 */
[----:B---3--:R-:W-:Y:S02]  /*23a10*/  FMNMX.FTZ R0, R8, R0, !PT ;  /* 0x0000000008007209 */ /* 0x008fe40007810000 */
[----:B----4-:R-:W-:-:S03]  /*23a20*/  FMNMX.FTZ R2, R9, R2, !PT ;  /* 0x0000000209027209 */ /* 0x010fc60007810000 */
[----:B------:R-:W3:Y:S04]  /*23a30*/  SHFL.BFLY PT, R168, R0, 0x1, 0x1f ;  /* 0x0c201f0000a87f89 */ /* 0x000ee800000e0000 */
[----:B------:R-:W4:Y:S04]  /*23a40*/  SHFL.BFLY PT, R169, R2, 0x1, 0x1f ;  /* 0x0c201f0002a97f89 */ /* 0x000f2800000e0000 */
[----:B-1----:R-:W1:Y:S01]  /*23a50*/  LDSM.16.MT88.4 R8, [R216+0x10000] ;  /* 0x01000000d808783b */ /* 0x002e620000004200 */
[----:B---3--:R-:W-:-:S04]  /*23a60*/  FMNMX.FTZ R168, R0, R168, !PT ;  /* 0x000000a800a87209 */ /* 0x008fc80007810000 */
[----:B------:R-:W-:Y:S02]  /*23a70*/  FSETP.NEU.FTZ.AND P0, PT, R168, -INF , PT ;  /* 0xff800000a800780b */ /* 0x000fe40003f1d000 */
[----:B----4-:R-:W-:-:S04]  /*23a80*/  FMNMX.FTZ R169, R2, R169, !PT ;  /* 0x000000a902a97209 */ /* 0x010fc80007810000 */
[----:B------:R-:W-:Y:S01]  /*23a90*/  FSETP.NEU.FTZ.AND P1, PT, R169, -INF , PT ;  /* 0xff800000a900780b */ /* 0x000fe20003f3d000 */
[C---:B--2---:R-:W-:Y:S01]  /*23aa0*/  FMUL.FTZ R35, R173.reuse, R168 ;  /* 0x000000a8ad237220 */ /* 0x044fe20000410000 */
[----:B------:R-:W-:-:S04]  /*23ab0*/  FMUL.FTZ R179, R173, R169 ;  /* 0x000000a9adb37220 */ /* 0x000fc80000410000 */
[----:B------:R-:W-:Y:S02]  /*23ac0*/  FSEL R35, R35, RZ, P0 ;  /* 0x000000ff23237208 */ /* 0x000fe40000000000 */
[----:B------:R-:W-:-:S03]  /*23ad0*/  FSEL R179, R179, RZ, P1 ;  /* 0x000000ffb3b37208 */ /* 0x000fc60000800000 */
[-C--:B------:R-:W-:Y:S01]  /*23ae0*/  FFMA.FTZ R170, R5, R173.reuse, -R35 ;  /* 0x000000ad05aa7223 */ /* 0x080fe20000010823 */
[----:B------:R-:W-:Y:S01]  /*23af0*/  FSEL R5, R169, RZ, P1 ;  /* 0x000000ffa9057208 */ /* 0x000fe20000800000 */
[-CC-:B------:R-:W-:Y:S01]  /*23b00*/  FFMA.FTZ R171, R14, R173.reuse, -R179.reuse ;  /* 0x000000ad0eab7223 */ /* 0x180fe200000108b3 */
[-CC-:B------:R-:W-:Y:S01]  /*23b10*/  FFMA.FTZ R167, R12, R173.reuse, -R179.reuse ;  /* 0x000000ad0ca77223 */ /* 0x180fe200000108b3 */
[-CC-:B------:R-:W-:Y:S01]  /*23b20*/  FFMA.FTZ R166, R15, R173.reuse, -R179.reuse ;  /* 0x000000ad0fa67223 */ /* 0x180fe200000108b3 */
[-C--:B------:R-:W-:Y:S01]  /*23b30*/  FFMA.FTZ R165, R13, R173.reuse, -R179 ;  /* 0x000000ad0da57223 */ /* 0x080fe200000108b3 */
[----:B------:R-:W-:Y:S01]  /*23b40*/  FADD.FTZ R5, R164, -R5 ;  /* 0x80000005a4057221 */ /* 0x000fe20000010000 */
[-CC-:B------:R-:W-:Y:S01]  /*23b50*/  FFMA.FTZ R164, R4, R173.reuse, -R35.reuse ;  /* 0x000000ad04a47223 */ /* 0x180fe20000010823 */
[----:B------:R-:W-:Y:S01]  /*23b60*/  FSEL R4, R168, RZ, P0 ;  /* 0x000000ffa8047208 */ /* 0x000fe20000000000 */
[-CC-:B------:R-:W-:Y:S01]  /*23b70*/  FFMA.FTZ R2, R6, R173.reuse, -R35.reuse ;  /* 0x000000ad06027223 */ /* 0x180fe20000010823 */
[----:B------:R-:W-:Y:S01]  /*23b80*/  FFMA.FTZ R0, R7, R173, -R35 ;  /* 0x000000ad07007223 */ /* 0x000fe20000010823 */
[----:B------:R-:W-:Y:S01]  /*23b90*/  FMUL.FTZ R5, R173, R5 ;  /* 0x00000005ad057220 */ /* 0x000fe20000410000 */
[----:B------:R-:W-:Y:S01]  /*23ba0*/  MUFU.EX2 R171, R171 ;  /* 0x000000ab00ab7308 */ /* 0x000fe20000000800 */
[----:B------:R-:W-:Y:S01]  /*23bb0*/  FADD.FTZ R3, R3, -R4 ;  /* 0x8000000403037221 */ /* 0x000fe20000010000 */
[----:B------:R-:W2:Y:S01]  /*23bc0*/  LDSM.16.MT88.4 R12, [R213+0x10000] ;  /* 0x01000000d50c783b */ /* 0x000ea20000004200 */
[-CC-:B------:R-:W-:Y:S01]  /*23bd0*/  FFMA.FTZ R184, R183, R173.reuse, -R179.reuse ;  /* 0x000000adb7b87223 */ /* 0x180fe200000108b3 */
[--C-:B------:R-:W-:Y:S01]  /*23be0*/  FFMA.FTZ R183, R182, R173, -R179.reuse ;  /* 0x000000adb6b77223 */ /* 0x100fe200000108b3 */
[----:B------:R-:W-:Y:S01]  /*23bf0*/  FMUL.FTZ R3, R173, R3 ;  /* 0x00000003ad037220 */ /* 0x000fe20000410000 */
[-C--:B------:R-:W-:Y:S01]  /*23c00*/  FFMA.FTZ R182, R186, R173.reuse, -R179 ;  /* 0x000000adbab67223 */ /* 0x080fe200000108b3 */
[-CC-:B------:R-:W-:Y:S01]  /*23c10*/  FFMA.FTZ R189, R187, R173.reuse, -R35.reuse ;  /* 0x000000adbbbd7223 */ /* 0x180fe20000010823 */
[----:B------:R-:W3:Y:S01]  /*23c20*/  MUFU.EX2 R167, R167 ;  /* 0x000000a700a77308 */ /* 0x000ee20000000800 */
[-CC-:B------:R-:W-:Y:S01]  /*23c30*/  FFMA.FTZ R186, R185, R173.reuse, -R35.reuse ;  /* 0x000000adb9ba7223 */ /* 0x180fe20000010823 */
[-CC-:B------:R-:W-:Y:S01]  /*23c40*/  FFMA.FTZ R188, R28, R173.reuse, -R35.reuse ;  /* 0x000000ad1cbc7223 */ /* 0x180fe20000010823 */
[-C--:B------:R-:W-:Y:S01]  /*23c50*/  FFMA.FTZ R187, R24, R173.reuse, -R35 ;  /* 0x000000ad18bb7223 */ /* 0x080fe20000010823 */
[-CC-:B------:R-:W-:Y:S01]  /*23c60*/  FFMA.FTZ R30, R30, R173.reuse, -R179.reuse ;  /* 0x000000ad1e1e7223 */ /* 0x180fe200000108b3 */
[----:B------:R-:W-:Y:S01]  /*23c70*/  LDSM.16.MT88.4 R24, [R212+0x10800] ;  /* 0x01080000d418783b */ /* 0x000fe20000004200 */
        /* <DEDUP_REMOVED lines=10> */
[----:B------:R-:W4:Y:S01]  /*23d20*/  MUFU.EX2 R165, R165 ;  /* 0x000000a500a57308 */ /* 0x000f220000000800 */
        /* <DEDUP_REMOVED lines=8> */
[----:B------:R-:W-:-:S02]  /*23db0*/  FFMA.FTZ R173, R34, R173, -R35 ;  /* 0x000000ad22ad7223 */ /* 0x000fc40000010823 */
[----:B------:R-:W-:Y:S05]  /*23dc0*/  LDSM.16.MT88.4 R32, [R213+0x11800] ;  /* 0x01180000d520783b */ /* 0x000fea0000004200 */
[----:B------:R-:W-:Y:S01]  /*23dd0*/  MUFU.EX2 R2, R2 ;  /* 0x0000000200027308 */ /* 0x000fe20000000800 */
[----:B----4-:R-:W-:-:S07]  /*23de0*/  F2FP.F16.F32.PACK_AB R6, R165, R166 ;  /* 0x000000a6a506723e */ /* 0x010fce00000000ff */
[----:B------:R-:W-:Y:S08]  /*23df0*/  MUFU.EX2 R0, R0 ;  /* 0x0000000000007308 */ /* 0x000ff00000000800 */
[----:B------:R-:W3:Y:S08]  /*23e00*/  MUFU.EX2 R164, R164 ;  /* 0x000000a400a47308 */ /* 0x000ef00000000800 */
[----:B------:R4:W1:Y:S08]  /*23e10*/  MUFU.EX2 R172, R5 ;  /* 0x0000000500ac7308 */ /* 0x0008700000000800 */
[----:B------:R-:W2:Y:S01]  /*23e20*/  MUFU.EX2 R3, R3 ;  /* 0x0000000300037308 */ /* 0x000ea20000000800 */
[----:B---3--:R-:W-:-:S07]  /*23e30*/  F2FP.F16.F32.PACK_AB R7, R164, R0 ;  /* 0x00000000a407723e */ /* 0x008fce00000000ff */
[----:B------:R-:W3:Y:S01]  /*23e40*/  MUFU.EX2 R184, R184 ;  /* 0x000000b800b87308 */ /* 0x000ee20000000800 */
[----:B----4-:R-:W-:Y:S01]  /*23e50*/  F2FP.F16.F32.PACK_AB R5, R2, R170 ;  /* 0x000000aa0205723e */ /* 0x010fe200000000ff */
[-C--:B-1----:R-:W-:Y:S01]  /*23e60*/  FMUL.FTZ R152, R152, R172.reuse ;  /* 0x000000ac98987220 */ /* 0x082fe20000410000 */
[-C--:B------:R-:W-:Y:S01]  /*23e70*/  FMUL.FTZ R153, R153, R172.reuse ;  /* 0x000000ac99997220 */ /* 0x080fe20000410000 */
[-C--:B------:R-:W-:Y:S01]  /*23e80*/  FMUL.FTZ R148, R148, R172.reuse ;  /* 0x000000ac94947220 */ /* 0x080fe20000410000 */
[-C--:B------:R-:W-:Y:S01]  /*23e90*/  FMUL.FTZ R149, R149, R172.reuse ;  /* 0x000000ac95957220 */ /* 0x080fe20000410000 */
[-C--:B------:R-:W-:Y:S01]  /*23ea0*/  FMUL.FTZ R36, R36, R172.reuse ;  /* 0x000000ac24247220 */ /* 0x080fe20000410000 */
[-C--:B------:R-:W-:Y:S01]  /*23eb0*/  FMUL.FTZ R37, R37, R172.reuse ;  /* 0x000000ac25257220 */ /* 0x080fe20000410000 */
[-C--:B------:R-:W-:Y:S01]  /*23ec0*/  FMUL.FTZ R40, R40, R172.reuse ;  /* 0x000000ac28287220 */ /* 0x080fe20000410000 */
        /* <DEDUP_REMOVED lines=127> */
[----:B------:R-:W-:Y:S01]  /*246c0*/  MUFU.EX2 R183, R183 ;  /* 0x000000b700b77308 */ /* 0x000fe20000000800 */
[C---:B------:R-:W-:Y:S01]  /*246d0*/  HMMA.16816.F32 R64, R4.reuse, R10, R64 ;  /* 0x0000000a0440723c */ /* 0x040fe20000001840 */
[----:B------:R-:W2:Y:S01]  /*246e0*/  LDSM.16.MT88.4 R8, [R212+0x14000] ;  /* 0x01400000d408783b */ /* 0x000ea20000004200 */
        /* <DEDUP_REMOVED lines=13> */
[----:B------:R3:W-:Y:S01]  /*247c0*/  MUFU.EX2 R185, R30 ;  /* 0x0000001e00b97308 */ /* 0x0007e20000000800 */
[-C--:B------:R-:W-:Y:S01]  /*247d0*/  FMUL.FTZ R125, R125, R172.reuse ;  /* 0x000000ac7d7d7220 */ /* 0x080fe20000410000 */
[-C--:B------:R-:W-:Y:S01]  /*247e0*/  FMUL.FTZ R126, R126, R3.reuse ;  /* 0x000000037e7e7220 */ /* 0x080fe20000410000 */
[-C--:B------:R-:W-:Y:S01]  /*247f0*/  FMUL.FTZ R127, R127, R3.reuse ;  /* 0x000000037f7f7220 */ /* 0x080fe20000410000 */
[-C--:B------:R-:W-:Y:S01]  /*24800*/  FMUL.FTZ R128, R128, R172.reuse ;  /* 0x000000ac80807220 */ /* 0x080fe20000410000 */
[-C--:B------:R-:W-:Y:S01]  /*24810*/  FMUL.FTZ R129, R129, R172.reuse ;  /* 0x000000ac81817220 */ /* 0x080fe20000410000 */
[C---:B-1----:R-:W-:Y:S01]  /*24820*/  HMMA.16816.F32 R68, R4.reuse, R16, R68 ;  /* 0x000000100444723c */ /* 0x042fe20000001844 */
[-C--:B------:R-:W-:Y:S01]  /*24830*/  FMUL.FTZ R130, R130, R3.reuse ;  /* 0x0000000382827220 */ /* 0x080fe20000410000 */
[----:B------:R-:W1:Y:S01]  /*24840*/  MUFU.EX2 R186, R186 ;  /* 0x000000ba00ba7308 */ /* 0x000e620000000800 */
[-C--:B------:R-:W-:Y:S01]  /*24850*/  FMUL.FTZ R131, R131, R3.reuse ;  /* 0x0000000383837220 */ /* 0x080fe20000410000 */
[----:B------:R-:W-:Y:S01]  /*24860*/  FFMA.FTZ R171, R248, R172, R171 ;  /* 0x000000acf8ab7223 */ /* 0x000fe200000100ab */
[----:B------:R-:W-:Y:S01]  /*24870*/  FFMA.FTZ R3, R247, R3, R170 ;  /* 0x00000003f7037223 */ /* 0x000fe200000100aa */
[----:B------:R-:W-:Y:S01]  /*24880*/  HMMA.16816.F32 R72, R4, R18, R72 ;  /* 0x000000120448723c */ /* 0x000fe20000001848 */
[----:B------:R-:W4:Y:S01]  /*24890*/  LDSM.16.MT88.4 R16, [R213+0x14000] ;  /* 0x01400000d510783b */ /* 0x000f220000004200 */
[----:B------:R-:W-:Y:S01]  /*248a0*/  FADD.FTZ R171, R167, R171 ;  /* 0x000000aba7ab7221 */ /* 0x000fe20000010000 */
[----:B------:R-:W-:Y:S01]  /*248b0*/  FADD.FTZ R3, R2, R3 ;  /* 0x0000000302037221 */ /* 0x000fe20000010000 */
[----:B------:R-:W4:Y:S01]  /*248c0*/  MUFU.EX2 R189, R189 ;  /* 0x000000bd00bd7308 */ /* 0x000f220000000800 */
[----:B---3--:R-:W-:Y:S01]  /*248d0*/  LDSM.16.MT88.4 R28, [R213+0x10800] ;  /* 0x01080000d51c783b */ /* 0x008fe20000004200 */
[----:B------:R-:W-:Y:S01]  /*248e0*/  FADD.FTZ R171, R166, R171 ;  /* 0x000000aba6ab7221 */ /* 0x000fe20000010000 */
[----:B------:R-:W-:-:S03]  /*248f0*/  FADD.FTZ R3, R0, R3 ;  /* 0x0000000300037221 */ /* 0x000fc60000010000 */
[----:B------:R-:W-:Y:S01]  /*24900*/  FADD.FTZ R171, R165, R171 ;  /* 0x000000aba5ab7221 */ /* 0x000fe20000010000 */
[----:B------:R-:W-:Y:S01]  /*24910*/  FADD.FTZ R3, R164, R3 ;  /* 0x00000003a4037221 */ /* 0x000fe20000010000 */
[----:B------:R-:W-:Y:S01]  /*24920*/  MUFU.EX2 R188, R188 ;  /* 0x000000bc00bc7308 */ /* 0x000fe20000000800 */
[----:B------:R-:W-:Y:S01]  /*24930*/  MOV R164, R169 ;  /* 0x000000a900a47202 */ /* 0x000fe20000000f00 */
[----:B--2---:R-:W-:Y:S01]  /*24940*/  HMMA.16816.F32 R92, R4, R8, R92 ;  /* 0x00000008045c723c */ /* 0x004fe2000000185c */
[----:B------:R-:W-:Y:S01]  /*24950*/  FADD.FTZ R171, R184, R171 ;  /* 0x000000abb8ab7221 */ /* 0x000fe20000010000 */
[----:B-1----:R-:W-:-:S04]  /*24960*/  FADD.FTZ R3, R186, R3 ;  /* 0x00000003ba037221 */ /* 0x002fc80000010000 */
[C---:B------:R-:W-:Y:S01]  /*24970*/  HMMA.16816.F32 R96, R4.reuse, R10, R96 ;  /* 0x0000000a0460723c */ /* 0x040fe20000001860 */
[----:B------:R-:W1:Y:S01]  /*24980*/  LDSM.16.MT88.4 R8, [R213+0x16000] ;  /* 0x01600000d508783b */ /* 0x000e620000004200 */
[----:B------:R-:W2:Y:S04]  /*24990*/  MUFU.EX2 R187, R187 ;  /* 0x000000bb00bb7308 */ /* 0x000ea80000000800 */
[C---:B----4-:R-:W-:Y:S04]  /*249a0*/  HMMA.16816.F32 R100, R4.reuse, R12, R100 ;  /* 0x0000000c0464723c */ /* 0x050fe80000001864 */
[----:B------:R-:W3:Y:S02]  /*249b0*/  MUFU.EX2 R251, R251 ;  /* 0x000000fb00fb7308 */ /* 0x000ee40000000800 */
[C---:B------:R-:W-:Y:S01]  /*249c0*/  HMMA.16816.F32 R104, R4.reuse, R14, R104 ;  /* 0x0000000e0468723c */ /* 0x040fe20000001868 */
[----:B------:R-:W4:Y:S05]  /*249d0*/  LDSM.16.MT88.4 R12, [R212+0x16000] ;  /* 0x01600000d40c783b */ /* 0x000f2a0000004200 */
[----:B------:R-:W-:Y:S01]  /*249e0*/  MUFU.EX2 R252, R252 ;  /* 0x000000fc00fc7308 */ /* 0x000fe20000000800 */
[C---:B------:R-:W-:Y:S07]  /*249f0*/  HMMA.16816.F32 R84, R4.reuse, R16, R84 ;  /* 0x000000100454723c */ /* 0x040fee0000001854 */
[----:B------:R-:W-:Y:S01]  /*24a00*/  MUFU.EX2 R194, R194 ;  /* 0x000000c200c27308 */ /* 0x000fe20000000800 */
[C---:B------:R-:W-:Y:S01]  /*24a10*/  HMMA.16816.F32 R88, R4.reuse, R18, R88 ;  /* 0x000000120458723c */ /* 0x040fe20000001858 */
[----:B------:R-:W2:Y:S06]  /*24a20*/  LDSM.16.MT88.4 R16, [R214+0x16000] ;  /* 0x01600000d610783b */ /* 0x000eac0000004200 */
[----:B------:R-:W-:Y:S01]  /*24a30*/  MUFU.EX2 R195, R195 ;  /* 0x000000c300c37308 */ /* 0x000fe20000000800 */
[C---:B-1----:R-:W-:Y:S07]  /*24a40*/  HMMA.16816.F32 R116, R4.reuse, R8, R116 ;  /* 0x000000080474723c */ /* 0x042fee0000001874 */
[----:B------:R-:W1:Y:S01]  /*24a50*/  MUFU.EX2 R193, R193 ;  /* 0x000000c100c17308 */ /* 0x000e620000000800 */
[C---:B------:R-:W-:Y:S01]  /*24a60*/  HMMA.16816.F32 R120, R4.reuse, R10, R120 ;  /* 0x0000000a0478723c */ /* 0x040fe20000001878 */
[----:B------:R-:W3:Y:S06]  /*24a70*/  LDSM.16.MT88.4 R8, [R214+0x10800] ;  /* 0x01080000d608783b */ /* 0x000eec0000004200 */
[----:B------:R-:W1:Y:S01]  /*24a80*/  MUFU.EX2 R192, R192 ;  /* 0x000000c000c07308 */ /* 0x000e620000000800 */
[C---:B----4-:R-:W-:Y:S07]  /*24a90*/  HMMA.16816.F32 R124, R4.reuse, R12, R124 ;  /* 0x0000000c047c723c */ /* 0x050fee000000187c */
[----:B------:R-:W-:Y:S01]  /*24aa0*/  MUFU.EX2 R191, R191 ;  /* 0x000000bf00bf7308 */ /* 0x000fe20000000800 */
[C---:B------:R-:W-:Y:S01]  /*24ab0*/  HMMA.16816.F32 R128, R4.reuse, R14, R128 ;  /* 0x0000000e0480723c */ /* 0x040fe20000001880 */
[----:B------:R-:W4:Y:S06]  /*24ac0*/  LDSM.16.MT88.4 R12, [R213+0x12800] ;  /* 0x01280000d50c783b */ /* 0x000f2c0000004200 */
[----:B------:R-:W4:Y:S01]  /*24ad0*/  MUFU.EX2 R190, R190 ;  /* 0x000000be00be7308 */ /* 0x000f220000000800 */
[C---:B--2---:R-:W-:Y:S06]  /*24ae0*/  HMMA.16816.F32 R108, R4.reuse, R16, R108 ;  /* 0x00000010046c723c */ /* 0x044fec000000186c */
[----:B------:R-:W-:Y:S01]  /*24af0*/  HMMA.16816.F32 R112, R4, R18, R112 ;  /* 0x000000120470723c */ /* 0x000fe20000001870 */
[----:B------:R-:W2:Y:S01]  /*24b00*/  LDSM.16.MT88.4 R16, [R216+0x10800] ;  /* 0x01080000d810783b */ /* 0x000ea20000004200 */
[----:B------:R-:W2:Y:S05]  /*24b10*/  MUFU.EX2 R178, R178 ;  /* 0x000000b200b27308 */ /* 0x000eaa0000000800 */
[C---:B------:R-:W-:Y:S01]  /*24b20*/  F2FP.F16.F32.PACK_AB R4, R183.reuse, R184 ;  /* 0x000000b8b704723e */ /* 0x040fe200000000ff */
[----:B------:R-:W-:Y:S01]  /*24b30*/  FADD.FTZ R183, R183, R171 ;  /* 0x000000abb7b77221 */ /* 0x000fe20000010000 */
[----:B------:R-:W-:Y:S01]  /*24b40*/  F2FP.F16.F32.PACK_AB R5, R189, R186 ;  /* 0x000000babd05723e */ /* 0x000fe200000000ff */
[----:B------:R-:W-:Y:S01]  /*24b50*/  MUFU.EX2 R177, R177 ;  /* 0x000000b100b17308 */ /* 0x000fe20000000800 */
[----:B------:R-:W-:Y:S01]  /*24b60*/  F2FP.F16.F32.PACK_AB R6, R185, R182 ;  /* 0x000000b6b906723e */ /* 0x000fe200000000ff */
[----:B------:R-:W-:Y:S01]  /*24b70*/  FADD.FTZ R189, R189, R3 ;  /* 0x00000003bdbd7221 */ /* 0x000fe20000010000 */
[----:B------:R-:W-:Y:S01]  /*24b80*/  F2FP.F16.F32.PACK_AB R7, R187, R188 ;  /* 0x000000bcbb07723e */ /* 0x000fe200000000ff */
[----:B------:R-:W-:Y:S01]  /*24b90*/  FADD.FTZ R183, R182, R183 ;  /* 0x000000b7b6b77221 */ /* 0x000fe20000010000 */
[----:B------:R-:W-:Y:S01]  /*24ba0*/  MOV R3, R168 ;  /* 0x000000a800037202 */ /* 0x000fe20000000f00 */
[----:B------:R-:W-:-:S02]  /*24bb0*/  FADD.FTZ R189, R188, R189 ;  /* 0x000000bdbcbd7221 */ /* 0x000fc40000010000 */
[----:B------:R-:W-:Y:S01]  /*24bc0*/  MUFU.EX2 R176, R176 ;  /* 0x000000b000b07308 */ /* 0x000fe20000000800 */
[----:B------:R-:W-:Y:S01]  /*24bd0*/  FADD.FTZ R185, R185, R183 ;  /* 0x000000b7b9b97221 */ /* 0x000fe20000010000 */
[C---:B---3--:R-:W-:Y:S01]  /*24be0*/  HMMA.16816.F32 R152, R4.reuse, R8, R152 ;  /* 0x000000080498723c */ /* 0x048fe20000001898 */
[----:B------:R-:W-:Y:S02]  /*24bf0*/  FADD.FTZ R187, R187, R189 ;  /* 0x000000bdbbbb7221 */ /* 0x000fe40000010000 */
[----:B------:R-:W-:Y:S02]  /*24c00*/  FADD.FTZ R185, R251, R185 ;  /* 0x000000b9fbb97221 */ /* 0x000fe40000010000 */
[----:B-1----:R-:W-:Y:S01]  /*24c10*/  FADD.FTZ R187, R193, R187 ;  /* 0x000000bbc1bb7221 */ /* 0x002fe20000010000 */
[C---:B----4-:R-:W-:Y:S01]  /*24c20*/  HMMA.16816.F32 R52, R4.reuse, R12, R52 ;  /* 0x0000000c0434723c */ /* 0x050fe20000001834 */
[----:B------:R-:W-:Y:S05]  /*24c30*/  MUFU.EX2 R175, R175 ;  /* 0x000000af00af7308 */ /* 0x000fea0000000800 */
[C---:B------:R-:W-:Y:S01]  /*24c40*/  HMMA.16816.F32 R56, R4.reuse, R14, R56 ;  /* 0x0000000e0438723c */ /* 0x040fe20000001838 */
[----:B------:R-:W1:Y:S02]  /*24c50*/  LDSM.16.MT88.4 R12, [R216+0x16800] ;  /* 0x01680000d80c783b */ /* 0x000e640000004200 */
[----:B------:R-:W3:Y:S03]  /*24c60*/  MUFU.EX2 R174, R174 ;  /* 0x000000ae00ae7308 */ /* 0x000ee60000000800 */
[C---:B------:R-:W-:Y:S01]  /*24c70*/  HMMA.16816.F32 R148, R4.reuse, R10, R148 ;  /* 0x0000000a0494723c */ /* 0x040fe20000001894 */
[----:B------:R-:W4:Y:S04]  /*24c80*/  LDSM.16.MT88.4 R8, [R212+0x12800] ;  /* 0x01280000d408783b */ /* 0x000f280000004200 */
[----:B------:R-:W3:Y:S01]  /*24c90*/  MUFU.EX2 R179, R179 ;  /* 0x000000b300b37308 */ /* 0x000ee20000000800 */
[C---:B--2---:R-:W-:Y:S06]  /*24ca0*/  HMMA.16816.F32 R160, R4.reuse, R16, R160 ;  /* 0x0000001004a0723c */ /* 0x044fec00000018a0 */
[C---:B------:R-:W-:Y:S01]  /*24cb0*/  HMMA.16816.F32 R156, R4.reuse, R18, R156 ;  /* 0x00000012049c723c */ /* 0x040fe2000000189c */
[----:B------:R-:W2:Y:S01]  /*24cc0*/  LDSM.16.MT88.4 R16, [R214+0x12800] ;  /* 0x01280000d610783b */ /* 0x000ea20000004200 */
[----:B------:R-:W3:Y:S04]  /*24cd0*/  MUFU.EX2 R249, R249 ;  /* 0x000000f900f97308 */ /* 0x000ee80000000800 */
[C---:B------:R-:W-:Y:S04]  /*24ce0*/  HMMA.16816.F32 R144, R4.reuse, R28, R144 ;  /* 0x0000001c0490723c */ /* 0x040fe80000001890 */
[----:B------:R-:W3:Y:S02]  /*24cf0*/  MUFU.EX2 R173, R173 ;  /* 0x000000ad00ad7308 */ /* 0x000ee40000000800 */
[C---:B------:R-:W-:Y:S01]  /*24d00*/  HMMA.16816.F32 R140, R4.reuse, R30, R140 ;  /* 0x0000001e048c723c */ /* 0x040fe2000000188c */
[----:B------:R-:W-:Y:S05]  /*24d10*/  LDSM.16.MT88.4 R28, [R216+0x14800] ;  /* 0x01480000d81c783b */ /* 0x000fea0000004200 */
[C---:B------:R-:W-:Y:S06]  /*24d20*/  HMMA.16816.F32 R136, R4.reuse, R24, R136 ;  /* 0x000000180488723c */ /* 0x040fec0000001888 */
[C---:B-1----:R-:W-:Y:S06]  /*24d30*/  HMMA.16816.F32 R100, R4.reuse, R12, R100 ;  /* 0x0000000c0464723c */ /* 0x042fec0000001864 */
[C---:B------:R-:W-:Y:S01]  /*24d40*/  HMMA.16816.F32 R104, R4.reuse, R14, R104 ;  /* 0x0000000e0468723c */ /* 0x040fe20000001868 */
[----:B------:R-:W1:Y:S05]  /*24d50*/  LDSM.16.MT88.4 R12, [R212+0x16800] ;  /* 0x01680000d40c783b */ /* 0x000e6a0000004200 */
[C---:B----4-:R-:W-:Y:S06]  /*24d60*/  HMMA.16816.F32 R60, R4.reuse, R8, R60 ;  /* 0x00000008043c723c */ /* 0x050fec000000183c */
[C---:B--2---:R-:W-:Y:S06]  /*24d70*/  HMMA.16816.F32 R44, R4.reuse, R16, R44 ;  /* 0x00000010042c723c */ /* 0x044fec000000182c */
[C---:B------:R-:W-:Y:S01]  /*24d80*/  HMMA.16816.F32 R48, R4.reuse, R18, R48 ;  /* 0x000000120430723c */ /* 0x040fe20000001830 */
[----:B------:R-:W2:Y:S05]  /*24d90*/  LDSM.16.MT88.4 R16, [R212+0x14800] ;  /* 0x01480000d410783b */ /* 0x000eaa0000004200 */
[C---:B------:R-:W-:Y:S01]  /*24da0*/  HMMA.16816.F32 R64, R4.reuse, R10, R64 ;  /* 0x0000000a0440723c */ /* 0x040fe20000001840 */
[----:B------:R-:W4:Y:S05]  /*24db0*/  LDSM.16.MT88.4 R8, [R214+0x16800] ;  /* 0x01680000d608783b */ /* 0x000f2a0000004200 */
        /* <DEDUP_REMOVED lines=20> */
[C---:B-1----:R-:W-:Y:S06]  /*24f00*/  HMMA.16816.F32 R116, R4.reuse, R16, R116 ;  /* 0x000000100474723c */ /* 0x042fec0000001874 */
[C---:B------:R-:W-:Y:S01]  /*24f10*/  HMMA.16816.F32 R120, R4.reuse, R18, R120 ;  /* 0x000000120478723c */ /* 0x040fe20000001878 */
[----:B------:R-:W1:Y:S05]  /*24f20*/  LDSM.16.MT88.4 R16, [R212+0x11000] ;  /* 0x01100000d410783b */ /* 0x000e6a0000004200 */
        /* <DEDUP_REMOVED lines=27> */
[C---:B------:R-:W-:Y:S06]  /*250e0*/  HMMA.16816.F32 R44, R4.reuse, R8, R44 ;  /* 0x00000008042c723c */ /* 0x040fec000000182c */
        /* <DEDUP_REMOVED lines=87> */
.L_x_8796:
[----:B------:R-:W-:Y:S05]  /*25660*/  @!P6 BRA `(.L_x_8805) ;  /* 0x0000005c00d8e947 */ /* 0x000fea0003800000 */
[----:B------:R-:W-:Y:S02]  /*25670*/  MOV R2, R3 ;  /* 0x0000000300027202 */ /* 0x000fe40000000f00 */
[----:B------:R-:W-:-:S07]  /*25680*/  MOV R0, R164 ;  /* 0x000000a400007202 */ /* 0x000fce0000000f00 */
.L_x_8814:
        /* <DEDUP_REMOVED lines=81> */
.L_x_8807:
[----:B--2---:R-:W-:Y:S02]  /*25ba0*/  R2UR UR4, R164 ;  /* 0x00000000a40472ca */ /* 0x004fe400000e0000 */
[----:B------:R-:W-:Y:S11]  /*25bb0*/  R2UR UR5, R165 ;  /* 0x00000000a50572ca */ /* 0x000ff600000e0000 */
[----:B------:R-:W-:Y:S02]  /*25bc0*/  @!UPT UIADD3 URZ, URZ, URZ, URZ ;  /* 0x0000003f3f3ff290 */ /* 0x000fe4000fffe03f */
[----:B-1----:R-:W2:Y:S02]  /*25bd0*/  LD.E R10, desc[UR4][R166.64+0x40] ;  /* 0x00004004a60a7980 */ /* 0x002ea4000c101900 */
[----:B--2---:R-:W-:Y:S05]  /*25be0*/  IMAD.U32 R10, R10, -0x40, RZ ;  /* 0xffffffc00a0a7824 */ /* 0x004fea00078e00ff */
[----:B------:R-:W-:Y:S02]  /*25bf0*/  SHF.R.S32.HI R4, RZ, 0x1f, R10 ;  /* 0x0000001fff047819 */ /* 0x000fe4000001140a */
.L_x_8808:
[----:B------:R-:W-:Y:S05]  /*25c00*/  BSYNC B0 ;  /* 0x0000000000007941 */ /* 0x000fea0003800000 */
.L_x_8806:
        /* <DEDUP_REMOVED lines=150> */
[----:B------:R-:W-:Y:S01]  /*26570*/  LDSM.16.M88.4 R188, [R215+0x8000] ;  /* 0x00800000d7bc783b */ /* 0x000fe20000000200 */
[C---:B-1----:R-:W-:Y:S03]  /*26580*/  HMMA.16816.F32 R4, R32.reuse, R8, RZ ;  /* 0x000000082004723c */ /* 0x042fe600000018ff */
[----:B------:R-:W-:Y:S04]  /*26590*/  LDSM.16.M88.4 R192, [R215+0x8800] ;  /* 0x00880000d7c0783b */ /* 0x000fe80000000200 */
[----:B------:R-:W3:Y:S01]  /*265a0*/  LD.E R3, desc[UR4][R166.64+0x18c] ;  /* 0x00018c04a6037980 */ /* 0x000ee2000c101900 */
        /* <DEDUP_REMOVED lines=10> */
[----:B------:R-:W2:Y:S05]  /*26650*/  LDSM.16.M88.4 R176, [R218] ;  /* 0x00000000dab0783b */ /* 0x000eaa0000000200 */
        /* <DEDUP_REMOVED lines=8> */
[----:B------:R-:W-:Y:S04]  /*266e0*/  LDSM.16.M88.4 R168, [R217] ;  /* 0x00000000d9a8783b */ /* 0x000fe80000000200 */
[----:B------:R-:W1:Y:S01]  /*266f0*/  LDSM.16.M88.4 R172, [R208] ;  /* 0x00000000d0ac783b */ /* 0x000e620000000200 */
        /* <DEDUP_REMOVED lines=25> */
[----:B------:R-:W3:Y:S01]  /*26890*/  LDSM.16.M88.4 R180, [R207] ;  /* 0x00000000cfb4783b */ /* 0x000ee20000000200 */
        /* <DEDUP_REMOVED lines=26> */
[C---:B-----5:R-:W-:Y:S06]  /*26a40*/  HMMA.16816.F32 R4, R188.reuse, R192, R4 ;  /* 0x000000c0bc04723c */ /* 0x060fec0000001804 */
[C---:B------:R-:W-:Y:S01]  /*26a50*/  HMMA.16816.F32 R8, R188.reuse, R194, R8 ;  /* 0x000000c2bc08723c */ /* 0x040fe20000001808 */
[----:B------:R-:W5:Y:S05]  /*26a60*/  LDSM.16.M88.4 R192, [R208+0x2800] ;  /* 0x00280000d0c0783b */ /* 0x000f6a0000000200 */
        /* <DEDUP_REMOVED lines=10> */
[C---:B--2---:R-:W-:Y:S06]  /*26b10*/  HMMA.16816.F32 R4, R172.reuse, R176, R4 ;  /* 0x000000b0ac04723c */ /* 0x044fec0000001804 */
[C---:B------:R-:W-:Y:S01]  /*26b20*/  HMMA.16816.F32 R8, R172.reuse, R178, R8 ;  /* 0x000000b2ac08723c */ /* 0x040fe20000001808 */
[----:B------:R-:W1:Y:S05]  /*26b30*/  LDSM.16.M88.4 R176, [R221+0xc000] ;  /* 0x00c00000ddb0783b */ /* 0x000e6a0000000200 */
[C---:B-----5:R-:W-:Y:S06]  /*26b40*/  HMMA.16816.F32 R12, R172.reuse, R192, R12 ;  /* 0x000000c0ac0c723c */ /* 0x060fec000000180c */
        /* <DEDUP_REMOVED lines=20> */
[----:B------:R-:W2:Y:S04]  /*26c90*/  LDSM.16.M88.4 R168, [R200] ;  /* 0x00000000c8a8783b */ /* 0x000ea80000000200 */
[----:B------:R-:W3:Y:S01]  /*26ca0*/  LDSM.16.M88.4 R180, [R218+0x4000] ;  /* 0x00400000dab4783b */ /* 0x000ee20000000200 */
[C---:B----4-:R-:W-:Y:S06]  /*26cb0*/  HMMA.16816.F32 R4, R172.reuse, R184, R4 ;  /* 0x000000b8ac04723c */ /* 0x050fec0000001804 */
[C---:B------:R-:W-:Y:S01]  /*26cc0*/  HMMA.16816.F32 R8, R172.reuse, R186, R8 ;  /* 0x000000baac08723c */ /* 0x040fe20000001808 */
[----:B------:R-:W4:Y:S05]  /*26cd0*/  LDSM.16.M88.4 R184, [R215+0xc800] ;  /* 0x00c80000d7b8783b */ /* 0x000f2a0000000200 */
[C---:B-1----:R-:W-:Y:S06]  /*26ce0*/  HMMA.16816.F32 R12, R172.reuse, R176, R12 ;  /* 0x000000b0ac0c723c */ /* 0x042fec000000180c */
[C---:B------:R-:W-:Y:S01]  /*26cf0*/  HMMA.16816.F32 R16, R172.reuse, R178, R16 ;  /* 0x000000b2ac10723c */ /* 0x040fe20000001810 */
[----:B------:R-:W-:Y:S05]  /*26d00*/  LDSM.16.M88.4 R176, [R217+0x4000] ;  /* 0x00400000d9b0783b */ /* 0x000fea0000000200 */
[C---:B-----5:R-:W-:Y:S06]  /*26d10*/  HMMA.16816.F32 R20, R172.reuse, R188, R20 ;  /* 0x000000bcac14723c */ /* 0x060fec0000001814 */
        /* <DEDUP_REMOVED lines=19> */
[C---:B------:R-:W-:Y:S06]  /*26e50*/  HMMA.16816.F32 R4, R176.reuse, R188, R4 ;  /* 0x000000bcb004723c */ /* 0x040fec0000001804 */
        /* <DEDUP_REMOVED lines=110> */
[-C--:B------:R-:W-:Y:S08]  /*27540*/  FMUL.FTZ R10, R34, R3.reuse ;  /* 0x00000003220a7220 */ /* 0x080ff00000410000 */
[----:B------:R-:W1:Y:S10]  /*27550*/  MUFU.TANH R6, R6 ;  /* 0x0000000600067308 */ /* 0x000e740000002400 */
[----:B------:R-:W1:Y:S01]  /*27560*/  MUFU.TANH R7, R7 ;  /* 0x0000000700077308 */ /* 0x000e620000002400 */
[-C--:B-----5:R-:W-:Y:S01]  /*27570*/  FMUL.FTZ R28, R29, R3.reuse ;  /* 0x000000031d1c7220 */ /* 0x0a0fe20000410000 */
[----:B------:R-:W-:Y:S08]  /*27580*/  FMUL.FTZ R3, R35, R3 ;  /* 0x0000000323037220 */ /* 0x000ff00000410000 */
        /* <DEDUP_REMOVED lines=35> */
[-C--:B------:R-:W-:Y:S06]  /*277c0*/  LOP3.LUT R32, R32, R34.reuse, RZ, 0x3c, !PT ;  /* 0x0000002220207212 */ /* 0x080fec00078e3cff */
        /* <DEDUP_REMOVED lines=26> */
[C---:B------:R-:W-:Y:S04]  /*27970*/  ISETP.NE.AND P2, PT, R34.reuse, RZ, PT ;  /* 0x000000ff2200720c */ /* 0x040fe80003f45270 */
[----:B------:R-:W-:Y:S03]  /*27980*/  SEL R31, R11, R31, !P2 ;  /* 0x0000001f0b1f7207 */ /* 0x000fe60005000000 */
[----:B------:R-:W-:Y:S01]  /*27990*/  @!P1 IMAD.MOV R33, RZ, RZ, -R33 ;  /* 0x000000ffff219224 */ /* 0x000fe200078e0a21 */
[-C--:B------:R-:W-:Y:S04]  /*279a0*/  LEA R186, P1, R31, R236.reuse, 0x2 ;  /* 0x000000ec1fba7211 */ /* 0x080fe800078210ff */
        /* <DEDUP_REMOVED lines=21> */
.L_x_8812:
[----:B------:R-:W-:Y:S02]  /*27b00*/  R2UR UR4, R164 ;  /* 0x00000000a40472ca */ /* 0x000fe400000e0000 */
[----:B------:R-:W-:Y:S11]  /*27b10*/  R2UR UR5, R165 ;  /* 0x00000000a50572ca */ /* 0x000ff600000e0000 */
[----:B------:R-:W-:Y:S02]  /*27b20*/  @!UPT UIADD3 URZ, URZ, URZ, URZ ;  /* 0x0000003f3f3ff290 */ /* 0x000fe4000fffe03f */
[----:B------:R-:W2:Y:S02]  /*27b30*/  LD.E R34, desc[UR4][R166.64+0x38] ;  /* 0x00003804a6227980 */ /* 0x000ea4000c101900 */
[----:B--2---:R-:W-:Y:S05]  /*27b40*/  IMAD.U32 R34, R34, -0x40, RZ ;  /* 0xffffffc022227824 */ /* 0x004fea00078e00ff */
[----:B------:R-:W-:Y:S02]  /*27b50*/  SHF.R.S32.HI R23, RZ, 0x1f, R34 ;  /* 0x0000001fff177819 */ /* 0x000fe40000011422 */
.L_x_8813:
[----:B------:R-:W-:Y:S05]  /*27b60*/  BSYNC B0 ;  /* 0x0000000000007941 */ /* 0x000fea0003800000 */
.L_x_8811:
[----:B-1----:R-:W-:Y:S01]  /*27b70*/  STL.64 [R1+0x10], R6 ;  /* 0x0000100601007387 */ /* 0x002fe20000100a00 */
[----:B------:R-:W-:Y:S02]  /*27b80*/  @P6 R2UR UR4, R164 ;  /* 0x00000000a40462ca */ /* 0x000fe400000e0000 */
[C---:B------:R-:W-:Y:S01]  /*27b90*/  @P6 R2UR UR5, R165.reuse ;  /* 0x00000000a50562ca */ /* 0x040fe200000e0000 */
[----:B------:R-:W-:Y:S01]  /*27ba0*/  STL.64 [R1+0x8], R4 ;  /* 0x0000080401007387 */ /* 0x000fe20000100a00 */
[----:B------:R-:W-:Y:S02]  /*27bb0*/  LEA R186, P1, R34, R229, 0x1 ;  /* 0x000000e522ba7211 */ /* 0x000fe400078208ff */
[----:B------:R-:W-:Y:S01]  /*27bc0*/  @P5 R2UR UR10, R164 ;  /* 0x00000000a40a52ca */ /* 0x000fe200000e0000 */
[----:B------:R1:W-:Y:S01]  /*27bd0*/  STL.64 [R1], R2 ;  /* 0x0000000201007387 */ /* 0x0003e20000100a00 */
[-C--:B------:R-:W-:Y:S02]  /*27be0*/  LEA.HI.X R187, R34, R228.reuse, R23, 0x1, P1 ;  /* 0x000000e422bb7211 */ /* 0x080fe400008f0c17 */
        /* <DEDUP_REMOVED lines=18> */
[----:B------:R2:W-:Y:S01]  /*27d10*/  @!P5 STS.128 [R235+0xa000], RZ ;  /* 0x00a000ffeb00d388 */ /* 0x0005e20000000c00 */
[----:B------:R-:W-:Y:S03]  /*27d20*/  IADD3 R11, P0, R34, R225, RZ ;  /* 0x000000e1220b7210 */ /* 0x000fe60007f1e0ff */
[----:B------:R-:W-:Y:S01]  /*27d30*/  @!PT LDS RZ, [RZ] ;  /* 0x00000000fffff984 */ /* 0x000fe20000000800 */
[----:B------:R-:W-:Y:S01]  /*27d40*/  @!PT LDS RZ, [RZ] ;  /* 0x00000000fffff984 */ /* 0x000fe20000000800 */
[----:B------:R-:W-:Y:S01]  /*27d50*/  @!PT LDS RZ, [RZ] ;  /* 0x00000000fffff984 */ /* 0x000fe20000000800 */
[----:B------:R-:W-:Y:S01]  /*27d60*/  @P4 LDGSTS.E.BYPASS.LTC128B.128 [R235+0xc000], desc[UR4][R186.64+0x100] ;  /* 0x0c000100baeb4fae */ /* 0x000fe2000b901d44 */
[-C--:B------:R-:W-:Y:S01]  /*27d70*/  @P5 LEA R170, P2, R11, R229.reuse, 0x1 ;  /* 0x000000e50baa5211 */ /* 0x080fe200078408ff */
        /* <DEDUP_REMOVED lines=8> */
[----:B------:R-:W-:Y:S01]  /*27e00*/  @P3 LDGSTS.E.BYPASS.LTC128B.128 [R235+0xe000], desc[UR14][R186.64+0x180] ;  /* 0x0e000180baeb3fae */ /* 0x000fe2000b901d4e */
[CCC-:B------:R-:W-:Y:S02]  /*27e10*/  @P5 LEA.HI.X R171, R11.reuse, R228.reuse, R23.reuse, 0x1, P2 ;  /* 0x000000e40bab5211 */ /* 0x1c0fe400010f0c17 */
[C---:B------:R-:W-:Y:S01]  /*27e20*/  @P3 LEA R32, P0, R11.reuse, R229, 0x1 ;  /* 0x000000e50b203211 */ /* 0x040fe200078008ff */
[----:B------:R2:W-:Y:S01]  /*27e30*/  @!P3 STS.128 [R235+0xe000], RZ ;  /* 0x00e000ffeb00b388 */ /* 0x0005e20000000c00 */
[C---:B------:R-:W-:Y:S02]  /*27e40*/  IADD3 R25, P2, R11.reuse, R225, RZ ;  /* 0x000000e10b197210 */ /* 0x040fe40007f5e0ff */
[CCC-:B------:R-:W-:Y:S01]  /*27e50*/  @P4 LEA.HI.X R35, R11.reuse, R228.reuse, R23.reuse, 0x1, P1 ;  /* 0x000000e40b234211 */ /* 0x1c0fe200008f0c17 */
[----:B------:R-:W-:Y:S01]  /*27e60*/  @!PT LDS RZ, [RZ] ;  /* 0x00000000fffff984 */ /* 0x000fe20000000800 */
[----:B------:R-:W-:Y:S01]  /*27e70*/  @!PT LDS RZ, [RZ] ;  /* 0x00000000fffff984 */ /* 0x000fe20000000800 */
[----:B------:R-:W-:Y:S01]  /*27e80*/  @!PT LDS RZ, [RZ] ;  /* 0x00000000fffff984 */ /* 0x000fe20000000800 */
[----:B------:R3:W-:Y:S01]  /*27e90*/  @P6 LDGSTS.E.BYPASS.LTC128B.128 [R235+0x8800], desc[UR12][R184.64] ;  /* 0x08800000b8eb6fae */ /* 0x0007e2000b901d4c */
[-C--:B------:R-:W-:Y:S01]  /*27ea0*/  @P3 LEA.HI.X R33, R11, R228.reuse, R23, 0x1, P0 ;  /* 0x000000e40b213211 */ /* 0x080fe200000f0c17 */
        /* <DEDUP_REMOVED lines=10> */
[CC--:B------:R-:W-:Y:S01]  /*27f50*/  @P4 LEA R190, P1, R25.reuse, R229.reuse, 0x1 ;  /* 0x000000e519be4211 */ /* 0x0c0fe200078208ff */
[----:B------:R2:W-:Y:S01]  /*27f60*/  @!P5 STS.128 [R235+0xa800], RZ ;  /* 0x00a800ffeb00d388 */ /* 0x0005e20000000c00 */
[C---:B------:R-:W-:Y:S02]  /*27f70*/  @P3 LEA R188, P0, R25.reuse, R229, 0x1 ;  /* 0x000000e519bc3211 */ /* 0x040fe400078008ff */
[C---:B------:R-:W-:Y:S01]  /*27f80*/  IADD3 R11, P2, R25.reuse, R225, RZ ;  /* 0x000000e1190b7210 */ /* 0x040fe20007f5e0ff */
[----:B------:R-:W-:Y:S01]  /*27f90*/  @!PT LDS RZ, [RZ] ;  /* 0x00000000fffff984 */ /* 0x000fe20000000800 */
[----:B------:R-:W-:Y:S01]  /*27fa0*/  @!PT LDS RZ, [RZ] ;  /* 0x00000000fffff984 */ /* 0x000fe20000000800 */
[----:B------:R-:W-:Y:S01]  /*27fb0*/  @!PT LDS RZ, [RZ] ;  /* 0x00000000fffff984 */ /* 0x000fe20000000800 */
[----:B------:R-:W-:Y:S01]  /*27fc0*/  @P4 LDGSTS.E.BYPASS.LTC128B.128 [R235+0xc800], desc[UR4][R34.64+0x100] ;  /* 0x0c80010022eb4fae */ /* 0x000fe2000b901d44 */
[CCC-:B------:R-:W-:Y:S02]  /*27fd0*/  @P4 LEA.HI.X R191, R25.reuse, R228.reuse, R23.reuse, 0x1, P1 ;  /* 0x000000e419bf4211 */ /* 0x1c0fe400008f0c17 */
[-C--:B------:R-:W-:Y:S01]  /*27fe0*/  @P3 LEA.HI.X R189, R25, R228.reuse, R23, 0x1, P0 ;  /* 0x000000e419bd3211 */ /* 0x080fe200000f0c17 */
[----:B------:R2:W-:Y:S01]  /*27ff0*/  @!P4 STS.128 [R235+0xc800], RZ ;  /* 0x00c800ffeb00c388 */ /* 0x0005e20000000c00 */
[----:B------:R-:W-:Y:S01]  /*28000*/  IMAD.X R23, R23, 0x1, R226, P2 ;  /* 0x0000000117177824 */ /* 0x000fe200010e06e2 */
[CC--:B-1----:R-:W-:Y:S02]  /*28010*/  @P6 LEA R2, P0, R11.reuse, R229.reuse, 0x1 ;  /* 0x000000e50b026211 */ /* 0x0c2fe400078008ff */
[----:B------:R-:W-:Y:S01]  /*28020*/  @!PT LDS RZ, [RZ] ;  /* 0x00000000fffff984 */ /* 0x000fe20000000800 */
[----:B------:R-:W-:Y:S01]  /*28030*/  @!PT LDS RZ, [RZ] ;  /* 0x00000000fffff984 */ /* 0x000fe20000000800 */
[----:B------:R-:W-:Y:S01]  /*28040*/  @!PT LDS RZ, [RZ] ;  /* 0x00000000fffff984 */ /* 0x000fe20000000800 */
[----:B------:R-:W-:Y:S01]  /*28050*/  @P3 LDGSTS.E.BYPASS.LTC128B.128 [R235+0xe800], desc[UR14][R32.64+0x180] ;  /* 0x0e80018020eb3fae */ /* 0x000fe2000b901d4e */
[CC--:B------:R-:W-:Y:S02]  /*28060*/  @P5 LEA R4, P2, R11.reuse, R229.reuse, 0x1 ;  /* 0x000000e50b045211 */ /* 0x0c0fe400078408ff */
[CCC-:B------:R-:W-:Y:S01]  /*28070*/  @P6 LEA.HI.X R3, R11.reuse, R228.reuse, R23.reuse, 0x1, P0 ;  /* 0x000000e40b036211 */ /* 0x1c0fe200000f0c17 */
[----:B------:R2:W-:Y:S01]  /*28080*/  @!P3 STS.128 [R235+0xe800], RZ ;  /* 0x00e800ffeb00b388 */ /* 0x0005e20000000c00 */
[CC--:B------:R-:W-:Y:S01]  /*28090*/  @P3 LEA R6, P0, R11.reuse, R229.reuse, 0x1 ;  /* 0x000000e50b063211 */ /* 0x0c0fe200078008ff */
[----:B---3--:R-:W-:Y:S01]  /*280a0*/  IMAD.MOV.U32 R184, RZ, RZ, R4 ;  /* 0x000000ffffb87224 */ /* 0x008fe200078e0004 */
[C---:B------:R-:W-:Y:S01]  /*280b0*/  @P4 LEA R250, P1, R11.reuse, R229, 0x1 ;  /* 0x000000e50bfa4211 */ /* 0x040fe200078208ff */
[----:B------:R-:W-:Y:S01]  /*280c0*/  @!PT LDS RZ, [RZ] ;  /* 0x00000000fffff984 */ /* 0x000fe20000000800 */
[----:B------:R-:W-:Y:S01]  /*280d0*/  @!PT LDS RZ, [RZ] ;  /* 0x00000000fffff984 */ /* 0x000fe20000000800 */
[----:B------:R-:W-:Y:S01]  /*280e0*/  @!PT LDS RZ, [RZ] ;  /* 0x00000000fffff984 */ /* 0x000fe20000000800 */
[----:B------:R-:W-:Y:S01]  /*280f0*/  @P6 LDGSTS.E.BYPASS.LTC128B.128 [R235+0x9000], desc[UR12][R194.64] ;  /* 0x09000000c2eb6fae */ /* 0x000fe2000b901d4c */
[CCC-:B------:R-:W-:Y:S02]  /*28100*/  @P3 LEA.HI.X R7, R11.reuse, R228.reuse, R23.reuse, 0x1, P0 ;  /* 0x000000e40b073211 */ /* 0x1c0fe400000f0c17 */
[CCC-:B------:R-:W-:Y:S01]  /*28110*/  @P5 LEA.HI.X R5, R11.reuse, R228.reuse, R23.reuse, 0x1, P2 ;  /* 0x000000e40b055211 */ /* 0x1c0fe200010f0c17 */
[----:B------:R2:W-:Y:S01]  /*28120*/  @!P6 STS.128 [R235+0x9000], RZ ;  /* 0x009000ffeb00e388 */ /* 0x0005e20000000c00 */
[----:B------:R-:W-:Y:S01]  /*28130*/  @P4 LEA.HI.X R251, R11, R228, R23, 0x1, P1 ;  /* 0x000000e40bfb4211 */ /* 0x000fe200008f0c17 */
[----:B------:R-:W-:Y:S01]  /*28140*/  IMAD.MOV.U32 R228, RZ, RZ, R6 ;  /* 0x000000ffffe47224 */ /* 0x000fe200078e0006 */
[C---:B------:R-:W-:Y:S01]  /*28150*/  @P6 R2UR UR14, R164.reuse ;  /* 0x00000000a40e62ca */ /* 0x040fe200000e0000 */
[----:B------:R-:W-:Y:S01]  /*28160*/  @!PT LDS RZ, [RZ] ;  /* 0x00000000fffff984 */ /* 0x000fe20000000800 */
[----:B------:R-:W-:Y:S01]  /*28170*/  @!PT LDS RZ, [RZ] ;  /* 0x00000000fffff984 */ /* 0x000fe20000000800 */
[----:B------:R-:W-:Y:S01]  /*28180*/  @!PT LDS RZ, [RZ] ;  /* 0x00000000fffff984 */ /* 0x000fe20000000800 */
[----:B------:R-:W-:Y:S01]  /*28190*/  @P5 LDGSTS.E.BYPASS.LTC128B.128 [R235+0xb000], desc[UR10][R192.64+0x80] ;  /* 0x0b000080c0eb5fae */ /* 0x000fe2000b901d4a */
[----:B------:R-:W-:Y:S01]  /*281a0*/  IMAD.MOV.U32 R229, RZ, RZ, R7 ;  /* 0x000000ffffe57224 */ /* 0x000fe200078e0007 */
[C---:B------:R-:W-:Y:S01]  /*281b0*/  @P6 R2UR UR15, R165.reuse ;  /* 0x00000000a50f62ca */ /* 0x040fe200000e0000 */
[----:B------:R-:W-:Y:S01]  /*281c0*/  IMAD.MOV.U32 R185, RZ, RZ, R5 ;  /* 0x000000ffffb97224 */ /* 0x000fe200078e0005 */
[----:B------:R-:W5:Y:S01]  /*281d0*/  LDL.LU.64 R6, [R1+0x10] ;  /* 0x0000100001067983 */ /* 0x000f620000300a00 */
[----:B----4-:R-:W-:Y:S01]  /*281e0*/  IMAD.MOV.U32 R170, RZ, RZ, R2 ;  /* 0x000000ffffaa7224 */ /* 0x010fe200078e0002 */
[C---:B------:R-:W-:Y:S01]  /*281f0*/  @P5 R2UR UR12, R164.reuse ;  /* 0x00000000a40c52ca */ /* 0x040fe200000e0000 */
[----:B------:R-:W-:Y:S01]  /*28200*/  IMAD.MOV.U32 R171, RZ, RZ, R3 ;  /* 0x000000ffffab7224 */ /* 0x000fe200078e0003 */
[----:B------:R-:W5:Y:S01]  /*28210*/  LDL.LU.64 R4, [R1+0x8] ;  /* 0x0000080001047983 */ /* 0x000f620000300a00 */
[C---:B------:R-:W-:Y:S02]  /*28220*/  @P5 R2UR UR13, R165.reuse ;  /* 0x00000000a50d52ca */ /* 0x040fe400000e0000 */
[C---:B------:R-:W-:Y:S01]  /*28230*/  @P4 R2UR UR10, R164.reuse ;  /* 0x00000000a40a42ca */ /* 0x040fe200000e0000 */
[----:B------:R-:W5:Y:S01]  /*28240*/  LDL.LU.64 R2, [R1] ;  /* 0x0000000001027983 */ /* 0x000f620000300a00 */
[C---:B------:R-:W-:Y:S03]  /*28250*/  @P4 R2UR UR11, R165.reuse ;  /* 0x00000000a50b42ca */ /* 0x040fe600000e0000 */
        /* <DEDUP_REMOVED lines=34> */
[----:B-1----:R-:W-:Y:S02]  /*28480*/  IMAD.MOV.U32 R229, RZ, RZ, R186 ;  /* 0x000000ffffe57224 */ /* 0x002fe400078e00ba */
[----:B--2---:R-:W-:Y:S02]  /*28490*/  IMAD.MOV.U32 R228, RZ, RZ, R187 ;  /* 0x000000ffffe47224 */ /* 0x004fe400078e00bb */
.L_x_8810:
[----:B------:R-:W-:Y:S05]  /*284a0*/  BSYNC B1 ;  /* 0x0000000000017941 */ /* 0x000fea0003800000 */
.L_x_8809:
        /* <DEDUP_REMOVED lines=8> */
[C---:B------:R-:W-:Y:S01]  /*28530*/  VIADD R32, R31.reuse, 0x10 ;  /* 0x000000101f207836 */ /* 0x040fe20000000000 */
[----:B------:R-:W-:Y:S01]  /*28540*/  IADD3 R11, R242, -R31, RZ ;  /* 0x8000001ff20b7210 */ /* 0x000fe20007ffe0ff */
[----:B------:R-:W-:Y:S01]  /*28550*/  IMAD.IADD R35, R240, 0x1, -R31 ;  /* 0x00000001f0237824 */ /* 0x000fe200078e0a1f */
[C---:B------:R-:W-:Y:S01]  /*28560*/  IADD3 R33, R31.reuse, 0x9, RZ ;  /* 0x000000091f217810 */ /* 0x040fe20007ffe0ff */
[C---:B------:R-:W-:Y:S01]  /*28570*/  IMAD.IADD R25, R242.reuse, 0x1, -R32 ;  /* 0x00000001f2197824 */ /* 0x040fe200078e0a20 */
[----:B------:R-:W-:Y:S01]  /*28580*/  IABS R11, R11 ;  /* 0x0000000b000b7213 */ /* 0x000fe20000000000 */
[----:B---3--:R-:W-:Y:S01]  /*28590*/  VIADD R166, R31, 0x18 ;  /* 0x000000181fa67836 */ /* 0x008fe20000000000 */
[C---:B------:R-:W-:Y:S02]  /*285a0*/  IADD3 R27, R242.reuse, -R33, RZ ;  /* 0x80000021f21b7210 */ /* 0x040fe40007ffe0ff */
[----:B------:R-:W-:Y:S02]  /*285b0*/  I2FP.F32.S32 R11, R11 ;  /* 0x0000000b000b7245 */ /* 0x000fe40000201400 */
[----:B------:R-:W-:Y:S02]  /*285c0*/  IABS R25, R25 ;  /* 0x0000001900197213 */ /* 0x000fe40000000000 */
[----:B------:R-:W-:Y:S01]  /*285d0*/  IABS R27, R27 ;  /* 0x0000001b001b7213 */ /* 0x000fe20000000000 */
[----:B------:R-:W-:Y:S01]  /*285e0*/  FFMA.FTZ R176, -R243, R11, R176 ;  /* 0x0000000bf3b07223 */ /* 0x000fe200000101b0 */
[C---:B------:R-:W-:Y:S01]  /*285f0*/  VIADD R11, R31.reuse, 0x8 ;  /* 0x000000081f0b7836 */ /* 0x040fe20000000000 */
[----:B------:R-:W-:Y:S02]  /*28600*/  IADD3 R23, R31, 0x1, RZ ;  /* 0x000000011f177810 */ /* 0x000fe40007ffe0ff */
[----:B------:R-:W-:Y:S01]  /*28610*/  I2FP.F32.S32 R25, R25 ;  /* 0x0000001900197245 */ /* 0x000fe20000201400 */
[----:B------:R-:W-:Y:S01]  /*28620*/  IMAD.IADD R29, R242, 0x1, -R11 ;  /* 0x00000001f21d7824 */ /* 0x000fe200078e0a0b */
[C---:B------:R-:W-:Y:S02]  /*28630*/  ISETP.GE.AND P4, PT, R11.reuse, R246, PT ;  /* 0x000000f60b00720c */ /* 0x040fe40003f86270 */
[----:B------:R-:W-:Y:S01]  /*28640*/  ISETP.GE.AND P6, PT, R11, R245, PT ;  /* 0x000000f50b00720c */ /* 0x000fe20003fc6270 */
[----:B-1----:R-:W-:Y:S01]  /*28650*/  FFMA.FTZ R12, -R243, R25, R12 ;  /* 0x00000019f30c7223 */ /* 0x002fe2000001010c */
[----:B------:R-:W-:Y:S02]  /*28660*/  IABS R29, R29 ;  /* 0x0000001d001d7213 */ /* 0x000fe40000000000 */
[----:B------:R-:W-:Y:S02]  /*28670*/  I2FP.F32.S32 R27, R27 ;  /* 0x0000001b001b7245 */ /* 0x000fe40000201400 */
[----:B------:R-:W-:Y:S02]  /*28680*/  I2FP.F32.S32 R29, R29 ;  /* 0x0000001d001d7245 */ /* 0x000fe40000201400 */
[----:B------:R-:W-:Y:S01]  /*28690*/  IADD3 R167, R31, 0x11, RZ ;  /* 0x000000111fa77810 */ /* 0x000fe20007ffe0ff */
[----:B------:R-:W-:Y:S01]  /*286a0*/  FFMA.FTZ R179, -R243, R27, R179 ;  /* 0x0000001bf3b37223 */ /* 0x000fe200000101b3 */
[----:B------:R-:W-:Y:S01]  /*286b0*/  ISETP.GE.OR P4, PT, R11, R241, !P4 ;  /* 0x000000f10b00720c */ /* 0x000fe20006786670 */
[----:B------:R-:W-:Y:S01]  /*286c0*/  FFMA.FTZ R173, -R243, R29, R173 ;  /* 0x0000001df3ad7223 */ /* 0x000fe200000101ad */
[----:B------:R-:W-:Y:S01]  /*286d0*/  ISETP.GE.OR P6, PT, R11, R244, !P6 ;  /* 0x000000f40b00720c */ /* 0x000fe200077c6670 */
[----:B------:R-:W-:Y:S01]  /*286e0*/  IMAD.IADD R11, R240, 0x1, -R11 ;  /* 0x00000001f00b7824 */ /* 0x000fe200078e0a0b */
[----:B------:R-:W-:Y:S01]  /*286f0*/  IADD3 R34, R242, -R23, RZ ;  /* 0x80000017f2227210 */ /* 0x000fe20007ffe0ff */
[----:B------:R-:W-:Y:S01]  /*28700*/  IMAD.IADD R27, R240, 0x1, -R23 ;  /* 0x00000001f01b7824 */ /* 0x000fe200078e0a17 */
[----:B------:R-:W-:Y:S02]  /*28710*/  IABS R35, R35 ;  /* 0x0000002300237213 */ /* 0x000fe40000000000 */
[C---:B------:R-:W-:Y:S02]  /*28720*/  IADD3 R25, R242.reuse, -R166, RZ ;  /* 0x800000a6f2197210 */ /* 0x040fe40007ffe0ff */
[----:B------:R-:W-:Y:S02]  /*28730*/  IADD3 R29, R242, -R167, RZ ;  /* 0x800000a7f21d7210 */ /* 0x000fe40007ffe0ff */
[----:B------:R-:W-:Y:S02]  /*28740*/  IABS R34, R34 ;  /* 0x0000002200227213 */ /* 0x000fe40000000000 */
[----:B------:R-:W-:Y:S02]  /*28750*/  I2FP.F32.S32 R35, R35 ;  /* 0x0000002300237245 */ /* 0x000fe40000201400 */
[----:B------:R-:W-:Y:S02]  /*28760*/  IABS R25, R25 ;  /* 0x0000001900197213 */ /* 0x000fe40000000000 */
[----:B------:R-:W-:Y:S01]  /*28770*/  IABS R11, R11 ;  /* 0x0000000b000b7213 */ /* 0x000fe20000000000 */
[----:B------:R-:W-:Y:S01]  /*28780*/  FFMA.FTZ R178, -R243, R35, R178 ;  /* 0x00000023f3b27223 */ /* 0x000fe200000101b2 */
[----:B------:R-:W-:Y:S02]  /*28790*/  IABS R29, R29 ;  /* 0x0000001d001d7213 */ /* 0x000fe40000000000 */
[C---:B------:R-:W-:Y:S02]  /*287a0*/  ISETP.GE.AND P1, PT, R31.reuse, R245, PT ;  /* 0x000000f51f00720c */ /* 0x040fe40003f26270 */
[----:B------:R-:W-:Y:S02]  /*287b0*/  I2FP.F32.S32 R34, R34 ;  /* 0x0000002200227245 */ /* 0x000fe40000201400 */
[----:B------:R-:W-:Y:S02]  /*287c0*/  IABS R27, R27 ;  /* 0x0000001b001b7213 */ /* 0x000fe40000000000 */
[----:B------:R-:W-:Y:S01]  /*287d0*/  ISETP.GE.AND P0, PT, R31, R246, PT ;  /* 0x000000f61f00720c */ /* 0x000fe20003f06270 */
[----:B------:R-:W-:Y:S01]  /*287e0*/  FFMA.FTZ R177, -R243, R34, R177 ;  /* 0x00000022f3b17223 */ /* 0x000fe200000101b1 */
[----:B------:R-:W-:Y:S01]  /*287f0*/  I2FP.F32.S32 R25, R25 ;  /* 0x0000001900197245 */ /* 0x000fe20000201400 */
[----:B------:R-:W-:Y:S01]  /*28800*/  VIADD R34, R31, 0x21 ;  /* 0x000000211f227836 */ /* 0x000fe20000000000 */
[----:B------:R-:W-:Y:S02]  /*28810*/  I2FP.F32.S32 R11, R11 ;  /* 0x0000000b000b7245 */ /* 0x000fe40000201400 */
[----:B------:R-:W-:Y:S01]  /*28820*/  ISETP.GE.AND P2, PT, R23, R246, PT ;  /* 0x000000f61700720c */ /* 0x000fe20003f46270 */
[C---:B------:R-:W-:Y:S01]  /*28830*/  FFMA.FTZ R16, -R243.reuse, R25, R16 ;  /* 0x00000019f3107223 */ /* 0x040fe20000010110 */
[----:B------:R-:W-:Y:S01]  /*28840*/  I2FP.F32.S32 R29, R29 ;  /* 0x0000001d001d7245 */ /* 0x000fe20000201400 */
[----:B------:R-:W-:Y:S01]  /*28850*/  FFMA.FTZ R182, -R243, R11, R182 ;  /* 0x0000000bf3b67223 */ /* 0x000fe200000101b6 */
[-C--:B------:R-:W-:Y:S02]  /*28860*/  ISETP.GE.OR P1, PT, R31, R244.reuse, !P1 ;  /* 0x000000f41f00720c */ /* 0x080fe40004f26670 */
[----:B------:R-:W-:Y:S01]  /*28870*/  I2FP.F32.S32 R27, R27 ;  /* 0x0000001b001b7245 */ /* 0x000fe20000201400 */
[----:B------:R-:W-:Y:S01]  /*28880*/  FFMA.FTZ R13, -R243, R29, R13 ;  /* 0x0000001df30d7223 */ /* 0x000fe2000001010d */
[C---:B------:R-:W-:Y:S02]  /*28890*/  IADD3 R164, R31.reuse, 0x19, RZ ;  /* 0x000000191fa47810 */ /* 0x040fe40007ffe0ff */
[----:B------:R-:W-:Y:S01]  /*288a0*/  ISETP.GE.OR P0, PT, R31, R241, !P0 ;  /* 0x000000f11f00720c */ /* 0x000fe20004706670 */
[----:B------:R-:W-:Y:S01]  /*288b0*/  FFMA.FTZ R172, -R243, R27, R172 ;  /* 0x0000001bf3ac7223 */ /* 0x000fe200000101ac */
[C---:B------:R-:W-:Y:S02]  /*288c0*/  ISETP.GE.AND P5, PT, R23.reuse, R245, PT ;  /* 0x000000f51700720c */ /* 0x040fe40003fa6270 */
[----:B------:R-:W-:Y:S02]  /*288d0*/  ISETP.GE.OR P2, PT, R23, R241, !P2 ;  /* 0x000000f11700720c */ /* 0x000fe40005746670 */
[----:B------:R-:W-:Y:S02]  /*288e0*/  FSEL R11, R178, -INF , !P1 ;  /* 0xff800000b20b7808 */ /* 0x000fe40004800000 */
[----:B------:R-:W-:Y:S02]  /*288f0*/  FSEL R25, R173, -INF , !P4 ;  /* 0xff800000ad197808 */ /* 0x000fe40006000000 */
[----:B------:R-:W-:Y:S02]  /*28900*/  FSEL R29, R176, -INF , !P0 ;  /* 0xff800000b01d7808 */ /* 0x000fe40004000000 */
[----:B------:R-:W-:Y:S01]  /*28910*/  ISETP.GE.OR P5, PT, R23, R244, !P5 ;  /* 0x000000f41700720c */ /* 0x000fe20006fa6670 */
[----:B------:R-:W-:Y:S01]  /*28920*/  IMAD.IADD R23, R242, 0x1, -R164 ;  /* 0x00000001f2177824 */ /* 0x000fe200078e0aa4 */
[CC--:B------:R-:W-:Y:S02]  /*28930*/  ISETP.GE.AND P1, PT, R32.reuse, R246.reuse, PT ;  /* 0x000000f62000720c */ /* 0x0c0fe40003f26270 */
[-C--:B------:R-:W-:Y:S02]  /*28940*/  ISETP.GE.AND P4, PT, R167, R246.reuse, PT ;  /* 0x000000f6a700720c */ /* 0x080fe40003f86270 */
[----:B------:R-:W-:Y:S02]  /*28950*/  FSEL R27, R177, -INF , !P2 ;  /* 0xff800000b11b7808 */ /* 0x000fe40005000000 */
[C---:B------:R-:W-:Y:S02]  /*28960*/  ISETP.GE.AND P3, PT, R33.reuse, R246, PT ;  /* 0x000000f62100720c */ /* 0x040fe40003f66270 */
[-C--:B------:R-:W-:Y:S02]  /*28970*/  ISETP.GE.AND P0, PT, R33, R245.reuse, PT ;  /* 0x000000f52100720c */ /* 0x080fe40003f06270 */
[C---:B------:R-:W-:Y:S02]  /*28980*/  ISETP.GE.AND P2, PT, R32.reuse, R245, PT ;  /* 0x000000f52000720c */ /* 0x040fe40003f46270 */
[-C--:B------:R-:W-:Y:S02]  /*28990*/  ISETP.GE.OR P1, PT, R32, R241.reuse, !P1 ;  /* 0x000000f12000720c */ /* 0x080fe40004f26670 */
[-C--:B------:R-:W-:Y:S02]  /*289a0*/  ISETP.GE.OR P4, PT, R167, R241.reuse, !P4 ;  /* 0x000000f1a700720c */ /* 0x080fe40006786670 */
[C---:B------:R-:W-:Y:S02]  /*289b0*/  ISETP.GE.OR P3, PT, R33.reuse, R241, !P3 ;  /* 0x000000f12100720c */ /* 0x040fe40005f66670 */
[-C--:B------:R-:W-:Y:S02]  /*289c0*/  ISETP.GE.OR P0, PT, R33, R244.reuse, !P0 ;  /* 0x000000f42100720c */ /* 0x080fe40004706670 */
[C---:B------:R-:W-:Y:S01]  /*289d0*/  IADD3 R170, R240.reuse, -R33, RZ ;  /* 0x80000021f0aa7210 */ /* 0x040fe20007ffe0ff */
[----:B------:R-:W-:Y:S01]  /*289e0*/  IMAD.IADD R33, R240, 0x1, -R32 ;  /* 0x00000001f0217824 */ /* 0x000fe200078e0a20 */
[----:B------:R-:W-:Y:S02]  /*289f0*/  IABS R23, R23 ;  /* 0x0000001700177213 */ /* 0x000fe40000000000 */
[----:B------:R-:W-:Y:S01]  /*28a00*/  ISETP.GE.OR P2, PT, R32, R244, !P2 ;  /* 0x000000f42000720c */ /* 0x000fe20005746670 */
[----:B------:R-:W-:Y:S01]  /*28a10*/  IMAD.IADD R32, R240, 0x1, -R167 ;  /* 0x00000001f0207824 */ /* 0x000fe200078e0aa7 */
[----:B------:R-:W-:Y:S02]  /*28a20*/  FSEL R190, R12, -INF , !P1 ;  /* 0xff8000000cbe7808 */ /* 0x000fe40004800000 */
[----:B------:R-:W-:Y:S02]  /*28a30*/  FSEL R191, R13, -INF , !P4 ;  /* 0xff8000000dbf7808 */ /* 0x000fe40006000000 */
[C---:B------:R-:W-:Y:S02]  /*28a40*/  ISETP.GE.AND P1, PT, R166.reuse, R246, PT ;  /* 0x000000f6a600720c */ /* 0x040fe40003f26270 */
[C---:B------:R-:W-:Y:S02]  /*28a50*/  ISETP.GE.AND P4, PT, R166.reuse, R245, PT ;  /* 0x000000f5a600720c */ /* 0x040fe40003f86270 */
[----:B------:R-:W-:Y:S02]  /*28a60*/  I2FP.F32.S32 R23, R23 ;  /* 0x0000001700177245 */ /* 0x000fe40000201400 */
[----:B------:R-:W-:Y:S02]  /*28a70*/  IABS R32, R32 ;  /* 0x0000002000207213 */ /* 0x000fe40000000000 */
[C---:B------:R-:W-:Y:S01]  /*28a80*/  ISETP.GE.OR P1, PT, R166.reuse, R241, !P1 ;  /* 0x000000f1a600720c */ /* 0x040fe20004f26670 */
[----:B------:R-:W-:Y:S01]  /*28a90*/  FFMA.FTZ R17, -R243, R23, R17 ;  /* 0x00000017f3117223 */ /* 0x000fe20000010111 */
[----:B------:R-:W-:Y:S02]  /*28aa0*/  ISETP.GE.OR P4, PT, R166, R244, !P4 ;  /* 0x000000f4a600720c */ /* 0x000fe40006786670 */
[----:B------:R-:W-:Y:S02]  /*28ab0*/  IADD3 R166, R240, -R166, RZ ;  /* 0x800000a6f0a67210 */ /* 0x000fe40007ffe0ff */
[----:B------:R-:W-:Y:S02]  /*28ac0*/  FSEL R23, R179, -INF , !P3 ;  /* 0xff800000b3177808 */ /* 0x000fe40005800000 */
[----:B------:R-:W-:Y:S02]  /*28ad0*/  I2FP.F32.S32 R32, R32 ;  /* 0x0000002000207245 */ /* 0x000fe40000201400 */
[----:B------:R-:W-:Y:S02]  /*28ae0*/  ISETP.GE.AND P3, PT, R167, R245, PT ;  /* 0x000000f5a700720c */ /* 0x000fe40003f66270 */
[----:B------:R-:W-:Y:S01]  /*28af0*/  IABS R166, R166 ;  /* 0x000000a600a67213 */ /* 0x000fe20000000000 */
[----:B------:R-:W-:Y:S01]  /*28b00*/  FFMA.FTZ R15, -R243, R32, R15 ;  /* 0x00000020f30f7223 */ /* 0x000fe2000001010f */
[----:B------:R-:W-:Y:S01]  /*28b10*/  ISETP.GE.OR P3, PT, R167, R244, !P3 ;  /* 0x000000f4a700720c */ /* 0x000fe20005f66670 */
[----:B------:R-:W-:Y:S01]  /*28b20*/  VIADD R32, R31, 0x30 ;  /* 0x000000301f207836 */ /* 0x000fe20000000000 */
[----:B------:R-:W-:Y:S02]  /*28b30*/  FSEL R192, R16, -INF , !P1 ;  /* 0xff80000010c07808 */ /* 0x000fe40004800000 */
[----:B------:R-:W-:Y:S02]  /*28b40*/  I2FP.F32.S32 R166, R166 ;  /* 0x000000a600a67245 */ /* 0x000fe40000201400 */
[----:B------:R-:W-:Y:S02]  /*28b50*/  IABS R167, R33 ;  /* 0x0000002100a77213 */ /* 0x000fe40000000000 */
[----:B------:R-:W-:Y:S01]  /*28b60*/  IADD3 R16, R240, -R164, RZ ;  /* 0x800000a4f0107210 */ /* 0x000fe20007ffe0ff */
[----:B-----5:R-:W-:Y:S01]  /*28b70*/  FFMA.FTZ R4, -R243, R166, R4 ;  /* 0x000000a6f3047223 */ /* 0x020fe20000010104 */
[C---:B------:R-:W-:Y:S01]  /*28b80*/  IADD3 R35, R31.reuse, 0x20, RZ ;  /* 0x000000201f237810 */ /* 0x040fe20007ffe0ff */
[----:B------:R-:W-:Y:S01]  /*28b90*/  VIADD R166, R31, 0x31 ;  /* 0x000000311fa67836 */ /* 0x000fe20000000000 */
[----:B------:R-:W-:Y:S02]  /*28ba0*/  I2FP.F32.S32 R167, R167 ;  /* 0x000000a700a77245 */ /* 0x000fe40000201400 */
[C---:B------:R-:W-:Y:S02]  /*28bb0*/  IADD3 R13, R242.reuse, -R32, RZ ;  /* 0x80000020f20d7210 */ /* 0x040fe40007ffe0ff */
[----:B------:R-:W-:Y:S01]  /*28bc0*/  IABS R170, R170 ;  /* 0x000000aa00aa7213 */ /* 0x000fe20000000000 */
[----:B------:R-:W-:Y:S01]  /*28bd0*/  FFMA.FTZ R14, -R243, R167, R14 ;  /* 0x000000a7f30e7223 */ /* 0x000fe2000001010e */
[----:B------:R-:W-:Y:S01]  /*28be0*/  IABS R16, R16 ;  /* 0x0000001000107213 */ /* 0x000fe20000000000 */
[----:B------:R-:W-:Y:S01]  /*28bf0*/  VIADD R167, R31, 0x28 ;  /* 0x000000281fa77836 */ /* 0x000fe20000000000 */
[----:B------:R-:W-:Y:S02]  /*28c00*/  IADD3 R169, R242, -R35, RZ ;  /* 0x80000023f2a97210 */ /* 0x000fe40007ffe0ff */
[----:B------:R-:W-:Y:S02]  /*28c10*/  I2FP.F32.S32 R170, R170 ;  /* 0x000000aa00aa7245 */ /* 0x000fe40000201400 */
[----:B------:R-:W-:Y:S02]  /*28c20*/  IABS R13, R13 ;  /* 0x0000000d000d7213 */ /* 0x000fe40000000000 */
[----:B------:R-:W-:Y:S01]  /*28c30*/  I2FP.F32.S32 R16, R16 ;  /* 0x0000001000107245 */ /* 0x000fe20000201400 */
[C---:B------:R-:W-:Y:S01]  /*28c40*/  FFMA.FTZ R174, -R243.reuse, R170, R174 ;  /* 0x000000aaf3ae7223 */ /* 0x040fe200000101ae */
[----:B------:R-:W-:Y:S02]  /*28c50*/  FSEL R195, R4, -INF , !P4 ;  /* 0xff80000004c37808 */ /* 0x000fe40006000000 */
[----:B------:R-:W-:Y:S01]  /*28c60*/  IABS R169, R169 ;  /* 0x000000a900a97213 */ /* 0x000fe20000000000 */
[C---:B------:R-:W-:Y:S01]  /*28c70*/  FFMA.FTZ R5, -R243.reuse, R16, R5 ;  /* 0x00000010f3057223 */ /* 0x040fe20000010105 */
[----:B------:R-:W-:Y:S02]  /*28c80*/  IADD3 R4, R240, -R166, RZ ;  /* 0x800000a6f0047210 */ /* 0x000fe40007ffe0ff */
[----:B------:R-:W-:Y:S02]  /*28c90*/  IADD3 R171, R242, -R34, RZ ;  /* 0x80000022f2ab7210 */ /* 0x000fe40007ffe0ff */
[----:B------:R-:W-:Y:S02]  /*28ca0*/  I2FP.F32.S32 R13, R13 ;  /* 0x0000000d000d7245 */ /* 0x000fe40000201400 */
[----:B------:R-:W-:Y:S02]  /*28cb0*/  FSEL R12, R172, -INF , !P5 ;  /* 0xff800000ac0c7808 */ /* 0x000fe40006800000 */
[----:B------:R-:W-:Y:S01]  /*28cc0*/  FSEL R194, R14, -INF , !P2 ;  /* 0xff8000000ec27808 */ /* 0x000fe20005000000 */
[C---:B------:R-:W-:Y:S01]  /*28cd0*/  FFMA.FTZ R168, -R243.reuse, R13, R168 ;  /* 0x0000000df3a87223 */ /* 0x040fe200000101a8 */
[----:B------:R-:W-:Y:S02]  /*28ce0*/  I2FP.F32.S32 R169, R169 ;  /* 0x000000a900a97245 */ /* 0x000fe40000201400 */
[----:B------:R-:W-:Y:S02]  /*28cf0*/  FSEL R16, R182, -INF , !P6 ;  /* 0xff800000b6107808 */ /* 0x000fe40007000000 */
[----:B------:R-:W-:Y:S01]  /*28d00*/  IADD3 R14, R240, -R167, RZ ;  /* 0x800000a7f00e7210 */ /* 0x000fe20007ffe0ff */
[----:B------:R-:W-:Y:S01]  /*28d10*/  FFMA.FTZ R18, -R243, R169, R18 ;  /* 0x000000a9f3127223 */ /* 0x000fe20000010112 */
[----:B------:R-:W-:Y:S01]  /*28d20*/  ISETP.GE.AND P5, PT, R164, R246, PT ;  /* 0x000000f6a400720c */ /* 0x000fe20003fa6270 */
[----:B------:R-:W-:Y:S01]  /*28d30*/  IMAD.IADD R169, R242, 0x1, -R167 ;  /* 0x00000001f2a97824 */ /* 0x000fe200078e0aa7 */
[----:B------:R-:W-:Y:S02]  /*28d40*/  IABS R4, R4 ;  /* 0x0000000400047213 */ /* 0x000fe40000000000 */
[----:B------:R-:W-:Y:S02]  /*28d50*/  IABS R33, R171 ;  /* 0x000000ab00217213 */ /* 0x000fe40000000000 */
[C---:B------:R-:W-:Y:S02]  /*28d60*/  ISETP.GE.AND P6, PT, R35.reuse, R246, PT ;  /* 0x000000f62300720c */ /* 0x040fe40003fc6270 */
[----:B------:R-:W-:Y:S02]  /*28d70*/  FSEL R13, R174, -INF , !P0 ;  /* 0xff800000ae0d7808 */ /* 0x000fe40004000000 */
[----:B------:R-:W-:Y:S02]  /*28d80*/  ISETP.GE.OR P5, PT, R164, R241, !P5 ;  /* 0x000000f1a400720c */ /* 0x000fe40006fa6670 */
[----:B------:R-:W-:Y:S02]  /*28d90*/  IABS R14, R14 ;  /* 0x0000000e000e7213 */ /* 0x000fe40000000000 */
[----:B------:R-:W-:Y:S02]  /*28da0*/  I2FP.F32.S32 R4, R4 ;  /* 0x0000000400047245 */ /* 0x000fe40000201400 */
[----:B------:R-:W-:Y:S02]  /*28db0*/  I2FP.F32.S32 R33, R33 ;  /* 0x0000002100217245 */ /* 0x000fe40000201400 */
[----:B------:R-:W-:Y:S01]  /*28dc0*/  ISETP.GE.OR P6, PT, R35, R241, !P6 ;  /* 0x000000f12300720c */ /* 0x000fe200077c6670 */
[----:B------:R-:W-:Y:S01]  /*28dd0*/  FFMA.FTZ R24, -R243, R4, R24 ;  /* 0x00000004f3187223 */ /* 0x000fe20000010118 */
[----:B------:R-:W-:Y:S01]  /*28de0*/  ISETP.GE.AND P0, PT, R35, R245, PT ;  /* 0x000000f52300720c */ /* 0x000fe20003f06270 */
[----:B------:R-:W-:Y:S01]  /*28df0*/  FFMA.FTZ R19, -R243, R33, R19 ;  /* 0x00000021f3137223 */ /* 0x000fe20000010113 */
[----:B------:R-:W-:Y:S02]  /*28e00*/  FSEL R193, R17, -INF , !P5 ;  /* 0xff80000011c17808 */ /* 0x000fe40006800000 */
[----:B------:R-:W-:Y:S02]  /*28e10*/  I2FP.F32.S32 R14, R14 ;  /* 0x0000000e000e7245 */ /* 0x000fe40000201400 */
[----:B------:R-:W-:Y:S02]  /*28e20*/  FSEL R183, R18, -INF , !P6 ;  /* 0xff80000012b77808 */ /* 0x000fe40007000000 */
[----:B------:R-:W-:Y:S01]  /*28e30*/  ISETP.GE.OR P0, PT, R35, R244, !P0 ;  /* 0x000000f42300720c */ /* 0x000fe20004706670 */
[----:B------:R-:W-:Y:S01]  /*28e40*/  IMAD.IADD R35, R240, 0x1, -R35 ;  /* 0x00000001f0237824 */ /* 0x000fe200078e0a23 */
[C---:B------:R-:W-:Y:S01]  /*28e50*/  ISETP.GE.AND P5, PT, R34.reuse, R246, PT ;  /* 0x000000f62200720c */ /* 0x040fe20003fa6270 */
[----:B------:R-:W-:Y:S01]  /*28e60*/  FFMA.FTZ R9, -R243, R14, R9 ;  /* 0x0000000ef3097223 */ /* 0x000fe20000010109 */
[----:B------:R-:W-:Y:S02]  /*28e70*/  FMNMX.FTZ R4, R11, R2, !PT ;  /* 0x000000020b047209 */ /* 0x000fe40007810000 */
[-C--:B------:R-:W-:Y:S02]  /*28e80*/  ISETP.GE.AND P6, PT, R34, R245.reuse, PT ;  /* 0x000000f52200720c */ /* 0x080fe40003fc6270 */
[----:B------:R-:W-:Y:S02]  /*28e90*/  IADD3 R33, R31, 0x29, RZ ;  /* 0x000000291f217810 */ /* 0x000fe40007ffe0ff */
[----:B------:R-:W-:Y:S02]  /*28ea0*/  ISETP.GE.AND P1, PT, R164, R245, PT ;  /* 0x000000f5a400720c */ /* 0x000fe40003f26270 */
[----:B------:R-:W-:Y:S02]  /*28eb0*/  ISETP.GE.OR P5, PT, R34, R241, !P5 ;  /* 0x000000f12200720c */ /* 0x000fe40006fa6670 */
[----:B------:R-:W-:Y:S02]  /*28ec0*/  FMNMX.FTZ R14, R29, R0, !PT ;  /* 0x000000001d0e7209 */ /* 0x000fe40007810000 */
[----:B------:R-:W-:Y:S02]  /*28ed0*/  FMNMX.FTZ R4, R12, R4, !PT ;  /* 0x000000040c047209 */ /* 0x000fe40007810000 */
[----:B------:R-:W-:Y:S02]  /*28ee0*/  ISETP.GE.OR P6, PT, R34, R244, !P6 ;  /* 0x000000f42200720c */ /* 0x000fe400077c6670 */
[----:B------:R-:W-:Y:S02]  /*28ef0*/  IADD3 R18, R240, -R34, RZ ;  /* 0x80000022f0127210 */ /* 0x000fe40007ffe0ff */
[----:B------:R-:W-:Y:S02]  /*28f00*/  IABS R34, R35 ;  /* 0x0000002300227213 */ /* 0x000fe40000000000 */
[----:B------:R-:W-:Y:S01]  /*28f10*/  ISETP.GE.OR P1, PT, R164, R244, !P1 ;  /* 0x000000f4a400720c */ /* 0x000fe20004f26670 */
[C---:B------:R-:W-:Y:S01]  /*28f20*/  IMAD.IADD R164, R242.reuse, 0x1, -R33 ;  /* 0x00000001f2a47824 */ /* 0x040fe200078e0a21 */
[----:B------:R-:W-:Y:S01]  /*28f30*/  FSEL R175, R19, -INF , !P5 ;  /* 0xff80000013af7808 */ /* 0x000fe20006800000 */
[----:B------:R-:W-:Y:S01]  /*28f40*/  IMAD.IADD R19, R242, 0x1, -R166 ;  /* 0x00000001f2137824 */ /* 0x000fe200078e0aa6 */
[----:B------:R-:W-:Y:S02]  /*28f50*/  FMNMX.FTZ R14, R27, R14, !PT ;  /* 0x0000000e1b0e7209 */ /* 0x000fe40007810000 */
[----:B------:R-:W-:Y:S02]  /*28f60*/  FMNMX.FTZ R4, R16, R4, !PT ;  /* 0x0000000410047209 */ /* 0x000fe40007810000 */
[----:B------:R-:W-:Y:S02]  /*28f70*/  I2FP.F32.S32 R34, R34 ;  /* 0x0000002200227245 */ /* 0x000fe40000201400 */
[----:B------:R-:W-:Y:S02]  /*28f80*/  IABS R164, R164 ;  /* 0x000000a400a47213 */ /* 0x000fe40000000000 */
[----:B------:R-:W-:Y:S01]  /*28f90*/  FMNMX.FTZ R4, R13, R4, !PT ;  /* 0x000000040d047209 */ /* 0x000fe20007810000 */
[----:B------:R-:W-:Y:S01]  /*28fa0*/  FFMA.FTZ R6, -R243, R34, R6 ;  /* 0x00000022f3067223 */ /* 0x000fe20000010106 */
[----:B------:R-:W-:Y:S01]  /*28fb0*/  FMNMX.FTZ R14, R25, R14, !PT ;  /* 0x0000000e190e7209 */ /* 0x000fe20007810000 */
[----:B------:R-:W-:Y:S01]  /*28fc0*/  IMAD.MOV.U32 R34, RZ, RZ, R175 ;  /* 0x000000ffff227224 */ /* 0x000fe200078e00af */
[----:B------:R-:W-:Y:S02]  /*28fd0*/  IABS R169, R169 ;  /* 0x000000a900a97213 */ /* 0x000fe40000000000 */
[----:B------:R-:W-:Y:S02]  /*28fe0*/  IABS R19, R19 ;  /* 0x0000001300137213 */ /* 0x000fe40000000000 */
[----:B------:R-:W-:Y:S01]  /*28ff0*/  FSEL R249, R15, -INF , !P3 ;  /* 0xff8000000ff97808 */ /* 0x000fe20005800000 */
[----:B------:R-:W-:Y:S01]  /*29000*/  IMAD.IADD R15, R240, 0x1, -R33 ;  /* 0x00000001f00f7824 */ /* 0x000fe200078e0a21 */
[C---:B------:R-:W-:Y:S02]  /*29010*/  ISETP.GE.AND P3, PT, R33.reuse, R246, PT ;  /* 0x000000f62100720c */ /* 0x040fe40003f66270 */
[----:B------:R-:W-:Y:S02]  /*29020*/  ISETP.GE.AND P4, PT, R33, R245, PT ;  /* 0x000000f52100720c */ /* 0x000fe40003f86270 */
[----:B------:R-:W-:Y:S02]  /*29030*/  I2FP.F32.S32 R164, R164 ;  /* 0x000000a400a47245 */ /* 0x000fe40000201400 */
[----:B------:R-:W-:Y:S02]  /*29040*/  FMNMX.FTZ R14, R23, R14, !PT ;  /* 0x0000000e170e7209 */ /* 0x000fe40007810000 */
[----:B------:R-:W-:Y:S01]  /*29050*/  I2FP.F32.S32 R169, R169 ;  /* 0x000000a900a97245 */ /* 0x000fe20000201400 */
[C---:B------:R-:W-:Y:S01]  /*29060*/  FFMA.FTZ R21, -R243.reuse, R164, R21 ;  /* 0x000000a4f3157223 */ /* 0x040fe20000010115 */
[----:B------:R-:W-:Y:S02]  /*29070*/  FMNMX.FTZ R4, R194, R4, !PT ;  /* 0x00000004c2047209 */ /* 0x000fe40007810000 */
[----:B------:R-:W-:Y:S01]  /*29080*/  IABS R18, R18 ;  /* 0x0000001200127213 */ /* 0x000fe20000000000 */
[----:B------:R-:W-:Y:S01]  /*29090*/  FFMA.FTZ R20, -R243, R169, R20 ;  /* 0x000000a9f3147223 */ /* 0x000fe20000010114 */
[----:B------:R-:W-:Y:S02]  /*290a0*/  I2FP.F32.S32 R19, R19 ;  /* 0x0000001300137245 */ /* 0x000fe40000201400 */
[----:B------:R-:W-:Y:S02]  /*290b0*/  FSEL R250, R5, -INF , !P1 ;  /* 0xff80000005fa7808 */ /* 0x000fe40004800000 */
[----:B------:R-:W-:Y:S01]  /*290c0*/  ISETP.GE.OR P3, PT, R33, R241, !P3 ;  /* 0x000000f12100720c */ /* 0x000fe20005f66670 */
[----:B------:R-:W-:Y:S01]  /*290d0*/  FFMA.FTZ R28, -R243, R19, R28 ;  /* 0x00000013f31c7223 */ /* 0x000fe2000001011c */
[----:B------:R-:W-:Y:S02]  /*290e0*/  ISETP.GE.AND P2, PT, R167, R246, PT ;  /* 0x000000f6a700720c */ /* 0x000fe40003f46270 */
[----:B------:R-:W-:Y:S02]  /*290f0*/  ISETP.GE.OR P4, PT, R33, R244, !P4 ;  /* 0x000000f42100720c */ /* 0x000fe40006786670 */
[----:B------:R-:W-:Y:S02]  /*29100*/  IADD3 R5, R240, -R32, RZ ;  /* 0x80000020f0057210 */ /* 0x000fe40007ffe0ff */
[----:B------:R-:W-:Y:S02]  /*29110*/  FSEL R33, R6, -INF , !P0 ;  /* 0xff80000006217808 */ /* 0x000fe40004000000 */
[----:B------:R-:W-:Y:S02]  /*29120*/  ISETP.GE.AND P1, PT, R166, R246, PT ;  /* 0x000000f6a600720c */ /* 0x000fe40003f26270 */
[----:B------:R-:W-:Y:S02]  /*29130*/  I2FP.F32.S32 R18, R18 ;  /* 0x0000001200127245 */ /* 0x000fe40000201400 */
[----:B------:R-:W-:Y:S02]  /*29140*/  FMNMX.FTZ R6, R249, R4, !PT ;  /* 0x00000004f9067209 */ /* 0x000fe40007810000 */
[----:B------:R-:W-:Y:S01]  /*29150*/  FMNMX.FTZ R14, R190, R14, !PT ;  /* 0x0000000ebe0e7209 */ /* 0x000fe20007810000 */
[----:B------:R-:W-:Y:S01]  /*29160*/  FFMA.FTZ R7, -R243, R18, R7 ;  /* 0x00000012f3077223 */ /* 0x000fe20000010107 */
[----:B------:R-:W-:Y:S02]  /*29170*/  IADD3 R164, R31, 0x38, RZ ;  /* 0x000000381fa47810 */ /* 0x000fe40007ffe0ff */
[----:B------:R-:W-:Y:S02]  /*29180*/  ISETP.GE.OR P2, PT, R167, R241, !P2 ;  /* 0x000000f1a700720c */ /* 0x000fe40005746670 */
[----:B------:R-:W-:Y:S01]  /*29190*/  IABS R5, R5 ;  /* 0x0000000500057213 */ /* 0x000fe20000000000 */
[----:B------:R-:W-:Y:S01]  /*291a0*/  IMAD.IADD R17, R242, 0x1, -R164 ;  /* 0x00000001f2117824 */ /* 0x000fe200078e0aa4 */
[----:B------:R-:W-:Y:S02]  /*291b0*/  ISETP.GE.OR P1, PT, R166, R241, !P1 ;  /* 0x000000f1a600720c */ /* 0x000fe40004f26670 */
[----:B------:R-:W-:Y:S02]  /*291c0*/  FMNMX.FTZ R14, R191, R14, !PT ;  /* 0x0000000ebf0e7209 */ /* 0x000fe40007810000 */
[----:B------:R-:W-:Y:S02]  /*291d0*/  FMNMX.FTZ R6, R195, R6, !PT ;  /* 0x00000006c3067209 */ /* 0x000fe40007810000 */
[----:B------:R-:W-:Y:S02]  /*291e0*/  FSEL R19, R20, -INF , !P2 ;  /* 0xff80000014137808 */ /* 0x000fe40005000000 */
[----:B------:R-:W-:Y:S02]  /*291f0*/  FSEL R18, R21, -INF , !P3 ;  /* 0xff80000015127808 */ /* 0x000fe40005800000 */
[----:B------:R-:W-:Y:S02]  /*29200*/  IABS R15, R15 ;  /* 0x0000000f000f7213 */ /* 0x000fe40000000000 */
[----:B------:R-:W-:Y:S02]  /*29210*/  I2FP.F32.S32 R5, R5 ;  /* 0x0000000500057245 */ /* 0x000fe40000201400 */
[----:B------:R-:W-:Y:S02]  /*29220*/  FSEL R179, R28, -INF , !P1 ;  /* 0xff8000001cb37808 */ /* 0x000fe40004800000 */
[C---:B------:R-:W-:Y:S01]  /*29230*/  ISETP.GE.AND P2, PT, R32.reuse, R246, PT ;  /* 0x000000f62000720c */ /* 0x040fe20003f46270 */
[----:B------:R-:W-:Y:S01]  /*29240*/  FFMA.FTZ R22, -R243, R5, R22 ;  /* 0x00000005f3167223 */ /* 0x000fe20000010116 */
[-C--:B------:R-:W-:Y:S02]  /*29250*/  ISETP.GE.AND P3, PT, R32, R245.reuse, PT ;  /* 0x000000f52000720c */ /* 0x080fe40003f66270 */
[----:B------:R-:W-:Y:S02]  /*29260*/  FMNMX.FTZ R14, R192, R14, !PT ;  /* 0x0000000ec00e7209 */ /* 0x000fe40007810000 */
[-C--:B------:R-:W-:Y:S02]  /*29270*/  ISETP.GE.AND P5, PT, R167, R245.reuse, PT ;  /* 0x000000f5a700720c */ /* 0x080fe40003fa6270 */
[----:B------:R-:W-:Y:S02]  /*29280*/  ISETP.GE.AND P0, PT, R164, R246, PT ;  /* 0x000000f6a400720c */ /* 0x000fe40003f06270 */
[----:B------:R-:W-:Y:S02]  /*29290*/  FMNMX.FTZ R6, R250, R6, !PT ;  /* 0x00000006fa067209 */ /* 0x000fe40007810000 */
[----:B------:R-:W-:Y:S02]  /*292a0*/  ISETP.GE.AND P1, PT, R164, R245, PT ;  /* 0x000000f5a400720c */ /* 0x000fe40003f26270 */
[----:B------:R-:W-:Y:S02]  /*292b0*/  I2FP.F32.S32 R15, R15 ;  /* 0x0000000f000f7245 */ /* 0x000fe40000201400 */
[C---:B------:R-:W-:Y:S02]  /*292c0*/  ISETP.GE.OR P3, PT, R32.reuse, R244, !P3 ;  /* 0x000000f42000720c */ /* 0x040fe40005f66670 */
[----:B------:R-:W-:Y:S01]  /*292d0*/  IABS R17, R17 ;  /* 0x0000001100117213 */ /* 0x000fe20000000000 */
[----:B------:R-:W-:Y:S01]  /*292e0*/  FFMA.FTZ R8, -R243, R15, R8 ;  /* 0x0000000ff3087223 */ /* 0x000fe20000010108 */
[----:B------:R-:W-:Y:S02]  /*292f0*/  ISETP.GE.OR P2, PT, R32, R241, !P2 ;  /* 0x000000f12000720c */ /* 0x000fe40005746670 */
[----:B------:R-:W-:Y:S02]  /*29300*/  FMNMX.FTZ R5, R193, R14, !PT ;  /* 0x0000000ec1057209 */ /* 0x000fe40007810000 */
[----:B------:R-:W-:Y:S02]  /*29310*/  MOV R35, R183 ;  /* 0x000000b700237202 */ /* 0x000fe40000000f00 */
[C---:B------:R-:W-:Y:S02]  /*29320*/  ISETP.GE.OR P0, PT, R164.reuse, R241, !P0 ;  /* 0x000000f1a400720c */ /* 0x040fe40004706670 */
[----:B------:R-:W-:Y:S02]  /*29330*/  FSEL R32, R7, -INF , !P6 ;  /* 0xff80000007207808 */ /* 0x000fe40007000000 */
[----:B------:R-:W-:Y:S02]  /*29340*/  FMNMX.FTZ R6, R33, R6, !PT ;  /* 0x0000000621067209 */ /* 0x000fe40007810000 */
[-C--:B------:R-:W-:Y:S02]  /*29350*/  ISETP.GE.OR P5, PT, R167, R244.reuse, !P5 ;  /* 0x000000f4a700720c */ /* 0x080fe40006fa6670 */
[----:B------:R-:W-:Y:S01]  /*29360*/  ISETP.GE.OR P1, PT, R164, R244, !P1 ;  /* 0x000000f4a400720c */ /* 0x000fe20004f26670 */
[----:B------:R-:W-:Y:S01]  /*29370*/  IMAD.IADD R164, R240, 0x1, -R164 ;  /* 0x00000001f0a47824 */ /* 0x000fe200078e0aa4 */
[----:B------:R-:W-:Y:S02]  /*29380*/  IADD3 R31, R31, 0x39, RZ ;  /* 0x000000391f1f7810 */ /* 0x000fe40007ffe0ff */
[----:B------:R-:W-:Y:S02]  /*29390*/  I2FP.F32.S32 R17, R17 ;  /* 0x0000001100117245 */ /* 0x000fe40000201400 */
[----:B------:R-:W-:Y:S02]  /*293a0*/  FMNMX.FTZ R5, R35, R5, !PT ;  /* 0x0000000523057209 */ /* 0x000fe40007810000 */
[----:B------:R-:W-:Y:S01]  /*293b0*/  FSEL R252, R9, -INF , !P5 ;  /* 0xff80000009fc7808 */ /* 0x000fe20006800000 */
[----:B------:R-:W-:Y:S01]  /*293c0*/  FFMA.FTZ R30, -R243, R17, R30 ;  /* 0x00000011f31e7223 */ /* 0x000fe2000001011e */
[----:B------:R-:W-:Y:S01]  /*293d0*/  FMNMX.FTZ R6, R32, R6, !PT ;  /* 0x0000000620067209 */ /* 0x000fe20007810000 */
[----:B------:R-:W-:Y:S01]  /*293e0*/  IMAD.IADD R17, R242, 0x1, -R31 ;  /* 0x00000001f2117824 */ /* 0x000fe200078e0a1f */
[----:B------:R-:W-:Y:S02]  /*293f0*/  IADD3 R4, R240, -R31, RZ ;  /* 0x8000001ff0047210 */ /* 0x000fe40007ffe0ff */
[----:B------:R-:W-:Y:S02]  /*29400*/  IABS R7, R164 ;  /* 0x000000a400077213 */ /* 0x000fe40000000000 */
[----:B------:R-:W-:Y:S02]  /*29410*/  FSEL R189, R168, -INF , !P2 ;  /* 0xff800000a8bd7808 */ /* 0x000fe40005000000 */
[----:B------:R-:W-:Y:S02]  /*29420*/  FMNMX.FTZ R5, R34, R5, !PT ;  /* 0x0000000522057209 */ /* 0x000fe40007810000 */
[----:B------:R-:W-:Y:S02]  /*29430*/  ISETP.GE.AND P2, PT, R166, R245, PT ;  /* 0x000000f5a600720c */ /* 0x000fe40003f46270 */
[----:B------:R-:W-:Y:S02]  /*29440*/  FSEL R251, R8, -INF , !P4 ;  /* 0xff80000008fb7808 */ /* 0x000fe40006000000 */
[----:B------:R-:W-:Y:S02]  /*29450*/  FMNMX.FTZ R6, R252, R6, !PT ;  /* 0x00000006fc067209 */ /* 0x000fe40007810000 */
[----:B------:R-:W-:Y:S02]  /*29460*/  IABS R4, R4 ;  /* 0x0000000400047213 */ /* 0x000fe40000000000 */
[----:B------:R-:W-:Y:S02]  /*29470*/  I2FP.F32.S32 R7, R7 ;  /* 0x0000000700077245 */ /* 0x000fe40000201400 */
[----:B------:R-:W-:Y:S02]  /*29480*/  FSEL R175, R22, -INF , !P3 ;  /* 0xff80000016af7808 */ /* 0x000fe40005800000 */
[----:B------:R-:W-:Y:S01]  /*29490*/  FMNMX.FTZ R5, R19, R5, !PT ;  /* 0x0000000513057209 */ /* 0x000fe20007810000 */
[----:B------:R-:W-:Y:S01]  /*294a0*/  FFMA.FTZ R10, -R243, R7, R10 ;  /* 0x00000007f30a7223 */ /* 0x000fe2000001010a */
[----:B------:R-:W-:Y:S02]  /*294b0*/  ISETP.GE.OR P2, PT, R166, R244, !P2 ;  /* 0x000000f4a600720c */ /* 0x000fe40005746670 */
[----:B------:R-:W-:Y:S02]  /*294c0*/  FMNMX.FTZ R8, R251, R6, !PT ;  /* 0x00000006fb087209 */ /* 0x000fe40007810000 */
[----:B------:R-:W-:Y:S02]  /*294d0*/  I2FP.F32.S32 R4, R4 ;  /* 0x0000000400047245 */ /* 0x000fe40000201400 */
[----:B------:R-:W-:Y:S02]  /*294e0*/  FSEL R178, R30, -INF , !P0 ;  /* 0xff8000001eb27808 */ /* 0x000fe40004000000 */
[----:B------:R-:W-:Y:S01]  /*294f0*/  IABS R17, R17 ;  /* 0x0000001100117213 */ /* 0x000fe20000000000 */
[----:B------:R-:W-:Y:S01]  /*29500*/  FFMA.FTZ R3, -R243, R4, R3 ;  /* 0x00000004f3037223 */ /* 0x000fe20000010103 */
[----:B------:R-:W-:Y:S02]  /*29510*/  ISETP.GE.AND P0, PT, R31, R245, PT ;  /* 0x000000f51f00720c */ /* 0x000fe40003f06270 */
[----:B------:R-:W-:Y:S02]  /*29520*/  FMNMX.FTZ R5, R18, R5, !PT ;  /* 0x0000000512057209 */ /* 0x000fe40007810000 */
[----:B------:R-:W-:Y:S02]  /*29530*/  FSEL R174, R24, -INF , !P2 ;  /* 0xff80000018ae7808 */ /* 0x000fe40005000000 */
[----:B------:R-:W-:Y:S02]  /*29540*/  FMNMX.FTZ R8, R175, R8, !PT ;  /* 0x00000008af087209 */ /* 0x000fe40007810000 */
[----:B------:R-:W-:Y:S02]  /*29550*/  I2FP.F32.S32 R17, R17 ;  /* 0x0000001100117245 */ /* 0x000fe40000201400 */
[C---:B------:R-:W-:Y:S02]  /*29560*/  ISETP.GE.OR P0, PT, R31.reuse, R244, !P0 ;  /* 0x000000f41f00720c */ /* 0x040fe40004706670 */
[----:B------:R-:W-:Y:S01]  /*29570*/  ISETP.GE.AND P6, PT, R31, R246, PT ;  /* 0x000000f61f00720c */ /* 0x000fe20003fc6270 */
[----:B------:R-:W-:Y:S01]  /*29580*/  FFMA.FTZ R26, -R243, R17, R26 ;  /* 0x00000011f31a7223 */ /* 0x000fe2000001011a */
[----:B------:R-:W-:Y:S02]  /*29590*/  FSEL R173, R10, -INF , !P1 ;  /* 0xff8000000aad7808 */ /* 0x000fe40004800000 */
        /* <DEDUP_REMOVED lines=19> */
[----:B------:R-:W-:Y:S02]  /*296d0*/  FSETP.NEU.FTZ.AND P0, PT, R3, -INF , PT ;  /* 0xff8000000300780b */ /* 0x000fe40003f1d000 */
        /* <DEDUP_REMOVED lines=8> */
[----:B------:R-:W1:Y:S01]  /*29760*/  LDSM.16.MT88.4 R12, [R216+0x10000] ;  /* 0x01000000d80c783b */ /* 0x000e620000004200 */
        /* <DEDUP_REMOVED lines=27> */
[-C--:B------:R-:W-:Y:S01]  /*29920*/  FFMA.FTZ R251, R251, R165.reuse, -R172 ;  /* 0x000000a5fbfb7223 */ /* 0x080fe200000108ac */
[-CC-:B------:R-:W-:Y:S01]  /*29930*/  FFMA.FTZ R179, R179, R165.reuse, -R177.reuse ;  /* 0x000000a5b3b37223 */ /* 0x180fe200000108b1 */
[-CC-:B------:R-:W-:Y:S01]  /*29940*/  FFMA.FTZ R178, R178, R165.reuse, -R177.reuse ;  /* 0x000000a5b2b27223 */ /* 0x180fe200000108b1 */
[----:B------:R-:W-:Y:S01]  /*29950*/  FFMA.FTZ R189, R189, R165, -R177 ;  /* 0x000000a5bdbd7223 */ /* 0x000fe200000108b1 */
[----:B------:R-:W-:Y:S05]  /*29960*/  ISETP.GT.AND P0, PT, R238, R227, PT ;  /* 0x000000e3ee00720c */ /* 0x000fea0003f04270 */
        /* <DEDUP_REMOVED lines=13> */
[----:B------:R-:W-:Y:S01]  /*29a40*/  MOV R163, R19 ;  /* 0x0000001300a37202 */ /* 0x000fe20000000f00 */
[C---:B------:R-:W-:Y:S01]  /*29a50*/  FMUL.FTZ R18, R0.reuse, R150 ;  /* 0x0000009600127220 */ /* 0x040fe20000410000 */
[----:B------:R-:W-:Y:S03]  /*29a60*/  FMUL.FTZ R19, R0, R151 ;  /* 0x0000009700137220 */ /* 0x000fe60000410000 */
[----:B------:R-:W1:Y:S01]  /*29a70*/  MUFU.EX2 R183, R183 ;  /* 0x000000b700b77308 */ /* 0x000e620000000800 */
[----:B--2---:R-:W-:Y:S01]  /*29a80*/  F2FP.F16.F32.PACK_AB R168, R185, R187 ;  /* 0x000000bbb9a8723e */ /* 0x004fe200000000ff */
[----:B------:R-:W2:Y:S01]  /*29a90*/  LDSM.16.MT88.4 R156, [R212+0x10000] ;  /* 0x01000000d49c783b */ /* 0x000ea20000004200 */
[C---:B------:R-:W-:Y:S01]  /*29aa0*/  FMUL.FTZ R24, R2.reuse, R140 ;  /* 0x0000008c02187220 */ /* 0x040fe20000410000 */
[----:B------:R-:W-:Y:S01]  /*29ab0*/  FMUL.FTZ R25, R2, R141 ;  /* 0x0000008d02197220 */ /* 0x000fe20000410000 */
[C---:B------:R-:W-:Y:S01]  /*29ac0*/  FMUL.FTZ R26, R0.reuse, R142 ;  /* 0x0000008e001a7220 */ /* 0x040fe20000410000 */
[----:B------:R-:W-:Y:S01]  /*29ad0*/  FMUL.FTZ R27, R0, R143 ;  /* 0x0000008f001b7220 */ /* 0x000fe20000410000 */
[----:B------:R-:W-:Y:S03]  /*29ae0*/  IMAD.MOV.U32 R161, RZ, RZ, R32 ;  /* 0x000000ffffa17224 */ /* 0x000fe600078e0020 */
[----:B------:R-:W-:Y:S01]  /*29af0*/  MUFU.EX2 R188, R188 ;  /* 0x000000bc00bc7308 */ /* 0x000fe20000000800 */
[----:B------:R-:W-:Y:S01]  /*29b00*/  MOV R162, R33 ;  /* 0x0000002100a27202 */ /* 0x000fe20000000f00 */
[----:B------:R-:W3:Y:S01]  /*29b10*/  LDSM.16.MT88.4 R148, [R216+0x12000] ;  /* 0x01200000d894783b */ /* 0x000ee20000004200 */
[C---:B------:R-:W-:Y:S01]  /*29b20*/  FMUL.FTZ R32, R2.reuse, R132 ;  /* 0x0000008402207220 */ /* 0x040fe20000410000 */
[C---:B------:R-:W-:Y:S01]  /*29b30*/  FMUL.FTZ R33, R2.reuse, R133 ;  /* 0x0000008502217220 */ /* 0x040fe20000410000 */
[C---:B------:R-:W-:Y:S01]  /*29b40*/  FMUL.FTZ R36, R2.reuse, R36 ;  /* 0x0000002402247220 */ /* 0x040fe20000410000 */
[----:B------:R-:W-:Y:S01]  /*29b50*/  FMUL.FTZ R37, R2, R37 ;  /* 0x0000002502257220 */ /* 0x000fe20000410000 */
[C---:B------:R-:W-:Y:S03]  /*29b60*/  FMUL.FTZ R38, R0.reuse, R38 ;  /* 0x0000002600267220 */ /* 0x040fe60000410000 */
[----:B------:R-:W4:Y:S01]  /*29b70*/  MUFU.EX2 R182, R182 ;  /* 0x000000b600b67308 */ /* 0x000f220000000800 */
[----:B-1----:R-:W-:Y:S01]  /*29b80*/  F2FP.F16.F32.PACK_AB R170, R183, R184 ;  /* 0x000000b8b7aa723e */ /* 0x002fe200000000ff */
[----:B------:R-:W1:Y:S01]  /*29b90*/  LDSM.16.MT88.4 R140, [R214+0x12000] ;  /* 0x01200000d68c783b */ /* 0x000e620000004200 */
        /* <DEDUP_REMOVED lines=30> */
[----:B--2---:R-:W-:Y:S01]  /*29d80*/  F2FP.F16.F32.PACK_AB R171, R186, R167 ;  /* 0x000000a7baab723e */ /* 0x004fe200000000ff */
[C---:B------:R-:W-:Y:S01]  /*29d90*/  FMUL.FTZ R66, R0.reuse, R66 ;  /* 0x0000004200427220 */ /* 0x040fe20000410000 */
[----:B------:R-:W-:Y:S01]  /*29da0*/  FMUL.FTZ R67, R0, R67 ;  /* 0x0000004300437220 */ /* 0x000fe20000410000 */
[C---:B------:R-:W-:Y:S01]  /*29db0*/  FMUL.FTZ R68, R2.reuse, R68 ;  /* 0x0000004402447220 */ /* 0x040fe20000410000 */
[----:B------:R-:W-:Y:S01]  /*29dc0*/  FMUL.FTZ R69, R2, R69 ;  /* 0x0000004502457220 */ /* 0x000fe20000410000 */
[C---:B------:R-:W-:Y:S01]  /*29dd0*/  FMUL.FTZ R70, R0.reuse, R70 ;  /* 0x0000004600467220 */ /* 0x040fe20000410000 */
[----:B------:R-:W-:Y:S01]  /*29de0*/  FMUL.FTZ R71, R0, R71 ;  /* 0x0000004700477220 */ /* 0x000fe20000410000 */
[C---:B------:R-:W-:Y:S01]  /*29df0*/  HMMA.16816.F32 R4, R168.reuse, R12, R4 ;  /* 0x0000000ca804723c */ /* 0x040fe20000001804 */
[----:B------:R-:W2:Y:S04]  /*29e00*/  MUFU.EX2 R190, R190 ;  /* 0x000000be00be7308 */ /* 0x000ea80000000800 */
[C---:B------:R-:W-:Y:S01]  /*29e10*/  FMUL.FTZ R72, R2.reuse, R72 ;  /* 0x0000004802487220 */ /* 0x040fe20000410000 */
[C---:B------:R-:W-:Y:S05]  /*29e20*/  HMMA.16816.F32 R8, R168.reuse, R14, R8 ;  /* 0x0000000ea808723c */ /* 0x040fea0000001808 */
[----:B------:R-:W-:Y:S01]  /*29e30*/  MUFU.EX2 R191, R191 ;  /* 0x000000bf00bf7308 */ /* 0x000fe20000000800 */
[C---:B------:R-:W-:Y:S01]  /*29e40*/  FMUL.FTZ R12, R2.reuse, R152 ;  /* 0x00000098020c7220 */ /* 0x040fe20000410000 */
[----:B------:R-:W-:Y:S01]  /*29e50*/  FMUL.FTZ R13, R2, R153 ;  /* 0x00000099020d7220 */ /* 0x000fe20000410000 */
[C---:B------:R-:W-:Y:S03]  /*29e60*/  FMUL.FTZ R14, R0.reuse, R154 ;  /* 0x0000009a000e7220 */ /* 0x040fe60000410000 */
[C---:B------:R-:W-:Y:S01]  /*29e70*/  FMUL.FTZ R15, R0.reuse, R155 ;  /* 0x0000009b000f7220 */ /* 0x040fe20000410000 */
[----:B------:R-:W-:Y:S01]  /*29e80*/  IMAD.MOV.U32 R152, RZ, RZ, R34 ;  /* 0x000000ffff987224 */ /* 0x000fe200078e0022 */
[----:B------:R-:W-:Y:S01]  /*29e90*/  MOV R153, R35 ;  /* 0x0000002300997202 */ /* 0x000fe20000000f00 */
[C---:B------:R-:W-:Y:S01]  /*29ea0*/  FMUL.FTZ R34, R0.reuse, R134 ;  /* 0x0000008600227220 */ /* 0x040fe20000410000 */
[----:B------:R-:W-:Y:S03]  /*29eb0*/  FMUL.FTZ R35, R0, R135 ;  /* 0x0000008700237220 */ /* 0x000fe60000410000 */
[C---:B------:R-:W-:Y:S01]  /*29ec0*/  HMMA.16816.F32 R12, R168.reuse, R20, R12 ;  /* 0x00000014a80c723c */ /* 0x040fe2000000180c */
[----:B------:R-:W4:Y:S01]  /*29ed0*/  LDSM.16.MT88.4 R132, [R213+0x12000] ;  /* 0x01200000d584783b */ /* 0x000f220000004200 */
[----:B------:R-:W-:Y:S01]  /*29ee0*/  MUFU.EX2 R192, R192 ;  /* 0x000000c000c07308 */ /* 0x000fe20000000800 */
[----:B------:R-:W-:Y:S01]  /*29ef0*/  FMUL.FTZ R73, R2, R73 ;  /* 0x0000004902497220 */ /* 0x000fe20000410000 */
[C---:B------:R-:W-:Y:S01]  /*29f00*/  FMUL.FTZ R74, R0.reuse, R74 ;  /* 0x0000004a004a7220 */ /* 0x040fe20000410000 */
[----:B------:R-:W-:Y:S01]  /*29f10*/  FMUL.FTZ R75, R0, R75 ;  /* 0x0000004b004b7220 */ /* 0x000fe20000410000 */
[C---:B------:R-:W-:Y:S06]  /*29f20*/  HMMA.16816.F32 R16, R168.reuse, R22, R16 ;  /* 0x00000016a810723c */ /* 0x040fec0000001810 */
[----:B------:R-:W-:Y:S01]  /*29f30*/  MUFU.EX2 R193, R193 ;  /* 0x000000c100c17308 */ /* 0x000fe20000000800 */
[C---:B------:R-:W-:Y:S01]  /*29f40*/  FMUL.FTZ R20, R2.reuse, R144 ;  /* 0x0000009002147220 */ /* 0x040fe20000410000 */
[----:B------:R-:W-:Y:S03]  /*29f50*/  FMUL.FTZ R21, R2, R145 ;  /* 0x0000009102157220 */ /* 0x000fe60000410000 */
[C---:B------:R-:W-:Y:S01]  /*29f60*/  FMUL.FTZ R22, R0.reuse, R146 ;  /* 0x0000009200167220 */ /* 0x040fe20000410000 */
[----:B------:R-:W-:Y:S02]  /*29f70*/  FMUL.FTZ R23, R0, R147 ;  /* 0x0000009300177220 */ /* 0x000fe40000410000 */
[----:B------:R-:W-:Y:S01]  /*29f80*/  LDSM.16.MT88.4 R144, [R214+0x16000] ;  /* 0x01600000d690783b */ /* 0x000fe20000004200 */
[C---:B------:R-:W-:Y:S01]  /*29f90*/  FMUL.FTZ R76, R2.reuse, R76 ;  /* 0x0000004c024c7220 */ /* 0x040fe20000410000 */
[----:B------:R-:W-:Y:S01]  /*29fa0*/  FMUL.FTZ R77, R2, R77 ;  /* 0x0000004d024d7220 */ /* 0x000fe20000410000 */
[C---:B------:R-:W-:Y:S01]  /*29fb0*/  FMUL.FTZ R78, R0.reuse, R78 ;  /* 0x0000004e004e7220 */ /* 0x040fe20000410000 */
[----:B------:R-:W-:Y:S01]  /*29fc0*/  FMUL.FTZ R79, R0, R79 ;  /* 0x0000004f004f7220 */ /* 0x000fe20000410000 */
[C---:B------:R-:W-:Y:S01]  /*29fd0*/  HMMA.16816.F32 R20, R168.reuse, R28, R20 ;  /* 0x0000001ca814723c */ /* 0x040fe20000001814 */
[----:B------:R-:W2:Y:S02]  /*29fe0*/  MUFU.EX2 R194, R194 ;  /* 0x000000c200c27308 */ /* 0x000ea40000000800 */
[C---:B------:R-:W-:Y:S01]  /*29ff0*/  FMUL.FTZ R80, R2.reuse, R80 ;  /* 0x0000005002507220 */ /* 0x040fe20000410000 */
[----:B------:R-:W-:Y:S01]  /*2a000*/  FMUL.FTZ R81, R2, R81 ;  /* 0x0000005102517220 */ /* 0x000fe20000410000 */
[----:B------:R-:W-:Y:S01]  /*2a010*/  FMUL.FTZ R82, R0, R82 ;  /* 0x0000005200527220 */ /* 0x000fe20000410000 */
[C---:B------:R-:W-:Y:S05]  /*2a020*/  HMMA.16816.F32 R24, R168.reuse, R30, R24 ;  /* 0x0000001ea818723c */ /* 0x040fea0000001818 */
[----:B------:R-:W2:Y:S01]  /*2a030*/  MUFU.EX2 R249, R249 ;  /* 0x000000f900f97308 */ /* 0x000ea20000000800 */
        /* <DEDUP_REMOVED lines=15> */
[----:B------:R-:W2:Y:S01]  /*2a130*/  MUFU.EX2 R250, R250 ;  /* 0x000000fa00fa7308 */ /* 0x000ea20000000800 */
[----:B------:R-:W-:Y:S01]  /*2a140*/  IMAD.MOV.U32 R157, RZ, RZ, R153 ;  /* 0x000000ffff9d7224 */ /* 0x000fe200078e0099 */
[C---:B---3--:R-:W-:Y:S04]  /*2a150*/  HMMA.16816.F32 R36, R168.reuse, R148, R36 ;  /* 0x00000094a824723c */ /* 0x048fe80000001824 */
[----:B------:R-:W-:Y:S02]  /*2a160*/  MOV R156, R152 ;  /* 0x00000098009c7202 */ /* 0x000fe40000000f00 */
[C---:B------:R-:W-:Y:S01]  /*2a170*/  HMMA.16816.F32 R40, R168.reuse, R150, R40 ;  /* 0x00000096a828723c */ /* 0x040fe20000001828 */
[----:B------:R-:W-:Y:S01]  /*2a180*/  LDSM.16.MT88.4 R148, [R213+0x10800] ;  /* 0x01080000d594783b */ /* 0x000fe20000004200 */
[----:B------:R-:W-:Y:S03]  /*2a190*/  MUFU.EX2 R252, R252 ;  /* 0x000000fc00fc7308 */ /* 0x000fe60000000800 */
[C---:B------:R-:W-:Y:S01]  /*2a1a0*/  FMUL.FTZ R90, R0.reuse, R90 ;  /* 0x0000005a005a7220 */ /* 0x040fe20000410000 */
[C---:B-1----:R-:W-:Y:S03]  /*2a1b0*/  HMMA.16816.F32 R44, R168.reuse, R140, R44 ;  /* 0x0000008ca82c723c */ /* 0x042fe6000000182c */
[----:B------:R-:W-:Y:S03]  /*2a1c0*/  LDSM.16.MT88.4 R152, [R216+0x12800] ;  /* 0x01280000d898783b */ /* 0x000fe60000004200 */
[----:B------:R-:W-:Y:S01]  /*2a1d0*/  MUFU.EX2 R251, R251 ;  /* 0x000000fb00fb7308 */ /* 0x000fe20000000800 */
[----:B------:R-:W-:Y:S01]  /*2a1e0*/  FMUL.FTZ R91, R0, R91 ;  /* 0x0000005b005b7220 */ /* 0x000fe20000410000 */
[C---:B------:R-:W-:Y:S03]  /*2a1f0*/  HMMA.16816.F32 R48, R168.reuse, R142, R48 ;  /* 0x0000008ea830723c */ /* 0x040fe60000001830 */
[----:B------:R-:W1:Y:S03]  /*2a200*/  LDSM.16.MT88.4 R140, [R216+0x14000] ;  /* 0x01400000d88c783b */ /* 0x000e660000004200 */
[C---:B----4-:R-:W-:Y:S02]  /*2a210*/  HMMA.16816.F32 R52, R168.reuse, R132, R52 ;  /* 0x00000084a834723c */ /* 0x050fe40000001834 */
[----:B------:R-:W-:Y:S03]  /*2a220*/  MUFU.EX2 R189, R189 ;  /* 0x000000bd00bd7308 */ /* 0x000fe60000000800 */
        /* <DEDUP_REMOVED lines=53> */
[----:B------:R-:W-:Y:S04]  /*2a580*/  LDSM.16.MT88.4 R140, [R216+0x10800] ;  /* 0x01080000d88c783b */ /* 0x000fe80000004200 */
[----:B------:R-:W-:Y:S01]  /*2a590*/  FMUL.FTZ R129, R2, R129 ;  /* 0x0000008102817220 */ /* 0x000fe20000410000 */
[C---:B---3--:R-:W-:Y:S05]  /*2a5a0*/  HMMA.16816.F32 R100, R168.reuse, R132, R100 ;  /* 0x00000084a864723c */ /* 0x048fea0000001864 */
[C---:B------:R-:W-:Y:S01]  /*2a5b0*/  FMUL.FTZ R130, R0.reuse, R130 ;  /* 0x0000008200827220 */ /* 0x040fe20000410000 */
[C---:B------:R-:W-:Y:S01]  /*2a5c0*/  HMMA.16816.F32 R104, R168.reuse, R134, R104 ;  /* 0x00000086a868723c */ /* 0x040fe20000001868 */
[----:B------:R-:W1:Y:S04]  /*2a5d0*/  LDSM.16.MT88.4 R132, [R212+0x16000] ;  /* 0x01600000d484783b */ /* 0x000e680000004200 */
[----:B------:R-:W-:Y:S01]  /*2a5e0*/  FMUL.FTZ R131, R0, R131 ;  /* 0x0000008300837220 */ /* 0x000fe20000410000 */
[C---:B------:R-:W-:Y:S05]  /*2a5f0*/  HMMA.16816.F32 R108, R168.reuse, R144, R108 ;  /* 0x00000090a86c723c */ /* 0x040fea000000186c */
[----:B------:R-:W-:Y:S01]  /*2a600*/  FFMA.FTZ R187, R2, R248, R187 ;  /* 0x000000f802bb7223 */ /* 0x000fe200000100bb */
[C---:B------:R-:W-:Y:S01]  /*2a610*/  HMMA.16816.F32 R112, R168.reuse, R146, R112 ;  /* 0x00000092a870723c */ /* 0x040fe20000001870 */
[----:B------:R-:W3:Y:S04]  /*2a620*/  LDSM.16.MT88.4 R144, [R214+0x10800] ;  /* 0x01080000d690783b */ /* 0x000ee80000004200 */
[----:B------:R-:W-:Y:S01]  /*2a630*/  MOV R2, R3 ;  /* 0x0000000300027202 */ /* 0x000fe20000000f00 */
[C---:B--2---:R-:W-:Y:S05]  /*2a640*/  HMMA.16816.F32 R116, R168.reuse, R136, R116 ;  /* 0x00000088a874723c */ /* 0x044fea0000001874 */
[----:B------:R-:W-:Y:S01]  /*2a650*/  FFMA.FTZ R188, R0, R247, R188 ;  /* 0x000000f700bc7223 */ /* 0x000fe200000100bc */
[C---:B------:R-:W-:Y:S01]  /*2a660*/  HMMA.16816.F32 R120, R168.reuse, R138, R120 ;  /* 0x0000008aa878723c */ /* 0x040fe20000001878 */
[----:B------:R-:W2:Y:S04]  /*2a670*/  LDSM.16.MT88.4 R136, [R212+0x10800] ;  /* 0x01080000d488783b */ /* 0x000ea80000004200 */
[----:B------:R-:W-:Y:S01]  /*2a680*/  FADD.FTZ R187, R185, R187 ;  /* 0x000000bbb9bb7221 */ /* 0x000fe20000010000 */
[----:B------:R-:W-:Y:S01]  /*2a690*/  FADD.FTZ R188, R182, R188 ;  /* 0x000000bcb6bc7221 */ /* 0x000fe20000010000 */
[----:B------:R-:W-:Y:S04]  /*2a6a0*/  MOV R0, R164 ;  /* 0x000000a400007202 */ /* 0x000fe80000000f00 */
[----:B------:R-:W-:Y:S01]  /*2a6b0*/  FADD.FTZ R187, R184, R187 ;  /* 0x000000bbb8bb7221 */ /* 0x000fe20000010000 */
[----:B------:R-:W-:Y:S03]  /*2a6c0*/  FADD.FTZ R188, R167, R188 ;  /* 0x000000bca7bc7221 */ /* 0x000fe60000010000 */
[----:B------:R-:W-:Y:S01]  /*2a6d0*/  FADD.FTZ R187, R183, R187 ;  /* 0x000000bbb7bb7221 */ /* 0x000fe20000010000 */
[----:B------:R-:W-:Y:S01]  /*2a6e0*/  FADD.FTZ R188, R186, R188 ;  /* 0x000000bcbabc7221 */ /* 0x000fe20000010000 */
[C---:B-1----:R-:W-:Y:S03]  /*2a6f0*/  HMMA.16816.F32 R124, R168.reuse, R132, R124 ;  /* 0x00000084a87c723c */ /* 0x042fe6000000187c */
[----:B------:R-:W-:Y:S01]  /*2a700*/  FADD.FTZ R187, R190, R187 ;  /* 0x000000bbbebb7221 */ /* 0x000fe20000010000 */
[----:B------:R-:W-:Y:S02]  /*2a710*/  FADD.FTZ R188, R194, R188 ;  /* 0x000000bcc2bc7221 */ /* 0x000fe40000010000 */
[----:B------:R-:W-:Y:S05]  /*2a720*/  HMMA.16816.F32 R128, R168, R134, R128 ;  /* 0x00000086a880723c */ /* 0x000fea0000001880 */
[C---:B------:R-:W-:Y:S01]  /*2a730*/  F2FP.F16.F32.PACK_AB R132, R191.reuse, R190 ;  /* 0x000000bebf84723e */ /* 0x040fe200000000ff */
[----:B------:R-:W-:Y:S01]  /*2a740*/  FADD.FTZ R187, R191, R187 ;  /* 0x000000bbbfbb7221 */ /* 0x000fe20000010000 */
[----:B------:R-:W-:Y:S01]  /*2a750*/  F2FP.F16.F32.PACK_AB R134, R193, R192 ;  /* 0x000000c0c186723e */ /* 0x000fe200000000ff */
[----:B------:R-:W-:Y:S03]  /*2a760*/  IMAD.MOV.U32 R171, RZ, RZ, R156 ;  /* 0x000000ffffab7224 */ /* 0x000fe600078e009c */
[C---:B------:R-:W-:Y:S01]  /*2a770*/  F2FP.F16.F32.PACK_AB R133, R249.reuse, R194 ;  /* 0x000000c2f985723e */ /* 0x040fe200000000ff */
[----:B------:R-:W-:Y:S01]  /*2a780*/  FADD.FTZ R188, R249, R188 ;  /* 0x000000bcf9bc7221 */ /* 0x000fe20000010000 */
[----:B------:R-:W-:Y:S01]  /*2a790*/  F2FP.F16.F32.PACK_AB R135, R250, R195 ;  /* 0x000000c3fa87723e */ /* 0x000fe200000000ff */
[----:B------:R-:W-:Y:S01]  /*2a7a0*/  FADD.FTZ R187, R192, R187 ;  /* 0x000000bbc0bb7221 */ /* 0x000fe20000010000 */
[----:B------:R-:W-:Y:S01]  /*2a7b0*/  MOV R170, R157 ;  /* 0x0000009d00aa7202 */ /* 0x000fe20000000f00 */
[----:B------:R-:W-:Y:S01]  /*2a7c0*/  FADD.FTZ R188, R195, R188 ;  /* 0x000000bcc3bc7221 */ /* 0x000fe20000010000 */
[----:B------:R-:W1:Y:S01]  /*2a7d0*/  LDSM.16.MT88.4 R156, [R214+0x12800] ;  /* 0x01280000d69c783b */ /* 0x000e620000004200 */
[----:B------:R-:W-:Y:S02]  /*2a7e0*/  FADD.FTZ R187, R193, R187 ;  /* 0x000000bbc1bb7221 */ /* 0x000fe40000010000 */
[C---:B------:R-:W-:Y:S05]  /*2a7f0*/  HMMA.16816.F32 R4, R132.reuse, R140, R4 ;  /* 0x0000008c8404723c */ /* 0x040fea0000001804 */
[----:B------:R-:W-:Y:S01]  /*2a800*/  FADD.FTZ R188, R250, R188 ;  /* 0x000000bcfabc7221 */ /* 0x000fe20000010000 */
[C---:B------:R-:W-:Y:S01]  /*2a810*/  HMMA.16816.F32 R8, R132.reuse, R142, R8 ;  /* 0x0000008e8408723c */ /* 0x040fe20000001808 */
[----:B------:R-:W4:Y:S05]  /*2a820*/  LDSM.16.MT88.4 R140, [R213+0x12800] ;  /* 0x01280000d58c783b */ /* 0x000f2a0000004200 */
        /* <DEDUP_REMOVED lines=22> */
[C---:B------:R-:W-:Y:S05]  /*2a990*/  HMMA.16816.F32 R72, R132.reuse, R146, R72 ;  /* 0x000000928448723c */ /* 0x040fea0000001848 */
[-CC-:B------:R-:W-:Y:S01]  /*2a9a0*/  FFMA.FTZ R144, R170, R165.reuse, -R177.reuse ;  /* 0x000000a5aa907223 */ /* 0x180fe200000108b1 */
[C---:B------:R-:W-:Y:S03]  /*2a9b0*/  HMMA.16816.F32 R76, R132.reuse, R148, R76 ;  /* 0x00000094844c723c */ /* 0x040fe6000000184c */
[----:B------:R1:W-:Y:S03]  /*2a9c0*/  MUFU.EX2 R170, R144 ;  /* 0x0000009000aa7308 */ /* 0x0003e60000000800 */
[C---:B------:R-:W-:Y:S05]  /*2a9d0*/  HMMA.16816.F32 R80, R132.reuse, R150, R80 ;  /* 0x000000968450723c */ /* 0x040fea0000001850 */
[-CC-:B------:R-:W-:Y:S01]  /*2a9e0*/  FFMA.FTZ R148, R163, R165.reuse, -R177.reuse ;  /* 0x000000a5a3947223 */ /* 0x180fe200000108b1 */
[C---:B---3--:R-:W-:Y:S01]  /*2a9f0*/  HMMA.16816.F32 R84, R132.reuse, R152, R84 ;  /* 0x000000988454723c */ /* 0x048fe20000001854 */
[----:B------:R-:W-:Y:S05]  /*2aa00*/  MUFU.EX2 R163, R174 ;  /* 0x000000ae00a37308 */ /* 0x000fea0000000800 */
[C---:B------:R-:W-:Y:S05]  /*2aa10*/  HMMA.16816.F32 R88, R132.reuse, R154, R88 ;  /* 0x0000009a8458723c */ /* 0x040fea0000001858 */
[-CC-:B-1----:R-:W-:Y:S01]  /*2aa20*/  FFMA.FTZ R144, R171, R165.reuse, -R177.reuse ;  /* 0x000000a5ab907223 */ /* 0x182fe200000108b1 */
[C---:B------:R-:W-:Y:S01]  /*2aa30*/  HMMA.16816.F32 R92, R132.reuse, R156, R92 ;  /* 0x0000009c845c723c */ /* 0x040fe2000000185c */
[----:B------:R1:W-:Y:S04]  /*2aa40*/  MUFU.EX2 R171, R148 ;  /* 0x0000009400ab7308 */ /* 0x0003e80000000800 */
[-CC-:B------:R-:W-:Y:S01]  /*2aa50*/  FFMA.FTZ R152, R160, R165.reuse, -R177.reuse ;  /* 0x000000a5a0987223 */ /* 0x180fe200000108b1 */
[C---:B------:R-:W-:Y:S05]  /*2aa60*/  HMMA.16816.F32 R96, R132.reuse, R158, R96 ;  /* 0x0000009e8460723c */ /* 0x040fea0000001860 */
[----:B------:R3:W-:Y:S01]  /*2aa70*/  MUFU.EX2 R169, R144 ;  /* 0x0000009000a97308 */ /* 0x0007e20000000800 */
[-CC-:B------:R-:W-:Y:S01]  /*2aa80*/  FFMA.FTZ R156, R161, R165.reuse, -R172.reuse ;  /* 0x000000a5a19c7223 */ /* 0x180fe200000108ac */
[C---:B----4-:R-:W-:Y:S08]  /*2aa90*/  HMMA.16816.F32 R100, R132.reuse, R140, R100 ;  /* 0x0000008c8464723c */ /* 0x050ff00000001864 */
[----:B------:R4:W-:Y:S01]  /*2aaa0*/  MUFU.EX2 R160, R152 ;  /* 0x0000009800a07308 */ /* 0x0009e20000000800 */
[C---:B------:R-:W-:Y:S01]  /*2aab0*/  HMMA.16816.F32 R104, R132.reuse, R142, R104 ;  /* 0x0000008e8468723c */ /* 0x040fe20000001868 */
[----:B-1----:R-:W-:Y:S02]  /*2aac0*/  LDSM.16.MT88.4 R148, [R212+0x16800] ;  /* 0x01680000d494783b */ /* 0x002fe40000004200 */
[-CC-:B------:R-:W-:Y:S03]  /*2aad0*/  FFMA.FTZ R140, R162, R165.reuse, -R172.reuse ;  /* 0x000000a5a28c7223 */ /* 0x180fe600000108ac */
[C---:B--2---:R-:W-:Y:S03]  /*2aae0*/  HMMA.16816.F32 R108, R132.reuse, R136, R108 ;  /* 0x00000088846c723c */ /* 0x044fe6000000186c */
[----:B------:R1:W-:Y:S01]  /*2aaf0*/  MUFU.EX2 R161, R156 ;  /* 0x0000009c00a17308 */ /* 0x0003e20000000800 */
[----:B---3--:R-:W2:Y:S01]  /*2ab00*/  LDSM.16.MT88.4 R144, [R213+0x16800] ;  /* 0x01680000d590783b */ /* 0x008ea20000004200 */
[-C--:B------:R-:W-:Y:S01]  /*2ab10*/  FFMA.FTZ R177, R176, R165.reuse, -R177 ;  /* 0x000000a5b0b17223 */ /* 0x080fe200000108b1 */
[C---:B------:R-:W-:Y:S07]  /*2ab20*/  HMMA.16816.F32 R112, R132.reuse, R138, R112 ;  /* 0x0000008a8470723c */ /* 0x040fee0000001870 */
[----:B------:R3:W-:Y:S01]  /*2ab30*/  MUFU.EX2 R168, R140 ;  /* 0x0000008c00a87308 */ /* 0x0007e20000000800 */
[----:B----4-:R-:W-:Y:S03]  /*2ab40*/  LDSM.16.MT88.4 R152, [R214+0x11000] ;  /* 0x01100000d698783b */ /* 0x010fe60000004200 */
[----:B------:R-:W-:Y:S06]  /*2ab50*/  FFMA.FTZ R172, R166, R165, -R172 ;  /* 0x000000a5a6ac7223 */ /* 0x000fec00000108ac */
[----:B------:R-:W-:Y:S01]  /*2ab60*/  MUFU.EX2 R165, R172 ;  /* 0x000000ac00a57308 */ /* 0x000fe20000000800 */
[----:B-1----:R-:W-:Y:S09]  /*2ab70*/  LDSM.16.MT88.4 R156, [R213+0x11000] ;  /* 0x01100000d59c783b */ /* 0x002ff20000004200 */
[----:B------:R-:W-:Y:S01]  /*2ab80*/  MUFU.EX2 R162, R179 ;  /* 0x000000b300a27308 */ /* 0x000fe20000000800 */
[----:B---3--:R-:W1:Y:S09]  /*2ab90*/  LDSM.16.MT88.4 R140, [R216+0x11000] ;  /* 0x01100000d88c783b */ /* 0x008e720000004200 */
[----:B------:R-:W-:Y:S01]  /*2aba0*/  MUFU.EX2 R179, R178 ;  /* 0x000000b200b37308 */ /* 0x000fe20000000800 */
[----:B------:R-:W3:Y:S09]  /*2abb0*/  LDSM.16.MT88.4 R136, [R212+0x11000] ;  /* 0x01100000d488783b */ /* 0x000ef20000004200 */
[----:B------:R-:W4:Y:S01]  /*2abc0*/  MUFU.EX2 R178, R177 ;  /* 0x000000b100b27308 */ /* 0x000f220000000800 */
[C---:B--2---:R-:W-:Y:S06]  /*2abd0*/  HMMA.16816.F32 R116, R132.reuse, R144, R116 ;  /* 0x000000908474723c */ /* 0x044fec0000001874 */
[C---:B------:R-:W-:Y:S01]  /*2abe0*/  HMMA.16816.F32 R120, R132.reuse, R146, R120 ;  /* 0x000000928478723c */ /* 0x040fe20000001878 */
[----:B------:R-:W2:Y:S05]  /*2abf0*/  LDSM.16.MT88.4 R144, [R216+0x13000] ;  /* 0x01300000d890783b */ /* 0x000eaa0000004200 */
[C---:B------:R-:W-:Y:S05]  /*2ac00*/  HMMA.16816.F32 R124, R132.reuse, R148, R124 ;  /* 0x00000094847c723c */ /* 0x040fea000000187c */
[----:B----4-:R-:W-:Y:S01]  /*2ac10*/  IMAD.MOV.U32 R166, RZ, RZ, R178 ;  /* 0x000000ffffa67224 */ /* 0x010fe200078e00b2 */
        /* <DEDUP_REMOVED lines=41> */
[----:B------:R-:W-:Y:S01]  /*2aeb0*/  IMAD.MOV.U32 R149, RZ, RZ, R161 ;  /* 0x000000ffff957224 */ /* 0x000fe200078e00a1 */
[C---:B-1----:R-:W-:Y:S01]  /*2aec0*/  HMMA.16816.F32 R100, R132.reuse, R140, R100 ;  /* 0x0000008c8464723c */ /* 0x042fe20000001864 */
[----:B------:R-:W-:Y:S05]  /*2aed0*/  MUFU.EX2 R161, R175 ;  /* 0x000000af00a17308 */ /* 0x000fea0000000800 */
[C---:B------:R-:W-:Y:S01]  /*2aee0*/  HMMA.16816.F32 R104, R132.reuse, R142, R104 ;  /* 0x0000008e8468723c */ /* 0x040fe20000001868 */
[----:B------:R-:W-:Y:S05]  /*2aef0*/  LDSM.16.MT88.4 R140, [R213+0x11800] ;  /* 0x01180000d58c783b */ /* 0x000fea0000004200 */
[C---:B------:R-:W-:Y:S01]  /*2af00*/  HMMA.16816.F32 R108, R132.reuse, R152, R108 ;  /* 0x00000098846c723c */ /* 0x040fe2000000186c */
[----:B------:R1:W4:Y:S05]  /*2af10*/  MUFU.EX2 R152, R173 ;  /* 0x000000ad00987308 */ /* 0x00032a0000000800 */
[C---:B------:R-:W-:Y:S05]  /*2af20*/  HMMA.16816.F32 R112, R132.reuse, R154, R112 ;  /* 0x0000009a8470723c */ /* 0x040fea0000001870 */
[----:B------:R-:W-:Y:S01]  /*2af30*/  MOV R153, R149 ;  /* 0x0000009500997202 */ /* 0x000fe20000000f00 */
[C---:B---3--:R-:W-:Y:S01]  /*2af40*/  HMMA.16816.F32 R116, R132.reuse, R136, R116 ;  /* 0x000000888474723c */ /* 0x048fe20000001874 */
[----:B------:R-:W3:Y:S05]  /*2af50*/  LDSM.16.MT88.4 R148, [R214+0x11800] ;  /* 0x01180000d694783b */ /* 0x000eea0000004200 */
[C---:B------:R-:W-:Y:S03]  /*2af60*/  HMMA.16816.F32 R120, R132.reuse, R138, R120 ;  /* 0x0000008a8478723c */ /* 0x040fe60000001878 */
[----:B-1----:R-:W1:Y:S02]  /*2af70*/  LDSM.16.MT88.4 R172, [R212+0x11800] ;  /* 0x01180000d4ac783b */ /* 0x002e640000004200 */
[----:B------:R-:W-:Y:S01]  /*2af80*/  MOV R136, R179 ;  /* 0x000000b300887202 */ /* 0x000fe20000000f00 */
[C---:B--2---:R-:W-:Y:S05]  /*2af90*/  HMMA.16816.F32 R124, R132.reuse, R144, R124 ;  /* 0x00000090847c723c */ /* 0x044fea000000187c */
[----:B----4-:R-:W-:Y:S01]  /*2afa0*/  IMAD.MOV.U32 R139, RZ, RZ, R152 ;  /* 0x000000ffff8b7224 */ /* 0x010fe200078e0098 */
[----:B------:R-:W-:Y:S01]  /*2afb0*/  HMMA.16816.F32 R128, R132, R146, R128 ;  /* 0x000000928480723c */ /* 0x000fe20000001880 */
[----:B------:R-:W2:Y:S04]  /*2afc0*/  LDSM.16.MT88.4 R176, [R216+0x13800] ;  /* 0x01380000d8b0783b */ /* 0x000ea80000004200 */
[----:B------:R-:W-:Y:S01]  /*2afd0*/  IMAD.MOV.U32 R137, RZ, RZ, R171 ;  /* 0x000000ffff897224 */ /* 0x000fe200078e00ab */
[----:B------:R-:W-:Y:S01]  /*2afe0*/  MOV R138, R170 ;  /* 0x000000aa008a7202 */ /* 0x000fe20000000f00 */
[----:B------:R-:W-:Y:S01]  /*2aff0*/  IMAD.MOV.U32 R145, RZ, RZ, R168 ;  /* 0x000000ffff917224 */ /* 0x000fe200078e00a8 */
[----:B------:R-:W-:Y:S03]  /*2b000*/  MOV R144, R169 ;  /* 0x000000a900907202 */ /* 0x000fe60000000f00 */
[----:B------:R-:W-:Y:S01]  /*2b010*/  F2FP.F16.F32.PACK_AB R168, R162, R189 ;  /* 0x000000bda2a8723e */ /* 0x000fe200000000ff */
[----:B------:R-:W-:Y:S01]  /*2b020*/  IMAD.MOV.U32 R132, RZ, RZ, R163 ;  /* 0x000000ffff847224 */ /* 0x000fe200078e00a3 */
[----:B------:R-:W-:Y:S01]  /*2b030*/  F2FP.F16.F32.PACK_AB R170, R166, R136 ;  /* 0x00000088a6aa723e */ /* 0x000fe200000000ff */
[----:B------:R-:W-:Y:S01]  /*2b040*/  IMAD.MOV.U32 R134, RZ, RZ, R161 ;  /* 0x000000ffff867224 */ /* 0x000fe200078e00a1 */
[----:B------:R-:W-:Y:S02]  /*2b050*/  F2FP.F16.F32.PACK_AB R169, R163, R161 ;  /* 0x000000a1a3a9723e */ /* 0x000fe400000000ff */
[----:B------:R-:W-:Y:S02]  /*2b060*/  F2FP.F16.F32.PACK_AB R171, R165, R139 ;  /* 0x0000008ba5ab723e */ /* 0x000fe400000000ff */
[----:B------:R-:W-:Y:S02]  /*2b070*/  MOV R133, R162 ;  /* 0x000000a200857202 */ /* 0x000fe40000000f00 */
[----:B------:R-:W-:Y:S02]  /*2b080*/  MOV R135, R160 ;  /* 0x000000a000877202 */ /* 0x000fe40000000f00 */
[----:B------:R-:W-:Y:S01]  /*2b090*/  MOV R147, R153 ;  /* 0x0000009900937202 */ /* 0x000fe20000000f00 */
[C---:B------:R-:W-:Y:S01]  /*2b0a0*/  HMMA.16816.F32 R160, R168.reuse, R156, R4 ;  /* 0x0000009ca8a0723c */ /* 0x040fe20000001804 */
[----:B------:R-:W4:Y:S05]  /*2b0b0*/  LDSM.16.MT88.4 R4, [R214+0x13800] ;  /* 0x01380000d604783b */ /* 0x000f2a0000004200 */
[C---:B------:R-:W-:Y:S03]  /*2b0c0*/  HMMA.16816.F32 R156, R168.reuse, R158, R8 ;  /* 0x0000009ea89c723c */ /* 0x040fe60000001808 */
[----:B------:R-:W4:Y:S03]  /*2b0d0*/  LDSM.16.MT88.4 R8, [R213+0x13800] ;  /* 0x01380000d508783b */ /* 0x000f260000004200 */
[C---:B---3--:R-:W-:Y:S05]  /*2b0e0*/  HMMA.16816.F32 R152, R168.reuse, R148, R12 ;  /* 0x00000094a898723c */ /* 0x048fea000000180c */
[----:B------:R-:W3:Y:S01]  /*2b0f0*/  LDSM.16.MT88.4 R12, [R212+0x13800] ;  /* 0x01380000d40c783b */ /* 0x000ee20000004200 */
[C---:B------:R-:W-:Y:S07]  /*2b100*/  HMMA.16816.F32 R148, R168.reuse, R150, R16 ;  /* 0x00000096a894723c */ /* 0x040fee0000001810 */
[----:B------:R-:W-:Y:S01]  /*2b110*/  IMAD.MOV.U32 R17, RZ, RZ, R147 ;  /* 0x000000ffff117224 */ /* 0x000fe200078e0093 */
[----:B------:R-:W-:Y:S03]  /*2b120*/  MOV R18, R144 ;  /* 0x0000009000127202 */ /* 0x000fe60000000f00 */
[----:B------:R-:W-:Y:S02]  /*2b130*/  IMAD.MOV.U32 R19, RZ, RZ, R145 ;  /* 0x000000ffff137224 */ /* 0x000fe400078e0091 */
        /* <DEDUP_REMOVED lines=27> */
[C---:B------:R-:W-:Y:S03]  /*2b2f0*/  HMMA.16816.F32 R52, R168.reuse, R8, R52 ;  /* 0x00000008a834723c */ /* 0x040fe60000001834 */
        /* <DEDUP_REMOVED lines=13> */
[----:B------:R-:W1:Y:S01]  /*2b3d0*/  LDSM.16.MT88.4 R16, [R213+0x17800] ;  /* 0x01780000d510783b */ /* 0x000e620000004200 */
        /* <DEDUP_REMOVED lines=24> */
[C---:B------:R-:W-:Y:S06]  /*2b560*/  HMMA.16816.F32 R116, R168.reuse, R16, R116 ;  /* 0x00000010a874723c */ /* 0x040fec0000001874 */
[C---:B------:R-:W-:Y:S06]  /*2b570*/  HMMA.16816.F32 R120, R168.reuse, R18, R120 ;  /* 0x00000012a878723c */ /* 0x040fec0000001878 */
[C---:B--2---:R-:W-:Y:S06]  /*2b580*/  HMMA.16816.F32 R124, R168.reuse, R20, R124 ;  /* 0x00000014a87c723c */ /* 0x044fec000000187c */
[----:B------:R-:W-:Y:S01]  /*2b590*/  HMMA.16816.F32 R128, R168, R22, R128 ;  /* 0x00000016a880723c */ /* 0x000fe20000001880 */
[----:B------:R-:W-:Y:S11]  /*2b5a0*/  @!UPT UIADD3 URZ, URZ, URZ, URZ ;  /* 0x0000003f3f3ff290 */ /* 0x000ff6000fffe03f */
[----:B------:R-:W-:Y:S01]  /*2b5b0*/  @!UPT UIADD3 URZ, URZ, URZ, URZ ;  /* 0x0000003f3f3ff290 */ /* 0x000fe2000fffe03f */
[----:B------:R-:W-:Y:S11]  /*2b5c0*/  @P0 BRA `(.L_x_8814) ;  /* 0xffffffa000300947 */ /* 0x000ff6000383ffff */
.L_x_8805:
        /* <DEDUP_REMOVED lines=24> */
.L_x_8836:
        /* <DEDUP_REMOVED lines=329> */
.L_x_8817:
[----:B------:R-:W-:Y:S05]  /*2cbe0*/  BSYNC B0 ;  /* 0x0000000000007941 */ /* 0x000fea0003800000 */
.L_x_8816:
        /* <DEDUP_REMOVED lines=50> */
.L_x_8819:
[----:B------:R-:W-:Y:S05]  /*2cf10*/  BSYNC B0 ;  /* 0x0000000000007941 */ /* 0x000fea0003800000 */
.L_x_8818:
        /* <DEDUP_REMOVED lines=21> */
.L_x_8821:
[----:B------:R-:W-:Y:S05]  /*2d070*/  BSYNC B0 ;  /* 0x0000000000007941 */ /* 0x000fea0003800000 */
.L_x_8820:
        /* <DEDUP_REMOVED lines=20> */
.L_x_8823:
[----:B------:R-:W-:Y:S05]  /*2d1c0*/  BSYNC B0 ;  /* 0x0000000000007941 */ /* 0x000fea0003800000 */
.L_x_8822:
        /* <DEDUP_REMOVED lines=20> */
.L_x_8825:
[----:B------:R-:W-:Y:S05]  /*2d310*/  BSYNC B0 ;  /* 0x0000000000007941 */ /* 0x000fea0003800000 */
.L_x_8824:
        /* <DEDUP_REMOVED lines=20> */
.L_x_8827:
[----:B------:R-:W-:Y:S05]  /*2d460*/  BSYNC B0 ;  /* 0x0000000000007941 */ /* 0x000fea0003800000 */
.L_x_8826:
        /* <DEDUP_REMOVED lines=20> */
.L_x_8829:
[----:B------:R-:W-:Y:S05]  /*2d5b0*/  BSYNC B0 ;  /* 0x0000000000007941 */ /* 0x000fea0003800000 */
.L_x_8828:
        /* <DEDUP_REMOVED lines=20> */
.L_x_8831:
[----:B------:R-:W-:Y:S05]  /*2d700*/  BSYNC B0 ;  /* 0x0000000000007941 */ /* 0x000fea0003800000 */
.L_x_8830:
[----:B------:R-:W-:Y:S02]  /*2d710*/  MOV R2, R230 ;  /* 0x000000e600027202 */ /* 0x000fe40000000f00 */
[----:B------:R-:W-:-:S04]  /*2d720*/  MOV R3, 0x0 ;  /* 0x0000000000037802 */ /* 0x000fc80000000f00 */
[----:B-12345:R-:W-:Y:S05]  /*2d730*/  @P4 RET.REL.NODEC R2 `(_ZN5flash24flash_fwd_splitkv_kernelI23Flash_fwd_kernel_traitsILi256ELi64ELi64ELi4ELb0ELb0EN7cutlass6half_tE19Flash_kernel_traitsILi256ELi64ELi64ELi4ES3_EELb0ELb1ELb1ELb0ELb0ELb1ELb1ELb1EEEvNS_16Flash_fwd_paramsE) ;  /* 0xfffffd2802304950 */ /* 0x03efea0003c3ffff */
        /* <DEDUP_REMOVED lines=17> */
[----:B-1----:R-:W-:Y:S05]  /*2d850*/  @P0 RET.REL.NODEC R2 `(_ZN5flash24flash_fwd_splitkv_kernelI23Flash_fwd_kernel_traitsILi256ELi64ELi64ELi4ELb0ELb0EN7cutlass6half_tE19Flash_kernel_traitsILi256ELi64ELi64ELi4ES3_EELb0ELb1ELb1ELb0ELb0ELb1ELb1ELb1EEEvNS_16Flash_fwd_paramsE) ;  /* 0xfffffd2402e80950 */ /* 0x002fea0003c3ffff */
[----:B------:R-:W-:Y:S01]  /*2d860*/  R2UR UR4, R8 ;  /* 0x00000000080472ca */ /* 0x000fe200000e0000 */
[----:B------:R-:W-:Y:S01]  /*2d870*/  IMAD.MOV.U32 R231, RZ, RZ, 0x0 ;  /* 0x00000000ffe77424 */ /* 0x000fe200078e00ff */
[----:B------:R-:W-:-:S13]  /*2d880*/  R2UR UR5, R9 ;  /* 0x00000000090572ca */ /* 0x000fda00000e0000 */
[----:B------:R1:W-:Y:S02]  /*2d890*/  ST.E.128 desc[UR4][R10.64+0xe300], R16 ;  /* 0x00e300100a007985 */ /* 0x0003e4000c101d04 */
[----:B-1----:R-:W-:Y:S05]  /*2d8a0*/  RET.REL.NODEC R230 `(_ZN5flash24flash_fwd_splitkv_kernelI23Flash_fwd_kernel_traitsILi256ELi64ELi64ELi4ELb0ELb0EN7cutlass6half_tE19Flash_kernel_traitsILi256ELi64ELi64ELi4ES3_EELb0ELb1ELb1ELb0ELb0ELb1ELb1ELb1EEEvNS_16Flash_fwd_paramsE) ;  /* 0xfffffd24e6d47950 */ /* 0x002fea0003c3ffff */
.L_x_8815:
[----:B------:R-:W-:Y:S01]  /*2d8b0*/  MOV R5, 0x1f ;  /* 0x0000001f00057802 */ /* 0x000fe20000000f00 */
[----:B------:R-:W-:Y:S01]  /*2d8c0*/  IMAD.MOV.U32 R10, RZ, RZ, 0x2 ;  /* 0x00000002ff0a7424 */ /* 0x000fe200078e00ff */
[----:B------:R-:W-:Y:S01]  /*2d8d0*/  MOV R12, R248 ;  /* 0x000000f8000c7202 */ /* 0x000fe20000000f00 */
[----:B------:R-:W-:-:S07]  /*2d8e0*/  IMAD.MOV.U32 R11, RZ, RZ, -0x1 ;  /* 0xffffffffff0b7424 */ /* 0x000fce00078e00ff */
[----:B-1---5:R-:W-:Y:S05]  /*2d8f0*/  WARPSYNC.COLLECTIVE R11, `(.L_x_8832) ;  /* 0x000000000b087348 */ /* 0x022fea0003c00000 */
[----:B------:R2:W3:Y:S02]  /*2d900*/  SHFL.BFLY P0, R5, R12, R10, R5 ;  /* 0x0c00000a0c057389 */ /* 0x0004e40000000005 */
[----:B-123-5:R-:W-:Y:S01]  /*2d910*/  ENDCOLLECTIVE ;  /* 0x000000000000791b */ /* 0x02efe20003800000 */
.L_x_8832:
        /* <DEDUP_REMOVED lines=8> */
.L_x_8833:
[----:B------:R-:W-:Y:S01]  /*2d9a0*/  MOV R13, R5 ;  /* 0x00000005000d7202 */ /* 0x000fe20000000f00 */
[----:B------:R-:W-:Y:S01]  /*2d9b0*/  IMAD.MOV.U32 R12, RZ, RZ, R247 ;  /* 0x000000ffff0c7224 */ /* 0x000fe200078e00f7 */
[----:B------:R-:W-:Y:S02]  /*2d9c0*/  MOV R5, 0x1f ;  /* 0x0000001f00057802 */ /* 0x000fe40000000f00 */
[----:B------:R-:W-:-:S07]  /*2d9d0*/  MOV R10, 0x2 ;  /* 0x00000002000a7802 */ /* 0x000fce0000000f00 */
[----:B------:R-:W-:Y:S05]  /*2d9e0*/  WARPSYNC.COLLECTIVE R11, `(.L_x_8834) ;  /* 0x000000000b087348 */ /* 0x000fea0003c00000 */
[----:B------:R1:W2:Y:S02]  /*2d9f0*/  SHFL.BFLY P0, R5, R12, R10, R5 ;  /* 0x0c00000a0c057389 */ /* 0x0002a40000000005 */
[----:B-12---:R-:W-:Y:S01]  /*2da00*/  ENDCOLLECTIVE ;  /* 0x000000000000791b */ /* 0x006fe20003800000 */
.L_x_8834:
[----:B------:R-:W-:Y:S01]  /*2da10*/  FADD.FTZ R247, R5, R247 ;  /* 0x000000f705f77221 */ /* 0x000fe20000010000 */
[----:B------:R-:W-:Y:S02]  /*2da20*/  MOV R5, 0x1f ;  /* 0x0000001f00057802 */ /* 0x000fe40000000f00 */
[----:B------:R-:W-:Y:S01]  /*2da30*/  MOV R10, 0x1 ;  /* 0x00000001000a7802 */ /* 0x000fe20000000f00 */
[----:B------:R-:W-:-:S07]  /*2da40*/  IMAD.MOV.U32 R12, RZ, RZ, R247 ;  /* 0x000000ffff0c7224 */ /* 0x000fce00078e00f7 */
[----:B------:R-:W-:Y:S05]  /*2da50*/  WARPSYNC.COLLECTIVE R11, `(.L_x_8835) ;  /* 0x000000000b087348 */ /* 0x000fea0003c00000 */
[----:B------:R1:W2:Y:S02]  /*2da60*/  SHFL.BFLY P0, R5, R12, R10, R5 ;  /* 0x0c00000a0c057389 */ /* 0x0002a40000000005 */
[----:B-12---:R-:W-:Y:S01]  /*2da70*/  ENDCOLLECTIVE ;  /* 0x000000000000791b */ /* 0x006fe20003800000 */
.L_x_8835:
[----:B------:R-:W-:Y:S01]  /*2da80*/  FADD.FTZ R10, R248, R13 ;  /* 0x0000000df80a7221 */ /* 0x000fe20000010000 */
[----:B------:R-:W-:Y:S06]  /*2da90*/  BRA `(.L_x_8836) ;  /* 0xffffffdc002c7947 */ /* 0x000fec000383ffff */
.L_x_8837:
        /* <DEDUP_REMOVED lines=14> */
.L_x_8869:


//--------------------- .nv.shared._ZN5flash32flash_fwd_splitkv_combine_kernelI23Flash_fwd_kernel_traitsILi256ELi64ELi64ELi4ELb0ELb0EN7cutlass6half_tE19Flash_kernel_traitsILi256ELi64ELi64ELi4ES3_EELi4ELi7ELb0EEEvNS_16Flash_fwd_paramsE --------------------------
	.section	.nv.shared._ZN5flash32flash_fwd_splitkv_combine_kernelI23Flash_fwd_kernel_traitsILi256ELi64ELi64ELi4ELb0ELb0EN7cutlass6half_tE19Flash_kernel_traitsILi256ELi64ELi64ELi4ES3_EELi4ELi7ELb0EEEvNS_16Flash_fwd_paramsE,"aw",@nobits
	.sectionflags	@""
	.align	16
.nv.shared._ZN5flash32flash_fwd_splitkv_combine_kernelI23Flash_fwd_kernel_traitsILi256ELi64ELi64ELi4ELb0ELb0EN7cutlass6half_tE19Flash_kernel_traitsILi256ELi64ELi64ELi4ES3_EELi4ELi7ELb0EEEvNS_16Flash_fwd_paramsE:
	.zero		3584


//--------------------- .nv.shared.reserved.0     --------------------------
	.section	.nv.shared.reserved.0,"aw",@nobits
	.weak		__nv_reservedSMEM_offset_0_alias
	.size		__nv_reservedSMEM_offset_0_alias, 0, 0
	.other		__nv_reservedSMEM_offset_0_alias,@"STO_CUDA_RESERVED_SHARED STV_DEFAULT"
__nv_reservedSMEM_offset_0_alias:
	.zero		0


//--------------------- .nv.global                --------------------------
	.section	.nv.global,"aw",@nobits
.nv.global:
	.type		_ZN72_INTERNAL_4026b63c_36_flash_fwd_split_hdim256_fp16_sm80_cu_8761d306_37834cute1_E,@object
	.size		_ZN72_INTERNAL_4026b63c_36_flash_fwd_split_hdim256_fp16_sm80_cu_8761d306_37834cute1_E,(_ZN72_INTERNAL_4026b63c_36_flash_fwd_split_hdim256_fp16_sm80_cu_8761d306_37834cuda3std3__45__cpo6cbeginE - _ZN72_INTERNAL_4026b63c_36_flash_fwd_split_hdim256_fp16_sm80_cu_8761d306_37834cute1_E)
_ZN72_INTERNAL_4026b63c_36_flash_fwd_split_hdim256_fp16_sm80_cu_8761d306_37834cute1_E:
	.zero		1
	.type		_ZN72_INTERNAL_4026b63c_36_flash_fwd_split_hdim256_fp16_sm80_cu_8761d306_37834cuda3std3__45__cpo6cbeginE,@object
	.size		_ZN72_INTERNAL_4026b63c_36_flash_fwd_split_hdim256_fp16_sm80_cu_8761d306_37834cuda3std3__45__cpo6cbeginE,(_ZN72_INTERNAL_4026b63c_36_flash_fwd_split_hdim256_fp16_sm80_cu_8761d306_37834cuda3std3__48in_placeE - _ZN72_INTERNAL_4026b63c_36_flash_fwd_split_hdim256_fp16_sm80_cu_8761d306_37834cuda3std3__45__cpo6cbeginE)
_ZN72_INTERNAL_4026b63c_36_flash_fwd_split_hdim256_fp16_sm80_cu_8761d306_37834cuda3std3__45__cpo6cbeginE:
	.zero		1
	.type		_ZN72_INTERNAL_4026b63c_36_flash_fwd_split_hdim256_fp16_sm80_cu_8761d306_37834cuda3std3__48in_placeE,@object
	.size		_ZN72_INTERNAL_4026b63c_36_flash_fwd_split_hdim256_fp16_sm80_cu_8761d306_37834cuda3std3__48in_placeE,(_ZN72_INTERNAL_4026b63c_36_flash_fwd_split_hdim256_fp16_sm80_cu_8761d306_37834cuda3std6ranges3__45__cpo9iter_moveE - _ZN72_INTERNAL_4026b63c_36_flash_fwd_split_hdim256_fp16_sm80_cu_8761d306_37834cuda3std3__48in_placeE)
_ZN72_INTERNAL_4026b63c_36_flash_fwd_split_hdim256_fp16_sm80_cu_8761d306_37834cuda3std3__48in_placeE:
	.zero		1
	.type		_ZN72_INTERNAL_4026b63c_36_flash_fwd_split_hdim256_fp16_sm80_cu_8761d306_37834cuda3std6ranges3__45__cpo9iter_moveE,@object
	.size		_ZN72_INTERNAL_4026b63c_36_flash_fwd_split_hdim256_fp16_sm80_cu_8761d306_37834cuda3std6ranges3__45__cpo9iter_moveE,(_ZN72_INTERNAL_4026b63c_36_flash_fwd_split_hdim256_fp16_sm80_cu_8761d306_37834cuda3std3__45__cpo5beginE - _ZN72_INTERNAL_4026b63c_36_flash_fwd_split_hdim256_fp16_sm80_cu_8761d306_37834cuda3std6ranges3__45__cpo9iter_moveE)
_ZN72_INTERNAL_4026b63c_36_flash_fwd_split_hdim256_fp16_sm80_cu_8761d306_37834cuda3std6ranges3__45__cpo9iter_moveE:
	.zero		1
	.type		_ZN72_INTERNAL_4026b63c_36_flash_fwd_split_hdim256_fp16_sm80_cu_8761d306_37834cuda3std3__45__cpo5beginE,@object
	.size		_ZN72_INTERNAL_4026b63c_36_flash_fwd_split_hdim256_fp16_sm80_cu_8761d306_37834cuda3std3__45__cpo5beginE,(_ZN72_INTERNAL_4026b63c_36_flash_fwd_split_hdim256_fp16_sm80_cu_8761d306_37834cuda3std3__474_GLOBAL__N__4026b63c_36_flash_fwd_split_hdim256_fp16_sm80_cu_8761d306_37836ignoreE - _ZN72_INTERNAL_4026b63c_36_flash_fwd_split_hdim256_fp16_sm80_cu_8761d306_37834cuda3std3__45__cpo5beginE)
_ZN72_INTERNAL_4026b63c_36_flash_fwd_split_hdim256_fp16_sm80_cu_8761d306_37834cuda3std3__45__cpo5beginE:
	.zero		1
	.type		_ZN72_INTERNAL_4026b63c_36_flash_fwd_split_hdim256_fp16_sm80_cu_8761d306_37834cuda3std3__474_GLOBAL__N__4026b63c_36_flash_fwd_split_hdim256_fp16_sm80_cu_8761d306_37836ignoreE,@object
	.size		_ZN72_INTERNAL_4026b63c_36_flash_fwd_split_hdim256_fp16_sm80_cu_8761d306_37834cuda3std3__474_GLOBAL__N__4026b63c_36_flash_fwd_split_hdim256_fp16_sm80_cu_8761d306_37836ignoreE,(_ZN72_INTERNAL_4026b63c_36_flash_fwd_split_hdim256_fp16_sm80_cu_8761d306_37834cute7productE - _ZN72_INTERNAL_4026b63c_36_flash_fwd_split_hdim256_fp16_sm80_cu_8761d306_37834cuda3std3__474_GLOBAL__N__4026b63c_36_flash_fwd_split_hdim256_fp16_sm80_cu_8761d306_37836ignoreE)
_ZN72_INTERNAL_4026b63c_36_flash_fwd_split_hdim256_fp16_sm80_cu_8761d306_37834cuda3std3__474_GLOBAL__N__4026b63c_36_flash_fwd_split_hdim256_fp16_sm80_cu_8761d306_37836ignoreE:
	.zero		1
	.type		_ZN72_INTERNAL_4026b63c_36_flash_fwd_split_hdim256_fp16_sm80_cu_8761d306_37834cute7productE,@object
	.size		_ZN72_INTERNAL_4026b63c_36_flash_fwd_split_hdim256_fp16_sm80_cu_8761d306_37834cute7productE,(_ZN72_INTERNAL_4026b63c_36_flash_fwd_split_hdim256_fp16_sm80_cu_8761d306_37834cuda3std3__45__cpo3endE - _ZN72_INTERNAL_4026b63c_36_flash_fwd_split_hdim256_fp16_sm80_cu_8761d306_37834cute7productE)
_ZN72_INTERNAL_4026b63c_36_flash_fwd_split_hdim256_fp16_sm80_cu_8761d306_37834cute7productE:
	.zero		1
	.type		_ZN72_INTERNAL_4026b63c_36_flash_fwd_split_hdim256_fp16_sm80_cu_8761d306_37834cuda3std3__45__cpo3endE,@object
	.size		_ZN72_INTERNAL_4026b63c_36_flash_fwd_split_hdim256_fp16_sm80_cu_8761d306_37834cuda3std3__45__cpo3endE,(_ZN72_INTERNAL_4026b63c_36_flash_fwd_split_hdim256_fp16_sm80_cu_8761d306_37834cuda3std3__419piecewise_constructE - _ZN72_INTERNAL_4026b63c_36_flash_fwd_split_hdim256_fp16_sm80_cu_8761d306_37834cuda3std3__45__cpo3endE)
_ZN72_INTERNAL_4026b63c_36_flash_fwd_split_hdim256_fp16_sm80_cu_8761d306_37834cuda3std3__45__cpo3endE:
	.zero		1
	.type		_ZN72_INTERNAL_4026b63c_36_flash_fwd_split_hdim256_fp16_sm80_cu_8761d306_37834cuda3std3__419piecewise_constructE,@object
	.size		_ZN72_INTERNAL_4026b63c_36_flash_fwd_split_hdim256_fp16_sm80_cu_8761d306_37834cuda3std3__419piecewise_constructE,(_ZN72_INTERNAL_4026b63c_36_flash_fwd_split_hdim256_fp16_sm80_cu_8761d306_37834cuda3std3__45__cpo4cendE - _ZN72_INTERNAL_4026b63c_36_flash_fwd_split_hdim256_fp16_sm80_cu_8761d306_37834cuda3std3__419piecewise_constructE)
_ZN72_INTERNAL_4026b63c_36_flash_fwd_split_hdim256_fp16_sm80_cu_8761d306_37834cuda3std3__419piecewise_constructE:
	.zero		1
	.type		_ZN72_INTERNAL_4026b63c_36_flash_fwd_split_hdim256_fp16_sm80_cu_8761d306_37834cuda3std3__45__cpo4cendE,@object
	.size		_ZN72_INTERNAL_4026b63c_36_flash_fwd_split_hdim256_fp16_sm80_cu_8761d306_37834cuda3std3__45__cpo4cendE,(_ZN72_INTERNAL_4026b63c_36_flash_fwd_split_hdim256_fp16_sm80_cu_8761d306_37834cuda3std6ranges3__45__cpo4swapE - _ZN72_INTERNAL_4026b63c_36_flash_fwd_split_hdim256_fp16_sm80_cu_8761d306_37834cuda3std3__45__cpo4cendE)
_ZN72_INTERNAL_4026b63c_36_flash_fwd_split_hdim256_fp16_sm80_cu_8761d306_37834cuda3std3__45__cpo4cendE:
	.zero		1
	.type		_ZN72_INTERNAL_4026b63c_36_flash_fwd_split_hdim256_fp16_sm80_cu_8761d306_37834cuda3std6ranges3__45__cpo4swapE,@object
	.size		_ZN72_INTERNAL_4026b63c_36_flash_fwd_split_hdim256_fp16_sm80_cu_8761d306_37834cuda3std6ranges3__45__cpo4swapE,(.L_7 - _ZN72_INTERNAL_4026b63c_36_flash_fwd_split_hdim256_fp16_sm80_cu_8761d306_37834cuda3std6ranges3__45__cpo4swapE)
_ZN72_INTERNAL_4026b63c_36_flash_fwd_split_hdim256_fp16_sm80_cu_8761d306_37834cuda3std6ranges3__45__cpo4swapE:
	.zero		1
.L_7:


//--------------------- .nv.shared._ZN5flash32flash_fwd_splitkv_combine_kernelI23Flash_fwd_kernel_traitsILi256ELi64ELi64ELi4ELb0ELb0EN7cutlass6half_tE19Flash_kernel_traitsILi256ELi64ELi64ELi4ES3_EELi4ELi6ELb0EEEvNS_16Flash_fwd_paramsE --------------------------
	.section	.nv.shared._ZN5flash32flash_fwd_splitkv_combine_kernelI23Flash_fwd_kernel_traitsILi256ELi64ELi64ELi4ELb0ELb0EN7cutlass6half_tE19Flash_kernel_traitsILi256ELi64ELi64ELi4ES3_EELi4ELi6ELb0EEEvNS_16Flash_fwd_paramsE,"aw",@nobits
	.sectionflags	@""
	.align	16
.nv.shared._ZN5flash32flash_fwd_splitkv_combine_kernelI23Flash_fwd_kernel_traitsILi256ELi64ELi64ELi4ELb0ELb0EN7cutlass6half_tE19Flash_kernel_traitsILi256ELi64ELi64ELi4ES3_EELi4ELi6ELb0EEEvNS_16Flash_fwd_paramsE:
	.zero		2304


//--------------------- .nv.shared._ZN5flash32flash_fwd_splitkv_combine_kernelI23Flash_fwd_kernel_traitsILi256ELi64ELi64ELi4ELb0ELb0EN7cutlass6half_tE19Flash_kernel_traitsILi256ELi64ELi64ELi4ES3_EELi4ELi5ELb0EEEvNS_16Flash_fwd_paramsE --------------------------
	.section	.nv.shared._ZN5flash32flash_fwd_splitkv_combine_kernelI23Flash_fwd_kernel_traitsILi256ELi64ELi64ELi4ELb0ELb0EN7cutlass6half_tE19Flash_kernel_traitsILi256ELi64ELi64ELi4ES3_EELi4ELi5ELb0EEEvNS_16Flash_fwd_paramsE,"aw",@nobits
	.sectionflags	@""
	.align	16
.nv.shared._ZN5flash32flash_fwd_splitkv_combine_kernelI23Flash_fwd_kernel_traitsILi256ELi64ELi64ELi4ELb0ELb0EN7cutlass6half_tE19Flash_kernel_traitsILi256ELi64ELi64ELi4ES3_EELi4ELi5ELb0EEEvNS_16Flash_fwd_paramsE:
	.zero		1664


//--------------------- .nv.shared._ZN5flash32flash_fwd_splitkv_combine_kernelI23Flash_fwd_kernel_traitsILi256ELi64ELi64ELi4ELb0ELb0EN7cutlass6half_tE19Flash_kernel_traitsILi256ELi64ELi64ELi4ES3_EELi4ELi4ELb0EEEvNS_16Flash_fwd_paramsE --------------------------
	.section	.nv.shared._ZN5flash32flash_fwd_splitkv_combine_kernelI23Flash_fwd_kernel_traitsILi256ELi64ELi64ELi4ELb0ELb0EN7cutlass6half_tE19Flash_kernel_traitsILi256ELi64ELi64ELi4ES3_EELi4ELi4ELb0EEEvNS_16Flash_fwd_paramsE,"aw",@nobits
	.sectionflags	@""
	.align	16
.nv.shared._ZN5flash32flash_fwd_splitkv_combine_kernelI23Flash_fwd_kernel_traitsILi256ELi64ELi64ELi4ELb0ELb0EN7cutlass6half_tE19Flash_kernel_traitsILi256ELi64ELi64ELi4ES3_EELi4ELi4ELb0EEEvNS_16Flash_fwd_paramsE:
	.zero		1344


//--------------------- .nv.shared._ZN5flash32flash_fwd_splitkv_combine_kernelI23Flash_fwd_kernel_traitsILi256ELi64ELi64ELi4ELb0ELb0EN7cutlass6half_tE19Flash_kernel_traitsILi256ELi64ELi64ELi4ES3_EELi4ELi3ELb0EEEvNS_16Flash_fwd_paramsE --------------------------
	.section	.nv.shared._ZN5flash32flash_fwd_splitkv_combine_kernelI23Flash_fwd_kernel_traitsILi256ELi64ELi64ELi4ELb0ELb0EN7cutlass6half_tE19Flash_kernel_traitsILi256ELi64ELi64ELi4ES3_EELi4ELi3ELb0EEEvNS_16Flash_fwd_paramsE,"aw",@nobits
	.sectionflags	@""
	.align	16
.nv.shared._ZN5flash32flash_fwd_splitkv_combine_kernelI23Flash_fwd_kernel_traitsILi256ELi64ELi64ELi4ELb0ELb0EN7cutlass6half_tE19Flash_kernel_traitsILi256ELi64ELi64ELi4ES3_EELi4ELi3ELb0EEEvNS_16Flash_fwd_paramsE:
	.zero		1184


//--------------------- .nv.shared._ZN5flash32flash_fwd_splitkv_combine_kernelI23Flash_fwd_kernel_traitsILi256ELi64ELi64ELi4ELb0ELb0EN7cutlass6half_tE19Flash_kernel_traitsILi256ELi64ELi64ELi4ES3_EELi4ELi2ELb0EEEvNS_16Flash_fwd_paramsE --------------------------
	.section	.nv.shared._ZN5flash32flash_fwd_splitkv_combine_kernelI23Flash_fwd_kernel_traitsILi256ELi64ELi64ELi4ELb0ELb0EN7cutlass6half_tE19Flash_kernel_traitsILi256ELi64ELi64ELi4ES3_EELi4ELi2ELb0EEEvNS_16Flash_fwd_paramsE,"aw",@nobits
	.sectionflags	@""
	.align	16
.nv.shared._ZN5flash32flash_fwd_splitkv_combine_kernelI23Flash_fwd_kernel_traitsILi256ELi64ELi64ELi4ELb0ELb0EN7cutlass6half_tE19Flash_kernel_traitsILi256ELi64ELi64ELi4ES3_EELi4ELi2ELb0EEEvNS_16Flash_fwd_paramsE:
	.zero		1104


//--------------------- .nv.shared._ZN5flash32flash_fwd_splitkv_combine_kernelI23Flash_fwd_kernel_traitsILi256ELi64ELi64ELi4ELb0ELb0EN7cutlass6half_tE19Flash_kernel_traitsILi256ELi64ELi64ELi4ES3_EELi4ELi1ELb0EEEvNS_16Flash_fwd_paramsE --------------------------
	.section	.nv.shared._ZN5flash32flash_fwd_splitkv_combine_kernelI23Flash_fwd_kernel_traitsILi256ELi64ELi64ELi4ELb0ELb0EN7cutlass6half_tE19Flash_kernel_traitsILi256ELi64ELi64ELi4ES3_EELi4ELi1ELb0EEEvNS_16Flash_fwd_paramsE,"aw",@nobits
	.sectionflags	@""
	.align	16
.nv.shared._ZN5flash32flash_fwd_splitkv_combine_kernelI23Flash_fwd_kernel_traitsILi256ELi64ELi64ELi4ELb0ELb0EN7cutlass6half_tE19Flash_kernel_traitsILi256ELi64ELi64ELi4ES3_EELi4ELi1ELb0EEEvNS_16Flash_fwd_paramsE:
	.zero		1072


//--------------------- .nv.shared._ZN5flash32flash_fwd_splitkv_combine_kernelI23Flash_fwd_kernel_traitsILi256ELi64ELi64ELi4ELb0ELb0EN7cutlass6half_tE19Flash_kernel_traitsILi256ELi64ELi64ELi4ES3_EELi4ELi7ELb1EEEvNS_16Flash_fwd_paramsE --------------------------
	.section	.nv.shared._ZN5flash32flash_fwd_splitkv_combine_kernelI23Flash_fwd_kernel_traitsILi256ELi64ELi64ELi4ELb0ELb0EN7cutlass6half_tE19Flash_kernel_traitsILi256ELi64ELi64ELi4ES3_EELi4ELi7ELb1EEEvNS_16Flash_fwd_paramsE,"aw",@nobits
	.sectionflags	@""
	.align	16
.nv.shared._ZN5flash32flash_fwd_splitkv_combine_kernelI23Flash_fwd_kernel_traitsILi256ELi64ELi64ELi4ELb0ELb0EN7cutlass6half_tE19Flash_kernel_traitsILi256ELi64ELi64ELi4ES3_EELi4ELi7ELb1EEEvNS_16Flash_fwd_paramsE:
	.zero		3584


//--------------------- .nv.shared._ZN5flash32flash_fwd_splitkv_combine_kernelI23Flash_fwd_kernel_traitsILi256ELi64ELi64ELi4ELb0ELb0EN7cutlass6half_tE19Flash_kernel_traitsILi256ELi64ELi64ELi4ES3_EELi4ELi6ELb1EEEvNS_16Flash_fwd_paramsE --------------------------
	.section	.nv.shared._ZN5flash32flash_fwd_splitkv_combine_kernelI23Flash_fwd_kernel_traitsILi256ELi64ELi64ELi4ELb0ELb0EN7cutlass6half_tE19Flash_kernel_traitsILi256ELi64ELi64ELi4ES3_EELi4ELi6ELb1EEEvNS_16Flash_fwd_paramsE,"aw",@nobits
	.sectionflags	@""
	.align	16
.nv.shared._ZN5flash32flash_fwd_splitkv_combine_kernelI23Flash_fwd_kernel_traitsILi256ELi64ELi64ELi4ELb0ELb0EN7cutlass6half_tE19Flash_kernel_traitsILi256ELi64ELi64ELi4ES3_EELi4ELi6ELb1EEEvNS_16Flash_fwd_paramsE:
	.zero		2304


//--------------------- .nv.shared._ZN5flash32flash_fwd_splitkv_combine_kernelI23Flash_fwd_kernel_traitsILi256ELi64ELi64ELi4ELb0ELb0EN7cutlass6half_tE19Flash_kernel_traitsILi256ELi64ELi64ELi4ES3_EELi4ELi5ELb1EEEvNS_16Flash_fwd_paramsE --------------------------
	.section	.nv.shared._ZN5flash32flash_fwd_splitkv_combine_kernelI23Flash_fwd_kernel_traitsILi256ELi64ELi64ELi4ELb0ELb0EN7cutlass6half_tE19Flash_kernel_traitsILi256ELi64ELi64ELi4ES3_EELi4ELi5ELb1EEEvNS_16Flash_fwd_paramsE,"aw",@nobits
	.sectionflags	@""
	.align	16
.nv.shared._ZN5flash32flash_fwd_splitkv_combine_kernelI23Flash_fwd_kernel_traitsILi256ELi64ELi64ELi4ELb0ELb0EN7cutlass6half_tE19Flash_kernel_traitsILi256ELi64ELi64ELi4ES3_EELi4ELi5ELb1EEEvNS_16Flash_fwd_paramsE:
	.zero		1664


//--------------------- .nv.shared._ZN5flash32flash_fwd_splitkv_combine_kernelI23Flash_fwd_kernel_traitsILi256ELi64ELi64ELi4ELb0ELb0EN7cutlass6half_tE19Flash_kernel_traitsILi256ELi64ELi64ELi4ES3_EELi4ELi4ELb1EEEvNS_16Flash_fwd_paramsE --------------------------
	.section	.nv.shared._ZN5flash32flash_fwd_splitkv_combine_kernelI23Flash_fwd_kernel_traitsILi256ELi64ELi64ELi4ELb0ELb0EN7cutlass6half_tE19Flash_kernel_traitsILi256ELi64ELi64ELi4ES3_EELi4ELi4ELb1EEEvNS_16Flash_fwd_paramsE,"aw",@nobits
	.sectionflags	@""
	.align	16
.nv.shared._ZN5flash32flash_fwd_splitkv_combine_kernelI23Flash_fwd_kernel_traitsILi256ELi64ELi64ELi4ELb0ELb0EN7cutlass6half_tE19Flash_kernel_traitsILi256ELi64ELi64ELi4ES3_EELi4ELi4ELb1EEEvNS_16Flash_fwd_paramsE:
	.zero		1344


//--------------------- .nv.shared._ZN5flash32flash_fwd_splitkv_combine_kernelI23Flash_fwd_kernel_traitsILi256ELi64ELi64ELi4ELb0ELb0EN7cutlass6half_tE19Flash_kernel_traitsILi256ELi64ELi64ELi4ES3_EELi4ELi3ELb1EEEvNS_16Flash_fwd_paramsE --------------------------
	.section	.nv.shared._ZN5flash32flash_fwd_splitkv_combine_kernelI23Flash_fwd_kernel_traitsILi256ELi64ELi64ELi4ELb0ELb0EN7cutlass6half_tE19Flash_kernel_traitsILi256ELi64ELi64ELi4ES3_EELi4ELi3ELb1EEEvNS_16Flash_fwd_paramsE,"aw",@nobits
	.sectionflags	@""
	.align	16
.nv.shared._ZN5flash32flash_fwd_splitkv_combine_kernelI23Flash_fwd_kernel_traitsILi256ELi64ELi64ELi4ELb0ELb0EN7cutlass6half_tE19Flash_kernel_traitsILi256ELi64ELi64ELi4ES3_EELi4ELi3ELb1EEEvNS_16Flash_fwd_paramsE:
	.zero		1184


//--------------------- .nv.shared._ZN5flash32flash_fwd_splitkv_combine_kernelI23Flash_fwd_kernel_traitsILi256ELi64ELi64ELi4ELb0ELb0EN7cutlass6half_tE19Flash_kernel_traitsILi256ELi64ELi64ELi4ES3_EELi4ELi2ELb1EEEvNS_16Flash_fwd_paramsE --------------------------
	.section	.nv.shared._ZN5flash32flash_fwd_splitkv_combine_kernelI23Flash_fwd_kernel_traitsILi256ELi64ELi64ELi4ELb0ELb0EN7cutlass6half_tE19Flash_kernel_traitsILi256ELi64ELi64ELi4ES3_EELi4ELi2ELb1EEEvNS_16Flash_fwd_paramsE,"aw",@nobits
	.sectionflags	@""
	.align	16
.nv.shared._ZN5flash32flash_fwd_splitkv_combine_kernelI23Flash_fwd_kernel_traitsILi256ELi64ELi64ELi4ELb0ELb0EN7cutlass6half_tE19Flash_kernel_traitsILi256ELi64ELi64ELi4ES3_EELi4ELi2ELb1EEEvNS_16Flash_fwd_paramsE:
	.zero		1104


//--------------------- .nv.shared._ZN5flash32flash_fwd_splitkv_combine_kernelI23Flash_fwd_kernel_traitsILi256ELi64ELi64ELi4ELb0ELb0EN7cutlass6half_tE19Flash_kernel_traitsILi256ELi64ELi64ELi4ES3_EELi4ELi1ELb1EEEvNS_16Flash_fwd_paramsE --------------------------
	.section	.nv.shared._ZN5flash32flash_fwd_splitkv_combine_kernelI23Flash_fwd_kernel_traitsILi256ELi64ELi64ELi4ELb0ELb0EN7cutlass6half_tE19Flash_kernel_traitsILi256ELi64ELi64ELi4ES3_EELi4ELi1ELb1EEEvNS_16Flash_fwd_paramsE,"aw",@nobits
	.sectionflags	@""
	.align	16
.nv.shared._ZN5flash32flash_fwd_splitkv_combine_kernelI23Flash_fwd_kernel_traitsILi256ELi64ELi64ELi4ELb0ELb0EN7cutlass6half_tE19Flash_kernel_traitsILi256ELi64ELi64ELi4ES3_EELi4ELi1ELb1EEEvNS_16Flash_fwd_paramsE:
	.zero		1072


//--------------------- .nv.shared._ZN5flash24flash_fwd_splitkv_kernelI23Flash_fwd_kernel_traitsILi256ELi64ELi64ELi4ELb0ELb0EN7cutlass6half_tE19Flash_kernel_traitsILi256ELi64ELi64ELi4ES3_EELb0ELb0ELb0ELb0ELb0ELb0ELb0ELb0EEEvNS_16Flash_fwd_paramsE --------------------------
	.section	.nv.shared._ZN5flash24flash_fwd_splitkv_kernelI23Flash_fwd_kernel_traitsILi256ELi64ELi64ELi4ELb0ELb0EN7cutlass6half_tE19Flash_kernel_traitsILi256ELi64ELi64ELi4ES3_EELb0ELb0ELb0ELb0ELb0ELb0ELb0ELb0EEEvNS_16Flash_fwd_paramsE,"aw",@nobits
	.sectionflags	@""
	.align	16
	.zero		1024


//--------------------- .nv.shared._ZN5flash24flash_fwd_splitkv_kernelI23Flash_fwd_kernel_traitsILi256ELi64ELi64ELi4ELb0ELb0EN7cutlass6half_tE19Flash_kernel_traitsILi256ELi64ELi64ELi4ES3_EELb0ELb0ELb0ELb0ELb0ELb1ELb0ELb0EEEvNS_16Flash_fwd_paramsE --------------------------
	.section	.nv.shared._ZN5flash24flash_fwd_splitkv_kernelI23Flash_fwd_kernel_traitsILi256ELi64ELi64ELi4ELb0ELb0EN7cutlass6half_tE19Flash_kernel_traitsILi256ELi64ELi64ELi4ES3_EELb0ELb0ELb0ELb0ELb0ELb1ELb0ELb0EEEvNS_16Flash_fwd_paramsE,"aw",@nobits
	.sectionflags	@""
	.align	16
	.zero		1024


//--------------------- .nv.shared._ZN5flash24flash_fwd_splitkv_kernelI23Flash_fwd_kernel_traitsILi256ELi64ELi64ELi4ELb0ELb0EN7cutlass6half_tE19Flash_kernel_traitsILi256ELi64ELi64ELi4ES3_EELb0ELb0ELb0ELb0ELb0ELb0ELb0ELb1EEEvNS_16Flash_fwd_paramsE --------------------------
	.section	.nv.shared._ZN5flash24flash_fwd_splitkv_kernelI23Flash_fwd_kernel_traitsILi256ELi64ELi64ELi4ELb0ELb0EN7cutlass6half_tE19Flash_kernel_traitsILi256ELi64ELi64ELi4ES3_EELb0ELb0ELb0ELb0ELb0ELb0ELb0ELb1EEEvNS_16Flash_fwd_paramsE,"aw",@nobits
	.sectionflags	@""
	.align	16
	.zero		1024


//--------------------- .nv.shared._ZN5flash24flash_fwd_splitkv_kernelI23Flash_fwd_kernel_traitsILi256ELi64ELi64ELi4ELb0ELb0EN7cutlass6half_tE19Flash_kernel_traitsILi256ELi64ELi64ELi4ES3_EELb0ELb0ELb0ELb0ELb0ELb1ELb0ELb1EEEvNS_16Flash_fwd_paramsE --------------------------
	.section	.nv.shared._ZN5flash24flash_fwd_splitkv_kernelI23Flash_fwd_kernel_traitsILi256ELi64ELi64ELi4ELb0ELb0EN7cutlass6half_tE19Flash_kernel_traitsILi256ELi64ELi64ELi4ES3_EELb0ELb0ELb0ELb0ELb0ELb1ELb0ELb1EEEvNS_16Flash_fwd_paramsE,"aw",@nobits
	.sectionflags	@""
	.align	16
	.zero		1024


//--------------------- .nv.shared._ZN5flash24flash_fwd_splitkv_kernelI23Flash_fwd_kernel_traitsILi256ELi64ELi64ELi4ELb0ELb0EN7cutlass6half_tE19Flash_kernel_traitsILi256ELi64ELi64ELi4ES3_EELb0ELb0ELb0ELb0ELb0ELb0ELb1ELb0EEEvNS_16Flash_fwd_paramsE --------------------------
	.section	.nv.shared._ZN5flash24flash_fwd_splitkv_kernelI23Flash_fwd_kernel_traitsILi256ELi64ELi64ELi4ELb0ELb0EN7cutlass6half_tE19Flash_kernel_traitsILi256ELi64ELi64ELi4ES3_EELb0ELb0ELb0ELb0ELb0ELb0ELb1ELb0EEEvNS_16Flash_fwd_paramsE,"aw",@nobits
	.sectionflags	@""
	.align	16
	.zero		1024


//--------------------- .nv.shared._ZN5flash24flash_fwd_splitkv_kernelI23Flash_fwd_kernel_traitsILi256ELi64ELi64ELi4ELb0ELb0EN7cutlass6half_tE19Flash_kernel_traitsILi256ELi64ELi64ELi4ES3_EELb0ELb0ELb0ELb0ELb0ELb1ELb1ELb0EEEvNS_16Flash_fwd_paramsE --------------------------
	.section	.nv.shared._ZN5flash24flash_fwd_splitkv_kernelI23Flash_fwd_kernel_traitsILi256ELi64ELi64ELi4ELb0ELb0EN7cutlass6half_tE19Flash_kernel_traitsILi256ELi64ELi64ELi4ES3_EELb0ELb0ELb0ELb0ELb0ELb1ELb1ELb0EEEvNS_16Flash_fwd_paramsE,"aw",@nobits
	.sectionflags	@""
	.align	16
	.zero		1024


//--------------------- .nv.shared._ZN5flash24flash_fwd_splitkv_kernelI23Flash_fwd_kernel_traitsILi256ELi64ELi64ELi4ELb0ELb0EN7cutlass6half_tE19Flash_kernel_traitsILi256ELi64ELi64ELi4ES3_EELb0ELb0ELb0ELb0ELb0ELb0ELb1ELb1EEEvNS_16Flash_fwd_paramsE --------------------------
	.section	.nv.shared._ZN5flash24flash_fwd_splitkv_kernelI23Flash_fwd_kernel_traitsILi256ELi64ELi64ELi4ELb0ELb0EN7cutlass6half_tE19Flash_kernel_traitsILi256ELi64ELi64ELi4ES3_EELb0ELb0ELb0ELb0ELb0ELb0ELb1ELb1EEEvNS_16Flash_fwd_paramsE,"aw",@nobits
	.sectionflags	@""
	.align	16
	.zero		1024


//--------------------- .nv.shared._ZN5flash24flash_fwd_splitkv_kernelI23Flash_fwd_kernel_traitsILi256ELi64ELi64ELi4ELb0ELb0EN7cutlass6half_tE19Flash_kernel_traitsILi256ELi64ELi64ELi4ES3_EELb0ELb0ELb0ELb0ELb0ELb1ELb1ELb1EEEvNS_16Flash_fwd_paramsE --------------------------
	.section	.nv.shared._ZN5flash24flash_fwd_splitkv_kernelI23Flash_fwd_kernel_traitsILi256ELi64ELi64ELi4ELb0ELb0EN7cutlass6half_tE19Flash_kernel_traitsILi256ELi64ELi64ELi4ES3_EELb0ELb0ELb0ELb0ELb0ELb1ELb1ELb1EEEvNS_16Flash_fwd_paramsE,"aw",@nobits
	.sectionflags	@""
	.align	16
	.zero		1024


//--------------------- .nv.shared._ZN5flash24flash_fwd_splitkv_kernelI23Flash_fwd_kernel_traitsILi256ELi64ELi64ELi4ELb0ELb0EN7cutlass6half_tE19Flash_kernel_traitsILi256ELi64ELi64ELi4ES3_EELb0ELb1ELb0ELb0ELb0ELb0ELb0ELb0EEEvNS_16Flash_fwd_paramsE --------------------------
	.section	.nv.shared._ZN5flash24flash_fwd_splitkv_kernelI23Flash_fwd_kernel_traitsILi256ELi64ELi64ELi4ELb0ELb0EN7cutlass6half_tE19Flash_kernel_traitsILi256ELi64ELi64ELi4ES3_EELb0ELb1ELb0ELb0ELb0ELb0ELb0ELb0EEEvNS_16Flash_fwd_paramsE,"aw",@nobits
	.sectionflags	@""
	.align	16
	.zero		1024


//--------------------- .nv.shared._ZN5flash24flash_fwd_splitkv_kernelI23Flash_fwd_kernel_traitsILi256ELi64ELi64ELi4ELb0ELb0EN7cutlass6half_tE19Flash_kernel_traitsILi256ELi64ELi64ELi4ES3_EELb0ELb1ELb0ELb0ELb0ELb1ELb0ELb0EEEvNS_16Flash_fwd_paramsE --------------------------
	.section	.nv.shared._ZN5flash24flash_fwd_splitkv_kernelI23Flash_fwd_kernel_traitsILi256ELi64ELi64ELi4ELb0ELb0EN7cutlass6half_tE19Flash_kernel_traitsILi256ELi64ELi64ELi4ES3_EELb0ELb1ELb0ELb0ELb0ELb1ELb0ELb0EEEvNS_16Flash_fwd_paramsE,"aw",@nobits
	.sectionflags	@""
	.align	16
	.zero		1024


//--------------------- .nv.shared._ZN5flash24flash_fwd_splitkv_kernelI23Flash_fwd_kernel_traitsILi256ELi64ELi64ELi4ELb0ELb0EN7cutlass6half_tE19Flash_kernel_traitsILi256ELi64ELi64ELi4ES3_EELb0ELb1ELb0ELb0ELb0ELb0ELb0ELb1EEEvNS_16Flash_fwd_paramsE --------------------------
	.section	.nv.shared._ZN5flash24flash_fwd_splitkv_kernelI23Flash_fwd_kernel_traitsILi256ELi64ELi64ELi4ELb0ELb0EN7cutlass6half_tE19Flash_kernel_traitsILi256ELi64ELi64ELi4ES3_EELb0ELb1ELb0ELb0ELb0ELb0ELb0ELb1EEEvNS_16Flash_fwd_paramsE,"aw",@nobits
	.sectionflags	@""
	.align	16
	.zero		1024


//--------------------- .nv.shared._ZN5flash24flash_fwd_splitkv_kernelI23Flash_fwd_kernel_traitsILi256ELi64ELi64ELi4ELb0ELb0EN7cutlass6half_tE19Flash_kernel_traitsILi256ELi64ELi64ELi4ES3_EELb0ELb1ELb0ELb0ELb0ELb1ELb0ELb1EEEvNS_16Flash_fwd_paramsE --------------------------
	.section	.nv.shared._ZN5flash24flash_fwd_splitkv_kernelI23Flash_fwd_kernel_traitsILi256ELi64ELi64ELi4ELb0ELb0EN7cutlass6half_tE19Flash_kernel_traitsILi256ELi64ELi64ELi4ES3_EELb0ELb1ELb0ELb0ELb0ELb1ELb0ELb1EEEvNS_16Flash_fwd_paramsE,"aw",@nobits
	.sectionflags	@""
	.align	16
	.zero		1024


//--------------------- .nv.shared._ZN5flash24flash_fwd_splitkv_kernelI23Flash_fwd_kernel_traitsILi256ELi64ELi64ELi4ELb0ELb0EN7cutlass6half_tE19Flash_kernel_traitsILi256ELi64ELi64ELi4ES3_EELb0ELb1ELb0ELb0ELb0ELb0ELb1ELb0EEEvNS_16Flash_fwd_paramsE --------------------------
	.section	.nv.shared._ZN5flash24flash_fwd_splitkv_kernelI23Flash_fwd_kernel_traitsILi256ELi64ELi64ELi4ELb0ELb0EN7cutlass6half_tE19Flash_kernel_traitsILi256ELi64ELi64ELi4ES3_EELb0ELb1ELb0ELb0ELb0ELb0ELb1ELb0EEEvNS_16Flash_fwd_paramsE,"aw",@nobits
	.sectionflags	@""
	.align	16
	.zero		1024


//--------------------- .nv.shared._ZN5flash24flash_fwd_splitkv_kernelI23Flash_fwd_kernel_traitsILi256ELi64ELi64ELi4ELb0ELb0EN7cutlass6half_tE19Flash_kernel_traitsILi256ELi64ELi64ELi4ES3_EELb0ELb1ELb0ELb0ELb0ELb1ELb1ELb0EEEvNS_16Flash_fwd_paramsE --------------------------
	.section	.nv.shared._ZN5flash24flash_fwd_splitkv_kernelI23Flash_fwd_kernel_traitsILi256ELi64ELi64ELi4ELb0ELb0EN7cutlass6half_tE19Flash_kernel_traitsILi256ELi64ELi64ELi4ES3_EELb0ELb1ELb0ELb0ELb0ELb1ELb1ELb0EEEvNS_16Flash_fwd_paramsE,"aw",@nobits
	.sectionflags	@""
	.align	16
	.zero		1024


//--------------------- .nv.shared._ZN5flash24flash_fwd_splitkv_kernelI23Flash_fwd_kernel_traitsILi256ELi64ELi64ELi4ELb0ELb0EN7cutlass6half_tE19Flash_kernel_traitsILi256ELi64ELi64ELi4ES3_EELb0ELb1ELb0ELb0ELb0ELb0ELb1ELb1EEEvNS_16Flash_fwd_paramsE --------------------------
	.section	.nv.shared._ZN5flash24flash_fwd_splitkv_kernelI23Flash_fwd_kernel_traitsILi256ELi64ELi64ELi4ELb0ELb0EN7cutlass6half_tE19Flash_kernel_traitsILi256ELi64ELi64ELi4ES3_EELb0ELb1ELb0ELb0ELb0ELb0ELb1ELb1EEEvNS_16Flash_fwd_paramsE,"aw",@nobits
	.sectionflags	@""
	.align	16
	.zero		1024


//--------------------- .nv.shared._ZN5flash24flash_fwd_splitkv_kernelI23Flash_fwd_kernel_traitsILi256ELi64ELi64ELi4ELb0ELb0EN7cutlass6half_tE19Flash_kernel_traitsILi256ELi64ELi64ELi4ES3_EELb0ELb1ELb0ELb0ELb0ELb1ELb1ELb1EEEvNS_16Flash_fwd_paramsE --------------------------
	.section	.nv.shared._ZN5flash24flash_fwd_splitkv_kernelI23Flash_fwd_kernel_traitsILi256ELi64ELi64ELi4ELb0ELb0EN7cutlass6half_tE19Flash_kernel_traitsILi256ELi64ELi64ELi4ES3_EELb0ELb1ELb0ELb0ELb0ELb1ELb1ELb1EEEvNS_16Flash_fwd_paramsE,"aw",@nobits
	.sectionflags	@""
	.align	16
	.zero		1024


//--------------------- .nv.shared._ZN5flash24flash_fwd_splitkv_kernelI23Flash_fwd_kernel_traitsILi256ELi64ELi64ELi4ELb0ELb0EN7cutlass6half_tE19Flash_kernel_traitsILi256ELi64ELi64ELi4ES3_EELb0ELb0ELb0ELb0ELb1ELb0ELb0ELb0EEEvNS_16Flash_fwd_paramsE --------------------------
	.section	.nv.shared._ZN5flash24flash_fwd_splitkv_kernelI23Flash_fwd_kernel_traitsILi256ELi64ELi64ELi4ELb0ELb0EN7cutlass6half_tE19Flash_kernel_traitsILi256ELi64ELi64ELi4ES3_EELb0ELb0ELb0ELb0ELb1ELb0ELb0ELb0EEEvNS_16Flash_fwd_paramsE,"aw",@nobits
	.sectionflags	@""
	.align	16
	.zero		1024


//--------------------- .nv.shared._ZN5flash24flash_fwd_splitkv_kernelI23Flash_fwd_kernel_traitsILi256ELi64ELi64ELi4ELb0ELb0EN7cutlass6half_tE19Flash_kernel_traitsILi256ELi64ELi64ELi4ES3_EELb0ELb0ELb0ELb0ELb1ELb1ELb0ELb0EEEvNS_16Flash_fwd_paramsE --------------------------
	.section	.nv.shared._ZN5flash24flash_fwd_splitkv_kernelI23Flash_fwd_kernel_traitsILi256ELi64ELi64ELi4ELb0ELb0EN7cutlass6half_tE19Flash_kernel_traitsILi256ELi64ELi64ELi4ES3_EELb0ELb0ELb0ELb0ELb1ELb1ELb0ELb0EEEvNS_16Flash_fwd_paramsE,"aw",@nobits
	.sectionflags	@""
	.align	16
	.zero		1024


//--------------------- .nv.shared._ZN5flash24flash_fwd_splitkv_kernelI23Flash_fwd_kernel_traitsILi256ELi64ELi64ELi4ELb0ELb0EN7cutlass6half_tE19Flash_kernel_traitsILi256ELi64ELi64ELi4ES3_EELb0ELb0ELb1ELb0ELb0ELb0ELb0ELb0EEEvNS_16Flash_fwd_paramsE --------------------------
	.section	.nv.shared._ZN5flash24flash_fwd_splitkv_kernelI23Flash_fwd_kernel_traitsILi256ELi64ELi64ELi4ELb0ELb0EN7cutlass6half_tE19Flash_kernel_traitsILi256ELi64ELi64ELi4ES3_EELb0ELb0ELb1ELb0ELb0ELb0ELb0ELb0EEEvNS_16Flash_fwd_paramsE,"aw",@nobits
	.sectionflags	@""
	.align	16
	.zero		1024


//--------------------- .nv.shared._ZN5flash24flash_fwd_splitkv_kernelI23Flash_fwd_kernel_traitsILi256ELi64ELi64ELi4ELb0ELb0EN7cutlass6half_tE19Flash_kernel_traitsILi256ELi64ELi64ELi4ES3_EELb0ELb0ELb1ELb0ELb0ELb1ELb0ELb0EEEvNS_16Flash_fwd_paramsE --------------------------
	.section	.nv.shared._ZN5flash24flash_fwd_splitkv_kernelI23Flash_fwd_kernel_traitsILi256ELi64ELi64ELi4ELb0ELb0EN7cutlass6half_tE19Flash_kernel_traitsILi256ELi64ELi64ELi4ES3_EELb0ELb0ELb1ELb0ELb0ELb1ELb0ELb0EEEvNS_16Flash_fwd_paramsE,"aw",@nobits
	.sectionflags	@""
	.align	16
	.zero		1024


//--------------------- .nv.shared._ZN5flash24flash_fwd_splitkv_kernelI23Flash_fwd_kernel_traitsILi256ELi64ELi64ELi4ELb0ELb0EN7cutlass6half_tE19Flash_kernel_traitsILi256ELi64ELi64ELi4ES3_EELb0ELb0ELb0ELb0ELb1ELb0ELb0ELb1EEEvNS_16Flash_fwd_paramsE --------------------------
	.section	.nv.shared._ZN5flash24flash_fwd_splitkv_kernelI23Flash_fwd_kernel_traitsILi256ELi64ELi64ELi4ELb0ELb0EN7cutlass6half_tE19Flash_kernel_traitsILi256ELi64ELi64ELi4ES3_EELb0ELb0ELb0ELb0ELb1ELb0ELb0ELb1EEEvNS_16Flash_fwd_paramsE,"aw",@nobits
	.sectionflags	@""
	.align	16
	.zero		1024


//--------------------- .nv.shared._ZN5flash24flash_fwd_splitkv_kernelI23Flash_fwd_kernel_traitsILi256ELi64ELi64ELi4ELb0ELb0EN7cutlass6half_tE19Flash_kernel_traitsILi256ELi64ELi64ELi4ES3_EELb0ELb0ELb0ELb0ELb1ELb1ELb0ELb1EEEvNS_16Flash_fwd_paramsE --------------------------
	.section	.nv.shared._ZN5flash24flash_fwd_splitkv_kernelI23Flash_fwd_kernel_traitsILi256ELi64ELi64ELi4ELb0ELb0EN7cutlass6half_tE19Flash_kernel_traitsILi256ELi64ELi64ELi4ES3_EELb0ELb0ELb0ELb0ELb1ELb1ELb0ELb1EEEvNS_16Flash_fwd_paramsE,"aw",@nobits
	.sectionflags	@""
	.align	16
	.zero		1024


//--------------------- .nv.shared._ZN5flash24flash_fwd_splitkv_kernelI23Flash_fwd_kernel_traitsILi256ELi64ELi64ELi4ELb0ELb0EN7cutlass6half_tE19Flash_kernel_traitsILi256ELi64ELi64ELi4ES3_EELb0ELb0ELb1ELb0ELb0ELb0ELb0ELb1EEEvNS_16Flash_fwd_paramsE --------------------------
	.section	.nv.shared._ZN5flash24flash_fwd_splitkv_kernelI23Flash_fwd_kernel_traitsILi256ELi64ELi64ELi4ELb0ELb0EN7cutlass6half_tE19Flash_kernel_traitsILi256ELi64ELi64ELi4ES3_EELb0ELb0ELb1ELb0ELb0ELb0ELb0ELb1EEEvNS_16Flash_fwd_paramsE,"aw",@nobits
	.sectionflags	@""
	.align	16
	.zero		1024


//--------------------- .nv.shared._ZN5flash24flash_fwd_splitkv_kernelI23Flash_fwd_kernel_traitsILi256ELi64ELi64ELi4ELb0ELb0EN7cutlass6half_tE19Flash_kernel_traitsILi256ELi64ELi64ELi4ES3_EELb0ELb0ELb1ELb0ELb0ELb1ELb0ELb1EEEvNS_16Flash_fwd_paramsE --------------------------
	.section	.nv.shared._ZN5flash24flash_fwd_splitkv_kernelI23Flash_fwd_kernel_traitsILi256ELi64ELi64ELi4ELb0ELb0EN7cutlass6half_tE19Flash_kernel_traitsILi256ELi64ELi64ELi4ES3_EELb0ELb0ELb1ELb0ELb0ELb1ELb0ELb1EEEvNS_16Flash_fwd_paramsE,"aw",@nobits
	.sectionflags	@""
	.align	16
	.zero		1024


//--------------------- .nv.shared._ZN5flash24flash_fwd_splitkv_kernelI23Flash_fwd_kernel_traitsILi256ELi64ELi64ELi4ELb0ELb0EN7cutlass6half_tE19Flash_kernel_traitsILi256ELi64ELi64ELi4ES3_EELb0ELb0ELb0ELb0ELb1ELb0ELb1ELb0EEEvNS_16Flash_fwd_paramsE --------------------------
	.section	.nv.shared._ZN5flash24flash_fwd_splitkv_kernelI23Flash_fwd_kernel_traitsILi256ELi64ELi64ELi4ELb0ELb0EN7cutlass6half_tE19Flash_kernel_traitsILi256ELi64ELi64ELi4ES3_EELb0ELb0ELb0ELb0ELb1ELb0ELb1ELb0EEEvNS_16Flash_fwd_paramsE,"aw",@nobits
	.sectionflags	@""
	.align	16
	.zero		1024


//--------------------- .nv.shared._ZN5flash24flash_fwd_splitkv_kernelI23Flash_fwd_kernel_traitsILi256ELi64ELi64ELi4ELb0ELb0EN7cutlass6half_tE19Flash_kernel_traitsILi256ELi64ELi64ELi4ES3_EELb0ELb0ELb0ELb0ELb1ELb1ELb1ELb0EEEvNS_16Flash_fwd_paramsE --------------------------
	.section	.nv.shared._ZN5flash24flash_fwd_splitkv_kernelI23Flash_fwd_kernel_traitsILi256ELi64ELi64ELi4ELb0ELb0EN7cutlass6half_tE19Flash_kernel_traitsILi256ELi64ELi64ELi4ES3_EELb0ELb0ELb0ELb0ELb1ELb1ELb1ELb0EEEvNS_16Flash_fwd_paramsE,"aw",@nobits
	.sectionflags	@""
	.align	16
	.zero		1024


//--------------------- .nv.shared._ZN5flash24flash_fwd_splitkv_kernelI23Flash_fwd_kernel_traitsILi256ELi64ELi64ELi4ELb0ELb0EN7cutlass6half_tE19Flash_kernel_traitsILi256ELi64ELi64ELi4ES3_EELb0ELb0ELb1ELb0ELb0ELb0ELb1ELb0EEEvNS_16Flash_fwd_paramsE --------------------------
	.section	.nv.shared._ZN5flash24flash_fwd_splitkv_kernelI23Flash_fwd_kernel_traitsILi256ELi64ELi64ELi4ELb0ELb0EN7cutlass6half_tE19Flash_kernel_traitsILi256ELi64ELi64ELi4ES3_EELb0ELb0ELb1ELb0ELb0ELb0ELb1ELb0EEEvNS_16Flash_fwd_paramsE,"aw",@nobits
	.sectionflags	@""
	.align	16
	.zero		1024


//--------------------- .nv.shared._ZN5flash24flash_fwd_splitkv_kernelI23Flash_fwd_kernel_traitsILi256ELi64ELi64ELi4ELb0ELb0EN7cutlass6half_tE19Flash_kernel_traitsILi256ELi64ELi64ELi4ES3_EELb0ELb0ELb1ELb0ELb0ELb1ELb1ELb0EEEvNS_16Flash_fwd_paramsE --------------------------
	.section	.nv.shared._ZN5flash24flash_fwd_splitkv_kernelI23Flash_fwd_kernel_traitsILi256ELi64ELi64ELi4ELb0ELb0EN7cutlass6half_tE19Flash_kernel_traitsILi256ELi64ELi64ELi4ES3_EELb0ELb0ELb1ELb0ELb0ELb1ELb1ELb0EEEvNS_16Flash_fwd_paramsE,"aw",@nobits
	.sectionflags	@""
	.align	16
	.zero		1024


//--------------------- .nv.shared._ZN5flash24flash_fwd_splitkv_kernelI23Flash_fwd_kernel_traitsILi256ELi64ELi64ELi4ELb0ELb0EN7cutlass6half_tE19Flash_kernel_traitsILi256ELi64ELi64ELi4ES3_EELb0ELb0ELb0ELb0ELb1ELb0ELb1ELb1EEEvNS_16Flash_fwd_paramsE --------------------------
	.section	.nv.shared._ZN5flash24flash_fwd_splitkv_kernelI23Flash_fwd_kernel_traitsILi256ELi64ELi64ELi4ELb0ELb0EN7cutlass6half_tE19Flash_kernel_traitsILi256ELi64ELi64ELi4ES3_EELb0ELb0ELb0ELb0ELb1ELb0ELb1ELb1EEEvNS_16Flash_fwd_paramsE,"aw",@nobits
	.sectionflags	@""
	.align	16
	.zero		1024


//--------------------- .nv.shared._ZN5flash24flash_fwd_splitkv_kernelI23Flash_fwd_kernel_traitsILi256ELi64ELi64ELi4ELb0ELb0EN7cutlass6half_tE19Flash_kernel_traitsILi256ELi64ELi64ELi4ES3_EELb0ELb0ELb0ELb0ELb1ELb1ELb1ELb1EEEvNS_16Flash_fwd_paramsE --------------------------
	.section	.nv.shared._ZN5flash24flash_fwd_splitkv_kernelI23Flash_fwd_kernel_traitsILi256ELi64ELi64ELi4ELb0ELb0EN7cutlass6half_tE19Flash_kernel_traitsILi256ELi64ELi64ELi4ES3_EELb0ELb0ELb0ELb0ELb1ELb1ELb1ELb1EEEvNS_16Flash_fwd_paramsE,"aw",@nobits
	.sectionflags	@""
	.align	16
	.zero		1024


//--------------------- .nv.shared._ZN5flash24flash_fwd_splitkv_kernelI23Flash_fwd_kernel_traitsILi256ELi64ELi64ELi4ELb0ELb0EN7cutlass6half_tE19Flash_kernel_traitsILi256ELi64ELi64ELi4ES3_EELb0ELb0ELb1ELb0ELb0ELb0ELb1ELb1EEEvNS_16Flash_fwd_paramsE --------------------------
	.section	.nv.shared._ZN5flash24flash_fwd_splitkv_kernelI23Flash_fwd_kernel_traitsILi256ELi64ELi64ELi4ELb0ELb0EN7cutlass6half_tE19Flash_kernel_traitsILi256ELi64ELi64ELi4ES3_EELb0ELb0ELb1ELb0ELb0ELb0ELb1ELb1EEEvNS_16Flash_fwd_paramsE,"aw",@nobits
	.sectionflags	@""
	.align	16
	.zero		1024


//--------------------- .nv.shared._ZN5flash24flash_fwd_splitkv_kernelI23Flash_fwd_kernel_traitsILi256ELi64ELi64ELi4ELb0ELb0EN7cutlass6half_tE19Flash_kernel_traitsILi256ELi64ELi64ELi4ES3_EELb0ELb0ELb1ELb0ELb0ELb1ELb1ELb1EEEvNS_16Flash_fwd_paramsE --------------------------
	.section	.nv.shared._ZN5flash24flash_fwd_splitkv_kernelI23Flash_fwd_kernel_traitsILi256ELi64ELi64ELi4ELb0ELb0EN7cutlass6half_tE19Flash_kernel_traitsILi256ELi64ELi64ELi4ES3_EELb0ELb0ELb1ELb0ELb0ELb1ELb1ELb1EEEvNS_16Flash_fwd_paramsE,"aw",@nobits
	.sectionflags	@""
	.align	16
	.zero		1024


//--------------------- .nv.shared._ZN5flash24flash_fwd_splitkv_kernelI23Flash_fwd_kernel_traitsILi256ELi64ELi64ELi4ELb0ELb0EN7cutlass6half_tE19Flash_kernel_traitsILi256ELi64ELi64ELi4ES3_EELb0ELb1ELb0ELb0ELb1ELb0ELb0ELb0EEEvNS_16Flash_fwd_paramsE --------------------------
	.section	.nv.shared._ZN5flash24flash_fwd_splitkv_kernelI23Flash_fwd_kernel_traitsILi256ELi64ELi64ELi4ELb0ELb0EN7cutlass6half_tE19Flash_kernel_traitsILi256ELi64ELi64ELi4ES3_EELb0ELb1ELb0ELb0ELb1ELb0ELb0ELb0EEEvNS_16Flash_fwd_paramsE,"aw",@nobits
	.sectionflags	@""
	.align	16
	.zero		1024


//--------------------- .nv.shared._ZN5flash24flash_fwd_splitkv_kernelI23Flash_fwd_kernel_traitsILi256ELi64ELi64ELi4ELb0ELb0EN7cutlass6half_tE19Flash_kernel_traitsILi256ELi64ELi64ELi4ES3_EELb0ELb1ELb0ELb0ELb1ELb1ELb0ELb0EEEvNS_16Flash_fwd_paramsE --------------------------
	.section	.nv.shared._ZN5flash24flash_fwd_splitkv_kernelI23Flash_fwd_kernel_traitsILi256ELi64ELi64ELi4ELb0ELb0EN7cutlass6half_tE19Flash_kernel_traitsILi256ELi64ELi64ELi4ES3_EELb0ELb1ELb0ELb0ELb1ELb1ELb0ELb0EEEvNS_16Flash_fwd_paramsE,"aw",@nobits
	.sectionflags	@""
	.align	16
	.zero		1024


//--------------------- .nv.shared._ZN5flash24flash_fwd_splitkv_kernelI23Flash_fwd_kernel_traitsILi256ELi64ELi64ELi4ELb0ELb0EN7cutlass6half_tE19Flash_kernel_traitsILi256ELi64ELi64ELi4ES3_EELb0ELb1ELb1ELb0ELb0ELb0ELb0ELb0EEEvNS_16Flash_fwd_paramsE --------------------------
	.section	.nv.shared._ZN5flash24flash_fwd_splitkv_kernelI23Flash_fwd_kernel_traitsILi256ELi64ELi64ELi4ELb0ELb0EN7cutlass6half_tE19Flash_kernel_traitsILi256ELi64ELi64ELi4ES3_EELb0ELb1ELb1ELb0ELb0ELb0ELb0ELb0EEEvNS_16Flash_fwd_paramsE,"aw",@nobits
	.sectionflags	@""
	.align	16
	.zero		1024


//--------------------- .nv.shared._ZN5flash24flash_fwd_splitkv_kernelI23Flash_fwd_kernel_traitsILi256ELi64ELi64ELi4ELb0ELb0EN7cutlass6half_tE19Flash_kernel_traitsILi256ELi64ELi64ELi4ES3_EELb0ELb1ELb1ELb0ELb0ELb1ELb0ELb0EEEvNS_16Flash_fwd_paramsE --------------------------
	.section	.nv.shared._ZN5flash24flash_fwd_splitkv_kernelI23Flash_fwd_kernel_traitsILi256ELi64ELi64ELi4ELb0ELb0EN7cutlass6half_tE19Flash_kernel_traitsILi256ELi64ELi64ELi4ES3_EELb0ELb1ELb1ELb0ELb0ELb1ELb0ELb0EEEvNS_16Flash_fwd_paramsE,"aw",@nobits
	.sectionflags	@""
	.align	16
	.zero		1024


//--------------------- .nv.shared._ZN5flash24flash_fwd_splitkv_kernelI23Flash_fwd_kernel_traitsILi256ELi64ELi64ELi4ELb0ELb0EN7cutlass6half_tE19Flash_kernel_traitsILi256ELi64ELi64ELi4ES3_EELb0ELb1ELb0ELb0ELb1ELb0ELb0ELb1EEEvNS_16Flash_fwd_paramsE --------------------------
	.section	.nv.shared._ZN5flash24flash_fwd_splitkv_kernelI23Flash_fwd_kernel_traitsILi256ELi64ELi64ELi4ELb0ELb0EN7cutlass6half_tE19Flash_kernel_traitsILi256ELi64ELi64ELi4ES3_EELb0ELb1ELb0ELb0ELb1ELb0ELb0ELb1EEEvNS_16Flash_fwd_paramsE,"aw",@nobits
	.sectionflags	@""
	.align	16
	.zero		1024


//--------------------- .nv.shared._ZN5flash24flash_fwd_splitkv_kernelI23Flash_fwd_kernel_traitsILi256ELi64ELi64ELi4ELb0ELb0EN7cutlass6half_tE19Flash_kernel_traitsILi256ELi64ELi64ELi4ES3_EELb0ELb1ELb0ELb0ELb1ELb1ELb0ELb1EEEvNS_16Flash_fwd_paramsE --------------------------
	.section	.nv.shared._ZN5flash24flash_fwd_splitkv_kernelI23Flash_fwd_kernel_traitsILi256ELi64ELi64ELi4ELb0ELb0EN7cutlass6half_tE19Flash_kernel_traitsILi256ELi64ELi64ELi4ES3_EELb0ELb1ELb0ELb0ELb1ELb1ELb0ELb1EEEvNS_16Flash_fwd_paramsE,"aw",@nobits
	.sectionflags	@""
	.align	16
	.zero		1024


//--------------------- .nv.shared._ZN5flash24flash_fwd_splitkv_kernelI23Flash_fwd_kernel_traitsILi256ELi64ELi64ELi4ELb0ELb0EN7cutlass6half_tE19Flash_kernel_traitsILi256ELi64ELi64ELi4ES3_EELb0ELb1ELb1ELb0ELb0ELb0ELb0ELb1EEEvNS_16Flash_fwd_paramsE --------------------------
	.section	.nv.shared._ZN5flash24flash_fwd_splitkv_kernelI23Flash_fwd_kernel_traitsILi256ELi64ELi64ELi4ELb0ELb0EN7cutlass6half_tE19Flash_kernel_traitsILi256ELi64ELi64ELi4ES3_EELb0ELb1ELb1ELb0ELb0ELb0ELb0ELb1EEEvNS_16Flash_fwd_paramsE,"aw",@nobits
	.sectionflags	@""
	.align	16
	.zero		1024


//--------------------- .nv.shared._ZN5flash24flash_fwd_splitkv_kernelI23Flash_fwd_kernel_traitsILi256ELi64ELi64ELi4ELb0ELb0EN7cutlass6half_tE19Flash_kernel_traitsILi256ELi64ELi64ELi4ES3_EELb0ELb1ELb1ELb0ELb0ELb1ELb0ELb1EEEvNS_16Flash_fwd_paramsE --------------------------
	.section	.nv.shared._ZN5flash24flash_fwd_splitkv_kernelI23Flash_fwd_kernel_traitsILi256ELi64ELi64ELi4ELb0ELb0EN7cutlass6half_tE19Flash_kernel_traitsILi256ELi64ELi64ELi4ES3_EELb0ELb1ELb1ELb0ELb0ELb1ELb0ELb1EEEvNS_16Flash_fwd_paramsE,"aw",@nobits
	.sectionflags	@""
	.align	16
	.zero		1024


//--------------------- .nv.shared._ZN5flash24flash_fwd_splitkv_kernelI23Flash_fwd_kernel_traitsILi256ELi64ELi64ELi4ELb0ELb0EN7cutlass6half_tE19Flash_kernel_traitsILi256ELi64ELi64ELi4ES3_EELb0ELb1ELb0ELb0ELb1ELb0ELb1ELb0EEEvNS_16Flash_fwd_paramsE --------------------------
	.section	.nv.shared._ZN5flash24flash_fwd_splitkv_kernelI23Flash_fwd_kernel_traitsILi256ELi64ELi64ELi4ELb0ELb0EN7cutlass6half_tE19Flash_kernel_traitsILi256ELi64ELi64ELi4ES3_EELb0ELb1ELb0ELb0ELb1ELb0ELb1ELb0EEEvNS_16Flash_fwd_paramsE,"aw",@nobits
	.sectionflags	@""
	.align	16
	.zero		1024


//--------------------- .nv.shared._ZN5flash24flash_fwd_splitkv_kernelI23Flash_fwd_kernel_traitsILi256ELi64ELi64ELi4ELb0ELb0EN7cutlass6half_tE19Flash_kernel_traitsILi256ELi64ELi64ELi4ES3_EELb0ELb1ELb0ELb0ELb1ELb1ELb1ELb0EEEvNS_16Flash_fwd_paramsE --------------------------
	.section	.nv.shared._ZN5flash24flash_fwd_splitkv_kernelI23Flash_fwd_kernel_traitsILi256ELi64ELi64ELi4ELb0ELb0EN7cutlass6half_tE19Flash_kernel_traitsILi256ELi64ELi64ELi4ES3_EELb0ELb1ELb0ELb0ELb1ELb1ELb1ELb0EEEvNS_16Flash_fwd_paramsE,"aw",@nobits
	.sectionflags	@""
	.align	16
	.zero		1024


//--------------------- .nv.shared._ZN5flash24flash_fwd_splitkv_kernelI23Flash_fwd_kernel_traitsILi256ELi64ELi64ELi4ELb0ELb0EN7cutlass6half_tE19Flash_kernel_traitsILi256ELi64ELi64ELi4ES3_EELb0ELb1ELb1ELb0ELb0ELb0ELb1ELb0EEEvNS_16Flash_fwd_paramsE --------------------------
	.section	.nv.shared._ZN5flash24flash_fwd_splitkv_kernelI23Flash_fwd_kernel_traitsILi256ELi64ELi64ELi4ELb0ELb0EN7cutlass6half_tE19Flash_kernel_traitsILi256ELi64ELi64ELi4ES3_EELb0ELb1ELb1ELb0ELb0ELb0ELb1ELb0EEEvNS_16Flash_fwd_paramsE,"aw",@nobits
	.sectionflags	@""
	.align	16
	.zero		1024


//--------------------- .nv.shared._ZN5flash24flash_fwd_splitkv_kernelI23Flash_fwd_kernel_traitsILi256ELi64ELi64ELi4ELb0ELb0EN7cutlass6half_tE19Flash_kernel_traitsILi256ELi64ELi64ELi4ES3_EELb0ELb1ELb1ELb0ELb0ELb1ELb1ELb0EEEvNS_16Flash_fwd_paramsE --------------------------
	.section	.nv.shared._ZN5flash24flash_fwd_splitkv_kernelI23Flash_fwd_kernel_traitsILi256ELi64ELi64ELi4ELb0ELb0EN7cutlass6half_tE19Flash_kernel_traitsILi256ELi64ELi64ELi4ES3_EELb0ELb1ELb1ELb0ELb0ELb1ELb1ELb0EEEvNS_16Flash_fwd_paramsE,"aw",@nobits
	.sectionflags	@""
	.align	16
	.zero		1024


//--------------------- .nv.shared._ZN5flash24flash_fwd_splitkv_kernelI23Flash_fwd_kernel_traitsILi256ELi64ELi64ELi4ELb0ELb0EN7cutlass6half_tE19Flash_kernel_traitsILi256ELi64ELi64ELi4ES3_EELb0ELb1ELb0ELb0ELb1ELb0ELb1ELb1EEEvNS_16Flash_fwd_paramsE --------------------------
	.section	.nv.shared._ZN5flash24flash_fwd_splitkv_kernelI23Flash_fwd_kernel_traitsILi256ELi64ELi64ELi4ELb0ELb0EN7cutlass6half_tE19Flash_kernel_traitsILi256ELi64ELi64ELi4ES3_EELb0ELb1ELb0ELb0ELb1ELb0ELb1ELb1EEEvNS_16Flash_fwd_paramsE,"aw",@nobits
	.sectionflags	@""
	.align	16
	.zero		1024


//--------------------- .nv.shared._ZN5flash24flash_fwd_splitkv_kernelI23Flash_fwd_kernel_traitsILi256ELi64ELi64ELi4ELb0ELb0EN7cutlass6half_tE19Flash_kernel_traitsILi256ELi64ELi64ELi4ES3_EELb0ELb1ELb0ELb0ELb1ELb1ELb1ELb1EEEvNS_16Flash_fwd_paramsE --------------------------
	.section	.nv.shared._ZN5flash24flash_fwd_splitkv_kernelI23Flash_fwd_kernel_traitsILi256ELi64ELi64ELi4ELb0ELb0EN7cutlass6half_tE19Flash_kernel_traitsILi256ELi64ELi64ELi4ES3_EELb0ELb1ELb0ELb0ELb1ELb1ELb1ELb1EEEvNS_16Flash_fwd_paramsE,"aw",@nobits
	.sectionflags	@""
	.align	16
	.zero		1024


//--------------------- .nv.shared._ZN5flash24flash_fwd_splitkv_kernelI23Flash_fwd_kernel_traitsILi256ELi64ELi64ELi4ELb0ELb0EN7cutlass6half_tE19Flash_kernel_traitsILi256ELi64ELi64ELi4ES3_EELb0ELb1ELb1ELb0ELb0ELb0ELb1ELb1EEEvNS_16Flash_fwd_paramsE --------------------------
	.section	.nv.shared._ZN5flash24flash_fwd_splitkv_kernelI23Flash_fwd_kernel_traitsILi256ELi64ELi64ELi4ELb0ELb0EN7cutlass6half_tE19Flash_kernel_traitsILi256ELi64ELi64ELi4ES3_EELb0ELb1ELb1ELb0ELb0ELb0ELb1ELb1EEEvNS_16Flash_fwd_paramsE,"aw",@nobits
	.sectionflags	@""
	.align	16
	.zero		1024


//--------------------- .nv.shared._ZN5flash24flash_fwd_splitkv_kernelI23Flash_fwd_kernel_traitsILi256ELi64ELi64ELi4ELb0ELb0EN7cutlass6half_tE19Flash_kernel_traitsILi256ELi64ELi64ELi4ES3_EELb0ELb1ELb1ELb0ELb0ELb1ELb1ELb1EEEvNS_16Flash_fwd_paramsE --------------------------
	.section	.nv.shared._ZN5flash24flash_fwd_splitkv_kernelI23Flash_fwd_kernel_traitsILi256ELi64ELi64ELi4ELb0ELb0EN7cutlass6half_tE19Flash_kernel_traitsILi256ELi64ELi64ELi4ES3_EELb0ELb1ELb1ELb0ELb0ELb1ELb1ELb1EEEvNS_16Flash_fwd_paramsE,"aw",@nobits
	.sectionflags	@""
	.align	16
	.zero		1024


//--------------------- .nv.constant0._ZN5flash32flash_fwd_splitkv_combine_kernelI23Flash_fwd_kernel_traitsILi256ELi64ELi64ELi4ELb0ELb0EN7cutlass6half_tE19Flash_kernel_traitsILi256ELi64ELi64ELi4ES3_EELi4ELi7ELb0EEEvNS_16Flash_fwd_paramsE --------------------------
	.section	.nv.constant0._ZN5flash32flash_fwd_splitkv_combine_kernelI23Flash_fwd_kernel_traitsILi256ELi64ELi64ELi4ELb0ELb0EN7cutlass6half_tE19Flash_kernel_traitsILi256ELi64ELi64ELi4ES3_EELi4ELi7ELb0EEEvNS_16Flash_fwd_paramsE,"a",@progbits
	.sectionflags	@""
	.align	4
.nv.constant0._ZN5flash32flash_fwd_splitkv_combine_kernelI23Flash_fwd_kernel_traitsILi256ELi64ELi64ELi4ELb0ELb0EN7cutlass6half_tE19Flash_kernel_traitsILi256ELi64ELi64ELi4ES3_EELi4ELi7ELb0EEEvNS_16Flash_fwd_paramsE:
	.zero		992


//--------------------- .nv.constant0._ZN5flash32flash_fwd_splitkv_combine_kernelI23Flash_fwd_kernel_traitsILi256ELi64ELi64ELi4ELb0ELb0EN7cutlass6half_tE19Flash_kernel_traitsILi256ELi64ELi64ELi4ES3_EELi4ELi6ELb0EEEvNS_16Flash_fwd_paramsE --------------------------
	.section	.nv.constant0._ZN5flash32flash_fwd_splitkv_combine_kernelI23Flash_fwd_kernel_traitsILi256ELi64ELi64ELi4ELb0ELb0EN7cutlass6half_tE19Flash_kernel_traitsILi256ELi64ELi64ELi4ES3_EELi4ELi6ELb0EEEvNS_16Flash_fwd_paramsE,"a",@progbits
	.sectionflags	@""
	.align	4
.nv.constant0._ZN5flash32flash_fwd_splitkv_combine_kernelI23Flash_fwd_kernel_traitsILi256ELi64ELi64ELi4ELb0ELb0EN7cutlass6half_tE19Flash_kernel_traitsILi256ELi64ELi64ELi4ES3_EELi4ELi6ELb0EEEvNS_16Flash_fwd_paramsE:
	.zero		992


//--------------------- .nv.constant0._ZN5flash32flash_fwd_splitkv_combine_kernelI23Flash_fwd_kernel_traitsILi256ELi64ELi64ELi4ELb0ELb0EN7cutlass6half_tE19Flash_kernel_traitsILi256ELi64ELi64ELi4ES3_EELi4ELi5ELb0EEEvNS_16Flash_fwd_paramsE --------------------------
	.section	.nv.constant0._ZN5flash32flash_fwd_splitkv_combine_kernelI23Flash_fwd_kernel_traitsILi256ELi64ELi64ELi4ELb0ELb0EN7cutlass6half_tE19Flash_kernel_traitsILi256ELi64ELi64ELi4ES3_EELi4ELi5ELb0EEEvNS_16Flash_fwd_paramsE,"a",@progbits
	.sectionflags	@""
	.align	4
.nv.constant0._ZN5flash32flash_fwd_splitkv_combine_kernelI23Flash_fwd_kernel_traitsILi256ELi64ELi64ELi4ELb0ELb0EN7cutlass6half_tE19Flash_kernel_traitsILi256ELi64ELi64ELi4ES3_EELi4ELi5ELb0EEEvNS_16Flash_fwd_paramsE:
	.zero		992


//--------------------- .nv.constant0._ZN5flash32flash_fwd_splitkv_combine_kernelI23Flash_fwd_kernel_traitsILi256ELi64ELi64ELi4ELb0ELb0EN7cutlass6half_tE19Flash_kernel_traitsILi256ELi64ELi64ELi4ES3_EELi4ELi4ELb0EEEvNS_16Flash_fwd_paramsE --------------------------
	.section	.nv.constant0._ZN5flash32flash_fwd_splitkv_combine_kernelI23Flash_fwd_kernel_traitsILi256ELi64ELi64ELi4ELb0ELb0EN7cutlass6half_tE19Flash_kernel_traitsILi256ELi64ELi64ELi4ES3_EELi4ELi4ELb0EEEvNS_16Flash_fwd_paramsE,"a",@progbits
	.sectionflags	@""
	.align	4
.nv.constant0._ZN5flash32flash_fwd_splitkv_combine_kernelI23Flash_fwd_kernel_traitsILi256ELi64ELi64ELi4ELb0ELb0EN7cutlass6half_tE19Flash_kernel_traitsILi256ELi64ELi64ELi4ES3_EELi4ELi4ELb0EEEvNS_16Flash_fwd_paramsE:
	.zero		992


//--------------------- .nv.constant0._ZN5flash32flash_fwd_splitkv_combine_kernelI23Flash_fwd_kernel_traitsILi256ELi64ELi64ELi4ELb0ELb0EN7cutlass6half_tE19Flash_kernel_traitsILi256ELi64ELi64ELi4ES3_EELi4ELi3ELb0EEEvNS_16Flash_fwd_paramsE --------------------------
	.section	.nv.constant0._ZN5flash32flash_fwd_splitkv_combine_kernelI23Flash_fwd_kernel_traitsILi256ELi64ELi64ELi4ELb0ELb0EN7cutlass6half_tE19Flash_kernel_traitsILi256ELi64ELi64ELi4ES3_EELi4ELi3ELb0EEEvNS_16Flash_fwd_paramsE,"a",@progbits
	.sectionflags	@""
	.align	4
.nv.constant0._ZN5flash32flash_fwd_splitkv_combine_kernelI23Flash_fwd_kernel_traitsILi256ELi64ELi64ELi4ELb0ELb0EN7cutlass6half_tE19Flash_kernel_traitsILi256ELi64ELi64ELi4ES3_EELi4ELi3ELb0EEEvNS_16Flash_fwd_paramsE:
	.zero		992


//--------------------- .nv.constant0._ZN5flash32flash_fwd_splitkv_combine_kernelI23Flash_fwd_kernel_traitsILi256ELi64ELi64ELi4ELb0ELb0EN7cutlass6half_tE19Flash_kernel_traitsILi256ELi64ELi64ELi4ES3_EELi4ELi2ELb0EEEvNS_16Flash_fwd_paramsE --------------------------
	.section	.nv.constant0._ZN5flash32flash_fwd_splitkv_combine_kernelI23Flash_fwd_kernel_traitsILi256ELi64ELi64ELi4ELb0ELb0EN7cutlass6half_tE19Flash_kernel_traitsILi256ELi64ELi64ELi4ES3_EELi4ELi2ELb0EEEvNS_16Flash_fwd_paramsE,"a",@progbits
	.sectionflags	@""
	.align	4
.nv.constant0._ZN5flash32flash_fwd_splitkv_combine_kernelI23Flash_fwd_kernel_traitsILi256ELi64ELi64ELi4ELb0ELb0EN7cutlass6half_tE19Flash_kernel_traitsILi256ELi64ELi64ELi4ES3_EELi4ELi2ELb0EEEvNS_16Flash_fwd_paramsE:
	.zero		992


//--------------------- .nv.constant0._ZN5flash32flash_fwd_splitkv_combine_kernelI23Flash_fwd_kernel_traitsILi256ELi64ELi64ELi4ELb0ELb0EN7cutlass6half_tE19Flash_kernel_traitsILi256ELi64ELi64ELi4ES3_EELi4ELi1ELb0EEEvNS_16Flash_fwd_paramsE --------------------------
	.section	.nv.constant0._ZN5flash32flash_fwd_splitkv_combine_kernelI23Flash_fwd_kernel_traitsILi256ELi64ELi64ELi4ELb0ELb0EN7cutlass6half_tE19Flash_kernel_traitsILi256ELi64ELi64ELi4ES3_EELi4ELi1ELb0EEEvNS_16Flash_fwd_paramsE,"a",@progbits
	.sectionflags	@""
	.align	4
.nv.constant0._ZN5flash32flash_fwd_splitkv_combine_kernelI23Flash_fwd_kernel_traitsILi256ELi64ELi64ELi4ELb0ELb0EN7cutlass6half_tE19Flash_kernel_traitsILi256ELi64ELi64ELi4ES3_EELi4ELi1ELb0EEEvNS_16Flash_fwd_paramsE:
	.zero		992


//--------------------- .nv.constant0._ZN5flash32flash_fwd_splitkv_combine_kernelI23Flash_fwd_kernel_traitsILi256ELi64ELi64ELi4ELb0ELb0EN7cutlass6half_tE19Flash_kernel_traitsILi256ELi64ELi64ELi4ES3_EELi4ELi7ELb1EEEvNS_16Flash_fwd_paramsE --------------------------
	.section	.nv.constant0._ZN5flash32flash_fwd_splitkv_combine_kernelI23Flash_fwd_kernel_traitsILi256ELi64ELi64ELi4ELb0ELb0EN7cutlass6half_tE19Flash_kernel_traitsILi256ELi64ELi64ELi4ES3_EELi4ELi7ELb1EEEvNS_16Flash_fwd_paramsE,"a",@progbits
	.sectionflags	@""
	.align	4
.nv.constant0._ZN5flash32flash_fwd_splitkv_combine_kernelI23Flash_fwd_kernel_traitsILi256ELi64ELi64ELi4ELb0ELb0EN7cutlass6half_tE19Flash_kernel_traitsILi256ELi64ELi64ELi4ES3_EELi4ELi7ELb1EEEvNS_16Flash_fwd_paramsE:
	.zero		992


//--------------------- .nv.constant0._ZN5flash32flash_fwd_splitkv_combine_kernelI23Flash_fwd_kernel_traitsILi256ELi64ELi64ELi4ELb0ELb0EN7cutlass6half_tE19Flash_kernel_traitsILi256ELi64ELi64ELi4ES3_EELi4ELi6ELb1EEEvNS_16Flash_fwd_paramsE --------------------------
	.section	.nv.constant0._ZN5flash32flash_fwd_splitkv_combine_kernelI23Flash_fwd_kernel_traitsILi256ELi64ELi64ELi4ELb0ELb0EN7cutlass6half_tE19Flash_kernel_traitsILi256ELi64ELi64ELi4ES3_EELi4ELi6ELb1EEEvNS_16Flash_fwd_paramsE,"a",@progbits
	.sectionflags	@""
	.align	4
.nv.constant0._ZN5flash32flash_fwd_splitkv_combine_kernelI23Flash_fwd_kernel_traitsILi256ELi64ELi64ELi4ELb0ELb0EN7cutlass6half_tE19Flash_kernel_traitsILi256ELi64ELi64ELi4ES3_EELi4ELi6ELb1EEEvNS_16Flash_fwd_paramsE:
	.zero		992


//--------------------- .nv.constant0._ZN5flash32flash_fwd_splitkv_combine_kernelI23Flash_fwd_kernel_traitsILi256ELi64ELi64ELi4ELb0ELb0EN7cutlass6half_tE19Flash_kernel_traitsILi256ELi64ELi64ELi4ES3_EELi4ELi5ELb1EEEvNS_16Flash_fwd_paramsE --------------------------
	.section	.nv.constant0._ZN5flash32flash_fwd_splitkv_combine_kernelI23Flash_fwd_kernel_traitsILi256ELi64ELi64ELi4ELb0ELb0EN7cutlass6half_tE19Flash_kernel_traitsILi256ELi64ELi64ELi4ES3_EELi4ELi5ELb1EEEvNS_16Flash_fwd_paramsE,"a",@progbits
	.sectionflags	@""
	.align	4
.nv.constant0._ZN5flash32flash_fwd_splitkv_combine_kernelI23Flash_fwd_kernel_traitsILi256ELi64ELi64ELi4ELb0ELb0EN7cutlass6half_tE19Flash_kernel_traitsILi256ELi64ELi64ELi4ES3_EELi4ELi5ELb1EEEvNS_16Flash_fwd_paramsE:
	.zero		992


//--------------------- .nv.constant0._ZN5flash32flash_fwd_splitkv_combine_kernelI23Flash_fwd_kernel_traitsILi256ELi64ELi64ELi4ELb0ELb0EN7cutlass6half_tE19Flash_kernel_traitsILi256ELi64ELi64ELi4ES3_EELi4ELi4ELb1EEEvNS_16Flash_fwd_paramsE --------------------------
	.section	.nv.constant0._ZN5flash32flash_fwd_splitkv_combine_kernelI23Flash_fwd_kernel_traitsILi256ELi64ELi64ELi4ELb0ELb0EN7cutlass6half_tE19Flash_kernel_traitsILi256ELi64ELi64ELi4ES3_EELi4ELi4ELb1EEEvNS_16Flash_fwd_paramsE,"a",@progbits
	.sectionflags	@""
	.align	4
.nv.constant0._ZN5flash32flash_fwd_splitkv_combine_kernelI23Flash_fwd_kernel_traitsILi256ELi64ELi64ELi4ELb0ELb0EN7cutlass6half_tE19Flash_kernel_traitsILi256ELi64ELi64ELi4ES3_EELi4ELi4ELb1EEEvNS_16Flash_fwd_paramsE:
	.zero		992


//--------------------- .nv.constant0._ZN5flash32flash_fwd_splitkv_combine_kernelI23Flash_fwd_kernel_traitsILi256ELi64ELi64ELi4ELb0ELb0EN7cutlass6half_tE19Flash_kernel_traitsILi256ELi64ELi64ELi4ES3_EELi4ELi3ELb1EEEvNS_16Flash_fwd_paramsE --------------------------
	.section	.nv.constant0._ZN5flash32flash_fwd_splitkv_combine_kernelI23Flash_fwd_kernel_traitsILi256ELi64ELi64ELi4ELb0ELb0EN7cutlass6half_tE19Flash_kernel_traitsILi256ELi64ELi64ELi4ES3_EELi4ELi3ELb1EEEvNS_16Flash_fwd_paramsE,"a",@progbits
	.sectionflags	@""
	.align	4
.nv.constant0._ZN5flash32flash_fwd_splitkv_combine_kernelI23Flash_fwd_kernel_traitsILi256ELi64ELi64ELi4ELb0ELb0EN7cutlass6half_tE19Flash_kernel_traitsILi256ELi64ELi64ELi4ES3_EELi4ELi3ELb1EEEvNS_16Flash_fwd_paramsE:
	.zero		992


//--------------------- .nv.constant0._ZN5flash32flash_fwd_splitkv_combine_kernelI23Flash_fwd_kernel_traitsILi256ELi64ELi64ELi4ELb0ELb0EN7cutlass6half_tE19Flash_kernel_traitsILi256ELi64ELi64ELi4ES3_EELi4ELi2ELb1EEEvNS_16Flash_fwd_paramsE --------------------------
	.section	.nv.constant0._ZN5flash32flash_fwd_splitkv_combine_kernelI23Flash_fwd_kernel_traitsILi256ELi64ELi64ELi4ELb0ELb0EN7cutlass6half_tE19Flash_kernel_traitsILi256ELi64ELi64ELi4ES3_EELi4ELi2ELb1EEEvNS_16Flash_fwd_paramsE,"a",@progbits
	.sectionflags	@""
	.align	4
.nv.constant0._ZN5flash32flash_fwd_splitkv_combine_kernelI23Flash_fwd_kernel_traitsILi256ELi64ELi64ELi4ELb0ELb0EN7cutlass6half_tE19Flash_kernel_traitsILi256ELi64ELi64ELi4ES3_EELi4ELi2ELb1EEEvNS_16Flash_fwd_paramsE:
	.zero		992


//--------------------- .nv.constant0._ZN5flash32flash_fwd_splitkv_combine_kernelI23Flash_fwd_kernel_traitsILi256ELi64ELi64ELi4ELb0ELb0EN7cutlass6half_tE19Flash_kernel_traitsILi256ELi64ELi64ELi4ES3_EELi4ELi1ELb1EEEvNS_16Flash_fwd_paramsE --------------------------
	.section	.nv.constant0._ZN5flash32flash_fwd_splitkv_combine_kernelI23Flash_fwd_kernel_traitsILi256ELi64ELi64ELi4ELb0ELb0EN7cutlass6half_tE19Flash_kernel_traitsILi256ELi64ELi64ELi4ES3_EELi4ELi1ELb1EEEvNS_16Flash_fwd_paramsE,"a",@progbits
	.sectionflags	@""
	.align	4
.nv.constant0._ZN5flash32flash_fwd_splitkv_combine_kernelI23Flash_fwd_kernel_traitsILi256ELi64ELi64ELi4ELb0ELb0EN7cutlass6half_tE19Flash_kernel_traitsILi256ELi64ELi64ELi4ES3_EELi4ELi1ELb1EEEvNS_16Flash_fwd_paramsE:
	.zero		992


//--------------------- .nv.constant0._ZN5flash24flash_fwd_splitkv_kernelI23Flash_fwd_kernel_traitsILi256ELi64ELi64ELi4ELb0ELb0EN7cutlass6half_tE19Flash_kernel_traitsILi256ELi64ELi64ELi4ES3_EELb0ELb0ELb0ELb0ELb0ELb0ELb0ELb0EEEvNS_16Flash_fwd_paramsE --------------------------
	.section	.nv.constant0._ZN5flash24flash_fwd_splitkv_kernelI23Flash_fwd_kernel_traitsILi256ELi64ELi64ELi4ELb0ELb0EN7cutlass6half_tE19Flash_kernel_traitsILi256ELi64ELi64ELi4ES3_EELb0ELb0ELb0ELb0ELb0ELb0ELb0ELb0EEEvNS_16Flash_fwd_paramsE,"a",@progbits
	.sectionflags	@""
	.align	4
.nv.constant0._ZN5flash24flash_fwd_splitkv_kernelI23Flash_fwd_kernel_traitsILi256ELi64ELi64ELi4ELb0ELb0EN7cutlass6half_tE19Flash_kernel_traitsILi256ELi64ELi64ELi4ES3_EELb0ELb0ELb0ELb0ELb0ELb0ELb0ELb0EEEvNS_16Flash_fwd_paramsE:
	.zero		992


//--------------------- .nv.constant0._ZN5flash24flash_fwd_splitkv_kernelI23Flash_fwd_kernel_traitsILi256ELi64ELi64ELi4ELb0ELb0EN7cutlass6half_tE19Flash_kernel_traitsILi256ELi64ELi64ELi4ES3_EELb0ELb0ELb0ELb0ELb0ELb1ELb0ELb0EEEvNS_16Flash_fwd_paramsE --------------------------
	.section	.nv.constant0._ZN5flash24flash_fwd_splitkv_kernelI23Flash_fwd_kernel_traitsILi256ELi64ELi64ELi4ELb0ELb0EN7cutlass6half_tE19Flash_kernel_traitsILi256ELi64ELi64ELi4ES3_EELb0ELb0ELb0ELb0ELb0ELb1ELb0ELb0EEEvNS_16Flash_fwd_paramsE,"a",@progbits
	.sectionflags	@""
	.align	4
.nv.constant0._ZN5flash24flash_fwd_splitkv_kernelI23Flash_fwd_kernel_traitsILi256ELi64ELi64ELi4ELb0ELb0EN7cutlass6half_tE19Flash_kernel_traitsILi256ELi64ELi64ELi4ES3_EELb0ELb0ELb0ELb0ELb0ELb1ELb0ELb0EEEvNS_16Flash_fwd_paramsE:
	.zero		992


//--------------------- .nv.constant0._ZN5flash24flash_fwd_splitkv_kernelI23Flash_fwd_kernel_traitsILi256ELi64ELi64ELi4ELb0ELb0EN7cutlass6half_tE19Flash_kernel_traitsILi256ELi64ELi64ELi4ES3_EELb0ELb0ELb0ELb0ELb0ELb0ELb0ELb1EEEvNS_16Flash_fwd_paramsE --------------------------
	.section	.nv.constant0._ZN5flash24flash_fwd_splitkv_kernelI23Flash_fwd_kernel_traitsILi256ELi64ELi64ELi4ELb0ELb0EN7cutlass6half_tE19Flash_kernel_traitsILi256ELi64ELi64ELi4ES3_EELb0ELb0ELb0ELb0ELb0ELb0ELb0ELb1EEEvNS_16Flash_fwd_paramsE,"a",@progbits
	.sectionflags	@""
	.align	4
.nv.constant0._ZN5flash24flash_fwd_splitkv_kernelI23Flash_fwd_kernel_traitsILi256ELi64ELi64ELi4ELb0ELb0EN7cutlass6half_tE19Flash_kernel_traitsILi256ELi64ELi64ELi4ES3_EELb0ELb0ELb0ELb0ELb0ELb0ELb0ELb1EEEvNS_16Flash_fwd_paramsE:
	.zero		992


//--------------------- .nv.constant0._ZN5flash24flash_fwd_splitkv_kernelI23Flash_fwd_kernel_traitsILi256ELi64ELi64ELi4ELb0ELb0EN7cutlass6half_tE19Flash_kernel_traitsILi256ELi64ELi64ELi4ES3_EELb0ELb0ELb0ELb0ELb0ELb1ELb0ELb1EEEvNS_16Flash_fwd_paramsE --------------------------
	.section	.nv.constant0._ZN5flash24flash_fwd_splitkv_kernelI23Flash_fwd_kernel_traitsILi256ELi64ELi64ELi4ELb0ELb0EN7cutlass6half_tE19Flash_kernel_traitsILi256ELi64ELi64ELi4ES3_EELb0ELb0ELb0ELb0ELb0ELb1ELb0ELb1EEEvNS_16Flash_fwd_paramsE,"a",@progbits
	.sectionflags	@""
	.align	4
.nv.constant0._ZN5flash24flash_fwd_splitkv_kernelI23Flash_fwd_kernel_traitsILi256ELi64ELi64ELi4ELb0ELb0EN7cutlass6half_tE19Flash_kernel_traitsILi256ELi64ELi64ELi4ES3_EELb0ELb0ELb0ELb0ELb0ELb1ELb0ELb1EEEvNS_16Flash_fwd_paramsE:
	.zero		992


//--------------------- .nv.constant0._ZN5flash24flash_fwd_splitkv_kernelI23Flash_fwd_kernel_traitsILi256ELi64ELi64ELi4ELb0ELb0EN7cutlass6half_tE19Flash_kernel_traitsILi256ELi64ELi64ELi4ES3_EELb0ELb0ELb0ELb0ELb0ELb0ELb1ELb0EEEvNS_16Flash_fwd_paramsE --------------------------
	.section	.nv.constant0._ZN5flash24flash_fwd_splitkv_kernelI23Flash_fwd_kernel_traitsILi256ELi64ELi64ELi4ELb0ELb0EN7cutlass6half_tE19Flash_kernel_traitsILi256ELi64ELi64ELi4ES3_EELb0ELb0ELb0ELb0ELb0ELb0ELb1ELb0EEEvNS_16Flash_fwd_paramsE,"a",@progbits
	.sectionflags	@""
	.align	4
.nv.constant0._ZN5flash24flash_fwd_splitkv_kernelI23Flash_fwd_kernel_traitsILi256ELi64ELi64ELi4ELb0ELb0EN7cutlass6half_tE19Flash_kernel_traitsILi256ELi64ELi64ELi4ES3_EELb0ELb0ELb0ELb0ELb0ELb0ELb1ELb0EEEvNS_16Flash_fwd_paramsE:
	.zero		992


//--------------------- .nv.constant0._ZN5flash24flash_fwd_splitkv_kernelI23Flash_fwd_kernel_traitsILi256ELi64ELi64ELi4ELb0ELb0EN7cutlass6half_tE19Flash_kernel_traitsILi256ELi64ELi64ELi4ES3_EELb0ELb0ELb0ELb0ELb0ELb1ELb1ELb0EEEvNS_16Flash_fwd_paramsE --------------------------
	.section	.nv.constant0._ZN5flash24flash_fwd_splitkv_kernelI23Flash_fwd_kernel_traitsILi256ELi64ELi64ELi4ELb0ELb0EN7cutlass6half_tE19Flash_kernel_traitsILi256ELi64ELi64ELi4ES3_EELb0ELb0ELb0ELb0ELb0ELb1ELb1ELb0EEEvNS_16Flash_fwd_paramsE,"a",@progbits
	.sectionflags	@""
	.align	4
.nv.constant0._ZN5flash24flash_fwd_splitkv_kernelI23Flash_fwd_kernel_traitsILi256ELi64ELi64ELi4ELb0ELb0EN7cutlass6half_tE19Flash_kernel_traitsILi256ELi64ELi64ELi4ES3_EELb0ELb0ELb0ELb0ELb0ELb1ELb1ELb0EEEvNS_16Flash_fwd_paramsE:
	.zero		992


//--------------------- .nv.constant0._ZN5flash24flash_fwd_splitkv_kernelI23Flash_fwd_kernel_traitsILi256ELi64ELi64ELi4ELb0ELb0EN7cutlass6half_tE19Flash_kernel_traitsILi256ELi64ELi64ELi4ES3_EELb0ELb0ELb0ELb0ELb0ELb0ELb1ELb1EEEvNS_16Flash_fwd_paramsE --------------------------
	.section	.nv.constant0._ZN5flash24flash_fwd_splitkv_kernelI23Flash_fwd_kernel_traitsILi256ELi64ELi64ELi4ELb0ELb0EN7cutlass6half_tE19Flash_kernel_traitsILi256ELi64ELi64ELi4ES3_EELb0ELb0ELb0ELb0ELb0ELb0ELb1ELb1EEEvNS_16Flash_fwd_paramsE,"a",@progbits
	.sectionflags	@""
	.align	4
.nv.constant0._ZN5flash24flash_fwd_splitkv_kernelI23Flash_fwd_kernel_traitsILi256ELi64ELi64ELi4ELb0ELb0EN7cutlass6half_tE19Flash_kernel_traitsILi256ELi64ELi64ELi4ES3_EELb0ELb0ELb0ELb0ELb0ELb0ELb1ELb1EEEvNS_16Flash_fwd_paramsE:
	.zero		992


//--------------------- .nv.constant0._ZN5flash24flash_fwd_splitkv_kernelI23Flash_fwd_kernel_traitsILi256ELi64ELi64ELi4ELb0ELb0EN7cutlass6half_tE19Flash_kernel_traitsILi256ELi64ELi64ELi4ES3_EELb0ELb0ELb0ELb0ELb0ELb1ELb1ELb1EEEvNS_16Flash_fwd_paramsE --------------------------
	.section	.nv.constant0._ZN5flash24flash_fwd_splitkv_kernelI23Flash_fwd_kernel_traitsILi256ELi64ELi64ELi4ELb0ELb0EN7cutlass6half_tE19Flash_kernel_traitsILi256ELi64ELi64ELi4ES3_EELb0ELb0ELb0ELb0ELb0ELb1ELb1ELb1EEEvNS_16Flash_fwd_paramsE,"a",@progbits
	.sectionflags	@""
	.align	4
.nv.constant0._ZN5flash24flash_fwd_splitkv_kernelI23Flash_fwd_kernel_traitsILi256ELi64ELi64ELi4ELb0ELb0EN7cutlass6half_tE19Flash_kernel_traitsILi256ELi64ELi64ELi4ES3_EELb0ELb0ELb0ELb0ELb0ELb1ELb1ELb1EEEvNS_16Flash_fwd_paramsE:
	.zero		992


//--------------------- .nv.constant0._ZN5flash24flash_fwd_splitkv_kernelI23Flash_fwd_kernel_traitsILi256ELi64ELi64ELi4ELb0ELb0EN7cutlass6half_tE19Flash_kernel_traitsILi256ELi64ELi64ELi4ES3_EELb0ELb1ELb0ELb0ELb0ELb0ELb0ELb0EEEvNS_16Flash_fwd_paramsE --------------------------
	.section	.nv.constant0._ZN5flash24flash_fwd_splitkv_kernelI23Flash_fwd_kernel_traitsILi256ELi64ELi64ELi4ELb0ELb0EN7cutlass6half_tE19Flash_kernel_traitsILi256ELi64ELi64ELi4ES3_EELb0ELb1ELb0ELb0ELb0ELb0ELb0ELb0EEEvNS_16Flash_fwd_paramsE,"a",@progbits
	.sectionflags	@""
	.align	4
.nv.constant0._ZN5flash24flash_fwd_splitkv_kernelI23Flash_fwd_kernel_traitsILi256ELi64ELi64ELi4ELb0ELb0EN7cutlass6half_tE19Flash_kernel_traitsILi256ELi64ELi64ELi4ES3_EELb0ELb1ELb0ELb0ELb0ELb0ELb0ELb0EEEvNS_16Flash_fwd_paramsE:
	.zero		992


//--------------------- .nv.constant0._ZN5flash24flash_fwd_splitkv_kernelI23Flash_fwd_kernel_traitsILi256ELi64ELi64ELi4ELb0ELb0EN7cutlass6half_tE19Flash_kernel_traitsILi256ELi64ELi64ELi4ES3_EELb0ELb1ELb0ELb0ELb0ELb1ELb0ELb0EEEvNS_16Flash_fwd_paramsE --------------------------
	.section	.nv.constant0._ZN5flash24flash_fwd_splitkv_kernelI23Flash_fwd_kernel_traitsILi256ELi64ELi64ELi4ELb0ELb0EN7cutlass6half_tE19Flash_kernel_traitsILi256ELi64ELi64ELi4ES3_EELb0ELb1ELb0ELb0ELb0ELb1ELb0ELb0EEEvNS_16Flash_fwd_paramsE,"a",@progbits
	.sectionflags	@""
	.align	4
.nv.constant0._ZN5flash24flash_fwd_splitkv_kernelI23Flash_fwd_kernel_traitsILi256ELi64ELi64ELi4ELb0ELb0EN7cutlass6half_tE19Flash_kernel_traitsILi256ELi64ELi64ELi4ES3_EELb0ELb1ELb0ELb0ELb0ELb1ELb0ELb0EEEvNS_16Flash_fwd_paramsE:
	.zero		992


//--------------------- .nv.constant0._ZN5flash24flash_fwd_splitkv_kernelI23Flash_fwd_kernel_traitsILi256ELi64ELi64ELi4ELb0ELb0EN7cutlass6half_tE19Flash_kernel_traitsILi256ELi64ELi64ELi4ES3_EELb0ELb1ELb0ELb0ELb0ELb0ELb0ELb1EEEvNS_16Flash_fwd_paramsE --------------------------
	.section	.nv.constant0._ZN5flash24flash_fwd_splitkv_kernelI23Flash_fwd_kernel_traitsILi256ELi64ELi64ELi4ELb0ELb0EN7cutlass6half_tE19Flash_kernel_traitsILi256ELi64ELi64ELi4ES3_EELb0ELb1ELb0ELb0ELb0ELb0ELb0ELb1EEEvNS_16Flash_fwd_paramsE,"a",@progbits
	.sectionflags	@""
	.align	4
.nv.constant0._ZN5flash24flash_fwd_splitkv_kernelI23Flash_fwd_kernel_traitsILi256ELi64ELi64ELi4ELb0ELb0EN7cutlass6half_tE19Flash_kernel_traitsILi256ELi64ELi64ELi4ES3_EELb0ELb1ELb0ELb0ELb0ELb0ELb0ELb1EEEvNS_16Flash_fwd_paramsE:
	.zero		992


//--------------------- .nv.constant0._ZN5flash24flash_fwd_splitkv_kernelI23Flash_fwd_kernel_traitsILi256ELi64ELi64ELi4ELb0ELb0EN7cutlass6half_tE19Flash_kernel_traitsILi256ELi64ELi64ELi4ES3_EELb0ELb1ELb0ELb0ELb0ELb1ELb0ELb1EEEvNS_16Flash_fwd_paramsE --------------------------
	.section	.nv.constant0._ZN5flash24flash_fwd_splitkv_kernelI23Flash_fwd_kernel_traitsILi256ELi64ELi64ELi4ELb0ELb0EN7cutlass6half_tE19Flash_kernel_traitsILi256ELi64ELi64ELi4ES3_EELb0ELb1ELb0ELb0ELb0ELb1ELb0ELb1EEEvNS_16Flash_fwd_paramsE,"a",@progbits
	.sectionflags	@""
	.align	4
.nv.constant0._ZN5flash24flash_fwd_splitkv_kernelI23Flash_fwd_kernel_traitsILi256ELi64ELi64ELi4ELb0ELb0EN7cutlass6half_tE19Flash_kernel_traitsILi256ELi64ELi64ELi4ES3_EELb0ELb1ELb0ELb0ELb0ELb1ELb0ELb1EEEvNS_16Flash_fwd_paramsE:
	.zero		992


//--------------------- .nv.constant0._ZN5flash24flash_fwd_splitkv_kernelI23Flash_fwd_kernel_traitsILi256ELi64ELi64ELi4ELb0ELb0EN7cutlass6half_tE19Flash_kernel_traitsILi256ELi64ELi64ELi4ES3_EELb0ELb1ELb0ELb0ELb0ELb0ELb1ELb0EEEvNS_16Flash_fwd_paramsE --------------------------
	.section	.nv.constant0._ZN5flash24flash_fwd_splitkv_kernelI23Flash_fwd_kernel_traitsILi256ELi64ELi64ELi4ELb0ELb0EN7cutlass6half_tE19Flash_kernel_traitsILi256ELi64ELi64ELi4ES3_EELb0ELb1ELb0ELb0ELb0ELb0ELb1ELb0EEEvNS_16Flash_fwd_paramsE,"a",@progbits
	.sectionflags	@""
	.align	4
.nv.constant0._ZN5flash24flash_fwd_splitkv_kernelI23Flash_fwd_kernel_traitsILi256ELi64ELi64ELi4ELb0ELb0EN7cutlass6half_tE19Flash_kernel_traitsILi256ELi64ELi64ELi4ES3_EELb0ELb1ELb0ELb0ELb0ELb0ELb1ELb0EEEvNS_16Flash_fwd_paramsE:
	.zero		992


//--------------------- .nv.constant0._ZN5flash24flash_fwd_splitkv_kernelI23Flash_fwd_kernel_traitsILi256ELi64ELi64ELi4ELb0ELb0EN7cutlass6half_tE19Flash_kernel_traitsILi256ELi64ELi64ELi4ES3_EELb0ELb1ELb0ELb0ELb0ELb1ELb1ELb0EEEvNS_16Flash_fwd_paramsE --------------------------
	.section	.nv.constant0._ZN5flash24flash_fwd_splitkv_kernelI23Flash_fwd_kernel_traitsILi256ELi64ELi64ELi4ELb0ELb0EN7cutlass6half_tE19Flash_kernel_traitsILi256ELi64ELi64ELi4ES3_EELb0ELb1ELb0ELb0ELb0ELb1ELb1ELb0EEEvNS_16Flash_fwd_paramsE,"a",@progbits
	.sectionflags	@""
	.align	4
.nv.constant0._ZN5flash24flash_fwd_splitkv_kernelI23Flash_fwd_kernel_traitsILi256ELi64ELi64ELi4ELb0ELb0EN7cutlass6half_tE19Flash_kernel_traitsILi256ELi64ELi64ELi4ES3_EELb0ELb1ELb0ELb0ELb0ELb1ELb1ELb0EEEvNS_16Flash_fwd_paramsE:
	.zero		992


//--------------------- .nv.constant0._ZN5flash24flash_fwd_splitkv_kernelI23Flash_fwd_kernel_traitsILi256ELi64ELi64ELi4ELb0ELb0EN7cutlass6half_tE19Flash_kernel_traitsILi256ELi64ELi64ELi4ES3_EELb0ELb1ELb0ELb0ELb0ELb0ELb1ELb1EEEvNS_16Flash_fwd_paramsE --------------------------
	.section	.nv.constant0._ZN5flash24flash_fwd_splitkv_kernelI23Flash_fwd_kernel_traitsILi256ELi64ELi64ELi4ELb0ELb0EN7cutlass6half_tE19Flash_kernel_traitsILi256ELi64ELi64ELi4ES3_EELb0ELb1ELb0ELb0ELb0ELb0ELb1ELb1EEEvNS_16Flash_fwd_paramsE,"a",@progbits
	.sectionflags	@""
	.align	4
.nv.constant0._ZN5flash24flash_fwd_splitkv_kernelI23Flash_fwd_kernel_traitsILi256ELi64ELi64ELi4ELb0ELb0EN7cutlass6half_tE19Flash_kernel_traitsILi256ELi64ELi64ELi4ES3_EELb0ELb1ELb0ELb0ELb0ELb0ELb1ELb1EEEvNS_16Flash_fwd_paramsE:
	.zero		992


//--------------------- .nv.constant0._ZN5flash24flash_fwd_splitkv_kernelI23Flash_fwd_kernel_traitsILi256ELi64ELi64ELi4ELb0ELb0EN7cutlass6half_tE19Flash_kernel_traitsILi256ELi64ELi64ELi4ES3_EELb0ELb1ELb0ELb0ELb0ELb1ELb1ELb1EEEvNS_16Flash_fwd_paramsE --------------------------
	.section	.nv.constant0._ZN5flash24flash_fwd_splitkv_kernelI23Flash_fwd_kernel_traitsILi256ELi64ELi64ELi4ELb0ELb0EN7cutlass6half_tE19Flash_kernel_traitsILi256ELi64ELi64ELi4ES3_EELb0ELb1ELb0ELb0ELb0ELb1ELb1ELb1EEEvNS_16Flash_fwd_paramsE,"a",@progbits
	.sectionflags	@""
	.align	4
.nv.constant0._ZN5flash24flash_fwd_splitkv_kernelI23Flash_fwd_kernel_traitsILi256ELi64ELi64ELi4ELb0ELb0EN7cutlass6half_tE19Flash_kernel_traitsILi256ELi64ELi64ELi4ES3_EELb0ELb1ELb0ELb0ELb0ELb1ELb1ELb1EEEvNS_16Flash_fwd_paramsE:
	.zero		992


//--------------------- .nv.constant0._ZN5flash24flash_fwd_splitkv_kernelI23Flash_fwd_kernel_traitsILi256ELi64ELi64ELi4ELb0ELb0EN7cutlass6half_tE19Flash_kernel_traitsILi256ELi64ELi64ELi4ES3_EELb0ELb0ELb0ELb0ELb1ELb0ELb0ELb0EEEvNS_16Flash_fwd_paramsE --------------------------
	.section	.nv.constant0._ZN5flash24flash_fwd_splitkv_kernelI23Flash_fwd_kernel_traitsILi256ELi64ELi64ELi4ELb0ELb0EN7cutlass6half_tE19Flash_kernel_traitsILi256ELi64ELi64ELi4ES3_EELb0ELb0ELb0ELb0ELb1ELb0ELb0ELb0EEEvNS_16Flash_fwd_paramsE,"a",@progbits
	.sectionflags	@""
	.align	4
.nv.constant0._ZN5flash24flash_fwd_splitkv_kernelI23Flash_fwd_kernel_traitsILi256ELi64ELi64ELi4ELb0ELb0EN7cutlass6half_tE19Flash_kernel_traitsILi256ELi64ELi64ELi4ES3_EELb0ELb0ELb0ELb0ELb1ELb0ELb0ELb0EEEvNS_16Flash_fwd_paramsE:
	.zero		992


//--------------------- .nv.constant0._ZN5flash24flash_fwd_splitkv_kernelI23Flash_fwd_kernel_traitsILi256ELi64ELi64ELi4ELb0ELb0EN7cutlass6half_tE19Flash_kernel_traitsILi256ELi64ELi64ELi4ES3_EELb0ELb0ELb0ELb0ELb1ELb1ELb0ELb0EEEvNS_16Flash_fwd_paramsE --------------------------
	.section	.nv.constant0._ZN5flash24flash_fwd_splitkv_kernelI23Flash_fwd_kernel_traitsILi256ELi64ELi64ELi4ELb0ELb0EN7cutlass6half_tE19Flash_kernel_traitsILi256ELi64ELi64ELi4ES3_EELb0ELb0ELb0ELb0ELb1ELb1ELb0ELb0EEEvNS_16Flash_fwd_paramsE,"a",@progbits
	.sectionflags	@""
	.align	4
.nv.constant0._ZN5flash24flash_fwd_splitkv_kernelI23Flash_fwd_kernel_traitsILi256ELi64ELi64ELi4ELb0ELb0EN7cutlass6half_tE19Flash_kernel_traitsILi256ELi64ELi64ELi4ES3_EELb0ELb0ELb0ELb0ELb1ELb1ELb0ELb0EEEvNS_16Flash_fwd_paramsE:
	.zero		992


//--------------------- .nv.constant0._ZN5flash24flash_fwd_splitkv_kernelI23Flash_fwd_kernel_traitsILi256ELi64ELi64ELi4ELb0ELb0EN7cutlass6half_tE19Flash_kernel_traitsILi256ELi64ELi64ELi4ES3_EELb0ELb0ELb1ELb0ELb0ELb0ELb0ELb0EEEvNS_16Flash_fwd_paramsE --------------------------
	.section	.nv.constant0._ZN5flash24flash_fwd_splitkv_kernelI23Flash_fwd_kernel_traitsILi256ELi64ELi64ELi4ELb0ELb0EN7cutlass6half_tE19Flash_kernel_traitsILi256ELi64ELi64ELi4ES3_EELb0ELb0ELb1ELb0ELb0ELb0ELb0ELb0EEEvNS_16Flash_fwd_paramsE,"a",@progbits
	.sectionflags	@""
	.align	4
.nv.constant0._ZN5flash24flash_fwd_splitkv_kernelI23Flash_fwd_kernel_traitsILi256ELi64ELi64ELi4ELb0ELb0EN7cutlass6half_tE19Flash_kernel_traitsILi256ELi64ELi64ELi4ES3_EELb0ELb0ELb1ELb0ELb0ELb0ELb0ELb0EEEvNS_16Flash_fwd_paramsE:
	.zero		992


//--------------------- .nv.constant0._ZN5flash24flash_fwd_splitkv_kernelI23Flash_fwd_kernel_traitsILi256ELi64ELi64ELi4ELb0ELb0EN7cutlass6half_tE19Flash_kernel_traitsILi256ELi64ELi64ELi4ES3_EELb0ELb0ELb1ELb0ELb0ELb1ELb0ELb0EEEvNS_16Flash_fwd_paramsE --------------------------
	.section	.nv.constant0._ZN5flash24flash_fwd_splitkv_kernelI23Flash_fwd_kernel_traitsILi256ELi64ELi64ELi4ELb0ELb0EN7cutlass6half_tE19Flash_kernel_traitsILi256ELi64ELi64ELi4ES3_EELb0ELb0ELb1ELb0ELb0ELb1ELb0ELb0EEEvNS_16Flash_fwd_paramsE,"a",@progbits
	.sectionflags	@""
	.align	4
.nv.constant0._ZN5flash24flash_fwd_splitkv_kernelI23Flash_fwd_kernel_traitsILi256ELi64ELi64ELi4ELb0ELb0EN7cutlass6half_tE19Flash_kernel_traitsILi256ELi64ELi64ELi4ES3_EELb0ELb0ELb1ELb0ELb0ELb1ELb0ELb0EEEvNS_16Flash_fwd_paramsE:
	.zero		992


//--------------------- .nv.constant0._ZN5flash24flash_fwd_splitkv_kernelI23Flash_fwd_kernel_traitsILi256ELi64ELi64ELi4ELb0ELb0EN7cutlass6half_tE19Flash_kernel_traitsILi256ELi64ELi64ELi4ES3_EELb0ELb0ELb0ELb0ELb1ELb0ELb0ELb1EEEvNS_16Flash_fwd_paramsE --------------------------
	.section	.nv.constant0._ZN5flash24flash_fwd_splitkv_kernelI23Flash_fwd_kernel_traitsILi256ELi64ELi64ELi4ELb0ELb0EN7cutlass6half_tE19Flash_kernel_traitsILi256ELi64ELi64ELi4ES3_EELb0ELb0ELb0ELb0ELb1ELb0ELb0ELb1EEEvNS_16Flash_fwd_paramsE,"a",@progbits
	.sectionflags	@""
	.align	4
.nv.constant0._ZN5flash24flash_fwd_splitkv_kernelI23Flash_fwd_kernel_traitsILi256ELi64ELi64ELi4ELb0ELb0EN7cutlass6half_tE19Flash_kernel_traitsILi256ELi64ELi64ELi4ES3_EELb0ELb0ELb0ELb0ELb1ELb0ELb0ELb1EEEvNS_16Flash_fwd_paramsE:
	.zero		992


//--------------------- .nv.constant0._ZN5flash24flash_fwd_splitkv_kernelI23Flash_fwd_kernel_traitsILi256ELi64ELi64ELi4ELb0ELb0EN7cutlass6half_tE19Flash_kernel_traitsILi256ELi64ELi64ELi4ES3_EELb0ELb0ELb0ELb0ELb1ELb1ELb0ELb1EEEvNS_16Flash_fwd_paramsE --------------------------
	.section	.nv.constant0._ZN5flash24flash_fwd_splitkv_kernelI23Flash_fwd_kernel_traitsILi256ELi64ELi64ELi4ELb0ELb0EN7cutlass6half_tE19Flash_kernel_traitsILi256ELi64ELi64ELi4ES3_EELb0ELb0ELb0ELb0ELb1ELb1ELb0ELb1EEEvNS_16Flash_fwd_paramsE,"a",@progbits
	.sectionflags	@""
	.align	4
.nv.constant0._ZN5flash24flash_fwd_splitkv_kernelI23Flash_fwd_kernel_traitsILi256ELi64ELi64ELi4ELb0ELb0EN7cutlass6half_tE19Flash_kernel_traitsILi256ELi64ELi64ELi4ES3_EELb0ELb0ELb0ELb0ELb1ELb1ELb0ELb1EEEvNS_16Flash_fwd_paramsE:
	.zero		992


//--------------------- .nv.constant0._ZN5flash24flash_fwd_splitkv_kernelI23Flash_fwd_kernel_traitsILi256ELi64ELi64ELi4ELb0ELb0EN7cutlass6half_tE19Flash_kernel_traitsILi256ELi64ELi64ELi4ES3_EELb0ELb0ELb1ELb0ELb0ELb0ELb0ELb1EEEvNS_16Flash_fwd_paramsE --------------------------
	.section	.nv.constant0._ZN5flash24flash_fwd_splitkv_kernelI23Flash_fwd_kernel_traitsILi256ELi64ELi64ELi4ELb0ELb0EN7cutlass6half_tE19Flash_kernel_traitsILi256ELi64ELi64ELi4ES3_EELb0ELb0ELb1ELb0ELb0ELb0ELb0ELb1EEEvNS_16Flash_fwd_paramsE,"a",@progbits
	.sectionflags	@""
	.align	4
.nv.constant0._ZN5flash24flash_fwd_splitkv_kernelI23Flash_fwd_kernel_traitsILi256ELi64ELi64ELi4ELb0ELb0EN7cutlass6half_tE19Flash_kernel_traitsILi256ELi64ELi64ELi4ES3_EELb0ELb0ELb1ELb0ELb0ELb0ELb0ELb1EEEvNS_16Flash_fwd_paramsE:
	.zero		992


//--------------------- .nv.constant0._ZN5flash24flash_fwd_splitkv_kernelI23Flash_fwd_kernel_traitsILi256ELi64ELi64ELi4ELb0ELb0EN7cutlass6half_tE19Flash_kernel_traitsILi256ELi64ELi64ELi4ES3_EELb0ELb0ELb1ELb0ELb0ELb1ELb0ELb1EEEvNS_16Flash_fwd_paramsE --------------------------
	.section	.nv.constant0._ZN5flash24flash_fwd_splitkv_kernelI23Flash_fwd_kernel_traitsILi256ELi64ELi64ELi4ELb0ELb0EN7cutlass6half_tE19Flash_kernel_traitsILi256ELi64ELi64ELi4ES3_EELb0ELb0ELb1ELb0ELb0ELb1ELb0ELb1EEEvNS_16Flash_fwd_paramsE,"a",@progbits
	.sectionflags	@""
	.align	4
.nv.constant0._ZN5flash24flash_fwd_splitkv_kernelI23Flash_fwd_kernel_traitsILi256ELi64ELi64ELi4ELb0ELb0EN7cutlass6half_tE19Flash_kernel_traitsILi256ELi64ELi64ELi4ES3_EELb0ELb0ELb1ELb0ELb0ELb1ELb0ELb1EEEvNS_16Flash_fwd_paramsE:
	.zero		992


//--------------------- .nv.constant0._ZN5flash24flash_fwd_splitkv_kernelI23Flash_fwd_kernel_traitsILi256ELi64ELi64ELi4ELb0ELb0EN7cutlass6half_tE19Flash_kernel_traitsILi256ELi64ELi64ELi4ES3_EELb0ELb0ELb0ELb0ELb1ELb0ELb1ELb0EEEvNS_16Flash_fwd_paramsE --------------------------
	.section	.nv.constant0._ZN5flash24flash_fwd_splitkv_kernelI23Flash_fwd_kernel_traitsILi256ELi64ELi64ELi4ELb0ELb0EN7cutlass6half_tE19Flash_kernel_traitsILi256ELi64ELi64ELi4ES3_EELb0ELb0ELb0ELb0ELb1ELb0ELb1ELb0EEEvNS_16Flash_fwd_paramsE,"a",@progbits
	.sectionflags	@""
	.align	4
.nv.constant0._ZN5flash24flash_fwd_splitkv_kernelI23Flash_fwd_kernel_traitsILi256ELi64ELi64ELi4ELb0ELb0EN7cutlass6half_tE19Flash_kernel_traitsILi256ELi64ELi64ELi4ES3_EELb0ELb0ELb0ELb0ELb1ELb0ELb1ELb0EEEvNS_16Flash_fwd_paramsE:
	.zero		992


//--------------------- .nv.constant0._ZN5flash24flash_fwd_splitkv_kernelI23Flash_fwd_kernel_traitsILi256ELi64ELi64ELi4ELb0ELb0EN7cutlass6half_tE19Flash_kernel_traitsILi256ELi64ELi64ELi4ES3_EELb0ELb0ELb0ELb0ELb1ELb1ELb1ELb0EEEvNS_16Flash_fwd_paramsE --------------------------
	.section	.nv.constant0._ZN5flash24flash_fwd_splitkv_kernelI23Flash_fwd_kernel_traitsILi256ELi64ELi64ELi4ELb0ELb0EN7cutlass6half_tE19Flash_kernel_traitsILi256ELi64ELi64ELi4ES3_EELb0ELb0ELb0ELb0ELb1ELb1ELb1ELb0EEEvNS_16Flash_fwd_paramsE,"a",@progbits
	.sectionflags	@""
	.align	4
.nv.constant0._ZN5flash24flash_fwd_splitkv_kernelI23Flash_fwd_kernel_traitsILi256ELi64ELi64ELi4ELb0ELb0EN7cutlass6half_tE19Flash_kernel_traitsILi256ELi64ELi64ELi4ES3_EELb0ELb0ELb0ELb0ELb1ELb1ELb1ELb0EEEvNS_16Flash_fwd_paramsE:
	.zero		992


//--------------------- .nv.constant0._ZN5flash24flash_fwd_splitkv_kernelI23Flash_fwd_kernel_traitsILi256ELi64ELi64ELi4ELb0ELb0EN7cutlass6half_tE19Flash_kernel_traitsILi256ELi64ELi64ELi4ES3_EELb0ELb0ELb1ELb0ELb0ELb0ELb1ELb0EEEvNS_16Flash_fwd_paramsE --------------------------
	.section	.nv.constant0._ZN5flash24flash_fwd_splitkv_kernelI23Flash_fwd_kernel_traitsILi256ELi64ELi64ELi4ELb0ELb0EN7cutlass6half_tE19Flash_kernel_traitsILi256ELi64ELi64ELi4ES3_EELb0ELb0ELb1ELb0ELb0ELb0ELb1ELb0EEEvNS_16Flash_fwd_paramsE,"a",@progbits
	.sectionflags	@""
	.align	4
.nv.constant0._ZN5flash24flash_fwd_splitkv_kernelI23Flash_fwd_kernel_traitsILi256ELi64ELi64ELi4ELb0ELb0EN7cutlass6half_tE19Flash_kernel_traitsILi256ELi64ELi64ELi4ES3_EELb0ELb0ELb1ELb0ELb0ELb0ELb1ELb0EEEvNS_16Flash_fwd_paramsE:
	.zero		992


//--------------------- .nv.constant0._ZN5flash24flash_fwd_splitkv_kernelI23Flash_fwd_kernel_traitsILi256ELi64ELi64ELi4ELb0ELb0EN7cutlass6half_tE19Flash_kernel_traitsILi256ELi64ELi64ELi4ES3_EELb0ELb0ELb1ELb0ELb0ELb1ELb1ELb0EEEvNS_16Flash_fwd_paramsE --------------------------
	.section	.nv.constant0._ZN5flash24flash_fwd_splitkv_kernelI23Flash_fwd_kernel_traitsILi256ELi64ELi64ELi4ELb0ELb0EN7cutlass6half_tE19Flash_kernel_traitsILi256ELi64ELi64ELi4ES3_EELb0ELb0ELb1ELb0ELb0ELb1ELb1ELb0EEEvNS_16Flash_fwd_paramsE,"a",@progbits
	.sectionflags	@""
	.align	4
.nv.constant0._ZN5flash24flash_fwd_splitkv_kernelI23Flash_fwd_kernel_traitsILi256ELi64ELi64ELi4ELb0ELb0EN7cutlass6half_tE19Flash_kernel_traitsILi256ELi64ELi64ELi4ES3_EELb0ELb0ELb1ELb0ELb0ELb1ELb1ELb0EEEvNS_16Flash_fwd_paramsE:
	.zero		992


//--------------------- .nv.constant0._ZN5flash24flash_fwd_splitkv_kernelI23Flash_fwd_kernel_traitsILi256ELi64ELi64ELi4ELb0ELb0EN7cutlass6half_tE19Flash_kernel_traitsILi256ELi64ELi64ELi4ES3_EELb0ELb0ELb0ELb0ELb1ELb0ELb1ELb1EEEvNS_16Flash_fwd_paramsE --------------------------
	.section	.nv.constant0._ZN5flash24flash_fwd_splitkv_kernelI23Flash_fwd_kernel_traitsILi256ELi64ELi64ELi4ELb0ELb0EN7cutlass6half_tE19Flash_kernel_traitsILi256ELi64ELi64ELi4ES3_EELb0ELb0ELb0ELb0ELb1ELb0ELb1ELb1EEEvNS_16Flash_fwd_paramsE,"a",@progbits
	.sectionflags	@""
	.align	4
.nv.constant0._ZN5flash24flash_fwd_splitkv_kernelI23Flash_fwd_kernel_traitsILi256ELi64ELi64ELi4ELb0ELb0EN7cutlass6half_tE19Flash_kernel_traitsILi256ELi64ELi64ELi4ES3_EELb0ELb0ELb0ELb0ELb1ELb0ELb1ELb1EEEvNS_16Flash_fwd_paramsE:
	.zero		992


//--------------------- .nv.constant0._ZN5flash24flash_fwd_splitkv_kernelI23Flash_fwd_kernel_traitsILi256ELi64ELi64ELi4ELb0ELb0EN7cutlass6half_tE19Flash_kernel_traitsILi256ELi64ELi64ELi4ES3_EELb0ELb0ELb0ELb0ELb1ELb1ELb1ELb1EEEvNS_16Flash_fwd_paramsE --------------------------
	.section	.nv.constant0._ZN5flash24flash_fwd_splitkv_kernelI23Flash_fwd_kernel_traitsILi256ELi64ELi64ELi4ELb0ELb0EN7cutlass6half_tE19Flash_kernel_traitsILi256ELi64ELi64ELi4ES3_EELb0ELb0ELb0ELb0ELb1ELb1ELb1ELb1EEEvNS_16Flash_fwd_paramsE,"a",@progbits
	.sectionflags	@""
	.align	4
.nv.constant0._ZN5flash24flash_fwd_splitkv_kernelI23Flash_fwd_kernel_traitsILi256ELi64ELi64ELi4ELb0ELb0EN7cutlass6half_tE19Flash_kernel_traitsILi256ELi64ELi64ELi4ES3_EELb0ELb0ELb0ELb0ELb1ELb1ELb1ELb1EEEvNS_16Flash_fwd_paramsE:
	.zero		992


//--------------------- .nv.constant0._ZN5flash24flash_fwd_splitkv_kernelI23Flash_fwd_kernel_traitsILi256ELi64ELi64ELi4ELb0ELb0EN7cutlass6half_tE19Flash_kernel_traitsILi256ELi64ELi64ELi4ES3_EELb0ELb0ELb1ELb0ELb0ELb0ELb1ELb1EEEvNS_16Flash_fwd_paramsE --------------------------
	.section	.nv.constant0._ZN5flash24flash_fwd_splitkv_kernelI23Flash_fwd_kernel_traitsILi256ELi64ELi64ELi4ELb0ELb0EN7cutlass6half_tE19Flash_kernel_traitsILi256ELi64ELi64ELi4ES3_EELb0ELb0ELb1ELb0ELb0ELb0ELb1ELb1EEEvNS_16Flash_fwd_paramsE,"a",@progbits
	.sectionflags	@""
	.align	4
.nv.constant0._ZN5flash24flash_fwd_splitkv_kernelI23Flash_fwd_kernel_traitsILi256ELi64ELi64ELi4ELb0ELb0EN7cutlass6half_tE19Flash_kernel_traitsILi256ELi64ELi64ELi4ES3_EELb0ELb0ELb1ELb0ELb0ELb0ELb1ELb1EEEvNS_16Flash_fwd_paramsE:
	.zero		992


//--------------------- .nv.constant0._ZN5flash24flash_fwd_splitkv_kernelI23Flash_fwd_kernel_traitsILi256ELi64ELi64ELi4ELb0ELb0EN7cutlass6half_tE19Flash_kernel_traitsILi256ELi64ELi64ELi4ES3_EELb0ELb0ELb1ELb0ELb0ELb1ELb1ELb1EEEvNS_16Flash_fwd_paramsE --------------------------
	.section	.nv.constant0._ZN5flash24flash_fwd_splitkv_kernelI23Flash_fwd_kernel_traitsILi256ELi64ELi64ELi4ELb0ELb0EN7cutlass6half_tE19Flash_kernel_traitsILi256ELi64ELi64ELi4ES3_EELb0ELb0ELb1ELb0ELb0ELb1ELb1ELb1EEEvNS_16Flash_fwd_paramsE,"a",@progbits
	.sectionflags	@""
	.align	4
.nv.constant0._ZN5flash24flash_fwd_splitkv_kernelI23Flash_fwd_kernel_traitsILi256ELi64ELi64ELi4ELb0ELb0EN7cutlass6half_tE19Flash_kernel_traitsILi256ELi64ELi64ELi4ES3_EELb0ELb0ELb1ELb0ELb0ELb1ELb1ELb1EEEvNS_16Flash_fwd_paramsE:
	.zero		992


//--------------------- .nv.constant0._ZN5flash24flash_fwd_splitkv_kernelI23Flash_fwd_kernel_traitsILi256ELi64ELi64ELi4ELb0ELb0EN7cutlass6half_tE19Flash_kernel_traitsILi256ELi64ELi64ELi4ES3_EELb0ELb1ELb0ELb0ELb1ELb0ELb0ELb0EEEvNS_16Flash_fwd_paramsE --------------------------
	.section	.nv.constant0._ZN5flash24flash_fwd_splitkv_kernelI23Flash_fwd_kernel_traitsILi256ELi64ELi64ELi4ELb0ELb0EN7cutlass6half_tE19Flash_kernel_traitsILi256ELi64ELi64ELi4ES3_EELb0ELb1ELb0ELb0ELb1ELb0ELb0ELb0EEEvNS_16Flash_fwd_paramsE,"a",@progbits
	.sectionflags	@""
	.align	4
.nv.constant0._ZN5flash24flash_fwd_splitkv_kernelI23Flash_fwd_kernel_traitsILi256ELi64ELi64ELi4ELb0ELb0EN7cutlass6half_tE19Flash_kernel_traitsILi256ELi64ELi64ELi4ES3_EELb0ELb1ELb0ELb0ELb1ELb0ELb0ELb0EEEvNS_16Flash_fwd_paramsE:
	.zero		992


//--------------------- .nv.constant0._ZN5flash24flash_fwd_splitkv_kernelI23Flash_fwd_kernel_traitsILi256ELi64ELi64ELi4ELb0ELb0EN7cutlass6half_tE19Flash_kernel_traitsILi256ELi64ELi64ELi4ES3_EELb0ELb1ELb0ELb0ELb1ELb1ELb0ELb0EEEvNS_16Flash_fwd_paramsE --------------------------
	.section	.nv.constant0._ZN5flash24flash_fwd_splitkv_kernelI23Flash_fwd_kernel_traitsILi256ELi64ELi64ELi4ELb0ELb0EN7cutlass6half_tE19Flash_kernel_traitsILi256ELi64ELi64ELi4ES3_EELb0ELb1ELb0ELb0ELb1ELb1ELb0ELb0EEEvNS_16Flash_fwd_paramsE,"a",@progbits
	.sectionflags	@""
	.align	4
.nv.constant0._ZN5flash24flash_fwd_splitkv_kernelI23Flash_fwd_kernel_traitsILi256ELi64ELi64ELi4ELb0ELb0EN7cutlass6half_tE19Flash_kernel_traitsILi256ELi64ELi64ELi4ES3_EELb0ELb1ELb0ELb0ELb1ELb1ELb0ELb0EEEvNS_16Flash_fwd_paramsE:
	.zero		992


//--------------------- .nv.constant0._ZN5flash24flash_fwd_splitkv_kernelI23Flash_fwd_kernel_traitsILi256ELi64ELi64ELi4ELb0ELb0EN7cutlass6half_tE19Flash_kernel_traitsILi256ELi64ELi64ELi4ES3_EELb0ELb1ELb1ELb0ELb0ELb0ELb0ELb0EEEvNS_16Flash_fwd_paramsE --------------------------
	.section	.nv.constant0._ZN5flash24flash_fwd_splitkv_kernelI23Flash_fwd_kernel_traitsILi256ELi64ELi64ELi4ELb0ELb0EN7cutlass6half_tE19Flash_kernel_traitsILi256ELi64ELi64ELi4ES3_EELb0ELb1ELb1ELb0ELb0ELb0ELb0ELb0EEEvNS_16Flash_fwd_paramsE,"a",@progbits
	.sectionflags	@""
	.align	4
.nv.constant0._ZN5flash24flash_fwd_splitkv_kernelI23Flash_fwd_kernel_traitsILi256ELi64ELi64ELi4ELb0ELb0EN7cutlass6half_tE19Flash_kernel_traitsILi256ELi64ELi64ELi4ES3_EELb0ELb1ELb1ELb0ELb0ELb0ELb0ELb0EEEvNS_16Flash_fwd_paramsE:
	.zero		992


//--------------------- .nv.constant0._ZN5flash24flash_fwd_splitkv_kernelI23Flash_fwd_kernel_traitsILi256ELi64ELi64ELi4ELb0ELb0EN7cutlass6half_tE19Flash_kernel_traitsILi256ELi64ELi64ELi4ES3_EELb0ELb1ELb1ELb0ELb0ELb1ELb0ELb0EEEvNS_16Flash_fwd_paramsE --------------------------
	.section	.nv.constant0._ZN5flash24flash_fwd_splitkv_kernelI23Flash_fwd_kernel_traitsILi256ELi64ELi64ELi4ELb0ELb0EN7cutlass6half_tE19Flash_kernel_traitsILi256ELi64ELi64ELi4ES3_EELb0ELb1ELb1ELb0ELb0ELb1ELb0ELb0EEEvNS_16Flash_fwd_paramsE,"a",@progbits
	.sectionflags	@""
	.align	4
.nv.constant0._ZN5flash24flash_fwd_splitkv_kernelI23Flash_fwd_kernel_traitsILi256ELi64ELi64ELi4ELb0ELb0EN7cutlass6half_tE19Flash_kernel_traitsILi256ELi64ELi64ELi4ES3_EELb0ELb1ELb1ELb0ELb0ELb1ELb0ELb0EEEvNS_16Flash_fwd_paramsE:
	.zero		992


//--------------------- .nv.constant0._ZN5flash24flash_fwd_splitkv_kernelI23Flash_fwd_kernel_traitsILi256ELi64ELi64ELi4ELb0ELb0EN7cutlass6half_tE19Flash_kernel_traitsILi256ELi64ELi64ELi4ES3_EELb0ELb1ELb0ELb0ELb1ELb0ELb0ELb1EEEvNS_16Flash_fwd_paramsE --------------------------
	.section	.nv.constant0._ZN5flash24flash_fwd_splitkv_kernelI23Flash_fwd_kernel_traitsILi256ELi64ELi64ELi4ELb0ELb0EN7cutlass6half_tE19Flash_kernel_traitsILi256ELi64ELi64ELi4ES3_EELb0ELb1ELb0ELb0ELb1ELb0ELb0ELb1EEEvNS_16Flash_fwd_paramsE,"a",@progbits
	.sectionflags	@""
	.align	4
.nv.constant0._ZN5flash24flash_fwd_splitkv_kernelI23Flash_fwd_kernel_traitsILi256ELi64ELi64ELi4ELb0ELb0EN7cutlass6half_tE19Flash_kernel_traitsILi256ELi64ELi64ELi4ES3_EELb0ELb1ELb0ELb0ELb1ELb0ELb0ELb1EEEvNS_16Flash_fwd_paramsE:
	.zero		992


//--------------------- .nv.constant0._ZN5flash24flash_fwd_splitkv_kernelI23Flash_fwd_kernel_traitsILi256ELi64ELi64ELi4ELb0ELb0EN7cutlass6half_tE19Flash_kernel_traitsILi256ELi64ELi64ELi4ES3_EELb0ELb1ELb0ELb0ELb1ELb1ELb0ELb1EEEvNS_16Flash_fwd_paramsE --------------------------
	.section	.nv.constant0._ZN5flash24flash_fwd_splitkv_kernelI23Flash_fwd_kernel_traitsILi256ELi64ELi64ELi4ELb0ELb0EN7cutlass6half_tE19Flash_kernel_traitsILi256ELi64ELi64ELi4ES3_EELb0ELb1ELb0ELb0ELb1ELb1ELb0ELb1EEEvNS_16Flash_fwd_paramsE,"a",@progbits
	.sectionflags	@""
	.align	4
.nv.constant0._ZN5flash24flash_fwd_splitkv_kernelI23Flash_fwd_kernel_traitsILi256ELi64ELi64ELi4ELb0ELb0EN7cutlass6half_tE19Flash_kernel_traitsILi256ELi64ELi64ELi4ES3_EELb0ELb1ELb0ELb0ELb1ELb1ELb0ELb1EEEvNS_16Flash_fwd_paramsE:
	.zero		992


//--------------------- .nv.constant0._ZN5flash24flash_fwd_splitkv_kernelI23Flash_fwd_kernel_traitsILi256ELi64ELi64ELi4ELb0ELb0EN7cutlass6half_tE19Flash_kernel_traitsILi256ELi64ELi64ELi4ES3_EELb0ELb1ELb1ELb0ELb0ELb0ELb0ELb1EEEvNS_16Flash_fwd_paramsE --------------------------
	.section	.nv.constant0._ZN5flash24flash_fwd_splitkv_kernelI23Flash_fwd_kernel_traitsILi256ELi64ELi64ELi4ELb0ELb0EN7cutlass6half_tE19Flash_kernel_traitsILi256ELi64ELi64ELi4ES3_EELb0ELb1ELb1ELb0ELb0ELb0ELb0ELb1EEEvNS_16Flash_fwd_paramsE,"a",@progbits
	.sectionflags	@""
	.align	4
.nv.constant0._ZN5flash24flash_fwd_splitkv_kernelI23Flash_fwd_kernel_traitsILi256ELi64ELi64ELi4ELb0ELb0EN7cutlass6half_tE19Flash_kernel_traitsILi256ELi64ELi64ELi4ES3_EELb0ELb1ELb1ELb0ELb0ELb0ELb0ELb1EEEvNS_16Flash_fwd_paramsE:
	.zero		992


//--------------------- .nv.constant0._ZN5flash24flash_fwd_splitkv_kernelI23Flash_fwd_kernel_traitsILi256ELi64ELi64ELi4ELb0ELb0EN7cutlass6half_tE19Flash_kernel_traitsILi256ELi64ELi64ELi4ES3_EELb0ELb1ELb1ELb0ELb0ELb1ELb0ELb1EEEvNS_16Flash_fwd_paramsE --------------------------
	.section	.nv.constant0._ZN5flash24flash_fwd_splitkv_kernelI23Flash_fwd_kernel_traitsILi256ELi64ELi64ELi4ELb0ELb0EN7cutlass6half_tE19Flash_kernel_traitsILi256ELi64ELi64ELi4ES3_EELb0ELb1ELb1ELb0ELb0ELb1ELb0ELb1EEEvNS_16Flash_fwd_paramsE,"a",@progbits
	.sectionflags	@""
	.align	4
.nv.constant0._ZN5flash24flash_fwd_splitkv_kernelI23Flash_fwd_kernel_traitsILi256ELi64ELi64ELi4ELb0ELb0EN7cutlass6half_tE19Flash_kernel_traitsILi256ELi64ELi64ELi4ES3_EELb0ELb1ELb1ELb0ELb0ELb1ELb0ELb1EEEvNS_16Flash_fwd_paramsE:
	.zero		992


//--------------------- .nv.constant0._ZN5flash24flash_fwd_splitkv_kernelI23Flash_fwd_kernel_traitsILi256ELi64ELi64ELi4ELb0ELb0EN7cutlass6half_tE19Flash_kernel_traitsILi256ELi64ELi64ELi4ES3_EELb0ELb1ELb0ELb0ELb1ELb0ELb1ELb0EEEvNS_16Flash_fwd_paramsE --------------------------
	.section	.nv.constant0._ZN5flash24flash_fwd_splitkv_kernelI23Flash_fwd_kernel_traitsILi256ELi64ELi64ELi4ELb0ELb0EN7cutlass6half_tE19Flash_kernel_traitsILi256ELi64ELi64ELi4ES3_EELb0ELb1ELb0ELb0ELb1ELb0ELb1ELb0EEEvNS_16Flash_fwd_paramsE,"a",@progbits
	.sectionflags	@""
	.align	4
.nv.constant0._ZN5flash24flash_fwd_splitkv_kernelI23Flash_fwd_kernel_traitsILi256ELi64ELi64ELi4ELb0ELb0EN7cutlass6half_tE19Flash_kernel_traitsILi256ELi64ELi64ELi4ES3_EELb0ELb1ELb0ELb0ELb1ELb0ELb1ELb0EEEvNS_16Flash_fwd_paramsE:
	.zero		992


//--------------------- .nv.constant0._ZN5flash24flash_fwd_splitkv_kernelI23Flash_fwd_kernel_traitsILi256ELi64ELi64ELi4ELb0ELb0EN7cutlass6half_tE19Flash_kernel_traitsILi256ELi64ELi64ELi4ES3_EELb0ELb1ELb0ELb0ELb1ELb1ELb1ELb0EEEvNS_16Flash_fwd_paramsE --------------------------
	.section	.nv.constant0._ZN5flash24flash_fwd_splitkv_kernelI23Flash_fwd_kernel_traitsILi256ELi64ELi64ELi4ELb0ELb0EN7cutlass6half_tE19Flash_kernel_traitsILi256ELi64ELi64ELi4ES3_EELb0ELb1ELb0ELb0ELb1ELb1ELb1ELb0EEEvNS_16Flash_fwd_paramsE,"a",@progbits
	.sectionflags	@""
	.align	4
.nv.constant0._ZN5flash24flash_fwd_splitkv_kernelI23Flash_fwd_kernel_traitsILi256ELi64ELi64ELi4ELb0ELb0EN7cutlass6half_tE19Flash_kernel_traitsILi256ELi64ELi64ELi4ES3_EELb0ELb1ELb0ELb0ELb1ELb1ELb1ELb0EEEvNS_16Flash_fwd_paramsE:
	.zero		992


//--------------------- .nv.constant0._ZN5flash24flash_fwd_splitkv_kernelI23Flash_fwd_kernel_traitsILi256ELi64ELi64ELi4ELb0ELb0EN7cutlass6half_tE19Flash_kernel_traitsILi256ELi64ELi64ELi4ES3_EELb0ELb1ELb1ELb0ELb0ELb0ELb1ELb0EEEvNS_16Flash_fwd_paramsE --------------------------
	.section	.nv.constant0._ZN5flash24flash_fwd_splitkv_kernelI23Flash_fwd_kernel_traitsILi256ELi64ELi64ELi4ELb0ELb0EN7cutlass6half_tE19Flash_kernel_traitsILi256ELi64ELi64ELi4ES3_EELb0ELb1ELb1ELb0ELb0ELb0ELb1ELb0EEEvNS_16Flash_fwd_paramsE,"a",@progbits
	.sectionflags	@""
	.align	4
.nv.constant0._ZN5flash24flash_fwd_splitkv_kernelI23Flash_fwd_kernel_traitsILi256ELi64ELi64ELi4ELb0ELb0EN7cutlass6half_tE19Flash_kernel_traitsILi256ELi64ELi64ELi4ES3_EELb0ELb1ELb1ELb0ELb0ELb0ELb1ELb0EEEvNS_16Flash_fwd_paramsE:
	.zero		992


//--------------------- .nv.constant0._ZN5flash24flash_fwd_splitkv_kernelI23Flash_fwd_kernel_traitsILi256ELi64ELi64ELi4ELb0ELb0EN7cutlass6half_tE19Flash_kernel_traitsILi256ELi64ELi64ELi4ES3_EELb0ELb1ELb1ELb0ELb0ELb1ELb1ELb0EEEvNS_16Flash_fwd_paramsE --------------------------
	.section	.nv.constant0._ZN5flash24flash_fwd_splitkv_kernelI23Flash_fwd_kernel_traitsILi256ELi64ELi64ELi4ELb0ELb0EN7cutlass6half_tE19Flash_kernel_traitsILi256ELi64ELi64ELi4ES3_EELb0ELb1ELb1ELb0ELb0ELb1ELb1ELb0EEEvNS_16Flash_fwd_paramsE,"a",@progbits
	.sectionflags	@""
	.align	4
.nv.constant0._ZN5flash24flash_fwd_splitkv_kernelI23Flash_fwd_kernel_traitsILi256ELi64ELi64ELi4ELb0ELb0EN7cutlass6half_tE19Flash_kernel_traitsILi256ELi64ELi64ELi4ES3_EELb0ELb1ELb1ELb0ELb0ELb1ELb1ELb0EEEvNS_16Flash_fwd_paramsE:
	.zero		992


//--------------------- .nv.constant0._ZN5flash24flash_fwd_splitkv_kernelI23Flash_fwd_kernel_traitsILi256ELi64ELi64ELi4ELb0ELb0EN7cutlass6half_tE19Flash_kernel_traitsILi256ELi64ELi64ELi4ES3_EELb0ELb1ELb0ELb0ELb1ELb0ELb1ELb1EEEvNS_16Flash_fwd_paramsE --------------------------
	.section	.nv.constant0._ZN5flash24flash_fwd_splitkv_kernelI23Flash_fwd_kernel_traitsILi256ELi64ELi64ELi4ELb0ELb0EN7cutlass6half_tE19Flash_kernel_traitsILi256ELi64ELi64ELi4ES3_EELb0ELb1ELb0ELb0ELb1ELb0ELb1ELb1EEEvNS_16Flash_fwd_paramsE,"a",@progbits
	.sectionflags	@""
	.align	4
.nv.constant0._ZN5flash24flash_fwd_splitkv_kernelI23Flash_fwd_kernel_traitsILi256ELi64ELi64ELi4ELb0ELb0EN7cutlass6half_tE19Flash_kernel_traitsILi256ELi64ELi64ELi4ES3_EELb0ELb1ELb0ELb0ELb1ELb0ELb1ELb1EEEvNS_16Flash_fwd_paramsE:
	.zero		992


//--------------------- .nv.constant0._ZN5flash24flash_fwd_splitkv_kernelI23Flash_fwd_kernel_traitsILi256ELi64ELi64ELi4ELb0ELb0EN7cutlass6half_tE19Flash_kernel_traitsILi256ELi64ELi64ELi4ES3_EELb0ELb1ELb0ELb0ELb1ELb1ELb1ELb1EEEvNS_16Flash_fwd_paramsE --------------------------
	.section	.nv.constant0._ZN5flash24flash_fwd_splitkv_kernelI23Flash_fwd_kernel_traitsILi256ELi64ELi64ELi4ELb0ELb0EN7cutlass6half_tE19Flash_kernel_traitsILi256ELi64ELi64ELi4ES3_EELb0ELb1ELb0ELb0ELb1ELb1ELb1ELb1EEEvNS_16Flash_fwd_paramsE,"a",@progbits
	.sectionflags	@""
	.align	4
.nv.constant0._ZN5flash24flash_fwd_splitkv_kernelI23Flash_fwd_kernel_traitsILi256ELi64ELi64ELi4ELb0ELb0EN7cutlass6half_tE19Flash_kernel_traitsILi256ELi64ELi64ELi4ES3_EELb0ELb1ELb0ELb0ELb1ELb1ELb1ELb1EEEvNS_16Flash_fwd_paramsE:
	.zero		992


//--------------------- .nv.constant0._ZN5flash24flash_fwd_splitkv_kernelI23Flash_fwd_kernel_traitsILi256ELi64ELi64ELi4ELb0ELb0EN7cutlass6half_tE19Flash_kernel_traitsILi256ELi64ELi64ELi4ES3_EELb0ELb1ELb1ELb0ELb0ELb0ELb1ELb1EEEvNS_16Flash_fwd_paramsE --------------------------
	.section	.nv.constant0._ZN5flash24flash_fwd_splitkv_kernelI23Flash_fwd_kernel_traitsILi256ELi64ELi64ELi4ELb0ELb0EN7cutlass6half_tE19Flash_kernel_traitsILi256ELi64ELi64ELi4ES3_EELb0ELb1ELb1ELb0ELb0ELb0ELb1ELb1EEEvNS_16Flash_fwd_paramsE,"a",@progbits
	.sectionflags	@""
	.align	4
.nv.constant0._ZN5flash24flash_fwd_splitkv_kernelI23Flash_fwd_kernel_traitsILi256ELi64ELi64ELi4ELb0ELb0EN7cutlass6half_tE19Flash_kernel_traitsILi256ELi64ELi64ELi4ES3_EELb0ELb1ELb1ELb0ELb0ELb0ELb1ELb1EEEvNS_16Flash_fwd_paramsE:
	.zero		992


//--------------------- .nv.constant0._ZN5flash24flash_fwd_splitkv_kernelI23Flash_fwd_kernel_traitsILi256ELi64ELi64ELi4ELb0ELb0EN7cutlass6half_tE19Flash_kernel_traitsILi256ELi64ELi64ELi4ES3_EELb0ELb1ELb1ELb0ELb0ELb1ELb1ELb1EEEvNS_16Flash_fwd_paramsE --------------------------
	.section	.nv.constant0._ZN5flash24flash_fwd_splitkv_kernelI23Flash_fwd_kernel_traitsILi256ELi64ELi64ELi4ELb0ELb0EN7cutlass6half_tE19Flash_kernel_traitsILi256ELi64ELi64ELi4ES3_EELb0ELb1ELb1ELb0ELb0ELb1ELb1ELb1EEEvNS_16Flash_fwd_paramsE,"a",@progbits
	.sectionflags	@""
	.align	4
.nv.constant0._ZN5flash24flash_fwd_splitkv_kernelI23Flash_fwd_kernel_traitsILi256ELi64ELi64ELi4ELb0ELb0EN7cutlass6half_tE19Flash_kernel_traitsILi256ELi64ELi64ELi4ES3_EELb0ELb1ELb1ELb0ELb0ELb1ELb1ELb1EEEvNS_16Flash_fwd_paramsE:
	.zero		992


//--------------------- SYMBOLS --------------------------

	.type		.nv.reservedSmem.offset0,@object
	.size		.nv.reservedSmem.offset0,0x4
